	.target	sm_80

	.elftype	@"ET_EXEC"


//--------------------- .note.nv.tkinfo           --------------------------
	.section	.note.nv.tkinfo,"",@"SHT_NOTE"
	.sectionflags	@"SHF_NOTE_NV_TKINFO"
	.tkinfo
        /*0018*/ 	.word	0x00000002
        /*0030*/ 	.string	""
        /*0030*/ 	.string	"ptxas"
        /*0030*/ 	.string	"Cuda compilation tools, release 13.0, V13.0.88"
        /*0030*/ 	.string	"Build cuda_13.0.r13.0/compiler.36424714_0"
        /*0030*/ 	.string	"-arch sm_80 -m 64 "



//--------------------- .note.nv.cuinfo           --------------------------
	.section	.note.nv.cuinfo,"",@"SHT_NOTE"
	.sectionflags	@"SHF_NOTE_NV_CUINFO"
        /*0018*/ 	.short	0x0002
        /*001a*/ 	.short	0x0050
        /*001c*/ 	.short	0x0082
	.zero		2


//--------------------- .nv.info                  --------------------------
	.section	.nv.info,"",@"SHT_CUDA_INFO"
	.align	4


	//----- nvinfo : EIATTR_REGCOUNT
	.align		4
        /*0000*/ 	.byte	0x04, 0x2f
        /*0002*/ 	.short	(.L_12 - .L_11)
	.align		4
.L_11:
        /*0004*/ 	.word	index@(_ZN7cutlass13device_kernelIN5flash19enable_sm80_to_sm89INS1_16FlashAttnFwdSm80INS1_25CollectiveMainloopFwdSm80ILi8ELi1ELb0EN4cute5tupleIJNS5_1CILi128EEENS7_ILi48EEENS7_ILi256EEEEEELi256ENS_10bfloat16_tEfNS_4arch4Sm80ELb1ELb0ELb0ELb1ELb1ELb1ELb1ELb1EEENS1_21CollectiveEpilogueFwdINS6_IJS8_SA_S9_EEENS6_IJNS7_ILi1EEESI_SI_EEESC_SE_Li256ELb1ELb1ELb1ELb0EEENS1_36VarlenDynamicPersistentTileSchedulerILi128ELi48ELi256ELi256ELb1ELb1ELb0ELb1ELb1ELb1EEEEEEEEEvNT_6ParamsE)
        /*0008*/ 	.word	0x000000ff


	//----- nvinfo : EIATTR_FRAME_SIZE
	.align		4
.L_12:
        /*000c*/ 	.byte	0x04, 0x11
        /*000e*/ 	.short	(.L_14 - .L_13)
	.align		4
.L_13:
        /*0010*/ 	.word	index@($__internal_52_$__cuda_sm70_votesync_ballot)
        /*0014*/ 	.word	0x00000000


	//----- nvinfo : EIATTR_FRAME_SIZE
	.align		4
.L_14:
        /*0018*/ 	.byte	0x04, 0x11
        /*001a*/ 	.short	(.L_16 - .L_15)
	.align		4
.L_15:
        /*001c*/ 	.word	index@($__internal_51_$__cuda_sm70_shflsync_up_p)
        /*0020*/ 	.word	0x00000000


	//----- nvinfo : EIATTR_FRAME_SIZE
	.align		4
.L_16:
        /*0024*/ 	.byte	0x04, 0x11
        /*0026*/ 	.short	(.L_18 - .L_17)
	.align		4
.L_17:
        /*0028*/ 	.word	index@($__internal_50_$__cuda_sm70_shflsync_idx_p)
        /*002c*/ 	.word	0x00000000


	//----- nvinfo : EIATTR_FRAME_SIZE
	.align		4
.L_18:
        /*0030*/ 	.byte	0x04, 0x11
        /*0032*/ 	.short	(.L_20 - .L_19)
	.align		4
.L_19:
        /*0034*/ 	.word	index@($__internal_49_$__cuda_sm70_shflsync_bfly_p)
        /*0038*/ 	.word	0x00000000


	//----- nvinfo : EIATTR_FRAME_SIZE
	.align		4
.L_20:
        /*003c*/ 	.byte	0x04, 0x11
        /*003e*/ 	.short	(.L_22 - .L_21)
	.align		4
.L_21:
        /*0040*/ 	.word	index@(_ZN7cutlass13device_kernelIN5flash19enable_sm80_to_sm89INS1_16FlashAttnFwdSm80INS1_25CollectiveMainloopFwdSm80ILi8ELi1ELb0EN4cute5tupleIJNS5_1CILi128EEENS7_ILi48EEENS7_ILi256EEEEEELi256ENS_10bfloat16_tEfNS_4arch4Sm80ELb1ELb0ELb0ELb1ELb1ELb1ELb1ELb1EEENS1_21CollectiveEpilogueFwdINS6_IJS8_SA_S9_EEENS6_IJNS7_ILi1EEESI_SI_EEESC_SE_Li256ELb1ELb1ELb1ELb0EEENS1_36VarlenDynamicPersistentTileSchedulerILi128ELi48ELi256ELi256ELb1ELb1ELb0ELb1ELb1ELb1EEEEEEEEEvNT_6ParamsE)
        /*0044*/ 	.word	0x00000198


	//----- nvinfo : EIATTR_REGCOUNT
	.align		4
.L_22:
        /*0048*/ 	.byte	0x04, 0x2f
        /*004a*/ 	.short	(.L_24 - .L_23)
	.align		4
.L_23:
        /*004c*/ 	.word	index@(_ZN7cutlass13device_kernelIN5flash19enable_sm80_to_sm89INS1_16FlashAttnFwdSm80INS1_25CollectiveMainloopFwdSm80ILi8ELi1ELb0EN4cute5tupleIJNS5_1CILi128EEENS7_ILi64EEENS7_ILi256EEEEEELi256ENS_10bfloat16_tEfNS_4arch4Sm80ELb1ELb0ELb0ELb1ELb1ELb0ELb1ELb1EEENS1_21CollectiveEpilogueFwdINS6_IJS8_SA_S9_EEENS6_IJNS7_ILi1EEESI_SI_EEESC_SE_Li256ELb1ELb1ELb1ELb0EEENS1_36VarlenDynamicPersistentTileSchedulerILi128ELi64ELi256ELi256ELb1ELb1ELb0ELb1ELb1ELb1EEEEEEEEEvNT_6ParamsE)
        /*0050*/ 	.word	0x000000ff


	//----- nvinfo : EIATTR_FRAME_SIZE
	.align		4
.L_24:
        /*0054*/ 	.byte	0x04, 0x11
        /*0056*/ 	.short	(.L_26 - .L_25)
	.align		4
.L_25:
        /*0058*/ 	.word	index@($__internal_48_$__cuda_sm70_votesync_ballot)
        /*005c*/ 	.word	0x00000000


	//----- nvinfo : EIATTR_FRAME_SIZE
	.align		4
.L_26:
        /*0060*/ 	.byte	0x04, 0x11
        /*0062*/ 	.short	(.L_28 - .L_27)
	.align		4
.L_27:
        /*0064*/ 	.word	index@($__internal_47_$__cuda_sm70_shflsync_up_p)
        /*0068*/ 	.word	0x00000000


	//----- nvinfo : EIATTR_FRAME_SIZE
	.align		4
.L_28:
        /*006c*/ 	.byte	0x04, 0x11
        /*006e*/ 	.short	(.L_30 - .L_29)
	.align		4
.L_29:
        /*0070*/ 	.word	index@($__internal_46_$__cuda_sm70_shflsync_idx_p)
        /*0074*/ 	.word	0x00000000


	//----- nvinfo : EIATTR_FRAME_SIZE
	.align		4
.L_30:
        /*0078*/ 	.byte	0x04, 0x11
        /*007a*/ 	.short	(.L_32 - .L_31)
	.align		4
.L_31:
        /*007c*/ 	.word	index@($__internal_45_$__cuda_sm70_shflsync_bfly_p)
        /*0080*/ 	.word	0x00000000


	//----- nvinfo : EIATTR_FRAME_SIZE
	.align		4
.L_32:
        /*0084*/ 	.byte	0x04, 0x11
        /*0086*/ 	.short	(.L_34 - .L_33)
	.align		4
.L_33:
        /*0088*/ 	.word	index@(_ZN7cutlass13device_kernelIN5flash19enable_sm80_to_sm89INS1_16FlashAttnFwdSm80INS1_25CollectiveMainloopFwdSm80ILi8ELi1ELb0EN4cute5tupleIJNS5_1CILi128EEENS7_ILi64EEENS7_ILi256EEEEEELi256ENS_10bfloat16_tEfNS_4arch4Sm80ELb1ELb0ELb0ELb1ELb1ELb0ELb1ELb1EEENS1_21CollectiveEpilogueFwdINS6_IJS8_SA_S9_EEENS6_IJNS7_ILi1EEESI_SI_EEESC_SE_Li256ELb1ELb1ELb1ELb0EEENS1_36VarlenDynamicPersistentTileSchedulerILi128ELi64ELi256ELi256ELb1ELb1ELb0ELb1ELb1ELb1EEEEEEEEEvNT_6ParamsE)
        /*008c*/ 	.word	0x00000038


	//----- nvinfo : EIATTR_REGCOUNT
	.align		4
.L_34:
        /*0090*/ 	.byte	0x04, 0x2f
        /*0092*/ 	.short	(.L_36 - .L_35)
	.align		4
.L_35:
        /*0094*/ 	.word	index@(_ZN7cutlass13device_kernelIN5flash19enable_sm80_to_sm89INS1_16FlashAttnFwdSm80INS1_25CollectiveMainloopFwdSm80ILi8ELi1ELb0EN4cute5tupleIJNS5_1CILi128EEENS7_ILi96EEENS7_ILi256EEEEEELi256ENS_10bfloat16_tEfNS_4arch4Sm80ELb1ELb0ELb0ELb0ELb1ELb0ELb1ELb1EEENS1_21CollectiveEpilogueFwdINS6_IJS8_SA_S9_EEENS6_IJNS7_ILi1EEESI_SI_EEESC_SE_Li256ELb0ELb1ELb1ELb0EEENS1_30DynamicPersistentTileSchedulerILi256ELi256ELb1ELb1ELb0EEEEEEEEEvNT_6ParamsE)
        /*0098*/ 	.word	0x000000ff


	//----- nvinfo : EIATTR_FRAME_SIZE
	.align		4
.L_36:
        /*009c*/ 	.byte	0x04, 0x11
        /*009e*/ 	.short	(.L_38 - .L_37)
	.align		4
.L_37:
        /*00a0*/ 	.word	index@($__internal_44_$__cuda_sm70_shflsync_idx_p)
        /*00a4*/ 	.word	0x00000000


	//----- nvinfo : EIATTR_FRAME_SIZE
	.align		4
.L_38:
        /*00a8*/ 	.byte	0x04, 0x11
        /*00aa*/ 	.short	(.L_40 - .L_39)
	.align		4
.L_39:
        /*00ac*/ 	.word	index@($__internal_43_$__cuda_sm70_shflsync_bfly_p)
        /*00b0*/ 	.word	0x00000000


	//----- nvinfo : EIATTR_FRAME_SIZE
	.align		4
.L_40:
        /*00b4*/ 	.byte	0x04, 0x11
        /*00b6*/ 	.short	(.L_42 - .L_41)
	.align		4
.L_41:
        /*00b8*/ 	.word	index@(_ZN7cutlass13device_kernelIN5flash19enable_sm80_to_sm89INS1_16FlashAttnFwdSm80INS1_25CollectiveMainloopFwdSm80ILi8ELi1ELb0EN4cute5tupleIJNS5_1CILi128EEENS7_ILi96EEENS7_ILi256EEEEEELi256ENS_10bfloat16_tEfNS_4arch4Sm80ELb1ELb0ELb0ELb0ELb1ELb0ELb1ELb1EEENS1_21CollectiveEpilogueFwdINS6_IJS8_SA_S9_EEENS6_IJNS7_ILi1EEESI_SI_EEESC_SE_Li256ELb0ELb1ELb1ELb0EEENS1_30DynamicPersistentTileSchedulerILi256ELi256ELb1ELb1ELb0EEEEEEEEEvNT_6ParamsE)
        /*00bc*/ 	.word	0x00000198


	//----- nvinfo : EIATTR_REGCOUNT
	.align		4
.L_42:
        /*00c0*/ 	.byte	0x04, 0x2f
        /*00c2*/ 	.short	(.L_44 - .L_43)
	.align		4
.L_43:
        /*00c4*/ 	.word	index@(_ZN7cutlass13device_kernelIN5flash19enable_sm80_to_sm89INS1_16FlashAttnFwdSm80INS1_25CollectiveMainloopFwdSm80ILi8ELi1ELb0EN4cute5tupleIJNS5_1CILi128EEENS7_ILi48EEENS7_ILi256EEEEEELi256ENS_10bfloat16_tEfNS_4arch4Sm80ELb0ELb1ELb0ELb1ELb1ELb1ELb1ELb1EEENS1_21CollectiveEpilogueFwdINS6_IJS8_SA_S9_EEENS6_IJNS7_ILi1EEESI_SI_EEESC_SE_Li256ELb1ELb1ELb1ELb0EEENS1_36VarlenDynamicPersistentTileSchedulerILi128ELi48ELi256ELi256ELb1ELb1ELb0ELb1ELb0ELb1EEEEEEEEEvNT_6ParamsE)
        /*00c8*/ 	.word	0x000000ff


	//----- nvinfo : EIATTR_FRAME_SIZE
	.align		4
.L_44:
        /*00cc*/ 	.byte	0x04, 0x11
        /*00ce*/ 	.short	(.L_46 - .L_45)
	.align		4
.L_45:
        /*00d0*/ 	.word	index@($__internal_42_$__cuda_sm70_votesync_ballot)
        /*00d4*/ 	.word	0x00000000


	//----- nvinfo : EIATTR_FRAME_SIZE
	.align		4
.L_46:
        /*00d8*/ 	.byte	0x04, 0x11
        /*00da*/ 	.short	(.L_48 - .L_47)
	.align		4
.L_47:
        /*00dc*/ 	.word	index@($__internal_41_$__cuda_sm70_shflsync_up_p)
        /*00e0*/ 	.word	0x00000000


	//----- nvinfo : EIATTR_FRAME_SIZE
	.align		4
.L_48:
        /*00e4*/ 	.byte	0x04, 0x11
        /*00e6*/ 	.short	(.L_50 - .L_49)
	.align		4
.L_49:
        /*00e8*/ 	.word	index@($__internal_40_$__cuda_sm70_shflsync_idx_p)
        /*00ec*/ 	.word	0x00000000


	//----- nvinfo : EIATTR_FRAME_SIZE
	.align		4
.L_50:
        /*00f0*/ 	.byte	0x04, 0x11
        /*00f2*/ 	.short	(.L_52 - .L_51)
	.align		4
.L_51:
        /*00f4*/ 	.word	index@($__internal_39_$__cuda_sm70_shflsync_bfly_p)
        /*00f8*/ 	.word	0x00000000


	//----- nvinfo : EIATTR_FRAME_SIZE
	.align		4
.L_52:
        /*00fc*/ 	.byte	0x04, 0x11
        /*00fe*/ 	.short	(.L_54 - .L_53)
	.align		4
.L_53:
        /*0100*/ 	.word	index@($_ZN7cutlass13device_kernelIN5flash19enable_sm80_to_sm89INS1_16FlashAttnFwdSm80INS1_25CollectiveMainloopFwdSm80ILi8ELi1ELb0EN4cute5tupleIJNS5_1CILi128EEENS7_ILi48EEENS7_ILi256EEEEEELi256ENS_10bfloat16_tEfNS_4arch4Sm80ELb0ELb1ELb0ELb1ELb1ELb1ELb1ELb1EEENS1_21CollectiveEpilogueFwdINS6_IJS8_SA_S9_EEENS6_IJNS7_ILi1EEESI_SI_EEESC_SE_Li256ELb1ELb1ELb1ELb0EEENS1_36VarlenDynamicPersistentTileSchedulerILi128ELi48ELi256ELi256ELb1ELb1ELb0ELb1ELb0ELb1EEEEEEEEEvNT_6ParamsE$_ZZN5flash25CollectiveMainloopFwdSm80ILi8ELi1ELb0EN4cute5tupleIJNS1_1CILi128EEENS3_ILi48EEENS3_ILi256EEEEEELi256EN7cutlass10bfloat16_tEfNS8_4arch4Sm80ELb0ELb1ELb0ELb1ELb1ELb1ELb1ELb1EE3mmaINS_16FlashAttnFwdSm80ISC_NS_21CollectiveEpilogueFwdINS2_IJS4_S6_S5_EEENS2_IJNS3_ILi1EEESH_SH_EEES9_SB_Li256ELb1ELb1ELb1ELb0EEENS_36VarlenDynamicPersistentTileSchedulerILi128ELi48ELi256ELi256ELb1ELb1ELb0ELb1ELb0ELb1EEEE13SharedStorageENS1_6TensorINS1_11ArrayEngineIfLm128EEENS1_6LayoutINS2_IJNS2_IJNS3_ILi2EEESS_EEESH_NS3_ILi32EEEEEENS2_IJNS2_IJSH_SS_EEENS3_ILi0EEENS3_ILi4EEEEEEEEEENS_7SoftmaxILi2ELi0EEEEEbRKNSC_6ParamsERT0_RT1_iRKNS_16SeqlenInfoQKNewKILb1ELb1EEENS2_IJiiiiEEERT_ENKUlvE_clEv)
        /*0104*/ 	.word	0x00000000


	//----- nvinfo : EIATTR_FRAME_SIZE
	.align		4
.L_54:
        /*0108*/ 	.byte	0x04, 0x11
        /*010a*/ 	.short	(.L_56 - .L_55)
	.align		4
.L_55:
        /*010c*/ 	.word	index@(_ZN7cutlass13device_kernelIN5flash19enable_sm80_to_sm89INS1_16FlashAttnFwdSm80INS1_25CollectiveMainloopFwdSm80ILi8ELi1ELb0EN4cute5tupleIJNS5_1CILi128EEENS7_ILi48EEENS7_ILi256EEEEEELi256ENS_10bfloat16_tEfNS_4arch4Sm80ELb0ELb1ELb0ELb1ELb1ELb1ELb1ELb1EEENS1_21CollectiveEpilogueFwdINS6_IJS8_SA_S9_EEENS6_IJNS7_ILi1EEESI_SI_EEESC_SE_Li256ELb1ELb1ELb1ELb0EEENS1_36VarlenDynamicPersistentTileSchedulerILi128ELi48ELi256ELi256ELb1ELb1ELb0ELb1ELb0ELb1EEEEEEEEEvNT_6ParamsE)
        /*0110*/ 	.word	0x000001e8


	//----- nvinfo : EIATTR_REGCOUNT
	.align		4
.L_56:
        /*0114*/ 	.byte	0x04, 0x2f
        /*0116*/ 	.short	(.L_58 - .L_57)
	.align		4
.L_57:
        /*0118*/ 	.word	index@(_ZN7cutlass13device_kernelIN5flash19enable_sm80_to_sm89INS1_16FlashAttnFwdSm80INS1_25CollectiveMainloopFwdSm80ILi8ELi1ELb0EN4cute5tupleIJNS5_1CILi128EEENS7_ILi64EEENS7_ILi256EEEEEELi256ENS_10bfloat16_tEfNS_4arch4Sm80ELb0ELb1ELb0ELb1ELb1ELb0ELb1ELb1EEENS1_21CollectiveEpilogueFwdINS6_IJS8_SA_S9_EEENS6_IJNS7_ILi1EEESI_SI_EEESC_SE_Li256ELb1ELb1ELb1ELb0EEENS1_36VarlenDynamicPersistentTileSchedulerILi128ELi64ELi256ELi256ELb1ELb1ELb0ELb1ELb0ELb1EEEEEEEEEvNT_6ParamsE)
        /*011c*/ 	.word	0x000000ff


	//----- nvinfo : EIATTR_FRAME_SIZE
	.align		4
.L_58:
        /*0120*/ 	.byte	0x04, 0x11
        /*0122*/ 	.short	(.L_60 - .L_59)
	.align		4
.L_59:
        /*0124*/ 	.word	index@($__internal_38_$__cuda_sm70_votesync_ballot)
        /*0128*/ 	.word	0x00000000


	//----- nvinfo : EIATTR_FRAME_SIZE
	.align		4
.L_60:
        /*012c*/ 	.byte	0x04, 0x11
        /*012e*/ 	.short	(.L_62 - .L_61)
	.align		4
.L_61:
        /*0130*/ 	.word	index@($__internal_37_$__cuda_sm70_shflsync_up_p)
        /*0134*/ 	.word	0x00000000


	//----- nvinfo : EIATTR_FRAME_SIZE
	.align		4
.L_62:
        /*0138*/ 	.byte	0x04, 0x11
        /*013a*/ 	.short	(.L_64 - .L_63)
	.align		4
.L_63:
        /*013c*/ 	.word	index@($__internal_36_$__cuda_sm70_shflsync_idx_p)
        /*0140*/ 	.word	0x00000000


	//----- nvinfo : EIATTR_FRAME_SIZE
	.align		4
.L_64:
        /*0144*/ 	.byte	0x04, 0x11
        /*0146*/ 	.short	(.L_66 - .L_65)
	.align		4
.L_65:
        /*0148*/ 	.word	index@($__internal_35_$__cuda_sm70_shflsync_bfly_p)
        /*014c*/ 	.word	0x00000000


	//----- nvinfo : EIATTR_FRAME_SIZE
	.align		4
.L_66:
        /*0150*/ 	.byte	0x04, 0x11
        /*0152*/ 	.short	(.L_68 - .L_67)
	.align		4
.L_67:
        /*0154*/ 	.word	index@(_ZN7cutlass13device_kernelIN5flash19enable_sm80_to_sm89INS1_16FlashAttnFwdSm80INS1_25CollectiveMainloopFwdSm80ILi8ELi1ELb0EN4cute5tupleIJNS5_1CILi128EEENS7_ILi64EEENS7_ILi256EEEEEELi256ENS_10bfloat16_tEfNS_4arch4Sm80ELb0ELb1ELb0ELb1ELb1ELb0ELb1ELb1EEENS1_21CollectiveEpilogueFwdINS6_IJS8_SA_S9_EEENS6_IJNS7_ILi1EEESI_SI_EEESC_SE_Li256ELb1ELb1ELb1ELb0EEENS1_36VarlenDynamicPersistentTileSchedulerILi128ELi64ELi256ELi256ELb1ELb1ELb0ELb1ELb0ELb1EEEEEEEEEvNT_6ParamsE)
        /*0158*/ 	.word	0x00000030


	//----- nvinfo : EIATTR_REGCOUNT
	.align		4
.L_68:
        /*015c*/ 	.byte	0x04, 0x2f
        /*015e*/ 	.short	(.L_70 - .L_69)
	.align		4
.L_69:
        /*0160*/ 	.word	index@(_ZN7cutlass13device_kernelIN5flash19enable_sm80_to_sm89INS1_16FlashAttnFwdSm80INS1_25CollectiveMainloopFwdSm80ILi8ELi1ELb0EN4cute5tupleIJNS5_1CILi128EEENS7_ILi64EEENS7_ILi256EEEEEELi256ENS_10bfloat16_tEfNS_4arch4Sm80ELb0ELb1ELb0ELb0ELb1ELb0ELb1ELb1EEENS1_21CollectiveEpilogueFwdINS6_IJS8_SA_S9_EEENS6_IJNS7_ILi1EEESI_SI_EEESC_SE_Li256ELb0ELb1ELb1ELb0EEENS1_19SingleTileSchedulerILb0ELb1ELb1ELi128EEEEEEEEEvNT_6ParamsE)
        /*0164*/ 	.word	0x000000ff


	//----- nvinfo : EIATTR_FRAME_SIZE
	.align		4
.L_70:
        /*0168*/ 	.byte	0x04, 0x11
        /*016a*/ 	.short	(.L_72 - .L_71)
	.align		4
.L_71:
        /*016c*/ 	.word	index@(_ZN7cutlass13device_kernelIN5flash19enable_sm80_to_sm89INS1_16FlashAttnFwdSm80INS1_25CollectiveMainloopFwdSm80ILi8ELi1ELb0EN4cute5tupleIJNS5_1CILi128EEENS7_ILi64EEENS7_ILi256EEEEEELi256ENS_10bfloat16_tEfNS_4arch4Sm80ELb0ELb1ELb0ELb0ELb1ELb0ELb1ELb1EEENS1_21CollectiveEpilogueFwdINS6_IJS8_SA_S9_EEENS6_IJNS7_ILi1EEESI_SI_EEESC_SE_Li256ELb0ELb1ELb1ELb0EEENS1_19SingleTileSchedulerILb0ELb1ELb1ELi128EEEEEEEEEvNT_6ParamsE)
        /*0170*/ 	.word	0x00000000


	//----- nvinfo : EIATTR_REGCOUNT
	.align		4
.L_72:
        /*0174*/ 	.byte	0x04, 0x2f
        /*0176*/ 	.short	(.L_74 - .L_73)
	.align		4
.L_73:
        /*0178*/ 	.word	index@(_ZN7cutlass13device_kernelIN5flash19enable_sm80_to_sm89INS1_16FlashAttnFwdSm80INS1_25CollectiveMainloopFwdSm80ILi8ELi1ELb0EN4cute5tupleIJNS5_1CILi128EEENS7_ILi48EEENS7_ILi256EEEEEELi256ENS_10bfloat16_tEfNS_4arch4Sm80ELb0ELb0ELb0ELb1ELb1ELb1ELb1ELb1EEENS1_21CollectiveEpilogueFwdINS6_IJS8_SA_S9_EEENS6_IJNS7_ILi1EEESI_SI_EEESC_SE_Li256ELb1ELb1ELb1ELb0EEENS1_36VarlenDynamicPersistentTileSchedulerILi128ELi48ELi256ELi256ELb1ELb1ELb0ELb0ELb1ELb1EEEEEEEEEvNT_6ParamsE)
        /*017c*/ 	.word	0x000000ff


	//----- nvinfo : EIATTR_FRAME_SIZE
	.align		4
.L_74:
        /*0180*/ 	.byte	0x04, 0x11
        /*0182*/ 	.short	(.L_76 - .L_75)
	.align		4
.L_75:
        /*0184*/ 	.word	index@($__internal_34_$__cuda_sm70_votesync_ballot)
        /*0188*/ 	.word	0x00000000


	//----- nvinfo : EIATTR_FRAME_SIZE
	.align		4
.L_76:
        /*018c*/ 	.byte	0x04, 0x11
        /*018e*/ 	.short	(.L_78 - .L_77)
	.align		4
.L_77:
        /*0190*/ 	.word	index@($__internal_33_$__cuda_sm70_shflsync_up_p)
        /*0194*/ 	.word	0x00000000


	//----- nvinfo : EIATTR_FRAME_SIZE
	.align		4
.L_78:
        /*0198*/ 	.byte	0x04, 0x11
        /*019a*/ 	.short	(.L_80 - .L_79)
	.align		4
.L_79:
        /*019c*/ 	.word	index@($__internal_32_$__cuda_sm70_shflsync_idx_p)
        /*01a0*/ 	.word	0x00000000


	//----- nvinfo : EIATTR_FRAME_SIZE
	.align		4
.L_80:
        /*01a4*/ 	.byte	0x04, 0x11
        /*01a6*/ 	.short	(.L_82 - .L_81)
	.align		4
.L_81:
        /*01a8*/ 	.word	index@($__internal_31_$__cuda_sm70_shflsync_bfly_p)
        /*01ac*/ 	.word	0x00000000


	//----- nvinfo : EIATTR_FRAME_SIZE
	.align		4
.L_82:
        /*01b0*/ 	.byte	0x04, 0x11
        /*01b2*/ 	.short	(.L_84 - .L_83)
	.align		4
.L_83:
        /*01b4*/ 	.word	index@(_ZN7cutlass13device_kernelIN5flash19enable_sm80_to_sm89INS1_16FlashAttnFwdSm80INS1_25CollectiveMainloopFwdSm80ILi8ELi1ELb0EN4cute5tupleIJNS5_1CILi128EEENS7_ILi48EEENS7_ILi256EEEEEELi256ENS_10bfloat16_tEfNS_4arch4Sm80ELb0ELb0ELb0ELb1ELb1ELb1ELb1ELb1EEENS1_21CollectiveEpilogueFwdINS6_IJS8_SA_S9_EEENS6_IJNS7_ILi1EEESI_SI_EEESC_SE_Li256ELb1ELb1ELb1ELb0EEENS1_36VarlenDynamicPersistentTileSchedulerILi128ELi48ELi256ELi256ELb1ELb1ELb0ELb0ELb1ELb1EEEEEEEEEvNT_6ParamsE)
        /*01b8*/ 	.word	0x00000190


	//----- nvinfo : EIATTR_REGCOUNT
	.align		4
.L_84:
        /*01bc*/ 	.byte	0x04, 0x2f
        /*01be*/ 	.short	(.L_86 - .L_85)
	.align		4
.L_85:
        /*01c0*/ 	.word	index@(_ZN7cutlass13device_kernelIN5flash19enable_sm80_to_sm89INS1_16FlashAttnFwdSm80INS1_25CollectiveMainloopFwdSm80ILi8ELi1ELb0EN4cute5tupleIJNS5_1CILi128EEENS7_ILi64EEENS7_ILi256EEEEEELi256ENS_10bfloat16_tEfNS_4arch4Sm80ELb0ELb0ELb0ELb1ELb1ELb0ELb1ELb1EEENS1_21CollectiveEpilogueFwdINS6_IJS8_SA_S9_EEENS6_IJNS7_ILi1EEESI_SI_EEESC_SE_Li256ELb1ELb1ELb1ELb0EEENS1_36VarlenDynamicPersistentTileSchedulerILi128ELi64ELi256ELi256ELb1ELb1ELb0ELb0ELb1ELb1EEEEEEEEEvNT_6ParamsE)
        /*01c4*/ 	.word	0x000000ff


	//----- nvinfo : EIATTR_FRAME_SIZE
	.align		4
.L_86:
        /*01c8*/ 	.byte	0x04, 0x11
        /*01ca*/ 	.short	(.L_88 - .L_87)
	.align		4
.L_87:
        /*01cc*/ 	.word	index@($__internal_30_$__cuda_sm70_votesync_ballot)
        /*01d0*/ 	.word	0x00000000


	//----- nvinfo : EIATTR_FRAME_SIZE
	.align		4
.L_88:
        /*01d4*/ 	.byte	0x04, 0x11
        /*01d6*/ 	.short	(.L_90 - .L_89)
	.align		4
.L_89:
        /*01d8*/ 	.word	index@($__internal_29_$__cuda_sm70_shflsync_up_p)
        /*01dc*/ 	.word	0x00000000


	//----- nvinfo : EIATTR_FRAME_SIZE
	.align		4
.L_90:
        /*01e0*/ 	.byte	0x04, 0x11
        /*01e2*/ 	.short	(.L_92 - .L_91)
	.align		4
.L_91:
        /*01e4*/ 	.word	index@($__internal_28_$__cuda_sm70_shflsync_idx_p)
        /*01e8*/ 	.word	0x00000000


	//----- nvinfo : EIATTR_FRAME_SIZE
	.align		4
.L_92:
        /*01ec*/ 	.byte	0x04, 0x11
        /*01ee*/ 	.short	(.L_94 - .L_93)
	.align		4
.L_93:
        /*01f0*/ 	.word	index@($__internal_27_$__cuda_sm70_shflsync_bfly_p)
        /*01f4*/ 	.word	0x00000000


	//----- nvinfo : EIATTR_FRAME_SIZE
	.align		4
.L_94:
        /*01f8*/ 	.byte	0x04, 0x11
        /*01fa*/ 	.short	(.L_96 - .L_95)
	.align		4
.L_95:
        /*01fc*/ 	.word	index@(_ZN7cutlass13device_kernelIN5flash19enable_sm80_to_sm89INS1_16FlashAttnFwdSm80INS1_25CollectiveMainloopFwdSm80ILi8ELi1ELb0EN4cute5tupleIJNS5_1CILi128EEENS7_ILi64EEENS7_ILi256EEEEEELi256ENS_10bfloat16_tEfNS_4arch4Sm80ELb0ELb0ELb0ELb1ELb1ELb0ELb1ELb1EEENS1_21CollectiveEpilogueFwdINS6_IJS8_SA_S9_EEENS6_IJNS7_ILi1EEESI_SI_EEESC_SE_Li256ELb1ELb1ELb1ELb0EEENS1_36VarlenDynamicPersistentTileSchedulerILi128ELi64ELi256ELi256ELb1ELb1ELb0ELb0ELb1ELb1EEEEEEEEEvNT_6ParamsE)
        /*0200*/ 	.word	0x00000158


	//----- nvinfo : EIATTR_REGCOUNT
	.align		4
.L_96:
        /*0204*/ 	.byte	0x04, 0x2f
        /*0206*/ 	.short	(.L_98 - .L_97)
	.align		4
.L_97:
        /*0208*/ 	.word	index@(_ZN7cutlass13device_kernelIN5flash19enable_sm80_to_sm89INS1_16FlashAttnFwdSm80INS1_25CollectiveMainloopFwdSm80ILi8ELi1ELb0EN4cute5tupleIJNS5_1CILi128EEENS7_ILi96EEENS7_ILi256EEEEEELi256ENS_10bfloat16_tEfNS_4arch4Sm80ELb0ELb0ELb0ELb0ELb1ELb0ELb1ELb1EEENS1_21CollectiveEpilogueFwdINS6_IJS8_SA_S9_EEENS6_IJNS7_ILi1EEESI_SI_EEESC_SE_Li256ELb0ELb1ELb1ELb0EEENS1_19SingleTileSchedulerILb0ELb1ELb1ELi128EEEEEEEEEvNT_6ParamsE)
        /*020c*/ 	.word	0x000000ff


	//----- nvinfo : EIATTR_FRAME_SIZE
	.align		4
.L_98:
        /*0210*/ 	.byte	0x04, 0x11
        /*0212*/ 	.short	(.L_100 - .L_99)
	.align		4
.L_99:
        /*0214*/ 	.word	index@(_ZN7cutlass13device_kernelIN5flash19enable_sm80_to_sm89INS1_16FlashAttnFwdSm80INS1_25CollectiveMainloopFwdSm80ILi8ELi1ELb0EN4cute5tupleIJNS5_1CILi128EEENS7_ILi96EEENS7_ILi256EEEEEELi256ENS_10bfloat16_tEfNS_4arch4Sm80ELb0ELb0ELb0ELb0ELb1ELb0ELb1ELb1EEENS1_21CollectiveEpilogueFwdINS6_IJS8_SA_S9_EEENS6_IJNS7_ILi1EEESI_SI_EEESC_SE_Li256ELb0ELb1ELb1ELb0EEENS1_19SingleTileSchedulerILb0ELb1ELb1ELi128EEEEEEEEEvNT_6ParamsE)
        /*0218*/ 	.word	0x00000048


	//----- nvinfo : EIATTR_REGCOUNT
	.align		4
.L_100:
        /*021c*/ 	.byte	0x04, 0x2f
        /*021e*/ 	.short	(.L_102 - .L_101)
	.align		4
.L_101:
        /*0220*/ 	.word	index@(_ZN7cutlass13device_kernelIN5flash19enable_sm80_to_sm89INS1_16FlashAttnFwdSm80INS1_25CollectiveMainloopFwdSm80ILi8ELi1ELb0EN4cute5tupleIJNS5_1CILi128EEENS7_ILi32EEENS7_ILi256EEEEEELi256ENS_10bfloat16_tEfNS_4arch4Sm80ELb1ELb0ELb0ELb1ELb1ELb1ELb1ELb1EEENS1_21CollectiveEpilogueFwdINS6_IJS8_SA_S9_EEENS6_IJNS7_ILi1EEESI_SI_EEESC_SE_Li256ELb1ELb1ELb1ELb0EEENS1_36VarlenDynamicPersistentTileSchedulerILi128ELi32ELi256ELi256ELb1ELb1ELb0ELb1ELb1ELb1EEEEEEEEEvNT_6ParamsE)
        /*0224*/ 	.word	0x000000ff


	//----- nvinfo : EIATTR_FRAME_SIZE
	.align		4
.L_102:
        /*0228*/ 	.byte	0x04, 0x11
        /*022a*/ 	.short	(.L_104 - .L_103)
	.align		4
.L_103:
        /*022c*/ 	.word	index@($__internal_26_$__cuda_sm70_votesync_ballot)
        /*0230*/ 	.word	0x00000000


	//----- nvinfo : EIATTR_FRAME_SIZE
	.align		4
.L_104:
        /*0234*/ 	.byte	0x04, 0x11
        /*0236*/ 	.short	(.L_106 - .L_105)
	.align		4
.L_105:
        /*0238*/ 	.word	index@($__internal_25_$__cuda_sm70_shflsync_up_p)
        /*023c*/ 	.word	0x00000000


	//----- nvinfo : EIATTR_FRAME_SIZE
	.align		4
.L_106:
        /*0240*/ 	.byte	0x04, 0x11
        /*0242*/ 	.short	(.L_108 - .L_107)
	.align		4
.L_107:
        /*0244*/ 	.word	index@($__internal_24_$__cuda_sm70_shflsync_idx_p)
        /*0248*/ 	.word	0x00000000


	//----- nvinfo : EIATTR_FRAME_SIZE
	.align		4
.L_108:
        /*024c*/ 	.byte	0x04, 0x11
        /*024e*/ 	.short	(.L_110 - .L_109)
	.align		4
.L_109:
        /*0250*/ 	.word	index@($__internal_23_$__cuda_sm70_shflsync_bfly_p)
        /*0254*/ 	.word	0x00000000


	//----- nvinfo : EIATTR_FRAME_SIZE
	.align		4
.L_110:
        /*0258*/ 	.byte	0x04, 0x11
        /*025a*/ 	.short	(.L_112 - .L_111)
	.align		4
.L_111:
        /*025c*/ 	.word	index@(_ZN7cutlass13device_kernelIN5flash19enable_sm80_to_sm89INS1_16FlashAttnFwdSm80INS1_25CollectiveMainloopFwdSm80ILi8ELi1ELb0EN4cute5tupleIJNS5_1CILi128EEENS7_ILi32EEENS7_ILi256EEEEEELi256ENS_10bfloat16_tEfNS_4arch4Sm80ELb1ELb0ELb0ELb1ELb1ELb1ELb1ELb1EEENS1_21CollectiveEpilogueFwdINS6_IJS8_SA_S9_EEENS6_IJNS7_ILi1EEESI_SI_EEESC_SE_Li256ELb1ELb1ELb1ELb0EEENS1_36VarlenDynamicPersistentTileSchedulerILi128ELi32ELi256ELi256ELb1ELb1ELb0ELb1ELb1ELb1EEEEEEEEEvNT_6ParamsE)
        /*0260*/ 	.word	0x00000048


	//----- nvinfo : EIATTR_REGCOUNT
	.align		4
.L_112:
        /*0264*/ 	.byte	0x04, 0x2f
        /*0266*/ 	.short	(.L_114 - .L_113)
	.align		4
.L_113:
        /*0268*/ 	.word	index@(_ZN7cutlass13device_kernelIN5flash19enable_sm80_to_sm89INS1_16FlashAttnFwdSm80INS1_25CollectiveMainloopFwdSm80ILi8ELi1ELb1EN4cute5tupleIJNS5_1CILi128EEENS7_ILi48EEENS7_ILi256EEEEEELi256ENS_10bfloat16_tEfNS_4arch4Sm80ELb1ELb0ELb0ELb1ELb1ELb0ELb1ELb1EEENS1_21CollectiveEpilogueFwdINS6_IJS8_SA_S9_EEENS6_IJNS7_ILi1EEESI_SI_EEESC_SE_Li256ELb1ELb1ELb1ELb0EEENS1_36VarlenDynamicPersistentTileSchedulerILi128ELi48ELi256ELi256ELb1ELb1ELb0ELb1ELb1ELb1EEEEEEEEEvNT_6ParamsE)
        /*026c*/ 	.word	0x000000ff


	//----- nvinfo : EIATTR_FRAME_SIZE
	.align		4
.L_114:
        /*0270*/ 	.byte	0x04, 0x11
        /*0272*/ 	.short	(.L_116 - .L_115)
	.align		4
.L_115:
        /*0274*/ 	.word	index@($__internal_22_$__cuda_sm70_votesync_ballot)
        /*0278*/ 	.word	0x00000000


	//----- nvinfo : EIATTR_FRAME_SIZE
	.align		4
.L_116:
        /*027c*/ 	.byte	0x04, 0x11
        /*027e*/ 	.short	(.L_118 - .L_117)
	.align		4
.L_117:
        /*0280*/ 	.word	index@($__internal_21_$__cuda_sm70_shflsync_up_p)
        /*0284*/ 	.word	0x00000000


	//----- nvinfo : EIATTR_FRAME_SIZE
	.align		4
.L_118:
        /*0288*/ 	.byte	0x04, 0x11
        /*028a*/ 	.short	(.L_120 - .L_119)
	.align		4
.L_119:
        /*028c*/ 	.word	index@($__internal_20_$__cuda_sm70_shflsync_idx_p)
        /*0290*/ 	.word	0x00000000


	//----- nvinfo : EIATTR_FRAME_SIZE
	.align		4
.L_120:
        /*0294*/ 	.byte	0x04, 0x11
        /*0296*/ 	.short	(.L_122 - .L_121)
	.align		4
.L_121:
        /*0298*/ 	.word	index@($__internal_19_$__cuda_sm70_shflsync_bfly_p)
        /*029c*/ 	.word	0x00000000


	//----- nvinfo : EIATTR_FRAME_SIZE
	.align		4
.L_122:
        /*02a0*/ 	.byte	0x04, 0x11
        /*02a2*/ 	.short	(.L_124 - .L_123)
	.align		4
.L_123:
        /*02a4*/ 	.word	index@(_ZN7cutlass13device_kernelIN5flash19enable_sm80_to_sm89INS1_16FlashAttnFwdSm80INS1_25CollectiveMainloopFwdSm80ILi8ELi1ELb1EN4cute5tupleIJNS5_1CILi128EEENS7_ILi48EEENS7_ILi256EEEEEELi256ENS_10bfloat16_tEfNS_4arch4Sm80ELb1ELb0ELb0ELb1ELb1ELb0ELb1ELb1EEENS1_21CollectiveEpilogueFwdINS6_IJS8_SA_S9_EEENS6_IJNS7_ILi1EEESI_SI_EEESC_SE_Li256ELb1ELb1ELb1ELb0EEENS1_36VarlenDynamicPersistentTileSchedulerILi128ELi48ELi256ELi256ELb1ELb1ELb0ELb1ELb1ELb1EEEEEEEEEvNT_6ParamsE)
        /*02a8*/ 	.word	0x00000220


	//----- nvinfo : EIATTR_REGCOUNT
	.align		4
.L_124:
        /*02ac*/ 	.byte	0x04, 0x2f
        /*02ae*/ 	.short	(.L_126 - .L_125)
	.align		4
.L_125:
        /*02b0*/ 	.word	index@(_ZN7cutlass13device_kernelIN5flash19enable_sm80_to_sm89INS1_16FlashAttnFwdSm80INS1_25CollectiveMainloopFwdSm80ILi8ELi1ELb1EN4cute5tupleIJNS5_1CILi128EEENS7_ILi64EEENS7_ILi256EEEEEELi256ENS_10bfloat16_tEfNS_4arch4Sm80ELb1ELb0ELb0ELb0ELb1ELb0ELb1ELb1EEENS1_21CollectiveEpilogueFwdINS6_IJS8_SA_S9_EEENS6_IJNS7_ILi1EEESI_SI_EEESC_SE_Li256ELb0ELb1ELb1ELb0EEENS1_30DynamicPersistentTileSchedulerILi256ELi256ELb1ELb1ELb0EEEEEEEEEvNT_6ParamsE)
        /*02b4*/ 	.word	0x000000ff


	//----- nvinfo : EIATTR_FRAME_SIZE
	.align		4
.L_126:
        /*02b8*/ 	.byte	0x04, 0x11
        /*02ba*/ 	.short	(.L_128 - .L_127)
	.align		4
.L_127:
        /*02bc*/ 	.word	index@($__internal_18_$__cuda_sm70_shflsync_idx_p)
        /*02c0*/ 	.word	0x00000000


	//----- nvinfo : EIATTR_FRAME_SIZE
	.align		4
.L_128:
        /*02c4*/ 	.byte	0x04, 0x11
        /*02c6*/ 	.short	(.L_130 - .L_129)
	.align		4
.L_129:
        /*02c8*/ 	.word	index@($__internal_17_$__cuda_sm70_shflsync_bfly_p)
        /*02cc*/ 	.word	0x00000000


	//----- nvinfo : EIATTR_FRAME_SIZE
	.align		4
.L_130:
        /*02d0*/ 	.byte	0x04, 0x11
        /*02d2*/ 	.short	(.L_132 - .L_131)
	.align		4
.L_131:
        /*02d4*/ 	.word	index@(_ZN7cutlass13device_kernelIN5flash19enable_sm80_to_sm89INS1_16FlashAttnFwdSm80INS1_25CollectiveMainloopFwdSm80ILi8ELi1ELb1EN4cute5tupleIJNS5_1CILi128EEENS7_ILi64EEENS7_ILi256EEEEEELi256ENS_10bfloat16_tEfNS_4arch4Sm80ELb1ELb0ELb0ELb0ELb1ELb0ELb1ELb1EEENS1_21CollectiveEpilogueFwdINS6_IJS8_SA_S9_EEENS6_IJNS7_ILi1EEESI_SI_EEESC_SE_Li256ELb0ELb1ELb1ELb0EEENS1_30DynamicPersistentTileSchedulerILi256ELi256ELb1ELb1ELb0EEEEEEEEEvNT_6ParamsE)
        /*02d8*/ 	.word	0x000001f8


	//----- nvinfo : EIATTR_REGCOUNT
	.align		4
.L_132:
        /*02dc*/ 	.byte	0x04, 0x2f
        /*02de*/ 	.short	(.L_134 - .L_133)
	.align		4
.L_133:
        /*02e0*/ 	.word	index@(_ZN7cutlass13device_kernelIN5flash19enable_sm80_to_sm89INS1_16FlashAttnFwdSm80INS1_25CollectiveMainloopFwdSm80ILi8ELi1ELb0EN4cute5tupleIJNS5_1CILi128EEENS7_ILi32EEENS7_ILi256EEEEEELi256ENS_10bfloat16_tEfNS_4arch4Sm80ELb0ELb1ELb0ELb1ELb1ELb1ELb1ELb1EEENS1_21CollectiveEpilogueFwdINS6_IJS8_SA_S9_EEENS6_IJNS7_ILi1EEESI_SI_EEESC_SE_Li256ELb1ELb1ELb1ELb0EEENS1_36VarlenDynamicPersistentTileSchedulerILi128ELi32ELi256ELi256ELb1ELb1ELb0ELb1ELb0ELb1EEEEEEEEEvNT_6ParamsE)
        /*02e4*/ 	.word	0x000000ff


	//----- nvinfo : EIATTR_FRAME_SIZE
	.align		4
.L_134:
        /*02e8*/ 	.byte	0x04, 0x11
        /*02ea*/ 	.short	(.L_136 - .L_135)
	.align		4
.L_135:
        /*02ec*/ 	.word	index@($__internal_16_$__cuda_sm70_votesync_ballot)
        /*02f0*/ 	.word	0x00000000


	//----- nvinfo : EIATTR_FRAME_SIZE
	.align		4
.L_136:
        /*02f4*/ 	.byte	0x04, 0x11
        /*02f6*/ 	.short	(.L_138 - .L_137)
	.align		4
.L_137:
        /*02f8*/ 	.word	index@($__internal_15_$__cuda_sm70_shflsync_up_p)
        /*02fc*/ 	.word	0x00000000


	//----- nvinfo : EIATTR_FRAME_SIZE
	.align		4
.L_138:
        /*0300*/ 	.byte	0x04, 0x11
        /*0302*/ 	.short	(.L_140 - .L_139)
	.align		4
.L_139:
        /*0304*/ 	.word	index@($__internal_14_$__cuda_sm70_shflsync_idx_p)
        /*0308*/ 	.word	0x00000000


	//----- nvinfo : EIATTR_FRAME_SIZE
	.align		4
.L_140:
        /*030c*/ 	.byte	0x04, 0x11
        /*030e*/ 	.short	(.L_142 - .L_141)
	.align		4
.L_141:
        /*0310*/ 	.word	index@($__internal_13_$__cuda_sm70_shflsync_bfly_p)
        /*0314*/ 	.word	0x00000000


	//----- nvinfo : EIATTR_FRAME_SIZE
	.align		4
.L_142:
        /*0318*/ 	.byte	0x04, 0x11
        /*031a*/ 	.short	(.L_144 - .L_143)
	.align		4
.L_143:
        /*031c*/ 	.word	index@(_ZN7cutlass13device_kernelIN5flash19enable_sm80_to_sm89INS1_16FlashAttnFwdSm80INS1_25CollectiveMainloopFwdSm80ILi8ELi1ELb0EN4cute5tupleIJNS5_1CILi128EEENS7_ILi32EEENS7_ILi256EEEEEELi256ENS_10bfloat16_tEfNS_4arch4Sm80ELb0ELb1ELb0ELb1ELb1ELb1ELb1ELb1EEENS1_21CollectiveEpilogueFwdINS6_IJS8_SA_S9_EEENS6_IJNS7_ILi1EEESI_SI_EEESC_SE_Li256ELb1ELb1ELb1ELb0EEENS1_36VarlenDynamicPersistentTileSchedulerILi128ELi32ELi256ELi256ELb1ELb1ELb0ELb1ELb0ELb1EEEEEEEEEvNT_6ParamsE)
        /*0320*/ 	.word	0x00000048


	//----- nvinfo : EIATTR_REGCOUNT
	.align		4
.L_144:
        /*0324*/ 	.byte	0x04, 0x2f
        /*0326*/ 	.short	(.L_146 - .L_145)
	.align		4
.L_145:
        /*0328*/ 	.word	index@(_ZN7cutlass13device_kernelIN5flash19enable_sm80_to_sm89INS1_16FlashAttnFwdSm80INS1_25CollectiveMainloopFwdSm80ILi8ELi1ELb1EN4cute5tupleIJNS5_1CILi128EEENS7_ILi48EEENS7_ILi256EEEEEELi256ENS_10bfloat16_tEfNS_4arch4Sm80ELb0ELb1ELb0ELb1ELb1ELb0ELb1ELb1EEENS1_21CollectiveEpilogueFwdINS6_IJS8_SA_S9_EEENS6_IJNS7_ILi1EEESI_SI_EEESC_SE_Li256ELb1ELb1ELb1ELb0EEENS1_36VarlenDynamicPersistentTileSchedulerILi128ELi48ELi256ELi256ELb1ELb1ELb0ELb1ELb0ELb1EEEEEEEEEvNT_6ParamsE)
        /*032c*/ 	.word	0x000000ff


	//----- nvinfo : EIATTR_FRAME_SIZE
	.align		4
.L_146:
        /*0330*/ 	.byte	0x04, 0x11
        /*0332*/ 	.short	(.L_148 - .L_147)
	.align		4
.L_147:
        /*0334*/ 	.word	index@($__internal_12_$__cuda_sm70_votesync_ballot)
        /*0338*/ 	.word	0x00000000


	//----- nvinfo : EIATTR_FRAME_SIZE
	.align		4
.L_148:
        /*033c*/ 	.byte	0x04, 0x11
        /*033e*/ 	.short	(.L_150 - .L_149)
	.align		4
.L_149:
        /*0340*/ 	.word	index@($__internal_11_$__cuda_sm70_shflsync_up_p)
        /*0344*/ 	.word	0x00000000


	//----- nvinfo : EIATTR_FRAME_SIZE
	.align		4
.L_150:
        /*0348*/ 	.byte	0x04, 0x11
        /*034a*/ 	.short	(.L_152 - .L_151)
	.align		4
.L_151:
        /*034c*/ 	.word	index@($__internal_10_$__cuda_sm70_shflsync_idx_p)
        /*0350*/ 	.word	0x00000000


	//----- nvinfo : EIATTR_FRAME_SIZE
	.align		4
.L_152:
        /*0354*/ 	.byte	0x04, 0x11
        /*0356*/ 	.short	(.L_154 - .L_153)
	.align		4
.L_153:
        /*0358*/ 	.word	index@($__internal_9_$__cuda_sm70_shflsync_bfly_p)
        /*035c*/ 	.word	0x00000000


	//----- nvinfo : EIATTR_FRAME_SIZE
	.align		4
.L_154:
        /*0360*/ 	.byte	0x04, 0x11
        /*0362*/ 	.short	(.L_156 - .L_155)
	.align		4
.L_155:
        /*0364*/ 	.word	index@(_ZN7cutlass13device_kernelIN5flash19enable_sm80_to_sm89INS1_16FlashAttnFwdSm80INS1_25CollectiveMainloopFwdSm80ILi8ELi1ELb1EN4cute5tupleIJNS5_1CILi128EEENS7_ILi48EEENS7_ILi256EEEEEELi256ENS_10bfloat16_tEfNS_4arch4Sm80ELb0ELb1ELb0ELb1ELb1ELb0ELb1ELb1EEENS1_21CollectiveEpilogueFwdINS6_IJS8_SA_S9_EEENS6_IJNS7_ILi1EEESI_SI_EEESC_SE_Li256ELb1ELb1ELb1ELb0EEENS1_36VarlenDynamicPersistentTileSchedulerILi128ELi48ELi256ELi256ELb1ELb1ELb0ELb1ELb0ELb1EEEEEEEEEvNT_6ParamsE)
        /*0368*/ 	.word	0x00000218


	//----- nvinfo : EIATTR_REGCOUNT
	.align		4
.L_156:
        /*036c*/ 	.byte	0x04, 0x2f
        /*036e*/ 	.short	(.L_158 - .L_157)
	.align		4
.L_157:
        /*0370*/ 	.word	index@(_ZN7cutlass13device_kernelIN5flash19enable_sm80_to_sm89INS1_16FlashAttnFwdSm80INS1_25CollectiveMainloopFwdSm80ILi8ELi1ELb1EN4cute5tupleIJNS5_1CILi128EEENS7_ILi48EEENS7_ILi256EEEEEELi256ENS_10bfloat16_tEfNS_4arch4Sm80ELb0ELb1ELb0ELb0ELb1ELb0ELb1ELb1EEENS1_21CollectiveEpilogueFwdINS6_IJS8_SA_S9_EEENS6_IJNS7_ILi1EEESI_SI_EEESC_SE_Li256ELb0ELb1ELb1ELb0EEENS1_19SingleTileSchedulerILb0ELb1ELb1ELi128EEEEEEEEEvNT_6ParamsE)
        /*0374*/ 	.word	0x000000ff


	//----- nvinfo : EIATTR_FRAME_SIZE
	.align		4
.L_158:
        /*0378*/ 	.byte	0x04, 0x11
        /*037a*/ 	.short	(.L_160 - .L_159)
	.align		4
.L_159:
        /*037c*/ 	.word	index@($__internal_8_$__cuda_sm70_shflsync_idx_p)
        /*0380*/ 	.word	0x00000000


	//----- nvinfo : EIATTR_FRAME_SIZE
	.align		4
.L_160:
        /*0384*/ 	.byte	0x04, 0x11
        /*0386*/ 	.short	(.L_162 - .L_161)
	.align		4
.L_161:
        /*0388*/ 	.word	index@(_ZN7cutlass13device_kernelIN5flash19enable_sm80_to_sm89INS1_16FlashAttnFwdSm80INS1_25CollectiveMainloopFwdSm80ILi8ELi1ELb1EN4cute5tupleIJNS5_1CILi128EEENS7_ILi48EEENS7_ILi256EEEEEELi256ENS_10bfloat16_tEfNS_4arch4Sm80ELb0ELb1ELb0ELb0ELb1ELb0ELb1ELb1EEENS1_21CollectiveEpilogueFwdINS6_IJS8_SA_S9_EEENS6_IJNS7_ILi1EEESI_SI_EEESC_SE_Li256ELb0ELb1ELb1ELb0EEENS1_19SingleTileSchedulerILb0ELb1ELb1ELi128EEEEEEEEEvNT_6ParamsE)
        /*038c*/ 	.word	0x00000078


	//----- nvinfo : EIATTR_REGCOUNT
	.align		4
.L_162:
        /*0390*/ 	.byte	0x04, 0x2f
        /*0392*/ 	.short	(.L_164 - .L_163)
	.align		4
.L_163:
        /*0394*/ 	.word	index@(_ZN7cutlass13device_kernelIN5flash19enable_sm80_to_sm89INS1_16FlashAttnFwdSm80INS1_25CollectiveMainloopFwdSm80ILi8ELi1ELb0EN4cute5tupleIJNS5_1CILi128EEENS7_ILi32EEENS7_ILi256EEEEEELi256ENS_10bfloat16_tEfNS_4arch4Sm80ELb0ELb0ELb0ELb1ELb1ELb1ELb1ELb1EEENS1_21CollectiveEpilogueFwdINS6_IJS8_SA_S9_EEENS6_IJNS7_ILi1EEESI_SI_EEESC_SE_Li256ELb1ELb1ELb1ELb0EEENS1_36VarlenDynamicPersistentTileSchedulerILi128ELi32ELi256ELi256ELb1ELb1ELb0ELb0ELb1ELb1EEEEEEEEEvNT_6ParamsE)
        /*0398*/ 	.word	0x000000ff


	//----- nvinfo : EIATTR_FRAME_SIZE
	.align		4
.L_164:
        /*039c*/ 	.byte	0x04, 0x11
        /*039e*/ 	.short	(.L_166 - .L_165)
	.align		4
.L_165:
        /*03a0*/ 	.word	index@($__internal_7_$__cuda_sm70_votesync_ballot)
        /*03a4*/ 	.word	0x00000000


	//----- nvinfo : EIATTR_FRAME_SIZE
	.align		4
.L_166:
        /*03a8*/ 	.byte	0x04, 0x11
        /*03aa*/ 	.short	(.L_168 - .L_167)
	.align		4
.L_167:
        /*03ac*/ 	.word	index@($__internal_6_$__cuda_sm70_shflsync_up_p)
        /*03b0*/ 	.word	0x00000000


	//----- nvinfo : EIATTR_FRAME_SIZE
	.align		4
.L_168:
        /*03b4*/ 	.byte	0x04, 0x11
        /*03b6*/ 	.short	(.L_170 - .L_169)
	.align		4
.L_169:
        /*03b8*/ 	.word	index@($__internal_5_$__cuda_sm70_shflsync_idx_p)
        /*03bc*/ 	.word	0x00000000


	//----- nvinfo : EIATTR_FRAME_SIZE
	.align		4
.L_170:
        /*03c0*/ 	.byte	0x04, 0x11
        /*03c2*/ 	.short	(.L_172 - .L_171)
	.align		4
.L_171:
        /*03c4*/ 	.word	index@($__internal_4_$__cuda_sm70_shflsync_bfly_p)
        /*03c8*/ 	.word	0x00000000


	//----- nvinfo : EIATTR_FRAME_SIZE
	.align		4
.L_172:
        /*03cc*/ 	.byte	0x04, 0x11
        /*03ce*/ 	.short	(.L_174 - .L_173)
	.align		4
.L_173:
        /*03d0*/ 	.word	index@(_ZN7cutlass13device_kernelIN5flash19enable_sm80_to_sm89INS1_16FlashAttnFwdSm80INS1_25CollectiveMainloopFwdSm80ILi8ELi1ELb0EN4cute5tupleIJNS5_1CILi128EEENS7_ILi32EEENS7_ILi256EEEEEELi256ENS_10bfloat16_tEfNS_4arch4Sm80ELb0ELb0ELb0ELb1ELb1ELb1ELb1ELb1EEENS1_21CollectiveEpilogueFwdINS6_IJS8_SA_S9_EEENS6_IJNS7_ILi1EEESI_SI_EEESC_SE_Li256ELb1ELb1ELb1ELb0EEENS1_36VarlenDynamicPersistentTileSchedulerILi128ELi32ELi256ELi256ELb1ELb1ELb0ELb0ELb1ELb1EEEEEEEEEvNT_6ParamsE)
        /*03d4*/ 	.word	0x00000058


	//----- nvinfo : EIATTR_REGCOUNT
	.align		4
.L_174:
        /*03d8*/ 	.byte	0x04, 0x2f
        /*03da*/ 	.short	(.L_176 - .L_175)
	.align		4
.L_175:
        /*03dc*/ 	.word	index@(_ZN7cutlass13device_kernelIN5flash19enable_sm80_to_sm89INS1_16FlashAttnFwdSm80INS1_25CollectiveMainloopFwdSm80ILi8ELi1ELb1EN4cute5tupleIJNS5_1CILi128EEENS7_ILi48EEENS7_ILi256EEEEEELi256ENS_10bfloat16_tEfNS_4arch4Sm80ELb0ELb0ELb0ELb1ELb1ELb0ELb1ELb1EEENS1_21CollectiveEpilogueFwdINS6_IJS8_SA_S9_EEENS6_IJNS7_ILi1EEESI_SI_EEESC_SE_Li256ELb1ELb1ELb1ELb0EEENS1_36VarlenDynamicPersistentTileSchedulerILi128ELi48ELi256ELi256ELb1ELb1ELb0ELb0ELb1ELb1EEEEEEEEEvNT_6ParamsE)
        /*03e0*/ 	.word	0x000000ff


	//----- nvinfo : EIATTR_FRAME_SIZE
	.align		4
.L_176:
        /*03e4*/ 	.byte	0x04, 0x11
        /*03e6*/ 	.short	(.L_178 - .L_177)
	.align		4
.L_177:
        /*03e8*/ 	.word	index@($__internal_3_$__cuda_sm70_votesync_ballot)
        /*03ec*/ 	.word	0x00000000


	//----- nvinfo : EIATTR_FRAME_SIZE
	.align		4
.L_178:
        /*03f0*/ 	.byte	0x04, 0x11
        /*03f2*/ 	.short	(.L_180 - .L_179)
	.align		4
.L_179:
        /*03f4*/ 	.word	index@($__internal_2_$__cuda_sm70_shflsync_up_p)
        /*03f8*/ 	.word	0x00000000


	//----- nvinfo : EIATTR_FRAME_SIZE
	.align		4
.L_180:
        /*03fc*/ 	.byte	0x04, 0x11
        /*03fe*/ 	.short	(.L_182 - .L_181)
	.align		4
.L_181:
        /*0400*/ 	.word	index@($__internal_1_$__cuda_sm70_shflsync_idx_p)
        /*0404*/ 	.word	0x00000000


	//----- nvinfo : EIATTR_FRAME_SIZE
	.align		4
.L_182:
        /*0408*/ 	.byte	0x04, 0x11
        /*040a*/ 	.short	(.L_184 - .L_183)
	.align		4
.L_183:
        /*040c*/ 	.word	index@($__internal_0_$__cuda_sm70_shflsync_bfly_p)
        /*0410*/ 	.word	0x00000000


	//----- nvinfo : EIATTR_FRAME_SIZE
	.align		4
.L_184:
        /*0414*/ 	.byte	0x04, 0x11
        /*0416*/ 	.short	(.L_186 - .L_185)
	.align		4
.L_185:
        /*0418*/ 	.word	index@(_ZN7cutlass13device_kernelIN5flash19enable_sm80_to_sm89INS1_16FlashAttnFwdSm80INS1_25CollectiveMainloopFwdSm80ILi8ELi1ELb1EN4cute5tupleIJNS5_1CILi128EEENS7_ILi48EEENS7_ILi256EEEEEELi256ENS_10bfloat16_tEfNS_4arch4Sm80ELb0ELb0ELb0ELb1ELb1ELb0ELb1ELb1EEENS1_21CollectiveEpilogueFwdINS6_IJS8_SA_S9_EEENS6_IJNS7_ILi1EEESI_SI_EEESC_SE_Li256ELb1ELb1ELb1ELb0EEENS1_36VarlenDynamicPersistentTileSchedulerILi128ELi48ELi256ELi256ELb1ELb1ELb0ELb0ELb1ELb1EEEEEEEEEvNT_6ParamsE)
        /*041c*/ 	.word	0x00000198


	//----- nvinfo : EIATTR_REGCOUNT
	.align		4
.L_186:
        /*0420*/ 	.byte	0x04, 0x2f
        /*0422*/ 	.short	(.L_188 - .L_187)
	.align		4
.L_187:
        /*0424*/ 	.word	index@(_ZN7cutlass13device_kernelIN5flash19enable_sm80_to_sm89INS1_16FlashAttnFwdSm80INS1_25CollectiveMainloopFwdSm80ILi8ELi1ELb1EN4cute5tupleIJNS5_1CILi128EEENS7_ILi64EEENS7_ILi256EEEEEELi256ENS_10bfloat16_tEfNS_4arch4Sm80ELb0ELb0ELb0ELb0ELb1ELb0ELb1ELb1EEENS1_21CollectiveEpilogueFwdINS6_IJS8_SA_S9_EEENS6_IJNS7_ILi1EEESI_SI_EEESC_SE_Li256ELb0ELb1ELb1ELb0EEENS1_19SingleTileSchedulerILb0ELb1ELb1ELi128EEEEEEEEEvNT_6ParamsE)
        /*0428*/ 	.word	0x000000ff


	//----- nvinfo : EIATTR_FRAME_SIZE
	.align		4
.L_188:
        /*042c*/ 	.byte	0x04, 0x11
        /*042e*/ 	.short	(.L_190 - .L_189)
	.align		4
.L_189:
        /*0430*/ 	.word	index@(_ZN7cutlass13device_kernelIN5flash19enable_sm80_to_sm89INS1_16FlashAttnFwdSm80INS1_25CollectiveMainloopFwdSm80ILi8ELi1ELb1EN4cute5tupleIJNS5_1CILi128EEENS7_ILi64EEENS7_ILi256EEEEEELi256ENS_10bfloat16_tEfNS_4arch4Sm80ELb0ELb0ELb0ELb0ELb1ELb0ELb1ELb1EEENS1_21CollectiveEpilogueFwdINS6_IJS8_SA_S9_EEENS6_IJNS7_ILi1EEESI_SI_EEESC_SE_Li256ELb0ELb1ELb1ELb0EEENS1_19SingleTileSchedulerILb0ELb1ELb1ELi128EEEEEEEEEvNT_6ParamsE)
        /*0434*/ 	.word	0x00000060


	//----- nvinfo : EIATTR_MIN_STACK_SIZE
	.align		4
.L_190:
        /*0438*/ 	.byte	0x04, 0x12
        /*043a*/ 	.short	(.L_192 - .L_191)
	.align		4
.L_191:
        /*043c*/ 	.word	index@(_ZN7cutlass13device_kernelIN5flash19enable_sm80_to_sm89INS1_16FlashAttnFwdSm80INS1_25CollectiveMainloopFwdSm80ILi8ELi1ELb1EN4cute5tupleIJNS5_1CILi128EEENS7_ILi64EEENS7_ILi256EEEEEELi256ENS_10bfloat16_tEfNS_4arch4Sm80ELb0ELb0ELb0ELb0ELb1ELb0ELb1ELb1EEENS1_21CollectiveEpilogueFwdINS6_IJS8_SA_S9_EEENS6_IJNS7_ILi1EEESI_SI_EEESC_SE_Li256ELb0ELb1ELb1ELb0EEENS1_19SingleTileSchedulerILb0ELb1ELb1ELi128EEEEEEEEEvNT_6ParamsE)
        /*0440*/ 	.word	0x00000060


	//----- nvinfo : EIATTR_MIN_STACK_SIZE
	.align		4
.L_192:
        /*0444*/ 	.byte	0x04, 0x12
        /*0446*/ 	.short	(.L_194 - .L_193)
	.align		4
.L_193:
        /*0448*/ 	.word	index@(_ZN7cutlass13device_kernelIN5flash19enable_sm80_to_sm89INS1_16FlashAttnFwdSm80INS1_25CollectiveMainloopFwdSm80ILi8ELi1ELb1EN4cute5tupleIJNS5_1CILi128EEENS7_ILi48EEENS7_ILi256EEEEEELi256ENS_10bfloat16_tEfNS_4arch4Sm80ELb0ELb0ELb0ELb1ELb1ELb0ELb1ELb1EEENS1_21CollectiveEpilogueFwdINS6_IJS8_SA_S9_EEENS6_IJNS7_ILi1EEESI_SI_EEESC_SE_Li256ELb1ELb1ELb1ELb0EEENS1_36VarlenDynamicPersistentTileSchedulerILi128ELi48ELi256ELi256ELb1ELb1ELb0ELb0ELb1ELb1EEEEEEEEEvNT_6ParamsE)
        /*044c*/ 	.word	0x00000198


	//----- nvinfo : EIATTR_MIN_STACK_SIZE
	.align		4
.L_194:
        /*0450*/ 	.byte	0x04, 0x12
        /*0452*/ 	.short	(.L_196 - .L_195)
	.align		4
.L_195:
        /*0454*/ 	.word	index@(_ZN7cutlass13device_kernelIN5flash19enable_sm80_to_sm89INS1_16FlashAttnFwdSm80INS1_25CollectiveMainloopFwdSm80ILi8ELi1ELb0EN4cute5tupleIJNS5_1CILi128EEENS7_ILi32EEENS7_ILi256EEEEEELi256ENS_10bfloat16_tEfNS_4arch4Sm80ELb0ELb0ELb0ELb1ELb1ELb1ELb1ELb1EEENS1_21CollectiveEpilogueFwdINS6_IJS8_SA_S9_EEENS6_IJNS7_ILi1EEESI_SI_EEESC_SE_Li256ELb1ELb1ELb1ELb0EEENS1_36VarlenDynamicPersistentTileSchedulerILi128ELi32ELi256ELi256ELb1ELb1ELb0ELb0ELb1ELb1EEEEEEEEEvNT_6ParamsE)
        /*0458*/ 	.word	0x00000058


	//----- nvinfo : EIATTR_MIN_STACK_SIZE
	.align		4
.L_196:
        /*045c*/ 	.byte	0x04, 0x12
        /*045e*/ 	.short	(.L_198 - .L_197)
	.align		4
.L_197:
        /*0460*/ 	.word	index@(_ZN7cutlass13device_kernelIN5flash19enable_sm80_to_sm89INS1_16FlashAttnFwdSm80INS1_25CollectiveMainloopFwdSm80ILi8ELi1ELb1EN4cute5tupleIJNS5_1CILi128EEENS7_ILi48EEENS7_ILi256EEEEEELi256ENS_10bfloat16_tEfNS_4arch4Sm80ELb0ELb1ELb0ELb0ELb1ELb0ELb1ELb1EEENS1_21CollectiveEpilogueFwdINS6_IJS8_SA_S9_EEENS6_IJNS7_ILi1EEESI_SI_EEESC_SE_Li256ELb0ELb1ELb1ELb0EEENS1_19SingleTileSchedulerILb0ELb1ELb1ELi128EEEEEEEEEvNT_6ParamsE)
        /*0464*/ 	.word	0x00000078


	//----- nvinfo : EIATTR_MIN_STACK_SIZE
	.align		4
.L_198:
        /*0468*/ 	.byte	0x04, 0x12
        /*046a*/ 	.short	(.L_200 - .L_199)
	.align		4
.L_199:
        /*046c*/ 	.word	index@(_ZN7cutlass13device_kernelIN5flash19enable_sm80_to_sm89INS1_16FlashAttnFwdSm80INS1_25CollectiveMainloopFwdSm80ILi8ELi1ELb1EN4cute5tupleIJNS5_1CILi128EEENS7_ILi48EEENS7_ILi256EEEEEELi256ENS_10bfloat16_tEfNS_4arch4Sm80ELb0ELb1ELb0ELb1ELb1ELb0ELb1ELb1EEENS1_21CollectiveEpilogueFwdINS6_IJS8_SA_S9_EEENS6_IJNS7_ILi1EEESI_SI_EEESC_SE_Li256ELb1ELb1ELb1ELb0EEENS1_36VarlenDynamicPersistentTileSchedulerILi128ELi48ELi256ELi256ELb1ELb1ELb0ELb1ELb0ELb1EEEEEEEEEvNT_6ParamsE)
        /*0470*/ 	.word	0x00000218


	//----- nvinfo : EIATTR_MIN_STACK_SIZE
	.align		4
.L_200:
        /*0474*/ 	.byte	0x04, 0x12
        /*0476*/ 	.short	(.L_202 - .L_201)
	.align		4
.L_201:
        /*0478*/ 	.word	index@(_ZN7cutlass13device_kernelIN5flash19enable_sm80_to_sm89INS1_16FlashAttnFwdSm80INS1_25CollectiveMainloopFwdSm80ILi8ELi1ELb0EN4cute5tupleIJNS5_1CILi128EEENS7_ILi32EEENS7_ILi256EEEEEELi256ENS_10bfloat16_tEfNS_4arch4Sm80ELb0ELb1ELb0ELb1ELb1ELb1ELb1ELb1EEENS1_21CollectiveEpilogueFwdINS6_IJS8_SA_S9_EEENS6_IJNS7_ILi1EEESI_SI_EEESC_SE_Li256ELb1ELb1ELb1ELb0EEENS1_36VarlenDynamicPersistentTileSchedulerILi128ELi32ELi256ELi256ELb1ELb1ELb0ELb1ELb0ELb1EEEEEEEEEvNT_6ParamsE)
        /*047c*/ 	.word	0x00000048


	//----- nvinfo : EIATTR_MIN_STACK_SIZE
	.align		4
.L_202:
        /*0480*/ 	.byte	0x04, 0x12
        /*0482*/ 	.short	(.L_204 - .L_203)
	.align		4
.L_203:
        /*0484*/ 	.word	index@(_ZN7cutlass13device_kernelIN5flash19enable_sm80_to_sm89INS1_16FlashAttnFwdSm80INS1_25CollectiveMainloopFwdSm80ILi8ELi1ELb1EN4cute5tupleIJNS5_1CILi128EEENS7_ILi64EEENS7_ILi256EEEEEELi256ENS_10bfloat16_tEfNS_4arch4Sm80ELb1ELb0ELb0ELb0ELb1ELb0ELb1ELb1EEENS1_21CollectiveEpilogueFwdINS6_IJS8_SA_S9_EEENS6_IJNS7_ILi1EEESI_SI_EEESC_SE_Li256ELb0ELb1ELb1ELb0EEENS1_30DynamicPersistentTileSchedulerILi256ELi256ELb1ELb1ELb0EEEEEEEEEvNT_6ParamsE)
        /*0488*/ 	.word	0x000001f8


	//----- nvinfo : EIATTR_MIN_STACK_SIZE
	.align		4
.L_204:
        /*048c*/ 	.byte	0x04, 0x12
        /*048e*/ 	.short	(.L_206 - .L_205)
	.align		4
.L_205:
        /*0490*/ 	.word	index@(_ZN7cutlass13device_kernelIN5flash19enable_sm80_to_sm89INS1_16FlashAttnFwdSm80INS1_25CollectiveMainloopFwdSm80ILi8ELi1ELb1EN4cute5tupleIJNS5_1CILi128EEENS7_ILi48EEENS7_ILi256EEEEEELi256ENS_10bfloat16_tEfNS_4arch4Sm80ELb1ELb0ELb0ELb1ELb1ELb0ELb1ELb1EEENS1_21CollectiveEpilogueFwdINS6_IJS8_SA_S9_EEENS6_IJNS7_ILi1EEESI_SI_EEESC_SE_Li256ELb1ELb1ELb1ELb0EEENS1_36VarlenDynamicPersistentTileSchedulerILi128ELi48ELi256ELi256ELb1ELb1ELb0ELb1ELb1ELb1EEEEEEEEEvNT_6ParamsE)
        /*0494*/ 	.word	0x00000220


	//----- nvinfo : EIATTR_MIN_STACK_SIZE
	.align		4
.L_206:
        /*0498*/ 	.byte	0x04, 0x12
        /*049a*/ 	.short	(.L_208 - .L_207)
	.align		4
.L_207:
        /*049c*/ 	.word	index@(_ZN7cutlass13device_kernelIN5flash19enable_sm80_to_sm89INS1_16FlashAttnFwdSm80INS1_25CollectiveMainloopFwdSm80ILi8ELi1ELb0EN4cute5tupleIJNS5_1CILi128EEENS7_ILi32EEENS7_ILi256EEEEEELi256ENS_10bfloat16_tEfNS_4arch4Sm80ELb1ELb0ELb0ELb1ELb1ELb1ELb1ELb1EEENS1_21CollectiveEpilogueFwdINS6_IJS8_SA_S9_EEENS6_IJNS7_ILi1EEESI_SI_EEESC_SE_Li256ELb1ELb1ELb1ELb0EEENS1_36VarlenDynamicPersistentTileSchedulerILi128ELi32ELi256ELi256ELb1ELb1ELb0ELb1ELb1ELb1EEEEEEEEEvNT_6ParamsE)
        /*04a0*/ 	.word	0x00000048


	//----- nvinfo : EIATTR_MIN_STACK_SIZE
	.align		4
.L_208:
        /*04a4*/ 	.byte	0x04, 0x12
        /*04a6*/ 	.short	(.L_210 - .L_209)
	.align		4
.L_209:
        /*04a8*/ 	.word	index@(_ZN7cutlass13device_kernelIN5flash19enable_sm80_to_sm89INS1_16FlashAttnFwdSm80INS1_25CollectiveMainloopFwdSm80ILi8ELi1ELb0EN4cute5tupleIJNS5_1CILi128EEENS7_ILi96EEENS7_ILi256EEEEEELi256ENS_10bfloat16_tEfNS_4arch4Sm80ELb0ELb0ELb0ELb0ELb1ELb0ELb1ELb1EEENS1_21CollectiveEpilogueFwdINS6_IJS8_SA_S9_EEENS6_IJNS7_ILi1EEESI_SI_EEESC_SE_Li256ELb0ELb1ELb1ELb0EEENS1_19SingleTileSchedulerILb0ELb1ELb1ELi128EEEEEEEEEvNT_6ParamsE)
        /*04ac*/ 	.word	0x00000048


	//----- nvinfo : EIATTR_MIN_STACK_SIZE
	.align		4
.L_210:
        /*04b0*/ 	.byte	0x04, 0x12
        /*04b2*/ 	.short	(.L_212 - .L_211)
	.align		4
.L_211:
        /*04b4*/ 	.word	index@(_ZN7cutlass13device_kernelIN5flash19enable_sm80_to_sm89INS1_16FlashAttnFwdSm80INS1_25CollectiveMainloopFwdSm80ILi8ELi1ELb0EN4cute5tupleIJNS5_1CILi128EEENS7_ILi64EEENS7_ILi256EEEEEELi256ENS_10bfloat16_tEfNS_4arch4Sm80ELb0ELb0ELb0ELb1ELb1ELb0ELb1ELb1EEENS1_21CollectiveEpilogueFwdINS6_IJS8_SA_S9_EEENS6_IJNS7_ILi1EEESI_SI_EEESC_SE_Li256ELb1ELb1ELb1ELb0EEENS1_36VarlenDynamicPersistentTileSchedulerILi128ELi64ELi256ELi256ELb1ELb1ELb0ELb0ELb1ELb1EEEEEEEEEvNT_6ParamsE)
        /*04b8*/ 	.word	0x00000158


	//----- nvinfo : EIATTR_MIN_STACK_SIZE
	.align		4
.L_212:
        /*04bc*/ 	.byte	0x04, 0x12
        /*04be*/ 	.short	(.L_214 - .L_213)
	.align		4
.L_213:
        /*04c0*/ 	.word	index@(_ZN7cutlass13device_kernelIN5flash19enable_sm80_to_sm89INS1_16FlashAttnFwdSm80INS1_25CollectiveMainloopFwdSm80ILi8ELi1ELb0EN4cute5tupleIJNS5_1CILi128EEENS7_ILi48EEENS7_ILi256EEEEEELi256ENS_10bfloat16_tEfNS_4arch4Sm80ELb0ELb0ELb0ELb1ELb1ELb1ELb1ELb1EEENS1_21CollectiveEpilogueFwdINS6_IJS8_SA_S9_EEENS6_IJNS7_ILi1EEESI_SI_EEESC_SE_Li256ELb1ELb1ELb1ELb0EEENS1_36VarlenDynamicPersistentTileSchedulerILi128ELi48ELi256ELi256ELb1ELb1ELb0ELb0ELb1ELb1EEEEEEEEEvNT_6ParamsE)
        /*04c4*/ 	.word	0x00000190


	//----- nvinfo : EIATTR_MIN_STACK_SIZE
	.align		4
.L_214:
        /*04c8*/ 	.byte	0x04, 0x12
        /*04ca*/ 	.short	(.L_216 - .L_215)
	.align		4
.L_215:
        /*04cc*/ 	.word	index@(_ZN7cutlass13device_kernelIN5flash19enable_sm80_to_sm89INS1_16FlashAttnFwdSm80INS1_25CollectiveMainloopFwdSm80ILi8ELi1ELb0EN4cute5tupleIJNS5_1CILi128EEENS7_ILi64EEENS7_ILi256EEEEEELi256ENS_10bfloat16_tEfNS_4arch4Sm80ELb0ELb1ELb0ELb0ELb1ELb0ELb1ELb1EEENS1_21CollectiveEpilogueFwdINS6_IJS8_SA_S9_EEENS6_IJNS7_ILi1EEESI_SI_EEESC_SE_Li256ELb0ELb1ELb1ELb0EEENS1_19SingleTileSchedulerILb0ELb1ELb1ELi128EEEEEEEEEvNT_6ParamsE)
        /*04d0*/ 	.word	0x00000000


	//----- nvinfo : EIATTR_MIN_STACK_SIZE
	.align		4
.L_216:
        /*04d4*/ 	.byte	0x04, 0x12
        /*04d6*/ 	.short	(.L_218 - .L_217)
	.align		4
.L_217:
        /*04d8*/ 	.word	index@(_ZN7cutlass13device_kernelIN5flash19enable_sm80_to_sm89INS1_16FlashAttnFwdSm80INS1_25CollectiveMainloopFwdSm80ILi8ELi1ELb0EN4cute5tupleIJNS5_1CILi128EEENS7_ILi64EEENS7_ILi256EEEEEELi256ENS_10bfloat16_tEfNS_4arch4Sm80ELb0ELb1ELb0ELb1ELb1ELb0ELb1ELb1EEENS1_21CollectiveEpilogueFwdINS6_IJS8_SA_S9_EEENS6_IJNS7_ILi1EEESI_SI_EEESC_SE_Li256ELb1ELb1ELb1ELb0EEENS1_36VarlenDynamicPersistentTileSchedulerILi128ELi64ELi256ELi256ELb1ELb1ELb0ELb1ELb0ELb1EEEEEEEEEvNT_6ParamsE)
        /*04dc*/ 	.word	0x00000030


	//----- nvinfo : EIATTR_MIN_STACK_SIZE
	.align		4
.L_218:
        /*04e0*/ 	.byte	0x04, 0x12
        /*04e2*/ 	.short	(.L_220 - .L_219)
	.align		4
.L_219:
        /*04e4*/ 	.word	index@(_ZN7cutlass13device_kernelIN5flash19enable_sm80_to_sm89INS1_16FlashAttnFwdSm80INS1_25CollectiveMainloopFwdSm80ILi8ELi1ELb0EN4cute5tupleIJNS5_1CILi128EEENS7_ILi48EEENS7_ILi256EEEEEELi256ENS_10bfloat16_tEfNS_4arch4Sm80ELb0ELb1ELb0ELb1ELb1ELb1ELb1ELb1EEENS1_21CollectiveEpilogueFwdINS6_IJS8_SA_S9_EEENS6_IJNS7_ILi1EEESI_SI_EEESC_SE_Li256ELb1ELb1ELb1ELb0EEENS1_36VarlenDynamicPersistentTileSchedulerILi128ELi48ELi256ELi256ELb1ELb1ELb0ELb1ELb0ELb1EEEEEEEEEvNT_6ParamsE)
        /*04e8*/ 	.word	0x000001e8


	//----- nvinfo : EIATTR_MIN_STACK_SIZE
	.align		4
.L_220:
        /*04ec*/ 	.byte	0x04, 0x12
        /*04ee*/ 	.short	(.L_222 - .L_221)
	.align		4
.L_221:
        /*04f0*/ 	.word	index@(_ZN7cutlass13device_kernelIN5flash19enable_sm80_to_sm89INS1_16FlashAttnFwdSm80INS1_25CollectiveMainloopFwdSm80ILi8ELi1ELb0EN4cute5tupleIJNS5_1CILi128EEENS7_ILi96EEENS7_ILi256EEEEEELi256ENS_10bfloat16_tEfNS_4arch4Sm80ELb1ELb0ELb0ELb0ELb1ELb0ELb1ELb1EEENS1_21CollectiveEpilogueFwdINS6_IJS8_SA_S9_EEENS6_IJNS7_ILi1EEESI_SI_EEESC_SE_Li256ELb0ELb1ELb1ELb0EEENS1_30DynamicPersistentTileSchedulerILi256ELi256ELb1ELb1ELb0EEEEEEEEEvNT_6ParamsE)
        /*04f4*/ 	.word	0x00000198


	//----- nvinfo : EIATTR_MIN_STACK_SIZE
	.align		4
.L_222:
        /*04f8*/ 	.byte	0x04, 0x12
        /*04fa*/ 	.short	(.L_224 - .L_223)
	.align		4
.L_223:
        /*04fc*/ 	.word	index@(_ZN7cutlass13device_kernelIN5flash19enable_sm80_to_sm89INS1_16FlashAttnFwdSm80INS1_25CollectiveMainloopFwdSm80ILi8ELi1ELb0EN4cute5tupleIJNS5_1CILi128EEENS7_ILi64EEENS7_ILi256EEEEEELi256ENS_10bfloat16_tEfNS_4arch4Sm80ELb1ELb0ELb0ELb1ELb1ELb0ELb1ELb1EEENS1_21CollectiveEpilogueFwdINS6_IJS8_SA_S9_EEENS6_IJNS7_ILi1EEESI_SI_EEESC_SE_Li256ELb1ELb1ELb1ELb0EEENS1_36VarlenDynamicPersistentTileSchedulerILi128ELi64ELi256ELi256ELb1ELb1ELb0ELb1ELb1ELb1EEEEEEEEEvNT_6ParamsE)
        /*0500*/ 	.word	0x00000038


	//----- nvinfo : EIATTR_MIN_STACK_SIZE
	.align		4
.L_224:
        /*0504*/ 	.byte	0x04, 0x12
        /*0506*/ 	.short	(.L_226 - .L_225)
	.align		4
.L_225:
        /*0508*/ 	.word	index@(_ZN7cutlass13device_kernelIN5flash19enable_sm80_to_sm89INS1_16FlashAttnFwdSm80INS1_25CollectiveMainloopFwdSm80ILi8ELi1ELb0EN4cute5tupleIJNS5_1CILi128EEENS7_ILi48EEENS7_ILi256EEEEEELi256ENS_10bfloat16_tEfNS_4arch4Sm80ELb1ELb0ELb0ELb1ELb1ELb1ELb1ELb1EEENS1_21CollectiveEpilogueFwdINS6_IJS8_SA_S9_EEENS6_IJNS7_ILi1EEESI_SI_EEESC_SE_Li256ELb1ELb1ELb1ELb0EEENS1_36VarlenDynamicPersistentTileSchedulerILi128ELi48ELi256ELi256ELb1ELb1ELb0ELb1ELb1ELb1EEEEEEEEEvNT_6ParamsE)
        /*050c*/ 	.word	0x00000198
.L_226:


//--------------------- .nv.info._ZN7cutlass13device_kernelIN5flash19enable_sm80_to_sm89INS1_16FlashAttnFwdSm80INS1_25CollectiveMainloopFwdSm80ILi8ELi1ELb1EN4cute5tupleIJNS5_1CILi128EEENS7_ILi64EEENS7_ILi256EEEEEELi256ENS_10bfloat16_tEfNS_4arch4Sm80ELb0ELb0ELb0ELb0ELb1ELb0ELb1ELb1EEENS1_21CollectiveEpilogueFwdINS6_IJS8_SA_S9_EEENS6_IJNS7_ILi1EEESI_SI_EEESC_SE_Li256ELb0ELb1ELb1ELb0EEENS1_19SingleTileSchedulerILb0ELb1ELb1ELi128EEEEEEEEEvNT_6ParamsE --------------------------
	.section	.nv.info._ZN7cutlass13device_kernelIN5flash19enable_sm80_to_sm89INS1_16FlashAttnFwdSm80INS1_25CollectiveMainloopFwdSm80ILi8ELi1ELb1EN4cute5tupleIJNS5_1CILi128EEENS7_ILi64EEENS7_ILi256EEEEEELi256ENS_10bfloat16_tEfNS_4arch4Sm80ELb0ELb0ELb0ELb0ELb1ELb0ELb1ELb1EEENS1_21CollectiveEpilogueFwdINS6_IJS8_SA_S9_EEENS6_IJNS7_ILi1EEESI_SI_EEESC_SE_Li256ELb0ELb1ELb1ELb0EEENS1_19SingleTileSchedulerILb0ELb1ELb1ELi128EEEEEEEEEvNT_6ParamsE,"",@"SHT_CUDA_INFO"
	.sectionflags	@""
	.align	4


	//----- nvinfo : EIATTR_CUDA_API_VERSION
	.align		4
        /*0000*/ 	.byte	0x04, 0x37
        /*0002*/ 	.short	(.L_228 - .L_227)
.L_227:
        /*0004*/ 	.word	0x00000082


	//----- nvinfo : EIATTR_SW2861232_WAR
	.align		4
.L_228:
        /*0008*/ 	.byte	0x01, 0x35
	.zero		2


	//----- nvinfo : EIATTR_PARAM_CBANK
	.align		4
        /*000c*/ 	.byte	0x04, 0x0a
        /*000e*/ 	.short	(.L_230 - .L_229)
	.align		4
.L_229:
        /*0010*/ 	.word	index@(.nv.constant0._ZN7cutlass13device_kernelIN5flash19enable_sm80_to_sm89INS1_16FlashAttnFwdSm80INS1_25CollectiveMainloopFwdSm80ILi8ELi1ELb1EN4cute5tupleIJNS5_1CILi128EEENS7_ILi64EEENS7_ILi256EEEEEELi256ENS_10bfloat16_tEfNS_4arch4Sm80ELb0ELb0ELb0ELb0ELb1ELb0ELb1ELb1EEENS1_21CollectiveEpilogueFwdINS6_IJS8_SA_S9_EEENS6_IJNS7_ILi1EEESI_SI_EEESC_SE_Li256ELb0ELb1ELb1ELb0EEENS1_19SingleTileSchedulerILb0ELb1ELb1ELi128EEEEEEEEEvNT_6ParamsE)
        /*0014*/ 	.short	0x0160
        /*0016*/ 	.short	0x0418


	//----- nvinfo : EIATTR_CBANK_PARAM_SIZE
	.align		4
.L_230:
        /*0018*/ 	.byte	0x03, 0x19
        /*001a*/ 	.short	0x0418


	//----- nvinfo : EIATTR_KPARAM_INFO
	.align		4
        /*001c*/ 	.byte	0x04, 0x17
        /*001e*/ 	.short	(.L_232 - .L_231)
.L_231:
        /*0020*/ 	.word	0x00000000
        /*0024*/ 	.short	0x0000
        /*0026*/ 	.short	0x0000
        /*0028*/ 	.byte	0x00, 0xf0, 0x61, 0x10


	//----- nvinfo : EIATTR_MAXREG_COUNT
	.align		4
.L_232:
        /*002c*/ 	.byte	0x03, 0x1b
        /*002e*/ 	.short	0x00ff


	//----- nvinfo : EIATTR_NUM_BARRIERS
	.align		4
        /*0030*/ 	.byte	0x02, 0x4c
        /*0032*/ 	.byte	0x02
	.zero		1


	//----- nvinfo : EIATTR_ANNOTATIONS
	.align		4
        /*0034*/ 	.byte	0x04, 0x55
        /*0036*/ 	.short	(.L_234 - .L_233)


	//   ....[0]....
.L_233:
        /*0038*/ 	.word	0x00000001
        /*003c*/ 	.byte	0xd0, 0x0c, 0x00, 0x00, 0x01, 0x00, 0x00, 0x00, 0x70, 0x14, 0x00, 0x00, 0x01, 0x00, 0x00, 0x00
        /* <DEDUP_REMOVED lines=33> */
        /*025c*/ 	.byte	0x60, 0x90, 0x00, 0x00


	//----- nvinfo : EIATTR_MERCURY_ISA_VERSION
	.align		4
.L_234:
        /*0260*/ 	.byte	0x03, 0x5f
        /*0262*/ 	.short	0x0000


	//----- nvinfo : EIATTR_COOP_GROUP_MASK_REGIDS
	.align		4
        /*0264*/ 	.byte	0x04, 0x29
        /*0266*/ 	.short	(.L_236 - .L_235)


	//   ....[0]....
.L_235:
        /*0268*/ 	.word	0xffffffff


	//   ....[1]....
        /*026c*/ 	.word	0xffffffff


	//   ....[2]....
        /*0270*/ 	.word	0xffffffff


	//   ....[3]....
        /*0274*/ 	.word	0xffffffff


	//   ....[4]....
        /*0278*/ 	.word	0xffffffff


	//   ....[5]....
        /*027c*/ 	.word	0xffffffff


	//   ....[6]....
        /*0280*/ 	.word	0xffffffff


	//   ....[7]....
        /*0284*/ 	.word	0xffffffff


	//   ....[8]....
        /*0288*/ 	.word	0xffffffff


	//   ....[9]....
        /*028c*/ 	.word	0xffffffff


	//   ....[10]....
        /*0290*/ 	.word	0xffffffff


	//   ....[11]....
        /*0294*/ 	.word	0xffffffff


	//   ....[12]....
        /*0298*/ 	.word	0xffffffff


	//   ....[13]....
        /*029c*/ 	.word	0xffffffff


	//   ....[14]....
        /*02a0*/ 	.word	0xffffffff


	//   ....[15]....
        /*02a4*/ 	.word	0xffffffff


	//   ....[16]....
        /*02a8*/ 	.word	0xffffffff


	//   ....[17]....
        /*02ac*/ 	.word	0xffffffff


	//   ....[18]....
        /*02b0*/ 	.word	0xffffffff


	//   ....[19]....
        /*02b4*/ 	.word	0xffffffff


	//   ....[20]....
        /*02b8*/ 	.word	0xffffffff


	//   ....[21]....
        /*02bc*/ 	.word	0xffffffff


	//   ....[22]....
        /*02c0*/ 	.word	0xffffffff


	//   ....[23]....
        /*02c4*/ 	.word	0xffffffff


	//   ....[24]....
        /*02c8*/ 	.word	0xffffffff


	//   ....[25]....
        /*02cc*/ 	.word	0xffffffff


	//   ....[26]....
        /*02d0*/ 	.word	0xffffffff


	//   ....[27]....
        /*02d4*/ 	.word	0xffffffff


	//   ....[28]....
        /*02d8*/ 	.word	0xffffffff


	//   ....[29]....
        /*02dc*/ 	.word	0xffffffff


	//   ....[30]....
        /*02e0*/ 	.word	0xffffffff


	//   ....[31]....
        /*02e4*/ 	.word	0xffffffff


	//   ....[32]....
        /*02e8*/ 	.word	0xffffffff


	//   ....[33]....
        /*02ec*/ 	.word	0xffffffff


	//   ....[34]....
        /*02f0*/ 	.word	0xffffffff


	//   ....[35]....
        /*02f4*/ 	.word	0xffffffff


	//   ....[36]....
        /*02f8*/ 	.word	0xffffffff


	//   ....[37]....
        /*02fc*/ 	.word	0xffffffff


	//   ....[38]....
        /*0300*/ 	.word	0xffffffff


	//   ....[39]....
        /*0304*/ 	.word	0xffffffff


	//   ....[40]....
        /*0308*/ 	.word	0xffffffff


	//   ....[41]....
        /*030c*/ 	.word	0xffffffff


	//   ....[42]....
        /*0310*/ 	.word	0xffffffff


	//   ....[43]....
        /*0314*/ 	.word	0xffffffff


	//   ....[44]....
        /*0318*/ 	.word	0xffffffff


	//   ....[45]....
        /*031c*/ 	.word	0xffffffff


	//   ....[46]....
        /*0320*/ 	.word	0xffffffff


	//   ....[47]....
        /*0324*/ 	.word	0xffffffff


	//   ....[48]....
        /*0328*/ 	.word	0xffffffff


	//----- nvinfo : EIATTR_COOP_GROUP_INSTR_OFFSETS
	.align		4
.L_236:
        /*032c*/ 	.byte	0x04, 0x28
        /*032e*/ 	.short	(.L_238 - .L_237)


	//   ....[0]....
.L_237:
        /*0330*/ 	.word	0x00000060


	//   ....[1]....
        /*0334*/ 	.word	0x00001130


	//   ....[2]....
        /*0338*/ 	.word	0x00001160


	//   ....[3]....
        /*033c*/ 	.word	0x000011f0


	//   ....[4]....
        /*0340*/ 	.word	0x00001250


	//   ....[5]....
        /*0344*/ 	.word	0x00001490


	//   ....[6]....
        /*0348*/ 	.word	0x000014b0


	//   ....[7]....
        /*034c*/ 	.word	0x00001530


	//   ....[8]....
        /*0350*/ 	.word	0x00001540


	//   ....[9]....
        /*0354*/ 	.word	0x000015e0


	//   ....[10]....
        /*0358*/ 	.word	0x00001620


	//   ....[11]....
        /*035c*/ 	.word	0x00001650


	//   ....[12]....
        /*0360*/ 	.word	0x00001660


	//   ....[13]....
        /*0364*/ 	.word	0x000016a0


	//   ....[14]....
        /*0368*/ 	.word	0x000016c0


	//   ....[15]....
        /*036c*/ 	.word	0x000018a0


	//   ....[16]....
        /*0370*/ 	.word	0x000018c0


	//   ....[17]....
        /*0374*/ 	.word	0x00002f60


	//   ....[18]....
        /*0378*/ 	.word	0x00002f70


	//   ....[19]....
        /*037c*/ 	.word	0x00003050


	//   ....[20]....
        /*0380*/ 	.word	0x00003070


	//   ....[21]....
        /*0384*/ 	.word	0x000037e0


	//   ....[22]....
        /*0388*/ 	.word	0x00003880


	//   ....[23]....
        /*038c*/ 	.word	0x000038a0


	//   ....[24]....
        /*0390*/ 	.word	0x00003900


	//   ....[25]....
        /*0394*/ 	.word	0x00005cf0


	//   ....[26]....
        /*0398*/ 	.word	0x00005d00


	//   ....[27]....
        /*039c*/ 	.word	0x00005d80


	//   ....[28]....
        /*03a0*/ 	.word	0x00005d90


	//   ....[29]....
        /*03a4*/ 	.word	0x00006160


	//   ....[30]....
        /*03a8*/ 	.word	0x00006170


	//   ....[31]....
        /*03ac*/ 	.word	0x00006180


	//   ....[32]....
        /*03b0*/ 	.word	0x000061f0


	//   ....[33]....
        /*03b4*/ 	.word	0x00007120


	//   ....[34]....
        /*03b8*/ 	.word	0x00007140


	//   ....[35]....
        /*03bc*/ 	.word	0x00007810


	//   ....[36]....
        /*03c0*/ 	.word	0x00007830


	//   ....[37]....
        /*03c4*/ 	.word	0x000090a0


	//   ....[38]....
        /*03c8*/ 	.word	0x000090b0


	//   ....[39]....
        /*03cc*/ 	.word	0x000090e0


	//   ....[40]....
        /*03d0*/ 	.word	0x000090f0


	//   ....[41]....
        /*03d4*/ 	.word	0x00009fd0


	//   ....[42]....
        /*03d8*/ 	.word	0x0000a010


	//   ....[43]....
        /*03dc*/ 	.word	0x0000a050


	//   ....[44]....
        /*03e0*/ 	.word	0x0000a080


	//   ....[45]....
        /*03e4*/ 	.word	0x0000a170


	//   ....[46]....
        /*03e8*/ 	.word	0x0000a190


	//   ....[47]....
        /*03ec*/ 	.word	0x0000adb0


	//   ....[48]....
        /*03f0*/ 	.word	0x0000adc0


	//----- nvinfo : EIATTR_EXIT_INSTR_OFFSETS
	.align		4
.L_238:
        /*03f4*/ 	.byte	0x04, 0x1c
        /*03f6*/ 	.short	(.L_240 - .L_239)


	//   ....[0]....
.L_239:
        /*03f8*/ 	.word	0x000001c0


	//   ....[1]....
        /*03fc*/ 	.word	0x0000add0


	//   ....[2]....
        /*0400*/ 	.word	0x0000b970


	//   ....[3]....
        /*0404*/ 	.word	0x0000b9c0


	//   ....[4]....
        /*0408*/ 	.word	0x0000b9f0


	//   ....[5]....
        /*040c*/ 	.word	0x0000ba50


	//   ....[6]....
        /*0410*/ 	.word	0x0000bce0


	//----- nvinfo : EIATTR_CTAIDZ_USED
	.align		4
.L_240:
        /*0414*/ 	.byte	0x01, 0x04
	.zero		2


	//----- nvinfo : EIATTR_MAX_THREADS
	.align		4
        /*0418*/ 	.byte	0x04, 0x05
        /*041a*/ 	.short	(.L_242 - .L_241)
.L_241:
        /*041c*/ 	.word	0x00000100
        /*0420*/ 	.word	0x00000001
        /*0424*/ 	.word	0x00000001


	//----- nvinfo : EIATTR_CRS_STACK_SIZE
	.align		4
.L_242:
        /*0428*/ 	.byte	0x04, 0x1e
        /*042a*/ 	.short	(.L_244 - .L_243)
.L_243:
        /*042c*/ 	.word	0x00000000
.L_244:


//--------------------- .nv.info._ZN7cutlass13device_kernelIN5flash19enable_sm80_to_sm89INS1_16FlashAttnFwdSm80INS1_25CollectiveMainloopFwdSm80ILi8ELi1ELb1EN4cute5tupleIJNS5_1CILi128EEENS7_ILi48EEENS7_ILi256EEEEEELi256ENS_10bfloat16_tEfNS_4arch4Sm80ELb0ELb0ELb0ELb1ELb1ELb0ELb1ELb1EEENS1_21CollectiveEpilogueFwdINS6_IJS8_SA_S9_EEENS6_IJNS7_ILi1EEESI_SI_EEESC_SE_Li256ELb1ELb1ELb1ELb0EEENS1_36VarlenDynamicPersistentTileSchedulerILi128ELi48ELi256ELi256ELb1ELb1ELb0ELb0ELb1ELb1EEEEEEEEEvNT_6ParamsE --------------------------
	.section	.nv.info._ZN7cutlass13device_kernelIN5flash19enable_sm80_to_sm89INS1_16FlashAttnFwdSm80INS1_25CollectiveMainloopFwdSm80ILi8ELi1ELb1EN4cute5tupleIJNS5_1CILi128EEENS7_ILi48EEENS7_ILi256EEEEEELi256ENS_10bfloat16_tEfNS_4arch4Sm80ELb0ELb0ELb0ELb1ELb1ELb0ELb1ELb1EEENS1_21CollectiveEpilogueFwdINS6_IJS8_SA_S9_EEENS6_IJNS7_ILi1EEESI_SI_EEESC_SE_Li256ELb1ELb1ELb1ELb0EEENS1_36VarlenDynamicPersistentTileSchedulerILi128ELi48ELi256ELi256ELb1ELb1ELb0ELb0ELb1ELb1EEEEEEEEEvNT_6ParamsE,"",@"SHT_CUDA_INFO"
	.sectionflags	@""
	.align	4


	//----- nvinfo : EIATTR_CUDA_API_VERSION
	.align		4
        /*0000*/ 	.byte	0x04, 0x37
        /*0002*/ 	.short	(.L_246 - .L_245)
.L_245:
        /*0004*/ 	.word	0x00000082


	//----- nvinfo : EIATTR_SW2861232_WAR
	.align		4
.L_246:
        /*0008*/ 	.byte	0x01, 0x35
	.zero		2


	//----- nvinfo : EIATTR_PARAM_CBANK
	.align		4
        /*000c*/ 	.byte	0x04, 0x0a
        /*000e*/ 	.short	(.L_248 - .L_247)
	.align		4
.L_247:
        /*0010*/ 	.word	index@(.nv.constant0._ZN7cutlass13device_kernelIN5flash19enable_sm80_to_sm89INS1_16FlashAttnFwdSm80INS1_25CollectiveMainloopFwdSm80ILi8ELi1ELb1EN4cute5tupleIJNS5_1CILi128EEENS7_ILi48EEENS7_ILi256EEEEEELi256ENS_10bfloat16_tEfNS_4arch4Sm80ELb0ELb0ELb0ELb1ELb1ELb0ELb1ELb1EEENS1_21CollectiveEpilogueFwdINS6_IJS8_SA_S9_EEENS6_IJNS7_ILi1EEESI_SI_EEESC_SE_Li256ELb1ELb1ELb1ELb0EEENS1_36VarlenDynamicPersistentTileSchedulerILi128ELi48ELi256ELi256ELb1ELb1ELb0ELb0ELb1ELb1EEEEEEEEEvNT_6ParamsE)
        /*0014*/ 	.short	0x0160
        /*0016*/ 	.short	0x0438


	//----- nvinfo : EIATTR_CBANK_PARAM_SIZE
	.align		4
.L_248:
        /*0018*/ 	.byte	0x03, 0x19
        /*001a*/ 	.short	0x0438


	//----- nvinfo : EIATTR_KPARAM_INFO
	.align		4
        /*001c*/ 	.byte	0x04, 0x17
        /*001e*/ 	.short	(.L_250 - .L_249)
.L_249:
        /*0020*/ 	.word	0x00000000
        /*0024*/ 	.short	0x0000
        /*0026*/ 	.short	0x0000
        /*0028*/ 	.byte	0x00, 0xf0, 0xe1, 0x10


	//----- nvinfo : EIATTR_MAXREG_COUNT
	.align		4
.L_250:
        /*002c*/ 	.byte	0x03, 0x1b
        /*002e*/ 	.short	0x00ff


	//----- nvinfo : EIATTR_NUM_BARRIERS
	.align		4
        /*0030*/ 	.byte	0x02, 0x4c
        /*0032*/ 	.byte	0x06
	.zero		1


	//----- nvinfo : EIATTR_ANNOTATIONS
	.align		4
        /*0034*/ 	.byte	0x04, 0x55
        /*0036*/ 	.short	(.L_252 - .L_251)


	//   ....[0]....
.L_251:
        /* <DEDUP_REMOVED lines=181> */
        /*0b7c*/ 	.byte	0xc0, 0x0d, 0x01, 0x00, 0x01, 0x00, 0x00, 0x00, 0xd0, 0x0d, 0x01, 0x00


	//----- nvinfo : EIATTR_MERCURY_ISA_VERSION
	.align		4
.L_252:
        /*0b88*/ 	.byte	0x03, 0x5f
        /*0b8a*/ 	.short	0x0000


	//----- nvinfo : EIATTR_INT_WARP_WIDE_INSTR_OFFSETS
	.align		4
        /*0b8c*/ 	.byte	0x04, 0x31
        /*0b8e*/ 	.short	(.L_254 - .L_253)


	//   ....[0]....
.L_253:
        /*0b90*/ 	.word	0x00009e50


	//   ....[1]....
        /*0b94*/ 	.word	0x00009ed0


	//----- nvinfo : EIATTR_COOP_GROUP_MASK_REGIDS
	.align		4
.L_254:
        /*0b98*/ 	.byte	0x04, 0x29
        /*0b9a*/ 	.short	(.L_256 - .L_255)


	//   ....[0]....
.L_255:
        /*0b9c*/ 	.word	0xffffffff


	//   ....[1]....
        /*0ba0*/ 	.word	0xffffffff


	//   ....[2]....
        /*0ba4*/ 	.word	0xffffffff


	//   ....[3]....
        /*0ba8*/ 	.word	0xffffffff


	//   ....[4]....
        /*0bac*/ 	.word	0xffffffff


	//   ....[5]....
        /*0bb0*/ 	.word	0xffffffff


	//   ....[6]....
        /*0bb4*/ 	.word	0xffffffff


	//   ....[7]....
        /*0bb8*/ 	.word	0xffffffff


	//   ....[8]....
        /*0bbc*/ 	.word	0xffffffff


	//   ....[9]....
        /*0bc0*/ 	.word	0xffffffff


	//   ....[10]....
        /*0bc4*/ 	.word	0xffffffff


	//   ....[11]....
        /*0bc8*/ 	.word	0xffffffff


	//   ....[12]....
        /*0bcc*/ 	.word	0xffffffff


	//   ....[13]....
        /*0bd0*/ 	.word	0xffffffff


	//   ....[14]....
        /*0bd4*/ 	.word	0xffffffff


	//   ....[15]....
        /*0bd8*/ 	.word	0xffffffff


	//   ....[16]....
        /*0bdc*/ 	.word	0xffffffff


	//   ....[17]....
        /*0be0*/ 	.word	0xffffffff


	//   ....[18]....
        /*0be4*/ 	.word	0xffffffff


	//   ....[19]....
        /*0be8*/ 	.word	0xffffffff


	//   ....[20]....
        /*0bec*/ 	.word	0xffffffff


	//   ....[21]....
        /*0bf0*/ 	.word	0xffffffff


	//   ....[22]....
        /*0bf4*/ 	.word	0xffffffff


	//   ....[23]....
        /*0bf8*/ 	.word	0xffffffff


	//   ....[24]....
        /*0bfc*/ 	.word	0xffffffff


	//   ....[25]....
        /*0c00*/ 	.word	0xffffffff


	//   ....[26]....
        /*0c04*/ 	.word	0xffffffff


	//   ....[27]....
        /*0c08*/ 	.word	0xffffffff


	//   ....[28]....
        /*0c0c*/ 	.word	0xffffffff


	//   ....[29]....
        /*0c10*/ 	.word	0xffffffff


	//   ....[30]....
        /*0c14*/ 	.word	0xffffffff


	//   ....[31]....
        /*0c18*/ 	.word	0xffffffff


	//   ....[32]....
        /*0c1c*/ 	.word	0xffffffff


	//   ....[33]....
        /*0c20*/ 	.word	0xffffffff


	//   ....[34]....
        /*0c24*/ 	.word	0xffffffff


	//   ....[35]....
        /*0c28*/ 	.word	0xffffffff


	//   ....[36]....
        /*0c2c*/ 	.word	0xffffffff


	//   ....[37]....
        /*0c30*/ 	.word	0xffffffff


	//   ....[38]....
        /*0c34*/ 	.word	0xffffffff


	//   ....[39]....
        /*0c38*/ 	.word	0xffffffff


	//   ....[40]....
        /*0c3c*/ 	.word	0xffffffff


	//   ....[41]....
        /*0c40*/ 	.word	0xffffffff


	//   ....[42]....
        /*0c44*/ 	.word	0xffffffff


	//   ....[43]....
        /*0c48*/ 	.word	0xffffffff


	//   ....[44]....
        /*0c4c*/ 	.word	0xffffffff


	//   ....[45]....
        /*0c50*/ 	.word	0xffffffff


	//   ....[46]....
        /*0c54*/ 	.word	0xffffffff


	//   ....[47]....
        /*0c58*/ 	.word	0xffffffff


	//   ....[48]....
        /*0c5c*/ 	.word	0xffffffff


	//   ....[49]....
        /*0c60*/ 	.word	0xffffffff


	//   ....[50]....
        /*0c64*/ 	.word	0xffffffff


	//   ....[51]....
        /*0c68*/ 	.word	0xffffffff


	//   ....[52]....
        /*0c6c*/ 	.word	0xffffffff


	//   ....[53]....
        /*0c70*/ 	.word	0xffffffff


	//   ....[54]....
        /*0c74*/ 	.word	0xffffffff


	//   ....[55]....
        /*0c78*/ 	.word	0xffffffff


	//   ....[56]....
        /*0c7c*/ 	.word	0xffffffff


	//   ....[57]....
        /*0c80*/ 	.word	0xffffffff


	//   ....[58]....
        /*0c84*/ 	.word	0xffffffff


	//   ....[59]....
        /*0c88*/ 	.word	0xffffffff


	//   ....[60]....
        /*0c8c*/ 	.word	0xffffffff


	//   ....[61]....
        /*0c90*/ 	.word	0xffffffff


	//   ....[62]....
        /*0c94*/ 	.word	0xffffffff


	//   ....[63]....
        /*0c98*/ 	.word	0xffffffff


	//   ....[64]....
        /*0c9c*/ 	.word	0xffffffff


	//   ....[65]....
        /*0ca0*/ 	.word	0xffffffff


	//   ....[66]....
        /*0ca4*/ 	.word	0xffffffff


	//   ....[67]....
        /*0ca8*/ 	.word	0xffffffff


	//   ....[68]....
        /*0cac*/ 	.word	0xffffffff


	//   ....[69]....
        /*0cb0*/ 	.word	0xffffffff


	//   ....[70]....
        /*0cb4*/ 	.word	0xffffffff


	//   ....[71]....
        /*0cb8*/ 	.word	0xffffffff


	//   ....[72]....
        /*0cbc*/ 	.word	0xffffffff


	//   ....[73]....
        /*0cc0*/ 	.word	0xffffffff


	//   ....[74]....
        /*0cc4*/ 	.word	0xffffffff


	//   ....[75]....
        /*0cc8*/ 	.word	0xffffffff


	//   ....[76]....
        /*0ccc*/ 	.word	0xffffffff


	//   ....[77]....
        /*0cd0*/ 	.word	0xffffffff


	//   ....[78]....
        /*0cd4*/ 	.word	0xffffffff


	//   ....[79]....
        /*0cd8*/ 	.word	0xffffffff


	//   ....[80]....
        /*0cdc*/ 	.word	0xffffffff


	//   ....[81]....
        /*0ce0*/ 	.word	0xffffffff


	//   ....[82]....
        /*0ce4*/ 	.word	0xffffffff


	//   ....[83]....
        /*0ce8*/ 	.word	0xffffffff


	//   ....[84]....
        /*0cec*/ 	.word	0xffffffff


	//   ....[85]....
        /*0cf0*/ 	.word	0xffffffff


	//   ....[86]....
        /*0cf4*/ 	.word	0xffffffff


	//   ....[87]....
        /*0cf8*/ 	.word	0xffffffff


	//   ....[88]....
        /*0cfc*/ 	.word	0xffffffff


	//   ....[89]....
        /*0d00*/ 	.word	0xffffffff


	//   ....[90]....
        /*0d04*/ 	.word	0xffffffff


	//   ....[91]....
        /*0d08*/ 	.word	0xffffffff


	//   ....[92]....
        /*0d0c*/ 	.word	0xffffffff


	//   ....[93]....
        /*0d10*/ 	.word	0xffffffff


	//   ....[94]....
        /*0d14*/ 	.word	0xffffffff


	//   ....[95]....
        /*0d18*/ 	.word	0xffffffff


	//   ....[96]....
        /*0d1c*/ 	.word	0xffffffff


	//   ....[97]....
        /*0d20*/ 	.word	0xffffffff


	//   ....[98]....
        /*0d24*/ 	.word	0xffffffff


	//   ....[99]....
        /*0d28*/ 	.word	0xffffffff


	//   ....[100]....
        /*0d2c*/ 	.word	0xffffffff


	//   ....[101]....
        /*0d30*/ 	.word	0xffffffff


	//   ....[102]....
        /*0d34*/ 	.word	0xffffffff


	//   ....[103]....
        /*0d38*/ 	.word	0xffffffff


	//   ....[104]....
        /*0d3c*/ 	.word	0xffffffff


	//   ....[105]....
        /*0d40*/ 	.word	0xffffffff


	//   ....[106]....
        /*0d44*/ 	.word	0xffffffff


	//   ....[107]....
        /*0d48*/ 	.word	0xffffffff


	//   ....[108]....
        /*0d4c*/ 	.word	0xffffffff


	//   ....[109]....
        /*0d50*/ 	.word	0xffffffff


	//   ....[110]....
        /*0d54*/ 	.word	0xffffffff


	//   ....[111]....
        /*0d58*/ 	.word	0xffffffff


	//   ....[112]....
        /*0d5c*/ 	.word	0xffffffff


	//   ....[113]....
        /*0d60*/ 	.word	0xffffffff


	//   ....[114]....
        /*0d64*/ 	.word	0xffffffff


	//   ....[115]....
        /*0d68*/ 	.word	0xffffffff


	//   ....[116]....
        /*0d6c*/ 	.word	0xffffffff


	//   ....[117]....
        /*0d70*/ 	.word	0xffffffff


	//   ....[118]....
        /*0d74*/ 	.word	0xffffffff


	//   ....[119]....
        /*0d78*/ 	.word	0xffffffff


	//   ....[120]....
        /*0d7c*/ 	.word	0xffffffff


	//   ....[121]....
        /*0d80*/ 	.word	0xffffffff


	//   ....[122]....
        /*0d84*/ 	.word	0xffffffff


	//   ....[123]....
        /*0d88*/ 	.word	0xffffffff


	//   ....[124]....
        /*0d8c*/ 	.word	0xffffffff


	//   ....[125]....
        /*0d90*/ 	.word	0xffffffff


	//   ....[126]....
        /*0d94*/ 	.word	0xffffffff


	//   ....[127]....
        /*0d98*/ 	.word	0xffffffff


	//   ....[128]....
        /*0d9c*/ 	.word	0xffffffff


	//   ....[129]....
        /*0da0*/ 	.word	0xffffffff


	//   ....[130]....
        /*0da4*/ 	.word	0xffffffff


	//   ....[131]....
        /*0da8*/ 	.word	0xffffffff


	//   ....[132]....
        /*0dac*/ 	.word	0xffffffff


	//   ....[133]....
        /*0db0*/ 	.word	0xffffffff


	//   ....[134]....
        /*0db4*/ 	.word	0xffffffff


	//   ....[135]....
        /*0db8*/ 	.word	0xffffffff


	//   ....[136]....
        /*0dbc*/ 	.word	0xffffffff


	//   ....[137]....
        /*0dc0*/ 	.word	0xffffffff


	//   ....[138]....
        /*0dc4*/ 	.word	0xffffffff


	//   ....[139]....
        /*0dc8*/ 	.word	0xffffffff


	//   ....[140]....
        /*0dcc*/ 	.word	0xffffffff


	//   ....[141]....
        /*0dd0*/ 	.word	0xffffffff


	//   ....[142]....
        /*0dd4*/ 	.word	0xffffffff


	//   ....[143]....
        /*0dd8*/ 	.word	0xffffffff


	//   ....[144]....
        /*0ddc*/ 	.word	0xffffffff


	//   ....[145]....
        /*0de0*/ 	.word	0xffffffff


	//   ....[146]....
        /*0de4*/ 	.word	0xffffffff


	//   ....[147]....
        /*0de8*/ 	.word	0xffffffff


	//   ....[148]....
        /*0dec*/ 	.word	0xffffffff


	//   ....[149]....
        /*0df0*/ 	.word	0xffffffff


	//   ....[150]....
        /*0df4*/ 	.word	0xffffffff


	//   ....[151]....
        /*0df8*/ 	.word	0xffffffff


	//   ....[152]....
        /*0dfc*/ 	.word	0xffffffff


	//   ....[153]....
        /*0e00*/ 	.word	0xffffffff


	//   ....[154]....
        /*0e04*/ 	.word	0xffffffff


	//   ....[155]....
        /*0e08*/ 	.word	0xffffffff


	//   ....[156]....
        /*0e0c*/ 	.word	0xffffffff


	//   ....[157]....
        /*0e10*/ 	.word	0xffffffff


	//   ....[158]....
        /*0e14*/ 	.word	0xffffffff


	//   ....[159]....
        /*0e18*/ 	.word	0xffffffff


	//   ....[160]....
        /*0e1c*/ 	.word	0xffffffff


	//   ....[161]....
        /*0e20*/ 	.word	0xffffffff


	//   ....[162]....
        /*0e24*/ 	.word	0xffffffff


	//   ....[163]....
        /*0e28*/ 	.word	0xffffffff


	//   ....[164]....
        /*0e2c*/ 	.word	0xffffffff


	//   ....[165]....
        /*0e30*/ 	.word	0xffffffff


	//   ....[166]....
        /*0e34*/ 	.word	0xffffffff


	//   ....[167]....
        /*0e38*/ 	.word	0xffffffff


	//   ....[168]....
        /*0e3c*/ 	.word	0xffffffff


	//   ....[169]....
        /*0e40*/ 	.word	0xffffffff


	//   ....[170]....
        /*0e44*/ 	.word	0xffffffff


	//   ....[171]....
        /*0e48*/ 	.word	0xffffffff


	//----- nvinfo : EIATTR_COOP_GROUP_INSTR_OFFSETS
	.align		4
.L_256:
        /*0e4c*/ 	.byte	0x04, 0x28
        /*0e4e*/ 	.short	(.L_258 - .L_257)


	//   ....[0]....
.L_257:
        /*0e50*/ 	.word	0x00000050


	//   ....[1]....
        /*0e54*/ 	.word	0x00000200


	//   ....[2]....
        /*0e58*/ 	.word	0x00000230


	//   ....[3]....
        /*0e5c*/ 	.word	0x00000260


	//   ....[4]....
        /*0e60*/ 	.word	0x00000290


	//   ....[5]....
        /*0e64*/ 	.word	0x000002c0


	//   ....[6]....
        /*0e68*/ 	.word	0x000002f0


	//   ....[7]....
        /*0e6c*/ 	.word	0x00000460


	//   ....[8]....
        /*0e70*/ 	.word	0x000004a0


	//   ....[9]....
        /*0e74*/ 	.word	0x000004d0


	//   ....[10]....
        /*0e78*/ 	.word	0x00000500


	//   ....[11]....
        /*0e7c*/ 	.word	0x00000530


	//   ....[12]....
        /*0e80*/ 	.word	0x00000560


	//   ....[13]....
        /*0e84*/ 	.word	0x000005f0


	//   ....[14]....
        /*0e88*/ 	.word	0x00000620


	//   ....[15]....
        /*0e8c*/ 	.word	0x00000640


	//   ....[16]....
        /*0e90*/ 	.word	0x000006a0


	//   ....[17]....
        /*0e94*/ 	.word	0x00002b60


	//   ....[18]....
        /*0e98*/ 	.word	0x00002b80


	//   ....[19]....
        /*0e9c*/ 	.word	0x00002bb0


	//   ....[20]....
        /*0ea0*/ 	.word	0x00002c20


	//   ....[21]....
        /*0ea4*/ 	.word	0x00002db0


	//   ....[22]....
        /*0ea8*/ 	.word	0x00002df0


	//   ....[23]....
        /*0eac*/ 	.word	0x00002f30


	//   ....[24]....
        /*0eb0*/ 	.word	0x00002fd0


	//   ....[25]....
        /*0eb4*/ 	.word	0x00003100


	//   ....[26]....
        /*0eb8*/ 	.word	0x00003120


	//   ....[27]....
        /*0ebc*/ 	.word	0x000031b0


	//   ....[28]....
        /*0ec0*/ 	.word	0x00003210


	//   ....[29]....
        /*0ec4*/ 	.word	0x000034d0


	//   ....[30]....
        /*0ec8*/ 	.word	0x000034e0


	//   ....[31]....
        /*0ecc*/ 	.word	0x000038d0


	//   ....[32]....
        /*0ed0*/ 	.word	0x000038e0


	//   ....[33]....
        /*0ed4*/ 	.word	0x00004760


	//   ....[34]....
        /*0ed8*/ 	.word	0x00004780


	//   ....[35]....
        /*0edc*/ 	.word	0x00004970


	//   ....[36]....
        /*0ee0*/ 	.word	0x00004980


	//   ....[37]....
        /*0ee4*/ 	.word	0x00004f20


	//   ....[38]....
        /*0ee8*/ 	.word	0x00004f50


	//   ....[39]....
        /*0eec*/ 	.word	0x00004f60


	//   ....[40]....
        /*0ef0*/ 	.word	0x00004f90


	//   ....[41]....
        /*0ef4*/ 	.word	0x000065d0


	//   ....[42]....
        /*0ef8*/ 	.word	0x000065f0


	//   ....[43]....
        /*0efc*/ 	.word	0x000067d0


	//   ....[44]....
        /*0f00*/ 	.word	0x000067e0


	//   ....[45]....
        /*0f04*/ 	.word	0x000075d0


	//   ....[46]....
        /*0f08*/ 	.word	0x000075f0


	//   ....[47]....
        /*0f0c*/ 	.word	0x000077b0


	//   ....[48]....
        /*0f10*/ 	.word	0x000077c0


	//   ....[49]....
        /*0f14*/ 	.word	0x00007b10


	//   ....[50]....
        /*0f18*/ 	.word	0x00007b40


	//   ....[51]....
        /*0f1c*/ 	.word	0x00007b60


	//   ....[52]....
        /*0f20*/ 	.word	0x00007b80


	//   ....[53]....
        /*0f24*/ 	.word	0x00009440


	//   ....[54]....
        /*0f28*/ 	.word	0x00009450


	//   ....[55]....
        /*0f2c*/ 	.word	0x00009480


	//   ....[56]....
        /*0f30*/ 	.word	0x00009490


	//   ....[57]....
        /*0f34*/ 	.word	0x0000ad40


	//   ....[58]....
        /*0f38*/ 	.word	0x0000ad50


	//   ....[59]....
        /*0f3c*/ 	.word	0x0000ad70


	//   ....[60]....
        /*0f40*/ 	.word	0x0000ad80


	//   ....[61]....
        /*0f44*/ 	.word	0x0000b1b0


	//   ....[62]....
        /*0f48*/ 	.word	0x0000b1d0


	//   ....[63]....
        /*0f4c*/ 	.word	0x0000b430


	//   ....[64]....
        /*0f50*/ 	.word	0x0000b440


	//   ....[65]....
        /*0f54*/ 	.word	0x0000b650


	//   ....[66]....
        /*0f58*/ 	.word	0x0000b670


	//   ....[67]....
        /*0f5c*/ 	.word	0x0000b880


	//   ....[68]....
        /*0f60*/ 	.word	0x0000b890


	//   ....[69]....
        /*0f64*/ 	.word	0x0000bc90


	//   ....[70]....
        /*0f68*/ 	.word	0x0000bcb0


	//   ....[71]....
        /*0f6c*/ 	.word	0x0000c900


	//   ....[72]....
        /*0f70*/ 	.word	0x0000c910


	//   ....[73]....
        /*0f74*/ 	.word	0x0000dd40


	//   ....[74]....
        /*0f78*/ 	.word	0x0000dd60


	//   ....[75]....
        /*0f7c*/ 	.word	0x0000dfd0


	//   ....[76]....
        /*0f80*/ 	.word	0x0000dfe0


	//   ....[77]....
        /*0f84*/ 	.word	0x0000e1f0


	//   ....[78]....
        /*0f88*/ 	.word	0x0000e210


	//   ....[79]....
        /*0f8c*/ 	.word	0x0000e420


	//   ....[80]....
        /*0f90*/ 	.word	0x0000e430


	//   ....[81]....
        /*0f94*/ 	.word	0x0000e700


	//   ....[82]....
        /*0f98*/ 	.word	0x0000e720


	//   ....[83]....
        /*0f9c*/ 	.word	0x0000e850


	//   ....[84]....
        /*0fa0*/ 	.word	0x0000e890


	//   ....[85]....
        /*0fa4*/ 	.word	0x0000e8c0


	//   ....[86]....
        /*0fa8*/ 	.word	0x0000e8f0


	//   ....[87]....
        /*0fac*/ 	.word	0x0000e920


	//   ....[88]....
        /*0fb0*/ 	.word	0x0000e950


	//   ....[89]....
        /*0fb4*/ 	.word	0x0000eab0


	//   ....[90]....
        /*0fb8*/ 	.word	0x0000eaf0


	//   ....[91]....
        /*0fbc*/ 	.word	0x0000eb20


	//   ....[92]....
        /*0fc0*/ 	.word	0x0000eb50


	//   ....[93]....
        /*0fc4*/ 	.word	0x0000eb80


	//   ....[94]....
        /*0fc8*/ 	.word	0x0000ebb0


	//   ....[95]....
        /*0fcc*/ 	.word	0x0000ec40


	//   ....[96]....
        /*0fd0*/ 	.word	0x0000ec70


	//   ....[97]....
        /*0fd4*/ 	.word	0x0000ec80


	//   ....[98]....
        /*0fd8*/ 	.word	0x0000ece0


	//   ....[99]....
        /*0fdc*/ 	.word	0x0000f2c0


	//   ....[100]....
        /*0fe0*/ 	.word	0x0000f320


	//   ....[101]....
        /*0fe4*/ 	.word	0x0000f370


	//   ....[102]....
        /*0fe8*/ 	.word	0x0000f3c0


	//   ....[103]....
        /*0fec*/ 	.word	0x0000f410


	//   ....[104]....
        /*0ff0*/ 	.word	0x0000f480


	//   ....[105]....
        /*0ff4*/ 	.word	0x0000f4c0


	//   ....[106]....
        /*0ff8*/ 	.word	0x0000f530


	//   ....[107]....
        /*0ffc*/ 	.word	0x0000f5a0


	//   ....[108]....
        /*1000*/ 	.word	0x0000f600


	//   ....[109]....
        /*1004*/ 	.word	0x0000f670


	//   ....[110]....
        /*1008*/ 	.word	0x0000f6d0


	//   ....[111]....
        /*100c*/ 	.word	0x0000f730


	//   ....[112]....
        /*1010*/ 	.word	0x0000f7a0


	//   ....[113]....
        /*1014*/ 	.word	0x0000f800


	//   ....[114]....
        /*1018*/ 	.word	0x0000f860


	//   ....[115]....
        /*101c*/ 	.word	0x0000f8b0


	//   ....[116]....
        /*1020*/ 	.word	0x0000f900


	//   ....[117]....
        /*1024*/ 	.word	0x0000f950


	//   ....[118]....
        /*1028*/ 	.word	0x0000f9a0


	//   ....[119]....
        /*102c*/ 	.word	0x0000fa10


	//   ....[120]....
        /*1030*/ 	.word	0x0000fa70


	//   ....[121]....
        /*1034*/ 	.word	0x0000fad0


	//   ....[122]....
        /*1038*/ 	.word	0x0000fb30


	//   ....[123]....
        /*103c*/ 	.word	0x0000fba0


	//   ....[124]....
        /*1040*/ 	.word	0x0000fc00


	//   ....[125]....
        /*1044*/ 	.word	0x0000fc60


	//   ....[126]....
        /*1048*/ 	.word	0x0000fca0


	//   ....[127]....
        /*104c*/ 	.word	0x0000fce0


	//   ....[128]....
        /*1050*/ 	.word	0x0000fd30


	//   ....[129]....
        /*1054*/ 	.word	0x0000fd70


	//   ....[130]....
        /*1058*/ 	.word	0x0000fdc0


	//   ....[131]....
        /*105c*/ 	.word	0x0000fe10


	//   ....[132]....
        /*1060*/ 	.word	0x0000fe60


	//   ....[133]....
        /*1064*/ 	.word	0x0000fec0


	//   ....[134]....
        /*1068*/ 	.word	0x0000ff30


	//   ....[135]....
        /*106c*/ 	.word	0x0000ffa0


	//   ....[136]....
        /*1070*/ 	.word	0x00010000


	//   ....[137]....
        /*1074*/ 	.word	0x00010060


	//   ....[138]....
        /*1078*/ 	.word	0x000100c0


	//   ....[139]....
        /*107c*/ 	.word	0x00010130


	//   ....[140]....
        /*1080*/ 	.word	0x00010190


	//   ....[141]....
        /*1084*/ 	.word	0x000101f0


	//   ....[142]....
        /*1088*/ 	.word	0x00010250


	//   ....[143]....
        /*108c*/ 	.word	0x000102c0


	//   ....[144]....
        /*1090*/ 	.word	0x00010320


	//   ....[145]....
        /*1094*/ 	.word	0x00010380


	//   ....[146]....
        /*1098*/ 	.word	0x000103e0


	//   ....[147]....
        /*109c*/ 	.word	0x00010450


	//   ....[148]....
        /*10a0*/ 	.word	0x000104b0


	//   ....[149]....
        /*10a4*/ 	.word	0x00010510


	//   ....[150]....
        /*10a8*/ 	.word	0x00010570


	//   ....[151]....
        /*10ac*/ 	.word	0x000105e0


	//   ....[152]....
        /*10b0*/ 	.word	0x00010640


	//   ....[153]....
        /*10b4*/ 	.word	0x000106a0


	//   ....[154]....
        /*10b8*/ 	.word	0x00010700


	//   ....[155]....
        /*10bc*/ 	.word	0x00010770


	//   ....[156]....
        /*10c0*/ 	.word	0x000107c0


	//   ....[157]....
        /*10c4*/ 	.word	0x00010800


	//   ....[158]....
        /*10c8*/ 	.word	0x00010850


	//   ....[159]....
        /*10cc*/ 	.word	0x000108a0


	//   ....[160]....
        /*10d0*/ 	.word	0x000108f0


	//   ....[161]....
        /*10d4*/ 	.word	0x00010960


	//   ....[162]....
        /*10d8*/ 	.word	0x000109a0


	//   ....[163]....
        /*10dc*/ 	.word	0x000109f0


	//   ....[164]....
        /*10e0*/ 	.word	0x00010a40


	//   ....[165]....
        /*10e4*/ 	.word	0x00010a90


	//   ....[166]....
        /*10e8*/ 	.word	0x00010ae0


	//   ....[167]....
        /*10ec*/ 	.word	0x00010b50


	//   ....[168]....
        /*10f0*/ 	.word	0x00010b90


	//   ....[169]....
        /*10f4*/ 	.word	0x00010c00


	//   ....[170]....
        /*10f8*/ 	.word	0x00010c60


	//   ....[171]....
        /*10fc*/ 	.word	0x00010cd0


	//----- nvinfo : EIATTR_EXIT_INSTR_OFFSETS
	.align		4
.L_258:
        /*1100*/ 	.byte	0x04, 0x1c
        /*1102*/ 	.short	(.L_260 - .L_259)


	//   ....[0]....
.L_259:
        /*1104*/ 	.word	0x00000c10


	//   ....[1]....
        /*1108*/ 	.word	0x0000f280


	//----- nvinfo : EIATTR_MAX_THREADS
	.align		4
.L_260:
        /*110c*/ 	.byte	0x04, 0x05
        /*110e*/ 	.short	(.L_262 - .L_261)
.L_261:
        /*1110*/ 	.word	0x00000100
        /*1114*/ 	.word	0x00000001
        /*1118*/ 	.word	0x00000001


	//----- nvinfo : EIATTR_CRS_STACK_SIZE
	.align		4
.L_262:
        /*111c*/ 	.byte	0x04, 0x1e
        /*111e*/ 	.short	(.L_264 - .L_263)
.L_263:
        /*1120*/ 	.word	0x00000000
.L_264:


//--------------------- .nv.info._ZN7cutlass13device_kernelIN5flash19enable_sm80_to_sm89INS1_16FlashAttnFwdSm80INS1_25CollectiveMainloopFwdSm80ILi8ELi1ELb0EN4cute5tupleIJNS5_1CILi128EEENS7_ILi32EEENS7_ILi256EEEEEELi256ENS_10bfloat16_tEfNS_4arch4Sm80ELb0ELb0ELb0ELb1ELb1ELb1ELb1ELb1EEENS1_21CollectiveEpilogueFwdINS6_IJS8_SA_S9_EEENS6_IJNS7_ILi1EEESI_SI_EEESC_SE_Li256ELb1ELb1ELb1ELb0EEENS1_36VarlenDynamicPersistentTileSchedulerILi128ELi32ELi256ELi256ELb1ELb1ELb0ELb0ELb1ELb1EEEEEEEEEvNT_6ParamsE --------------------------
	.section	.nv.info._ZN7cutlass13device_kernelIN5flash19enable_sm80_to_sm89INS1_16FlashAttnFwdSm80INS1_25CollectiveMainloopFwdSm80ILi8ELi1ELb0EN4cute5tupleIJNS5_1CILi128EEENS7_ILi32EEENS7_ILi256EEEEEELi256ENS_10bfloat16_tEfNS_4arch4Sm80ELb0ELb0ELb0ELb1ELb1ELb1ELb1ELb1EEENS1_21CollectiveEpilogueFwdINS6_IJS8_SA_S9_EEENS6_IJNS7_ILi1EEESI_SI_EEESC_SE_Li256ELb1ELb1ELb1ELb0EEENS1_36VarlenDynamicPersistentTileSchedulerILi128ELi32ELi256ELi256ELb1ELb1ELb0ELb0ELb1ELb1EEEEEEEEEvNT_6ParamsE,"",@"SHT_CUDA_INFO"
	.sectionflags	@""
	.align	4


	//----- nvinfo : EIATTR_CUDA_API_VERSION
	.align		4
        /*0000*/ 	.byte	0x04, 0x37
        /*0002*/ 	.short	(.L_266 - .L_265)
.L_265:
        /*0004*/ 	.word	0x00000082


	//----- nvinfo : EIATTR_SW2861232_WAR
	.align		4
.L_266:
        /*0008*/ 	.byte	0x01, 0x35
	.zero		2


	//----- nvinfo : EIATTR_PARAM_CBANK
	.align		4
        /*000c*/ 	.byte	0x04, 0x0a
        /*000e*/ 	.short	(.L_268 - .L_267)
	.align		4
.L_267:
        /*0010*/ 	.word	index@(.nv.constant0._ZN7cutlass13device_kernelIN5flash19enable_sm80_to_sm89INS1_16FlashAttnFwdSm80INS1_25CollectiveMainloopFwdSm80ILi8ELi1ELb0EN4cute5tupleIJNS5_1CILi128EEENS7_ILi32EEENS7_ILi256EEEEEELi256ENS_10bfloat16_tEfNS_4arch4Sm80ELb0ELb0ELb0ELb1ELb1ELb1ELb1ELb1EEENS1_21CollectiveEpilogueFwdINS6_IJS8_SA_S9_EEENS6_IJNS7_ILi1EEESI_SI_EEESC_SE_Li256ELb1ELb1ELb1ELb0EEENS1_36VarlenDynamicPersistentTileSchedulerILi128ELi32ELi256ELi256ELb1ELb1ELb0ELb0ELb1ELb1EEEEEEEEEvNT_6ParamsE)
        /*0014*/ 	.short	0x0160
        /*0016*/ 	.short	0x0438


	//----- nvinfo : EIATTR_CBANK_PARAM_SIZE
	.align		4
.L_268:
        /*0018*/ 	.byte	0x03, 0x19
        /*001a*/ 	.short	0x0438


	//----- nvinfo : EIATTR_KPARAM_INFO
	.align		4
        /*001c*/ 	.byte	0x04, 0x17
        /*001e*/ 	.short	(.L_270 - .L_269)
.L_269:
        /*0020*/ 	.word	0x00000000
        /*0024*/ 	.short	0x0000
        /*0026*/ 	.short	0x0000
        /*0028*/ 	.byte	0x00, 0xf0, 0xe1, 0x10


	//----- nvinfo : EIATTR_MAXREG_COUNT
	.align		4
.L_270:
        /*002c*/ 	.byte	0x03, 0x1b
        /*002e*/ 	.short	0x00ff


	//----- nvinfo : EIATTR_NUM_BARRIERS
	.align		4
        /*0030*/ 	.byte	0x02, 0x4c
        /*0032*/ 	.byte	0x06
	.zero		1


	//----- nvinfo : EIATTR_ANNOTATIONS
	.align		4
        /*0034*/ 	.byte	0x04, 0x55
        /*0036*/ 	.short	(.L_272 - .L_271)


	//   ....[0]....
.L_271:
        /* <DEDUP_REMOVED lines=25> */


	//----- nvinfo : EIATTR_MERCURY_ISA_VERSION
	.align		4
.L_272:
        /*01b0*/ 	.byte	0x03, 0x5f
        /*01b2*/ 	.short	0x0000


	//----- nvinfo : EIATTR_INT_WARP_WIDE_INSTR_OFFSETS
	.align		4
        /*01b4*/ 	.byte	0x04, 0x31
        /*01b6*/ 	.short	(.L_274 - .L_273)


	//   ....[0]....
.L_273:
        /*01b8*/ 	.word	0x000120e0


	//   ....[1]....
        /*01bc*/ 	.word	0x00012150


	//----- nvinfo : EIATTR_COOP_GROUP_MASK_REGIDS
	.align		4
.L_274:
        /*01c0*/ 	.byte	0x04, 0x29
        /*01c2*/ 	.short	(.L_276 - .L_275)


	//   ....[0]....
.L_275:
        /*01c4*/ 	.word	0xffffffff


	//   ....[1]....
        /*01c8*/ 	.word	0xffffffff


	//   ....[2]....
        /*01cc*/ 	.word	0xffffffff


	//   ....[3]....
        /*01d0*/ 	.word	0xffffffff


	//   ....[4]....
        /*01d4*/ 	.word	0xffffffff


	//   ....[5]....
        /*01d8*/ 	.word	0xffffffff


	//   ....[6]....
        /*01dc*/ 	.word	0xffffffff


	//   ....[7]....
        /*01e0*/ 	.word	0xffffffff


	//   ....[8]....
        /*01e4*/ 	.word	0xffffffff


	//   ....[9]....
        /*01e8*/ 	.word	0xffffffff


	//   ....[10]....
        /*01ec*/ 	.word	0xffffffff


	//   ....[11]....
        /*01f0*/ 	.word	0xffffffff


	//   ....[12]....
        /*01f4*/ 	.word	0xffffffff


	//   ....[13]....
        /*01f8*/ 	.word	0xffffffff


	//   ....[14]....
        /*01fc*/ 	.word	0xffffffff


	//   ....[15]....
        /*0200*/ 	.word	0xffffffff


	//   ....[16]....
        /*0204*/ 	.word	0xffffffff


	//   ....[17]....
        /*0208*/ 	.word	0xffffffff


	//   ....[18]....
        /*020c*/ 	.word	0xffffffff


	//   ....[19]....
        /*0210*/ 	.word	0xffffffff


	//   ....[20]....
        /*0214*/ 	.word	0xffffffff


	//   ....[21]....
        /*0218*/ 	.word	0xffffffff


	//   ....[22]....
        /*021c*/ 	.word	0xffffffff


	//   ....[23]....
        /*0220*/ 	.word	0xffffffff


	//   ....[24]....
        /*0224*/ 	.word	0xffffffff


	//   ....[25]....
        /*0228*/ 	.word	0xffffffff


	//   ....[26]....
        /*022c*/ 	.word	0xffffffff


	//   ....[27]....
        /*0230*/ 	.word	0xffffffff


	//   ....[28]....
        /*0234*/ 	.word	0xffffffff


	//   ....[29]....
        /*0238*/ 	.word	0xffffffff


	//   ....[30]....
        /*023c*/ 	.word	0xffffffff


	//   ....[31]....
        /*0240*/ 	.word	0xffffffff


	//   ....[32]....
        /*0244*/ 	.word	0xffffffff


	//   ....[33]....
        /*0248*/ 	.word	0xffffffff


	//   ....[34]....
        /*024c*/ 	.word	0xffffffff


	//   ....[35]....
        /*0250*/ 	.word	0xffffffff


	//   ....[36]....
        /*0254*/ 	.word	0xffffffff


	//   ....[37]....
        /*0258*/ 	.word	0xffffffff


	//   ....[38]....
        /*025c*/ 	.word	0xffffffff


	//   ....[39]....
        /*0260*/ 	.word	0xffffffff


	//   ....[40]....
        /*0264*/ 	.word	0xffffffff


	//   ....[41]....
        /*0268*/ 	.word	0xffffffff


	//   ....[42]....
        /*026c*/ 	.word	0xffffffff


	//   ....[43]....
        /*0270*/ 	.word	0xffffffff


	//   ....[44]....
        /*0274*/ 	.word	0xffffffff


	//   ....[45]....
        /*0278*/ 	.word	0xffffffff


	//   ....[46]....
        /*027c*/ 	.word	0xffffffff


	//   ....[47]....
        /*0280*/ 	.word	0xffffffff


	//   ....[48]....
        /*0284*/ 	.word	0xffffffff


	//   ....[49]....
        /*0288*/ 	.word	0xffffffff


	//   ....[50]....
        /*028c*/ 	.word	0xffffffff


	//   ....[51]....
        /*0290*/ 	.word	0xffffffff


	//   ....[52]....
        /*0294*/ 	.word	0xffffffff


	//   ....[53]....
        /*0298*/ 	.word	0xffffffff


	//   ....[54]....
        /*029c*/ 	.word	0xffffffff


	//   ....[55]....
        /*02a0*/ 	.word	0xffffffff


	//   ....[56]....
        /*02a4*/ 	.word	0xffffffff


	//   ....[57]....
        /*02a8*/ 	.word	0xffffffff


	//   ....[58]....
        /*02ac*/ 	.word	0xffffffff


	//   ....[59]....
        /*02b0*/ 	.word	0xffffffff


	//   ....[60]....
        /*02b4*/ 	.word	0xffffffff


	//   ....[61]....
        /*02b8*/ 	.word	0xffffffff


	//   ....[62]....
        /*02bc*/ 	.word	0xffffffff


	//   ....[63]....
        /*02c0*/ 	.word	0xffffffff


	//   ....[64]....
        /*02c4*/ 	.word	0xffffffff


	//   ....[65]....
        /*02c8*/ 	.word	0xffffffff


	//   ....[66]....
        /*02cc*/ 	.word	0xffffffff


	//   ....[67]....
        /*02d0*/ 	.word	0xffffffff


	//   ....[68]....
        /*02d4*/ 	.word	0xffffffff


	//   ....[69]....
        /*02d8*/ 	.word	0xffffffff


	//   ....[70]....
        /*02dc*/ 	.word	0xffffffff


	//   ....[71]....
        /*02e0*/ 	.word	0xffffffff


	//   ....[72]....
        /*02e4*/ 	.word	0xffffffff


	//   ....[73]....
        /*02e8*/ 	.word	0xffffffff


	//   ....[74]....
        /*02ec*/ 	.word	0xffffffff


	//   ....[75]....
        /*02f0*/ 	.word	0xffffffff


	//   ....[76]....
        /*02f4*/ 	.word	0xffffffff


	//   ....[77]....
        /*02f8*/ 	.word	0xffffffff


	//   ....[78]....
        /*02fc*/ 	.word	0xffffffff


	//   ....[79]....
        /*0300*/ 	.word	0xffffffff


	//   ....[80]....
        /*0304*/ 	.word	0xffffffff


	//   ....[81]....
        /*0308*/ 	.word	0xffffffff


	//   ....[82]....
        /*030c*/ 	.word	0xffffffff


	//   ....[83]....
        /*0310*/ 	.word	0xffffffff


	//   ....[84]....
        /*0314*/ 	.word	0xffffffff


	//   ....[85]....
        /*0318*/ 	.word	0xffffffff


	//   ....[86]....
        /*031c*/ 	.word	0xffffffff


	//   ....[87]....
        /*0320*/ 	.word	0xffffffff


	//   ....[88]....
        /*0324*/ 	.word	0xffffffff


	//   ....[89]....
        /*0328*/ 	.word	0xffffffff


	//   ....[90]....
        /*032c*/ 	.word	0xffffffff


	//   ....[91]....
        /*0330*/ 	.word	0xffffffff


	//   ....[92]....
        /*0334*/ 	.word	0xffffffff


	//   ....[93]....
        /*0338*/ 	.word	0xffffffff


	//   ....[94]....
        /*033c*/ 	.word	0xffffffff


	//   ....[95]....
        /*0340*/ 	.word	0xffffffff


	//   ....[96]....
        /*0344*/ 	.word	0xffffffff


	//   ....[97]....
        /*0348*/ 	.word	0xffffffff


	//   ....[98]....
        /*034c*/ 	.word	0xffffffff


	//   ....[99]....
        /*0350*/ 	.word	0xffffffff


	//   ....[100]....
        /*0354*/ 	.word	0xffffffff


	//   ....[101]....
        /*0358*/ 	.word	0xffffffff


	//   ....[102]....
        /*035c*/ 	.word	0xffffffff


	//   ....[103]....
        /*0360*/ 	.word	0xffffffff


	//   ....[104]....
        /*0364*/ 	.word	0xffffffff


	//   ....[105]....
        /*0368*/ 	.word	0xffffffff


	//   ....[106]....
        /*036c*/ 	.word	0xffffffff


	//   ....[107]....
        /*0370*/ 	.word	0xffffffff


	//   ....[108]....
        /*0374*/ 	.word	0xffffffff


	//   ....[109]....
        /*0378*/ 	.word	0xffffffff


	//   ....[110]....
        /*037c*/ 	.word	0xffffffff


	//   ....[111]....
        /*0380*/ 	.word	0xffffffff


	//   ....[112]....
        /*0384*/ 	.word	0xffffffff


	//   ....[113]....
        /*0388*/ 	.word	0xffffffff


	//   ....[114]....
        /*038c*/ 	.word	0xffffffff


	//   ....[115]....
        /*0390*/ 	.word	0xffffffff


	//   ....[116]....
        /*0394*/ 	.word	0xffffffff


	//   ....[117]....
        /*0398*/ 	.word	0xffffffff


	//   ....[118]....
        /*039c*/ 	.word	0xffffffff


	//   ....[119]....
        /*03a0*/ 	.word	0xffffffff


	//   ....[120]....
        /*03a4*/ 	.word	0xffffffff


	//   ....[121]....
        /*03a8*/ 	.word	0xffffffff


	//   ....[122]....
        /*03ac*/ 	.word	0xffffffff


	//   ....[123]....
        /*03b0*/ 	.word	0xffffffff


	//   ....[124]....
        /*03b4*/ 	.word	0xffffffff


	//   ....[125]....
        /*03b8*/ 	.word	0xffffffff


	//   ....[126]....
        /*03bc*/ 	.word	0xffffffff


	//   ....[127]....
        /*03c0*/ 	.word	0xffffffff


	//   ....[128]....
        /*03c4*/ 	.word	0xffffffff


	//   ....[129]....
        /*03c8*/ 	.word	0xffffffff


	//   ....[130]....
        /*03cc*/ 	.word	0xffffffff


	//   ....[131]....
        /*03d0*/ 	.word	0xffffffff


	//   ....[132]....
        /*03d4*/ 	.word	0xffffffff


	//   ....[133]....
        /*03d8*/ 	.word	0xffffffff


	//   ....[134]....
        /*03dc*/ 	.word	0xffffffff


	//   ....[135]....
        /*03e0*/ 	.word	0xffffffff


	//   ....[136]....
        /*03e4*/ 	.word	0xffffffff


	//   ....[137]....
        /*03e8*/ 	.word	0xffffffff


	//   ....[138]....
        /*03ec*/ 	.word	0xffffffff


	//   ....[139]....
        /*03f0*/ 	.word	0xffffffff


	//   ....[140]....
        /*03f4*/ 	.word	0xffffffff


	//   ....[141]....
        /*03f8*/ 	.word	0xffffffff


	//   ....[142]....
        /*03fc*/ 	.word	0xffffffff


	//   ....[143]....
        /*0400*/ 	.word	0xffffffff


	//   ....[144]....
        /*0404*/ 	.word	0xffffffff


	//   ....[145]....
        /*0408*/ 	.word	0xffffffff


	//   ....[146]....
        /*040c*/ 	.word	0xffffffff


	//   ....[147]....
        /*0410*/ 	.word	0xffffffff


	//   ....[148]....
        /*0414*/ 	.word	0xffffffff


	//   ....[149]....
        /*0418*/ 	.word	0xffffffff


	//   ....[150]....
        /*041c*/ 	.word	0xffffffff


	//   ....[151]....
        /*0420*/ 	.word	0xffffffff


	//   ....[152]....
        /*0424*/ 	.word	0xffffffff


	//   ....[153]....
        /*0428*/ 	.word	0xffffffff


	//   ....[154]....
        /*042c*/ 	.word	0xffffffff


	//   ....[155]....
        /*0430*/ 	.word	0xffffffff


	//   ....[156]....
        /*0434*/ 	.word	0xffffffff


	//   ....[157]....
        /*0438*/ 	.word	0xffffffff


	//   ....[158]....
        /*043c*/ 	.word	0xffffffff


	//   ....[159]....
        /*0440*/ 	.word	0xffffffff


	//   ....[160]....
        /*0444*/ 	.word	0xffffffff


	//   ....[161]....
        /*0448*/ 	.word	0xffffffff


	//   ....[162]....
        /*044c*/ 	.word	0xffffffff


	//   ....[163]....
        /*0450*/ 	.word	0xffffffff


	//   ....[164]....
        /*0454*/ 	.word	0xffffffff


	//   ....[165]....
        /*0458*/ 	.word	0xffffffff


	//   ....[166]....
        /*045c*/ 	.word	0xffffffff


	//   ....[167]....
        /*0460*/ 	.word	0xffffffff


	//   ....[168]....
        /*0464*/ 	.word	0xffffffff


	//   ....[169]....
        /*0468*/ 	.word	0xffffffff


	//   ....[170]....
        /*046c*/ 	.word	0xffffffff


	//   ....[171]....
        /*0470*/ 	.word	0xffffffff


	//   ....[172]....
        /*0474*/ 	.word	0xffffffff


	//   ....[173]....
        /*0478*/ 	.word	0xffffffff


	//   ....[174]....
        /*047c*/ 	.word	0xffffffff


	//   ....[175]....
        /*0480*/ 	.word	0xffffffff


	//   ....[176]....
        /*0484*/ 	.word	0xffffffff


	//   ....[177]....
        /*0488*/ 	.word	0xffffffff


	//----- nvinfo : EIATTR_COOP_GROUP_INSTR_OFFSETS
	.align		4
.L_276:
        /*048c*/ 	.byte	0x04, 0x28
        /*048e*/ 	.short	(.L_278 - .L_277)


	//   ....[0]....
.L_277:
        /*0490*/ 	.word	0x00000050


	//   ....[1]....
        /*0494*/ 	.word	0x000001e0


	//   ....[2]....
        /*0498*/ 	.word	0x00000210


	//   ....[3]....
        /*049c*/ 	.word	0x00000240


	//   ....[4]....
        /*04a0*/ 	.word	0x00000270


	//   ....[5]....
        /*04a4*/ 	.word	0x000002a0


	//   ....[6]....
        /*04a8*/ 	.word	0x000002d0


	//   ....[7]....
        /*04ac*/ 	.word	0x00000440


	//   ....[8]....
        /*04b0*/ 	.word	0x00000480


	//   ....[9]....
        /*04b4*/ 	.word	0x000004b0


	//   ....[10]....
        /*04b8*/ 	.word	0x000004e0


	//   ....[11]....
        /*04bc*/ 	.word	0x00000510


	//   ....[12]....
        /*04c0*/ 	.word	0x00000540


	//   ....[13]....
        /*04c4*/ 	.word	0x000005d0


	//   ....[14]....
        /*04c8*/ 	.word	0x00000600


	//   ....[15]....
        /*04cc*/ 	.word	0x00000620


	//   ....[16]....
        /*04d0*/ 	.word	0x00000680


	//   ....[17]....
        /*04d4*/ 	.word	0x000033b0


	//   ....[18]....
        /*04d8*/ 	.word	0x000033c0


	//   ....[19]....
        /*04dc*/ 	.word	0x000045e0


	//   ....[20]....
        /*04e0*/ 	.word	0x000045f0


	//   ....[21]....
        /*04e4*/ 	.word	0x00005700


	//   ....[22]....
        /*04e8*/ 	.word	0x00005720


	//   ....[23]....
        /*04ec*/ 	.word	0x00005ae0


	//   ....[24]....
        /*04f0*/ 	.word	0x00005af0


	//   ....[25]....
        /*04f4*/ 	.word	0x000067a0


	//   ....[26]....
        /*04f8*/ 	.word	0x000067c0


	//   ....[27]....
        /*04fc*/ 	.word	0x00006940


	//   ....[28]....
        /*0500*/ 	.word	0x00006950


	//   ....[29]....
        /*0504*/ 	.word	0x00006ab0


	//   ....[30]....
        /*0508*/ 	.word	0x00006ad0


	//   ....[31]....
        /*050c*/ 	.word	0x00006c30


	//   ....[32]....
        /*0510*/ 	.word	0x00006c40


	//   ....[33]....
        /*0514*/ 	.word	0x00007030


	//   ....[34]....
        /*0518*/ 	.word	0x00007040


	//   ....[35]....
        /*051c*/ 	.word	0x000072b0


	//   ....[36]....
        /*0520*/ 	.word	0x000072f0


	//   ....[37]....
        /*0524*/ 	.word	0x00007330


	//   ....[38]....
        /*0528*/ 	.word	0x00007360


	//   ....[39]....
        /*052c*/ 	.word	0x0000a410


	//   ....[40]....
        /*0530*/ 	.word	0x0000a450


	//   ....[41]....
        /*0534*/ 	.word	0x0000a490


	//   ....[42]....
        /*0538*/ 	.word	0x0000a4c0


	//   ....[43]....
        /*053c*/ 	.word	0x0000db30


	//   ....[44]....
        /*0540*/ 	.word	0x0000db40


	//   ....[45]....
        /*0544*/ 	.word	0x0000e610


	//   ....[46]....
        /*0548*/ 	.word	0x0000e630


	//   ....[47]....
        /*054c*/ 	.word	0x0000e9d0


	//   ....[48]....
        /*0550*/ 	.word	0x0000e9e0


	//   ....[49]....
        /*0554*/ 	.word	0x0000ea10


	//   ....[50]....
        /*0558*/ 	.word	0x0000ea20


	//   ....[51]....
        /*055c*/ 	.word	0x0000f770


	//   ....[52]....
        /*0560*/ 	.word	0x0000f780


	//   ....[53]....
        /*0564*/ 	.word	0x00010160


	//   ....[54]....
        /*0568*/ 	.word	0x00010180


	//   ....[55]....
        /*056c*/ 	.word	0x000103b0


	//   ....[56]....
        /*0570*/ 	.word	0x000103d0


	//   ....[57]....
        /*0574*/ 	.word	0x000103f0


	//   ....[58]....
        /*0578*/ 	.word	0x00010410


	//   ....[59]....
        /*057c*/ 	.word	0x000116d0


	//   ....[60]....
        /*0580*/ 	.word	0x00011700


	//   ....[61]....
        /*0584*/ 	.word	0x00011720


	//   ....[62]....
        /*0588*/ 	.word	0x00011740


	//   ....[63]....
        /*058c*/ 	.word	0x00012ec0


	//   ....[64]....
        /*0590*/ 	.word	0x00012ee0


	//   ....[65]....
        /*0594*/ 	.word	0x00012ef0


	//   ....[66]....
        /*0598*/ 	.word	0x00012f10


	//   ....[67]....
        /*059c*/ 	.word	0x000132d0


	//   ....[68]....
        /*05a0*/ 	.word	0x000132f0


	//   ....[69]....
        /*05a4*/ 	.word	0x00013450


	//   ....[70]....
        /*05a8*/ 	.word	0x00013460


	//   ....[71]....
        /*05ac*/ 	.word	0x000135d0


	//   ....[72]....
        /*05b0*/ 	.word	0x000135f0


	//   ....[73]....
        /*05b4*/ 	.word	0x00013760


	//   ....[74]....
        /*05b8*/ 	.word	0x00013770


	//   ....[75]....
        /*05bc*/ 	.word	0x00013ad0


	//   ....[76]....
        /*05c0*/ 	.word	0x00013af0


	//   ....[77]....
        /*05c4*/ 	.word	0x00014880


	//   ....[78]....
        /*05c8*/ 	.word	0x00014890


	//   ....[79]....
        /*05cc*/ 	.word	0x00015df0


	//   ....[80]....
        /*05d0*/ 	.word	0x00015e10


	//   ....[81]....
        /*05d4*/ 	.word	0x00015f80


	//   ....[82]....
        /*05d8*/ 	.word	0x00015f90


	//   ....[83]....
        /*05dc*/ 	.word	0x00016100


	//   ....[84]....
        /*05e0*/ 	.word	0x00016120


	//   ....[85]....
        /*05e4*/ 	.word	0x00016290


	//   ....[86]....
        /*05e8*/ 	.word	0x000162a0


	//   ....[87]....
        /*05ec*/ 	.word	0x000164b0


	//   ....[88]....
        /*05f0*/ 	.word	0x000164d0


	//   ....[89]....
        /*05f4*/ 	.word	0x000165f0


	//   ....[90]....
        /*05f8*/ 	.word	0x00016630


	//   ....[91]....
        /*05fc*/ 	.word	0x00016660


	//   ....[92]....
        /*0600*/ 	.word	0x00016690


	//   ....[93]....
        /*0604*/ 	.word	0x000166c0


	//   ....[94]....
        /*0608*/ 	.word	0x000166f0


	//   ....[95]....
        /*060c*/ 	.word	0x00016850


	//   ....[96]....
        /*0610*/ 	.word	0x00016890


	//   ....[97]....
        /*0614*/ 	.word	0x000168c0


	//   ....[98]....
        /*0618*/ 	.word	0x000168f0


	//   ....[99]....
        /*061c*/ 	.word	0x00016920


	//   ....[100]....
        /*0620*/ 	.word	0x00016950


	//   ....[101]....
        /*0624*/ 	.word	0x000169e0


	//   ....[102]....
        /*0628*/ 	.word	0x00016a10


	//   ....[103]....
        /*062c*/ 	.word	0x00016a20


	//   ....[104]....
        /*0630*/ 	.word	0x00016a80


	//   ....[105]....
        /*0634*/ 	.word	0x00016fc0


	//   ....[106]....
        /*0638*/ 	.word	0x00017020


	//   ....[107]....
        /*063c*/ 	.word	0x00017070


	//   ....[108]....
        /*0640*/ 	.word	0x000170c0


	//   ....[109]....
        /*0644*/ 	.word	0x00017110


	//   ....[110]....
        /*0648*/ 	.word	0x00017180


	//   ....[111]....
        /*064c*/ 	.word	0x000171d0


	//   ....[112]....
        /*0650*/ 	.word	0x00017230


	//   ....[113]....
        /*0654*/ 	.word	0x000172a0


	//   ....[114]....
        /*0658*/ 	.word	0x00017300


	//   ....[115]....
        /*065c*/ 	.word	0x00017370


	//   ....[116]....
        /*0660*/ 	.word	0x000173e0


	//   ....[117]....
        /*0664*/ 	.word	0x00017450


	//   ....[118]....
        /*0668*/ 	.word	0x000174b0


	//   ....[119]....
        /*066c*/ 	.word	0x00017520


	//   ....[120]....
        /*0670*/ 	.word	0x00017590


	//   ....[121]....
        /*0674*/ 	.word	0x00017600


	//   ....[122]....
        /*0678*/ 	.word	0x00017660


	//   ....[123]....
        /*067c*/ 	.word	0x000176d0


	//   ....[124]....
        /*0680*/ 	.word	0x00017740


	//   ....[125]....
        /*0684*/ 	.word	0x000177a0


	//   ....[126]....
        /*0688*/ 	.word	0x000177f0


	//   ....[127]....
        /*068c*/ 	.word	0x00017840


	//   ....[128]....
        /*0690*/ 	.word	0x00017890


	//   ....[129]....
        /*0694*/ 	.word	0x000178f0


	//   ....[130]....
        /*0698*/ 	.word	0x00017960


	//   ....[131]....
        /*069c*/ 	.word	0x000179d0


	//   ....[132]....
        /*06a0*/ 	.word	0x00017a20


	//   ....[133]....
        /*06a4*/ 	.word	0x00017a60


	//   ....[134]....
        /*06a8*/ 	.word	0x00017ab0


	//   ....[135]....
        /*06ac*/ 	.word	0x00017af0


	//   ....[136]....
        /*06b0*/ 	.word	0x00017b40


	//   ....[137]....
        /*06b4*/ 	.word	0x00017b90


	//   ....[138]....
        /*06b8*/ 	.word	0x00017be0


	//   ....[139]....
        /*06bc*/ 	.word	0x00017c30


	//   ....[140]....
        /*06c0*/ 	.word	0x00017ca0


	//   ....[141]....
        /*06c4*/ 	.word	0x00017d10


	//   ....[142]....
        /*06c8*/ 	.word	0x00017d80


	//   ....[143]....
        /*06cc*/ 	.word	0x00017de0


	//   ....[144]....
        /*06d0*/ 	.word	0x00017e50


	//   ....[145]....
        /*06d4*/ 	.word	0x00017ec0


	//   ....[146]....
        /*06d8*/ 	.word	0x00017f30


	//   ....[147]....
        /*06dc*/ 	.word	0x00017f90


	//   ....[148]....
        /*06e0*/ 	.word	0x00018000


	//   ....[149]....
        /*06e4*/ 	.word	0x00018070


	//   ....[150]....
        /*06e8*/ 	.word	0x000180e0


	//   ....[151]....
        /*06ec*/ 	.word	0x00018140


	//   ....[152]....
        /*06f0*/ 	.word	0x000181b0


	//   ....[153]....
        /*06f4*/ 	.word	0x00018220


	//   ....[154]....
        /*06f8*/ 	.word	0x00018290


	//   ....[155]....
        /*06fc*/ 	.word	0x000182f0


	//   ....[156]....
        /*0700*/ 	.word	0x00018360


	//   ....[157]....
        /*0704*/ 	.word	0x000183d0


	//   ....[158]....
        /*0708*/ 	.word	0x00018440


	//   ....[159]....
        /*070c*/ 	.word	0x000184a0


	//   ....[160]....
        /*0710*/ 	.word	0x00018510


	//   ....[161]....
        /*0714*/ 	.word	0x00018580


	//   ....[162]....
        /*0718*/ 	.word	0x000185d0


	//   ....[163]....
        /*071c*/ 	.word	0x00018610


	//   ....[164]....
        /*0720*/ 	.word	0x00018660


	//   ....[165]....
        /*0724*/ 	.word	0x000186b0


	//   ....[166]....
        /*0728*/ 	.word	0x00018700


	//   ....[167]....
        /*072c*/ 	.word	0x00018770


	//   ....[168]....
        /*0730*/ 	.word	0x000187c0


	//   ....[169]....
        /*0734*/ 	.word	0x00018810


	//   ....[170]....
        /*0738*/ 	.word	0x00018860


	//   ....[171]....
        /*073c*/ 	.word	0x000188b0


	//   ....[172]....
        /*0740*/ 	.word	0x00018900


	//   ....[173]....
        /*0744*/ 	.word	0x00018970


	//   ....[174]....
        /*0748*/ 	.word	0x000189c0


	//   ....[175]....
        /*074c*/ 	.word	0x00018a20


	//   ....[176]....
        /*0750*/ 	.word	0x00018a80


	//   ....[177]....
        /*0754*/ 	.word	0x00018af0


	//----- nvinfo : EIATTR_EXIT_INSTR_OFFSETS
	.align		4
.L_278:
        /*0758*/ 	.byte	0x04, 0x1c
        /*075a*/ 	.short	(.L_280 - .L_279)


	//   ....[0]....
.L_279:
        /*075c*/ 	.word	0x00000b40


	//   ....[1]....
        /*0760*/ 	.word	0x00016f80


	//----- nvinfo : EIATTR_MAX_THREADS
	.align		4
.L_280:
        /*0764*/ 	.byte	0x04, 0x05
        /*0766*/ 	.short	(.L_282 - .L_281)
.L_281:
        /*0768*/ 	.word	0x00000100
        /*076c*/ 	.word	0x00000001
        /*0770*/ 	.word	0x00000001


	//----- nvinfo : EIATTR_CRS_STACK_SIZE
	.align		4
.L_282:
        /*0774*/ 	.byte	0x04, 0x1e
        /*0776*/ 	.short	(.L_284 - .L_283)
.L_283:
        /*0778*/ 	.word	0x00000000
.L_284:


//--------------------- .nv.info._ZN7cutlass13device_kernelIN5flash19enable_sm80_to_sm89INS1_16FlashAttnFwdSm80INS1_25CollectiveMainloopFwdSm80ILi8ELi1ELb1EN4cute5tupleIJNS5_1CILi128EEENS7_ILi48EEENS7_ILi256EEEEEELi256ENS_10bfloat16_tEfNS_4arch4Sm80ELb0ELb1ELb0ELb0ELb1ELb0ELb1ELb1EEENS1_21CollectiveEpilogueFwdINS6_IJS8_SA_S9_EEENS6_IJNS7_ILi1EEESI_SI_EEESC_SE_Li256ELb0ELb1ELb1ELb0EEENS1_19SingleTileSchedulerILb0ELb1ELb1ELi128EEEEEEEEEvNT_6ParamsE --------------------------
	.section	.nv.info._ZN7cutlass13device_kernelIN5flash19enable_sm80_to_sm89INS1_16FlashAttnFwdSm80INS1_25CollectiveMainloopFwdSm80ILi8ELi1ELb1EN4cute5tupleIJNS5_1CILi128EEENS7_ILi48EEENS7_ILi256EEEEEELi256ENS_10bfloat16_tEfNS_4arch4Sm80ELb0ELb1ELb0ELb0ELb1ELb0ELb1ELb1EEENS1_21CollectiveEpilogueFwdINS6_IJS8_SA_S9_EEENS6_IJNS7_ILi1EEESI_SI_EEESC_SE_Li256ELb0ELb1ELb1ELb0EEENS1_19SingleTileSchedulerILb0ELb1ELb1ELi128EEEEEEEEEvNT_6ParamsE,"",@"SHT_CUDA_INFO"
	.sectionflags	@""
	.align	4


	//----- nvinfo : EIATTR_CUDA_API_VERSION
	.align		4
        /*0000*/ 	.byte	0x04, 0x37
        /*0002*/ 	.short	(.L_286 - .L_285)
.L_285:
        /*0004*/ 	.word	0x00000082


	//----- nvinfo : EIATTR_SW2861232_WAR
	.align		4
.L_286:
        /*0008*/ 	.byte	0x01, 0x35
	.zero		2


	//----- nvinfo : EIATTR_PARAM_CBANK
	.align		4
        /*000c*/ 	.byte	0x04, 0x0a
        /*000e*/ 	.short	(.L_288 - .L_287)
	.align		4
.L_287:
        /*0010*/ 	.word	index@(.nv.constant0._ZN7cutlass13device_kernelIN5flash19enable_sm80_to_sm89INS1_16FlashAttnFwdSm80INS1_25CollectiveMainloopFwdSm80ILi8ELi1ELb1EN4cute5tupleIJNS5_1CILi128EEENS7_ILi48EEENS7_ILi256EEEEEELi256ENS_10bfloat16_tEfNS_4arch4Sm80ELb0ELb1ELb0ELb0ELb1ELb0ELb1ELb1EEENS1_21CollectiveEpilogueFwdINS6_IJS8_SA_S9_EEENS6_IJNS7_ILi1EEESI_SI_EEESC_SE_Li256ELb0ELb1ELb1ELb0EEENS1_19SingleTileSchedulerILb0ELb1ELb1ELi128EEEEEEEEEvNT_6ParamsE)
        /*0014*/ 	.short	0x0160
        /*0016*/ 	.short	0x0418


	//----- nvinfo : EIATTR_CBANK_PARAM_SIZE
	.align		4
.L_288:
        /*0018*/ 	.byte	0x03, 0x19
        /*001a*/ 	.short	0x0418


	//----- nvinfo : EIATTR_KPARAM_INFO
	.align		4
        /*001c*/ 	.byte	0x04, 0x17
        /*001e*/ 	.short	(.L_290 - .L_289)
.L_289:
        /*0020*/ 	.word	0x00000000
        /*0024*/ 	.short	0x0000
        /*0026*/ 	.short	0x0000
        /*0028*/ 	.byte	0x00, 0xf0, 0x61, 0x10


	//----- nvinfo : EIATTR_MAXREG_COUNT
	.align		4
.L_290:
        /*002c*/ 	.byte	0x03, 0x1b
        /*002e*/ 	.short	0x00ff


	//----- nvinfo : EIATTR_NUM_BARRIERS
	.align		4
        /*0030*/ 	.byte	0x02, 0x4c
        /*0032*/ 	.byte	0x02
	.zero		1


	//----- nvinfo : EIATTR_ANNOTATIONS
	.align		4
        /*0034*/ 	.byte	0x04, 0x55
        /*0036*/ 	.short	(.L_292 - .L_291)


	//   ....[0]....
.L_291:
        /* <DEDUP_REMOVED lines=96> */


	//----- nvinfo : EIATTR_MERCURY_ISA_VERSION
	.align		4
.L_292:
        /*0628*/ 	.byte	0x03, 0x5f
        /*062a*/ 	.short	0x0000


	//----- nvinfo : EIATTR_COOP_GROUP_MASK_REGIDS
	.align		4
        /*062c*/ 	.byte	0x04, 0x29
        /*062e*/ 	.short	(.L_294 - .L_293)


	//   ....[0]....
.L_293:
        /*0630*/ 	.word	0xffffffff


	//   ....[1]....
        /*0634*/ 	.word	0xffffffff


	//   ....[2]....
        /*0638*/ 	.word	0xffffffff


	//   ....[3]....
        /*063c*/ 	.word	0xffffffff


	//   ....[4]....
        /*0640*/ 	.word	0xffffffff


	//   ....[5]....
        /*0644*/ 	.word	0xffffffff


	//   ....[6]....
        /*0648*/ 	.word	0xffffffff


	//   ....[7]....
        /*064c*/ 	.word	0xffffffff


	//   ....[8]....
        /*0650*/ 	.word	0xffffffff


	//   ....[9]....
        /*0654*/ 	.word	0xffffffff


	//   ....[10]....
        /*0658*/ 	.word	0xffffffff


	//   ....[11]....
        /*065c*/ 	.word	0xffffffff


	//   ....[12]....
        /*0660*/ 	.word	0xffffffff


	//   ....[13]....
        /*0664*/ 	.word	0xffffffff


	//   ....[14]....
        /*0668*/ 	.word	0xffffffff


	//   ....[15]....
        /*066c*/ 	.word	0xffffffff


	//   ....[16]....
        /*0670*/ 	.word	0xffffffff


	//   ....[17]....
        /*0674*/ 	.word	0xffffffff


	//   ....[18]....
        /*0678*/ 	.word	0xffffffff


	//   ....[19]....
        /*067c*/ 	.word	0xffffffff


	//   ....[20]....
        /*0680*/ 	.word	0xffffffff


	//   ....[21]....
        /*0684*/ 	.word	0xffffffff


	//   ....[22]....
        /*0688*/ 	.word	0xffffffff


	//   ....[23]....
        /*068c*/ 	.word	0xffffffff


	//   ....[24]....
        /*0690*/ 	.word	0xffffffff


	//   ....[25]....
        /*0694*/ 	.word	0xffffffff


	//   ....[26]....
        /*0698*/ 	.word	0xffffffff


	//   ....[27]....
        /*069c*/ 	.word	0xffffffff


	//   ....[28]....
        /*06a0*/ 	.word	0xffffffff


	//   ....[29]....
        /*06a4*/ 	.word	0xffffffff


	//   ....[30]....
        /*06a8*/ 	.word	0xffffffff


	//   ....[31]....
        /*06ac*/ 	.word	0xffffffff


	//   ....[32]....
        /*06b0*/ 	.word	0xffffffff


	//   ....[33]....
        /*06b4*/ 	.word	0xffffffff


	//   ....[34]....
        /*06b8*/ 	.word	0xffffffff


	//   ....[35]....
        /*06bc*/ 	.word	0xffffffff


	//   ....[36]....
        /*06c0*/ 	.word	0xffffffff


	//   ....[37]....
        /*06c4*/ 	.word	0xffffffff


	//   ....[38]....
        /*06c8*/ 	.word	0xffffffff


	//   ....[39]....
        /*06cc*/ 	.word	0xffffffff


	//   ....[40]....
        /*06d0*/ 	.word	0xffffffff


	//   ....[41]....
        /*06d4*/ 	.word	0xffffffff


	//   ....[42]....
        /*06d8*/ 	.word	0xffffffff


	//   ....[43]....
        /*06dc*/ 	.word	0xffffffff


	//   ....[44]....
        /*06e0*/ 	.word	0xffffffff


	//   ....[45]....
        /*06e4*/ 	.word	0xffffffff


	//   ....[46]....
        /*06e8*/ 	.word	0xffffffff


	//   ....[47]....
        /*06ec*/ 	.word	0xffffffff


	//   ....[48]....
        /*06f0*/ 	.word	0xffffffff


	//   ....[49]....
        /*06f4*/ 	.word	0xffffffff


	//   ....[50]....
        /*06f8*/ 	.word	0xffffffff


	//   ....[51]....
        /*06fc*/ 	.word	0xffffffff


	//   ....[52]....
        /*0700*/ 	.word	0xffffffff


	//   ....[53]....
        /*0704*/ 	.word	0xffffffff


	//   ....[54]....
        /*0708*/ 	.word	0xffffffff


	//   ....[55]....
        /*070c*/ 	.word	0xffffffff


	//   ....[56]....
        /*0710*/ 	.word	0xffffffff


	//   ....[57]....
        /*0714*/ 	.word	0xffffffff


	//   ....[58]....
        /*0718*/ 	.word	0xffffffff


	//   ....[59]....
        /*071c*/ 	.word	0xffffffff


	//   ....[60]....
        /*0720*/ 	.word	0xffffffff


	//   ....[61]....
        /*0724*/ 	.word	0xffffffff


	//   ....[62]....
        /*0728*/ 	.word	0xffffffff


	//   ....[63]....
        /*072c*/ 	.word	0xffffffff


	//   ....[64]....
        /*0730*/ 	.word	0xffffffff


	//   ....[65]....
        /*0734*/ 	.word	0xffffffff


	//   ....[66]....
        /*0738*/ 	.word	0xffffffff


	//   ....[67]....
        /*073c*/ 	.word	0xffffffff


	//   ....[68]....
        /*0740*/ 	.word	0xffffffff


	//   ....[69]....
        /*0744*/ 	.word	0xffffffff


	//   ....[70]....
        /*0748*/ 	.word	0xffffffff


	//   ....[71]....
        /*074c*/ 	.word	0xffffffff


	//   ....[72]....
        /*0750*/ 	.word	0xffffffff


	//   ....[73]....
        /*0754*/ 	.word	0xffffffff


	//   ....[74]....
        /*0758*/ 	.word	0xffffffff


	//   ....[75]....
        /*075c*/ 	.word	0xffffffff


	//   ....[76]....
        /*0760*/ 	.word	0xffffffff


	//   ....[77]....
        /*0764*/ 	.word	0xffffffff


	//   ....[78]....
        /*0768*/ 	.word	0xffffffff


	//   ....[79]....
        /*076c*/ 	.word	0xffffffff


	//   ....[80]....
        /*0770*/ 	.word	0xffffffff


	//   ....[81]....
        /*0774*/ 	.word	0xffffffff


	//   ....[82]....
        /*0778*/ 	.word	0xffffffff


	//   ....[83]....
        /*077c*/ 	.word	0xffffffff


	//   ....[84]....
        /*0780*/ 	.word	0xffffffff


	//   ....[85]....
        /*0784*/ 	.word	0xffffffff


	//   ....[86]....
        /*0788*/ 	.word	0xffffffff


	//----- nvinfo : EIATTR_COOP_GROUP_INSTR_OFFSETS
	.align		4
.L_294:
        /*078c*/ 	.byte	0x04, 0x28
        /*078e*/ 	.short	(.L_296 - .L_295)


	//   ....[0]....
.L_295:
        /*0790*/ 	.word	0x00000060


	//   ....[1]....
        /*0794*/ 	.word	0x000016e0


	//   ....[2]....
        /*0798*/ 	.word	0x00001720


	//   ....[3]....
        /*079c*/ 	.word	0x00001780


	//   ....[4]....
        /*07a0*/ 	.word	0x000017b0


	//   ....[5]....
        /*07a4*/ 	.word	0x00001970


	//   ....[6]....
        /*07a8*/ 	.word	0x00001990


	//   ....[7]....
        /*07ac*/ 	.word	0x000019a0


	//   ....[8]....
        /*07b0*/ 	.word	0x000019b0


	//   ....[9]....
        /*07b4*/ 	.word	0x00001b00


	//   ....[10]....
        /*07b8*/ 	.word	0x00001b40


	//   ....[11]....
        /*07bc*/ 	.word	0x00001df0


	//   ....[12]....
        /*07c0*/ 	.word	0x00001e00


	//   ....[13]....
        /*07c4*/ 	.word	0x00002160


	//   ....[14]....
        /*07c8*/ 	.word	0x00002190


	//   ....[15]....
        /*07cc*/ 	.word	0x00002580


	//   ....[16]....
        /*07d0*/ 	.word	0x00002590


	//   ....[17]....
        /*07d4*/ 	.word	0x000035a0


	//   ....[18]....
        /*07d8*/ 	.word	0x000035b0


	//   ....[19]....
        /*07dc*/ 	.word	0x000036c0


	//   ....[20]....
        /*07e0*/ 	.word	0x000036e0


	//   ....[21]....
        /*07e4*/ 	.word	0x00003a00


	//   ....[22]....
        /*07e8*/ 	.word	0x00003c50


	//   ....[23]....
        /*07ec*/ 	.word	0x000047e0


	//   ....[24]....
        /*07f0*/ 	.word	0x00004830


	//   ....[25]....
        /*07f4*/ 	.word	0x000049d0


	//   ....[26]....
        /*07f8*/ 	.word	0x00004a40


	//   ....[27]....
        /*07fc*/ 	.word	0x00006520


	//   ....[28]....
        /*0800*/ 	.word	0x00006540


	//   ....[29]....
        /*0804*/ 	.word	0x00006690


	//   ....[30]....
        /*0808*/ 	.word	0x000066a0


	//   ....[31]....
        /*080c*/ 	.word	0x00007400


	//   ....[32]....
        /*0810*/ 	.word	0x00007420


	//   ....[33]....
        /*0814*/ 	.word	0x00007530


	//   ....[34]....
        /*0818*/ 	.word	0x00007550


	//   ....[35]....
        /*081c*/ 	.word	0x00007750


	//   ....[36]....
        /*0820*/ 	.word	0x00007d90


	//   ....[37]....
        /*0824*/ 	.word	0x00008110


	//   ....[38]....
        /*0828*/ 	.word	0x00008130


	//   ....[39]....
        /*082c*/ 	.word	0x00008c50


	//   ....[40]....
        /*0830*/ 	.word	0x00008c70


	//   ....[41]....
        /*0834*/ 	.word	0x0000a4d0


	//   ....[42]....
        /*0838*/ 	.word	0x0000a4e0


	//   ....[43]....
        /*083c*/ 	.word	0x0000a640


	//   ....[44]....
        /*0840*/ 	.word	0x0000a650


	//   ....[45]....
        /*0844*/ 	.word	0x0000b3e0


	//   ....[46]....
        /*0848*/ 	.word	0x0000b400


	//   ....[47]....
        /*084c*/ 	.word	0x0000b4f0


	//   ....[48]....
        /*0850*/ 	.word	0x0000b500


	//   ....[49]....
        /*0854*/ 	.word	0x0000b700


	//   ....[50]....
        /*0858*/ 	.word	0x0000b720


	//   ....[51]....
        /*085c*/ 	.word	0x0000bd20


	//   ....[52]....
        /*0860*/ 	.word	0x0000bd40


	//   ....[53]....
        /*0864*/ 	.word	0x0000d380


	//   ....[54]....
        /*0868*/ 	.word	0x0000d390


	//   ....[55]....
        /*086c*/ 	.word	0x0000d560


	//   ....[56]....
        /*0870*/ 	.word	0x0000d570


	//   ....[57]....
        /*0874*/ 	.word	0x0000e350


	//   ....[58]....
        /*0878*/ 	.word	0x0000e360


	//   ....[59]....
        /*087c*/ 	.word	0x0000e420


	//   ....[60]....
        /*0880*/ 	.word	0x0000e450


	//   ....[61]....
        /*0884*/ 	.word	0x0000e630


	//   ....[62]....
        /*0888*/ 	.word	0x0000ec50


	//   ....[63]....
        /*088c*/ 	.word	0x0000efc0


	//   ....[64]....
        /*0890*/ 	.word	0x0000efe0


	//   ....[65]....
        /*0894*/ 	.word	0x0000fb00


	//   ....[66]....
        /*0898*/ 	.word	0x0000fb20


	//   ....[67]....
        /*089c*/ 	.word	0x00010d70


	//   ....[68]....
        /*08a0*/ 	.word	0x00010d80


	//   ....[69]....
        /*08a4*/ 	.word	0x00010db0


	//   ....[70]....
        /*08a8*/ 	.word	0x00010dc0


	//   ....[71]....
        /*08ac*/ 	.word	0x00011cd0


	//   ....[72]....
        /*08b0*/ 	.word	0x00011d10


	//   ....[73]....
        /*08b4*/ 	.word	0x00011d30


	//   ....[74]....
        /*08b8*/ 	.word	0x00011d50


	//   ....[75]....
        /*08bc*/ 	.word	0x00011dd0


	//   ....[76]....
        /*08c0*/ 	.word	0x00011e00


	//   ....[77]....
        /*08c4*/ 	.word	0x00012a60


	//   ....[78]....
        /*08c8*/ 	.word	0x00012a70


	//   ....[79]....
        /*08cc*/ 	.word	0x000139d0


	//   ....[80]....
        /*08d0*/ 	.word	0x00013a20


	//   ....[81]....
        /*08d4*/ 	.word	0x00013a70


	//   ....[82]....
        /*08d8*/ 	.word	0x00013ac0


	//   ....[83]....
        /*08dc*/ 	.word	0x00013b20


	//   ....[84]....
        /*08e0*/ 	.word	0x00013b70


	//   ....[85]....
        /*08e4*/ 	.word	0x00013bc0


	//   ....[86]....
        /*08e8*/ 	.word	0x00013c10


	//----- nvinfo : EIATTR_EXIT_INSTR_OFFSETS
	.align		4
.L_296:
        /*08ec*/ 	.byte	0x04, 0x1c
        /*08ee*/ 	.short	(.L_298 - .L_297)


	//   ....[0]....
.L_297:
        /*08f0*/ 	.word	0x000001c0


	//   ....[1]....
        /*08f4*/ 	.word	0x00012a80


	//   ....[2]....
        /*08f8*/ 	.word	0x00013620


	//   ....[3]....
        /*08fc*/ 	.word	0x00013670


	//   ....[4]....
        /*0900*/ 	.word	0x000136a0


	//   ....[5]....
        /*0904*/ 	.word	0x00013700


	//   ....[6]....
        /*0908*/ 	.word	0x00013990


	//----- nvinfo : EIATTR_CTAIDZ_USED
	.align		4
.L_298:
        /*090c*/ 	.byte	0x01, 0x04
	.zero		2


	//----- nvinfo : EIATTR_MAX_THREADS
	.align		4
        /*0910*/ 	.byte	0x04, 0x05
        /*0912*/ 	.short	(.L_300 - .L_299)
.L_299:
        /*0914*/ 	.word	0x00000100
        /*0918*/ 	.word	0x00000001
        /*091c*/ 	.word	0x00000001


	//----- nvinfo : EIATTR_CRS_STACK_SIZE
	.align		4
.L_300:
        /*0920*/ 	.byte	0x04, 0x1e
        /*0922*/ 	.short	(.L_302 - .L_301)
.L_301:
        /*0924*/ 	.word	0x00000000
.L_302:


//--------------------- .nv.info._ZN7cutlass13device_kernelIN5flash19enable_sm80_to_sm89INS1_16FlashAttnFwdSm80INS1_25CollectiveMainloopFwdSm80ILi8ELi1ELb1EN4cute5tupleIJNS5_1CILi128EEENS7_ILi48EEENS7_ILi256EEEEEELi256ENS_10bfloat16_tEfNS_4arch4Sm80ELb0ELb1ELb0ELb1ELb1ELb0ELb1ELb1EEENS1_21CollectiveEpilogueFwdINS6_IJS8_SA_S9_EEENS6_IJNS7_ILi1EEESI_SI_EEESC_SE_Li256ELb1ELb1ELb1ELb0EEENS1_36VarlenDynamicPersistentTileSchedulerILi128ELi48ELi256ELi256ELb1ELb1ELb0ELb1ELb0ELb1EEEEEEEEEvNT_6ParamsE --------------------------
	.section	.nv.info._ZN7cutlass13device_kernelIN5flash19enable_sm80_to_sm89INS1_16FlashAttnFwdSm80INS1_25CollectiveMainloopFwdSm80ILi8ELi1ELb1EN4cute5tupleIJNS5_1CILi128EEENS7_ILi48EEENS7_ILi256EEEEEELi256ENS_10bfloat16_tEfNS_4arch4Sm80ELb0ELb1ELb0ELb1ELb1ELb0ELb1ELb1EEENS1_21CollectiveEpilogueFwdINS6_IJS8_SA_S9_EEENS6_IJNS7_ILi1EEESI_SI_EEESC_SE_Li256ELb1ELb1ELb1ELb0EEENS1_36VarlenDynamicPersistentTileSchedulerILi128ELi48ELi256ELi256ELb1ELb1ELb0ELb1ELb0ELb1EEEEEEEEEvNT_6ParamsE,"",@"SHT_CUDA_INFO"
	.sectionflags	@""
	.align	4


	//----- nvinfo : EIATTR_CUDA_API_VERSION
	.align		4
        /*0000*/ 	.byte	0x04, 0x37
        /*0002*/ 	.short	(.L_304 - .L_303)
.L_303:
        /*0004*/ 	.word	0x00000082


	//----- nvinfo : EIATTR_SW2861232_WAR
	.align		4
.L_304:
        /*0008*/ 	.byte	0x01, 0x35
	.zero		2


	//----- nvinfo : EIATTR_PARAM_CBANK
	.align		4
        /*000c*/ 	.byte	0x04, 0x0a
        /*000e*/ 	.short	(.L_306 - .L_305)
	.align		4
.L_305:
        /*0010*/ 	.word	index@(.nv.constant0._ZN7cutlass13device_kernelIN5flash19enable_sm80_to_sm89INS1_16FlashAttnFwdSm80INS1_25CollectiveMainloopFwdSm80ILi8ELi1ELb1EN4cute5tupleIJNS5_1CILi128EEENS7_ILi48EEENS7_ILi256EEEEEELi256ENS_10bfloat16_tEfNS_4arch4Sm80ELb0ELb1ELb0ELb1ELb1ELb0ELb1ELb1EEENS1_21CollectiveEpilogueFwdINS6_IJS8_SA_S9_EEENS6_IJNS7_ILi1EEESI_SI_EEESC_SE_Li256ELb1ELb1ELb1ELb0EEENS1_36VarlenDynamicPersistentTileSchedulerILi128ELi48ELi256ELi256ELb1ELb1ELb0ELb1ELb0ELb1EEEEEEEEEvNT_6ParamsE)
        /*0014*/ 	.short	0x0160
        /*0016*/ 	.short	0x0438


	//----- nvinfo : EIATTR_CBANK_PARAM_SIZE
	.align		4
.L_306:
        /*0018*/ 	.byte	0x03, 0x19
        /*001a*/ 	.short	0x0438


	//----- nvinfo : EIATTR_KPARAM_INFO
	.align		4
        /*001c*/ 	.byte	0x04, 0x17
        /*001e*/ 	.short	(.L_308 - .L_307)
.L_307:
        /*0020*/ 	.word	0x00000000
        /*0024*/ 	.short	0x0000
        /*0026*/ 	.short	0x0000
        /*0028*/ 	.byte	0x00, 0xf0, 0xe1, 0x10


	//----- nvinfo : EIATTR_MAXREG_COUNT
	.align		4
.L_308:
        /*002c*/ 	.byte	0x03, 0x1b
        /*002e*/ 	.short	0x00ff


	//----- nvinfo : EIATTR_NUM_BARRIERS
	.align		4
        /*0030*/ 	.byte	0x02, 0x4c
        /*0032*/ 	.byte	0x06
	.zero		1


	//----- nvinfo : EIATTR_ANNOTATIONS
	.align		4
        /*0034*/ 	.byte	0x04, 0x55
        /*0036*/ 	.short	(.L_310 - .L_309)


	//   ....[0]....
.L_309:
        /* <DEDUP_REMOVED lines=470> */


	//----- nvinfo : EIATTR_MERCURY_ISA_VERSION
	.align		4
.L_310:
        /*1d88*/ 	.byte	0x03, 0x5f
        /*1d8a*/ 	.short	0x0000


	//----- nvinfo : EIATTR_INT_WARP_WIDE_INSTR_OFFSETS
	.align		4
        /*1d8c*/ 	.byte	0x04, 0x31
        /*1d8e*/ 	.short	(.L_312 - .L_311)


	//   ....[0]....
.L_311:
        /*1d90*/ 	.word	0x00013730


	//   ....[1]....
        /*1d94*/ 	.word	0x000137b0


	//----- nvinfo : EIATTR_COOP_GROUP_MASK_REGIDS
	.align		4
.L_312:
        /*1d98*/ 	.byte	0x04, 0x29
        /*1d9a*/ 	.short	(.L_314 - .L_313)


	//   ....[0]....
.L_313:
        /*1d9c*/ 	.word	0xffffffff


	//   ....[1]....
        /*1da0*/ 	.word	0xffffffff


	//   ....[2]....
        /*1da4*/ 	.word	0xffffffff


	//   ....[3]....
        /*1da8*/ 	.word	0xffffffff


	//   ....[4]....
        /*1dac*/ 	.word	0xffffffff


	//   ....[5]....
        /*1db0*/ 	.word	0xffffffff


	//   ....[6]....
        /*1db4*/ 	.word	0xffffffff


	//   ....[7]....
        /*1db8*/ 	.word	0xffffffff


	//   ....[8]....
        /*1dbc*/ 	.word	0xffffffff


	//   ....[9]....
        /*1dc0*/ 	.word	0xffffffff


	//   ....[10]....
        /*1dc4*/ 	.word	0xffffffff


	//   ....[11]....
        /*1dc8*/ 	.word	0xffffffff


	//   ....[12]....
        /*1dcc*/ 	.word	0xffffffff


	//   ....[13]....
        /*1dd0*/ 	.word	0xffffffff


	//   ....[14]....
        /*1dd4*/ 	.word	0xffffffff


	//   ....[15]....
        /*1dd8*/ 	.word	0xffffffff


	//   ....[16]....
        /*1ddc*/ 	.word	0xffffffff


	//   ....[17]....
        /*1de0*/ 	.word	0xffffffff


	//   ....[18]....
        /*1de4*/ 	.word	0xffffffff


	//   ....[19]....
        /*1de8*/ 	.word	0xffffffff


	//   ....[20]....
        /*1dec*/ 	.word	0xffffffff


	//   ....[21]....
        /*1df0*/ 	.word	0xffffffff


	//   ....[22]....
        /*1df4*/ 	.word	0xffffffff


	//   ....[23]....
        /*1df8*/ 	.word	0xffffffff


	//   ....[24]....
        /*1dfc*/ 	.word	0xffffffff


	//   ....[25]....
        /*1e00*/ 	.word	0xffffffff


	//   ....[26]....
        /*1e04*/ 	.word	0xffffffff


	//   ....[27]....
        /*1e08*/ 	.word	0xffffffff


	//   ....[28]....
        /*1e0c*/ 	.word	0xffffffff


	//   ....[29]....
        /*1e10*/ 	.word	0xffffffff


	//   ....[30]....
        /*1e14*/ 	.word	0xffffffff


	//   ....[31]....
        /*1e18*/ 	.word	0xffffffff


	//   ....[32]....
        /*1e1c*/ 	.word	0xffffffff


	//   ....[33]....
        /*1e20*/ 	.word	0xffffffff


	//   ....[34]....
        /*1e24*/ 	.word	0xffffffff


	//   ....[35]....
        /*1e28*/ 	.word	0xffffffff


	//   ....[36]....
        /*1e2c*/ 	.word	0xffffffff


	//   ....[37]....
        /*1e30*/ 	.word	0xffffffff


	//   ....[38]....
        /*1e34*/ 	.word	0xffffffff


	//   ....[39]....
        /*1e38*/ 	.word	0xffffffff


	//   ....[40]....
        /*1e3c*/ 	.word	0xffffffff


	//   ....[41]....
        /*1e40*/ 	.word	0xffffffff


	//   ....[42]....
        /*1e44*/ 	.word	0xffffffff


	//   ....[43]....
        /*1e48*/ 	.word	0xffffffff


	//   ....[44]....
        /*1e4c*/ 	.word	0xffffffff


	//   ....[45]....
        /*1e50*/ 	.word	0xffffffff


	//   ....[46]....
        /*1e54*/ 	.word	0xffffffff


	//   ....[47]....
        /*1e58*/ 	.word	0xffffffff


	//   ....[48]....
        /*1e5c*/ 	.word	0xffffffff


	//   ....[49]....
        /*1e60*/ 	.word	0xffffffff


	//   ....[50]....
        /*1e64*/ 	.word	0xffffffff


	//   ....[51]....
        /*1e68*/ 	.word	0xffffffff


	//   ....[52]....
        /*1e6c*/ 	.word	0xffffffff


	//   ....[53]....
        /*1e70*/ 	.word	0xffffffff


	//   ....[54]....
        /*1e74*/ 	.word	0xffffffff


	//   ....[55]....
        /*1e78*/ 	.word	0xffffffff


	//   ....[56]....
        /*1e7c*/ 	.word	0xffffffff


	//   ....[57]....
        /*1e80*/ 	.word	0xffffffff


	//   ....[58]....
        /*1e84*/ 	.word	0xffffffff


	//   ....[59]....
        /*1e88*/ 	.word	0xffffffff


	//   ....[60]....
        /*1e8c*/ 	.word	0xffffffff


	//   ....[61]....
        /*1e90*/ 	.word	0xffffffff


	//   ....[62]....
        /*1e94*/ 	.word	0xffffffff


	//   ....[63]....
        /*1e98*/ 	.word	0xffffffff


	//   ....[64]....
        /*1e9c*/ 	.word	0xffffffff


	//   ....[65]....
        /*1ea0*/ 	.word	0xffffffff


	//   ....[66]....
        /*1ea4*/ 	.word	0xffffffff


	//   ....[67]....
        /*1ea8*/ 	.word	0xffffffff


	//   ....[68]....
        /*1eac*/ 	.word	0xffffffff


	//   ....[69]....
        /*1eb0*/ 	.word	0xffffffff


	//   ....[70]....
        /*1eb4*/ 	.word	0xffffffff


	//   ....[71]....
        /*1eb8*/ 	.word	0xffffffff


	//   ....[72]....
        /*1ebc*/ 	.word	0xffffffff


	//   ....[73]....
        /*1ec0*/ 	.word	0xffffffff


	//   ....[74]....
        /*1ec4*/ 	.word	0xffffffff


	//   ....[75]....
        /*1ec8*/ 	.word	0xffffffff


	//   ....[76]....
        /*1ecc*/ 	.word	0xffffffff


	//   ....[77]....
        /*1ed0*/ 	.word	0xffffffff


	//   ....[78]....
        /*1ed4*/ 	.word	0xffffffff


	//   ....[79]....
        /*1ed8*/ 	.word	0xffffffff


	//   ....[80]....
        /*1edc*/ 	.word	0xffffffff


	//   ....[81]....
        /*1ee0*/ 	.word	0xffffffff


	//   ....[82]....
        /*1ee4*/ 	.word	0xffffffff


	//   ....[83]....
        /*1ee8*/ 	.word	0xffffffff


	//   ....[84]....
        /*1eec*/ 	.word	0xffffffff


	//   ....[85]....
        /*1ef0*/ 	.word	0xffffffff


	//   ....[86]....
        /*1ef4*/ 	.word	0xffffffff


	//   ....[87]....
        /*1ef8*/ 	.word	0xffffffff


	//   ....[88]....
        /*1efc*/ 	.word	0xffffffff


	//   ....[89]....
        /*1f00*/ 	.word	0xffffffff


	//   ....[90]....
        /*1f04*/ 	.word	0xffffffff


	//   ....[91]....
        /*1f08*/ 	.word	0xffffffff


	//   ....[92]....
        /*1f0c*/ 	.word	0xffffffff


	//   ....[93]....
        /*1f10*/ 	.word	0xffffffff


	//   ....[94]....
        /*1f14*/ 	.word	0xffffffff


	//   ....[95]....
        /*1f18*/ 	.word	0xffffffff


	//   ....[96]....
        /*1f1c*/ 	.word	0xffffffff


	//   ....[97]....
        /*1f20*/ 	.word	0xffffffff


	//   ....[98]....
        /*1f24*/ 	.word	0xffffffff


	//   ....[99]....
        /*1f28*/ 	.word	0xffffffff


	//   ....[100]....
        /*1f2c*/ 	.word	0xffffffff


	//   ....[101]....
        /*1f30*/ 	.word	0xffffffff


	//   ....[102]....
        /*1f34*/ 	.word	0xffffffff


	//   ....[103]....
        /*1f38*/ 	.word	0xffffffff


	//   ....[104]....
        /*1f3c*/ 	.word	0xffffffff


	//   ....[105]....
        /*1f40*/ 	.word	0xffffffff


	//   ....[106]....
        /*1f44*/ 	.word	0xffffffff


	//   ....[107]....
        /*1f48*/ 	.word	0xffffffff


	//   ....[108]....
        /*1f4c*/ 	.word	0xffffffff


	//   ....[109]....
        /*1f50*/ 	.word	0xffffffff


	//   ....[110]....
        /*1f54*/ 	.word	0xffffffff


	//   ....[111]....
        /*1f58*/ 	.word	0xffffffff


	//   ....[112]....
        /*1f5c*/ 	.word	0xffffffff


	//   ....[113]....
        /*1f60*/ 	.word	0xffffffff


	//   ....[114]....
        /*1f64*/ 	.word	0xffffffff


	//   ....[115]....
        /*1f68*/ 	.word	0xffffffff


	//   ....[116]....
        /*1f6c*/ 	.word	0xffffffff


	//   ....[117]....
        /*1f70*/ 	.word	0xffffffff


	//   ....[118]....
        /*1f74*/ 	.word	0xffffffff


	//   ....[119]....
        /*1f78*/ 	.word	0xffffffff


	//   ....[120]....
        /*1f7c*/ 	.word	0xffffffff


	//   ....[121]....
        /*1f80*/ 	.word	0xffffffff


	//   ....[122]....
        /*1f84*/ 	.word	0xffffffff


	//   ....[123]....
        /*1f88*/ 	.word	0xffffffff


	//   ....[124]....
        /*1f8c*/ 	.word	0xffffffff


	//   ....[125]....
        /*1f90*/ 	.word	0xffffffff


	//   ....[126]....
        /*1f94*/ 	.word	0xffffffff


	//   ....[127]....
        /*1f98*/ 	.word	0xffffffff


	//   ....[128]....
        /*1f9c*/ 	.word	0xffffffff


	//   ....[129]....
        /*1fa0*/ 	.word	0xffffffff


	//   ....[130]....
        /*1fa4*/ 	.word	0xffffffff


	//   ....[131]....
        /*1fa8*/ 	.word	0xffffffff


	//   ....[132]....
        /*1fac*/ 	.word	0xffffffff


	//   ....[133]....
        /*1fb0*/ 	.word	0xffffffff


	//   ....[134]....
        /*1fb4*/ 	.word	0xffffffff


	//   ....[135]....
        /*1fb8*/ 	.word	0xffffffff


	//   ....[136]....
        /*1fbc*/ 	.word	0xffffffff


	//   ....[137]....
        /*1fc0*/ 	.word	0xffffffff


	//   ....[138]....
        /*1fc4*/ 	.word	0xffffffff


	//   ....[139]....
        /*1fc8*/ 	.word	0xffffffff


	//   ....[140]....
        /*1fcc*/ 	.word	0xffffffff


	//   ....[141]....
        /*1fd0*/ 	.word	0xffffffff


	//   ....[142]....
        /*1fd4*/ 	.word	0xffffffff


	//   ....[143]....
        /*1fd8*/ 	.word	0xffffffff


	//   ....[144]....
        /*1fdc*/ 	.word	0xffffffff


	//   ....[145]....
        /*1fe0*/ 	.word	0xffffffff


	//   ....[146]....
        /*1fe4*/ 	.word	0xffffffff


	//   ....[147]....
        /*1fe8*/ 	.word	0xffffffff


	//   ....[148]....
        /*1fec*/ 	.word	0xffffffff


	//   ....[149]....
        /*1ff0*/ 	.word	0xffffffff


	//   ....[150]....
        /*1ff4*/ 	.word	0xffffffff


	//   ....[151]....
        /*1ff8*/ 	.word	0xffffffff


	//   ....[152]....
        /*1ffc*/ 	.word	0xffffffff


	//   ....[153]....
        /*2000*/ 	.word	0xffffffff


	//   ....[154]....
        /*2004*/ 	.word	0xffffffff


	//   ....[155]....
        /*2008*/ 	.word	0xffffffff


	//   ....[156]....
        /*200c*/ 	.word	0xffffffff


	//   ....[157]....
        /*2010*/ 	.word	0xffffffff


	//   ....[158]....
        /*2014*/ 	.word	0xffffffff


	//   ....[159]....
        /*2018*/ 	.word	0xffffffff


	//   ....[160]....
        /*201c*/ 	.word	0xffffffff


	//   ....[161]....
        /*2020*/ 	.word	0xffffffff


	//   ....[162]....
        /*2024*/ 	.word	0xffffffff


	//   ....[163]....
        /*2028*/ 	.word	0xffffffff


	//   ....[164]....
        /*202c*/ 	.word	0xffffffff


	//   ....[165]....
        /*2030*/ 	.word	0xffffffff


	//   ....[166]....
        /*2034*/ 	.word	0xffffffff


	//   ....[167]....
        /*2038*/ 	.word	0xffffffff


	//   ....[168]....
        /*203c*/ 	.word	0xffffffff


	//   ....[169]....
        /*2040*/ 	.word	0xffffffff


	//   ....[170]....
        /*2044*/ 	.word	0xffffffff


	//   ....[171]....
        /*2048*/ 	.word	0xffffffff


	//   ....[172]....
        /*204c*/ 	.word	0xffffffff


	//   ....[173]....
        /*2050*/ 	.word	0xffffffff


	//   ....[174]....
        /*2054*/ 	.word	0xffffffff


	//   ....[175]....
        /*2058*/ 	.word	0xffffffff


	//   ....[176]....
        /*205c*/ 	.word	0xffffffff


	//   ....[177]....
        /*2060*/ 	.word	0xffffffff


	//   ....[178]....
        /*2064*/ 	.word	0xffffffff


	//   ....[179]....
        /*2068*/ 	.word	0xffffffff


	//   ....[180]....
        /*206c*/ 	.word	0xffffffff


	//   ....[181]....
        /*2070*/ 	.word	0xffffffff


	//   ....[182]....
        /*2074*/ 	.word	0xffffffff


	//   ....[183]....
        /*2078*/ 	.word	0xffffffff


	//   ....[184]....
        /*207c*/ 	.word	0xffffffff


	//   ....[185]....
        /*2080*/ 	.word	0xffffffff


	//   ....[186]....
        /*2084*/ 	.word	0xffffffff


	//   ....[187]....
        /*2088*/ 	.word	0xffffffff


	//   ....[188]....
        /*208c*/ 	.word	0xffffffff


	//   ....[189]....
        /*2090*/ 	.word	0xffffffff


	//   ....[190]....
        /*2094*/ 	.word	0xffffffff


	//   ....[191]....
        /*2098*/ 	.word	0xffffffff


	//   ....[192]....
        /*209c*/ 	.word	0xffffffff


	//   ....[193]....
        /*20a0*/ 	.word	0xffffffff


	//   ....[194]....
        /*20a4*/ 	.word	0xffffffff


	//   ....[195]....
        /*20a8*/ 	.word	0xffffffff


	//   ....[196]....
        /*20ac*/ 	.word	0xffffffff


	//   ....[197]....
        /*20b0*/ 	.word	0xffffffff


	//   ....[198]....
        /*20b4*/ 	.word	0xffffffff


	//   ....[199]....
        /*20b8*/ 	.word	0xffffffff


	//   ....[200]....
        /*20bc*/ 	.word	0xffffffff


	//   ....[201]....
        /*20c0*/ 	.word	0xffffffff


	//   ....[202]....
        /*20c4*/ 	.word	0xffffffff


	//   ....[203]....
        /*20c8*/ 	.word	0xffffffff


	//   ....[204]....
        /*20cc*/ 	.word	0xffffffff


	//   ....[205]....
        /*20d0*/ 	.word	0xffffffff


	//   ....[206]....
        /*20d4*/ 	.word	0xffffffff


	//   ....[207]....
        /*20d8*/ 	.word	0xffffffff


	//   ....[208]....
        /*20dc*/ 	.word	0xffffffff


	//   ....[209]....
        /*20e0*/ 	.word	0xffffffff


	//   ....[210]....
        /*20e4*/ 	.word	0xffffffff


	//   ....[211]....
        /*20e8*/ 	.word	0xffffffff


	//   ....[212]....
        /*20ec*/ 	.word	0xffffffff


	//   ....[213]....
        /*20f0*/ 	.word	0xffffffff


	//   ....[214]....
        /*20f4*/ 	.word	0xffffffff


	//   ....[215]....
        /*20f8*/ 	.word	0xffffffff


	//   ....[216]....
        /*20fc*/ 	.word	0xffffffff


	//   ....[217]....
        /*2100*/ 	.word	0xffffffff


	//   ....[218]....
        /*2104*/ 	.word	0xffffffff


	//   ....[219]....
        /*2108*/ 	.word	0xffffffff


	//   ....[220]....
        /*210c*/ 	.word	0xffffffff


	//   ....[221]....
        /*2110*/ 	.word	0xffffffff


	//   ....[222]....
        /*2114*/ 	.word	0xffffffff


	//   ....[223]....
        /*2118*/ 	.word	0xffffffff


	//   ....[224]....
        /*211c*/ 	.word	0xffffffff


	//   ....[225]....
        /*2120*/ 	.word	0xffffffff


	//   ....[226]....
        /*2124*/ 	.word	0xffffffff


	//   ....[227]....
        /*2128*/ 	.word	0xffffffff


	//   ....[228]....
        /*212c*/ 	.word	0xffffffff


	//   ....[229]....
        /*2130*/ 	.word	0xffffffff


	//   ....[230]....
        /*2134*/ 	.word	0xffffffff


	//   ....[231]....
        /*2138*/ 	.word	0xffffffff


	//----- nvinfo : EIATTR_COOP_GROUP_INSTR_OFFSETS
	.align		4
.L_314:
        /*213c*/ 	.byte	0x04, 0x28
        /*213e*/ 	.short	(.L_316 - .L_315)


	//   ....[0]....
.L_315:
        /*2140*/ 	.word	0x00000050


	//   ....[1]....
        /*2144*/ 	.word	0x00000200


	//   ....[2]....
        /*2148*/ 	.word	0x00000230


	//   ....[3]....
        /*214c*/ 	.word	0x00000260


	//   ....[4]....
        /*2150*/ 	.word	0x00000290


	//   ....[5]....
        /*2154*/ 	.word	0x000002c0


	//   ....[6]....
        /*2158*/ 	.word	0x000002f0


	//   ....[7]....
        /*215c*/ 	.word	0x00000450


	//   ....[8]....
        /*2160*/ 	.word	0x00000490


	//   ....[9]....
        /*2164*/ 	.word	0x000004c0


	//   ....[10]....
        /*2168*/ 	.word	0x000004f0


	//   ....[11]....
        /*216c*/ 	.word	0x00000520


	//   ....[12]....
        /*2170*/ 	.word	0x00000550


	//   ....[13]....
        /*2174*/ 	.word	0x000005e0


	//   ....[14]....
        /*2178*/ 	.word	0x00000630


	//   ....[15]....
        /*217c*/ 	.word	0x00000650


	//   ....[16]....
        /*2180*/ 	.word	0x000006b0


	//   ....[17]....
        /*2184*/ 	.word	0x00003560


	//   ....[18]....
        /*2188*/ 	.word	0x00003590


	//   ....[19]....
        /*218c*/ 	.word	0x000035c0


	//   ....[20]....
        /*2190*/ 	.word	0x000035e0


	//   ....[21]....
        /*2194*/ 	.word	0x000037c0


	//   ....[22]....
        /*2198*/ 	.word	0x000037e0


	//   ....[23]....
        /*219c*/ 	.word	0x00003820


	//   ....[24]....
        /*21a0*/ 	.word	0x00003850


	//   ....[25]....
        /*21a4*/ 	.word	0x00003aa0


	//   ....[26]....
        /*21a8*/ 	.word	0x00003ad0


	//   ....[27]....
        /*21ac*/ 	.word	0x00003cd0


	//   ....[28]....
        /*21b0*/ 	.word	0x00003d20


	//   ....[29]....
        /*21b4*/ 	.word	0x00004000


	//   ....[30]....
        /*21b8*/ 	.word	0x00004010


	//   ....[31]....
        /*21bc*/ 	.word	0x00004510


	//   ....[32]....
        /*21c0*/ 	.word	0x00004520


	//   ....[33]....
        /*21c4*/ 	.word	0x00005490


	//   ....[34]....
        /*21c8*/ 	.word	0x000054b0


	//   ....[35]....
        /*21cc*/ 	.word	0x00005710


	//   ....[36]....
        /*21d0*/ 	.word	0x00005720


	//   ....[37]....
        /*21d4*/ 	.word	0x00005a90


	//   ....[38]....
        /*21d8*/ 	.word	0x00006050


	//   ....[39]....
        /*21dc*/ 	.word	0x00006640


	//   ....[40]....
        /*21e0*/ 	.word	0x00006670


	//   ....[41]....
        /*21e4*/ 	.word	0x00006690


	//   ....[42]....
        /*21e8*/ 	.word	0x000066a0


	//   ....[43]....
        /*21ec*/ 	.word	0x00007e50


	//   ....[44]....
        /*21f0*/ 	.word	0x00007e70


	//   ....[45]....
        /*21f4*/ 	.word	0x000080c0


	//   ....[46]....
        /*21f8*/ 	.word	0x000080d0


	//   ....[47]....
        /*21fc*/ 	.word	0x00008eb0


	//   ....[48]....
        /*2200*/ 	.word	0x00008ed0


	//   ....[49]....
        /*2204*/ 	.word	0x00009140


	//   ....[50]....
        /*2208*/ 	.word	0x00009150


	//   ....[51]....
        /*220c*/ 	.word	0x000094d0


	//   ....[52]....
        /*2210*/ 	.word	0x00009af0


	//   ....[53]....
        /*2214*/ 	.word	0x0000a150


	//   ....[54]....
        /*2218*/ 	.word	0x0000a180


	//   ....[55]....
        /*221c*/ 	.word	0x0000a1a0


	//   ....[56]....
        /*2220*/ 	.word	0x0000a1c0


	//   ....[57]....
        /*2224*/ 	.word	0x0000bfc0


	//   ....[58]....
        /*2228*/ 	.word	0x0000bfe0


	//   ....[59]....
        /*222c*/ 	.word	0x0000c230


	//   ....[60]....
        /*2230*/ 	.word	0x0000c240


	//   ....[61]....
        /*2234*/ 	.word	0x0000d020


	//   ....[62]....
        /*2238*/ 	.word	0x0000d040


	//   ....[63]....
        /*223c*/ 	.word	0x0000d2b0


	//   ....[64]....
        /*2240*/ 	.word	0x0000d2c0


	//   ....[65]....
        /*2244*/ 	.word	0x0000d6c0


	//   ....[66]....
        /*2248*/ 	.word	0x0000d6f0


	//   ....[67]....
        /*224c*/ 	.word	0x0000d710


	//   ....[68]....
        /*2250*/ 	.word	0x0000d730


	//   ....[69]....
        /*2254*/ 	.word	0x0000f1f0


	//   ....[70]....
        /*2258*/ 	.word	0x0000f2e0


	//   ....[71]....
        /*225c*/ 	.word	0x0000f450


	//   ....[72]....
        /*2260*/ 	.word	0x0000f460


	//   ....[73]....
        /*2264*/ 	.word	0x00010240


	//   ....[74]....
        /*2268*/ 	.word	0x00010260


	//   ....[75]....
        /*226c*/ 	.word	0x00010410


	//   ....[76]....
        /*2270*/ 	.word	0x00010420


	//   ....[77]....
        /*2274*/ 	.word	0x000106e0


	//   ....[78]....
        /*2278*/ 	.word	0x00010d00


	//   ....[79]....
        /*227c*/ 	.word	0x00011360


	//   ....[80]....
        /*2280*/ 	.word	0x00011390


	//   ....[81]....
        /*2284*/ 	.word	0x000113b0


	//   ....[82]....
        /*2288*/ 	.word	0x000113d0


	//   ....[83]....
        /*228c*/ 	.word	0x00012cf0


	//   ....[84]....
        /*2290*/ 	.word	0x00012d40


	//   ....[85]....
        /*2294*/ 	.word	0x00012d60


	//   ....[86]....
        /*2298*/ 	.word	0x00012d70


	//   ....[87]....
        /*229c*/ 	.word	0x000145f0


	//   ....[88]....
        /*22a0*/ 	.word	0x00014610


	//   ....[89]....
        /*22a4*/ 	.word	0x00014630


	//   ....[90]....
        /*22a8*/ 	.word	0x00014650


	//   ....[91]....
        /*22ac*/ 	.word	0x00014a10


	//   ....[92]....
        /*22b0*/ 	.word	0x00014a30


	//   ....[93]....
        /*22b4*/ 	.word	0x00014c70


	//   ....[94]....
        /*22b8*/ 	.word	0x00014c80


	//   ....[95]....
        /*22bc*/ 	.word	0x00014e70


	//   ....[96]....
        /*22c0*/ 	.word	0x00014e90


	//   ....[97]....
        /*22c4*/ 	.word	0x00015080


	//   ....[98]....
        /*22c8*/ 	.word	0x00015090


	//   ....[99]....
        /*22cc*/ 	.word	0x00015470


	//   ....[100]....
        /*22d0*/ 	.word	0x00015490


	//   ....[101]....
        /*22d4*/ 	.word	0x000160e0


	//   ....[102]....
        /*22d8*/ 	.word	0x000160f0


	//   ....[103]....
        /*22dc*/ 	.word	0x00017570


	//   ....[104]....
        /*22e0*/ 	.word	0x00017590


	//   ....[105]....
        /*22e4*/ 	.word	0x000177e0


	//   ....[106]....
        /*22e8*/ 	.word	0x000177f0


	//   ....[107]....
        /*22ec*/ 	.word	0x000179e0


	//   ....[108]....
        /*22f0*/ 	.word	0x00017a00


	//   ....[109]....
        /*22f4*/ 	.word	0x00017bf0


	//   ....[110]....
        /*22f8*/ 	.word	0x00017c00


	//   ....[111]....
        /*22fc*/ 	.word	0x00017eb0


	//   ....[112]....
        /*2300*/ 	.word	0x00017ed0


	//   ....[113]....
        /*2304*/ 	.word	0x00018000


	//   ....[114]....
        /*2308*/ 	.word	0x00018040


	//   ....[115]....
        /*230c*/ 	.word	0x00018070


	//   ....[116]....
        /*2310*/ 	.word	0x000180a0


	//   ....[117]....
        /*2314*/ 	.word	0x000180d0


	//   ....[118]....
        /*2318*/ 	.word	0x00018100


	//   ....[119]....
        /*231c*/ 	.word	0x00018260


	//   ....[120]....
        /*2320*/ 	.word	0x000182a0


	//   ....[121]....
        /*2324*/ 	.word	0x000182d0


	//   ....[122]....
        /*2328*/ 	.word	0x00018300


	//   ....[123]....
        /*232c*/ 	.word	0x00018330


	//   ....[124]....
        /*2330*/ 	.word	0x00018360


	//   ....[125]....
        /*2334*/ 	.word	0x000183f0


	//   ....[126]....
        /*2338*/ 	.word	0x00018450


	//   ....[127]....
        /*233c*/ 	.word	0x00018460


	//   ....[128]....
        /*2340*/ 	.word	0x000184c0


	//   ....[129]....
        /*2344*/ 	.word	0x00018f30


	//   ....[130]....
        /*2348*/ 	.word	0x00018f90


	//   ....[131]....
        /*234c*/ 	.word	0x00018fe0


	//   ....[132]....
        /*2350*/ 	.word	0x00019030


	//   ....[133]....
        /*2354*/ 	.word	0x00019080


	//   ....[134]....
        /*2358*/ 	.word	0x00019110


	//   ....[135]....
        /*235c*/ 	.word	0x00019160


	//   ....[136]....
        /*2360*/ 	.word	0x000191f0


	//   ....[137]....
        /*2364*/ 	.word	0x00019280


	//   ....[138]....
        /*2368*/ 	.word	0x00019310


	//   ....[139]....
        /*236c*/ 	.word	0x000193a0


	//   ....[140]....
        /*2370*/ 	.word	0x00019420


	//   ....[141]....
        /*2374*/ 	.word	0x000194b0


	//   ....[142]....
        /*2378*/ 	.word	0x00019540


	//   ....[143]....
        /*237c*/ 	.word	0x000195d0


	//   ....[144]....
        /*2380*/ 	.word	0x00019650


	//   ....[145]....
        /*2384*/ 	.word	0x000196e0


	//   ....[146]....
        /*2388*/ 	.word	0x00019770


	//   ....[147]....
        /*238c*/ 	.word	0x000197d0


	//   ....[148]....
        /*2390*/ 	.word	0x00019820


	//   ....[149]....
        /*2394*/ 	.word	0x00019870


	//   ....[150]....
        /*2398*/ 	.word	0x000198c0


	//   ....[151]....
        /*239c*/ 	.word	0x00019950


	//   ....[152]....
        /*23a0*/ 	.word	0x000199e0


	//   ....[153]....
        /*23a4*/ 	.word	0x00019a70


	//   ....[154]....
        /*23a8*/ 	.word	0x00019af0


	//   ....[155]....
        /*23ac*/ 	.word	0x00019b80


	//   ....[156]....
        /*23b0*/ 	.word	0x00019c10


	//   ....[157]....
        /*23b4*/ 	.word	0x00019ca0


	//   ....[158]....
        /*23b8*/ 	.word	0x00019d20


	//   ....[159]....
        /*23bc*/ 	.word	0x00019db0


	//   ....[160]....
        /*23c0*/ 	.word	0x00019e40


	//   ....[161]....
        /*23c4*/ 	.word	0x00019e90


	//   ....[162]....
        /*23c8*/ 	.word	0x00019ed0


	//   ....[163]....
        /*23cc*/ 	.word	0x00019f20


	//   ....[164]....
        /*23d0*/ 	.word	0x00019f60


	//   ....[165]....
        /*23d4*/ 	.word	0x00019fe0


	//   ....[166]....
        /*23d8*/ 	.word	0x0001a070


	//   ....[167]....
        /*23dc*/ 	.word	0x0001a100


	//   ....[168]....
        /*23e0*/ 	.word	0x0001a180


	//   ....[169]....
        /*23e4*/ 	.word	0x0001a210


	//   ....[170]....
        /*23e8*/ 	.word	0x0001a2a0


	//   ....[171]....
        /*23ec*/ 	.word	0x0001a330


	//   ....[172]....
        /*23f0*/ 	.word	0x0001a3b0


	//   ....[173]....
        /*23f4*/ 	.word	0x0001a400


	//   ....[174]....
        /*23f8*/ 	.word	0x0001a440


	//   ....[175]....
        /*23fc*/ 	.word	0x0001a490


	//   ....[176]....
        /*2400*/ 	.word	0x0001a4d0


	//   ....[177]....
        /*2404*/ 	.word	0x0001a550


	//   ....[178]....
        /*2408*/ 	.word	0x0001a5e0


	//   ....[179]....
        /*240c*/ 	.word	0x0001a660


	//   ....[180]....
        /*2410*/ 	.word	0x0001a6f0


	//   ....[181]....
        /*2414*/ 	.word	0x0001a780


	//   ....[182]....
        /*2418*/ 	.word	0x0001a810


	//   ....[183]....
        /*241c*/ 	.word	0x0001a890


	//   ....[184]....
        /*2420*/ 	.word	0x0001a920


	//   ....[185]....
        /*2424*/ 	.word	0x0001a9b0


	//   ....[186]....
        /*2428*/ 	.word	0x0001aa00


	//   ....[187]....
        /*242c*/ 	.word	0x0001aa40


	//   ....[188]....
        /*2430*/ 	.word	0x0001aa90


	//   ....[189]....
        /*2434*/ 	.word	0x0001aae0


	//   ....[190]....
        /*2438*/ 	.word	0x0001ab30


	//   ....[191]....
        /*243c*/ 	.word	0x0001ab80


	//   ....[192]....
        /*2440*/ 	.word	0x0001abd0


	//   ....[193]....
        /*2444*/ 	.word	0x0001ac30


	//   ....[194]....
        /*2448*/ 	.word	0x0001acc0


	//   ....[195]....
        /*244c*/ 	.word	0x0001ad50


	//   ....[196]....
        /*2450*/ 	.word	0x0001ade0


	//   ....[197]....
        /*2454*/ 	.word	0x0001ae60


	//   ....[198]....
        /*2458*/ 	.word	0x0001aef0


	//   ....[199]....
        /*245c*/ 	.word	0x0001af80


	//   ....[200]....
        /*2460*/ 	.word	0x0001b010


	//   ....[201]....
        /*2464*/ 	.word	0x0001b090


	//   ....[202]....
        /*2468*/ 	.word	0x0001b120


	//   ....[203]....
        /*246c*/ 	.word	0x0001b1b0


	//   ....[204]....
        /*2470*/ 	.word	0x0001b240


	//   ....[205]....
        /*2474*/ 	.word	0x0001b2c0


	//   ....[206]....
        /*2478*/ 	.word	0x0001b350


	//   ....[207]....
        /*247c*/ 	.word	0x0001b3e0


	//   ....[208]....
        /*2480*/ 	.word	0x0001b470


	//   ....[209]....
        /*2484*/ 	.word	0x0001b4f0


	//   ....[210]....
        /*2488*/ 	.word	0x0001b580


	//   ....[211]....
        /*248c*/ 	.word	0x0001b610


	//   ....[212]....
        /*2490*/ 	.word	0x0001b6a0


	//   ....[213]....
        /*2494*/ 	.word	0x0001b720


	//   ....[214]....
        /*2498*/ 	.word	0x0001b7b0


	//   ....[215]....
        /*249c*/ 	.word	0x0001b840


	//   ....[216]....
        /*24a0*/ 	.word	0x0001b890


	//   ....[217]....
        /*24a4*/ 	.word	0x0001b8d0


	//   ....[218]....
        /*24a8*/ 	.word	0x0001b920


	//   ....[219]....
        /*24ac*/ 	.word	0x0001b970


	//   ....[220]....
        /*24b0*/ 	.word	0x0001b9c0


	//   ....[221]....
        /*24b4*/ 	.word	0x0001ba50


	//   ....[222]....
        /*24b8*/ 	.word	0x0001baa0


	//   ....[223]....
        /*24bc*/ 	.word	0x0001baf0


	//   ....[224]....
        /*24c0*/ 	.word	0x0001bb40


	//   ....[225]....
        /*24c4*/ 	.word	0x0001bb90


	//   ....[226]....
        /*24c8*/ 	.word	0x0001bbe0


	//   ....[227]....
        /*24cc*/ 	.word	0x0001bc70


	//   ....[228]....
        /*24d0*/ 	.word	0x0001bcc0


	//   ....[229]....
        /*24d4*/ 	.word	0x0001bd50


	//   ....[230]....
        /*24d8*/ 	.word	0x0001bdd0


	//   ....[231]....
        /*24dc*/ 	.word	0x0001be60


	//----- nvinfo : EIATTR_EXIT_INSTR_OFFSETS
	.align		4
.L_316:
        /*24e0*/ 	.byte	0x04, 0x1c
        /*24e2*/ 	.short	(.L_318 - .L_317)


	//   ....[0]....
.L_317:
        /*24e4*/ 	.word	0x000010d0


	//   ....[1]....
        /*24e8*/ 	.word	0x00018ef0


	//----- nvinfo : EIATTR_MAX_THREADS
	.align		4
.L_318:
        /*24ec*/ 	.byte	0x04, 0x05
        /*24ee*/ 	.short	(.L_320 - .L_319)
.L_319:
        /*24f0*/ 	.word	0x00000100
        /*24f4*/ 	.word	0x00000001
        /*24f8*/ 	.word	0x00000001


	//----- nvinfo : EIATTR_CRS_STACK_SIZE
	.align		4
.L_320:
        /*24fc*/ 	.byte	0x04, 0x1e
        /*24fe*/ 	.short	(.L_322 - .L_321)
.L_321:
        /*2500*/ 	.word	0x00000000
.L_322:


//--------------------- .nv.info._ZN7cutlass13device_kernelIN5flash19enable_sm80_to_sm89INS1_16FlashAttnFwdSm80INS1_25CollectiveMainloopFwdSm80ILi8ELi1ELb0EN4cute5tupleIJNS5_1CILi128EEENS7_ILi32EEENS7_ILi256EEEEEELi256ENS_10bfloat16_tEfNS_4arch4Sm80ELb0ELb1ELb0ELb1ELb1ELb1ELb1ELb1EEENS1_21CollectiveEpilogueFwdINS6_IJS8_SA_S9_EEENS6_IJNS7_ILi1EEESI_SI_EEESC_SE_Li256ELb1ELb1ELb1ELb0EEENS1_36VarlenDynamicPersistentTileSchedulerILi128ELi32ELi256ELi256ELb1ELb1ELb0ELb1ELb0ELb1EEEEEEEEEvNT_6ParamsE --------------------------
	.section	.nv.info._ZN7cutlass13device_kernelIN5flash19enable_sm80_to_sm89INS1_16FlashAttnFwdSm80INS1_25CollectiveMainloopFwdSm80ILi8ELi1ELb0EN4cute5tupleIJNS5_1CILi128EEENS7_ILi32EEENS7_ILi256EEEEEELi256ENS_10bfloat16_tEfNS_4arch4Sm80ELb0ELb1ELb0ELb1ELb1ELb1ELb1ELb1EEENS1_21CollectiveEpilogueFwdINS6_IJS8_SA_S9_EEENS6_IJNS7_ILi1EEESI_SI_EEESC_SE_Li256ELb1ELb1ELb1ELb0EEENS1_36VarlenDynamicPersistentTileSchedulerILi128ELi32ELi256ELi256ELb1ELb1ELb0ELb1ELb0ELb1EEEEEEEEEvNT_6ParamsE,"",@"SHT_CUDA_INFO"
	.sectionflags	@""
	.align	4


	//----- nvinfo : EIATTR_CUDA_API_VERSION
	.align		4
        /*0000*/ 	.byte	0x04, 0x37
        /*0002*/ 	.short	(.L_324 - .L_323)
.L_323:
        /*0004*/ 	.word	0x00000082


	//----- nvinfo : EIATTR_SW2861232_WAR
	.align		4
.L_324:
        /*0008*/ 	.byte	0x01, 0x35
	.zero		2


	//----- nvinfo : EIATTR_PARAM_CBANK
	.align		4
        /*000c*/ 	.byte	0x04, 0x0a
        /*000e*/ 	.short	(.L_326 - .L_325)
	.align		4
.L_325:
        /*0010*/ 	.word	index@(.nv.constant0._ZN7cutlass13device_kernelIN5flash19enable_sm80_to_sm89INS1_16FlashAttnFwdSm80INS1_25CollectiveMainloopFwdSm80ILi8ELi1ELb0EN4cute5tupleIJNS5_1CILi128EEENS7_ILi32EEENS7_ILi256EEEEEELi256ENS_10bfloat16_tEfNS_4arch4Sm80ELb0ELb1ELb0ELb1ELb1ELb1ELb1ELb1EEENS1_21CollectiveEpilogueFwdINS6_IJS8_SA_S9_EEENS6_IJNS7_ILi1EEESI_SI_EEESC_SE_Li256ELb1ELb1ELb1ELb0EEENS1_36VarlenDynamicPersistentTileSchedulerILi128ELi32ELi256ELi256ELb1ELb1ELb0ELb1ELb0ELb1EEEEEEEEEvNT_6ParamsE)
        /*0014*/ 	.short	0x0160
        /*0016*/ 	.short	0x0438


	//----- nvinfo : EIATTR_CBANK_PARAM_SIZE
	.align		4
.L_326:
        /*0018*/ 	.byte	0x03, 0x19
        /*001a*/ 	.short	0x0438


	//----- nvinfo : EIATTR_KPARAM_INFO
	.align		4
        /*001c*/ 	.byte	0x04, 0x17
        /*001e*/ 	.short	(.L_328 - .L_327)
.L_327:
        /*0020*/ 	.word	0x00000000
        /*0024*/ 	.short	0x0000
        /*0026*/ 	.short	0x0000
        /*0028*/ 	.byte	0x00, 0xf0, 0xe1, 0x10


	//----- nvinfo : EIATTR_MAXREG_COUNT
	.align		4
.L_328:
        /*002c*/ 	.byte	0x03, 0x1b
        /*002e*/ 	.short	0x00ff


	//----- nvinfo : EIATTR_NUM_BARRIERS
	.align		4
        /*0030*/ 	.byte	0x02, 0x4c
        /*0032*/ 	.byte	0x06
	.zero		1


	//----- nvinfo : EIATTR_ANNOTATIONS
	.align		4
        /*0034*/ 	.byte	0x04, 0x55
        /*0036*/ 	.short	(.L_330 - .L_329)


	//   ....[0]....
.L_329:
        /* <DEDUP_REMOVED lines=21> */


	//----- nvinfo : EIATTR_MERCURY_ISA_VERSION
	.align		4
.L_330:
        /*0170*/ 	.byte	0x03, 0x5f
        /*0172*/ 	.short	0x0000


	//----- nvinfo : EIATTR_INT_WARP_WIDE_INSTR_OFFSETS
	.align		4
        /*0174*/ 	.byte	0x04, 0x31
        /*0176*/ 	.short	(.L_332 - .L_331)


	//   ....[0]....
.L_331:
        /*0178*/ 	.word	0x0001b710


	//   ....[1]....
        /*017c*/ 	.word	0x0001b780


	//----- nvinfo : EIATTR_COOP_GROUP_MASK_REGIDS
	.align		4
.L_332:
        /*0180*/ 	.byte	0x04, 0x29
        /*0182*/ 	.short	(.L_334 - .L_333)


	//   ....[0]....
.L_333:
        /*0184*/ 	.word	0xffffffff


	//   ....[1]....
        /*0188*/ 	.word	0xffffffff


	//   ....[2]....
        /*018c*/ 	.word	0xffffffff


	//   ....[3]....
        /*0190*/ 	.word	0xffffffff


	//   ....[4]....
        /*0194*/ 	.word	0xffffffff


	//   ....[5]....
        /*0198*/ 	.word	0xffffffff


	//   ....[6]....
        /*019c*/ 	.word	0xffffffff


	//   ....[7]....
        /*01a0*/ 	.word	0xffffffff


	//   ....[8]....
        /*01a4*/ 	.word	0xffffffff


	//   ....[9]....
        /*01a8*/ 	.word	0xffffffff


	//   ....[10]....
        /*01ac*/ 	.word	0xffffffff


	//   ....[11]....
        /*01b0*/ 	.word	0xffffffff


	//   ....[12]....
        /*01b4*/ 	.word	0xffffffff


	//   ....[13]....
        /*01b8*/ 	.word	0xffffffff


	//   ....[14]....
        /*01bc*/ 	.word	0xffffffff


	//   ....[15]....
        /*01c0*/ 	.word	0xffffffff


	//   ....[16]....
        /*01c4*/ 	.word	0xffffffff


	//   ....[17]....
        /*01c8*/ 	.word	0xffffffff


	//   ....[18]....
        /*01cc*/ 	.word	0xffffffff


	//   ....[19]....
        /*01d0*/ 	.word	0xffffffff


	//   ....[20]....
        /*01d4*/ 	.word	0xffffffff


	//   ....[21]....
        /*01d8*/ 	.word	0xffffffff


	//   ....[22]....
        /*01dc*/ 	.word	0xffffffff


	//   ....[23]....
        /*01e0*/ 	.word	0xffffffff


	//   ....[24]....
        /*01e4*/ 	.word	0xffffffff


	//   ....[25]....
        /*01e8*/ 	.word	0xffffffff


	//   ....[26]....
        /*01ec*/ 	.word	0xffffffff


	//   ....[27]....
        /*01f0*/ 	.word	0xffffffff


	//   ....[28]....
        /*01f4*/ 	.word	0xffffffff


	//   ....[29]....
        /*01f8*/ 	.word	0xffffffff


	//   ....[30]....
        /*01fc*/ 	.word	0xffffffff


	//   ....[31]....
        /*0200*/ 	.word	0xffffffff


	//   ....[32]....
        /*0204*/ 	.word	0xffffffff


	//   ....[33]....
        /*0208*/ 	.word	0xffffffff


	//   ....[34]....
        /*020c*/ 	.word	0xffffffff


	//   ....[35]....
        /*0210*/ 	.word	0xffffffff


	//   ....[36]....
        /*0214*/ 	.word	0xffffffff


	//   ....[37]....
        /*0218*/ 	.word	0xffffffff


	//   ....[38]....
        /*021c*/ 	.word	0xffffffff


	//   ....[39]....
        /*0220*/ 	.word	0xffffffff


	//   ....[40]....
        /*0224*/ 	.word	0xffffffff


	//   ....[41]....
        /*0228*/ 	.word	0xffffffff


	//   ....[42]....
        /*022c*/ 	.word	0xffffffff


	//   ....[43]....
        /*0230*/ 	.word	0xffffffff


	//   ....[44]....
        /*0234*/ 	.word	0xffffffff


	//   ....[45]....
        /*0238*/ 	.word	0xffffffff


	//   ....[46]....
        /*023c*/ 	.word	0xffffffff


	//   ....[47]....
        /*0240*/ 	.word	0xffffffff


	//   ....[48]....
        /*0244*/ 	.word	0xffffffff


	//   ....[49]....
        /*0248*/ 	.word	0xffffffff


	//   ....[50]....
        /*024c*/ 	.word	0xffffffff


	//   ....[51]....
        /*0250*/ 	.word	0xffffffff


	//   ....[52]....
        /*0254*/ 	.word	0xffffffff


	//   ....[53]....
        /*0258*/ 	.word	0xffffffff


	//   ....[54]....
        /*025c*/ 	.word	0xffffffff


	//   ....[55]....
        /*0260*/ 	.word	0xffffffff


	//   ....[56]....
        /*0264*/ 	.word	0xffffffff


	//   ....[57]....
        /*0268*/ 	.word	0xffffffff


	//   ....[58]....
        /*026c*/ 	.word	0xffffffff


	//   ....[59]....
        /*0270*/ 	.word	0xffffffff


	//   ....[60]....
        /*0274*/ 	.word	0xffffffff


	//   ....[61]....
        /*0278*/ 	.word	0xffffffff


	//   ....[62]....
        /*027c*/ 	.word	0xffffffff


	//   ....[63]....
        /*0280*/ 	.word	0xffffffff


	//   ....[64]....
        /*0284*/ 	.word	0xffffffff


	//   ....[65]....
        /*0288*/ 	.word	0xffffffff


	//   ....[66]....
        /*028c*/ 	.word	0xffffffff


	//   ....[67]....
        /*0290*/ 	.word	0xffffffff


	//   ....[68]....
        /*0294*/ 	.word	0xffffffff


	//   ....[69]....
        /*0298*/ 	.word	0xffffffff


	//   ....[70]....
        /*029c*/ 	.word	0xffffffff


	//   ....[71]....
        /*02a0*/ 	.word	0xffffffff


	//   ....[72]....
        /*02a4*/ 	.word	0xffffffff


	//   ....[73]....
        /*02a8*/ 	.word	0xffffffff


	//   ....[74]....
        /*02ac*/ 	.word	0xffffffff


	//   ....[75]....
        /*02b0*/ 	.word	0xffffffff


	//   ....[76]....
        /*02b4*/ 	.word	0xffffffff


	//   ....[77]....
        /*02b8*/ 	.word	0xffffffff


	//   ....[78]....
        /*02bc*/ 	.word	0xffffffff


	//   ....[79]....
        /*02c0*/ 	.word	0xffffffff


	//   ....[80]....
        /*02c4*/ 	.word	0xffffffff


	//   ....[81]....
        /*02c8*/ 	.word	0xffffffff


	//   ....[82]....
        /*02cc*/ 	.word	0xffffffff


	//   ....[83]....
        /*02d0*/ 	.word	0xffffffff


	//   ....[84]....
        /*02d4*/ 	.word	0xffffffff


	//   ....[85]....
        /*02d8*/ 	.word	0xffffffff


	//   ....[86]....
        /*02dc*/ 	.word	0xffffffff


	//   ....[87]....
        /*02e0*/ 	.word	0xffffffff


	//   ....[88]....
        /*02e4*/ 	.word	0xffffffff


	//   ....[89]....
        /*02e8*/ 	.word	0xffffffff


	//   ....[90]....
        /*02ec*/ 	.word	0xffffffff


	//   ....[91]....
        /*02f0*/ 	.word	0xffffffff


	//   ....[92]....
        /*02f4*/ 	.word	0xffffffff


	//   ....[93]....
        /*02f8*/ 	.word	0xffffffff


	//   ....[94]....
        /*02fc*/ 	.word	0xffffffff


	//   ....[95]....
        /*0300*/ 	.word	0xffffffff


	//   ....[96]....
        /*0304*/ 	.word	0xffffffff


	//   ....[97]....
        /*0308*/ 	.word	0xffffffff


	//   ....[98]....
        /*030c*/ 	.word	0xffffffff


	//   ....[99]....
        /*0310*/ 	.word	0xffffffff


	//   ....[100]....
        /*0314*/ 	.word	0xffffffff


	//   ....[101]....
        /*0318*/ 	.word	0xffffffff


	//   ....[102]....
        /*031c*/ 	.word	0xffffffff


	//   ....[103]....
        /*0320*/ 	.word	0xffffffff


	//   ....[104]....
        /*0324*/ 	.word	0xffffffff


	//   ....[105]....
        /*0328*/ 	.word	0xffffffff


	//   ....[106]....
        /*032c*/ 	.word	0xffffffff


	//   ....[107]....
        /*0330*/ 	.word	0xffffffff


	//   ....[108]....
        /*0334*/ 	.word	0xffffffff


	//   ....[109]....
        /*0338*/ 	.word	0xffffffff


	//   ....[110]....
        /*033c*/ 	.word	0xffffffff


	//   ....[111]....
        /*0340*/ 	.word	0xffffffff


	//   ....[112]....
        /*0344*/ 	.word	0xffffffff


	//   ....[113]....
        /*0348*/ 	.word	0xffffffff


	//   ....[114]....
        /*034c*/ 	.word	0xffffffff


	//   ....[115]....
        /*0350*/ 	.word	0xffffffff


	//   ....[116]....
        /*0354*/ 	.word	0xffffffff


	//   ....[117]....
        /*0358*/ 	.word	0xffffffff


	//   ....[118]....
        /*035c*/ 	.word	0xffffffff


	//   ....[119]....
        /*0360*/ 	.word	0xffffffff


	//   ....[120]....
        /*0364*/ 	.word	0xffffffff


	//   ....[121]....
        /*0368*/ 	.word	0xffffffff


	//   ....[122]....
        /*036c*/ 	.word	0xffffffff


	//   ....[123]....
        /*0370*/ 	.word	0xffffffff


	//   ....[124]....
        /*0374*/ 	.word	0xffffffff


	//   ....[125]....
        /*0378*/ 	.word	0xffffffff


	//   ....[126]....
        /*037c*/ 	.word	0xffffffff


	//   ....[127]....
        /*0380*/ 	.word	0xffffffff


	//   ....[128]....
        /*0384*/ 	.word	0xffffffff


	//   ....[129]....
        /*0388*/ 	.word	0xffffffff


	//   ....[130]....
        /*038c*/ 	.word	0xffffffff


	//   ....[131]....
        /*0390*/ 	.word	0xffffffff


	//   ....[132]....
        /*0394*/ 	.word	0xffffffff


	//   ....[133]....
        /*0398*/ 	.word	0xffffffff


	//   ....[134]....
        /*039c*/ 	.word	0xffffffff


	//   ....[135]....
        /*03a0*/ 	.word	0xffffffff


	//   ....[136]....
        /*03a4*/ 	.word	0xffffffff


	//   ....[137]....
        /*03a8*/ 	.word	0xffffffff


	//   ....[138]....
        /*03ac*/ 	.word	0xffffffff


	//   ....[139]....
        /*03b0*/ 	.word	0xffffffff


	//   ....[140]....
        /*03b4*/ 	.word	0xffffffff


	//   ....[141]....
        /*03b8*/ 	.word	0xffffffff


	//   ....[142]....
        /*03bc*/ 	.word	0xffffffff


	//   ....[143]....
        /*03c0*/ 	.word	0xffffffff


	//   ....[144]....
        /*03c4*/ 	.word	0xffffffff


	//   ....[145]....
        /*03c8*/ 	.word	0xffffffff


	//   ....[146]....
        /*03cc*/ 	.word	0xffffffff


	//   ....[147]....
        /*03d0*/ 	.word	0xffffffff


	//   ....[148]....
        /*03d4*/ 	.word	0xffffffff


	//   ....[149]....
        /*03d8*/ 	.word	0xffffffff


	//   ....[150]....
        /*03dc*/ 	.word	0xffffffff


	//   ....[151]....
        /*03e0*/ 	.word	0xffffffff


	//   ....[152]....
        /*03e4*/ 	.word	0xffffffff


	//   ....[153]....
        /*03e8*/ 	.word	0xffffffff


	//   ....[154]....
        /*03ec*/ 	.word	0xffffffff


	//   ....[155]....
        /*03f0*/ 	.word	0xffffffff


	//   ....[156]....
        /*03f4*/ 	.word	0xffffffff


	//   ....[157]....
        /*03f8*/ 	.word	0xffffffff


	//   ....[158]....
        /*03fc*/ 	.word	0xffffffff


	//   ....[159]....
        /*0400*/ 	.word	0xffffffff


	//   ....[160]....
        /*0404*/ 	.word	0xffffffff


	//   ....[161]....
        /*0408*/ 	.word	0xffffffff


	//   ....[162]....
        /*040c*/ 	.word	0xffffffff


	//   ....[163]....
        /*0410*/ 	.word	0xffffffff


	//   ....[164]....
        /*0414*/ 	.word	0xffffffff


	//   ....[165]....
        /*0418*/ 	.word	0xffffffff


	//   ....[166]....
        /*041c*/ 	.word	0xffffffff


	//   ....[167]....
        /*0420*/ 	.word	0xffffffff


	//   ....[168]....
        /*0424*/ 	.word	0xffffffff


	//   ....[169]....
        /*0428*/ 	.word	0xffffffff


	//   ....[170]....
        /*042c*/ 	.word	0xffffffff


	//   ....[171]....
        /*0430*/ 	.word	0xffffffff


	//   ....[172]....
        /*0434*/ 	.word	0xffffffff


	//   ....[173]....
        /*0438*/ 	.word	0xffffffff


	//   ....[174]....
        /*043c*/ 	.word	0xffffffff


	//   ....[175]....
        /*0440*/ 	.word	0xffffffff


	//   ....[176]....
        /*0444*/ 	.word	0xffffffff


	//   ....[177]....
        /*0448*/ 	.word	0xffffffff


	//   ....[178]....
        /*044c*/ 	.word	0xffffffff


	//   ....[179]....
        /*0450*/ 	.word	0xffffffff


	//   ....[180]....
        /*0454*/ 	.word	0xffffffff


	//   ....[181]....
        /*0458*/ 	.word	0xffffffff


	//   ....[182]....
        /*045c*/ 	.word	0xffffffff


	//   ....[183]....
        /*0460*/ 	.word	0xffffffff


	//   ....[184]....
        /*0464*/ 	.word	0xffffffff


	//   ....[185]....
        /*0468*/ 	.word	0xffffffff


	//   ....[186]....
        /*046c*/ 	.word	0xffffffff


	//   ....[187]....
        /*0470*/ 	.word	0xffffffff


	//   ....[188]....
        /*0474*/ 	.word	0xffffffff


	//   ....[189]....
        /*0478*/ 	.word	0xffffffff


	//   ....[190]....
        /*047c*/ 	.word	0xffffffff


	//   ....[191]....
        /*0480*/ 	.word	0xffffffff


	//   ....[192]....
        /*0484*/ 	.word	0xffffffff


	//   ....[193]....
        /*0488*/ 	.word	0xffffffff


	//   ....[194]....
        /*048c*/ 	.word	0xffffffff


	//   ....[195]....
        /*0490*/ 	.word	0xffffffff


	//   ....[196]....
        /*0494*/ 	.word	0xffffffff


	//   ....[197]....
        /*0498*/ 	.word	0xffffffff


	//   ....[198]....
        /*049c*/ 	.word	0xffffffff


	//   ....[199]....
        /*04a0*/ 	.word	0xffffffff


	//   ....[200]....
        /*04a4*/ 	.word	0xffffffff


	//   ....[201]....
        /*04a8*/ 	.word	0xffffffff


	//   ....[202]....
        /*04ac*/ 	.word	0xffffffff


	//   ....[203]....
        /*04b0*/ 	.word	0xffffffff


	//   ....[204]....
        /*04b4*/ 	.word	0xffffffff


	//   ....[205]....
        /*04b8*/ 	.word	0xffffffff


	//   ....[206]....
        /*04bc*/ 	.word	0xffffffff


	//   ....[207]....
        /*04c0*/ 	.word	0xffffffff


	//   ....[208]....
        /*04c4*/ 	.word	0xffffffff


	//   ....[209]....
        /*04c8*/ 	.word	0xffffffff


	//   ....[210]....
        /*04cc*/ 	.word	0xffffffff


	//   ....[211]....
        /*04d0*/ 	.word	0xffffffff


	//   ....[212]....
        /*04d4*/ 	.word	0xffffffff


	//   ....[213]....
        /*04d8*/ 	.word	0xffffffff


	//   ....[214]....
        /*04dc*/ 	.word	0xffffffff


	//   ....[215]....
        /*04e0*/ 	.word	0xffffffff


	//   ....[216]....
        /*04e4*/ 	.word	0xffffffff


	//   ....[217]....
        /*04e8*/ 	.word	0xffffffff


	//   ....[218]....
        /*04ec*/ 	.word	0xffffffff


	//   ....[219]....
        /*04f0*/ 	.word	0xffffffff


	//   ....[220]....
        /*04f4*/ 	.word	0xffffffff


	//   ....[221]....
        /*04f8*/ 	.word	0xffffffff


	//   ....[222]....
        /*04fc*/ 	.word	0xffffffff


	//   ....[223]....
        /*0500*/ 	.word	0xffffffff


	//   ....[224]....
        /*0504*/ 	.word	0xffffffff


	//   ....[225]....
        /*0508*/ 	.word	0xffffffff


	//   ....[226]....
        /*050c*/ 	.word	0xffffffff


	//   ....[227]....
        /*0510*/ 	.word	0xffffffff


	//   ....[228]....
        /*0514*/ 	.word	0xffffffff


	//   ....[229]....
        /*0518*/ 	.word	0xffffffff


	//   ....[230]....
        /*051c*/ 	.word	0xffffffff


	//   ....[231]....
        /*0520*/ 	.word	0xffffffff


	//   ....[232]....
        /*0524*/ 	.word	0xffffffff


	//   ....[233]....
        /*0528*/ 	.word	0xffffffff


	//   ....[234]....
        /*052c*/ 	.word	0xffffffff


	//   ....[235]....
        /*0530*/ 	.word	0xffffffff


	//   ....[236]....
        /*0534*/ 	.word	0xffffffff


	//   ....[237]....
        /*0538*/ 	.word	0xffffffff


	//   ....[238]....
        /*053c*/ 	.word	0xffffffff


	//   ....[239]....
        /*0540*/ 	.word	0xffffffff


	//   ....[240]....
        /*0544*/ 	.word	0xffffffff


	//   ....[241]....
        /*0548*/ 	.word	0xffffffff


	//   ....[242]....
        /*054c*/ 	.word	0xffffffff


	//   ....[243]....
        /*0550*/ 	.word	0xffffffff


	//   ....[244]....
        /*0554*/ 	.word	0xffffffff


	//   ....[245]....
        /*0558*/ 	.word	0xffffffff


	//----- nvinfo : EIATTR_COOP_GROUP_INSTR_OFFSETS
	.align		4
.L_334:
        /*055c*/ 	.byte	0x04, 0x28
        /*055e*/ 	.short	(.L_336 - .L_335)


	//   ....[0]....
.L_335:
        /*0560*/ 	.word	0x00000050


	//   ....[1]....
        /*0564*/ 	.word	0x000001e0


	//   ....[2]....
        /*0568*/ 	.word	0x00000210


	//   ....[3]....
        /*056c*/ 	.word	0x00000240


	//   ....[4]....
        /*0570*/ 	.word	0x00000270


	//   ....[5]....
        /*0574*/ 	.word	0x000002a0


	//   ....[6]....
        /*0578*/ 	.word	0x000002d0


	//   ....[7]....
        /*057c*/ 	.word	0x00000430


	//   ....[8]....
        /*0580*/ 	.word	0x00000470


	//   ....[9]....
        /*0584*/ 	.word	0x000004a0


	//   ....[10]....
        /*0588*/ 	.word	0x000004d0


	//   ....[11]....
        /*058c*/ 	.word	0x00000500


	//   ....[12]....
        /*0590*/ 	.word	0x00000530


	//   ....[13]....
        /*0594*/ 	.word	0x000005c0


	//   ....[14]....
        /*0598*/ 	.word	0x00000600


	//   ....[15]....
        /*059c*/ 	.word	0x00000620


	//   ....[16]....
        /*05a0*/ 	.word	0x00000680


	//   ....[17]....
        /*05a4*/ 	.word	0x00003b00


	//   ....[18]....
        /*05a8*/ 	.word	0x00003b10


	//   ....[19]....
        /*05ac*/ 	.word	0x00004d30


	//   ....[20]....
        /*05b0*/ 	.word	0x00004d40


	//   ....[21]....
        /*05b4*/ 	.word	0x00005e50


	//   ....[22]....
        /*05b8*/ 	.word	0x00005e70


	//   ....[23]....
        /*05bc*/ 	.word	0x00006230


	//   ....[24]....
        /*05c0*/ 	.word	0x00006240


	//   ....[25]....
        /*05c4*/ 	.word	0x000072b0


	//   ....[26]....
        /*05c8*/ 	.word	0x000072d0


	//   ....[27]....
        /*05cc*/ 	.word	0x00007450


	//   ....[28]....
        /*05d0*/ 	.word	0x00007460


	//   ....[29]....
        /*05d4*/ 	.word	0x000075e0


	//   ....[30]....
        /*05d8*/ 	.word	0x00007600


	//   ....[31]....
        /*05dc*/ 	.word	0x00007780


	//   ....[32]....
        /*05e0*/ 	.word	0x00007790


	//   ....[33]....
        /*05e4*/ 	.word	0x00007b80


	//   ....[34]....
        /*05e8*/ 	.word	0x00007b90


	//   ....[35]....
        /*05ec*/ 	.word	0x00007f70


	//   ....[36]....
        /*05f0*/ 	.word	0x00007f90


	//   ....[37]....
        /*05f4*/ 	.word	0x00007fb0


	//   ....[38]....
        /*05f8*/ 	.word	0x00007fd0


	//   ....[39]....
        /*05fc*/ 	.word	0x000084b0


	//   ....[40]....
        /*0600*/ 	.word	0x000084f0


	//   ....[41]....
        /*0604*/ 	.word	0x00008530


	//   ....[42]....
        /*0608*/ 	.word	0x00008570


	//   ....[43]....
        /*060c*/ 	.word	0x000088c0


	//   ....[44]....
        /*0610*/ 	.word	0x00008a40


	//   ....[45]....
        /*0614*/ 	.word	0x00008a80


	//   ....[46]....
        /*0618*/ 	.word	0x00008ac0


	//   ....[47]....
        /*061c*/ 	.word	0x00008e30


	//   ....[48]....
        /*0620*/ 	.word	0x00008ea0


	//   ....[49]....
        /*0624*/ 	.word	0x00008ef0


	//   ....[50]....
        /*0628*/ 	.word	0x00008fe0


	//   ....[51]....
        /*062c*/ 	.word	0x0000c940


	//   ....[52]....
        /*0630*/ 	.word	0x0000c990


	//   ....[53]....
        /*0634*/ 	.word	0x0000c9b0


	//   ....[54]....
        /*0638*/ 	.word	0x0000c9c0


	//   ....[55]....
        /*063c*/ 	.word	0x0000cbf0


	//   ....[56]....
        /*0640*/ 	.word	0x0000cc60


	//   ....[57]....
        /*0644*/ 	.word	0x0000ccb0


	//   ....[58]....
        /*0648*/ 	.word	0x0000cd00


	//   ....[59]....
        /*064c*/ 	.word	0x0000cfd0


	//   ....[60]....
        /*0650*/ 	.word	0x0000d0b0


	//   ....[61]....
        /*0654*/ 	.word	0x0000d100


	//   ....[62]....
        /*0658*/ 	.word	0x0000d180


	//   ....[63]....
        /*065c*/ 	.word	0x0000d440


	//   ....[64]....
        /*0660*/ 	.word	0x0000d480


	//   ....[65]....
        /*0664*/ 	.word	0x0000d4d0


	//   ....[66]....
        /*0668*/ 	.word	0x0000d520


	//   ....[67]....
        /*066c*/ 	.word	0x000113c0


	//   ....[68]....
        /*0670*/ 	.word	0x000113d0


	//   ....[69]....
        /*0674*/ 	.word	0x00011ee0


	//   ....[70]....
        /*0678*/ 	.word	0x00011f00


	//   ....[71]....
        /*067c*/ 	.word	0x00012140


	//   ....[72]....
        /*0680*/ 	.word	0x000124a0


	//   ....[73]....
        /*0684*/ 	.word	0x000128d0


	//   ....[74]....
        /*0688*/ 	.word	0x00012900


	//   ....[75]....
        /*068c*/ 	.word	0x00012910


	//   ....[76]....
        /*0690*/ 	.word	0x00012940


	//   ....[77]....
        /*0694*/ 	.word	0x00013790


	//   ....[78]....
        /*0698*/ 	.word	0x000137b0


	//   ....[79]....
        /*069c*/ 	.word	0x000141d0


	//   ....[80]....
        /*06a0*/ 	.word	0x000141f0


	//   ....[81]....
        /*06a4*/ 	.word	0x00014410


	//   ....[82]....
        /*06a8*/ 	.word	0x000147a0


	//   ....[83]....
        /*06ac*/ 	.word	0x00014c20


	//   ....[84]....
        /*06b0*/ 	.word	0x00014c50


	//   ....[85]....
        /*06b4*/ 	.word	0x00014c70


	//   ....[86]....
        /*06b8*/ 	.word	0x00014c90


	//   ....[87]....
        /*06bc*/ 	.word	0x00016380


	//   ....[88]....
        /*06c0*/ 	.word	0x000163a0


	//   ....[89]....
        /*06c4*/ 	.word	0x00016df0


	//   ....[90]....
        /*06c8*/ 	.word	0x00016e10


	//   ....[91]....
        /*06cc*/ 	.word	0x00017090


	//   ....[92]....
        /*06d0*/ 	.word	0x000170c0


	//   ....[93]....
        /*06d4*/ 	.word	0x000170e0


	//   ....[94]....
        /*06d8*/ 	.word	0x00017100


	//   ....[95]....
        /*06dc*/ 	.word	0x00018540


	//   ....[96]....
        /*06e0*/ 	.word	0x00018560


	//   ....[97]....
        /*06e4*/ 	.word	0x00018f60


	//   ....[98]....
        /*06e8*/ 	.word	0x00018f80


	//   ....[99]....
        /*06ec*/ 	.word	0x00019160


	//   ....[100]....
        /*06f0*/ 	.word	0x000194f0


	//   ....[101]....
        /*06f4*/ 	.word	0x00019970


	//   ....[102]....
        /*06f8*/ 	.word	0x000199a0


	//   ....[103]....
        /*06fc*/ 	.word	0x000199c0


	//   ....[104]....
        /*0700*/ 	.word	0x000199e0


	//   ....[105]....
        /*0704*/ 	.word	0x0001ad00


	//   ....[106]....
        /*0708*/ 	.word	0x0001ad30


	//   ....[107]....
        /*070c*/ 	.word	0x0001ad50


	//   ....[108]....
        /*0710*/ 	.word	0x0001ad70


	//   ....[109]....
        /*0714*/ 	.word	0x0001c4f0


	//   ....[110]....
        /*0718*/ 	.word	0x0001c510


	//   ....[111]....
        /*071c*/ 	.word	0x0001c520


	//   ....[112]....
        /*0720*/ 	.word	0x0001c530


	//   ....[113]....
        /*0724*/ 	.word	0x0001c8f0


	//   ....[114]....
        /*0728*/ 	.word	0x0001c910


	//   ....[115]....
        /*072c*/ 	.word	0x0001ca70


	//   ....[116]....
        /*0730*/ 	.word	0x0001ca80


	//   ....[117]....
        /*0734*/ 	.word	0x0001cbf0


	//   ....[118]....
        /*0738*/ 	.word	0x0001cc10


	//   ....[119]....
        /*073c*/ 	.word	0x0001cd80


	//   ....[120]....
        /*0740*/ 	.word	0x0001cd90


	//   ....[121]....
        /*0744*/ 	.word	0x0001d0f0


	//   ....[122]....
        /*0748*/ 	.word	0x0001d110


	//   ....[123]....
        /*074c*/ 	.word	0x0001de60


	//   ....[124]....
        /*0750*/ 	.word	0x0001de70


	//   ....[125]....
        /*0754*/ 	.word	0x0001f390


	//   ....[126]....
        /*0758*/ 	.word	0x0001f3b0


	//   ....[127]....
        /*075c*/ 	.word	0x0001f520


	//   ....[128]....
        /*0760*/ 	.word	0x0001f530


	//   ....[129]....
        /*0764*/ 	.word	0x0001f6a0


	//   ....[130]....
        /*0768*/ 	.word	0x0001f6c0


	//   ....[131]....
        /*076c*/ 	.word	0x0001f830


	//   ....[132]....
        /*0770*/ 	.word	0x0001f840


	//   ....[133]....
        /*0774*/ 	.word	0x0001fa50


	//   ....[134]....
        /*0778*/ 	.word	0x0001fa70


	//   ....[135]....
        /*077c*/ 	.word	0x0001fb90


	//   ....[136]....
        /*0780*/ 	.word	0x0001fbd0


	//   ....[137]....
        /*0784*/ 	.word	0x0001fc00


	//   ....[138]....
        /*0788*/ 	.word	0x0001fc30


	//   ....[139]....
        /*078c*/ 	.word	0x0001fc60


	//   ....[140]....
        /*0790*/ 	.word	0x0001fc90


	//   ....[141]....
        /*0794*/ 	.word	0x0001fdf0


	//   ....[142]....
        /*0798*/ 	.word	0x0001fe30


	//   ....[143]....
        /*079c*/ 	.word	0x0001fe60


	//   ....[144]....
        /*07a0*/ 	.word	0x0001fe90


	//   ....[145]....
        /*07a4*/ 	.word	0x0001fec0


	//   ....[146]....
        /*07a8*/ 	.word	0x0001fef0


	//   ....[147]....
        /*07ac*/ 	.word	0x0001ff80


	//   ....[148]....
        /*07b0*/ 	.word	0x0001ffc0


	//   ....[149]....
        /*07b4*/ 	.word	0x0001ffd0


	//   ....[150]....
        /*07b8*/ 	.word	0x00020030


	//   ....[151]....
        /*07bc*/ 	.word	0x00020a00


	//   ....[152]....
        /*07c0*/ 	.word	0x00020a60


	//   ....[153]....
        /*07c4*/ 	.word	0x00020ab0


	//   ....[154]....
        /*07c8*/ 	.word	0x00020b00


	//   ....[155]....
        /*07cc*/ 	.word	0x00020b50


	//   ....[156]....
        /*07d0*/ 	.word	0x00020bc0


	//   ....[157]....
        /*07d4*/ 	.word	0x00020c00


	//   ....[158]....
        /*07d8*/ 	.word	0x00020c70


	//   ....[159]....
        /*07dc*/ 	.word	0x00020ce0


	//   ....[160]....
        /*07e0*/ 	.word	0x00020d40


	//   ....[161]....
        /*07e4*/ 	.word	0x00020db0


	//   ....[162]....
        /*07e8*/ 	.word	0x00020e20


	//   ....[163]....
        /*07ec*/ 	.word	0x00020e80


	//   ....[164]....
        /*07f0*/ 	.word	0x00020ee0


	//   ....[165]....
        /*07f4*/ 	.word	0x00020f40


	//   ....[166]....
        /*07f8*/ 	.word	0x00020fb0


	//   ....[167]....
        /*07fc*/ 	.word	0x00021010


	//   ....[168]....
        /*0800*/ 	.word	0x00021070


	//   ....[169]....
        /*0804*/ 	.word	0x000210c0


	//   ....[170]....
        /*0808*/ 	.word	0x00021130


	//   ....[171]....
        /*080c*/ 	.word	0x00021190


	//   ....[172]....
        /*0810*/ 	.word	0x00021200


	//   ....[173]....
        /*0814*/ 	.word	0x00021260


	//   ....[174]....
        /*0818*/ 	.word	0x000212b0


	//   ....[175]....
        /*081c*/ 	.word	0x00021300


	//   ....[176]....
        /*0820*/ 	.word	0x00021350


	//   ....[177]....
        /*0824*/ 	.word	0x000213b0


	//   ....[178]....
        /*0828*/ 	.word	0x00021420


	//   ....[179]....
        /*082c*/ 	.word	0x00021470


	//   ....[180]....
        /*0830*/ 	.word	0x000214e0


	//   ....[181]....
        /*0834*/ 	.word	0x00021540


	//   ....[182]....
        /*0838*/ 	.word	0x000215b0


	//   ....[183]....
        /*083c*/ 	.word	0x00021600


	//   ....[184]....
        /*0840*/ 	.word	0x00021640


	//   ....[185]....
        /*0844*/ 	.word	0x00021690


	//   ....[186]....
        /*0848*/ 	.word	0x000216d0


	//   ....[187]....
        /*084c*/ 	.word	0x00021720


	//   ....[188]....
        /*0850*/ 	.word	0x00021790


	//   ....[189]....
        /*0854*/ 	.word	0x000217e0


	//   ....[190]....
        /*0858*/ 	.word	0x00021850


	//   ....[191]....
        /*085c*/ 	.word	0x00021890


	//   ....[192]....
        /*0860*/ 	.word	0x000218d0


	//   ....[193]....
        /*0864*/ 	.word	0x00021920


	//   ....[194]....
        /*0868*/ 	.word	0x00021960


	//   ....[195]....
        /*086c*/ 	.word	0x000219b0


	//   ....[196]....
        /*0870*/ 	.word	0x00021a00


	//   ....[197]....
        /*0874*/ 	.word	0x00021a70


	//   ....[198]....
        /*0878*/ 	.word	0x00021ad0


	//   ....[199]....
        /*087c*/ 	.word	0x00021b40


	//   ....[200]....
        /*0880*/ 	.word	0x00021b90


	//   ....[201]....
        /*0884*/ 	.word	0x00021bd0


	//   ....[202]....
        /*0888*/ 	.word	0x00021c20


	//   ....[203]....
        /*088c*/ 	.word	0x00021c70


	//   ....[204]....
        /*0890*/ 	.word	0x00021cc0


	//   ....[205]....
        /*0894*/ 	.word	0x00021d10


	//   ....[206]....
        /*0898*/ 	.word	0x00021d60


	//   ....[207]....
        /*089c*/ 	.word	0x00021db0


	//   ....[208]....
        /*08a0*/ 	.word	0x00021e20


	//   ....[209]....
        /*08a4*/ 	.word	0x00021e90


	//   ....[210]....
        /*08a8*/ 	.word	0x00021ef0


	//   ....[211]....
        /*08ac*/ 	.word	0x00021f50


	//   ....[212]....
        /*08b0*/ 	.word	0x00021fb0


	//   ....[213]....
        /*08b4*/ 	.word	0x00022020


	//   ....[214]....
        /*08b8*/ 	.word	0x00022080


	//   ....[215]....
        /*08bc*/ 	.word	0x000220e0


	//   ....[216]....
        /*08c0*/ 	.word	0x00022140


	//   ....[217]....
        /*08c4*/ 	.word	0x000221b0


	//   ....[218]....
        /*08c8*/ 	.word	0x00022210


	//   ....[219]....
        /*08cc*/ 	.word	0x00022270


	//   ....[220]....
        /*08d0*/ 	.word	0x000222d0


	//   ....[221]....
        /*08d4*/ 	.word	0x00022340


	//   ....[222]....
        /*08d8*/ 	.word	0x000223a0


	//   ....[223]....
        /*08dc*/ 	.word	0x00022400


	//   ....[224]....
        /*08e0*/ 	.word	0x00022460


	//   ....[225]....
        /*08e4*/ 	.word	0x000224d0


	//   ....[226]....
        /*08e8*/ 	.word	0x00022530


	//   ....[227]....
        /*08ec*/ 	.word	0x00022590


	//   ....[228]....
        /*08f0*/ 	.word	0x000225f0


	//   ....[229]....
        /*08f4*/ 	.word	0x00022660


	//   ....[230]....
        /*08f8*/ 	.word	0x000226b0


	//   ....[231]....
        /*08fc*/ 	.word	0x000226f0


	//   ....[232]....
        /*0900*/ 	.word	0x00022740


	//   ....[233]....
        /*0904*/ 	.word	0x00022790


	//   ....[234]....
        /*0908*/ 	.word	0x000227e0


	//   ....[235]....
        /*090c*/ 	.word	0x00022850


	//   ....[236]....
        /*0910*/ 	.word	0x00022890


	//   ....[237]....
        /*0914*/ 	.word	0x000228e0


	//   ....[238]....
        /*0918*/ 	.word	0x00022930


	//   ....[239]....
        /*091c*/ 	.word	0x00022980


	//   ....[240]....
        /*0920*/ 	.word	0x000229d0


	//   ....[241]....
        /*0924*/ 	.word	0x00022a40


	//   ....[242]....
        /*0928*/ 	.word	0x00022a80


	//   ....[243]....
        /*092c*/ 	.word	0x00022af0


	//   ....[244]....
        /*0930*/ 	.word	0x00022b50


	//   ....[245]....
        /*0934*/ 	.word	0x00022bc0


	//----- nvinfo : EIATTR_EXIT_INSTR_OFFSETS
	.align		4
.L_336:
        /*0938*/ 	.byte	0x04, 0x1c
        /*093a*/ 	.short	(.L_338 - .L_337)


	//   ....[0]....
.L_337:
        /*093c*/ 	.word	0x00000fe0


	//   ....[1]....
        /*0940*/ 	.word	0x000209c0


	//----- nvinfo : EIATTR_MAX_THREADS
	.align		4
.L_338:
        /*0944*/ 	.byte	0x04, 0x05
        /*0946*/ 	.short	(.L_340 - .L_339)
.L_339:
        /*0948*/ 	.word	0x00000100
        /*094c*/ 	.word	0x00000001
        /*0950*/ 	.word	0x00000001


	//----- nvinfo : EIATTR_CRS_STACK_SIZE
	.align		4
.L_340:
        /*0954*/ 	.byte	0x04, 0x1e
        /*0956*/ 	.short	(.L_342 - .L_341)
.L_341:
        /*0958*/ 	.word	0x00000000
.L_342:


//--------------------- .nv.info._ZN7cutlass13device_kernelIN5flash19enable_sm80_to_sm89INS1_16FlashAttnFwdSm80INS1_25CollectiveMainloopFwdSm80ILi8ELi1ELb1EN4cute5tupleIJNS5_1CILi128EEENS7_ILi64EEENS7_ILi256EEEEEELi256ENS_10bfloat16_tEfNS_4arch4Sm80ELb1ELb0ELb0ELb0ELb1ELb0ELb1ELb1EEENS1_21CollectiveEpilogueFwdINS6_IJS8_SA_S9_EEENS6_IJNS7_ILi1EEESI_SI_EEESC_SE_Li256ELb0ELb1ELb1ELb0EEENS1_30DynamicPersistentTileSchedulerILi256ELi256ELb1ELb1ELb0EEEEEEEEEvNT_6ParamsE --------------------------
	.section	.nv.info._ZN7cutlass13device_kernelIN5flash19enable_sm80_to_sm89INS1_16FlashAttnFwdSm80INS1_25CollectiveMainloopFwdSm80ILi8ELi1ELb1EN4cute5tupleIJNS5_1CILi128EEENS7_ILi64EEENS7_ILi256EEEEEELi256ENS_10bfloat16_tEfNS_4arch4Sm80ELb1ELb0ELb0ELb0ELb1ELb0ELb1ELb1EEENS1_21CollectiveEpilogueFwdINS6_IJS8_SA_S9_EEENS6_IJNS7_ILi1EEESI_SI_EEESC_SE_Li256ELb0ELb1ELb1ELb0EEENS1_30DynamicPersistentTileSchedulerILi256ELi256ELb1ELb1ELb0EEEEEEEEEvNT_6ParamsE,"",@"SHT_CUDA_INFO"
	.sectionflags	@""
	.align	4


	//----- nvinfo : EIATTR_CUDA_API_VERSION
	.align		4
        /*0000*/ 	.byte	0x04, 0x37
        /*0002*/ 	.short	(.L_344 - .L_343)
.L_343:
        /*0004*/ 	.word	0x00000082


	//----- nvinfo : EIATTR_SW2861232_WAR
	.align		4
.L_344:
        /*0008*/ 	.byte	0x01, 0x35
	.zero		2


	//----- nvinfo : EIATTR_PARAM_CBANK
	.align		4
        /*000c*/ 	.byte	0x04, 0x0a
        /*000e*/ 	.short	(.L_346 - .L_345)
	.align		4
.L_345:
        /*0010*/ 	.word	index@(.nv.constant0._ZN7cutlass13device_kernelIN5flash19enable_sm80_to_sm89INS1_16FlashAttnFwdSm80INS1_25CollectiveMainloopFwdSm80ILi8ELi1ELb1EN4cute5tupleIJNS5_1CILi128EEENS7_ILi64EEENS7_ILi256EEEEEELi256ENS_10bfloat16_tEfNS_4arch4Sm80ELb1ELb0ELb0ELb0ELb1ELb0ELb1ELb1EEENS1_21CollectiveEpilogueFwdINS6_IJS8_SA_S9_EEENS6_IJNS7_ILi1EEESI_SI_EEESC_SE_Li256ELb0ELb1ELb1ELb0EEENS1_30DynamicPersistentTileSchedulerILi256ELi256ELb1ELb1ELb0EEEEEEEEEvNT_6ParamsE)
        /*0014*/ 	.short	0x0160
        /*0016*/ 	.short	0x0428


	//----- nvinfo : EIATTR_CBANK_PARAM_SIZE
	.align		4
.L_346:
        /*0018*/ 	.byte	0x03, 0x19
        /*001a*/ 	.short	0x0428


	//----- nvinfo : EIATTR_KPARAM_INFO
	.align		4
        /*001c*/ 	.byte	0x04, 0x17
        /*001e*/ 	.short	(.L_348 - .L_347)
.L_347:
        /*0020*/ 	.word	0x00000000
        /*0024*/ 	.short	0x0000
        /*0026*/ 	.short	0x0000
        /*0028*/ 	.byte	0x00, 0xf0, 0xa1, 0x10


	//----- nvinfo : EIATTR_MAXREG_COUNT
	.align		4
.L_348:
        /*002c*/ 	.byte	0x03, 0x1b
        /*002e*/ 	.short	0x00ff


	//----- nvinfo : EIATTR_NUM_BARRIERS
	.align		4
        /*0030*/ 	.byte	0x02, 0x4c
        /*0032*/ 	.byte	0x06
	.zero		1


	//----- nvinfo : EIATTR_ANNOTATIONS
	.align		4
        /*0034*/ 	.byte	0x04, 0x55
        /*0036*/ 	.short	(.L_350 - .L_349)


	//   ....[0]....
.L_349:
        /* <DEDUP_REMOVED lines=214> */


	//----- nvinfo : EIATTR_MERCURY_ISA_VERSION
	.align		4
.L_350:
        /*0d88*/ 	.byte	0x03, 0x5f
        /*0d8a*/ 	.short	0x0000


	//----- nvinfo : EIATTR_INT_WARP_WIDE_INSTR_OFFSETS
	.align		4
        /*0d8c*/ 	.byte	0x04, 0x31
        /*0d8e*/ 	.short	(.L_352 - .L_351)


	//   ....[0]....
.L_351:
        /*0d90*/ 	.word	0x0000ed50


	//   ....[1]....
        /*0d94*/ 	.word	0x0000edd0


	//----- nvinfo : EIATTR_COOP_GROUP_MASK_REGIDS
	.align		4
.L_352:
        /*0d98*/ 	.byte	0x04, 0x29
        /*0d9a*/ 	.short	(.L_354 - .L_353)


	//   ....[0]....
.L_353:
        /*0d9c*/ 	.word	0xffffffff


	//   ....[1]....
        /*0da0*/ 	.word	0xffffffff


	//   ....[2]....
        /*0da4*/ 	.word	0xffffffff


	//   ....[3]....
        /*0da8*/ 	.word	0xffffffff


	//   ....[4]....
        /*0dac*/ 	.word	0xffffffff


	//   ....[5]....
        /*0db0*/ 	.word	0xffffffff


	//   ....[6]....
        /*0db4*/ 	.word	0xffffffff


	//   ....[7]....
        /*0db8*/ 	.word	0xffffffff


	//   ....[8]....
        /*0dbc*/ 	.word	0xffffffff


	//   ....[9]....
        /*0dc0*/ 	.word	0xffffffff


	//   ....[10]....
        /*0dc4*/ 	.word	0xffffffff


	//   ....[11]....
        /*0dc8*/ 	.word	0xffffffff


	//   ....[12]....
        /*0dcc*/ 	.word	0xffffffff


	//   ....[13]....
        /*0dd0*/ 	.word	0xffffffff


	//   ....[14]....
        /*0dd4*/ 	.word	0xffffffff


	//   ....[15]....
        /*0dd8*/ 	.word	0xffffffff


	//   ....[16]....
        /*0ddc*/ 	.word	0xffffffff


	//   ....[17]....
        /*0de0*/ 	.word	0xffffffff


	//   ....[18]....
        /*0de4*/ 	.word	0xffffffff


	//   ....[19]....
        /*0de8*/ 	.word	0xffffffff


	//   ....[20]....
        /*0dec*/ 	.word	0xffffffff


	//   ....[21]....
        /*0df0*/ 	.word	0xffffffff


	//   ....[22]....
        /*0df4*/ 	.word	0xffffffff


	//   ....[23]....
        /*0df8*/ 	.word	0xffffffff


	//   ....[24]....
        /*0dfc*/ 	.word	0xffffffff


	//   ....[25]....
        /*0e00*/ 	.word	0xffffffff


	//   ....[26]....
        /*0e04*/ 	.word	0xffffffff


	//   ....[27]....
        /*0e08*/ 	.word	0xffffffff


	//   ....[28]....
        /*0e0c*/ 	.word	0xffffffff


	//   ....[29]....
        /*0e10*/ 	.word	0xffffffff


	//   ....[30]....
        /*0e14*/ 	.word	0xffffffff


	//   ....[31]....
        /*0e18*/ 	.word	0xffffffff


	//   ....[32]....
        /*0e1c*/ 	.word	0xffffffff


	//   ....[33]....
        /*0e20*/ 	.word	0xffffffff


	//   ....[34]....
        /*0e24*/ 	.word	0xffffffff


	//   ....[35]....
        /*0e28*/ 	.word	0xffffffff


	//   ....[36]....
        /*0e2c*/ 	.word	0xffffffff


	//   ....[37]....
        /*0e30*/ 	.word	0xffffffff


	//   ....[38]....
        /*0e34*/ 	.word	0xffffffff


	//   ....[39]....
        /*0e38*/ 	.word	0xffffffff


	//   ....[40]....
        /*0e3c*/ 	.word	0xffffffff


	//   ....[41]....
        /*0e40*/ 	.word	0xffffffff


	//   ....[42]....
        /*0e44*/ 	.word	0xffffffff


	//   ....[43]....
        /*0e48*/ 	.word	0xffffffff


	//   ....[44]....
        /*0e4c*/ 	.word	0xffffffff


	//   ....[45]....
        /*0e50*/ 	.word	0xffffffff


	//   ....[46]....
        /*0e54*/ 	.word	0xffffffff


	//   ....[47]....
        /*0e58*/ 	.word	0xffffffff


	//   ....[48]....
        /*0e5c*/ 	.word	0xffffffff


	//   ....[49]....
        /*0e60*/ 	.word	0xffffffff


	//   ....[50]....
        /*0e64*/ 	.word	0xffffffff


	//   ....[51]....
        /*0e68*/ 	.word	0xffffffff


	//   ....[52]....
        /*0e6c*/ 	.word	0xffffffff


	//   ....[53]....
        /*0e70*/ 	.word	0xffffffff


	//   ....[54]....
        /*0e74*/ 	.word	0xffffffff


	//   ....[55]....
        /*0e78*/ 	.word	0xffffffff


	//   ....[56]....
        /*0e7c*/ 	.word	0xffffffff


	//   ....[57]....
        /*0e80*/ 	.word	0xffffffff


	//   ....[58]....
        /*0e84*/ 	.word	0xffffffff


	//   ....[59]....
        /*0e88*/ 	.word	0xffffffff


	//   ....[60]....
        /*0e8c*/ 	.word	0xffffffff


	//   ....[61]....
        /*0e90*/ 	.word	0xffffffff


	//   ....[62]....
        /*0e94*/ 	.word	0xffffffff


	//   ....[63]....
        /*0e98*/ 	.word	0xffffffff


	//   ....[64]....
        /*0e9c*/ 	.word	0xffffffff


	//   ....[65]....
        /*0ea0*/ 	.word	0xffffffff


	//   ....[66]....
        /*0ea4*/ 	.word	0xffffffff


	//   ....[67]....
        /*0ea8*/ 	.word	0xffffffff


	//   ....[68]....
        /*0eac*/ 	.word	0xffffffff


	//   ....[69]....
        /*0eb0*/ 	.word	0xffffffff


	//   ....[70]....
        /*0eb4*/ 	.word	0xffffffff


	//   ....[71]....
        /*0eb8*/ 	.word	0xffffffff


	//   ....[72]....
        /*0ebc*/ 	.word	0xffffffff


	//   ....[73]....
        /*0ec0*/ 	.word	0xffffffff


	//   ....[74]....
        /*0ec4*/ 	.word	0xffffffff


	//   ....[75]....
        /*0ec8*/ 	.word	0xffffffff


	//   ....[76]....
        /*0ecc*/ 	.word	0xffffffff


	//   ....[77]....
        /*0ed0*/ 	.word	0xffffffff


	//   ....[78]....
        /*0ed4*/ 	.word	0xffffffff


	//   ....[79]....
        /*0ed8*/ 	.word	0xffffffff


	//   ....[80]....
        /*0edc*/ 	.word	0xffffffff


	//   ....[81]....
        /*0ee0*/ 	.word	0xffffffff


	//   ....[82]....
        /*0ee4*/ 	.word	0xffffffff


	//   ....[83]....
        /*0ee8*/ 	.word	0xffffffff


	//   ....[84]....
        /*0eec*/ 	.word	0xffffffff


	//   ....[85]....
        /*0ef0*/ 	.word	0xffffffff


	//   ....[86]....
        /*0ef4*/ 	.word	0xffffffff


	//   ....[87]....
        /*0ef8*/ 	.word	0xffffffff


	//   ....[88]....
        /*0efc*/ 	.word	0xffffffff


	//   ....[89]....
        /*0f00*/ 	.word	0xffffffff


	//   ....[90]....
        /*0f04*/ 	.word	0xffffffff


	//   ....[91]....
        /*0f08*/ 	.word	0xffffffff


	//   ....[92]....
        /*0f0c*/ 	.word	0xffffffff


	//   ....[93]....
        /*0f10*/ 	.word	0xffffffff


	//   ....[94]....
        /*0f14*/ 	.word	0xffffffff


	//   ....[95]....
        /*0f18*/ 	.word	0xffffffff


	//   ....[96]....
        /*0f1c*/ 	.word	0xffffffff


	//   ....[97]....
        /*0f20*/ 	.word	0xffffffff


	//   ....[98]....
        /*0f24*/ 	.word	0xffffffff


	//   ....[99]....
        /*0f28*/ 	.word	0xffffffff


	//   ....[100]....
        /*0f2c*/ 	.word	0xffffffff


	//   ....[101]....
        /*0f30*/ 	.word	0xffffffff


	//   ....[102]....
        /*0f34*/ 	.word	0xffffffff


	//   ....[103]....
        /*0f38*/ 	.word	0xffffffff


	//   ....[104]....
        /*0f3c*/ 	.word	0xffffffff


	//----- nvinfo : EIATTR_COOP_GROUP_INSTR_OFFSETS
	.align		4
.L_354:
        /*0f40*/ 	.byte	0x04, 0x28
        /*0f42*/ 	.short	(.L_356 - .L_355)


	//   ....[0]....
.L_355:
        /*0f44*/ 	.word	0x00000050


	//   ....[1]....
        /*0f48*/ 	.word	0x00002020


	//   ....[2]....
        /*0f4c*/ 	.word	0x00002040


	//   ....[3]....
        /*0f50*/ 	.word	0x00002070


	//   ....[4]....
        /*0f54*/ 	.word	0x00002090


	//   ....[5]....
        /*0f58*/ 	.word	0x00002260


	//   ....[6]....
        /*0f5c*/ 	.word	0x00002280


	//   ....[7]....
        /*0f60*/ 	.word	0x000022c0


	//   ....[8]....
        /*0f64*/ 	.word	0x00002300


	//   ....[9]....
        /*0f68*/ 	.word	0x00002600


	//   ....[10]....
        /*0f6c*/ 	.word	0x00002620


	//   ....[11]....
        /*0f70*/ 	.word	0x00002660


	//   ....[12]....
        /*0f74*/ 	.word	0x00002680


	//   ....[13]....
        /*0f78*/ 	.word	0x00002a60


	//   ....[14]....
        /*0f7c*/ 	.word	0x00002b60


	//   ....[15]....
        /*0f80*/ 	.word	0x00002bb0


	//   ....[16]....
        /*0f84*/ 	.word	0x00002bd0


	//   ....[17]....
        /*0f88*/ 	.word	0x00003f40


	//   ....[18]....
        /*0f8c*/ 	.word	0x00003fb0


	//   ....[19]....
        /*0f90*/ 	.word	0x00004050


	//   ....[20]....
        /*0f94*/ 	.word	0x00004090


	//   ....[21]....
        /*0f98*/ 	.word	0x00004400


	//   ....[22]....
        /*0f9c*/ 	.word	0x00004640


	//   ....[23]....
        /*0fa0*/ 	.word	0x00004a40


	//   ....[24]....
        /*0fa4*/ 	.word	0x00004a60


	//   ....[25]....
        /*0fa8*/ 	.word	0x00004a80


	//   ....[26]....
        /*0fac*/ 	.word	0x00004aa0


	//   ....[27]....
        /*0fb0*/ 	.word	0x00006790


	//   ....[28]....
        /*0fb4*/ 	.word	0x00006800


	//   ....[29]....
        /*0fb8*/ 	.word	0x00006900


	//   ....[30]....
        /*0fbc*/ 	.word	0x00006930


	//   ....[31]....
        /*0fc0*/ 	.word	0x00007c20


	//   ....[32]....
        /*0fc4*/ 	.word	0x00007c90


	//   ....[33]....
        /*0fc8*/ 	.word	0x00007d90


	//   ....[34]....
        /*0fcc*/ 	.word	0x00007dc0


	//   ....[35]....
        /*0fd0*/ 	.word	0x000080f0


	//   ....[36]....
        /*0fd4*/ 	.word	0x00008320


	//   ....[37]....
        /*0fd8*/ 	.word	0x00008640


	//   ....[38]....
        /*0fdc*/ 	.word	0x00008660


	//   ....[39]....
        /*0fe0*/ 	.word	0x00008780


	//   ....[40]....
        /*0fe4*/ 	.word	0x000087a0


	//   ....[41]....
        /*0fe8*/ 	.word	0x0000aa50


	//   ....[42]....
        /*0fec*/ 	.word	0x0000aad0


	//   ....[43]....
        /*0ff0*/ 	.word	0x0000abf0


	//   ....[44]....
        /*0ff4*/ 	.word	0x0000ac00


	//   ....[45]....
        /*0ff8*/ 	.word	0x0000be90


	//   ....[46]....
        /*0ffc*/ 	.word	0x0000bed0


	//   ....[47]....
        /*1000*/ 	.word	0x0000bfd0


	//   ....[48]....
        /*1004*/ 	.word	0x0000c000


	//   ....[49]....
        /*1008*/ 	.word	0x0000c390


	//   ....[50]....
        /*100c*/ 	.word	0x0000c3b0


	//   ....[51]....
        /*1010*/ 	.word	0x0000c3d0


	//   ....[52]....
        /*1014*/ 	.word	0x0000c3f0


	//   ....[53]....
        /*1018*/ 	.word	0x0000e2c0


	//   ....[54]....
        /*101c*/ 	.word	0x0000e310


	//   ....[55]....
        /*1020*/ 	.word	0x0000e330


	//   ....[56]....
        /*1024*/ 	.word	0x0000e350


	//   ....[57]....
        /*1028*/ 	.word	0x0000ef20


	//   ....[58]....
        /*102c*/ 	.word	0x0000f750


	//   ....[59]....
        /*1030*/ 	.word	0x0000f760


	//   ....[60]....
        /*1034*/ 	.word	0x0000f770


	//   ....[61]....
        /*1038*/ 	.word	0x0000f780


	//   ....[62]....
        /*103c*/ 	.word	0x0000f8b0


	//   ....[63]....
        /*1040*/ 	.word	0x0000f8d0


	//   ....[64]....
        /*1044*/ 	.word	0x00010100


	//   ....[65]....
        /*1048*/ 	.word	0x00010110


	//   ....[66]....
        /*104c*/ 	.word	0x00010ca0


	//   ....[67]....
        /*1050*/ 	.word	0x00010db0


	//   ....[68]....
        /*1054*/ 	.word	0x00010e20


	//   ....[69]....
        /*1058*/ 	.word	0x00011040


	//   ....[70]....
        /*105c*/ 	.word	0x000110b0


	//   ....[71]....
        /*1060*/ 	.word	0x00011110


	//   ....[72]....
        /*1064*/ 	.word	0x00011180


	//   ....[73]....
        /*1068*/ 	.word	0x000115c0


	//   ....[74]....
        /*106c*/ 	.word	0x00011610


	//   ....[75]....
        /*1070*/ 	.word	0x00011660


	//   ....[76]....
        /*1074*/ 	.word	0x000116b0


	//   ....[77]....
        /*1078*/ 	.word	0x00011720


	//   ....[78]....
        /*107c*/ 	.word	0x00011790


	//   ....[79]....
        /*1080*/ 	.word	0x000119b0


	//   ....[80]....
        /*1084*/ 	.word	0x00011a20


	//   ....[81]....
        /*1088*/ 	.word	0x00011a80


	//   ....[82]....
        /*108c*/ 	.word	0x00011af0


	//   ....[83]....
        /*1090*/ 	.word	0x00011d10


	//   ....[84]....
        /*1094*/ 	.word	0x00011d80


	//   ....[85]....
        /*1098*/ 	.word	0x00011de0


	//   ....[86]....
        /*109c*/ 	.word	0x00011e50


	//   ....[87]....
        /*10a0*/ 	.word	0x00012290


	//   ....[88]....
        /*10a4*/ 	.word	0x000122d0


	//   ....[89]....
        /*10a8*/ 	.word	0x00012320


	//   ....[90]....
        /*10ac*/ 	.word	0x00012360


	//   ....[91]....
        /*10b0*/ 	.word	0x000123c0


	//   ....[92]....
        /*10b4*/ 	.word	0x00012420


	//   ....[93]....
        /*10b8*/ 	.word	0x00012490


	//   ....[94]....
        /*10bc*/ 	.word	0x00012640


	//   ....[95]....
        /*10c0*/ 	.word	0x000126b0


	//   ....[96]....
        /*10c4*/ 	.word	0x000126f0


	//   ....[97]....
        /*10c8*/ 	.word	0x00012730


	//   ....[98]....
        /*10cc*/ 	.word	0x00012780


	//   ....[99]....
        /*10d0*/ 	.word	0x000127c0


	//   ....[100]....
        /*10d4*/ 	.word	0x00012810


	//   ....[101]....
        /*10d8*/ 	.word	0x00012870


	//   ....[102]....
        /*10dc*/ 	.word	0x000128c0


	//   ....[103]....
        /*10e0*/ 	.word	0x00012920


	//   ....[104]....
        /*10e4*/ 	.word	0x00012990


	//----- nvinfo : EIATTR_EXIT_INSTR_OFFSETS
	.align		4
.L_356:
        /*10e8*/ 	.byte	0x04, 0x1c
        /*10ea*/ 	.short	(.L_358 - .L_357)


	//   ....[0]....
.L_357:
        /*10ec*/ 	.word	0x000000a0


	//   ....[1]....
        /*10f0*/ 	.word	0x00010d60


	//----- nvinfo : EIATTR_MAX_THREADS
	.align		4
.L_358:
        /*10f4*/ 	.byte	0x04, 0x05
        /*10f6*/ 	.short	(.L_360 - .L_359)
.L_359:
        /*10f8*/ 	.word	0x00000100
        /*10fc*/ 	.word	0x00000001
        /*1100*/ 	.word	0x00000001


	//----- nvinfo : EIATTR_CRS_STACK_SIZE
	.align		4
.L_360:
        /*1104*/ 	.byte	0x04, 0x1e
        /*1106*/ 	.short	(.L_362 - .L_361)
.L_361:
        /*1108*/ 	.word	0x00000000
.L_362:


//--------------------- .nv.info._ZN7cutlass13device_kernelIN5flash19enable_sm80_to_sm89INS1_16FlashAttnFwdSm80INS1_25CollectiveMainloopFwdSm80ILi8ELi1ELb1EN4cute5tupleIJNS5_1CILi128EEENS7_ILi48EEENS7_ILi256EEEEEELi256ENS_10bfloat16_tEfNS_4arch4Sm80ELb1ELb0ELb0ELb1ELb1ELb0ELb1ELb1EEENS1_21CollectiveEpilogueFwdINS6_IJS8_SA_S9_EEENS6_IJNS7_ILi1EEESI_SI_EEESC_SE_Li256ELb1ELb1ELb1ELb0EEENS1_36VarlenDynamicPersistentTileSchedulerILi128ELi48ELi256ELi256ELb1ELb1ELb0ELb1ELb1ELb1EEEEEEEEEvNT_6ParamsE --------------------------
	.section	.nv.info._ZN7cutlass13device_kernelIN5flash19enable_sm80_to_sm89INS1_16FlashAttnFwdSm80INS1_25CollectiveMainloopFwdSm80ILi8ELi1ELb1EN4cute5tupleIJNS5_1CILi128EEENS7_ILi48EEENS7_ILi256EEEEEELi256ENS_10bfloat16_tEfNS_4arch4Sm80ELb1ELb0ELb0ELb1ELb1ELb0ELb1ELb1EEENS1_21CollectiveEpilogueFwdINS6_IJS8_SA_S9_EEENS6_IJNS7_ILi1EEESI_SI_EEESC_SE_Li256ELb1ELb1ELb1ELb0EEENS1_36VarlenDynamicPersistentTileSchedulerILi128ELi48ELi256ELi256ELb1ELb1ELb0ELb1ELb1ELb1EEEEEEEEEvNT_6ParamsE,"",@"SHT_CUDA_INFO"
	.sectionflags	@""
	.align	4


	//----- nvinfo : EIATTR_CUDA_API_VERSION
	.align		4
        /*0000*/ 	.byte	0x04, 0x37
        /*0002*/ 	.short	(.L_364 - .L_363)
.L_363:
        /*0004*/ 	.word	0x00000082


	//----- nvinfo : EIATTR_SW2861232_WAR
	.align		4
.L_364:
        /*0008*/ 	.byte	0x01, 0x35
	.zero		2


	//----- nvinfo : EIATTR_PARAM_CBANK
	.align		4
        /*000c*/ 	.byte	0x04, 0x0a
        /*000e*/ 	.short	(.L_366 - .L_365)
	.align		4
.L_365:
        /*0010*/ 	.word	index@(.nv.constant0._ZN7cutlass13device_kernelIN5flash19enable_sm80_to_sm89INS1_16FlashAttnFwdSm80INS1_25CollectiveMainloopFwdSm80ILi8ELi1ELb1EN4cute5tupleIJNS5_1CILi128EEENS7_ILi48EEENS7_ILi256EEEEEELi256ENS_10bfloat16_tEfNS_4arch4Sm80ELb1ELb0ELb0ELb1ELb1ELb0ELb1ELb1EEENS1_21CollectiveEpilogueFwdINS6_IJS8_SA_S9_EEENS6_IJNS7_ILi1EEESI_SI_EEESC_SE_Li256ELb1ELb1ELb1ELb0EEENS1_36VarlenDynamicPersistentTileSchedulerILi128ELi48ELi256ELi256ELb1ELb1ELb0ELb1ELb1ELb1EEEEEEEEEvNT_6ParamsE)
        /*0014*/ 	.short	0x0160
        /*0016*/ 	.short	0x0438


	//----- nvinfo : EIATTR_CBANK_PARAM_SIZE
	.align		4
.L_366:
        /*0018*/ 	.byte	0x03, 0x19
        /*001a*/ 	.short	0x0438


	//----- nvinfo : EIATTR_KPARAM_INFO
	.align		4
        /*001c*/ 	.byte	0x04, 0x17
        /*001e*/ 	.short	(.L_368 - .L_367)
.L_367:
        /*0020*/ 	.word	0x00000000
        /*0024*/ 	.short	0x0000
        /*0026*/ 	.short	0x0000
        /*0028*/ 	.byte	0x00, 0xf0, 0xe1, 0x10


	//----- nvinfo : EIATTR_MAXREG_COUNT
	.align		4
.L_368:
        /*002c*/ 	.byte	0x03, 0x1b
        /*002e*/ 	.short	0x00ff


	//----- nvinfo : EIATTR_NUM_BARRIERS
	.align		4
        /*0030*/ 	.byte	0x02, 0x4c
        /*0032*/ 	.byte	0x06
	.zero		1


	//----- nvinfo : EIATTR_ANNOTATIONS
	.align		4
        /*0034*/ 	.byte	0x04, 0x55
        /*0036*/ 	.short	(.L_370 - .L_369)


	//   ....[0]....
.L_369:
        /* <DEDUP_REMOVED lines=343> */


	//----- nvinfo : EIATTR_MERCURY_ISA_VERSION
	.align		4
.L_370:
        /*1598*/ 	.byte	0x03, 0x5f
        /*159a*/ 	.short	0x0000


	//----- nvinfo : EIATTR_INT_WARP_WIDE_INSTR_OFFSETS
	.align		4
        /*159c*/ 	.byte	0x04, 0x31
        /*159e*/ 	.short	(.L_372 - .L_371)


	//   ....[0]....
.L_371:
        /*15a0*/ 	.word	0x0000e1b0


	//   ....[1]....
        /*15a4*/ 	.word	0x0000e230


	//----- nvinfo : EIATTR_COOP_GROUP_MASK_REGIDS
	.align		4
.L_372:
        /*15a8*/ 	.byte	0x04, 0x29
        /*15aa*/ 	.short	(.L_374 - .L_373)


	//   ....[0]....
.L_373:
        /*15ac*/ 	.word	0xffffffff


	//   ....[1]....
        /*15b0*/ 	.word	0xffffffff


	//   ....[2]....
        /*15b4*/ 	.word	0xffffffff


	//   ....[3]....
        /*15b8*/ 	.word	0xffffffff


	//   ....[4]....
        /*15bc*/ 	.word	0xffffffff


	//   ....[5]....
        /*15c0*/ 	.word	0xffffffff


	//   ....[6]....
        /*15c4*/ 	.word	0xffffffff


	//   ....[7]....
        /*15c8*/ 	.word	0xffffffff


	//   ....[8]....
        /*15cc*/ 	.word	0xffffffff


	//   ....[9]....
        /*15d0*/ 	.word	0xffffffff


	//   ....[10]....
        /*15d4*/ 	.word	0xffffffff


	//   ....[11]....
        /*15d8*/ 	.word	0xffffffff


	//   ....[12]....
        /*15dc*/ 	.word	0xffffffff


	//   ....[13]....
        /*15e0*/ 	.word	0xffffffff


	//   ....[14]....
        /*15e4*/ 	.word	0xffffffff


	//   ....[15]....
        /*15e8*/ 	.word	0xffffffff


	//   ....[16]....
        /*15ec*/ 	.word	0xffffffff


	//   ....[17]....
        /*15f0*/ 	.word	0xffffffff


	//   ....[18]....
        /*15f4*/ 	.word	0xffffffff


	//   ....[19]....
        /*15f8*/ 	.word	0xffffffff


	//   ....[20]....
        /*15fc*/ 	.word	0xffffffff


	//   ....[21]....
        /*1600*/ 	.word	0xffffffff


	//   ....[22]....
        /*1604*/ 	.word	0xffffffff


	//   ....[23]....
        /*1608*/ 	.word	0xffffffff


	//   ....[24]....
        /*160c*/ 	.word	0xffffffff


	//   ....[25]....
        /*1610*/ 	.word	0xffffffff


	//   ....[26]....
        /*1614*/ 	.word	0xffffffff


	//   ....[27]....
        /*1618*/ 	.word	0xffffffff


	//   ....[28]....
        /*161c*/ 	.word	0xffffffff


	//   ....[29]....
        /*1620*/ 	.word	0xffffffff


	//   ....[30]....
        /*1624*/ 	.word	0xffffffff


	//   ....[31]....
        /*1628*/ 	.word	0xffffffff


	//   ....[32]....
        /*162c*/ 	.word	0xffffffff


	//   ....[33]....
        /*1630*/ 	.word	0xffffffff


	//   ....[34]....
        /*1634*/ 	.word	0xffffffff


	//   ....[35]....
        /*1638*/ 	.word	0xffffffff


	//   ....[36]....
        /*163c*/ 	.word	0xffffffff


	//   ....[37]....
        /*1640*/ 	.word	0xffffffff


	//   ....[38]....
        /*1644*/ 	.word	0xffffffff


	//   ....[39]....
        /*1648*/ 	.word	0xffffffff


	//   ....[40]....
        /*164c*/ 	.word	0xffffffff


	//   ....[41]....
        /*1650*/ 	.word	0xffffffff


	//   ....[42]....
        /*1654*/ 	.word	0xffffffff


	//   ....[43]....
        /*1658*/ 	.word	0xffffffff


	//   ....[44]....
        /*165c*/ 	.word	0xffffffff


	//   ....[45]....
        /*1660*/ 	.word	0xffffffff


	//   ....[46]....
        /*1664*/ 	.word	0xffffffff


	//   ....[47]....
        /*1668*/ 	.word	0xffffffff


	//   ....[48]....
        /*166c*/ 	.word	0xffffffff


	//   ....[49]....
        /*1670*/ 	.word	0xffffffff


	//   ....[50]....
        /*1674*/ 	.word	0xffffffff


	//   ....[51]....
        /*1678*/ 	.word	0xffffffff


	//   ....[52]....
        /*167c*/ 	.word	0xffffffff


	//   ....[53]....
        /*1680*/ 	.word	0xffffffff


	//   ....[54]....
        /*1684*/ 	.word	0xffffffff


	//   ....[55]....
        /*1688*/ 	.word	0xffffffff


	//   ....[56]....
        /*168c*/ 	.word	0xffffffff


	//   ....[57]....
        /*1690*/ 	.word	0xffffffff


	//   ....[58]....
        /*1694*/ 	.word	0xffffffff


	//   ....[59]....
        /*1698*/ 	.word	0xffffffff


	//   ....[60]....
        /*169c*/ 	.word	0xffffffff


	//   ....[61]....
        /*16a0*/ 	.word	0xffffffff


	//   ....[62]....
        /*16a4*/ 	.word	0xffffffff


	//   ....[63]....
        /*16a8*/ 	.word	0xffffffff


	//   ....[64]....
        /*16ac*/ 	.word	0xffffffff


	//   ....[65]....
        /*16b0*/ 	.word	0xffffffff


	//   ....[66]....
        /*16b4*/ 	.word	0xffffffff


	//   ....[67]....
        /*16b8*/ 	.word	0xffffffff


	//   ....[68]....
        /*16bc*/ 	.word	0xffffffff


	//   ....[69]....
        /*16c0*/ 	.word	0xffffffff


	//   ....[70]....
        /*16c4*/ 	.word	0xffffffff


	//   ....[71]....
        /*16c8*/ 	.word	0xffffffff


	//   ....[72]....
        /*16cc*/ 	.word	0xffffffff


	//   ....[73]....
        /*16d0*/ 	.word	0xffffffff


	//   ....[74]....
        /*16d4*/ 	.word	0xffffffff


	//   ....[75]....
        /*16d8*/ 	.word	0xffffffff


	//   ....[76]....
        /*16dc*/ 	.word	0xffffffff


	//   ....[77]....
        /*16e0*/ 	.word	0xffffffff


	//   ....[78]....
        /*16e4*/ 	.word	0xffffffff


	//   ....[79]....
        /*16e8*/ 	.word	0xffffffff


	//   ....[80]....
        /*16ec*/ 	.word	0xffffffff


	//   ....[81]....
        /*16f0*/ 	.word	0xffffffff


	//   ....[82]....
        /*16f4*/ 	.word	0xffffffff


	//   ....[83]....
        /*16f8*/ 	.word	0xffffffff


	//   ....[84]....
        /*16fc*/ 	.word	0xffffffff


	//   ....[85]....
        /*1700*/ 	.word	0xffffffff


	//   ....[86]....
        /*1704*/ 	.word	0xffffffff


	//   ....[87]....
        /*1708*/ 	.word	0xffffffff


	//   ....[88]....
        /*170c*/ 	.word	0xffffffff


	//   ....[89]....
        /*1710*/ 	.word	0xffffffff


	//   ....[90]....
        /*1714*/ 	.word	0xffffffff


	//   ....[91]....
        /*1718*/ 	.word	0xffffffff


	//   ....[92]....
        /*171c*/ 	.word	0xffffffff


	//   ....[93]....
        /*1720*/ 	.word	0xffffffff


	//   ....[94]....
        /*1724*/ 	.word	0xffffffff


	//   ....[95]....
        /*1728*/ 	.word	0xffffffff


	//   ....[96]....
        /*172c*/ 	.word	0xffffffff


	//   ....[97]....
        /*1730*/ 	.word	0xffffffff


	//   ....[98]....
        /*1734*/ 	.word	0xffffffff


	//   ....[99]....
        /*1738*/ 	.word	0xffffffff


	//   ....[100]....
        /*173c*/ 	.word	0xffffffff


	//   ....[101]....
        /*1740*/ 	.word	0xffffffff


	//   ....[102]....
        /*1744*/ 	.word	0xffffffff


	//   ....[103]....
        /*1748*/ 	.word	0xffffffff


	//   ....[104]....
        /*174c*/ 	.word	0xffffffff


	//   ....[105]....
        /*1750*/ 	.word	0xffffffff


	//   ....[106]....
        /*1754*/ 	.word	0xffffffff


	//   ....[107]....
        /*1758*/ 	.word	0xffffffff


	//   ....[108]....
        /*175c*/ 	.word	0xffffffff


	//   ....[109]....
        /*1760*/ 	.word	0xffffffff


	//   ....[110]....
        /*1764*/ 	.word	0xffffffff


	//   ....[111]....
        /*1768*/ 	.word	0xffffffff


	//   ....[112]....
        /*176c*/ 	.word	0xffffffff


	//   ....[113]....
        /*1770*/ 	.word	0xffffffff


	//   ....[114]....
        /*1774*/ 	.word	0xffffffff


	//   ....[115]....
        /*1778*/ 	.word	0xffffffff


	//   ....[116]....
        /*177c*/ 	.word	0xffffffff


	//   ....[117]....
        /*1780*/ 	.word	0xffffffff


	//   ....[118]....
        /*1784*/ 	.word	0xffffffff


	//   ....[119]....
        /*1788*/ 	.word	0xffffffff


	//   ....[120]....
        /*178c*/ 	.word	0xffffffff


	//   ....[121]....
        /*1790*/ 	.word	0xffffffff


	//   ....[122]....
        /*1794*/ 	.word	0xffffffff


	//   ....[123]....
        /*1798*/ 	.word	0xffffffff


	//   ....[124]....
        /*179c*/ 	.word	0xffffffff


	//   ....[125]....
        /*17a0*/ 	.word	0xffffffff


	//   ....[126]....
        /*17a4*/ 	.word	0xffffffff


	//   ....[127]....
        /*17a8*/ 	.word	0xffffffff


	//   ....[128]....
        /*17ac*/ 	.word	0xffffffff


	//   ....[129]....
        /*17b0*/ 	.word	0xffffffff


	//   ....[130]....
        /*17b4*/ 	.word	0xffffffff


	//   ....[131]....
        /*17b8*/ 	.word	0xffffffff


	//   ....[132]....
        /*17bc*/ 	.word	0xffffffff


	//   ....[133]....
        /*17c0*/ 	.word	0xffffffff


	//   ....[134]....
        /*17c4*/ 	.word	0xffffffff


	//   ....[135]....
        /*17c8*/ 	.word	0xffffffff


	//   ....[136]....
        /*17cc*/ 	.word	0xffffffff


	//   ....[137]....
        /*17d0*/ 	.word	0xffffffff


	//   ....[138]....
        /*17d4*/ 	.word	0xffffffff


	//   ....[139]....
        /*17d8*/ 	.word	0xffffffff


	//   ....[140]....
        /*17dc*/ 	.word	0xffffffff


	//   ....[141]....
        /*17e0*/ 	.word	0xffffffff


	//   ....[142]....
        /*17e4*/ 	.word	0xffffffff


	//   ....[143]....
        /*17e8*/ 	.word	0xffffffff


	//   ....[144]....
        /*17ec*/ 	.word	0xffffffff


	//   ....[145]....
        /*17f0*/ 	.word	0xffffffff


	//   ....[146]....
        /*17f4*/ 	.word	0xffffffff


	//   ....[147]....
        /*17f8*/ 	.word	0xffffffff


	//   ....[148]....
        /*17fc*/ 	.word	0xffffffff


	//   ....[149]....
        /*1800*/ 	.word	0xffffffff


	//   ....[150]....
        /*1804*/ 	.word	0xffffffff


	//   ....[151]....
        /*1808*/ 	.word	0xffffffff


	//   ....[152]....
        /*180c*/ 	.word	0xffffffff


	//   ....[153]....
        /*1810*/ 	.word	0xffffffff


	//   ....[154]....
        /*1814*/ 	.word	0xffffffff


	//   ....[155]....
        /*1818*/ 	.word	0xffffffff


	//   ....[156]....
        /*181c*/ 	.word	0xffffffff


	//   ....[157]....
        /*1820*/ 	.word	0xffffffff


	//   ....[158]....
        /*1824*/ 	.word	0xffffffff


	//   ....[159]....
        /*1828*/ 	.word	0xffffffff


	//   ....[160]....
        /*182c*/ 	.word	0xffffffff


	//   ....[161]....
        /*1830*/ 	.word	0xffffffff


	//   ....[162]....
        /*1834*/ 	.word	0xffffffff


	//   ....[163]....
        /*1838*/ 	.word	0xffffffff


	//   ....[164]....
        /*183c*/ 	.word	0xffffffff


	//   ....[165]....
        /*1840*/ 	.word	0xffffffff


	//   ....[166]....
        /*1844*/ 	.word	0xffffffff


	//   ....[167]....
        /*1848*/ 	.word	0xffffffff


	//   ....[168]....
        /*184c*/ 	.word	0xffffffff


	//   ....[169]....
        /*1850*/ 	.word	0xffffffff


	//   ....[170]....
        /*1854*/ 	.word	0xffffffff


	//   ....[171]....
        /*1858*/ 	.word	0xffffffff


	//   ....[172]....
        /*185c*/ 	.word	0xffffffff


	//   ....[173]....
        /*1860*/ 	.word	0xffffffff


	//   ....[174]....
        /*1864*/ 	.word	0xffffffff


	//   ....[175]....
        /*1868*/ 	.word	0xffffffff


	//   ....[176]....
        /*186c*/ 	.word	0xffffffff


	//   ....[177]....
        /*1870*/ 	.word	0xffffffff


	//   ....[178]....
        /*1874*/ 	.word	0xffffffff


	//   ....[179]....
        /*1878*/ 	.word	0xffffffff


	//   ....[180]....
        /*187c*/ 	.word	0xffffffff


	//   ....[181]....
        /*1880*/ 	.word	0xffffffff


	//   ....[182]....
        /*1884*/ 	.word	0xffffffff


	//   ....[183]....
        /*1888*/ 	.word	0xffffffff


	//   ....[184]....
        /*188c*/ 	.word	0xffffffff


	//   ....[185]....
        /*1890*/ 	.word	0xffffffff


	//   ....[186]....
        /*1894*/ 	.word	0xffffffff


	//   ....[187]....
        /*1898*/ 	.word	0xffffffff


	//   ....[188]....
        /*189c*/ 	.word	0xffffffff


	//   ....[189]....
        /*18a0*/ 	.word	0xffffffff


	//   ....[190]....
        /*18a4*/ 	.word	0xffffffff


	//   ....[191]....
        /*18a8*/ 	.word	0xffffffff


	//   ....[192]....
        /*18ac*/ 	.word	0xffffffff


	//   ....[193]....
        /*18b0*/ 	.word	0xffffffff


	//   ....[194]....
        /*18b4*/ 	.word	0xffffffff


	//   ....[195]....
        /*18b8*/ 	.word	0xffffffff


	//   ....[196]....
        /*18bc*/ 	.word	0xffffffff


	//   ....[197]....
        /*18c0*/ 	.word	0xffffffff


	//   ....[198]....
        /*18c4*/ 	.word	0xffffffff


	//   ....[199]....
        /*18c8*/ 	.word	0xffffffff


	//   ....[200]....
        /*18cc*/ 	.word	0xffffffff


	//   ....[201]....
        /*18d0*/ 	.word	0xffffffff


	//   ....[202]....
        /*18d4*/ 	.word	0xffffffff


	//   ....[203]....
        /*18d8*/ 	.word	0xffffffff


	//----- nvinfo : EIATTR_COOP_GROUP_INSTR_OFFSETS
	.align		4
.L_374:
        /*18dc*/ 	.byte	0x04, 0x28
        /*18de*/ 	.short	(.L_376 - .L_375)


	//   ....[0]....
.L_375:
        /*18e0*/ 	.word	0x00000050


	//   ....[1]....
        /*18e4*/ 	.word	0x00000200


	//   ....[2]....
        /*18e8*/ 	.word	0x00000230


	//   ....[3]....
        /*18ec*/ 	.word	0x00000260


	//   ....[4]....
        /*18f0*/ 	.word	0x00000290


	//   ....[5]....
        /*18f4*/ 	.word	0x000002c0


	//   ....[6]....
        /*18f8*/ 	.word	0x000002f0


	//   ....[7]....
        /*18fc*/ 	.word	0x00000450


	//   ....[8]....
        /*1900*/ 	.word	0x00000490


	//   ....[9]....
        /*1904*/ 	.word	0x000004c0


	//   ....[10]....
        /*1908*/ 	.word	0x000004f0


	//   ....[11]....
        /*190c*/ 	.word	0x00000520


	//   ....[12]....
        /*1910*/ 	.word	0x00000550


	//   ....[13]....
        /*1914*/ 	.word	0x000005e0


	//   ....[14]....
        /*1918*/ 	.word	0x00000630


	//   ....[15]....
        /*191c*/ 	.word	0x00000650


	//   ....[16]....
        /*1920*/ 	.word	0x000006b0


	//   ....[17]....
        /*1924*/ 	.word	0x000032f0


	//   ....[18]....
        /*1928*/ 	.word	0x00003320


	//   ....[19]....
        /*192c*/ 	.word	0x00003350


	//   ....[20]....
        /*1930*/ 	.word	0x00003370


	//   ....[21]....
        /*1934*/ 	.word	0x00003560


	//   ....[22]....
        /*1938*/ 	.word	0x00003580


	//   ....[23]....
        /*193c*/ 	.word	0x00003660


	//   ....[24]....
        /*1940*/ 	.word	0x000036b0


	//   ....[25]....
        /*1944*/ 	.word	0x00003820


	//   ....[26]....
        /*1948*/ 	.word	0x00003840


	//   ....[27]....
        /*194c*/ 	.word	0x00003960


	//   ....[28]....
        /*1950*/ 	.word	0x00003af0


	//   ....[29]....
        /*1954*/ 	.word	0x00003d80


	//   ....[30]....
        /*1958*/ 	.word	0x00003d90


	//   ....[31]....
        /*195c*/ 	.word	0x00004260


	//   ....[32]....
        /*1960*/ 	.word	0x00004270


	//   ....[33]....
        /*1964*/ 	.word	0x000051c0


	//   ....[34]....
        /*1968*/ 	.word	0x000051e0


	//   ....[35]....
        /*196c*/ 	.word	0x00005440


	//   ....[36]....
        /*1970*/ 	.word	0x00005450


	//   ....[37]....
        /*1974*/ 	.word	0x00005770


	//   ....[38]....
        /*1978*/ 	.word	0x00005930


	//   ....[39]....
        /*197c*/ 	.word	0x00005c30


	//   ....[40]....
        /*1980*/ 	.word	0x00005c50


	//   ....[41]....
        /*1984*/ 	.word	0x00005c80


	//   ....[42]....
        /*1988*/ 	.word	0x00005c90


	//   ....[43]....
        /*198c*/ 	.word	0x000072c0


	//   ....[44]....
        /*1990*/ 	.word	0x000072e0


	//   ....[45]....
        /*1994*/ 	.word	0x00007540


	//   ....[46]....
        /*1998*/ 	.word	0x00007550


	//   ....[47]....
        /*199c*/ 	.word	0x00008320


	//   ....[48]....
        /*19a0*/ 	.word	0x00008340


	//   ....[49]....
        /*19a4*/ 	.word	0x00008570


	//   ....[50]....
        /*19a8*/ 	.word	0x00008580


	//   ....[51]....
        /*19ac*/ 	.word	0x000088a0


	//   ....[52]....
        /*19b0*/ 	.word	0x00008a50


	//   ....[53]....
        /*19b4*/ 	.word	0x00008cb0


	//   ....[54]....
        /*19b8*/ 	.word	0x00008cd0


	//   ....[55]....
        /*19bc*/ 	.word	0x00008db0


	//   ....[56]....
        /*19c0*/ 	.word	0x00008dd0


	//   ....[57]....
        /*19c4*/ 	.word	0x0000a8e0


	//   ....[58]....
        /*19c8*/ 	.word	0x0000a9d0


	//   ....[59]....
        /*19cc*/ 	.word	0x0000ab40


	//   ....[60]....
        /*19d0*/ 	.word	0x0000ab50


	//   ....[61]....
        /*19d4*/ 	.word	0x0000b910


	//   ....[62]....
        /*19d8*/ 	.word	0x0000b930


	//   ....[63]....
        /*19dc*/ 	.word	0x0000bae0


	//   ....[64]....
        /*19e0*/ 	.word	0x0000baf0


	//   ....[65]....
        /*19e4*/ 	.word	0x0000be30


	//   ....[66]....
        /*19e8*/ 	.word	0x0000be60


	//   ....[67]....
        /*19ec*/ 	.word	0x0000be80


	//   ....[68]....
        /*19f0*/ 	.word	0x0000bea0


	//   ....[69]....
        /*19f4*/ 	.word	0x0000d770


	//   ....[70]....
        /*19f8*/ 	.word	0x0000d7c0


	//   ....[71]....
        /*19fc*/ 	.word	0x0000d7e0


	//   ....[72]....
        /*1a00*/ 	.word	0x0000d7f0


	//   ....[73]....
        /*1a04*/ 	.word	0x0000f0a0


	//   ....[74]....
        /*1a08*/ 	.word	0x0000f0c0


	//   ....[75]....
        /*1a0c*/ 	.word	0x0000f0e0


	//   ....[76]....
        /*1a10*/ 	.word	0x0000f100


	//   ....[77]....
        /*1a14*/ 	.word	0x0000f4b0


	//   ....[78]....
        /*1a18*/ 	.word	0x0000f4d0


	//   ....[79]....
        /*1a1c*/ 	.word	0x0000f710


	//   ....[80]....
        /*1a20*/ 	.word	0x0000f720


	//   ....[81]....
        /*1a24*/ 	.word	0x0000f910


	//   ....[82]....
        /*1a28*/ 	.word	0x0000f930


	//   ....[83]....
        /*1a2c*/ 	.word	0x0000fb20


	//   ....[84]....
        /*1a30*/ 	.word	0x0000fb30


	//   ....[85]....
        /*1a34*/ 	.word	0x0000ff10


	//   ....[86]....
        /*1a38*/ 	.word	0x0000ff30


	//   ....[87]....
        /*1a3c*/ 	.word	0x00010b80


	//   ....[88]....
        /*1a40*/ 	.word	0x00010b90


	//   ....[89]....
        /*1a44*/ 	.word	0x00012040


	//   ....[90]....
        /*1a48*/ 	.word	0x00012060


	//   ....[91]....
        /*1a4c*/ 	.word	0x000122b0


	//   ....[92]....
        /*1a50*/ 	.word	0x000122c0


	//   ....[93]....
        /*1a54*/ 	.word	0x000124b0


	//   ....[94]....
        /*1a58*/ 	.word	0x000124d0


	//   ....[95]....
        /*1a5c*/ 	.word	0x000126c0


	//   ....[96]....
        /*1a60*/ 	.word	0x000126d0


	//   ....[97]....
        /*1a64*/ 	.word	0x00012980


	//   ....[98]....
        /*1a68*/ 	.word	0x000129a0


	//   ....[99]....
        /*1a6c*/ 	.word	0x00012ad0


	//   ....[100]....
        /*1a70*/ 	.word	0x00012b10


	//   ....[101]....
        /*1a74*/ 	.word	0x00012b40


	//   ....[102]....
        /*1a78*/ 	.word	0x00012b70


	//   ....[103]....
        /*1a7c*/ 	.word	0x00012ba0


	//   ....[104]....
        /*1a80*/ 	.word	0x00012bd0


	//   ....[105]....
        /*1a84*/ 	.word	0x00012d30


	//   ....[106]....
        /*1a88*/ 	.word	0x00012d70


	//   ....[107]....
        /*1a8c*/ 	.word	0x00012da0


	//   ....[108]....
        /*1a90*/ 	.word	0x00012dd0


	//   ....[109]....
        /*1a94*/ 	.word	0x00012e00


	//   ....[110]....
        /*1a98*/ 	.word	0x00012e30


	//   ....[111]....
        /*1a9c*/ 	.word	0x00012ec0


	//   ....[112]....
        /*1aa0*/ 	.word	0x00012f20


	//   ....[113]....
        /*1aa4*/ 	.word	0x00012f30


	//   ....[114]....
        /*1aa8*/ 	.word	0x00012f90


	//   ....[115]....
        /*1aac*/ 	.word	0x00013a00


	//   ....[116]....
        /*1ab0*/ 	.word	0x00013a60


	//   ....[117]....
        /*1ab4*/ 	.word	0x00013ab0


	//   ....[118]....
        /*1ab8*/ 	.word	0x00013b00


	//   ....[119]....
        /*1abc*/ 	.word	0x00013b50


	//   ....[120]....
        /*1ac0*/ 	.word	0x00013bc0


	//   ....[121]....
        /*1ac4*/ 	.word	0x00013c00


	//   ....[122]....
        /*1ac8*/ 	.word	0x00013c70


	//   ....[123]....
        /*1acc*/ 	.word	0x00013ce0


	//   ....[124]....
        /*1ad0*/ 	.word	0x00013d40


	//   ....[125]....
        /*1ad4*/ 	.word	0x00013db0


	//   ....[126]....
        /*1ad8*/ 	.word	0x00013e10


	//   ....[127]....
        /*1adc*/ 	.word	0x00013e70


	//   ....[128]....
        /*1ae0*/ 	.word	0x00013ee0


	//   ....[129]....
        /*1ae4*/ 	.word	0x00013f40


	//   ....[130]....
        /*1ae8*/ 	.word	0x00013fa0


	//   ....[131]....
        /*1aec*/ 	.word	0x00014000


	//   ....[132]....
        /*1af0*/ 	.word	0x00014060


	//   ....[133]....
        /*1af4*/ 	.word	0x000143a0


	//   ....[134]....
        /*1af8*/ 	.word	0x000143f0


	//   ....[135]....
        /*1afc*/ 	.word	0x00014440


	//   ....[136]....
        /*1b00*/ 	.word	0x00014490


	//   ....[137]....
        /*1b04*/ 	.word	0x00014500


	//   ....[138]....
        /*1b08*/ 	.word	0x00014570


	//   ....[139]....
        /*1b0c*/ 	.word	0x000145d0


	//   ....[140]....
        /*1b10*/ 	.word	0x00014630


	//   ....[141]....
        /*1b14*/ 	.word	0x00014690


	//   ....[142]....
        /*1b18*/ 	.word	0x00014700


	//   ....[143]....
        /*1b1c*/ 	.word	0x00014760


	//   ....[144]....
        /*1b20*/ 	.word	0x000147c0


	//   ....[145]....
        /*1b24*/ 	.word	0x00014820


	//   ....[146]....
        /*1b28*/ 	.word	0x00014880


	//   ....[147]....
        /*1b2c*/ 	.word	0x00014bc0


	//   ....[148]....
        /*1b30*/ 	.word	0x00014c00


	//   ....[149]....
        /*1b34*/ 	.word	0x00014c50


	//   ....[150]....
        /*1b38*/ 	.word	0x00014c90


	//   ....[151]....
        /*1b3c*/ 	.word	0x00014cf0


	//   ....[152]....
        /*1b40*/ 	.word	0x00014d50


	//   ....[153]....
        /*1b44*/ 	.word	0x00014db0


	//   ....[154]....
        /*1b48*/ 	.word	0x00014e10


	//   ....[155]....
        /*1b4c*/ 	.word	0x00014e80


	//   ....[156]....
        /*1b50*/ 	.word	0x00014ee0


	//   ....[157]....
        /*1b54*/ 	.word	0x00014f40


	//   ....[158]....
        /*1b58*/ 	.word	0x00014f80


	//   ....[159]....
        /*1b5c*/ 	.word	0x00014fc0


	//   ....[160]....
        /*1b60*/ 	.word	0x00015010


	//   ....[161]....
        /*1b64*/ 	.word	0x00015050


	//   ....[162]....
        /*1b68*/ 	.word	0x000150a0


	//   ....[163]....
        /*1b6c*/ 	.word	0x000150f0


	//   ....[164]....
        /*1b70*/ 	.word	0x00015140


	//   ....[165]....
        /*1b74*/ 	.word	0x000151a0


	//   ....[166]....
        /*1b78*/ 	.word	0x00015210


	//   ....[167]....
        /*1b7c*/ 	.word	0x00015280


	//   ....[168]....
        /*1b80*/ 	.word	0x000152e0


	//   ....[169]....
        /*1b84*/ 	.word	0x00015340


	//   ....[170]....
        /*1b88*/ 	.word	0x000153a0


	//   ....[171]....
        /*1b8c*/ 	.word	0x00015410


	//   ....[172]....
        /*1b90*/ 	.word	0x00015470


	//   ....[173]....
        /*1b94*/ 	.word	0x000154d0


	//   ....[174]....
        /*1b98*/ 	.word	0x00015530


	//   ....[175]....
        /*1b9c*/ 	.word	0x000155a0


	//   ....[176]....
        /*1ba0*/ 	.word	0x00015600


	//   ....[177]....
        /*1ba4*/ 	.word	0x00015660


	//   ....[178]....
        /*1ba8*/ 	.word	0x000156c0


	//   ....[179]....
        /*1bac*/ 	.word	0x00015730


	//   ....[180]....
        /*1bb0*/ 	.word	0x00015790


	//   ....[181]....
        /*1bb4*/ 	.word	0x000157f0


	//   ....[182]....
        /*1bb8*/ 	.word	0x00015850


	//   ....[183]....
        /*1bbc*/ 	.word	0x000158c0


	//   ....[184]....
        /*1bc0*/ 	.word	0x00015920


	//   ....[185]....
        /*1bc4*/ 	.word	0x00015980


	//   ....[186]....
        /*1bc8*/ 	.word	0x000159e0


	//   ....[187]....
        /*1bcc*/ 	.word	0x00015a50


	//   ....[188]....
        /*1bd0*/ 	.word	0x00015aa0


	//   ....[189]....
        /*1bd4*/ 	.word	0x00015ae0


	//   ....[190]....
        /*1bd8*/ 	.word	0x00015b30


	//   ....[191]....
        /*1bdc*/ 	.word	0x00015b80


	//   ....[192]....
        /*1be0*/ 	.word	0x00015bd0


	//   ....[193]....
        /*1be4*/ 	.word	0x00015c40


	//   ....[194]....
        /*1be8*/ 	.word	0x00015c80


	//   ....[195]....
        /*1bec*/ 	.word	0x00015cd0


	//   ....[196]....
        /*1bf0*/ 	.word	0x00015d20


	//   ....[197]....
        /*1bf4*/ 	.word	0x00015d70


	//   ....[198]....
        /*1bf8*/ 	.word	0x00015dc0


	//   ....[199]....
        /*1bfc*/ 	.word	0x00015e30


	//   ....[200]....
        /*1c00*/ 	.word	0x00015e70


	//   ....[201]....
        /*1c04*/ 	.word	0x00015ee0


	//   ....[202]....
        /*1c08*/ 	.word	0x00015f40


	//   ....[203]....
        /*1c0c*/ 	.word	0x00015fb0


	//----- nvinfo : EIATTR_EXIT_INSTR_OFFSETS
	.align		4
.L_376:
        /*1c10*/ 	.byte	0x04, 0x1c
        /*1c12*/ 	.short	(.L_378 - .L_377)


	//   ....[0]....
.L_377:
        /*1c14*/ 	.word	0x000010d0


	//   ....[1]....
        /*1c18*/ 	.word	0x000139c0


	//----- nvinfo : EIATTR_MAX_THREADS
	.align		4
.L_378:
        /*1c1c*/ 	.byte	0x04, 0x05
        /*1c1e*/ 	.short	(.L_380 - .L_379)
.L_379:
        /*1c20*/ 	.word	0x00000100
        /*1c24*/ 	.word	0x00000001
        /*1c28*/ 	.word	0x00000001


	//----- nvinfo : EIATTR_CRS_STACK_SIZE
	.align		4
.L_380:
        /*1c2c*/ 	.byte	0x04, 0x1e
        /*1c2e*/ 	.short	(.L_382 - .L_381)
.L_381:
        /*1c30*/ 	.word	0x00000000
.L_382:


//--------------------- .nv.info._ZN7cutlass13device_kernelIN5flash19enable_sm80_to_sm89INS1_16FlashAttnFwdSm80INS1_25CollectiveMainloopFwdSm80ILi8ELi1ELb0EN4cute5tupleIJNS5_1CILi128EEENS7_ILi32EEENS7_ILi256EEEEEELi256ENS_10bfloat16_tEfNS_4arch4Sm80ELb1ELb0ELb0ELb1ELb1ELb1ELb1ELb1EEENS1_21CollectiveEpilogueFwdINS6_IJS8_SA_S9_EEENS6_IJNS7_ILi1EEESI_SI_EEESC_SE_Li256ELb1ELb1ELb1ELb0EEENS1_36VarlenDynamicPersistentTileSchedulerILi128ELi32ELi256ELi256ELb1ELb1ELb0ELb1ELb1ELb1EEEEEEEEEvNT_6ParamsE --------------------------
	.section	.nv.info._ZN7cutlass13device_kernelIN5flash19enable_sm80_to_sm89INS1_16FlashAttnFwdSm80INS1_25CollectiveMainloopFwdSm80ILi8ELi1ELb0EN4cute5tupleIJNS5_1CILi128EEENS7_ILi32EEENS7_ILi256EEEEEELi256ENS_10bfloat16_tEfNS_4arch4Sm80ELb1ELb0ELb0ELb1ELb1ELb1ELb1ELb1EEENS1_21CollectiveEpilogueFwdINS6_IJS8_SA_S9_EEENS6_IJNS7_ILi1EEESI_SI_EEESC_SE_Li256ELb1ELb1ELb1ELb0EEENS1_36VarlenDynamicPersistentTileSchedulerILi128ELi32ELi256ELi256ELb1ELb1ELb0ELb1ELb1ELb1EEEEEEEEEvNT_6ParamsE,"",@"SHT_CUDA_INFO"
	.sectionflags	@""
	.align	4


	//----- nvinfo : EIATTR_CUDA_API_VERSION
	.align		4
        /*0000*/ 	.byte	0x04, 0x37
        /*0002*/ 	.short	(.L_384 - .L_383)
.L_383:
        /*0004*/ 	.word	0x00000082


	//----- nvinfo : EIATTR_SW2861232_WAR
	.align		4
.L_384:
        /*0008*/ 	.byte	0x01, 0x35
	.zero		2


	//----- nvinfo : EIATTR_PARAM_CBANK
	.align		4
        /*000c*/ 	.byte	0x04, 0x0a
        /*000e*/ 	.short	(.L_386 - .L_385)
	.align		4
.L_385:
        /*0010*/ 	.word	index@(.nv.constant0._ZN7cutlass13device_kernelIN5flash19enable_sm80_to_sm89INS1_16FlashAttnFwdSm80INS1_25CollectiveMainloopFwdSm80ILi8ELi1ELb0EN4cute5tupleIJNS5_1CILi128EEENS7_ILi32EEENS7_ILi256EEEEEELi256ENS_10bfloat16_tEfNS_4arch4Sm80ELb1ELb0ELb0ELb1ELb1ELb1ELb1ELb1EEENS1_21CollectiveEpilogueFwdINS6_IJS8_SA_S9_EEENS6_IJNS7_ILi1EEESI_SI_EEESC_SE_Li256ELb1ELb1ELb1ELb0EEENS1_36VarlenDynamicPersistentTileSchedulerILi128ELi32ELi256ELi256ELb1ELb1ELb0ELb1ELb1ELb1EEEEEEEEEvNT_6ParamsE)
        /*0014*/ 	.short	0x0160
        /*0016*/ 	.short	0x0438


	//----- nvinfo : EIATTR_CBANK_PARAM_SIZE
	.align		4
.L_386:
        /*0018*/ 	.byte	0x03, 0x19
        /*001a*/ 	.short	0x0438


	//----- nvinfo : EIATTR_KPARAM_INFO
	.align		4
        /*001c*/ 	.byte	0x04, 0x17
        /*001e*/ 	.short	(.L_388 - .L_387)
.L_387:
        /*0020*/ 	.word	0x00000000
        /*0024*/ 	.short	0x0000
        /*0026*/ 	.short	0x0000
        /*0028*/ 	.byte	0x00, 0xf0, 0xe1, 0x10


	//----- nvinfo : EIATTR_MAXREG_COUNT
	.align		4
.L_388:
        /*002c*/ 	.byte	0x03, 0x1b
        /*002e*/ 	.short	0x00ff


	//----- nvinfo : EIATTR_NUM_BARRIERS
	.align		4
        /*0030*/ 	.byte	0x02, 0x4c
        /*0032*/ 	.byte	0x06
	.zero		1


	//----- nvinfo : EIATTR_ANNOTATIONS
	.align		4
        /*0034*/ 	.byte	0x04, 0x55
        /*0036*/ 	.short	(.L_390 - .L_389)


	//   ....[0]....
.L_389:
        /* <DEDUP_REMOVED lines=21> */


	//----- nvinfo : EIATTR_MERCURY_ISA_VERSION
	.align		4
.L_390:
        /*0170*/ 	.byte	0x03, 0x5f
        /*0172*/ 	.short	0x0000


	//----- nvinfo : EIATTR_INT_WARP_WIDE_INSTR_OFFSETS
	.align		4
        /*0174*/ 	.byte	0x04, 0x31
        /*0176*/ 	.short	(.L_392 - .L_391)


	//   ....[0]....
.L_391:
        /*0178*/ 	.word	0x00017ac0


	//   ....[1]....
        /*017c*/ 	.word	0x00017b30


	//----- nvinfo : EIATTR_COOP_GROUP_MASK_REGIDS
	.align		4
.L_392:
        /*0180*/ 	.byte	0x04, 0x29
        /*0182*/ 	.short	(.L_394 - .L_393)


	//   ....[0]....
.L_393:
        /*0184*/ 	.word	0xffffffff


	//   ....[1]....
        /*0188*/ 	.word	0xffffffff


	//   ....[2]....
        /*018c*/ 	.word	0xffffffff


	//   ....[3]....
        /*0190*/ 	.word	0xffffffff


	//   ....[4]....
        /*0194*/ 	.word	0xffffffff


	//   ....[5]....
        /*0198*/ 	.word	0xffffffff


	//   ....[6]....
        /*019c*/ 	.word	0xffffffff


	//   ....[7]....
        /*01a0*/ 	.word	0xffffffff


	//   ....[8]....
        /*01a4*/ 	.word	0xffffffff


	//   ....[9]....
        /*01a8*/ 	.word	0xffffffff


	//   ....[10]....
        /*01ac*/ 	.word	0xffffffff


	//   ....[11]....
        /*01b0*/ 	.word	0xffffffff


	//   ....[12]....
        /*01b4*/ 	.word	0xffffffff


	//   ....[13]....
        /*01b8*/ 	.word	0xffffffff


	//   ....[14]....
        /*01bc*/ 	.word	0xffffffff


	//   ....[15]....
        /*01c0*/ 	.word	0xffffffff


	//   ....[16]....
        /*01c4*/ 	.word	0xffffffff


	//   ....[17]....
        /*01c8*/ 	.word	0xffffffff


	//   ....[18]....
        /*01cc*/ 	.word	0xffffffff


	//   ....[19]....
        /*01d0*/ 	.word	0xffffffff


	//   ....[20]....
        /*01d4*/ 	.word	0xffffffff


	//   ....[21]....
        /*01d8*/ 	.word	0xffffffff


	//   ....[22]....
        /*01dc*/ 	.word	0xffffffff


	//   ....[23]....
        /*01e0*/ 	.word	0xffffffff


	//   ....[24]....
        /*01e4*/ 	.word	0xffffffff


	//   ....[25]....
        /*01e8*/ 	.word	0xffffffff


	//   ....[26]....
        /*01ec*/ 	.word	0xffffffff


	//   ....[27]....
        /*01f0*/ 	.word	0xffffffff


	//   ....[28]....
        /*01f4*/ 	.word	0xffffffff


	//   ....[29]....
        /*01f8*/ 	.word	0xffffffff


	//   ....[30]....
        /*01fc*/ 	.word	0xffffffff


	//   ....[31]....
        /*0200*/ 	.word	0xffffffff


	//   ....[32]....
        /*0204*/ 	.word	0xffffffff


	//   ....[33]....
        /*0208*/ 	.word	0xffffffff


	//   ....[34]....
        /*020c*/ 	.word	0xffffffff


	//   ....[35]....
        /*0210*/ 	.word	0xffffffff


	//   ....[36]....
        /*0214*/ 	.word	0xffffffff


	//   ....[37]....
        /*0218*/ 	.word	0xffffffff


	//   ....[38]....
        /*021c*/ 	.word	0xffffffff


	//   ....[39]....
        /*0220*/ 	.word	0xffffffff


	//   ....[40]....
        /*0224*/ 	.word	0xffffffff


	//   ....[41]....
        /*0228*/ 	.word	0xffffffff


	//   ....[42]....
        /*022c*/ 	.word	0xffffffff


	//   ....[43]....
        /*0230*/ 	.word	0xffffffff


	//   ....[44]....
        /*0234*/ 	.word	0xffffffff


	//   ....[45]....
        /*0238*/ 	.word	0xffffffff


	//   ....[46]....
        /*023c*/ 	.word	0xffffffff


	//   ....[47]....
        /*0240*/ 	.word	0xffffffff


	//   ....[48]....
        /*0244*/ 	.word	0xffffffff


	//   ....[49]....
        /*0248*/ 	.word	0xffffffff


	//   ....[50]....
        /*024c*/ 	.word	0xffffffff


	//   ....[51]....
        /*0250*/ 	.word	0xffffffff


	//   ....[52]....
        /*0254*/ 	.word	0xffffffff


	//   ....[53]....
        /*0258*/ 	.word	0xffffffff


	//   ....[54]....
        /*025c*/ 	.word	0xffffffff


	//   ....[55]....
        /*0260*/ 	.word	0xffffffff


	//   ....[56]....
        /*0264*/ 	.word	0xffffffff


	//   ....[57]....
        /*0268*/ 	.word	0xffffffff


	//   ....[58]....
        /*026c*/ 	.word	0xffffffff


	//   ....[59]....
        /*0270*/ 	.word	0xffffffff


	//   ....[60]....
        /*0274*/ 	.word	0xffffffff


	//   ....[61]....
        /*0278*/ 	.word	0xffffffff


	//   ....[62]....
        /*027c*/ 	.word	0xffffffff


	//   ....[63]....
        /*0280*/ 	.word	0xffffffff


	//   ....[64]....
        /*0284*/ 	.word	0xffffffff


	//   ....[65]....
        /*0288*/ 	.word	0xffffffff


	//   ....[66]....
        /*028c*/ 	.word	0xffffffff


	//   ....[67]....
        /*0290*/ 	.word	0xffffffff


	//   ....[68]....
        /*0294*/ 	.word	0xffffffff


	//   ....[69]....
        /*0298*/ 	.word	0xffffffff


	//   ....[70]....
        /*029c*/ 	.word	0xffffffff


	//   ....[71]....
        /*02a0*/ 	.word	0xffffffff


	//   ....[72]....
        /*02a4*/ 	.word	0xffffffff


	//   ....[73]....
        /*02a8*/ 	.word	0xffffffff


	//   ....[74]....
        /*02ac*/ 	.word	0xffffffff


	//   ....[75]....
        /*02b0*/ 	.word	0xffffffff


	//   ....[76]....
        /*02b4*/ 	.word	0xffffffff


	//   ....[77]....
        /*02b8*/ 	.word	0xffffffff


	//   ....[78]....
        /*02bc*/ 	.word	0xffffffff


	//   ....[79]....
        /*02c0*/ 	.word	0xffffffff


	//   ....[80]....
        /*02c4*/ 	.word	0xffffffff


	//   ....[81]....
        /*02c8*/ 	.word	0xffffffff


	//   ....[82]....
        /*02cc*/ 	.word	0xffffffff


	//   ....[83]....
        /*02d0*/ 	.word	0xffffffff


	//   ....[84]....
        /*02d4*/ 	.word	0xffffffff


	//   ....[85]....
        /*02d8*/ 	.word	0xffffffff


	//   ....[86]....
        /*02dc*/ 	.word	0xffffffff


	//   ....[87]....
        /*02e0*/ 	.word	0xffffffff


	//   ....[88]....
        /*02e4*/ 	.word	0xffffffff


	//   ....[89]....
        /*02e8*/ 	.word	0xffffffff


	//   ....[90]....
        /*02ec*/ 	.word	0xffffffff


	//   ....[91]....
        /*02f0*/ 	.word	0xffffffff


	//   ....[92]....
        /*02f4*/ 	.word	0xffffffff


	//   ....[93]....
        /*02f8*/ 	.word	0xffffffff


	//   ....[94]....
        /*02fc*/ 	.word	0xffffffff


	//   ....[95]....
        /*0300*/ 	.word	0xffffffff


	//   ....[96]....
        /*0304*/ 	.word	0xffffffff


	//   ....[97]....
        /*0308*/ 	.word	0xffffffff


	//   ....[98]....
        /*030c*/ 	.word	0xffffffff


	//   ....[99]....
        /*0310*/ 	.word	0xffffffff


	//   ....[100]....
        /*0314*/ 	.word	0xffffffff


	//   ....[101]....
        /*0318*/ 	.word	0xffffffff


	//   ....[102]....
        /*031c*/ 	.word	0xffffffff


	//   ....[103]....
        /*0320*/ 	.word	0xffffffff


	//   ....[104]....
        /*0324*/ 	.word	0xffffffff


	//   ....[105]....
        /*0328*/ 	.word	0xffffffff


	//   ....[106]....
        /*032c*/ 	.word	0xffffffff


	//   ....[107]....
        /*0330*/ 	.word	0xffffffff


	//   ....[108]....
        /*0334*/ 	.word	0xffffffff


	//   ....[109]....
        /*0338*/ 	.word	0xffffffff


	//   ....[110]....
        /*033c*/ 	.word	0xffffffff


	//   ....[111]....
        /*0340*/ 	.word	0xffffffff


	//   ....[112]....
        /*0344*/ 	.word	0xffffffff


	//   ....[113]....
        /*0348*/ 	.word	0xffffffff


	//   ....[114]....
        /*034c*/ 	.word	0xffffffff


	//   ....[115]....
        /*0350*/ 	.word	0xffffffff


	//   ....[116]....
        /*0354*/ 	.word	0xffffffff


	//   ....[117]....
        /*0358*/ 	.word	0xffffffff


	//   ....[118]....
        /*035c*/ 	.word	0xffffffff


	//   ....[119]....
        /*0360*/ 	.word	0xffffffff


	//   ....[120]....
        /*0364*/ 	.word	0xffffffff


	//   ....[121]....
        /*0368*/ 	.word	0xffffffff


	//   ....[122]....
        /*036c*/ 	.word	0xffffffff


	//   ....[123]....
        /*0370*/ 	.word	0xffffffff


	//   ....[124]....
        /*0374*/ 	.word	0xffffffff


	//   ....[125]....
        /*0378*/ 	.word	0xffffffff


	//   ....[126]....
        /*037c*/ 	.word	0xffffffff


	//   ....[127]....
        /*0380*/ 	.word	0xffffffff


	//   ....[128]....
        /*0384*/ 	.word	0xffffffff


	//   ....[129]....
        /*0388*/ 	.word	0xffffffff


	//   ....[130]....
        /*038c*/ 	.word	0xffffffff


	//   ....[131]....
        /*0390*/ 	.word	0xffffffff


	//   ....[132]....
        /*0394*/ 	.word	0xffffffff


	//   ....[133]....
        /*0398*/ 	.word	0xffffffff


	//   ....[134]....
        /*039c*/ 	.word	0xffffffff


	//   ....[135]....
        /*03a0*/ 	.word	0xffffffff


	//   ....[136]....
        /*03a4*/ 	.word	0xffffffff


	//   ....[137]....
        /*03a8*/ 	.word	0xffffffff


	//   ....[138]....
        /*03ac*/ 	.word	0xffffffff


	//   ....[139]....
        /*03b0*/ 	.word	0xffffffff


	//   ....[140]....
        /*03b4*/ 	.word	0xffffffff


	//   ....[141]....
        /*03b8*/ 	.word	0xffffffff


	//   ....[142]....
        /*03bc*/ 	.word	0xffffffff


	//   ....[143]....
        /*03c0*/ 	.word	0xffffffff


	//   ....[144]....
        /*03c4*/ 	.word	0xffffffff


	//   ....[145]....
        /*03c8*/ 	.word	0xffffffff


	//   ....[146]....
        /*03cc*/ 	.word	0xffffffff


	//   ....[147]....
        /*03d0*/ 	.word	0xffffffff


	//   ....[148]....
        /*03d4*/ 	.word	0xffffffff


	//   ....[149]....
        /*03d8*/ 	.word	0xffffffff


	//   ....[150]....
        /*03dc*/ 	.word	0xffffffff


	//   ....[151]....
        /*03e0*/ 	.word	0xffffffff


	//   ....[152]....
        /*03e4*/ 	.word	0xffffffff


	//   ....[153]....
        /*03e8*/ 	.word	0xffffffff


	//   ....[154]....
        /*03ec*/ 	.word	0xffffffff


	//   ....[155]....
        /*03f0*/ 	.word	0xffffffff


	//   ....[156]....
        /*03f4*/ 	.word	0xffffffff


	//   ....[157]....
        /*03f8*/ 	.word	0xffffffff


	//   ....[158]....
        /*03fc*/ 	.word	0xffffffff


	//   ....[159]....
        /*0400*/ 	.word	0xffffffff


	//   ....[160]....
        /*0404*/ 	.word	0xffffffff


	//   ....[161]....
        /*0408*/ 	.word	0xffffffff


	//   ....[162]....
        /*040c*/ 	.word	0xffffffff


	//   ....[163]....
        /*0410*/ 	.word	0xffffffff


	//   ....[164]....
        /*0414*/ 	.word	0xffffffff


	//   ....[165]....
        /*0418*/ 	.word	0xffffffff


	//   ....[166]....
        /*041c*/ 	.word	0xffffffff


	//   ....[167]....
        /*0420*/ 	.word	0xffffffff


	//   ....[168]....
        /*0424*/ 	.word	0xffffffff


	//   ....[169]....
        /*0428*/ 	.word	0xffffffff


	//   ....[170]....
        /*042c*/ 	.word	0xffffffff


	//   ....[171]....
        /*0430*/ 	.word	0xffffffff


	//   ....[172]....
        /*0434*/ 	.word	0xffffffff


	//   ....[173]....
        /*0438*/ 	.word	0xffffffff


	//   ....[174]....
        /*043c*/ 	.word	0xffffffff


	//   ....[175]....
        /*0440*/ 	.word	0xffffffff


	//   ....[176]....
        /*0444*/ 	.word	0xffffffff


	//   ....[177]....
        /*0448*/ 	.word	0xffffffff


	//   ....[178]....
        /*044c*/ 	.word	0xffffffff


	//   ....[179]....
        /*0450*/ 	.word	0xffffffff


	//   ....[180]....
        /*0454*/ 	.word	0xffffffff


	//   ....[181]....
        /*0458*/ 	.word	0xffffffff


	//   ....[182]....
        /*045c*/ 	.word	0xffffffff


	//   ....[183]....
        /*0460*/ 	.word	0xffffffff


	//   ....[184]....
        /*0464*/ 	.word	0xffffffff


	//   ....[185]....
        /*0468*/ 	.word	0xffffffff


	//   ....[186]....
        /*046c*/ 	.word	0xffffffff


	//   ....[187]....
        /*0470*/ 	.word	0xffffffff


	//   ....[188]....
        /*0474*/ 	.word	0xffffffff


	//   ....[189]....
        /*0478*/ 	.word	0xffffffff


	//   ....[190]....
        /*047c*/ 	.word	0xffffffff


	//   ....[191]....
        /*0480*/ 	.word	0xffffffff


	//   ....[192]....
        /*0484*/ 	.word	0xffffffff


	//   ....[193]....
        /*0488*/ 	.word	0xffffffff


	//   ....[194]....
        /*048c*/ 	.word	0xffffffff


	//   ....[195]....
        /*0490*/ 	.word	0xffffffff


	//   ....[196]....
        /*0494*/ 	.word	0xffffffff


	//   ....[197]....
        /*0498*/ 	.word	0xffffffff


	//   ....[198]....
        /*049c*/ 	.word	0xffffffff


	//   ....[199]....
        /*04a0*/ 	.word	0xffffffff


	//   ....[200]....
        /*04a4*/ 	.word	0xffffffff


	//   ....[201]....
        /*04a8*/ 	.word	0xffffffff


	//   ....[202]....
        /*04ac*/ 	.word	0xffffffff


	//   ....[203]....
        /*04b0*/ 	.word	0xffffffff


	//   ....[204]....
        /*04b4*/ 	.word	0xffffffff


	//   ....[205]....
        /*04b8*/ 	.word	0xffffffff


	//   ....[206]....
        /*04bc*/ 	.word	0xffffffff


	//   ....[207]....
        /*04c0*/ 	.word	0xffffffff


	//   ....[208]....
        /*04c4*/ 	.word	0xffffffff


	//   ....[209]....
        /*04c8*/ 	.word	0xffffffff


	//   ....[210]....
        /*04cc*/ 	.word	0xffffffff


	//   ....[211]....
        /*04d0*/ 	.word	0xffffffff


	//   ....[212]....
        /*04d4*/ 	.word	0xffffffff


	//   ....[213]....
        /*04d8*/ 	.word	0xffffffff


	//   ....[214]....
        /*04dc*/ 	.word	0xffffffff


	//   ....[215]....
        /*04e0*/ 	.word	0xffffffff


	//   ....[216]....
        /*04e4*/ 	.word	0xffffffff


	//   ....[217]....
        /*04e8*/ 	.word	0xffffffff


	//   ....[218]....
        /*04ec*/ 	.word	0xffffffff


	//   ....[219]....
        /*04f0*/ 	.word	0xffffffff


	//   ....[220]....
        /*04f4*/ 	.word	0xffffffff


	//   ....[221]....
        /*04f8*/ 	.word	0xffffffff


	//   ....[222]....
        /*04fc*/ 	.word	0xffffffff


	//   ....[223]....
        /*0500*/ 	.word	0xffffffff


	//   ....[224]....
        /*0504*/ 	.word	0xffffffff


	//   ....[225]....
        /*0508*/ 	.word	0xffffffff


	//----- nvinfo : EIATTR_COOP_GROUP_INSTR_OFFSETS
	.align		4
.L_394:
        /*050c*/ 	.byte	0x04, 0x28
        /*050e*/ 	.short	(.L_396 - .L_395)


	//   ....[0]....
.L_395:
        /*0510*/ 	.word	0x00000050


	//   ....[1]....
        /*0514*/ 	.word	0x000001e0


	//   ....[2]....
        /*0518*/ 	.word	0x00000210


	//   ....[3]....
        /*051c*/ 	.word	0x00000240


	//   ....[4]....
        /*0520*/ 	.word	0x00000270


	//   ....[5]....
        /*0524*/ 	.word	0x000002a0


	//   ....[6]....
        /*0528*/ 	.word	0x000002d0


	//   ....[7]....
        /*052c*/ 	.word	0x00000430


	//   ....[8]....
        /*0530*/ 	.word	0x00000470


	//   ....[9]....
        /*0534*/ 	.word	0x000004a0


	//   ....[10]....
        /*0538*/ 	.word	0x000004d0


	//   ....[11]....
        /*053c*/ 	.word	0x00000500


	//   ....[12]....
        /*0540*/ 	.word	0x00000530


	//   ....[13]....
        /*0544*/ 	.word	0x000005c0


	//   ....[14]....
        /*0548*/ 	.word	0x00000600


	//   ....[15]....
        /*054c*/ 	.word	0x00000620


	//   ....[16]....
        /*0550*/ 	.word	0x00000680


	//   ....[17]....
        /*0554*/ 	.word	0x00003890


	//   ....[18]....
        /*0558*/ 	.word	0x000038a0


	//   ....[19]....
        /*055c*/ 	.word	0x00004ac0


	//   ....[20]....
        /*0560*/ 	.word	0x00004ad0


	//   ....[21]....
        /*0564*/ 	.word	0x00005be0


	//   ....[22]....
        /*0568*/ 	.word	0x00005c00


	//   ....[23]....
        /*056c*/ 	.word	0x00005fc0


	//   ....[24]....
        /*0570*/ 	.word	0x00005fd0


	//   ....[25]....
        /*0574*/ 	.word	0x00006d00


	//   ....[26]....
        /*0578*/ 	.word	0x00006d20


	//   ....[27]....
        /*057c*/ 	.word	0x00006ea0


	//   ....[28]....
        /*0580*/ 	.word	0x00006eb0


	//   ....[29]....
        /*0584*/ 	.word	0x00007030


	//   ....[30]....
        /*0588*/ 	.word	0x00007050


	//   ....[31]....
        /*058c*/ 	.word	0x000071d0


	//   ....[32]....
        /*0590*/ 	.word	0x000071e0


	//   ....[33]....
        /*0594*/ 	.word	0x000075e0


	//   ....[34]....
        /*0598*/ 	.word	0x000075f0


	//   ....[35]....
        /*059c*/ 	.word	0x000079d0


	//   ....[36]....
        /*05a0*/ 	.word	0x000079f0


	//   ....[37]....
        /*05a4*/ 	.word	0x00007a10


	//   ....[38]....
        /*05a8*/ 	.word	0x00007a30


	//   ....[39]....
        /*05ac*/ 	.word	0x00007dc0


	//   ....[40]....
        /*05b0*/ 	.word	0x00007ef0


	//   ....[41]....
        /*05b4*/ 	.word	0x00007f50


	//   ....[42]....
        /*05b8*/ 	.word	0x00007f90


	//   ....[43]....
        /*05bc*/ 	.word	0x00008490


	//   ....[44]....
        /*05c0*/ 	.word	0x000084d0


	//   ....[45]....
        /*05c4*/ 	.word	0x00008510


	//   ....[46]....
        /*05c8*/ 	.word	0x00008550


	//   ....[47]....
        /*05cc*/ 	.word	0x000088a0


	//   ....[48]....
        /*05d0*/ 	.word	0x00008900


	//   ....[49]....
        /*05d4*/ 	.word	0x00008950


	//   ....[50]....
        /*05d8*/ 	.word	0x00008a50


	//   ....[51]....
        /*05dc*/ 	.word	0x0000c3b0


	//   ....[52]....
        /*05e0*/ 	.word	0x0000c400


	//   ....[53]....
        /*05e4*/ 	.word	0x0000c420


	//   ....[54]....
        /*05e8*/ 	.word	0x0000c430


	//   ....[55]....
        /*05ec*/ 	.word	0x0000c650


	//   ....[56]....
        /*05f0*/ 	.word	0x0000c6d0


	//   ....[57]....
        /*05f4*/ 	.word	0x0000c720


	//   ....[58]....
        /*05f8*/ 	.word	0x0000c790


	//   ....[59]....
        /*05fc*/ 	.word	0x0000ca40


	//   ....[60]....
        /*0600*/ 	.word	0x0000cbe0


	//   ....[61]....
        /*0604*/ 	.word	0x0000cc20


	//   ....[62]....
        /*0608*/ 	.word	0x0000cc60


	//   ....[63]....
        /*060c*/ 	.word	0x0000cef0


	//   ....[64]....
        /*0610*/ 	.word	0x0000cf60


	//   ....[65]....
        /*0614*/ 	.word	0x0000cfb0


	//   ....[66]....
        /*0618*/ 	.word	0x0000cff0


	//   ....[67]....
        /*061c*/ 	.word	0x00010e60


	//   ....[68]....
        /*0620*/ 	.word	0x00010e80


	//   ....[69]....
        /*0624*/ 	.word	0x00011980


	//   ....[70]....
        /*0628*/ 	.word	0x000119a0


	//   ....[71]....
        /*062c*/ 	.word	0x00011bc0


	//   ....[72]....
        /*0630*/ 	.word	0x00011d00


	//   ....[73]....
        /*0634*/ 	.word	0x00011f00


	//   ....[74]....
        /*0638*/ 	.word	0x00011f20


	//   ....[75]....
        /*063c*/ 	.word	0x00011f40


	//   ....[76]....
        /*0640*/ 	.word	0x00011f60


	//   ....[77]....
        /*0644*/ 	.word	0x00012c20


	//   ....[78]....
        /*0648*/ 	.word	0x00012c40


	//   ....[79]....
        /*064c*/ 	.word	0x00013690


	//   ....[80]....
        /*0650*/ 	.word	0x000136b0


	//   ....[81]....
        /*0654*/ 	.word	0x000138d0


	//   ....[82]....
        /*0658*/ 	.word	0x00013a00


	//   ....[83]....
        /*065c*/ 	.word	0x00013ba0


	//   ....[84]....
        /*0660*/ 	.word	0x00013bc0


	//   ....[85]....
        /*0664*/ 	.word	0x00013c60


	//   ....[86]....
        /*0668*/ 	.word	0x00013c80


	//   ....[87]....
        /*066c*/ 	.word	0x00015120


	//   ....[88]....
        /*0670*/ 	.word	0x00015140


	//   ....[89]....
        /*0674*/ 	.word	0x00015b40


	//   ....[90]....
        /*0678*/ 	.word	0x00015b60


	//   ....[91]....
        /*067c*/ 	.word	0x00015d90


	//   ....[92]....
        /*0680*/ 	.word	0x00015db0


	//   ....[93]....
        /*0684*/ 	.word	0x00015dd0


	//   ....[94]....
        /*0688*/ 	.word	0x00015df0


	//   ....[95]....
        /*068c*/ 	.word	0x000170b0


	//   ....[96]....
        /*0690*/ 	.word	0x000170e0


	//   ....[97]....
        /*0694*/ 	.word	0x00017100


	//   ....[98]....
        /*0698*/ 	.word	0x00017120


	//   ....[99]....
        /*069c*/ 	.word	0x000188a0


	//   ....[100]....
        /*06a0*/ 	.word	0x000188c0


	//   ....[101]....
        /*06a4*/ 	.word	0x000188d0


	//   ....[102]....
        /*06a8*/ 	.word	0x000188e0


	//   ....[103]....
        /*06ac*/ 	.word	0x00018ca0


	//   ....[104]....
        /*06b0*/ 	.word	0x00018cc0


	//   ....[105]....
        /*06b4*/ 	.word	0x00018e20


	//   ....[106]....
        /*06b8*/ 	.word	0x00018e30


	//   ....[107]....
        /*06bc*/ 	.word	0x00018fa0


	//   ....[108]....
        /*06c0*/ 	.word	0x00018fc0


	//   ....[109]....
        /*06c4*/ 	.word	0x00019130


	//   ....[110]....
        /*06c8*/ 	.word	0x00019140


	//   ....[111]....
        /*06cc*/ 	.word	0x000194a0


	//   ....[112]....
        /*06d0*/ 	.word	0x000194c0


	//   ....[113]....
        /*06d4*/ 	.word	0x0001a270


	//   ....[114]....
        /*06d8*/ 	.word	0x0001a280


	//   ....[115]....
        /*06dc*/ 	.word	0x0001b800


	//   ....[116]....
        /*06e0*/ 	.word	0x0001b820


	//   ....[117]....
        /*06e4*/ 	.word	0x0001b990


	//   ....[118]....
        /*06e8*/ 	.word	0x0001b9a0


	//   ....[119]....
        /*06ec*/ 	.word	0x0001bb10


	//   ....[120]....
        /*06f0*/ 	.word	0x0001bb30


	//   ....[121]....
        /*06f4*/ 	.word	0x0001bca0


	//   ....[122]....
        /*06f8*/ 	.word	0x0001bcb0


	//   ....[123]....
        /*06fc*/ 	.word	0x0001bec0


	//   ....[124]....
        /*0700*/ 	.word	0x0001bee0


	//   ....[125]....
        /*0704*/ 	.word	0x0001c000


	//   ....[126]....
        /*0708*/ 	.word	0x0001c040


	//   ....[127]....
        /*070c*/ 	.word	0x0001c070


	//   ....[128]....
        /*0710*/ 	.word	0x0001c0a0


	//   ....[129]....
        /*0714*/ 	.word	0x0001c0d0


	//   ....[130]....
        /*0718*/ 	.word	0x0001c100


	//   ....[131]....
        /*071c*/ 	.word	0x0001c260


	//   ....[132]....
        /*0720*/ 	.word	0x0001c2a0


	//   ....[133]....
        /*0724*/ 	.word	0x0001c2d0


	//   ....[134]....
        /*0728*/ 	.word	0x0001c300


	//   ....[135]....
        /*072c*/ 	.word	0x0001c330


	//   ....[136]....
        /*0730*/ 	.word	0x0001c360


	//   ....[137]....
        /*0734*/ 	.word	0x0001c3f0


	//   ....[138]....
        /*0738*/ 	.word	0x0001c430


	//   ....[139]....
        /*073c*/ 	.word	0x0001c440


	//   ....[140]....
        /*0740*/ 	.word	0x0001c4a0


	//   ....[141]....
        /*0744*/ 	.word	0x0001ce70


	//   ....[142]....
        /*0748*/ 	.word	0x0001ced0


	//   ....[143]....
        /*074c*/ 	.word	0x0001cf20


	//   ....[144]....
        /*0750*/ 	.word	0x0001cf70


	//   ....[145]....
        /*0754*/ 	.word	0x0001cfc0


	//   ....[146]....
        /*0758*/ 	.word	0x0001d030


	//   ....[147]....
        /*075c*/ 	.word	0x0001d070


	//   ....[148]....
        /*0760*/ 	.word	0x0001d0e0


	//   ....[149]....
        /*0764*/ 	.word	0x0001d150


	//   ....[150]....
        /*0768*/ 	.word	0x0001d1b0


	//   ....[151]....
        /*076c*/ 	.word	0x0001d220


	//   ....[152]....
        /*0770*/ 	.word	0x0001d290


	//   ....[153]....
        /*0774*/ 	.word	0x0001d2f0


	//   ....[154]....
        /*0778*/ 	.word	0x0001d350


	//   ....[155]....
        /*077c*/ 	.word	0x0001d3b0


	//   ....[156]....
        /*0780*/ 	.word	0x0001d420


	//   ....[157]....
        /*0784*/ 	.word	0x0001d480


	//   ....[158]....
        /*0788*/ 	.word	0x0001d4e0


	//   ....[159]....
        /*078c*/ 	.word	0x0001d530


	//   ....[160]....
        /*0790*/ 	.word	0x0001d5a0


	//   ....[161]....
        /*0794*/ 	.word	0x0001d600


	//   ....[162]....
        /*0798*/ 	.word	0x0001d660


	//   ....[163]....
        /*079c*/ 	.word	0x0001d8a0


	//   ....[164]....
        /*07a0*/ 	.word	0x0001d8f0


	//   ....[165]....
        /*07a4*/ 	.word	0x0001d940


	//   ....[166]....
        /*07a8*/ 	.word	0x0001d990


	//   ....[167]....
        /*07ac*/ 	.word	0x0001d9f0


	//   ....[168]....
        /*07b0*/ 	.word	0x0001da60


	//   ....[169]....
        /*07b4*/ 	.word	0x0001dab0


	//   ....[170]....
        /*07b8*/ 	.word	0x0001db20


	//   ....[171]....
        /*07bc*/ 	.word	0x0001db80


	//   ....[172]....
        /*07c0*/ 	.word	0x0001dbe0


	//   ....[173]....
        /*07c4*/ 	.word	0x0001de20


	//   ....[174]....
        /*07c8*/ 	.word	0x0001de60


	//   ....[175]....
        /*07cc*/ 	.word	0x0001deb0


	//   ....[176]....
        /*07d0*/ 	.word	0x0001def0


	//   ....[177]....
        /*07d4*/ 	.word	0x0001df40


	//   ....[178]....
        /*07d8*/ 	.word	0x0001df90


	//   ....[179]....
        /*07dc*/ 	.word	0x0001e000


	//   ....[180]....
        /*07e0*/ 	.word	0x0001e040


	//   ....[181]....
        /*07e4*/ 	.word	0x0001e080


	//   ....[182]....
        /*07e8*/ 	.word	0x0001e0d0


	//   ....[183]....
        /*07ec*/ 	.word	0x0001e110


	//   ....[184]....
        /*07f0*/ 	.word	0x0001e160


	//   ....[185]....
        /*07f4*/ 	.word	0x0001e1b0


	//   ....[186]....
        /*07f8*/ 	.word	0x0001e200


	//   ....[187]....
        /*07fc*/ 	.word	0x0001e250


	//   ....[188]....
        /*0800*/ 	.word	0x0001e2c0


	//   ....[189]....
        /*0804*/ 	.word	0x0001e330


	//   ....[190]....
        /*0808*/ 	.word	0x0001e390


	//   ....[191]....
        /*080c*/ 	.word	0x0001e3f0


	//   ....[192]....
        /*0810*/ 	.word	0x0001e450


	//   ....[193]....
        /*0814*/ 	.word	0x0001e4c0


	//   ....[194]....
        /*0818*/ 	.word	0x0001e520


	//   ....[195]....
        /*081c*/ 	.word	0x0001e580


	//   ....[196]....
        /*0820*/ 	.word	0x0001e5e0


	//   ....[197]....
        /*0824*/ 	.word	0x0001e650


	//   ....[198]....
        /*0828*/ 	.word	0x0001e6b0


	//   ....[199]....
        /*082c*/ 	.word	0x0001e710


	//   ....[200]....
        /*0830*/ 	.word	0x0001e770


	//   ....[201]....
        /*0834*/ 	.word	0x0001e7e0


	//   ....[202]....
        /*0838*/ 	.word	0x0001e840


	//   ....[203]....
        /*083c*/ 	.word	0x0001e8a0


	//   ....[204]....
        /*0840*/ 	.word	0x0001e900


	//   ....[205]....
        /*0844*/ 	.word	0x0001e970


	//   ....[206]....
        /*0848*/ 	.word	0x0001e9d0


	//   ....[207]....
        /*084c*/ 	.word	0x0001ea30


	//   ....[208]....
        /*0850*/ 	.word	0x0001ea90


	//   ....[209]....
        /*0854*/ 	.word	0x0001eb00


	//   ....[210]....
        /*0858*/ 	.word	0x0001eb50


	//   ....[211]....
        /*085c*/ 	.word	0x0001eb90


	//   ....[212]....
        /*0860*/ 	.word	0x0001ebe0


	//   ....[213]....
        /*0864*/ 	.word	0x0001ec30


	//   ....[214]....
        /*0868*/ 	.word	0x0001ec80


	//   ....[215]....
        /*086c*/ 	.word	0x0001ecf0


	//   ....[216]....
        /*0870*/ 	.word	0x0001ed30


	//   ....[217]....
        /*0874*/ 	.word	0x0001ed80


	//   ....[218]....
        /*0878*/ 	.word	0x0001edd0


	//   ....[219]....
        /*087c*/ 	.word	0x0001ee20


	//   ....[220]....
        /*0880*/ 	.word	0x0001ee70


	//   ....[221]....
        /*0884*/ 	.word	0x0001eee0


	//   ....[222]....
        /*0888*/ 	.word	0x0001ef20


	//   ....[223]....
        /*088c*/ 	.word	0x0001ef90


	//   ....[224]....
        /*0890*/ 	.word	0x0001eff0


	//   ....[225]....
        /*0894*/ 	.word	0x0001f060


	//----- nvinfo : EIATTR_EXIT_INSTR_OFFSETS
	.align		4
.L_396:
        /*0898*/ 	.byte	0x04, 0x1c
        /*089a*/ 	.short	(.L_398 - .L_397)


	//   ....[0]....
.L_397:
        /*089c*/ 	.word	0x00000fe0


	//   ....[1]....
        /*08a0*/ 	.word	0x0001ce30


	//----- nvinfo : EIATTR_MAX_THREADS
	.align		4
.L_398:
        /*08a4*/ 	.byte	0x04, 0x05
        /*08a6*/ 	.short	(.L_400 - .L_399)
.L_399:
        /*08a8*/ 	.word	0x00000100
        /*08ac*/ 	.word	0x00000001
        /*08b0*/ 	.word	0x00000001


	//----- nvinfo : EIATTR_CRS_STACK_SIZE
	.align		4
.L_400:
        /*08b4*/ 	.byte	0x04, 0x1e
        /*08b6*/ 	.short	(.L_402 - .L_401)
.L_401:
        /*08b8*/ 	.word	0x00000000
.L_402:


//--------------------- .nv.info._ZN7cutlass13device_kernelIN5flash19enable_sm80_to_sm89INS1_16FlashAttnFwdSm80INS1_25CollectiveMainloopFwdSm80ILi8ELi1ELb0EN4cute5tupleIJNS5_1CILi128EEENS7_ILi96EEENS7_ILi256EEEEEELi256ENS_10bfloat16_tEfNS_4arch4Sm80ELb0ELb0ELb0ELb0ELb1ELb0ELb1ELb1EEENS1_21CollectiveEpilogueFwdINS6_IJS8_SA_S9_EEENS6_IJNS7_ILi1EEESI_SI_EEESC_SE_Li256ELb0ELb1ELb1ELb0EEENS1_19SingleTileSchedulerILb0ELb1ELb1ELi128EEEEEEEEEvNT_6ParamsE --------------------------
	.section	.nv.info._ZN7cutlass13device_kernelIN5flash19enable_sm80_to_sm89INS1_16FlashAttnFwdSm80INS1_25CollectiveMainloopFwdSm80ILi8ELi1ELb0EN4cute5tupleIJNS5_1CILi128EEENS7_ILi96EEENS7_ILi256EEEEEELi256ENS_10bfloat16_tEfNS_4arch4Sm80ELb0ELb0ELb0ELb0ELb1ELb0ELb1ELb1EEENS1_21CollectiveEpilogueFwdINS6_IJS8_SA_S9_EEENS6_IJNS7_ILi1EEESI_SI_EEESC_SE_Li256ELb0ELb1ELb1ELb0EEENS1_19SingleTileSchedulerILb0ELb1ELb1ELi128EEEEEEEEEvNT_6ParamsE,"",@"SHT_CUDA_INFO"
	.sectionflags	@""
	.align	4


	//----- nvinfo : EIATTR_CUDA_API_VERSION
	.align		4
        /*0000*/ 	.byte	0x04, 0x37
        /*0002*/ 	.short	(.L_404 - .L_403)
.L_403:
        /*0004*/ 	.word	0x00000082


	//----- nvinfo : EIATTR_SW2861232_WAR
	.align		4
.L_404:
        /*0008*/ 	.byte	0x01, 0x35
	.zero		2


	//----- nvinfo : EIATTR_PARAM_CBANK
	.align		4
        /*000c*/ 	.byte	0x04, 0x0a
        /*000e*/ 	.short	(.L_406 - .L_405)
	.align		4
.L_405:
        /*0010*/ 	.word	index@(.nv.constant0._ZN7cutlass13device_kernelIN5flash19enable_sm80_to_sm89INS1_16FlashAttnFwdSm80INS1_25CollectiveMainloopFwdSm80ILi8ELi1ELb0EN4cute5tupleIJNS5_1CILi128EEENS7_ILi96EEENS7_ILi256EEEEEELi256ENS_10bfloat16_tEfNS_4arch4Sm80ELb0ELb0ELb0ELb0ELb1ELb0ELb1ELb1EEENS1_21CollectiveEpilogueFwdINS6_IJS8_SA_S9_EEENS6_IJNS7_ILi1EEESI_SI_EEESC_SE_Li256ELb0ELb1ELb1ELb0EEENS1_19SingleTileSchedulerILb0ELb1ELb1ELi128EEEEEEEEEvNT_6ParamsE)
        /*0014*/ 	.short	0x0160
        /*0016*/ 	.short	0x0418


	//----- nvinfo : EIATTR_CBANK_PARAM_SIZE
	.align		4
.L_406:
        /*0018*/ 	.byte	0x03, 0x19
        /*001a*/ 	.short	0x0418


	//----- nvinfo : EIATTR_KPARAM_INFO
	.align		4
        /*001c*/ 	.byte	0x04, 0x17
        /*001e*/ 	.short	(.L_408 - .L_407)
.L_407:
        /*0020*/ 	.word	0x00000000
        /*0024*/ 	.short	0x0000
        /*0026*/ 	.short	0x0000
        /*0028*/ 	.byte	0x00, 0xf0, 0x61, 0x10


	//----- nvinfo : EIATTR_MAXREG_COUNT
	.align		4
.L_408:
        /*002c*/ 	.byte	0x03, 0x1b
        /*002e*/ 	.short	0x00ff


	//----- nvinfo : EIATTR_NUM_BARRIERS
	.align		4
        /*0030*/ 	.byte	0x02, 0x4c
        /*0032*/ 	.byte	0x02
	.zero		1


	//----- nvinfo : EIATTR_ANNOTATIONS
	.align		4
        /*0034*/ 	.byte	0x04, 0x55
        /*0036*/ 	.short	(.L_410 - .L_409)


	//   ....[0]....
.L_409:
        /* <DEDUP_REMOVED lines=24> */


	//----- nvinfo : EIATTR_MERCURY_ISA_VERSION
	.align		4
.L_410:
        /*01a8*/ 	.byte	0x03, 0x5f
        /*01aa*/ 	.short	0x0000


	//----- nvinfo : EIATTR_COOP_GROUP_MASK_REGIDS
	.align		4
        /*01ac*/ 	.byte	0x04, 0x29
        /*01ae*/ 	.short	(.L_412 - .L_411)


	//   ....[0]....
.L_411:
        /*01b0*/ 	.word	0xffffffff


	//   ....[1]....
        /*01b4*/ 	.word	0xffffffff


	//   ....[2]....
        /*01b8*/ 	.word	0xffffffff


	//   ....[3]....
        /*01bc*/ 	.word	0xffffffff


	//   ....[4]....
        /*01c0*/ 	.word	0xffffffff


	//   ....[5]....
        /*01c4*/ 	.word	0xffffffff


	//   ....[6]....
        /*01c8*/ 	.word	0xffffffff


	//   ....[7]....
        /*01cc*/ 	.word	0xffffffff


	//   ....[8]....
        /*01d0*/ 	.word	0xffffffff


	//   ....[9]....
        /*01d4*/ 	.word	0xffffffff


	//   ....[10]....
        /*01d8*/ 	.word	0xffffffff


	//   ....[11]....
        /*01dc*/ 	.word	0xffffffff


	//   ....[12]....
        /*01e0*/ 	.word	0xffffffff


	//   ....[13]....
        /*01e4*/ 	.word	0xffffffff


	//   ....[14]....
        /*01e8*/ 	.word	0xffffffff


	//   ....[15]....
        /*01ec*/ 	.word	0xffffffff


	//   ....[16]....
        /*01f0*/ 	.word	0xffffffff


	//   ....[17]....
        /*01f4*/ 	.word	0xffffffff


	//   ....[18]....
        /*01f8*/ 	.word	0xffffffff


	//   ....[19]....
        /*01fc*/ 	.word	0xffffffff


	//   ....[20]....
        /*0200*/ 	.word	0xffffffff


	//   ....[21]....
        /*0204*/ 	.word	0xffffffff


	//   ....[22]....
        /*0208*/ 	.word	0xffffffff


	//   ....[23]....
        /*020c*/ 	.word	0xffffffff


	//   ....[24]....
        /*0210*/ 	.word	0xffffffff


	//   ....[25]....
        /*0214*/ 	.word	0xffffffff


	//   ....[26]....
        /*0218*/ 	.word	0xffffffff


	//   ....[27]....
        /*021c*/ 	.word	0xffffffff


	//   ....[28]....
        /*0220*/ 	.word	0xffffffff


	//   ....[29]....
        /*0224*/ 	.word	0xffffffff


	//   ....[30]....
        /*0228*/ 	.word	0xffffffff


	//   ....[31]....
        /*022c*/ 	.word	0xffffffff


	//   ....[32]....
        /*0230*/ 	.word	0xffffffff


	//   ....[33]....
        /*0234*/ 	.word	0xffffffff


	//   ....[34]....
        /*0238*/ 	.word	0xffffffff


	//   ....[35]....
        /*023c*/ 	.word	0xffffffff


	//   ....[36]....
        /*0240*/ 	.word	0xffffffff


	//   ....[37]....
        /*0244*/ 	.word	0xffffffff


	//   ....[38]....
        /*0248*/ 	.word	0xffffffff


	//   ....[39]....
        /*024c*/ 	.word	0xffffffff


	//   ....[40]....
        /*0250*/ 	.word	0xffffffff


	//   ....[41]....
        /*0254*/ 	.word	0xffffffff


	//   ....[42]....
        /*0258*/ 	.word	0xffffffff


	//   ....[43]....
        /*025c*/ 	.word	0xffffffff


	//   ....[44]....
        /*0260*/ 	.word	0xffffffff


	//   ....[45]....
        /*0264*/ 	.word	0xffffffff


	//   ....[46]....
        /*0268*/ 	.word	0xffffffff


	//   ....[47]....
        /*026c*/ 	.word	0xffffffff


	//   ....[48]....
        /*0270*/ 	.word	0xffffffff


	//   ....[49]....
        /*0274*/ 	.word	0xffffffff


	//   ....[50]....
        /*0278*/ 	.word	0xffffffff


	//   ....[51]....
        /*027c*/ 	.word	0xffffffff


	//   ....[52]....
        /*0280*/ 	.word	0xffffffff


	//   ....[53]....
        /*0284*/ 	.word	0xffffffff


	//   ....[54]....
        /*0288*/ 	.word	0xffffffff


	//   ....[55]....
        /*028c*/ 	.word	0xffffffff


	//   ....[56]....
        /*0290*/ 	.word	0xffffffff


	//   ....[57]....
        /*0294*/ 	.word	0xffffffff


	//   ....[58]....
        /*0298*/ 	.word	0xffffffff


	//----- nvinfo : EIATTR_COOP_GROUP_INSTR_OFFSETS
	.align		4
.L_412:
        /*029c*/ 	.byte	0x04, 0x28
        /*029e*/ 	.short	(.L_414 - .L_413)


	//   ....[0]....
.L_413:
        /*02a0*/ 	.word	0x00000060


	//   ....[1]....
        /*02a4*/ 	.word	0x00000ee0


	//   ....[2]....
        /*02a8*/ 	.word	0x00000f00


	//   ....[3]....
        /*02ac*/ 	.word	0x00001150


	//   ....[4]....
        /*02b0*/ 	.word	0x00001180


	//   ....[5]....
        /*02b4*/ 	.word	0x000012f0


	//   ....[6]....
        /*02b8*/ 	.word	0x00001320


	//   ....[7]....
        /*02bc*/ 	.word	0x00001480


	//   ....[8]....
        /*02c0*/ 	.word	0x000014c0


	//   ....[9]....
        /*02c4*/ 	.word	0x00001bf0


	//   ....[10]....
        /*02c8*/ 	.word	0x00001c30


	//   ....[11]....
        /*02cc*/ 	.word	0x00001c60


	//   ....[12]....
        /*02d0*/ 	.word	0x00001ca0


	//   ....[13]....
        /*02d4*/ 	.word	0x00001ce0


	//   ....[14]....
        /*02d8*/ 	.word	0x00001d20


	//   ....[15]....
        /*02dc*/ 	.word	0x00001d50


	//   ....[16]....
        /*02e0*/ 	.word	0x00001d90


	//   ....[17]....
        /*02e4*/ 	.word	0x00001e80


	//   ....[18]....
        /*02e8*/ 	.word	0x00001eb0


	//   ....[19]....
        /*02ec*/ 	.word	0x00001ef0


	//   ....[20]....
        /*02f0*/ 	.word	0x00001f30


	//   ....[21]....
        /*02f4*/ 	.word	0x00003bd0


	//   ....[22]....
        /*02f8*/ 	.word	0x00003bf0


	//   ....[23]....
        /*02fc*/ 	.word	0x00003c00


	//   ....[24]....
        /*0300*/ 	.word	0x00003c10


	//   ....[25]....
        /*0304*/ 	.word	0x00003ca0


	//   ....[26]....
        /*0308*/ 	.word	0x00003cb0


	//   ....[27]....
        /*030c*/ 	.word	0x000047b0


	//   ....[28]....
        /*0310*/ 	.word	0x00004840


	//   ....[29]....
        /*0314*/ 	.word	0x00004870


	//   ....[30]....
        /*0318*/ 	.word	0x000048e0


	//   ....[31]....
        /*031c*/ 	.word	0x00006810


	//   ....[32]....
        /*0320*/ 	.word	0x00006820


	//   ....[33]....
        /*0324*/ 	.word	0x00006830


	//   ....[34]....
        /*0328*/ 	.word	0x00006840


	//   ....[35]....
        /*032c*/ 	.word	0x00006850


	//   ....[36]....
        /*0330*/ 	.word	0x00006860


	//   ....[37]....
        /*0334*/ 	.word	0x00006c20


	//   ....[38]....
        /*0338*/ 	.word	0x00006c30


	//   ....[39]....
        /*033c*/ 	.word	0x00006d90


	//   ....[40]....
        /*0340*/ 	.word	0x00006dc0


	//   ....[41]....
        /*0344*/ 	.word	0x00006dd0


	//   ....[42]....
        /*0348*/ 	.word	0x00006de0


	//   ....[43]....
        /*034c*/ 	.word	0x00008670


	//   ....[44]....
        /*0350*/ 	.word	0x00008680


	//   ....[45]....
        /*0354*/ 	.word	0x000086b0


	//   ....[46]....
        /*0358*/ 	.word	0x000086c0


	//   ....[47]....
        /*035c*/ 	.word	0x0000acf0


	//   ....[48]....
        /*0360*/ 	.word	0x0000ad00


	//   ....[49]....
        /*0364*/ 	.word	0x0000ad30


	//   ....[50]....
        /*0368*/ 	.word	0x0000ad40


	//   ....[51]....
        /*036c*/ 	.word	0x0000bc30


	//   ....[52]....
        /*0370*/ 	.word	0x0000bc70


	//   ....[53]....
        /*0374*/ 	.word	0x0000bca0


	//   ....[54]....
        /*0378*/ 	.word	0x0000bce0


	//   ....[55]....
        /*037c*/ 	.word	0x0000bd80


	//   ....[56]....
        /*0380*/ 	.word	0x0000bda0


	//   ....[57]....
        /*0384*/ 	.word	0x0000c9f0


	//   ....[58]....
        /*0388*/ 	.word	0x0000ca00


	//----- nvinfo : EIATTR_EXIT_INSTR_OFFSETS
	.align		4
.L_414:
        /*038c*/ 	.byte	0x04, 0x1c
        /*038e*/ 	.short	(.L_416 - .L_415)


	//   ....[0]....
.L_415:
        /*0390*/ 	.word	0x000001c0


	//   ....[1]....
        /*0394*/ 	.word	0x0000ca10


	//   ....[2]....
        /*0398*/ 	.word	0x0000d5b0


	//   ....[3]....
        /*039c*/ 	.word	0x0000d600


	//   ....[4]....
        /*03a0*/ 	.word	0x0000d630


	//   ....[5]....
        /*03a4*/ 	.word	0x0000d690


	//   ....[6]....
        /*03a8*/ 	.word	0x0000d920


	//----- nvinfo : EIATTR_CTAIDZ_USED
	.align		4
.L_416:
        /*03ac*/ 	.byte	0x01, 0x04
	.zero		2


	//----- nvinfo : EIATTR_MAX_THREADS
	.align		4
        /*03b0*/ 	.byte	0x04, 0x05
        /*03b2*/ 	.short	(.L_418 - .L_417)
.L_417:
        /*03b4*/ 	.word	0x00000100
        /*03b8*/ 	.word	0x00000001
        /*03bc*/ 	.word	0x00000001


	//----- nvinfo : EIATTR_CRS_STACK_SIZE
	.align		4
.L_418:
        /*03c0*/ 	.byte	0x04, 0x1e
        /*03c2*/ 	.short	(.L_420 - .L_419)
.L_419:
        /*03c4*/ 	.word	0x00000000
.L_420:


//--------------------- .nv.info._ZN7cutlass13device_kernelIN5flash19enable_sm80_to_sm89INS1_16FlashAttnFwdSm80INS1_25CollectiveMainloopFwdSm80ILi8ELi1ELb0EN4cute5tupleIJNS5_1CILi128EEENS7_ILi64EEENS7_ILi256EEEEEELi256ENS_10bfloat16_tEfNS_4arch4Sm80ELb0ELb0ELb0ELb1ELb1ELb0ELb1ELb1EEENS1_21CollectiveEpilogueFwdINS6_IJS8_SA_S9_EEENS6_IJNS7_ILi1EEESI_SI_EEESC_SE_Li256ELb1ELb1ELb1ELb0EEENS1_36VarlenDynamicPersistentTileSchedulerILi128ELi64ELi256ELi256ELb1ELb1ELb0ELb0ELb1ELb1EEEEEEEEEvNT_6ParamsE --------------------------
	.section	.nv.info._ZN7cutlass13device_kernelIN5flash19enable_sm80_to_sm89INS1_16FlashAttnFwdSm80INS1_25CollectiveMainloopFwdSm80ILi8ELi1ELb0EN4cute5tupleIJNS5_1CILi128EEENS7_ILi64EEENS7_ILi256EEEEEELi256ENS_10bfloat16_tEfNS_4arch4Sm80ELb0ELb0ELb0ELb1ELb1ELb0ELb1ELb1EEENS1_21CollectiveEpilogueFwdINS6_IJS8_SA_S9_EEENS6_IJNS7_ILi1EEESI_SI_EEESC_SE_Li256ELb1ELb1ELb1ELb0EEENS1_36VarlenDynamicPersistentTileSchedulerILi128ELi64ELi256ELi256ELb1ELb1ELb0ELb0ELb1ELb1EEEEEEEEEvNT_6ParamsE,"",@"SHT_CUDA_INFO"
	.sectionflags	@""
	.align	4


	//----- nvinfo : EIATTR_CUDA_API_VERSION
	.align		4
        /*0000*/ 	.byte	0x04, 0x37
        /*0002*/ 	.short	(.L_422 - .L_421)
.L_421:
        /*0004*/ 	.word	0x00000082


	//----- nvinfo : EIATTR_SW2861232_WAR
	.align		4
.L_422:
        /*0008*/ 	.byte	0x01, 0x35
	.zero		2


	//----- nvinfo : EIATTR_PARAM_CBANK
	.align		4
        /*000c*/ 	.byte	0x04, 0x0a
        /*000e*/ 	.short	(.L_424 - .L_423)
	.align		4
.L_423:
        /*0010*/ 	.word	index@(.nv.constant0._ZN7cutlass13device_kernelIN5flash19enable_sm80_to_sm89INS1_16FlashAttnFwdSm80INS1_25CollectiveMainloopFwdSm80ILi8ELi1ELb0EN4cute5tupleIJNS5_1CILi128EEENS7_ILi64EEENS7_ILi256EEEEEELi256ENS_10bfloat16_tEfNS_4arch4Sm80ELb0ELb0ELb0ELb1ELb1ELb0ELb1ELb1EEENS1_21CollectiveEpilogueFwdINS6_IJS8_SA_S9_EEENS6_IJNS7_ILi1EEESI_SI_EEESC_SE_Li256ELb1ELb1ELb1ELb0EEENS1_36VarlenDynamicPersistentTileSchedulerILi128ELi64ELi256ELi256ELb1ELb1ELb0ELb0ELb1ELb1EEEEEEEEEvNT_6ParamsE)
        /*0014*/ 	.short	0x0160
        /*0016*/ 	.short	0x0438


	//----- nvinfo : EIATTR_CBANK_PARAM_SIZE
	.align		4
.L_424:
        /*0018*/ 	.byte	0x03, 0x19
        /*001a*/ 	.short	0x0438


	//----- nvinfo : EIATTR_KPARAM_INFO
	.align		4
        /*001c*/ 	.byte	0x04, 0x17
        /*001e*/ 	.short	(.L_426 - .L_425)
.L_425:
        /*0020*/ 	.word	0x00000000
        /*0024*/ 	.short	0x0000
        /*0026*/ 	.short	0x0000
        /*0028*/ 	.byte	0x00, 0xf0, 0xe1, 0x10


	//----- nvinfo : EIATTR_MAXREG_COUNT
	.align		4
.L_426:
        /*002c*/ 	.byte	0x03, 0x1b
        /*002e*/ 	.short	0x00ff


	//----- nvinfo : EIATTR_NUM_BARRIERS
	.align		4
        /*0030*/ 	.byte	0x02, 0x4c
        /*0032*/ 	.byte	0x06
	.zero		1


	//----- nvinfo : EIATTR_ANNOTATIONS
	.align		4
        /*0034*/ 	.byte	0x04, 0x55
        /*0036*/ 	.short	(.L_428 - .L_427)


	//   ....[0]....
.L_427:
        /* <DEDUP_REMOVED lines=142> */


	//----- nvinfo : EIATTR_MERCURY_ISA_VERSION
	.align		4
.L_428:
        /*0908*/ 	.byte	0x03, 0x5f
        /*090a*/ 	.short	0x0000


	//----- nvinfo : EIATTR_INT_WARP_WIDE_INSTR_OFFSETS
	.align		4
        /*090c*/ 	.byte	0x04, 0x31
        /*090e*/ 	.short	(.L_430 - .L_429)


	//   ....[0]....
.L_429:
        /*0910*/ 	.word	0x0000a8d0


	//   ....[1]....
        /*0914*/ 	.word	0x0000a950


	//----- nvinfo : EIATTR_COOP_GROUP_MASK_REGIDS
	.align		4
.L_430:
        /*0918*/ 	.byte	0x04, 0x29
        /*091a*/ 	.short	(.L_432 - .L_431)


	//   ....[0]....
.L_431:
        /*091c*/ 	.word	0xffffffff


	//   ....[1]....
        /*0920*/ 	.word	0xffffffff


	//   ....[2]....
        /*0924*/ 	.word	0xffffffff


	//   ....[3]....
        /*0928*/ 	.word	0xffffffff


	//   ....[4]....
        /*092c*/ 	.word	0xffffffff


	//   ....[5]....
        /*0930*/ 	.word	0xffffffff


	//   ....[6]....
        /*0934*/ 	.word	0xffffffff


	//   ....[7]....
        /*0938*/ 	.word	0xffffffff


	//   ....[8]....
        /*093c*/ 	.word	0xffffffff


	//   ....[9]....
        /*0940*/ 	.word	0xffffffff


	//   ....[10]....
        /*0944*/ 	.word	0xffffffff


	//   ....[11]....
        /*0948*/ 	.word	0xffffffff


	//   ....[12]....
        /*094c*/ 	.word	0xffffffff


	//   ....[13]....
        /*0950*/ 	.word	0xffffffff


	//   ....[14]....
        /*0954*/ 	.word	0xffffffff


	//   ....[15]....
        /*0958*/ 	.word	0xffffffff


	//   ....[16]....
        /*095c*/ 	.word	0xffffffff


	//   ....[17]....
        /*0960*/ 	.word	0xffffffff


	//   ....[18]....
        /*0964*/ 	.word	0xffffffff


	//   ....[19]....
        /*0968*/ 	.word	0xffffffff


	//   ....[20]....
        /*096c*/ 	.word	0xffffffff


	//   ....[21]....
        /*0970*/ 	.word	0xffffffff


	//   ....[22]....
        /*0974*/ 	.word	0xffffffff


	//   ....[23]....
        /*0978*/ 	.word	0xffffffff


	//   ....[24]....
        /*097c*/ 	.word	0xffffffff


	//   ....[25]....
        /*0980*/ 	.word	0xffffffff


	//   ....[26]....
        /*0984*/ 	.word	0xffffffff


	//   ....[27]....
        /*0988*/ 	.word	0xffffffff


	//   ....[28]....
        /*098c*/ 	.word	0xffffffff


	//   ....[29]....
        /*0990*/ 	.word	0xffffffff


	//   ....[30]....
        /*0994*/ 	.word	0xffffffff


	//   ....[31]....
        /*0998*/ 	.word	0xffffffff


	//   ....[32]....
        /*099c*/ 	.word	0xffffffff


	//   ....[33]....
        /*09a0*/ 	.word	0xffffffff


	//   ....[34]....
        /*09a4*/ 	.word	0xffffffff


	//   ....[35]....
        /*09a8*/ 	.word	0xffffffff


	//   ....[36]....
        /*09ac*/ 	.word	0xffffffff


	//   ....[37]....
        /*09b0*/ 	.word	0xffffffff


	//   ....[38]....
        /*09b4*/ 	.word	0xffffffff


	//   ....[39]....
        /*09b8*/ 	.word	0xffffffff


	//   ....[40]....
        /*09bc*/ 	.word	0xffffffff


	//   ....[41]....
        /*09c0*/ 	.word	0xffffffff


	//   ....[42]....
        /*09c4*/ 	.word	0xffffffff


	//   ....[43]....
        /*09c8*/ 	.word	0xffffffff


	//   ....[44]....
        /*09cc*/ 	.word	0xffffffff


	//   ....[45]....
        /*09d0*/ 	.word	0xffffffff


	//   ....[46]....
        /*09d4*/ 	.word	0xffffffff


	//   ....[47]....
        /*09d8*/ 	.word	0xffffffff


	//   ....[48]....
        /*09dc*/ 	.word	0xffffffff


	//   ....[49]....
        /*09e0*/ 	.word	0xffffffff


	//   ....[50]....
        /*09e4*/ 	.word	0xffffffff


	//   ....[51]....
        /*09e8*/ 	.word	0xffffffff


	//   ....[52]....
        /*09ec*/ 	.word	0xffffffff


	//   ....[53]....
        /*09f0*/ 	.word	0xffffffff


	//   ....[54]....
        /*09f4*/ 	.word	0xffffffff


	//   ....[55]....
        /*09f8*/ 	.word	0xffffffff


	//   ....[56]....
        /*09fc*/ 	.word	0xffffffff


	//   ....[57]....
        /*0a00*/ 	.word	0xffffffff


	//   ....[58]....
        /*0a04*/ 	.word	0xffffffff


	//   ....[59]....
        /*0a08*/ 	.word	0xffffffff


	//   ....[60]....
        /*0a0c*/ 	.word	0xffffffff


	//   ....[61]....
        /*0a10*/ 	.word	0xffffffff


	//   ....[62]....
        /*0a14*/ 	.word	0xffffffff


	//   ....[63]....
        /*0a18*/ 	.word	0xffffffff


	//   ....[64]....
        /*0a1c*/ 	.word	0xffffffff


	//   ....[65]....
        /*0a20*/ 	.word	0xffffffff


	//   ....[66]....
        /*0a24*/ 	.word	0xffffffff


	//   ....[67]....
        /*0a28*/ 	.word	0xffffffff


	//   ....[68]....
        /*0a2c*/ 	.word	0xffffffff


	//   ....[69]....
        /*0a30*/ 	.word	0xffffffff


	//   ....[70]....
        /*0a34*/ 	.word	0xffffffff


	//   ....[71]....
        /*0a38*/ 	.word	0xffffffff


	//   ....[72]....
        /*0a3c*/ 	.word	0xffffffff


	//   ....[73]....
        /*0a40*/ 	.word	0xffffffff


	//   ....[74]....
        /*0a44*/ 	.word	0xffffffff


	//   ....[75]....
        /*0a48*/ 	.word	0xffffffff


	//   ....[76]....
        /*0a4c*/ 	.word	0xffffffff


	//   ....[77]....
        /*0a50*/ 	.word	0xffffffff


	//   ....[78]....
        /*0a54*/ 	.word	0xffffffff


	//   ....[79]....
        /*0a58*/ 	.word	0xffffffff


	//   ....[80]....
        /*0a5c*/ 	.word	0xffffffff


	//   ....[81]....
        /*0a60*/ 	.word	0xffffffff


	//   ....[82]....
        /*0a64*/ 	.word	0xffffffff


	//   ....[83]....
        /*0a68*/ 	.word	0xffffffff


	//   ....[84]....
        /*0a6c*/ 	.word	0xffffffff


	//   ....[85]....
        /*0a70*/ 	.word	0xffffffff


	//   ....[86]....
        /*0a74*/ 	.word	0xffffffff


	//   ....[87]....
        /*0a78*/ 	.word	0xffffffff


	//   ....[88]....
        /*0a7c*/ 	.word	0xffffffff


	//   ....[89]....
        /*0a80*/ 	.word	0xffffffff


	//   ....[90]....
        /*0a84*/ 	.word	0xffffffff


	//   ....[91]....
        /*0a88*/ 	.word	0xffffffff


	//   ....[92]....
        /*0a8c*/ 	.word	0xffffffff


	//   ....[93]....
        /*0a90*/ 	.word	0xffffffff


	//   ....[94]....
        /*0a94*/ 	.word	0xffffffff


	//   ....[95]....
        /*0a98*/ 	.word	0xffffffff


	//   ....[96]....
        /*0a9c*/ 	.word	0xffffffff


	//   ....[97]....
        /*0aa0*/ 	.word	0xffffffff


	//   ....[98]....
        /*0aa4*/ 	.word	0xffffffff


	//   ....[99]....
        /*0aa8*/ 	.word	0xffffffff


	//   ....[100]....
        /*0aac*/ 	.word	0xffffffff


	//   ....[101]....
        /*0ab0*/ 	.word	0xffffffff


	//   ....[102]....
        /*0ab4*/ 	.word	0xffffffff


	//   ....[103]....
        /*0ab8*/ 	.word	0xffffffff


	//   ....[104]....
        /*0abc*/ 	.word	0xffffffff


	//   ....[105]....
        /*0ac0*/ 	.word	0xffffffff


	//   ....[106]....
        /*0ac4*/ 	.word	0xffffffff


	//   ....[107]....
        /*0ac8*/ 	.word	0xffffffff


	//   ....[108]....
        /*0acc*/ 	.word	0xffffffff


	//   ....[109]....
        /*0ad0*/ 	.word	0xffffffff


	//   ....[110]....
        /*0ad4*/ 	.word	0xffffffff


	//   ....[111]....
        /*0ad8*/ 	.word	0xffffffff


	//   ....[112]....
        /*0adc*/ 	.word	0xffffffff


	//   ....[113]....
        /*0ae0*/ 	.word	0xffffffff


	//   ....[114]....
        /*0ae4*/ 	.word	0xffffffff


	//   ....[115]....
        /*0ae8*/ 	.word	0xffffffff


	//   ....[116]....
        /*0aec*/ 	.word	0xffffffff


	//   ....[117]....
        /*0af0*/ 	.word	0xffffffff


	//   ....[118]....
        /*0af4*/ 	.word	0xffffffff


	//   ....[119]....
        /*0af8*/ 	.word	0xffffffff


	//   ....[120]....
        /*0afc*/ 	.word	0xffffffff


	//   ....[121]....
        /*0b00*/ 	.word	0xffffffff


	//   ....[122]....
        /*0b04*/ 	.word	0xffffffff


	//   ....[123]....
        /*0b08*/ 	.word	0xffffffff


	//   ....[124]....
        /*0b0c*/ 	.word	0xffffffff


	//   ....[125]....
        /*0b10*/ 	.word	0xffffffff


	//   ....[126]....
        /*0b14*/ 	.word	0xffffffff


	//   ....[127]....
        /*0b18*/ 	.word	0xffffffff


	//   ....[128]....
        /*0b1c*/ 	.word	0xffffffff


	//   ....[129]....
        /*0b20*/ 	.word	0xffffffff


	//   ....[130]....
        /*0b24*/ 	.word	0xffffffff


	//   ....[131]....
        /*0b28*/ 	.word	0xffffffff


	//   ....[132]....
        /*0b2c*/ 	.word	0xffffffff


	//   ....[133]....
        /*0b30*/ 	.word	0xffffffff


	//   ....[134]....
        /*0b34*/ 	.word	0xffffffff


	//   ....[135]....
        /*0b38*/ 	.word	0xffffffff


	//   ....[136]....
        /*0b3c*/ 	.word	0xffffffff


	//   ....[137]....
        /*0b40*/ 	.word	0xffffffff


	//   ....[138]....
        /*0b44*/ 	.word	0xffffffff


	//   ....[139]....
        /*0b48*/ 	.word	0xffffffff


	//   ....[140]....
        /*0b4c*/ 	.word	0xffffffff


	//   ....[141]....
        /*0b50*/ 	.word	0xffffffff


	//   ....[142]....
        /*0b54*/ 	.word	0xffffffff


	//   ....[143]....
        /*0b58*/ 	.word	0xffffffff


	//   ....[144]....
        /*0b5c*/ 	.word	0xffffffff


	//   ....[145]....
        /*0b60*/ 	.word	0xffffffff


	//   ....[146]....
        /*0b64*/ 	.word	0xffffffff


	//   ....[147]....
        /*0b68*/ 	.word	0xffffffff


	//   ....[148]....
        /*0b6c*/ 	.word	0xffffffff


	//   ....[149]....
        /*0b70*/ 	.word	0xffffffff


	//   ....[150]....
        /*0b74*/ 	.word	0xffffffff


	//   ....[151]....
        /*0b78*/ 	.word	0xffffffff


	//   ....[152]....
        /*0b7c*/ 	.word	0xffffffff


	//   ....[153]....
        /*0b80*/ 	.word	0xffffffff


	//   ....[154]....
        /*0b84*/ 	.word	0xffffffff


	//   ....[155]....
        /*0b88*/ 	.word	0xffffffff


	//   ....[156]....
        /*0b8c*/ 	.word	0xffffffff


	//   ....[157]....
        /*0b90*/ 	.word	0xffffffff


	//   ....[158]....
        /*0b94*/ 	.word	0xffffffff


	//   ....[159]....
        /*0b98*/ 	.word	0xffffffff


	//   ....[160]....
        /*0b9c*/ 	.word	0xffffffff


	//   ....[161]....
        /*0ba0*/ 	.word	0xffffffff


	//   ....[162]....
        /*0ba4*/ 	.word	0xffffffff


	//   ....[163]....
        /*0ba8*/ 	.word	0xffffffff


	//   ....[164]....
        /*0bac*/ 	.word	0xffffffff


	//   ....[165]....
        /*0bb0*/ 	.word	0xffffffff


	//   ....[166]....
        /*0bb4*/ 	.word	0xffffffff


	//   ....[167]....
        /*0bb8*/ 	.word	0xffffffff


	//   ....[168]....
        /*0bbc*/ 	.word	0xffffffff


	//   ....[169]....
        /*0bc0*/ 	.word	0xffffffff


	//   ....[170]....
        /*0bc4*/ 	.word	0xffffffff


	//   ....[171]....
        /*0bc8*/ 	.word	0xffffffff


	//   ....[172]....
        /*0bcc*/ 	.word	0xffffffff


	//   ....[173]....
        /*0bd0*/ 	.word	0xffffffff


	//   ....[174]....
        /*0bd4*/ 	.word	0xffffffff


	//   ....[175]....
        /*0bd8*/ 	.word	0xffffffff


	//----- nvinfo : EIATTR_COOP_GROUP_INSTR_OFFSETS
	.align		4
.L_432:
        /*0bdc*/ 	.byte	0x04, 0x28
        /*0bde*/ 	.short	(.L_434 - .L_433)


	//   ....[0]....
.L_433:
        /*0be0*/ 	.word	0x00000050


	//   ....[1]....
        /*0be4*/ 	.word	0x00000200


	//   ....[2]....
        /*0be8*/ 	.word	0x00000230


	//   ....[3]....
        /*0bec*/ 	.word	0x00000260


	//   ....[4]....
        /*0bf0*/ 	.word	0x00000290


	//   ....[5]....
        /*0bf4*/ 	.word	0x000002c0


	//   ....[6]....
        /*0bf8*/ 	.word	0x000002f0


	//   ....[7]....
        /*0bfc*/ 	.word	0x00000460


	//   ....[8]....
        /*0c00*/ 	.word	0x000004a0


	//   ....[9]....
        /*0c04*/ 	.word	0x000004d0


	//   ....[10]....
        /*0c08*/ 	.word	0x00000500


	//   ....[11]....
        /*0c0c*/ 	.word	0x00000530


	//   ....[12]....
        /*0c10*/ 	.word	0x00000560


	//   ....[13]....
        /*0c14*/ 	.word	0x000005f0


	//   ....[14]....
        /*0c18*/ 	.word	0x00000620


	//   ....[15]....
        /*0c1c*/ 	.word	0x00000640


	//   ....[16]....
        /*0c20*/ 	.word	0x000006a0


	//   ....[17]....
        /*0c24*/ 	.word	0x00002970


	//   ....[18]....
        /*0c28*/ 	.word	0x00002990


	//   ....[19]....
        /*0c2c*/ 	.word	0x00002b50


	//   ....[20]....
        /*0c30*/ 	.word	0x00002b60


	//   ....[21]....
        /*0c34*/ 	.word	0x00002d00


	//   ....[22]....
        /*0c38*/ 	.word	0x00002d20


	//   ....[23]....
        /*0c3c*/ 	.word	0x00002ec0


	//   ....[24]....
        /*0c40*/ 	.word	0x00002ed0


	//   ....[25]....
        /*0c44*/ 	.word	0x00003410


	//   ....[26]....
        /*0c48*/ 	.word	0x00003440


	//   ....[27]....
        /*0c4c*/ 	.word	0x00003460


	//   ....[28]....
        /*0c50*/ 	.word	0x00003470


	//   ....[29]....
        /*0c54*/ 	.word	0x00003670


	//   ....[30]....
        /*0c58*/ 	.word	0x00003690


	//   ....[31]....
        /*0c5c*/ 	.word	0x00003780


	//   ....[32]....
        /*0c60*/ 	.word	0x00003960


	//   ....[33]....
        /*0c64*/ 	.word	0x00004970


	//   ....[34]....
        /*0c68*/ 	.word	0x00004990


	//   ....[35]....
        /*0c6c*/ 	.word	0x00004a90


	//   ....[36]....
        /*0c70*/ 	.word	0x00004aa0


	//   ....[37]....
        /*0c74*/ 	.word	0x000051b0


	//   ....[38]....
        /*0c78*/ 	.word	0x000051c0


	//   ....[39]....
        /*0c7c*/ 	.word	0x000051f0


	//   ....[40]....
        /*0c80*/ 	.word	0x00005200


	//   ....[41]....
        /*0c84*/ 	.word	0x00006af0


	//   ....[42]....
        /*0c88*/ 	.word	0x00006b00


	//   ....[43]....
        /*0c8c*/ 	.word	0x00006b30


	//   ....[44]....
        /*0c90*/ 	.word	0x00006b40


	//   ....[45]....
        /*0c94*/ 	.word	0x00007d20


	//   ....[46]....
        /*0c98*/ 	.word	0x00007d40


	//   ....[47]....
        /*0c9c*/ 	.word	0x00007e50


	//   ....[48]....
        /*0ca0*/ 	.word	0x00007e70


	//   ....[49]....
        /*0ca4*/ 	.word	0x00008210


	//   ....[50]....
        /*0ca8*/ 	.word	0x00008230


	//   ....[51]....
        /*0cac*/ 	.word	0x00008250


	//   ....[52]....
        /*0cb0*/ 	.word	0x00008270


	//   ....[53]....
        /*0cb4*/ 	.word	0x00009eb0


	//   ....[54]....
        /*0cb8*/ 	.word	0x00009ee0


	//   ....[55]....
        /*0cbc*/ 	.word	0x00009f00


	//   ....[56]....
        /*0cc0*/ 	.word	0x00009f10


	//   ....[57]....
        /*0cc4*/ 	.word	0x0000b7c0


	//   ....[58]....
        /*0cc8*/ 	.word	0x0000b7d0


	//   ....[59]....
        /*0ccc*/ 	.word	0x0000b7f0


	//   ....[60]....
        /*0cd0*/ 	.word	0x0000b800


	//   ....[61]....
        /*0cd4*/ 	.word	0x0000bbb0


	//   ....[62]....
        /*0cd8*/ 	.word	0x0000bbd0


	//   ....[63]....
        /*0cdc*/ 	.word	0x0000bd90


	//   ....[64]....
        /*0ce0*/ 	.word	0x0000bda0


	//   ....[65]....
        /*0ce4*/ 	.word	0x0000bf50


	//   ....[66]....
        /*0ce8*/ 	.word	0x0000bf70


	//   ....[67]....
        /*0cec*/ 	.word	0x0000c120


	//   ....[68]....
        /*0cf0*/ 	.word	0x0000c130


	//   ....[69]....
        /*0cf4*/ 	.word	0x0000c4d0


	//   ....[70]....
        /*0cf8*/ 	.word	0x0000c4f0


	//   ....[71]....
        /*0cfc*/ 	.word	0x0000d140


	//   ....[72]....
        /*0d00*/ 	.word	0x0000d150


	//   ....[73]....
        /*0d04*/ 	.word	0x0000e4f0


	//   ....[74]....
        /*0d08*/ 	.word	0x0000e510


	//   ....[75]....
        /*0d0c*/ 	.word	0x0000e6e0


	//   ....[76]....
        /*0d10*/ 	.word	0x0000e6f0


	//   ....[77]....
        /*0d14*/ 	.word	0x0000e8a0


	//   ....[78]....
        /*0d18*/ 	.word	0x0000e8c0


	//   ....[79]....
        /*0d1c*/ 	.word	0x0000ea70


	//   ....[80]....
        /*0d20*/ 	.word	0x0000ea80


	//   ....[81]....
        /*0d24*/ 	.word	0x0000ecf0


	//   ....[82]....
        /*0d28*/ 	.word	0x0000ed10


	//   ....[83]....
        /*0d2c*/ 	.word	0x0000ee40


	//   ....[84]....
        /*0d30*/ 	.word	0x0000ee80


	//   ....[85]....
        /*0d34*/ 	.word	0x0000eeb0


	//   ....[86]....
        /*0d38*/ 	.word	0x0000eee0


	//   ....[87]....
        /*0d3c*/ 	.word	0x0000ef10


	//   ....[88]....
        /*0d40*/ 	.word	0x0000ef40


	//   ....[89]....
        /*0d44*/ 	.word	0x0000f0a0


	//   ....[90]....
        /*0d48*/ 	.word	0x0000f0e0


	//   ....[91]....
        /*0d4c*/ 	.word	0x0000f110


	//   ....[92]....
        /*0d50*/ 	.word	0x0000f140


	//   ....[93]....
        /*0d54*/ 	.word	0x0000f170


	//   ....[94]....
        /*0d58*/ 	.word	0x0000f1a0


	//   ....[95]....
        /*0d5c*/ 	.word	0x0000f230


	//   ....[96]....
        /*0d60*/ 	.word	0x0000f260


	//   ....[97]....
        /*0d64*/ 	.word	0x0000f270


	//   ....[98]....
        /*0d68*/ 	.word	0x0000f2d0


	//   ....[99]....
        /*0d6c*/ 	.word	0x0000f8b0


	//   ....[100]....
        /*0d70*/ 	.word	0x0000f910


	//   ....[101]....
        /*0d74*/ 	.word	0x0000f960


	//   ....[102]....
        /*0d78*/ 	.word	0x0000f9b0


	//   ....[103]....
        /*0d7c*/ 	.word	0x0000fa00


	//   ....[104]....
        /*0d80*/ 	.word	0x0000fa70


	//   ....[105]....
        /*0d84*/ 	.word	0x0000fac0


	//   ....[106]....
        /*0d88*/ 	.word	0x0000fb20


	//   ....[107]....
        /*0d8c*/ 	.word	0x0000fb90


	//   ....[108]....
        /*0d90*/ 	.word	0x0000fbf0


	//   ....[109]....
        /*0d94*/ 	.word	0x0000fc60


	//   ....[110]....
        /*0d98*/ 	.word	0x0000fcd0


	//   ....[111]....
        /*0d9c*/ 	.word	0x0000fd40


	//   ....[112]....
        /*0da0*/ 	.word	0x0000fda0


	//   ....[113]....
        /*0da4*/ 	.word	0x0000fe10


	//   ....[114]....
        /*0da8*/ 	.word	0x0000fe80


	//   ....[115]....
        /*0dac*/ 	.word	0x0000fef0


	//   ....[116]....
        /*0db0*/ 	.word	0x0000ff50


	//   ....[117]....
        /*0db4*/ 	.word	0x0000ffc0


	//   ....[118]....
        /*0db8*/ 	.word	0x00010030


	//   ....[119]....
        /*0dbc*/ 	.word	0x000101a0


	//   ....[120]....
        /*0dc0*/ 	.word	0x00010200


	//   ....[121]....
        /*0dc4*/ 	.word	0x00010260


	//   ....[122]....
        /*0dc8*/ 	.word	0x000102b0


	//   ....[123]....
        /*0dcc*/ 	.word	0x00010300


	//   ....[124]....
        /*0dd0*/ 	.word	0x00010350


	//   ....[125]....
        /*0dd4*/ 	.word	0x000103c0


	//   ....[126]....
        /*0dd8*/ 	.word	0x00010430


	//   ....[127]....
        /*0ddc*/ 	.word	0x000104a0


	//   ....[128]....
        /*0de0*/ 	.word	0x00010620


	//   ....[129]....
        /*0de4*/ 	.word	0x00010680


	//   ....[130]....
        /*0de8*/ 	.word	0x000106d0


	//   ....[131]....
        /*0dec*/ 	.word	0x00010710


	//   ....[132]....
        /*0df0*/ 	.word	0x00010760


	//   ....[133]....
        /*0df4*/ 	.word	0x000107a0


	//   ....[134]....
        /*0df8*/ 	.word	0x000107f0


	//   ....[135]....
        /*0dfc*/ 	.word	0x00010840


	//   ....[136]....
        /*0e00*/ 	.word	0x00010890


	//   ....[137]....
        /*0e04*/ 	.word	0x000108e0


	//   ....[138]....
        /*0e08*/ 	.word	0x00010950


	//   ....[139]....
        /*0e0c*/ 	.word	0x000109c0


	//   ....[140]....
        /*0e10*/ 	.word	0x00010a30


	//   ....[141]....
        /*0e14*/ 	.word	0x00010a90


	//   ....[142]....
        /*0e18*/ 	.word	0x00010b00


	//   ....[143]....
        /*0e1c*/ 	.word	0x00010b70


	//   ....[144]....
        /*0e20*/ 	.word	0x00010be0


	//   ....[145]....
        /*0e24*/ 	.word	0x00010c40


	//   ....[146]....
        /*0e28*/ 	.word	0x00010cb0


	//   ....[147]....
        /*0e2c*/ 	.word	0x00010d20


	//   ....[148]....
        /*0e30*/ 	.word	0x00010d90


	//   ....[149]....
        /*0e34*/ 	.word	0x00010df0


	//   ....[150]....
        /*0e38*/ 	.word	0x00010e60


	//   ....[151]....
        /*0e3c*/ 	.word	0x00010ed0


	//   ....[152]....
        /*0e40*/ 	.word	0x00010f40


	//   ....[153]....
        /*0e44*/ 	.word	0x00010fa0


	//   ....[154]....
        /*0e48*/ 	.word	0x00011010


	//   ....[155]....
        /*0e4c*/ 	.word	0x00011080


	//   ....[156]....
        /*0e50*/ 	.word	0x000110f0


	//   ....[157]....
        /*0e54*/ 	.word	0x00011150


	//   ....[158]....
        /*0e58*/ 	.word	0x000111c0


	//   ....[159]....
        /*0e5c*/ 	.word	0x00011230


	//   ....[160]....
        /*0e60*/ 	.word	0x00011280


	//   ....[161]....
        /*0e64*/ 	.word	0x000112c0


	//   ....[162]....
        /*0e68*/ 	.word	0x00011310


	//   ....[163]....
        /*0e6c*/ 	.word	0x00011360


	//   ....[164]....
        /*0e70*/ 	.word	0x000113b0


	//   ....[165]....
        /*0e74*/ 	.word	0x00011420


	//   ....[166]....
        /*0e78*/ 	.word	0x00011470


	//   ....[167]....
        /*0e7c*/ 	.word	0x000114c0


	//   ....[168]....
        /*0e80*/ 	.word	0x00011510


	//   ....[169]....
        /*0e84*/ 	.word	0x00011560


	//   ....[170]....
        /*0e88*/ 	.word	0x000115b0


	//   ....[171]....
        /*0e8c*/ 	.word	0x00011620


	//   ....[172]....
        /*0e90*/ 	.word	0x00011670


	//   ....[173]....
        /*0e94*/ 	.word	0x000116d0


	//   ....[174]....
        /*0e98*/ 	.word	0x00011730


	//   ....[175]....
        /*0e9c*/ 	.word	0x000117a0


	//----- nvinfo : EIATTR_EXIT_INSTR_OFFSETS
	.align		4
.L_434:
        /*0ea0*/ 	.byte	0x04, 0x1c
        /*0ea2*/ 	.short	(.L_436 - .L_435)


	//   ....[0]....
.L_435:
        /*0ea4*/ 	.word	0x00000c10


	//   ....[1]....
        /*0ea8*/ 	.word	0x0000f870


	//----- nvinfo : EIATTR_MAX_THREADS
	.align		4
.L_436:
        /*0eac*/ 	.byte	0x04, 0x05
        /*0eae*/ 	.short	(.L_438 - .L_437)
.L_437:
        /*0eb0*/ 	.word	0x00000100
        /*0eb4*/ 	.word	0x00000001
        /*0eb8*/ 	.word	0x00000001


	//----- nvinfo : EIATTR_CRS_STACK_SIZE
	.align		4
.L_438:
        /*0ebc*/ 	.byte	0x04, 0x1e
        /*0ebe*/ 	.short	(.L_440 - .L_439)
.L_439:
        /*0ec0*/ 	.word	0x00000000
.L_440:


//--------------------- .nv.info._ZN7cutlass13device_kernelIN5flash19enable_sm80_to_sm89INS1_16FlashAttnFwdSm80INS1_25CollectiveMainloopFwdSm80ILi8ELi1ELb0EN4cute5tupleIJNS5_1CILi128EEENS7_ILi48EEENS7_ILi256EEEEEELi256ENS_10bfloat16_tEfNS_4arch4Sm80ELb0ELb0ELb0ELb1ELb1ELb1ELb1ELb1EEENS1_21CollectiveEpilogueFwdINS6_IJS8_SA_S9_EEENS6_IJNS7_ILi1EEESI_SI_EEESC_SE_Li256ELb1ELb1ELb1ELb0EEENS1_36VarlenDynamicPersistentTileSchedulerILi128ELi48ELi256ELi256ELb1ELb1ELb0ELb0ELb1ELb1EEEEEEEEEvNT_6ParamsE --------------------------
	.section	.nv.info._ZN7cutlass13device_kernelIN5flash19enable_sm80_to_sm89INS1_16FlashAttnFwdSm80INS1_25CollectiveMainloopFwdSm80ILi8ELi1ELb0EN4cute5tupleIJNS5_1CILi128EEENS7_ILi48EEENS7_ILi256EEEEEELi256ENS_10bfloat16_tEfNS_4arch4Sm80ELb0ELb0ELb0ELb1ELb1ELb1ELb1ELb1EEENS1_21CollectiveEpilogueFwdINS6_IJS8_SA_S9_EEENS6_IJNS7_ILi1EEESI_SI_EEESC_SE_Li256ELb1ELb1ELb1ELb0EEENS1_36VarlenDynamicPersistentTileSchedulerILi128ELi48ELi256ELi256ELb1ELb1ELb0ELb0ELb1ELb1EEEEEEEEEvNT_6ParamsE,"",@"SHT_CUDA_INFO"
	.sectionflags	@""
	.align	4


	//----- nvinfo : EIATTR_CUDA_API_VERSION
	.align		4
        /*0000*/ 	.byte	0x04, 0x37
        /*0002*/ 	.short	(.L_442 - .L_441)
.L_441:
        /*0004*/ 	.word	0x00000082


	//----- nvinfo : EIATTR_SW2861232_WAR
	.align		4
.L_442:
        /*0008*/ 	.byte	0x01, 0x35
	.zero		2


	//----- nvinfo : EIATTR_PARAM_CBANK
	.align		4
        /*000c*/ 	.byte	0x04, 0x0a
        /*000e*/ 	.short	(.L_444 - .L_443)
	.align		4
.L_443:
        /*0010*/ 	.word	index@(.nv.constant0._ZN7cutlass13device_kernelIN5flash19enable_sm80_to_sm89INS1_16FlashAttnFwdSm80INS1_25CollectiveMainloopFwdSm80ILi8ELi1ELb0EN4cute5tupleIJNS5_1CILi128EEENS7_ILi48EEENS7_ILi256EEEEEELi256ENS_10bfloat16_tEfNS_4arch4Sm80ELb0ELb0ELb0ELb1ELb1ELb1ELb1ELb1EEENS1_21CollectiveEpilogueFwdINS6_IJS8_SA_S9_EEENS6_IJNS7_ILi1EEESI_SI_EEESC_SE_Li256ELb1ELb1ELb1ELb0EEENS1_36VarlenDynamicPersistentTileSchedulerILi128ELi48ELi256ELi256ELb1ELb1ELb0ELb0ELb1ELb1EEEEEEEEEvNT_6ParamsE)
        /*0014*/ 	.short	0x0160
        /*0016*/ 	.short	0x0438


	//----- nvinfo : EIATTR_CBANK_PARAM_SIZE
	.align		4
.L_444:
        /*0018*/ 	.byte	0x03, 0x19
        /*001a*/ 	.short	0x0438


	//----- nvinfo : EIATTR_KPARAM_INFO
	.align		4
        /*001c*/ 	.byte	0x04, 0x17
        /*001e*/ 	.short	(.L_446 - .L_445)
.L_445:
        /*0020*/ 	.word	0x00000000
        /*0024*/ 	.short	0x0000
        /*0026*/ 	.short	0x0000
        /*0028*/ 	.byte	0x00, 0xf0, 0xe1, 0x10


	//----- nvinfo : EIATTR_MAXREG_COUNT
	.align		4
.L_446:
        /*002c*/ 	.byte	0x03, 0x1b
        /*002e*/ 	.short	0x00ff


	//----- nvinfo : EIATTR_NUM_BARRIERS
	.align		4
        /*0030*/ 	.byte	0x02, 0x4c
        /*0032*/ 	.byte	0x06
	.zero		1


	//----- nvinfo : EIATTR_ANNOTATIONS
	.align		4
        /*0034*/ 	.byte	0x04, 0x55
        /*0036*/ 	.short	(.L_448 - .L_447)


	//   ....[0]....
.L_447:
        /* <DEDUP_REMOVED lines=159> */


	//----- nvinfo : EIATTR_MERCURY_ISA_VERSION
	.align		4
.L_448:
        /*0a18*/ 	.byte	0x03, 0x5f
        /*0a1a*/ 	.short	0x0000


	//----- nvinfo : EIATTR_INT_WARP_WIDE_INSTR_OFFSETS
	.align		4
        /*0a1c*/ 	.byte	0x04, 0x31
        /*0a1e*/ 	.short	(.L_450 - .L_449)


	//   ....[0]....
.L_449:
        /*0a20*/ 	.word	0x00016fd0


	//   ....[1]....
        /*0a24*/ 	.word	0x00017040


	//----- nvinfo : EIATTR_COOP_GROUP_MASK_REGIDS
	.align		4
.L_450:
        /*0a28*/ 	.byte	0x04, 0x29
        /*0a2a*/ 	.short	(.L_452 - .L_451)


	//   ....[0]....
.L_451:
        /*0a2c*/ 	.word	0xffffffff


	//   ....[1]....
        /*0a30*/ 	.word	0xffffffff


	//   ....[2]....
        /*0a34*/ 	.word	0xffffffff


	//   ....[3]....
        /*0a38*/ 	.word	0xffffffff


	//   ....[4]....
        /*0a3c*/ 	.word	0xffffffff


	//   ....[5]....
        /*0a40*/ 	.word	0xffffffff


	//   ....[6]....
        /*0a44*/ 	.word	0xffffffff


	//   ....[7]....
        /*0a48*/ 	.word	0xffffffff


	//   ....[8]....
        /*0a4c*/ 	.word	0xffffffff


	//   ....[9]....
        /*0a50*/ 	.word	0xffffffff


	//   ....[10]....
        /*0a54*/ 	.word	0xffffffff


	//   ....[11]....
        /*0a58*/ 	.word	0xffffffff


	//   ....[12]....
        /*0a5c*/ 	.word	0xffffffff


	//   ....[13]....
        /*0a60*/ 	.word	0xffffffff


	//   ....[14]....
        /*0a64*/ 	.word	0xffffffff


	//   ....[15]....
        /*0a68*/ 	.word	0xffffffff


	//   ....[16]....
        /*0a6c*/ 	.word	0xffffffff


	//   ....[17]....
        /*0a70*/ 	.word	0xffffffff


	//   ....[18]....
        /*0a74*/ 	.word	0xffffffff


	//   ....[19]....
        /*0a78*/ 	.word	0xffffffff


	//   ....[20]....
        /*0a7c*/ 	.word	0xffffffff


	//   ....[21]....
        /*0a80*/ 	.word	0xffffffff


	//   ....[22]....
        /*0a84*/ 	.word	0xffffffff


	//   ....[23]....
        /*0a88*/ 	.word	0xffffffff


	//   ....[24]....
        /*0a8c*/ 	.word	0xffffffff


	//   ....[25]....
        /*0a90*/ 	.word	0xffffffff


	//   ....[26]....
        /*0a94*/ 	.word	0xffffffff


	//   ....[27]....
        /*0a98*/ 	.word	0xffffffff


	//   ....[28]....
        /*0a9c*/ 	.word	0xffffffff


	//   ....[29]....
        /*0aa0*/ 	.word	0xffffffff


	//   ....[30]....
        /*0aa4*/ 	.word	0xffffffff


	//   ....[31]....
        /*0aa8*/ 	.word	0xffffffff


	//   ....[32]....
        /*0aac*/ 	.word	0xffffffff


	//   ....[33]....
        /*0ab0*/ 	.word	0xffffffff


	//   ....[34]....
        /*0ab4*/ 	.word	0xffffffff


	//   ....[35]....
        /*0ab8*/ 	.word	0xffffffff


	//   ....[36]....
        /*0abc*/ 	.word	0xffffffff


	//   ....[37]....
        /*0ac0*/ 	.word	0xffffffff


	//   ....[38]....
        /*0ac4*/ 	.word	0xffffffff


	//   ....[39]....
        /*0ac8*/ 	.word	0xffffffff


	//   ....[40]....
        /*0acc*/ 	.word	0xffffffff


	//   ....[41]....
        /*0ad0*/ 	.word	0xffffffff


	//   ....[42]....
        /*0ad4*/ 	.word	0xffffffff


	//   ....[43]....
        /*0ad8*/ 	.word	0xffffffff


	//   ....[44]....
        /*0adc*/ 	.word	0xffffffff


	//   ....[45]....
        /*0ae0*/ 	.word	0xffffffff


	//   ....[46]....
        /*0ae4*/ 	.word	0xffffffff


	//   ....[47]....
        /*0ae8*/ 	.word	0xffffffff


	//   ....[48]....
        /*0aec*/ 	.word	0xffffffff


	//   ....[49]....
        /*0af0*/ 	.word	0xffffffff


	//   ....[50]....
        /*0af4*/ 	.word	0xffffffff


	//   ....[51]....
        /*0af8*/ 	.word	0xffffffff


	//   ....[52]....
        /*0afc*/ 	.word	0xffffffff


	//   ....[53]....
        /*0b00*/ 	.word	0xffffffff


	//   ....[54]....
        /*0b04*/ 	.word	0xffffffff


	//   ....[55]....
        /*0b08*/ 	.word	0xffffffff


	//   ....[56]....
        /*0b0c*/ 	.word	0xffffffff


	//   ....[57]....
        /*0b10*/ 	.word	0xffffffff


	//   ....[58]....
        /*0b14*/ 	.word	0xffffffff


	//   ....[59]....
        /*0b18*/ 	.word	0xffffffff


	//   ....[60]....
        /*0b1c*/ 	.word	0xffffffff


	//   ....[61]....
        /*0b20*/ 	.word	0xffffffff


	//   ....[62]....
        /*0b24*/ 	.word	0xffffffff


	//   ....[63]....
        /*0b28*/ 	.word	0xffffffff


	//   ....[64]....
        /*0b2c*/ 	.word	0xffffffff


	//   ....[65]....
        /*0b30*/ 	.word	0xffffffff


	//   ....[66]....
        /*0b34*/ 	.word	0xffffffff


	//   ....[67]....
        /*0b38*/ 	.word	0xffffffff


	//   ....[68]....
        /*0b3c*/ 	.word	0xffffffff


	//   ....[69]....
        /*0b40*/ 	.word	0xffffffff


	//   ....[70]....
        /*0b44*/ 	.word	0xffffffff


	//   ....[71]....
        /*0b48*/ 	.word	0xffffffff


	//   ....[72]....
        /*0b4c*/ 	.word	0xffffffff


	//   ....[73]....
        /*0b50*/ 	.word	0xffffffff


	//   ....[74]....
        /*0b54*/ 	.word	0xffffffff


	//   ....[75]....
        /*0b58*/ 	.word	0xffffffff


	//   ....[76]....
        /*0b5c*/ 	.word	0xffffffff


	//   ....[77]....
        /*0b60*/ 	.word	0xffffffff


	//   ....[78]....
        /*0b64*/ 	.word	0xffffffff


	//   ....[79]....
        /*0b68*/ 	.word	0xffffffff


	//   ....[80]....
        /*0b6c*/ 	.word	0xffffffff


	//   ....[81]....
        /*0b70*/ 	.word	0xffffffff


	//   ....[82]....
        /*0b74*/ 	.word	0xffffffff


	//   ....[83]....
        /*0b78*/ 	.word	0xffffffff


	//   ....[84]....
        /*0b7c*/ 	.word	0xffffffff


	//   ....[85]....
        /*0b80*/ 	.word	0xffffffff


	//   ....[86]....
        /*0b84*/ 	.word	0xffffffff


	//   ....[87]....
        /*0b88*/ 	.word	0xffffffff


	//   ....[88]....
        /*0b8c*/ 	.word	0xffffffff


	//   ....[89]....
        /*0b90*/ 	.word	0xffffffff


	//   ....[90]....
        /*0b94*/ 	.word	0xffffffff


	//   ....[91]....
        /*0b98*/ 	.word	0xffffffff


	//   ....[92]....
        /*0b9c*/ 	.word	0xffffffff


	//   ....[93]....
        /*0ba0*/ 	.word	0xffffffff


	//   ....[94]....
        /*0ba4*/ 	.word	0xffffffff


	//   ....[95]....
        /*0ba8*/ 	.word	0xffffffff


	//   ....[96]....
        /*0bac*/ 	.word	0xffffffff


	//   ....[97]....
        /*0bb0*/ 	.word	0xffffffff


	//   ....[98]....
        /*0bb4*/ 	.word	0xffffffff


	//   ....[99]....
        /*0bb8*/ 	.word	0xffffffff


	//   ....[100]....
        /*0bbc*/ 	.word	0xffffffff


	//   ....[101]....
        /*0bc0*/ 	.word	0xffffffff


	//   ....[102]....
        /*0bc4*/ 	.word	0xffffffff


	//   ....[103]....
        /*0bc8*/ 	.word	0xffffffff


	//   ....[104]....
        /*0bcc*/ 	.word	0xffffffff


	//   ....[105]....
        /*0bd0*/ 	.word	0xffffffff


	//   ....[106]....
        /*0bd4*/ 	.word	0xffffffff


	//   ....[107]....
        /*0bd8*/ 	.word	0xffffffff


	//   ....[108]....
        /*0bdc*/ 	.word	0xffffffff


	//   ....[109]....
        /*0be0*/ 	.word	0xffffffff


	//   ....[110]....
        /*0be4*/ 	.word	0xffffffff


	//   ....[111]....
        /*0be8*/ 	.word	0xffffffff


	//   ....[112]....
        /*0bec*/ 	.word	0xffffffff


	//   ....[113]....
        /*0bf0*/ 	.word	0xffffffff


	//   ....[114]....
        /*0bf4*/ 	.word	0xffffffff


	//   ....[115]....
        /*0bf8*/ 	.word	0xffffffff


	//   ....[116]....
        /*0bfc*/ 	.word	0xffffffff


	//   ....[117]....
        /*0c00*/ 	.word	0xffffffff


	//   ....[118]....
        /*0c04*/ 	.word	0xffffffff


	//   ....[119]....
        /*0c08*/ 	.word	0xffffffff


	//   ....[120]....
        /*0c0c*/ 	.word	0xffffffff


	//   ....[121]....
        /*0c10*/ 	.word	0xffffffff


	//   ....[122]....
        /*0c14*/ 	.word	0xffffffff


	//   ....[123]....
        /*0c18*/ 	.word	0xffffffff


	//   ....[124]....
        /*0c1c*/ 	.word	0xffffffff


	//   ....[125]....
        /*0c20*/ 	.word	0xffffffff


	//   ....[126]....
        /*0c24*/ 	.word	0xffffffff


	//   ....[127]....
        /*0c28*/ 	.word	0xffffffff


	//   ....[128]....
        /*0c2c*/ 	.word	0xffffffff


	//   ....[129]....
        /*0c30*/ 	.word	0xffffffff


	//   ....[130]....
        /*0c34*/ 	.word	0xffffffff


	//   ....[131]....
        /*0c38*/ 	.word	0xffffffff


	//   ....[132]....
        /*0c3c*/ 	.word	0xffffffff


	//   ....[133]....
        /*0c40*/ 	.word	0xffffffff


	//   ....[134]....
        /*0c44*/ 	.word	0xffffffff


	//   ....[135]....
        /*0c48*/ 	.word	0xffffffff


	//   ....[136]....
        /*0c4c*/ 	.word	0xffffffff


	//   ....[137]....
        /*0c50*/ 	.word	0xffffffff


	//   ....[138]....
        /*0c54*/ 	.word	0xffffffff


	//   ....[139]....
        /*0c58*/ 	.word	0xffffffff


	//   ....[140]....
        /*0c5c*/ 	.word	0xffffffff


	//   ....[141]....
        /*0c60*/ 	.word	0xffffffff


	//   ....[142]....
        /*0c64*/ 	.word	0xffffffff


	//   ....[143]....
        /*0c68*/ 	.word	0xffffffff


	//   ....[144]....
        /*0c6c*/ 	.word	0xffffffff


	//   ....[145]....
        /*0c70*/ 	.word	0xffffffff


	//   ....[146]....
        /*0c74*/ 	.word	0xffffffff


	//   ....[147]....
        /*0c78*/ 	.word	0xffffffff


	//   ....[148]....
        /*0c7c*/ 	.word	0xffffffff


	//   ....[149]....
        /*0c80*/ 	.word	0xffffffff


	//   ....[150]....
        /*0c84*/ 	.word	0xffffffff


	//   ....[151]....
        /*0c88*/ 	.word	0xffffffff


	//   ....[152]....
        /*0c8c*/ 	.word	0xffffffff


	//   ....[153]....
        /*0c90*/ 	.word	0xffffffff


	//   ....[154]....
        /*0c94*/ 	.word	0xffffffff


	//   ....[155]....
        /*0c98*/ 	.word	0xffffffff


	//   ....[156]....
        /*0c9c*/ 	.word	0xffffffff


	//   ....[157]....
        /*0ca0*/ 	.word	0xffffffff


	//   ....[158]....
        /*0ca4*/ 	.word	0xffffffff


	//   ....[159]....
        /*0ca8*/ 	.word	0xffffffff


	//   ....[160]....
        /*0cac*/ 	.word	0xffffffff


	//   ....[161]....
        /*0cb0*/ 	.word	0xffffffff


	//   ....[162]....
        /*0cb4*/ 	.word	0xffffffff


	//   ....[163]....
        /*0cb8*/ 	.word	0xffffffff


	//   ....[164]....
        /*0cbc*/ 	.word	0xffffffff


	//   ....[165]....
        /*0cc0*/ 	.word	0xffffffff


	//   ....[166]....
        /*0cc4*/ 	.word	0xffffffff


	//   ....[167]....
        /*0cc8*/ 	.word	0xffffffff


	//   ....[168]....
        /*0ccc*/ 	.word	0xffffffff


	//   ....[169]....
        /*0cd0*/ 	.word	0xffffffff


	//   ....[170]....
        /*0cd4*/ 	.word	0xffffffff


	//   ....[171]....
        /*0cd8*/ 	.word	0xffffffff


	//   ....[172]....
        /*0cdc*/ 	.word	0xffffffff


	//   ....[173]....
        /*0ce0*/ 	.word	0xffffffff


	//   ....[174]....
        /*0ce4*/ 	.word	0xffffffff


	//   ....[175]....
        /*0ce8*/ 	.word	0xffffffff


	//   ....[176]....
        /*0cec*/ 	.word	0xffffffff


	//   ....[177]....
        /*0cf0*/ 	.word	0xffffffff


	//   ....[178]....
        /*0cf4*/ 	.word	0xffffffff


	//   ....[179]....
        /*0cf8*/ 	.word	0xffffffff


	//   ....[180]....
        /*0cfc*/ 	.word	0xffffffff


	//   ....[181]....
        /*0d00*/ 	.word	0xffffffff


	//   ....[182]....
        /*0d04*/ 	.word	0xffffffff


	//   ....[183]....
        /*0d08*/ 	.word	0xffffffff


	//   ....[184]....
        /*0d0c*/ 	.word	0xffffffff


	//   ....[185]....
        /*0d10*/ 	.word	0xffffffff


	//   ....[186]....
        /*0d14*/ 	.word	0xffffffff


	//   ....[187]....
        /*0d18*/ 	.word	0xffffffff


	//   ....[188]....
        /*0d1c*/ 	.word	0xffffffff


	//   ....[189]....
        /*0d20*/ 	.word	0xffffffff


	//   ....[190]....
        /*0d24*/ 	.word	0xffffffff


	//   ....[191]....
        /*0d28*/ 	.word	0xffffffff


	//   ....[192]....
        /*0d2c*/ 	.word	0xffffffff


	//   ....[193]....
        /*0d30*/ 	.word	0xffffffff


	//   ....[194]....
        /*0d34*/ 	.word	0xffffffff


	//   ....[195]....
        /*0d38*/ 	.word	0xffffffff


	//   ....[196]....
        /*0d3c*/ 	.word	0xffffffff


	//   ....[197]....
        /*0d40*/ 	.word	0xffffffff


	//   ....[198]....
        /*0d44*/ 	.word	0xffffffff


	//   ....[199]....
        /*0d48*/ 	.word	0xffffffff


	//   ....[200]....
        /*0d4c*/ 	.word	0xffffffff


	//   ....[201]....
        /*0d50*/ 	.word	0xffffffff


	//   ....[202]....
        /*0d54*/ 	.word	0xffffffff


	//   ....[203]....
        /*0d58*/ 	.word	0xffffffff


	//----- nvinfo : EIATTR_COOP_GROUP_INSTR_OFFSETS
	.align		4
.L_452:
        /*0d5c*/ 	.byte	0x04, 0x28
        /*0d5e*/ 	.short	(.L_454 - .L_453)


	//   ....[0]....
.L_453:
        /*0d60*/ 	.word	0x00000050


	//   ....[1]....
        /*0d64*/ 	.word	0x00000200


	//   ....[2]....
        /*0d68*/ 	.word	0x00000230


	//   ....[3]....
        /*0d6c*/ 	.word	0x00000260


	//   ....[4]....
        /*0d70*/ 	.word	0x00000290


	//   ....[5]....
        /*0d74*/ 	.word	0x000002c0


	//   ....[6]....
        /*0d78*/ 	.word	0x000002f0


	//   ....[7]....
        /*0d7c*/ 	.word	0x00000460


	//   ....[8]....
        /*0d80*/ 	.word	0x000004a0


	//   ....[9]....
        /*0d84*/ 	.word	0x000004d0


	//   ....[10]....
        /*0d88*/ 	.word	0x00000500


	//   ....[11]....
        /*0d8c*/ 	.word	0x00000530


	//   ....[12]....
        /*0d90*/ 	.word	0x00000560


	//   ....[13]....
        /*0d94*/ 	.word	0x000005f0


	//   ....[14]....
        /*0d98*/ 	.word	0x00000620


	//   ....[15]....
        /*0d9c*/ 	.word	0x00000640


	//   ....[16]....
        /*0da0*/ 	.word	0x000006a0


	//   ....[17]....
        /*0da4*/ 	.word	0x00003f90


	//   ....[18]....
        /*0da8*/ 	.word	0x00004010


	//   ....[19]....
        /*0dac*/ 	.word	0x00005000


	//   ....[20]....
        /*0db0*/ 	.word	0x00005010


	//   ....[21]....
        /*0db4*/ 	.word	0x00006530


	//   ....[22]....
        /*0db8*/ 	.word	0x000065a0


	//   ....[23]....
        /*0dbc*/ 	.word	0x00007640


	//   ....[24]....
        /*0dc0*/ 	.word	0x00007650


	//   ....[25]....
        /*0dc4*/ 	.word	0x000085f0


	//   ....[26]....
        /*0dc8*/ 	.word	0x00008620


	//   ....[27]....
        /*0dcc*/ 	.word	0x000087e0


	//   ....[28]....
        /*0dd0*/ 	.word	0x00008800


	//   ....[29]....
        /*0dd4*/ 	.word	0x00008c30


	//   ....[30]....
        /*0dd8*/ 	.word	0x00008cf0


	//   ....[31]....
        /*0ddc*/ 	.word	0x00008e90


	//   ....[32]....
        /*0de0*/ 	.word	0x00008eb0


	//   ....[33]....
        /*0de4*/ 	.word	0x00009d60


	//   ....[34]....
        /*0de8*/ 	.word	0x00009d80


	//   ....[35]....
        /*0dec*/ 	.word	0x00009f10


	//   ....[36]....
        /*0df0*/ 	.word	0x00009f20


	//   ....[37]....
        /*0df4*/ 	.word	0x0000a090


	//   ....[38]....
        /*0df8*/ 	.word	0x0000a0b0


	//   ....[39]....
        /*0dfc*/ 	.word	0x0000a220


	//   ....[40]....
        /*0e00*/ 	.word	0x0000a230


	//   ....[41]....
        /*0e04*/ 	.word	0x0000a6a0


	//   ....[42]....
        /*0e08*/ 	.word	0x0000a6c0


	//   ....[43]....
        /*0e0c*/ 	.word	0x0000a7b0


	//   ....[44]....
        /*0e10*/ 	.word	0x0000a7c0


	//   ....[45]....
        /*0e14*/ 	.word	0x0000aa20


	//   ....[46]....
        /*0e18*/ 	.word	0x0000aa60


	//   ....[47]....
        /*0e1c*/ 	.word	0x0000aaa0


	//   ....[48]....
        /*0e20*/ 	.word	0x0000aae0


	//   ....[49]....
        /*0e24*/ 	.word	0x0000db90


	//   ....[50]....
        /*0e28*/ 	.word	0x0000dbd0


	//   ....[51]....
        /*0e2c*/ 	.word	0x0000dc10


	//   ....[52]....
        /*0e30*/ 	.word	0x0000dc50


	//   ....[53]....
        /*0e34*/ 	.word	0x000112a0


	//   ....[54]....
        /*0e38*/ 	.word	0x000112d0


	//   ....[55]....
        /*0e3c*/ 	.word	0x000114d0


	//   ....[56]....
        /*0e40*/ 	.word	0x000114e0


	//   ....[57]....
        /*0e44*/ 	.word	0x000122a0


	//   ....[58]....
        /*0e48*/ 	.word	0x000122c0


	//   ....[59]....
        /*0e4c*/ 	.word	0x00012420


	//   ....[60]....
        /*0e50*/ 	.word	0x00012430


	//   ....[61]....
        /*0e54*/ 	.word	0x00012940


	//   ....[62]....
        /*0e58*/ 	.word	0x00012970


	//   ....[63]....
        /*0e5c*/ 	.word	0x00012980


	//   ....[64]....
        /*0e60*/ 	.word	0x000129b0


	//   ....[65]....
        /*0e64*/ 	.word	0x00013b50


	//   ....[66]....
        /*0e68*/ 	.word	0x00013b60


	//   ....[67]....
        /*0e6c*/ 	.word	0x00013ca0


	//   ....[68]....
        /*0e70*/ 	.word	0x00013cb0


	//   ....[69]....
        /*0e74*/ 	.word	0x000149f0


	//   ....[70]....
        /*0e78*/ 	.word	0x00014a10


	//   ....[71]....
        /*0e7c*/ 	.word	0x00014b30


	//   ....[72]....
        /*0e80*/ 	.word	0x00014b40


	//   ....[73]....
        /*0e84*/ 	.word	0x00014df0


	//   ....[74]....
        /*0e88*/ 	.word	0x00014e20


	//   ....[75]....
        /*0e8c*/ 	.word	0x00014e40


	//   ....[76]....
        /*0e90*/ 	.word	0x00014e60


	//   ....[77]....
        /*0e94*/ 	.word	0x000165c0


	//   ....[78]....
        /*0e98*/ 	.word	0x000165e0


	//   ....[79]....
        /*0e9c*/ 	.word	0x00016600


	//   ....[80]....
        /*0ea0*/ 	.word	0x00016620


	//   ....[81]....
        /*0ea4*/ 	.word	0x00017eb0


	//   ....[82]....
        /*0ea8*/ 	.word	0x00017ed0


	//   ....[83]....
        /*0eac*/ 	.word	0x00017ee0


	//   ....[84]....
        /*0eb0*/ 	.word	0x00017ef0


	//   ....[85]....
        /*0eb4*/ 	.word	0x000182b0


	//   ....[86]....
        /*0eb8*/ 	.word	0x000182d0


	//   ....[87]....
        /*0ebc*/ 	.word	0x00018430


	//   ....[88]....
        /*0ec0*/ 	.word	0x00018440


	//   ....[89]....
        /*0ec4*/ 	.word	0x000185b0


	//   ....[90]....
        /*0ec8*/ 	.word	0x000185d0


	//   ....[91]....
        /*0ecc*/ 	.word	0x00018740


	//   ....[92]....
        /*0ed0*/ 	.word	0x00018750


	//   ....[93]....
        /*0ed4*/ 	.word	0x00018af0


	//   ....[94]....
        /*0ed8*/ 	.word	0x00018b10


	//   ....[95]....
        /*0edc*/ 	.word	0x00019750


	//   ....[96]....
        /*0ee0*/ 	.word	0x00019760


	//   ....[97]....
        /*0ee4*/ 	.word	0x0001abf0


	//   ....[98]....
        /*0ee8*/ 	.word	0x0001ac10


	//   ....[99]....
        /*0eec*/ 	.word	0x0001ad80


	//   ....[100]....
        /*0ef0*/ 	.word	0x0001ad90


	//   ....[101]....
        /*0ef4*/ 	.word	0x0001af00


	//   ....[102]....
        /*0ef8*/ 	.word	0x0001af20


	//   ....[103]....
        /*0efc*/ 	.word	0x0001b090


	//   ....[104]....
        /*0f00*/ 	.word	0x0001b0a0


	//   ....[105]....
        /*0f04*/ 	.word	0x0001b2d0


	//   ....[106]....
        /*0f08*/ 	.word	0x0001b2f0


	//   ....[107]....
        /*0f0c*/ 	.word	0x0001b420


	//   ....[108]....
        /*0f10*/ 	.word	0x0001b460


	//   ....[109]....
        /*0f14*/ 	.word	0x0001b490


	//   ....[110]....
        /*0f18*/ 	.word	0x0001b4c0


	//   ....[111]....
        /*0f1c*/ 	.word	0x0001b4f0


	//   ....[112]....
        /*0f20*/ 	.word	0x0001b520


	//   ....[113]....
        /*0f24*/ 	.word	0x0001b690


	//   ....[114]....
        /*0f28*/ 	.word	0x0001b6d0


	//   ....[115]....
        /*0f2c*/ 	.word	0x0001b700


	//   ....[116]....
        /*0f30*/ 	.word	0x0001b730


	//   ....[117]....
        /*0f34*/ 	.word	0x0001b760


	//   ....[118]....
        /*0f38*/ 	.word	0x0001b790


	//   ....[119]....
        /*0f3c*/ 	.word	0x0001b820


	//   ....[120]....
        /*0f40*/ 	.word	0x0001b850


	//   ....[121]....
        /*0f44*/ 	.word	0x0001b860


	//   ....[122]....
        /*0f48*/ 	.word	0x0001b8c0


	//   ....[123]....
        /*0f4c*/ 	.word	0x0001beb0


	//   ....[124]....
        /*0f50*/ 	.word	0x0001bf10


	//   ....[125]....
        /*0f54*/ 	.word	0x0001bf70


	//   ....[126]....
        /*0f58*/ 	.word	0x0001bfd0


	//   ....[127]....
        /*0f5c*/ 	.word	0x0001c030


	//   ....[128]....
        /*0f60*/ 	.word	0x0001c0a0


	//   ....[129]....
        /*0f64*/ 	.word	0x0001c0f0


	//   ....[130]....
        /*0f68*/ 	.word	0x0001c150


	//   ....[131]....
        /*0f6c*/ 	.word	0x0001c1c0


	//   ....[132]....
        /*0f70*/ 	.word	0x0001c220


	//   ....[133]....
        /*0f74*/ 	.word	0x0001c290


	//   ....[134]....
        /*0f78*/ 	.word	0x0001c300


	//   ....[135]....
        /*0f7c*/ 	.word	0x0001c370


	//   ....[136]....
        /*0f80*/ 	.word	0x0001c3d0


	//   ....[137]....
        /*0f84*/ 	.word	0x0001c440


	//   ....[138]....
        /*0f88*/ 	.word	0x0001c4b0


	//   ....[139]....
        /*0f8c*/ 	.word	0x0001c520


	//   ....[140]....
        /*0f90*/ 	.word	0x0001c580


	//   ....[141]....
        /*0f94*/ 	.word	0x0001c5f0


	//   ....[142]....
        /*0f98*/ 	.word	0x0001c650


	//   ....[143]....
        /*0f9c*/ 	.word	0x0001c6c0


	//   ....[144]....
        /*0fa0*/ 	.word	0x0001c730


	//   ....[145]....
        /*0fa4*/ 	.word	0x0001c7a0


	//   ....[146]....
        /*0fa8*/ 	.word	0x0001c800


	//   ....[147]....
        /*0fac*/ 	.word	0x0001c860


	//   ....[148]....
        /*0fb0*/ 	.word	0x0001c8c0


	//   ....[149]....
        /*0fb4*/ 	.word	0x0001c910


	//   ....[150]....
        /*0fb8*/ 	.word	0x0001c960


	//   ....[151]....
        /*0fbc*/ 	.word	0x0001c9d0


	//   ....[152]....
        /*0fc0*/ 	.word	0x0001ca40


	//   ....[153]....
        /*0fc4*/ 	.word	0x0001caa0


	//   ....[154]....
        /*0fc8*/ 	.word	0x0001cb10


	//   ....[155]....
        /*0fcc*/ 	.word	0x0001cb80


	//   ....[156]....
        /*0fd0*/ 	.word	0x0001cbf0


	//   ....[157]....
        /*0fd4*/ 	.word	0x0001cc50


	//   ....[158]....
        /*0fd8*/ 	.word	0x0001cca0


	//   ....[159]....
        /*0fdc*/ 	.word	0x0001ccf0


	//   ....[160]....
        /*0fe0*/ 	.word	0x0001cd40


	//   ....[161]....
        /*0fe4*/ 	.word	0x0001cd80


	//   ....[162]....
        /*0fe8*/ 	.word	0x0001cde0


	//   ....[163]....
        /*0fec*/ 	.word	0x0001ce20


	//   ....[164]....
        /*0ff0*/ 	.word	0x0001ce70


	//   ....[165]....
        /*0ff4*/ 	.word	0x0001ceb0


	//   ....[166]....
        /*0ff8*/ 	.word	0x0001cf20


	//   ....[167]....
        /*0ffc*/ 	.word	0x0001cf90


	//   ....[168]....
        /*1000*/ 	.word	0x0001d000


	//   ....[169]....
        /*1004*/ 	.word	0x0001d060


	//   ....[170]....
        /*1008*/ 	.word	0x0001d0d0


	//   ....[171]....
        /*100c*/ 	.word	0x0001d140


	//   ....[172]....
        /*1010*/ 	.word	0x0001d1b0


	//   ....[173]....
        /*1014*/ 	.word	0x0001d210


	//   ....[174]....
        /*1018*/ 	.word	0x0001d280


	//   ....[175]....
        /*101c*/ 	.word	0x0001d2f0


	//   ....[176]....
        /*1020*/ 	.word	0x0001d360


	//   ....[177]....
        /*1024*/ 	.word	0x0001d3c0


	//   ....[178]....
        /*1028*/ 	.word	0x0001d430


	//   ....[179]....
        /*102c*/ 	.word	0x0001d4a0


	//   ....[180]....
        /*1030*/ 	.word	0x0001d510


	//   ....[181]....
        /*1034*/ 	.word	0x0001d570


	//   ....[182]....
        /*1038*/ 	.word	0x0001d5e0


	//   ....[183]....
        /*103c*/ 	.word	0x0001d650


	//   ....[184]....
        /*1040*/ 	.word	0x0001d6c0


	//   ....[185]....
        /*1044*/ 	.word	0x0001d720


	//   ....[186]....
        /*1048*/ 	.word	0x0001d790


	//   ....[187]....
        /*104c*/ 	.word	0x0001d800


	//   ....[188]....
        /*1050*/ 	.word	0x0001d860


	//   ....[189]....
        /*1054*/ 	.word	0x0001d8b0


	//   ....[190]....
        /*1058*/ 	.word	0x0001d910


	//   ....[191]....
        /*105c*/ 	.word	0x0001d970


	//   ....[192]....
        /*1060*/ 	.word	0x0001d9d0


	//   ....[193]....
        /*1064*/ 	.word	0x0001da40


	//   ....[194]....
        /*1068*/ 	.word	0x0001daa0


	//   ....[195]....
        /*106c*/ 	.word	0x0001db00


	//   ....[196]....
        /*1070*/ 	.word	0x0001db60


	//   ....[197]....
        /*1074*/ 	.word	0x0001dbc0


	//   ....[198]....
        /*1078*/ 	.word	0x0001dc20


	//   ....[199]....
        /*107c*/ 	.word	0x0001dc90


	//   ....[200]....
        /*1080*/ 	.word	0x0001dce0


	//   ....[201]....
        /*1084*/ 	.word	0x0001dd40


	//   ....[202]....
        /*1088*/ 	.word	0x0001dda0


	//   ....[203]....
        /*108c*/ 	.word	0x0001de10


	//----- nvinfo : EIATTR_EXIT_INSTR_OFFSETS
	.align		4
.L_454:
        /*1090*/ 	.byte	0x04, 0x1c
        /*1092*/ 	.short	(.L_456 - .L_455)


	//   ....[0]....
.L_455:
        /*1094*/ 	.word	0x00000c10


	//   ....[1]....
        /*1098*/ 	.word	0x0001be70


	//----- nvinfo : EIATTR_MAX_THREADS
	.align		4
.L_456:
        /*109c*/ 	.byte	0x04, 0x05
        /*109e*/ 	.short	(.L_458 - .L_457)
.L_457:
        /*10a0*/ 	.word	0x00000100
        /*10a4*/ 	.word	0x00000001
        /*10a8*/ 	.word	0x00000001


	//----- nvinfo : EIATTR_CRS_STACK_SIZE
	.align		4
.L_458:
        /*10ac*/ 	.byte	0x04, 0x1e
        /*10ae*/ 	.short	(.L_460 - .L_459)
.L_459:
        /*10b0*/ 	.word	0x00000000
.L_460:


//--------------------- .nv.info._ZN7cutlass13device_kernelIN5flash19enable_sm80_to_sm89INS1_16FlashAttnFwdSm80INS1_25CollectiveMainloopFwdSm80ILi8ELi1ELb0EN4cute5tupleIJNS5_1CILi128EEENS7_ILi64EEENS7_ILi256EEEEEELi256ENS_10bfloat16_tEfNS_4arch4Sm80ELb0ELb1ELb0ELb0ELb1ELb0ELb1ELb1EEENS1_21CollectiveEpilogueFwdINS6_IJS8_SA_S9_EEENS6_IJNS7_ILi1EEESI_SI_EEESC_SE_Li256ELb0ELb1ELb1ELb0EEENS1_19SingleTileSchedulerILb0ELb1ELb1ELi128EEEEEEEEEvNT_6ParamsE --------------------------
	.section	.nv.info._ZN7cutlass13device_kernelIN5flash19enable_sm80_to_sm89INS1_16FlashAttnFwdSm80INS1_25CollectiveMainloopFwdSm80ILi8ELi1ELb0EN4cute5tupleIJNS5_1CILi128EEENS7_ILi64EEENS7_ILi256EEEEEELi256ENS_10bfloat16_tEfNS_4arch4Sm80ELb0ELb1ELb0ELb0ELb1ELb0ELb1ELb1EEENS1_21CollectiveEpilogueFwdINS6_IJS8_SA_S9_EEENS6_IJNS7_ILi1EEESI_SI_EEESC_SE_Li256ELb0ELb1ELb1ELb0EEENS1_19SingleTileSchedulerILb0ELb1ELb1ELi128EEEEEEEEEvNT_6ParamsE,"",@"SHT_CUDA_INFO"
	.sectionflags	@""
	.align	4


	//----- nvinfo : EIATTR_CUDA_API_VERSION
	.align		4
        /*0000*/ 	.byte	0x04, 0x37
        /*0002*/ 	.short	(.L_462 - .L_461)
.L_461:
        /*0004*/ 	.word	0x00000082


	//----- nvinfo : EIATTR_SW2861232_WAR
	.align		4
.L_462:
        /*0008*/ 	.byte	0x01, 0x35
	.zero		2


	//----- nvinfo : EIATTR_PARAM_CBANK
	.align		4
        /*000c*/ 	.byte	0x04, 0x0a
        /*000e*/ 	.short	(.L_464 - .L_463)
	.align		4
.L_463:
        /*0010*/ 	.word	index@(.nv.constant0._ZN7cutlass13device_kernelIN5flash19enable_sm80_to_sm89INS1_16FlashAttnFwdSm80INS1_25CollectiveMainloopFwdSm80ILi8ELi1ELb0EN4cute5tupleIJNS5_1CILi128EEENS7_ILi64EEENS7_ILi256EEEEEELi256ENS_10bfloat16_tEfNS_4arch4Sm80ELb0ELb1ELb0ELb0ELb1ELb0ELb1ELb1EEENS1_21CollectiveEpilogueFwdINS6_IJS8_SA_S9_EEENS6_IJNS7_ILi1EEESI_SI_EEESC_SE_Li256ELb0ELb1ELb1ELb0EEENS1_19SingleTileSchedulerILb0ELb1ELb1ELi128EEEEEEEEEvNT_6ParamsE)
        /*0014*/ 	.short	0x0160
        /*0016*/ 	.short	0x0418


	//----- nvinfo : EIATTR_CBANK_PARAM_SIZE
	.align		4
.L_464:
        /*0018*/ 	.byte	0x03, 0x19
        /*001a*/ 	.short	0x0418


	//----- nvinfo : EIATTR_KPARAM_INFO
	.align		4
        /*001c*/ 	.byte	0x04, 0x17
        /*001e*/ 	.short	(.L_466 - .L_465)
.L_465:
        /*0020*/ 	.word	0x00000000
        /*0024*/ 	.short	0x0000
        /*0026*/ 	.short	0x0000
        /*0028*/ 	.byte	0x00, 0xf0, 0x61, 0x10


	//----- nvinfo : EIATTR_MAXREG_COUNT
	.align		4
.L_466:
        /*002c*/ 	.byte	0x03, 0x1b
        /*002e*/ 	.short	0x00ff


	//----- nvinfo : EIATTR_NUM_BARRIERS
	.align		4
        /*0030*/ 	.byte	0x02, 0x4c
        /*0032*/ 	.byte	0x02
	.zero		1


	//----- nvinfo : EIATTR_MERCURY_ISA_VERSION
	.align		4
        /*0034*/ 	.byte	0x03, 0x5f
        /*0036*/ 	.short	0x0000


	//----- nvinfo : EIATTR_COOP_GROUP_MASK_REGIDS
	.align		4
        /*0038*/ 	.byte	0x04, 0x29
        /*003a*/ 	.short	(.L_468 - .L_467)


	//   ....[0]....
.L_467:
        /*003c*/ 	.word	0xffffffff


	//   ....[1]....
        /*0040*/ 	.word	0xffffffff


	//   ....[2]....
        /*0044*/ 	.word	0xffffffff


	//   ....[3]....
        /*0048*/ 	.word	0xffffffff


	//   ....[4]....
        /*004c*/ 	.word	0xffffffff


	//   ....[5]....
        /*0050*/ 	.word	0xffffffff


	//   ....[6]....
        /*0054*/ 	.word	0xffffffff


	//   ....[7]....
        /*0058*/ 	.word	0xffffffff


	//   ....[8]....
        /*005c*/ 	.word	0xffffffff


	//   ....[9]....
        /*0060*/ 	.word	0xffffffff


	//   ....[10]....
        /*0064*/ 	.word	0xffffffff


	//   ....[11]....
        /*0068*/ 	.word	0xffffffff


	//   ....[12]....
        /*006c*/ 	.word	0xffffffff


	//   ....[13]....
        /*0070*/ 	.word	0xffffffff


	//   ....[14]....
        /*0074*/ 	.word	0xffffffff


	//   ....[15]....
        /*0078*/ 	.word	0xffffffff


	//   ....[16]....
        /*007c*/ 	.word	0xffffffff


	//   ....[17]....
        /*0080*/ 	.word	0xffffffff


	//   ....[18]....
        /*0084*/ 	.word	0xffffffff


	//   ....[19]....
        /*0088*/ 	.word	0xffffffff


	//   ....[20]....
        /*008c*/ 	.word	0xffffffff


	//   ....[21]....
        /*0090*/ 	.word	0xffffffff


	//   ....[22]....
        /*0094*/ 	.word	0xffffffff


	//   ....[23]....
        /*0098*/ 	.word	0xffffffff


	//   ....[24]....
        /*009c*/ 	.word	0xffffffff


	//   ....[25]....
        /*00a0*/ 	.word	0xffffffff


	//   ....[26]....
        /*00a4*/ 	.word	0xffffffff


	//   ....[27]....
        /*00a8*/ 	.word	0xffffffff


	//   ....[28]....
        /*00ac*/ 	.word	0xffffffff


	//   ....[29]....
        /*00b0*/ 	.word	0xffffffff


	//   ....[30]....
        /*00b4*/ 	.word	0xffffffff


	//   ....[31]....
        /*00b8*/ 	.word	0xffffffff


	//   ....[32]....
        /*00bc*/ 	.word	0xffffffff


	//   ....[33]....
        /*00c0*/ 	.word	0xffffffff


	//   ....[34]....
        /*00c4*/ 	.word	0xffffffff


	//   ....[35]....
        /*00c8*/ 	.word	0xffffffff


	//   ....[36]....
        /*00cc*/ 	.word	0xffffffff


	//   ....[37]....
        /*00d0*/ 	.word	0xffffffff


	//   ....[38]....
        /*00d4*/ 	.word	0xffffffff


	//   ....[39]....
        /*00d8*/ 	.word	0xffffffff


	//   ....[40]....
        /*00dc*/ 	.word	0xffffffff


	//   ....[41]....
        /*00e0*/ 	.word	0xffffffff


	//   ....[42]....
        /*00e4*/ 	.word	0xffffffff


	//   ....[43]....
        /*00e8*/ 	.word	0xffffffff


	//   ....[44]....
        /*00ec*/ 	.word	0xffffffff


	//   ....[45]....
        /*00f0*/ 	.word	0xffffffff


	//   ....[46]....
        /*00f4*/ 	.word	0xffffffff


	//   ....[47]....
        /*00f8*/ 	.word	0xffffffff


	//   ....[48]....
        /*00fc*/ 	.word	0xffffffff


	//   ....[49]....
        /*0100*/ 	.word	0xffffffff


	//   ....[50]....
        /*0104*/ 	.word	0xffffffff


	//   ....[51]....
        /*0108*/ 	.word	0xffffffff


	//   ....[52]....
        /*010c*/ 	.word	0xffffffff


	//   ....[53]....
        /*0110*/ 	.word	0xffffffff


	//   ....[54]....
        /*0114*/ 	.word	0xffffffff


	//   ....[55]....
        /*0118*/ 	.word	0xffffffff


	//   ....[56]....
        /*011c*/ 	.word	0xffffffff


	//   ....[57]....
        /*0120*/ 	.word	0xffffffff


	//   ....[58]....
        /*0124*/ 	.word	0xffffffff


	//   ....[59]....
        /*0128*/ 	.word	0xffffffff


	//   ....[60]....
        /*012c*/ 	.word	0xffffffff


	//   ....[61]....
        /*0130*/ 	.word	0xffffffff


	//   ....[62]....
        /*0134*/ 	.word	0xffffffff


	//   ....[63]....
        /*0138*/ 	.word	0xffffffff


	//   ....[64]....
        /*013c*/ 	.word	0xffffffff


	//   ....[65]....
        /*0140*/ 	.word	0xffffffff


	//   ....[66]....
        /*0144*/ 	.word	0xffffffff


	//   ....[67]....
        /*0148*/ 	.word	0xffffffff


	//   ....[68]....
        /*014c*/ 	.word	0xffffffff


	//   ....[69]....
        /*0150*/ 	.word	0xffffffff


	//   ....[70]....
        /*0154*/ 	.word	0xffffffff


	//   ....[71]....
        /*0158*/ 	.word	0xffffffff


	//   ....[72]....
        /*015c*/ 	.word	0xffffffff


	//   ....[73]....
        /*0160*/ 	.word	0xffffffff


	//   ....[74]....
        /*0164*/ 	.word	0xffffffff


	//   ....[75]....
        /*0168*/ 	.word	0xffffffff


	//   ....[76]....
        /*016c*/ 	.word	0xffffffff


	//   ....[77]....
        /*0170*/ 	.word	0xffffffff


	//   ....[78]....
        /*0174*/ 	.word	0xffffffff


	//----- nvinfo : EIATTR_COOP_GROUP_INSTR_OFFSETS
	.align		4
.L_468:
        /*0178*/ 	.byte	0x04, 0x28
        /*017a*/ 	.short	(.L_470 - .L_469)


	//   ....[0]....
.L_469:
        /*017c*/ 	.word	0x00000050


	//   ....[1]....
        /*0180*/ 	.word	0x000013d0


	//   ....[2]....
        /*0184*/ 	.word	0x00001410


	//   ....[3]....
        /*0188*/ 	.word	0x00001690


	//   ....[4]....
        /*018c*/ 	.word	0x000016c0


	//   ....[5]....
        /*0190*/ 	.word	0x00001830


	//   ....[6]....
        /*0194*/ 	.word	0x00001860


	//   ....[7]....
        /*0198*/ 	.word	0x000019c0


	//   ....[8]....
        /*019c*/ 	.word	0x00001a00


	//   ....[9]....
        /*01a0*/ 	.word	0x00002080


	//   ....[10]....
        /*01a4*/ 	.word	0x000020b0


	//   ....[11]....
        /*01a8*/ 	.word	0x000020e0


	//   ....[12]....
        /*01ac*/ 	.word	0x00002110


	//   ....[13]....
        /*01b0*/ 	.word	0x00002140


	//   ....[14]....
        /*01b4*/ 	.word	0x00002170


	//   ....[15]....
        /*01b8*/ 	.word	0x00002190


	//   ....[16]....
        /*01bc*/ 	.word	0x000021b0


	//   ....[17]....
        /*01c0*/ 	.word	0x00003800


	//   ....[18]....
        /*01c4*/ 	.word	0x00003830


	//   ....[19]....
        /*01c8*/ 	.word	0x00003850


	//   ....[20]....
        /*01cc*/ 	.word	0x000038d0


	//   ....[21]....
        /*01d0*/ 	.word	0x00003c70


	//   ....[22]....
        /*01d4*/ 	.word	0x00003e60


	//   ....[23]....
        /*01d8*/ 	.word	0x00004720


	//   ....[24]....
        /*01dc*/ 	.word	0x000049f0


	//   ....[25]....
        /*01e0*/ 	.word	0x00004a00


	//   ....[26]....
        /*01e4*/ 	.word	0x00004a70


	//   ....[27]....
        /*01e8*/ 	.word	0x000061b0


	//   ....[28]....
        /*01ec*/ 	.word	0x000061d0


	//   ....[29]....
        /*01f0*/ 	.word	0x000061e0


	//   ....[30]....
        /*01f4*/ 	.word	0x000061f0


	//   ....[31]....
        /*01f8*/ 	.word	0x00007300


	//   ....[32]....
        /*01fc*/ 	.word	0x00007330


	//   ....[33]....
        /*0200*/ 	.word	0x00007340


	//   ....[34]....
        /*0204*/ 	.word	0x00007350


	//   ....[35]....
        /*0208*/ 	.word	0x000075e0


	//   ....[36]....
        /*020c*/ 	.word	0x00007870


	//   ....[37]....
        /*0210*/ 	.word	0x00008170


	//   ....[38]....
        /*0214*/ 	.word	0x00008240


	//   ....[39]....
        /*0218*/ 	.word	0x000084a0


	//   ....[40]....
        /*021c*/ 	.word	0x00008590


	//   ....[41]....
        /*0220*/ 	.word	0x0000a960


	//   ....[42]....
        /*0224*/ 	.word	0x0000a990


	//   ....[43]....
        /*0228*/ 	.word	0x0000a9a0


	//   ....[44]....
        /*022c*/ 	.word	0x0000a9b0


	//   ....[45]....
        /*0230*/ 	.word	0x0000bad0


	//   ....[46]....
        /*0234*/ 	.word	0x0000baf0


	//   ....[47]....
        /*0238*/ 	.word	0x0000bb00


	//   ....[48]....
        /*023c*/ 	.word	0x0000bb10


	//   ....[49]....
        /*0240*/ 	.word	0x0000bf60


	//   ....[50]....
        /*0244*/ 	.word	0x0000bf80


	//   ....[51]....
        /*0248*/ 	.word	0x0000bfb0


	//   ....[52]....
        /*024c*/ 	.word	0x0000bfc0


	//   ....[53]....
        /*0250*/ 	.word	0x0000dd70


	//   ....[54]....
        /*0254*/ 	.word	0x0000dd80


	//   ....[55]....
        /*0258*/ 	.word	0x0000dda0


	//   ....[56]....
        /*025c*/ 	.word	0x0000ddb0


	//   ....[57]....
        /*0260*/ 	.word	0x0000ee50


	//   ....[58]....
        /*0264*/ 	.word	0x0000ee60


	//   ....[59]....
        /*0268*/ 	.word	0x0000ee70


	//   ....[60]....
        /*026c*/ 	.word	0x0000ee80


	//   ....[61]....
        /*0270*/ 	.word	0x0000f0c0


	//   ....[62]....
        /*0274*/ 	.word	0x0000f400


	//   ....[63]....
        /*0278*/ 	.word	0x0000fc50


	//   ....[64]....
        /*027c*/ 	.word	0x0000fd10


	//   ....[65]....
        /*0280*/ 	.word	0x0000ff70


	//   ....[66]....
        /*0284*/ 	.word	0x000100c0


	//   ....[67]....
        /*0288*/ 	.word	0x00011bb0


	//   ....[68]....
        /*028c*/ 	.word	0x00011be0


	//   ....[69]....
        /*0290*/ 	.word	0x00011c30


	//   ....[70]....
        /*0294*/ 	.word	0x00011c40


	//   ....[71]....
        /*0298*/ 	.word	0x00012b10


	//   ....[72]....
        /*029c*/ 	.word	0x00012b40


	//   ....[73]....
        /*02a0*/ 	.word	0x00012b80


	//   ....[74]....
        /*02a4*/ 	.word	0x00012bb0


	//   ....[75]....
        /*02a8*/ 	.word	0x00012ca0


	//   ....[76]....
        /*02ac*/ 	.word	0x00012cb0


	//   ....[77]....
        /*02b0*/ 	.word	0x000138e0


	//   ....[78]....
        /*02b4*/ 	.word	0x000138f0


	//----- nvinfo : EIATTR_EXIT_INSTR_OFFSETS
	.align		4
.L_470:
        /*02b8*/ 	.byte	0x04, 0x1c
        /*02ba*/ 	.short	(.L_472 - .L_471)


	//   ....[0]....
.L_471:
        /*02bc*/ 	.word	0x000001b0


	//   ....[1]....
        /*02c0*/ 	.word	0x00013900


	//   ....[2]....
        /*02c4*/ 	.word	0x000144a0


	//   ....[3]....
        /*02c8*/ 	.word	0x000144f0


	//   ....[4]....
        /*02cc*/ 	.word	0x00014520


	//   ....[5]....
        /*02d0*/ 	.word	0x00014580


	//   ....[6]....
        /*02d4*/ 	.word	0x00014810


	//----- nvinfo : EIATTR_CTAIDZ_USED
	.align		4
.L_472:
        /*02d8*/ 	.byte	0x01, 0x04
	.zero		2


	//----- nvinfo : EIATTR_MAX_THREADS
	.align		4
        /*02dc*/ 	.byte	0x04, 0x05
        /*02de*/ 	.short	(.L_474 - .L_473)
.L_473:
        /*02e0*/ 	.word	0x00000100
        /*02e4*/ 	.word	0x00000001
        /*02e8*/ 	.word	0x00000001


	//----- nvinfo : EIATTR_CRS_STACK_SIZE
	.align		4
.L_474:
        /*02ec*/ 	.byte	0x04, 0x1e
        /*02ee*/ 	.short	(.L_476 - .L_475)
.L_475:
        /*02f0*/ 	.word	0x00000000
.L_476:


//--------------------- .nv.info._ZN7cutlass13device_kernelIN5flash19enable_sm80_to_sm89INS1_16FlashAttnFwdSm80INS1_25CollectiveMainloopFwdSm80ILi8ELi1ELb0EN4cute5tupleIJNS5_1CILi128EEENS7_ILi64EEENS7_ILi256EEEEEELi256ENS_10bfloat16_tEfNS_4arch4Sm80ELb0ELb1ELb0ELb1ELb1ELb0ELb1ELb1EEENS1_21CollectiveEpilogueFwdINS6_IJS8_SA_S9_EEENS6_IJNS7_ILi1EEESI_SI_EEESC_SE_Li256ELb1ELb1ELb1ELb0EEENS1_36VarlenDynamicPersistentTileSchedulerILi128ELi64ELi256ELi256ELb1ELb1ELb0ELb1ELb0ELb1EEEEEEEEEvNT_6ParamsE --------------------------
	.section	.nv.info._ZN7cutlass13device_kernelIN5flash19enable_sm80_to_sm89INS1_16FlashAttnFwdSm80INS1_25CollectiveMainloopFwdSm80ILi8ELi1ELb0EN4cute5tupleIJNS5_1CILi128EEENS7_ILi64EEENS7_ILi256EEEEEELi256ENS_10bfloat16_tEfNS_4arch4Sm80ELb0ELb1ELb0ELb1ELb1ELb0ELb1ELb1EEENS1_21CollectiveEpilogueFwdINS6_IJS8_SA_S9_EEENS6_IJNS7_ILi1EEESI_SI_EEESC_SE_Li256ELb1ELb1ELb1ELb0EEENS1_36VarlenDynamicPersistentTileSchedulerILi128ELi64ELi256ELi256ELb1ELb1ELb0ELb1ELb0ELb1EEEEEEEEEvNT_6ParamsE,"",@"SHT_CUDA_INFO"
	.sectionflags	@""
	.align	4


	//----- nvinfo : EIATTR_CUDA_API_VERSION
	.align		4
        /*0000*/ 	.byte	0x04, 0x37
        /*0002*/ 	.short	(.L_478 - .L_477)
.L_477:
        /*0004*/ 	.word	0x00000082


	//----- nvinfo : EIATTR_SW2861232_WAR
	.align		4
.L_478:
        /*0008*/ 	.byte	0x01, 0x35
	.zero		2


	//----- nvinfo : EIATTR_PARAM_CBANK
	.align		4
        /*000c*/ 	.byte	0x04, 0x0a
        /*000e*/ 	.short	(.L_480 - .L_479)
	.align		4
.L_479:
        /*0010*/ 	.word	index@(.nv.constant0._ZN7cutlass13device_kernelIN5flash19enable_sm80_to_sm89INS1_16FlashAttnFwdSm80INS1_25CollectiveMainloopFwdSm80ILi8ELi1ELb0EN4cute5tupleIJNS5_1CILi128EEENS7_ILi64EEENS7_ILi256EEEEEELi256ENS_10bfloat16_tEfNS_4arch4Sm80ELb0ELb1ELb0ELb1ELb1ELb0ELb1ELb1EEENS1_21CollectiveEpilogueFwdINS6_IJS8_SA_S9_EEENS6_IJNS7_ILi1EEESI_SI_EEESC_SE_Li256ELb1ELb1ELb1ELb0EEENS1_36VarlenDynamicPersistentTileSchedulerILi128ELi64ELi256ELi256ELb1ELb1ELb0ELb1ELb0ELb1EEEEEEEEEvNT_6ParamsE)
        /*0014*/ 	.short	0x0160
        /*0016*/ 	.short	0x0438


	//----- nvinfo : EIATTR_CBANK_PARAM_SIZE
	.align		4
.L_480:
        /*0018*/ 	.byte	0x03, 0x19
        /*001a*/ 	.short	0x0438


	//----- nvinfo : EIATTR_KPARAM_INFO
	.align		4
        /*001c*/ 	.byte	0x04, 0x17
        /*001e*/ 	.short	(.L_482 - .L_481)
.L_481:
        /*0020*/ 	.word	0x00000000
        /*0024*/ 	.short	0x0000
        /*0026*/ 	.short	0x0000
        /*0028*/ 	.byte	0x00, 0xf0, 0xe1, 0x10


	//----- nvinfo : EIATTR_MAXREG_COUNT
	.align		4
.L_482:
        /*002c*/ 	.byte	0x03, 0x1b
        /*002e*/ 	.short	0x00ff


	//----- nvinfo : EIATTR_NUM_BARRIERS
	.align		4
        /*0030*/ 	.byte	0x02, 0x4c
        /*0032*/ 	.byte	0x06
	.zero		1


	//----- nvinfo : EIATTR_ANNOTATIONS
	.align		4
        /*0034*/ 	.byte	0x04, 0x55
        /*0036*/ 	.short	(.L_484 - .L_483)


	//   ....[0]....
.L_483:
        /* <DEDUP_REMOVED lines=15> */


	//----- nvinfo : EIATTR_MERCURY_ISA_VERSION
	.align		4
.L_484:
        /*0118*/ 	.byte	0x03, 0x5f
        /*011a*/ 	.short	0x0000


	//----- nvinfo : EIATTR_INT_WARP_WIDE_INSTR_OFFSETS
	.align		4
        /*011c*/ 	.byte	0x04, 0x31
        /*011e*/ 	.short	(.L_486 - .L_485)


	//   ....[0]....
.L_485:
        /*0120*/ 	.word	0x00013c30


	//   ....[1]....
        /*0124*/ 	.word	0x00013cb0


	//----- nvinfo : EIATTR_COOP_GROUP_MASK_REGIDS
	.align		4
.L_486:
        /*0128*/ 	.byte	0x04, 0x29
        /*012a*/ 	.short	(.L_488 - .L_487)


	//   ....[0]....
.L_487:
        /*012c*/ 	.word	0xffffffff


	//   ....[1]....
        /*0130*/ 	.word	0xffffffff


	//   ....[2]....
        /*0134*/ 	.word	0xffffffff


	//   ....[3]....
        /*0138*/ 	.word	0xffffffff


	//   ....[4]....
        /*013c*/ 	.word	0xffffffff


	//   ....[5]....
        /*0140*/ 	.word	0xffffffff


	//   ....[6]....
        /*0144*/ 	.word	0xffffffff


	//   ....[7]....
        /*0148*/ 	.word	0xffffffff


	//   ....[8]....
        /*014c*/ 	.word	0xffffffff


	//   ....[9]....
        /*0150*/ 	.word	0xffffffff


	//   ....[10]....
        /*0154*/ 	.word	0xffffffff


	//   ....[11]....
        /*0158*/ 	.word	0xffffffff


	//   ....[12]....
        /*015c*/ 	.word	0xffffffff


	//   ....[13]....
        /*0160*/ 	.word	0xffffffff


	//   ....[14]....
        /*0164*/ 	.word	0xffffffff


	//   ....[15]....
        /*0168*/ 	.word	0xffffffff


	//   ....[16]....
        /*016c*/ 	.word	0xffffffff


	//   ....[17]....
        /*0170*/ 	.word	0xffffffff


	//   ....[18]....
        /*0174*/ 	.word	0xffffffff


	//   ....[19]....
        /*0178*/ 	.word	0xffffffff


	//   ....[20]....
        /*017c*/ 	.word	0xffffffff


	//   ....[21]....
        /*0180*/ 	.word	0xffffffff


	//   ....[22]....
        /*0184*/ 	.word	0xffffffff


	//   ....[23]....
        /*0188*/ 	.word	0xffffffff


	//   ....[24]....
        /*018c*/ 	.word	0xffffffff


	//   ....[25]....
        /*0190*/ 	.word	0xffffffff


	//   ....[26]....
        /*0194*/ 	.word	0xffffffff


	//   ....[27]....
        /*0198*/ 	.word	0xffffffff


	//   ....[28]....
        /*019c*/ 	.word	0xffffffff


	//   ....[29]....
        /*01a0*/ 	.word	0xffffffff


	//   ....[30]....
        /*01a4*/ 	.word	0xffffffff


	//   ....[31]....
        /*01a8*/ 	.word	0xffffffff


	//   ....[32]....
        /*01ac*/ 	.word	0xffffffff


	//   ....[33]....
        /*01b0*/ 	.word	0xffffffff


	//   ....[34]....
        /*01b4*/ 	.word	0xffffffff


	//   ....[35]....
        /*01b8*/ 	.word	0xffffffff


	//   ....[36]....
        /*01bc*/ 	.word	0xffffffff


	//   ....[37]....
        /*01c0*/ 	.word	0xffffffff


	//   ....[38]....
        /*01c4*/ 	.word	0xffffffff


	//   ....[39]....
        /*01c8*/ 	.word	0xffffffff


	//   ....[40]....
        /*01cc*/ 	.word	0xffffffff


	//   ....[41]....
        /*01d0*/ 	.word	0xffffffff


	//   ....[42]....
        /*01d4*/ 	.word	0xffffffff


	//   ....[43]....
        /*01d8*/ 	.word	0xffffffff


	//   ....[44]....
        /*01dc*/ 	.word	0xffffffff


	//   ....[45]....
        /*01e0*/ 	.word	0xffffffff


	//   ....[46]....
        /*01e4*/ 	.word	0xffffffff


	//   ....[47]....
        /*01e8*/ 	.word	0xffffffff


	//   ....[48]....
        /*01ec*/ 	.word	0xffffffff


	//   ....[49]....
        /*01f0*/ 	.word	0xffffffff


	//   ....[50]....
        /*01f4*/ 	.word	0xffffffff


	//   ....[51]....
        /*01f8*/ 	.word	0xffffffff


	//   ....[52]....
        /*01fc*/ 	.word	0xffffffff


	//   ....[53]....
        /*0200*/ 	.word	0xffffffff


	//   ....[54]....
        /*0204*/ 	.word	0xffffffff


	//   ....[55]....
        /*0208*/ 	.word	0xffffffff


	//   ....[56]....
        /*020c*/ 	.word	0xffffffff


	//   ....[57]....
        /*0210*/ 	.word	0xffffffff


	//   ....[58]....
        /*0214*/ 	.word	0xffffffff


	//   ....[59]....
        /*0218*/ 	.word	0xffffffff


	//   ....[60]....
        /*021c*/ 	.word	0xffffffff


	//   ....[61]....
        /*0220*/ 	.word	0xffffffff


	//   ....[62]....
        /*0224*/ 	.word	0xffffffff


	//   ....[63]....
        /*0228*/ 	.word	0xffffffff


	//   ....[64]....
        /*022c*/ 	.word	0xffffffff


	//   ....[65]....
        /*0230*/ 	.word	0xffffffff


	//   ....[66]....
        /*0234*/ 	.word	0xffffffff


	//   ....[67]....
        /*0238*/ 	.word	0xffffffff


	//   ....[68]....
        /*023c*/ 	.word	0xffffffff


	//   ....[69]....
        /*0240*/ 	.word	0xffffffff


	//   ....[70]....
        /*0244*/ 	.word	0xffffffff


	//   ....[71]....
        /*0248*/ 	.word	0xffffffff


	//   ....[72]....
        /*024c*/ 	.word	0xffffffff


	//   ....[73]....
        /*0250*/ 	.word	0xffffffff


	//   ....[74]....
        /*0254*/ 	.word	0xffffffff


	//   ....[75]....
        /*0258*/ 	.word	0xffffffff


	//   ....[76]....
        /*025c*/ 	.word	0xffffffff


	//   ....[77]....
        /*0260*/ 	.word	0xffffffff


	//   ....[78]....
        /*0264*/ 	.word	0xffffffff


	//   ....[79]....
        /*0268*/ 	.word	0xffffffff


	//   ....[80]....
        /*026c*/ 	.word	0xffffffff


	//   ....[81]....
        /*0270*/ 	.word	0xffffffff


	//   ....[82]....
        /*0274*/ 	.word	0xffffffff


	//   ....[83]....
        /*0278*/ 	.word	0xffffffff


	//   ....[84]....
        /*027c*/ 	.word	0xffffffff


	//   ....[85]....
        /*0280*/ 	.word	0xffffffff


	//   ....[86]....
        /*0284*/ 	.word	0xffffffff


	//   ....[87]....
        /*0288*/ 	.word	0xffffffff


	//   ....[88]....
        /*028c*/ 	.word	0xffffffff


	//   ....[89]....
        /*0290*/ 	.word	0xffffffff


	//   ....[90]....
        /*0294*/ 	.word	0xffffffff


	//   ....[91]....
        /*0298*/ 	.word	0xffffffff


	//   ....[92]....
        /*029c*/ 	.word	0xffffffff


	//   ....[93]....
        /*02a0*/ 	.word	0xffffffff


	//   ....[94]....
        /*02a4*/ 	.word	0xffffffff


	//   ....[95]....
        /*02a8*/ 	.word	0xffffffff


	//   ....[96]....
        /*02ac*/ 	.word	0xffffffff


	//   ....[97]....
        /*02b0*/ 	.word	0xffffffff


	//   ....[98]....
        /*02b4*/ 	.word	0xffffffff


	//   ....[99]....
        /*02b8*/ 	.word	0xffffffff


	//   ....[100]....
        /*02bc*/ 	.word	0xffffffff


	//   ....[101]....
        /*02c0*/ 	.word	0xffffffff


	//   ....[102]....
        /*02c4*/ 	.word	0xffffffff


	//   ....[103]....
        /*02c8*/ 	.word	0xffffffff


	//   ....[104]....
        /*02cc*/ 	.word	0xffffffff


	//   ....[105]....
        /*02d0*/ 	.word	0xffffffff


	//   ....[106]....
        /*02d4*/ 	.word	0xffffffff


	//   ....[107]....
        /*02d8*/ 	.word	0xffffffff


	//   ....[108]....
        /*02dc*/ 	.word	0xffffffff


	//   ....[109]....
        /*02e0*/ 	.word	0xffffffff


	//   ....[110]....
        /*02e4*/ 	.word	0xffffffff


	//   ....[111]....
        /*02e8*/ 	.word	0xffffffff


	//   ....[112]....
        /*02ec*/ 	.word	0xffffffff


	//   ....[113]....
        /*02f0*/ 	.word	0xffffffff


	//   ....[114]....
        /*02f4*/ 	.word	0xffffffff


	//   ....[115]....
        /*02f8*/ 	.word	0xffffffff


	//   ....[116]....
        /*02fc*/ 	.word	0xffffffff


	//   ....[117]....
        /*0300*/ 	.word	0xffffffff


	//   ....[118]....
        /*0304*/ 	.word	0xffffffff


	//   ....[119]....
        /*0308*/ 	.word	0xffffffff


	//   ....[120]....
        /*030c*/ 	.word	0xffffffff


	//   ....[121]....
        /*0310*/ 	.word	0xffffffff


	//   ....[122]....
        /*0314*/ 	.word	0xffffffff


	//   ....[123]....
        /*0318*/ 	.word	0xffffffff


	//   ....[124]....
        /*031c*/ 	.word	0xffffffff


	//   ....[125]....
        /*0320*/ 	.word	0xffffffff


	//   ....[126]....
        /*0324*/ 	.word	0xffffffff


	//   ....[127]....
        /*0328*/ 	.word	0xffffffff


	//   ....[128]....
        /*032c*/ 	.word	0xffffffff


	//   ....[129]....
        /*0330*/ 	.word	0xffffffff


	//   ....[130]....
        /*0334*/ 	.word	0xffffffff


	//   ....[131]....
        /*0338*/ 	.word	0xffffffff


	//   ....[132]....
        /*033c*/ 	.word	0xffffffff


	//   ....[133]....
        /*0340*/ 	.word	0xffffffff


	//   ....[134]....
        /*0344*/ 	.word	0xffffffff


	//   ....[135]....
        /*0348*/ 	.word	0xffffffff


	//   ....[136]....
        /*034c*/ 	.word	0xffffffff


	//   ....[137]....
        /*0350*/ 	.word	0xffffffff


	//   ....[138]....
        /*0354*/ 	.word	0xffffffff


	//   ....[139]....
        /*0358*/ 	.word	0xffffffff


	//   ....[140]....
        /*035c*/ 	.word	0xffffffff


	//   ....[141]....
        /*0360*/ 	.word	0xffffffff


	//   ....[142]....
        /*0364*/ 	.word	0xffffffff


	//   ....[143]....
        /*0368*/ 	.word	0xffffffff


	//   ....[144]....
        /*036c*/ 	.word	0xffffffff


	//   ....[145]....
        /*0370*/ 	.word	0xffffffff


	//   ....[146]....
        /*0374*/ 	.word	0xffffffff


	//   ....[147]....
        /*0378*/ 	.word	0xffffffff


	//   ....[148]....
        /*037c*/ 	.word	0xffffffff


	//   ....[149]....
        /*0380*/ 	.word	0xffffffff


	//   ....[150]....
        /*0384*/ 	.word	0xffffffff


	//   ....[151]....
        /*0388*/ 	.word	0xffffffff


	//   ....[152]....
        /*038c*/ 	.word	0xffffffff


	//   ....[153]....
        /*0390*/ 	.word	0xffffffff


	//   ....[154]....
        /*0394*/ 	.word	0xffffffff


	//   ....[155]....
        /*0398*/ 	.word	0xffffffff


	//   ....[156]....
        /*039c*/ 	.word	0xffffffff


	//   ....[157]....
        /*03a0*/ 	.word	0xffffffff


	//   ....[158]....
        /*03a4*/ 	.word	0xffffffff


	//   ....[159]....
        /*03a8*/ 	.word	0xffffffff


	//   ....[160]....
        /*03ac*/ 	.word	0xffffffff


	//   ....[161]....
        /*03b0*/ 	.word	0xffffffff


	//   ....[162]....
        /*03b4*/ 	.word	0xffffffff


	//   ....[163]....
        /*03b8*/ 	.word	0xffffffff


	//   ....[164]....
        /*03bc*/ 	.word	0xffffffff


	//   ....[165]....
        /*03c0*/ 	.word	0xffffffff


	//   ....[166]....
        /*03c4*/ 	.word	0xffffffff


	//   ....[167]....
        /*03c8*/ 	.word	0xffffffff


	//   ....[168]....
        /*03cc*/ 	.word	0xffffffff


	//   ....[169]....
        /*03d0*/ 	.word	0xffffffff


	//   ....[170]....
        /*03d4*/ 	.word	0xffffffff


	//   ....[171]....
        /*03d8*/ 	.word	0xffffffff


	//   ....[172]....
        /*03dc*/ 	.word	0xffffffff


	//   ....[173]....
        /*03e0*/ 	.word	0xffffffff


	//   ....[174]....
        /*03e4*/ 	.word	0xffffffff


	//   ....[175]....
        /*03e8*/ 	.word	0xffffffff


	//   ....[176]....
        /*03ec*/ 	.word	0xffffffff


	//   ....[177]....
        /*03f0*/ 	.word	0xffffffff


	//   ....[178]....
        /*03f4*/ 	.word	0xffffffff


	//   ....[179]....
        /*03f8*/ 	.word	0xffffffff


	//   ....[180]....
        /*03fc*/ 	.word	0xffffffff


	//   ....[181]....
        /*0400*/ 	.word	0xffffffff


	//   ....[182]....
        /*0404*/ 	.word	0xffffffff


	//   ....[183]....
        /*0408*/ 	.word	0xffffffff


	//   ....[184]....
        /*040c*/ 	.word	0xffffffff


	//   ....[185]....
        /*0410*/ 	.word	0xffffffff


	//   ....[186]....
        /*0414*/ 	.word	0xffffffff


	//   ....[187]....
        /*0418*/ 	.word	0xffffffff


	//   ....[188]....
        /*041c*/ 	.word	0xffffffff


	//   ....[189]....
        /*0420*/ 	.word	0xffffffff


	//   ....[190]....
        /*0424*/ 	.word	0xffffffff


	//   ....[191]....
        /*0428*/ 	.word	0xffffffff


	//   ....[192]....
        /*042c*/ 	.word	0xffffffff


	//   ....[193]....
        /*0430*/ 	.word	0xffffffff


	//   ....[194]....
        /*0434*/ 	.word	0xffffffff


	//   ....[195]....
        /*0438*/ 	.word	0xffffffff


	//   ....[196]....
        /*043c*/ 	.word	0xffffffff


	//   ....[197]....
        /*0440*/ 	.word	0xffffffff


	//   ....[198]....
        /*0444*/ 	.word	0xffffffff


	//   ....[199]....
        /*0448*/ 	.word	0xffffffff


	//   ....[200]....
        /*044c*/ 	.word	0xffffffff


	//   ....[201]....
        /*0450*/ 	.word	0xffffffff


	//   ....[202]....
        /*0454*/ 	.word	0xffffffff


	//   ....[203]....
        /*0458*/ 	.word	0xffffffff


	//   ....[204]....
        /*045c*/ 	.word	0xffffffff


	//   ....[205]....
        /*0460*/ 	.word	0xffffffff


	//   ....[206]....
        /*0464*/ 	.word	0xffffffff


	//   ....[207]....
        /*0468*/ 	.word	0xffffffff


	//   ....[208]....
        /*046c*/ 	.word	0xffffffff


	//   ....[209]....
        /*0470*/ 	.word	0xffffffff


	//   ....[210]....
        /*0474*/ 	.word	0xffffffff


	//   ....[211]....
        /*0478*/ 	.word	0xffffffff


	//   ....[212]....
        /*047c*/ 	.word	0xffffffff


	//   ....[213]....
        /*0480*/ 	.word	0xffffffff


	//   ....[214]....
        /*0484*/ 	.word	0xffffffff


	//   ....[215]....
        /*0488*/ 	.word	0xffffffff


	//   ....[216]....
        /*048c*/ 	.word	0xffffffff


	//   ....[217]....
        /*0490*/ 	.word	0xffffffff


	//   ....[218]....
        /*0494*/ 	.word	0xffffffff


	//   ....[219]....
        /*0498*/ 	.word	0xffffffff


	//   ....[220]....
        /*049c*/ 	.word	0xffffffff


	//   ....[221]....
        /*04a0*/ 	.word	0xffffffff


	//   ....[222]....
        /*04a4*/ 	.word	0xffffffff


	//   ....[223]....
        /*04a8*/ 	.word	0xffffffff


	//   ....[224]....
        /*04ac*/ 	.word	0xffffffff


	//   ....[225]....
        /*04b0*/ 	.word	0xffffffff


	//   ....[226]....
        /*04b4*/ 	.word	0xffffffff


	//   ....[227]....
        /*04b8*/ 	.word	0xffffffff


	//   ....[228]....
        /*04bc*/ 	.word	0xffffffff


	//   ....[229]....
        /*04c0*/ 	.word	0xffffffff


	//   ....[230]....
        /*04c4*/ 	.word	0xffffffff


	//   ....[231]....
        /*04c8*/ 	.word	0xffffffff


	//   ....[232]....
        /*04cc*/ 	.word	0xffffffff


	//   ....[233]....
        /*04d0*/ 	.word	0xffffffff


	//   ....[234]....
        /*04d4*/ 	.word	0xffffffff


	//   ....[235]....
        /*04d8*/ 	.word	0xffffffff


	//----- nvinfo : EIATTR_COOP_GROUP_INSTR_OFFSETS
	.align		4
.L_488:
        /*04dc*/ 	.byte	0x04, 0x28
        /*04de*/ 	.short	(.L_490 - .L_489)


	//   ....[0]....
.L_489:
        /*04e0*/ 	.word	0x00000050


	//   ....[1]....
        /*04e4*/ 	.word	0x000001e0


	//   ....[2]....
        /*04e8*/ 	.word	0x00000210


	//   ....[3]....
        /*04ec*/ 	.word	0x00000240


	//   ....[4]....
        /*04f0*/ 	.word	0x00000270


	//   ....[5]....
        /*04f4*/ 	.word	0x000002a0


	//   ....[6]....
        /*04f8*/ 	.word	0x000002d0


	//   ....[7]....
        /*04fc*/ 	.word	0x00000430


	//   ....[8]....
        /*0500*/ 	.word	0x00000470


	//   ....[9]....
        /*0504*/ 	.word	0x000004a0


	//   ....[10]....
        /*0508*/ 	.word	0x000004d0


	//   ....[11]....
        /*050c*/ 	.word	0x00000500


	//   ....[12]....
        /*0510*/ 	.word	0x00000530


	//   ....[13]....
        /*0514*/ 	.word	0x000005c0


	//   ....[14]....
        /*0518*/ 	.word	0x00000600


	//   ....[15]....
        /*051c*/ 	.word	0x00000620


	//   ....[16]....
        /*0520*/ 	.word	0x00000680


	//   ....[17]....
        /*0524*/ 	.word	0x00002c40


	//   ....[18]....
        /*0528*/ 	.word	0x00002c60


	//   ....[19]....
        /*052c*/ 	.word	0x00002e10


	//   ....[20]....
        /*0530*/ 	.word	0x00002e20


	//   ....[21]....
        /*0534*/ 	.word	0x00002fc0


	//   ....[22]....
        /*0538*/ 	.word	0x00002fe0


	//   ....[23]....
        /*053c*/ 	.word	0x00003180


	//   ....[24]....
        /*0540*/ 	.word	0x00003190


	//   ....[25]....
        /*0544*/ 	.word	0x000036a0


	//   ....[26]....
        /*0548*/ 	.word	0x000036c0


	//   ....[27]....
        /*054c*/ 	.word	0x000036d0


	//   ....[28]....
        /*0550*/ 	.word	0x00003720


	//   ....[29]....
        /*0554*/ 	.word	0x00003950


	//   ....[30]....
        /*0558*/ 	.word	0x00003970


	//   ....[31]....
        /*055c*/ 	.word	0x00003980


	//   ....[32]....
        /*0560*/ 	.word	0x00003990


	//   ....[33]....
        /*0564*/ 	.word	0x00004c60


	//   ....[34]....
        /*0568*/ 	.word	0x00004c80


	//   ....[35]....
        /*056c*/ 	.word	0x00004dc0


	//   ....[36]....
        /*0570*/ 	.word	0x00004de0


	//   ....[37]....
        /*0574*/ 	.word	0x000050c0


	//   ....[38]....
        /*0578*/ 	.word	0x000055a0


	//   ....[39]....
        /*057c*/ 	.word	0x00005c50


	//   ....[40]....
        /*0580*/ 	.word	0x00005c80


	//   ....[41]....
        /*0584*/ 	.word	0x00005c90


	//   ....[42]....
        /*0588*/ 	.word	0x00005cc0


	//   ....[43]....
        /*058c*/ 	.word	0x00007580


	//   ....[44]....
        /*0590*/ 	.word	0x000075a0


	//   ....[45]....
        /*0594*/ 	.word	0x00007690


	//   ....[46]....
        /*0598*/ 	.word	0x000076c0


	//   ....[47]....
        /*059c*/ 	.word	0x00008860


	//   ....[48]....
        /*05a0*/ 	.word	0x00008880


	//   ....[49]....
        /*05a4*/ 	.word	0x000089a0


	//   ....[50]....
        /*05a8*/ 	.word	0x000089d0


	//   ....[51]....
        /*05ac*/ 	.word	0x00008cc0


	//   ....[52]....
        /*05b0*/ 	.word	0x000091d0


	//   ....[53]....
        /*05b4*/ 	.word	0x000098d0


	//   ....[54]....
        /*05b8*/ 	.word	0x00009900


	//   ....[55]....
        /*05bc*/ 	.word	0x00009920


	//   ....[56]....
        /*05c0*/ 	.word	0x00009940


	//   ....[57]....
        /*05c4*/ 	.word	0x0000baa0


	//   ....[58]....
        /*05c8*/ 	.word	0x0000bac0


	//   ....[59]....
        /*05cc*/ 	.word	0x0000bbb0


	//   ....[60]....
        /*05d0*/ 	.word	0x0000bbe0


	//   ....[61]....
        /*05d4*/ 	.word	0x0000cd80


	//   ....[62]....
        /*05d8*/ 	.word	0x0000cda0


	//   ....[63]....
        /*05dc*/ 	.word	0x0000cec0


	//   ....[64]....
        /*05e0*/ 	.word	0x0000cef0


	//   ....[65]....
        /*05e4*/ 	.word	0x0000d310


	//   ....[66]....
        /*05e8*/ 	.word	0x0000d340


	//   ....[67]....
        /*05ec*/ 	.word	0x0000d360


	//   ....[68]....
        /*05f0*/ 	.word	0x0000d380


	//   ....[69]....
        /*05f4*/ 	.word	0x0000f300


	//   ....[70]....
        /*05f8*/ 	.word	0x0000f310


	//   ....[71]....
        /*05fc*/ 	.word	0x0000f350


	//   ....[72]....
        /*0600*/ 	.word	0x0000f380


	//   ....[73]....
        /*0604*/ 	.word	0x00010590


	//   ....[74]....
        /*0608*/ 	.word	0x000105b0


	//   ....[75]....
        /*060c*/ 	.word	0x000106c0


	//   ....[76]....
        /*0610*/ 	.word	0x000106e0


	//   ....[77]....
        /*0614*/ 	.word	0x00010900


	//   ....[78]....
        /*0618*/ 	.word	0x00010e10


	//   ....[79]....
        /*061c*/ 	.word	0x00011510


	//   ....[80]....
        /*0620*/ 	.word	0x00011540


	//   ....[81]....
        /*0624*/ 	.word	0x00011560


	//   ....[82]....
        /*0628*/ 	.word	0x00011580


	//   ....[83]....
        /*062c*/ 	.word	0x00013220


	//   ....[84]....
        /*0630*/ 	.word	0x00013250


	//   ....[85]....
        /*0634*/ 	.word	0x00013270


	//   ....[86]....
        /*0638*/ 	.word	0x00013280


	//   ....[87]....
        /*063c*/ 	.word	0x00014aa0


	//   ....[88]....
        /*0640*/ 	.word	0x00014ab0


	//   ....[89]....
        /*0644*/ 	.word	0x00014ad0


	//   ....[90]....
        /*0648*/ 	.word	0x00014af0


	//   ....[91]....
        /*064c*/ 	.word	0x00014e80


	//   ....[92]....
        /*0650*/ 	.word	0x00014ea0


	//   ....[93]....
        /*0654*/ 	.word	0x00015050


	//   ....[94]....
        /*0658*/ 	.word	0x00015060


	//   ....[95]....
        /*065c*/ 	.word	0x00015210


	//   ....[96]....
        /*0660*/ 	.word	0x00015230


	//   ....[97]....
        /*0664*/ 	.word	0x000153e0


	//   ....[98]....
        /*0668*/ 	.word	0x000153f0


	//   ....[99]....
        /*066c*/ 	.word	0x00015790


	//   ....[100]....
        /*0670*/ 	.word	0x000157b0


	//   ....[101]....
        /*0674*/ 	.word	0x000165e0


	//   ....[102]....
        /*0678*/ 	.word	0x000165f0


	//   ....[103]....
        /*067c*/ 	.word	0x00017bf0


	//   ....[104]....
        /*0680*/ 	.word	0x00017c10


	//   ....[105]....
        /*0684*/ 	.word	0x00017dd0


	//   ....[106]....
        /*0688*/ 	.word	0x00017de0


	//   ....[107]....
        /*068c*/ 	.word	0x00017f90


	//   ....[108]....
        /*0690*/ 	.word	0x00017fb0


	//   ....[109]....
        /*0694*/ 	.word	0x00018160


	//   ....[110]....
        /*0698*/ 	.word	0x00018170


	//   ....[111]....
        /*069c*/ 	.word	0x000183c0


	//   ....[112]....
        /*06a0*/ 	.word	0x000183e0


	//   ....[113]....
        /*06a4*/ 	.word	0x00018500


	//   ....[114]....
        /*06a8*/ 	.word	0x00018540


	//   ....[115]....
        /*06ac*/ 	.word	0x00018570


	//   ....[116]....
        /*06b0*/ 	.word	0x000185a0


	//   ....[117]....
        /*06b4*/ 	.word	0x000185d0


	//   ....[118]....
        /*06b8*/ 	.word	0x00018600


	//   ....[119]....
        /*06bc*/ 	.word	0x00018750


	//   ....[120]....
        /*06c0*/ 	.word	0x00018790


	//   ....[121]....
        /*06c4*/ 	.word	0x000187c0


	//   ....[122]....
        /*06c8*/ 	.word	0x000187f0


	//   ....[123]....
        /*06cc*/ 	.word	0x00018820


	//   ....[124]....
        /*06d0*/ 	.word	0x00018850


	//   ....[125]....
        /*06d4*/ 	.word	0x000188e0


	//   ....[126]....
        /*06d8*/ 	.word	0x00018920


	//   ....[127]....
        /*06dc*/ 	.word	0x00018930


	//   ....[128]....
        /*06e0*/ 	.word	0x00018990


	//   ....[129]....
        /*06e4*/ 	.word	0x00019340


	//   ....[130]....
        /*06e8*/ 	.word	0x000193a0


	//   ....[131]....
        /*06ec*/ 	.word	0x000193f0


	//   ....[132]....
        /*06f0*/ 	.word	0x00019440


	//   ....[133]....
        /*06f4*/ 	.word	0x00019490


	//   ....[134]....
        /*06f8*/ 	.word	0x00019500


	//   ....[135]....
        /*06fc*/ 	.word	0x00019550


	//   ....[136]....
        /*0700*/ 	.word	0x000195c0


	//   ....[137]....
        /*0704*/ 	.word	0x00019630


	//   ....[138]....
        /*0708*/ 	.word	0x000196a0


	//   ....[139]....
        /*070c*/ 	.word	0x00019710


	//   ....[140]....
        /*0710*/ 	.word	0x00019780


	//   ....[141]....
        /*0714*/ 	.word	0x000197f0


	//   ....[142]....
        /*0718*/ 	.word	0x00019850


	//   ....[143]....
        /*071c*/ 	.word	0x000198c0


	//   ....[144]....
        /*0720*/ 	.word	0x00019930


	//   ....[145]....
        /*0724*/ 	.word	0x000199a0


	//   ....[146]....
        /*0728*/ 	.word	0x00019a00


	//   ....[147]....
        /*072c*/ 	.word	0x00019a70


	//   ....[148]....
        /*0730*/ 	.word	0x00019ae0


	//   ....[149]....
        /*0734*/ 	.word	0x00019ca0


	//   ....[150]....
        /*0738*/ 	.word	0x00019d00


	//   ....[151]....
        /*073c*/ 	.word	0x00019d70


	//   ....[152]....
        /*0740*/ 	.word	0x00019de0


	//   ....[153]....
        /*0744*/ 	.word	0x00019e40


	//   ....[154]....
        /*0748*/ 	.word	0x00019e90


	//   ....[155]....
        /*074c*/ 	.word	0x00019ee0


	//   ....[156]....
        /*0750*/ 	.word	0x00019f30


	//   ....[157]....
        /*0754*/ 	.word	0x00019fa0


	//   ....[158]....
        /*0758*/ 	.word	0x0001a010


	//   ....[159]....
        /*075c*/ 	.word	0x0001a1d0


	//   ....[160]....
        /*0760*/ 	.word	0x0001a230


	//   ....[161]....
        /*0764*/ 	.word	0x0001a2a0


	//   ....[162]....
        /*0768*/ 	.word	0x0001a310


	//   ....[163]....
        /*076c*/ 	.word	0x0001a4d0


	//   ....[164]....
        /*0770*/ 	.word	0x0001a530


	//   ....[165]....
        /*0774*/ 	.word	0x0001a5a0


	//   ....[166]....
        /*0778*/ 	.word	0x0001a610


	//   ....[167]....
        /*077c*/ 	.word	0x0001a660


	//   ....[168]....
        /*0780*/ 	.word	0x0001a6a0


	//   ....[169]....
        /*0784*/ 	.word	0x0001a6f0


	//   ....[170]....
        /*0788*/ 	.word	0x0001a730


	//   ....[171]....
        /*078c*/ 	.word	0x0001a790


	//   ....[172]....
        /*0790*/ 	.word	0x0001a800


	//   ....[173]....
        /*0794*/ 	.word	0x0001a9c0


	//   ....[174]....
        /*0798*/ 	.word	0x0001aa20


	//   ....[175]....
        /*079c*/ 	.word	0x0001aa90


	//   ....[176]....
        /*07a0*/ 	.word	0x0001ab00


	//   ....[177]....
        /*07a4*/ 	.word	0x0001acc0


	//   ....[178]....
        /*07a8*/ 	.word	0x0001ad20


	//   ....[179]....
        /*07ac*/ 	.word	0x0001ad70


	//   ....[180]....
        /*07b0*/ 	.word	0x0001adb0


	//   ....[181]....
        /*07b4*/ 	.word	0x0001ae00


	//   ....[182]....
        /*07b8*/ 	.word	0x0001ae40


	//   ....[183]....
        /*07bc*/ 	.word	0x0001aea0


	//   ....[184]....
        /*07c0*/ 	.word	0x0001af10


	//   ....[185]....
        /*07c4*/ 	.word	0x0001af80


	//   ....[186]....
        /*07c8*/ 	.word	0x0001b100


	//   ....[187]....
        /*07cc*/ 	.word	0x0001b160


	//   ....[188]....
        /*07d0*/ 	.word	0x0001b1d0


	//   ....[189]....
        /*07d4*/ 	.word	0x0001b240


	//   ....[190]....
        /*07d8*/ 	.word	0x0001b290


	//   ....[191]....
        /*07dc*/ 	.word	0x0001b2d0


	//   ....[192]....
        /*07e0*/ 	.word	0x0001b320


	//   ....[193]....
        /*07e4*/ 	.word	0x0001b370


	//   ....[194]....
        /*07e8*/ 	.word	0x0001b3c0


	//   ....[195]....
        /*07ec*/ 	.word	0x0001b410


	//   ....[196]....
        /*07f0*/ 	.word	0x0001b460


	//   ....[197]....
        /*07f4*/ 	.word	0x0001b4b0


	//   ....[198]....
        /*07f8*/ 	.word	0x0001b520


	//   ....[199]....
        /*07fc*/ 	.word	0x0001b590


	//   ....[200]....
        /*0800*/ 	.word	0x0001b600


	//   ....[201]....
        /*0804*/ 	.word	0x0001b660


	//   ....[202]....
        /*0808*/ 	.word	0x0001b6d0


	//   ....[203]....
        /*080c*/ 	.word	0x0001b740


	//   ....[204]....
        /*0810*/ 	.word	0x0001b7b0


	//   ....[205]....
        /*0814*/ 	.word	0x0001b810


	//   ....[206]....
        /*0818*/ 	.word	0x0001b880


	//   ....[207]....
        /*081c*/ 	.word	0x0001b8f0


	//   ....[208]....
        /*0820*/ 	.word	0x0001b960


	//   ....[209]....
        /*0824*/ 	.word	0x0001b9c0


	//   ....[210]....
        /*0828*/ 	.word	0x0001ba30


	//   ....[211]....
        /*082c*/ 	.word	0x0001baa0


	//   ....[212]....
        /*0830*/ 	.word	0x0001bb10


	//   ....[213]....
        /*0834*/ 	.word	0x0001bb70


	//   ....[214]....
        /*0838*/ 	.word	0x0001bbe0


	//   ....[215]....
        /*083c*/ 	.word	0x0001bc50


	//   ....[216]....
        /*0840*/ 	.word	0x0001bcc0


	//   ....[217]....
        /*0844*/ 	.word	0x0001bd20


	//   ....[218]....
        /*0848*/ 	.word	0x0001bd90


	//   ....[219]....
        /*084c*/ 	.word	0x0001be00


	//   ....[220]....
        /*0850*/ 	.word	0x0001be50


	//   ....[221]....
        /*0854*/ 	.word	0x0001be90


	//   ....[222]....
        /*0858*/ 	.word	0x0001bee0


	//   ....[223]....
        /*085c*/ 	.word	0x0001bf30


	//   ....[224]....
        /*0860*/ 	.word	0x0001bf80


	//   ....[225]....
        /*0864*/ 	.word	0x0001bff0


	//   ....[226]....
        /*0868*/ 	.word	0x0001c040


	//   ....[227]....
        /*086c*/ 	.word	0x0001c090


	//   ....[228]....
        /*0870*/ 	.word	0x0001c0e0


	//   ....[229]....
        /*0874*/ 	.word	0x0001c130


	//   ....[230]....
        /*0878*/ 	.word	0x0001c180


	//   ....[231]....
        /*087c*/ 	.word	0x0001c1f0


	//   ....[232]....
        /*0880*/ 	.word	0x0001c240


	//   ....[233]....
        /*0884*/ 	.word	0x0001c2b0


	//   ....[234]....
        /*0888*/ 	.word	0x0001c310


	//   ....[235]....
        /*088c*/ 	.word	0x0001c380


	//----- nvinfo : EIATTR_EXIT_INSTR_OFFSETS
	.align		4
.L_490:
        /*0890*/ 	.byte	0x04, 0x1c
        /*0892*/ 	.short	(.L_492 - .L_491)


	//   ....[0]....
.L_491:
        /*0894*/ 	.word	0x00000fe0


	//   ....[1]....
        /*0898*/ 	.word	0x00019300


	//----- nvinfo : EIATTR_MAX_THREADS
	.align		4
.L_492:
        /*089c*/ 	.byte	0x04, 0x05
        /*089e*/ 	.short	(.L_494 - .L_493)
.L_493:
        /*08a0*/ 	.word	0x00000100
        /*08a4*/ 	.word	0x00000001
        /*08a8*/ 	.word	0x00000001


	//----- nvinfo : EIATTR_CRS_STACK_SIZE
	.align		4
.L_494:
        /*08ac*/ 	.byte	0x04, 0x1e
        /*08ae*/ 	.short	(.L_496 - .L_495)
.L_495:
        /*08b0*/ 	.word	0x00000000
.L_496:


//--------------------- .nv.info._ZN7cutlass13device_kernelIN5flash19enable_sm80_to_sm89INS1_16FlashAttnFwdSm80INS1_25CollectiveMainloopFwdSm80ILi8ELi1ELb0EN4cute5tupleIJNS5_1CILi128EEENS7_ILi48EEENS7_ILi256EEEEEELi256ENS_10bfloat16_tEfNS_4arch4Sm80ELb0ELb1ELb0ELb1ELb1ELb1ELb1ELb1EEENS1_21CollectiveEpilogueFwdINS6_IJS8_SA_S9_EEENS6_IJNS7_ILi1EEESI_SI_EEESC_SE_Li256ELb1ELb1ELb1ELb0EEENS1_36VarlenDynamicPersistentTileSchedulerILi128ELi48ELi256ELi256ELb1ELb1ELb0ELb1ELb0ELb1EEEEEEEEEvNT_6ParamsE --------------------------
	.section	.nv.info._ZN7cutlass13device_kernelIN5flash19enable_sm80_to_sm89INS1_16FlashAttnFwdSm80INS1_25CollectiveMainloopFwdSm80ILi8ELi1ELb0EN4cute5tupleIJNS5_1CILi128EEENS7_ILi48EEENS7_ILi256EEEEEELi256ENS_10bfloat16_tEfNS_4arch4Sm80ELb0ELb1ELb0ELb1ELb1ELb1ELb1ELb1EEENS1_21CollectiveEpilogueFwdINS6_IJS8_SA_S9_EEENS6_IJNS7_ILi1EEESI_SI_EEESC_SE_Li256ELb1ELb1ELb1ELb0EEENS1_36VarlenDynamicPersistentTileSchedulerILi128ELi48ELi256ELi256ELb1ELb1ELb0ELb1ELb0ELb1EEEEEEEEEvNT_6ParamsE,"",@"SHT_CUDA_INFO"
	.sectionflags	@""
	.align	4


	//----- nvinfo : EIATTR_CUDA_API_VERSION
	.align		4
        /*0000*/ 	.byte	0x04, 0x37
        /*0002*/ 	.short	(.L_498 - .L_497)
.L_497:
        /*0004*/ 	.word	0x00000082


	//----- nvinfo : EIATTR_SW2861232_WAR
	.align		4
.L_498:
        /*0008*/ 	.byte	0x01, 0x35
	.zero		2


	//----- nvinfo : EIATTR_PARAM_CBANK
	.align		4
        /*000c*/ 	.byte	0x04, 0x0a
        /*000e*/ 	.short	(.L_500 - .L_499)
	.align		4
.L_499:
        /*0010*/ 	.word	index@(.nv.constant0._ZN7cutlass13device_kernelIN5flash19enable_sm80_to_sm89INS1_16FlashAttnFwdSm80INS1_25CollectiveMainloopFwdSm80ILi8ELi1ELb0EN4cute5tupleIJNS5_1CILi128EEENS7_ILi48EEENS7_ILi256EEEEEELi256ENS_10bfloat16_tEfNS_4arch4Sm80ELb0ELb1ELb0ELb1ELb1ELb1ELb1ELb1EEENS1_21CollectiveEpilogueFwdINS6_IJS8_SA_S9_EEENS6_IJNS7_ILi1EEESI_SI_EEESC_SE_Li256ELb1ELb1ELb1ELb0EEENS1_36VarlenDynamicPersistentTileSchedulerILi128ELi48ELi256ELi256ELb1ELb1ELb0ELb1ELb0ELb1EEEEEEEEEvNT_6ParamsE)
        /*0014*/ 	.short	0x0160
        /*0016*/ 	.short	0x0438


	//----- nvinfo : EIATTR_CBANK_PARAM_SIZE
	.align		4
.L_500:
        /*0018*/ 	.byte	0x03, 0x19
        /*001a*/ 	.short	0x0438


	//----- nvinfo : EIATTR_KPARAM_INFO
	.align		4
        /*001c*/ 	.byte	0x04, 0x17
        /*001e*/ 	.short	(.L_502 - .L_501)
.L_501:
        /*0020*/ 	.word	0x00000000
        /*0024*/ 	.short	0x0000
        /*0026*/ 	.short	0x0000
        /*0028*/ 	.byte	0x00, 0xf0, 0xe1, 0x10


	//----- nvinfo : EIATTR_MAXREG_COUNT
	.align		4
.L_502:
        /*002c*/ 	.byte	0x03, 0x1b
        /*002e*/ 	.short	0x00ff


	//----- nvinfo : EIATTR_NUM_BARRIERS
	.align		4
        /*0030*/ 	.byte	0x02, 0x4c
        /*0032*/ 	.byte	0x06
	.zero		1


	//----- nvinfo : EIATTR_ANNOTATIONS
	.align		4
        /*0034*/ 	.byte	0x04, 0x55
        /*0036*/ 	.short	(.L_504 - .L_503)


	//   ....[0]....
.L_503:
        /* <DEDUP_REMOVED lines=160> */


	//----- nvinfo : EIATTR_MERCURY_ISA_VERSION
	.align		4
.L_504:
        /*0a20*/ 	.byte	0x03, 0x5f
        /*0a22*/ 	.short	0x0000


	//----- nvinfo : EIATTR_INT_WARP_WIDE_INSTR_OFFSETS
	.align		4
        /*0a24*/ 	.byte	0x04, 0x31
        /*0a26*/ 	.short	(.L_506 - .L_505)


	//   ....[0]....
.L_505:
        /*0a28*/ 	.word	0x0001a070


	//   ....[1]....
        /*0a2c*/ 	.word	0x0001a0f0


	//----- nvinfo : EIATTR_COOP_GROUP_MASK_REGIDS
	.align		4
.L_506:
        /*0a30*/ 	.byte	0x04, 0x29
        /*0a32*/ 	.short	(.L_508 - .L_507)


	//   ....[0]....
.L_507:
        /*0a34*/ 	.word	0xffffffff


	//   ....[1]....
        /*0a38*/ 	.word	0xffffffff


	//   ....[2]....
        /*0a3c*/ 	.word	0xffffffff


	//   ....[3]....
        /*0a40*/ 	.word	0xffffffff


	//   ....[4]....
        /*0a44*/ 	.word	0xffffffff


	//   ....[5]....
        /*0a48*/ 	.word	0xffffffff


	//   ....[6]....
        /*0a4c*/ 	.word	0xffffffff


	//   ....[7]....
        /*0a50*/ 	.word	0xffffffff


	//   ....[8]....
        /*0a54*/ 	.word	0xffffffff


	//   ....[9]....
        /*0a58*/ 	.word	0xffffffff


	//   ....[10]....
        /*0a5c*/ 	.word	0xffffffff


	//   ....[11]....
        /*0a60*/ 	.word	0xffffffff


	//   ....[12]....
        /*0a64*/ 	.word	0xffffffff


	//   ....[13]....
        /*0a68*/ 	.word	0xffffffff


	//   ....[14]....
        /*0a6c*/ 	.word	0xffffffff


	//   ....[15]....
        /*0a70*/ 	.word	0xffffffff


	//   ....[16]....
        /*0a74*/ 	.word	0xffffffff


	//   ....[17]....
        /*0a78*/ 	.word	0xffffffff


	//   ....[18]....
        /*0a7c*/ 	.word	0xffffffff


	//   ....[19]....
        /*0a80*/ 	.word	0xffffffff


	//   ....[20]....
        /*0a84*/ 	.word	0xffffffff


	//   ....[21]....
        /*0a88*/ 	.word	0xffffffff


	//   ....[22]....
        /*0a8c*/ 	.word	0xffffffff


	//   ....[23]....
        /*0a90*/ 	.word	0xffffffff


	//   ....[24]....
        /*0a94*/ 	.word	0xffffffff


	//   ....[25]....
        /*0a98*/ 	.word	0xffffffff


	//   ....[26]....
        /*0a9c*/ 	.word	0xffffffff


	//   ....[27]....
        /*0aa0*/ 	.word	0xffffffff


	//   ....[28]....
        /*0aa4*/ 	.word	0xffffffff


	//   ....[29]....
        /*0aa8*/ 	.word	0xffffffff


	//   ....[30]....
        /*0aac*/ 	.word	0xffffffff


	//   ....[31]....
        /*0ab0*/ 	.word	0xffffffff


	//   ....[32]....
        /*0ab4*/ 	.word	0xffffffff


	//   ....[33]....
        /*0ab8*/ 	.word	0xffffffff


	//   ....[34]....
        /*0abc*/ 	.word	0xffffffff


	//   ....[35]....
        /*0ac0*/ 	.word	0xffffffff


	//   ....[36]....
        /*0ac4*/ 	.word	0xffffffff


	//   ....[37]....
        /*0ac8*/ 	.word	0xffffffff


	//   ....[38]....
        /*0acc*/ 	.word	0xffffffff


	//   ....[39]....
        /*0ad0*/ 	.word	0xffffffff


	//   ....[40]....
        /*0ad4*/ 	.word	0xffffffff


	//   ....[41]....
        /*0ad8*/ 	.word	0xffffffff


	//   ....[42]....
        /*0adc*/ 	.word	0xffffffff


	//   ....[43]....
        /*0ae0*/ 	.word	0xffffffff


	//   ....[44]....
        /*0ae4*/ 	.word	0xffffffff


	//   ....[45]....
        /*0ae8*/ 	.word	0xffffffff


	//   ....[46]....
        /*0aec*/ 	.word	0xffffffff


	//   ....[47]....
        /*0af0*/ 	.word	0xffffffff


	//   ....[48]....
        /*0af4*/ 	.word	0xffffffff


	//   ....[49]....
        /*0af8*/ 	.word	0xffffffff


	//   ....[50]....
        /*0afc*/ 	.word	0xffffffff


	//   ....[51]....
        /*0b00*/ 	.word	0xffffffff


	//   ....[52]....
        /*0b04*/ 	.word	0xffffffff


	//   ....[53]....
        /*0b08*/ 	.word	0xffffffff


	//   ....[54]....
        /*0b0c*/ 	.word	0xffffffff


	//   ....[55]....
        /*0b10*/ 	.word	0xffffffff


	//   ....[56]....
        /*0b14*/ 	.word	0xffffffff


	//   ....[57]....
        /*0b18*/ 	.word	0xffffffff


	//   ....[58]....
        /*0b1c*/ 	.word	0xffffffff


	//   ....[59]....
        /*0b20*/ 	.word	0xffffffff


	//   ....[60]....
        /*0b24*/ 	.word	0xffffffff


	//   ....[61]....
        /*0b28*/ 	.word	0xffffffff


	//   ....[62]....
        /*0b2c*/ 	.word	0xffffffff


	//   ....[63]....
        /*0b30*/ 	.word	0xffffffff


	//   ....[64]....
        /*0b34*/ 	.word	0xffffffff


	//   ....[65]....
        /*0b38*/ 	.word	0xffffffff


	//   ....[66]....
        /*0b3c*/ 	.word	0xffffffff


	//   ....[67]....
        /*0b40*/ 	.word	0xffffffff


	//   ....[68]....
        /*0b44*/ 	.word	0xffffffff


	//   ....[69]....
        /*0b48*/ 	.word	0xffffffff


	//   ....[70]....
        /*0b4c*/ 	.word	0xffffffff


	//   ....[71]....
        /*0b50*/ 	.word	0xffffffff


	//   ....[72]....
        /*0b54*/ 	.word	0xffffffff


	//   ....[73]....
        /*0b58*/ 	.word	0xffffffff


	//   ....[74]....
        /*0b5c*/ 	.word	0xffffffff


	//   ....[75]....
        /*0b60*/ 	.word	0xffffffff


	//   ....[76]....
        /*0b64*/ 	.word	0xffffffff


	//   ....[77]....
        /*0b68*/ 	.word	0xffffffff


	//   ....[78]....
        /*0b6c*/ 	.word	0xffffffff


	//   ....[79]....
        /*0b70*/ 	.word	0xffffffff


	//   ....[80]....
        /*0b74*/ 	.word	0xffffffff


	//   ....[81]....
        /*0b78*/ 	.word	0xffffffff


	//   ....[82]....
        /*0b7c*/ 	.word	0xffffffff


	//   ....[83]....
        /*0b80*/ 	.word	0xffffffff


	//   ....[84]....
        /*0b84*/ 	.word	0xffffffff


	//   ....[85]....
        /*0b88*/ 	.word	0xffffffff


	//   ....[86]....
        /*0b8c*/ 	.word	0xffffffff


	//   ....[87]....
        /*0b90*/ 	.word	0xffffffff


	//   ....[88]....
        /*0b94*/ 	.word	0xffffffff


	//   ....[89]....
        /*0b98*/ 	.word	0xffffffff


	//   ....[90]....
        /*0b9c*/ 	.word	0xffffffff


	//   ....[91]....
        /*0ba0*/ 	.word	0xffffffff


	//   ....[92]....
        /*0ba4*/ 	.word	0xffffffff


	//   ....[93]....
        /*0ba8*/ 	.word	0xffffffff


	//   ....[94]....
        /*0bac*/ 	.word	0xffffffff


	//   ....[95]....
        /*0bb0*/ 	.word	0xffffffff


	//   ....[96]....
        /*0bb4*/ 	.word	0xffffffff


	//   ....[97]....
        /*0bb8*/ 	.word	0xffffffff


	//   ....[98]....
        /*0bbc*/ 	.word	0xffffffff


	//   ....[99]....
        /*0bc0*/ 	.word	0xffffffff


	//   ....[100]....
        /*0bc4*/ 	.word	0xffffffff


	//   ....[101]....
        /*0bc8*/ 	.word	0xffffffff


	//   ....[102]....
        /*0bcc*/ 	.word	0xffffffff


	//   ....[103]....
        /*0bd0*/ 	.word	0xffffffff


	//   ....[104]....
        /*0bd4*/ 	.word	0xffffffff


	//   ....[105]....
        /*0bd8*/ 	.word	0xffffffff


	//   ....[106]....
        /*0bdc*/ 	.word	0xffffffff


	//   ....[107]....
        /*0be0*/ 	.word	0xffffffff


	//   ....[108]....
        /*0be4*/ 	.word	0xffffffff


	//   ....[109]....
        /*0be8*/ 	.word	0xffffffff


	//   ....[110]....
        /*0bec*/ 	.word	0xffffffff


	//   ....[111]....
        /*0bf0*/ 	.word	0xffffffff


	//   ....[112]....
        /*0bf4*/ 	.word	0xffffffff


	//   ....[113]....
        /*0bf8*/ 	.word	0xffffffff


	//   ....[114]....
        /*0bfc*/ 	.word	0xffffffff


	//   ....[115]....
        /*0c00*/ 	.word	0xffffffff


	//   ....[116]....
        /*0c04*/ 	.word	0xffffffff


	//   ....[117]....
        /*0c08*/ 	.word	0xffffffff


	//   ....[118]....
        /*0c0c*/ 	.word	0xffffffff


	//   ....[119]....
        /*0c10*/ 	.word	0xffffffff


	//   ....[120]....
        /*0c14*/ 	.word	0xffffffff


	//   ....[121]....
        /*0c18*/ 	.word	0xffffffff


	//   ....[122]....
        /*0c1c*/ 	.word	0xffffffff


	//   ....[123]....
        /*0c20*/ 	.word	0xffffffff


	//   ....[124]....
        /*0c24*/ 	.word	0xffffffff


	//   ....[125]....
        /*0c28*/ 	.word	0xffffffff


	//   ....[126]....
        /*0c2c*/ 	.word	0xffffffff


	//   ....[127]....
        /*0c30*/ 	.word	0xffffffff


	//   ....[128]....
        /*0c34*/ 	.word	0xffffffff


	//   ....[129]....
        /*0c38*/ 	.word	0xffffffff


	//   ....[130]....
        /*0c3c*/ 	.word	0xffffffff


	//   ....[131]....
        /*0c40*/ 	.word	0xffffffff


	//   ....[132]....
        /*0c44*/ 	.word	0xffffffff


	//   ....[133]....
        /*0c48*/ 	.word	0xffffffff


	//   ....[134]....
        /*0c4c*/ 	.word	0xffffffff


	//   ....[135]....
        /*0c50*/ 	.word	0xffffffff


	//   ....[136]....
        /*0c54*/ 	.word	0xffffffff


	//   ....[137]....
        /*0c58*/ 	.word	0xffffffff


	//   ....[138]....
        /*0c5c*/ 	.word	0xffffffff


	//   ....[139]....
        /*0c60*/ 	.word	0xffffffff


	//   ....[140]....
        /*0c64*/ 	.word	0xffffffff


	//   ....[141]....
        /*0c68*/ 	.word	0xffffffff


	//   ....[142]....
        /*0c6c*/ 	.word	0xffffffff


	//   ....[143]....
        /*0c70*/ 	.word	0xffffffff


	//   ....[144]....
        /*0c74*/ 	.word	0xffffffff


	//   ....[145]....
        /*0c78*/ 	.word	0xffffffff


	//   ....[146]....
        /*0c7c*/ 	.word	0xffffffff


	//   ....[147]....
        /*0c80*/ 	.word	0xffffffff


	//   ....[148]....
        /*0c84*/ 	.word	0xffffffff


	//   ....[149]....
        /*0c88*/ 	.word	0xffffffff


	//   ....[150]....
        /*0c8c*/ 	.word	0xffffffff


	//   ....[151]....
        /*0c90*/ 	.word	0xffffffff


	//   ....[152]....
        /*0c94*/ 	.word	0xffffffff


	//   ....[153]....
        /*0c98*/ 	.word	0xffffffff


	//   ....[154]....
        /*0c9c*/ 	.word	0xffffffff


	//   ....[155]....
        /*0ca0*/ 	.word	0xffffffff


	//   ....[156]....
        /*0ca4*/ 	.word	0xffffffff


	//   ....[157]....
        /*0ca8*/ 	.word	0xffffffff


	//   ....[158]....
        /*0cac*/ 	.word	0xffffffff


	//   ....[159]....
        /*0cb0*/ 	.word	0xffffffff


	//   ....[160]....
        /*0cb4*/ 	.word	0xffffffff


	//   ....[161]....
        /*0cb8*/ 	.word	0xffffffff


	//   ....[162]....
        /*0cbc*/ 	.word	0xffffffff


	//   ....[163]....
        /*0cc0*/ 	.word	0xffffffff


	//   ....[164]....
        /*0cc4*/ 	.word	0xffffffff


	//   ....[165]....
        /*0cc8*/ 	.word	0xffffffff


	//   ....[166]....
        /*0ccc*/ 	.word	0xffffffff


	//   ....[167]....
        /*0cd0*/ 	.word	0xffffffff


	//   ....[168]....
        /*0cd4*/ 	.word	0xffffffff


	//   ....[169]....
        /*0cd8*/ 	.word	0xffffffff


	//   ....[170]....
        /*0cdc*/ 	.word	0xffffffff


	//   ....[171]....
        /*0ce0*/ 	.word	0xffffffff


	//   ....[172]....
        /*0ce4*/ 	.word	0xffffffff


	//   ....[173]....
        /*0ce8*/ 	.word	0xffffffff


	//   ....[174]....
        /*0cec*/ 	.word	0xffffffff


	//   ....[175]....
        /*0cf0*/ 	.word	0xffffffff


	//   ....[176]....
        /*0cf4*/ 	.word	0xffffffff


	//   ....[177]....
        /*0cf8*/ 	.word	0xffffffff


	//   ....[178]....
        /*0cfc*/ 	.word	0xffffffff


	//   ....[179]....
        /*0d00*/ 	.word	0xffffffff


	//   ....[180]....
        /*0d04*/ 	.word	0xffffffff


	//   ....[181]....
        /*0d08*/ 	.word	0xffffffff


	//   ....[182]....
        /*0d0c*/ 	.word	0xffffffff


	//   ....[183]....
        /*0d10*/ 	.word	0xffffffff


	//   ....[184]....
        /*0d14*/ 	.word	0xffffffff


	//   ....[185]....
        /*0d18*/ 	.word	0xffffffff


	//   ....[186]....
        /*0d1c*/ 	.word	0xffffffff


	//   ....[187]....
        /*0d20*/ 	.word	0xffffffff


	//   ....[188]....
        /*0d24*/ 	.word	0xffffffff


	//   ....[189]....
        /*0d28*/ 	.word	0xffffffff


	//   ....[190]....
        /*0d2c*/ 	.word	0xffffffff


	//   ....[191]....
        /*0d30*/ 	.word	0xffffffff


	//   ....[192]....
        /*0d34*/ 	.word	0xffffffff


	//   ....[193]....
        /*0d38*/ 	.word	0xffffffff


	//   ....[194]....
        /*0d3c*/ 	.word	0xffffffff


	//   ....[195]....
        /*0d40*/ 	.word	0xffffffff


	//   ....[196]....
        /*0d44*/ 	.word	0xffffffff


	//   ....[197]....
        /*0d48*/ 	.word	0xffffffff


	//   ....[198]....
        /*0d4c*/ 	.word	0xffffffff


	//   ....[199]....
        /*0d50*/ 	.word	0xffffffff


	//   ....[200]....
        /*0d54*/ 	.word	0xffffffff


	//   ....[201]....
        /*0d58*/ 	.word	0xffffffff


	//   ....[202]....
        /*0d5c*/ 	.word	0xffffffff


	//   ....[203]....
        /*0d60*/ 	.word	0xffffffff


	//   ....[204]....
        /*0d64*/ 	.word	0xffffffff


	//   ....[205]....
        /*0d68*/ 	.word	0xffffffff


	//   ....[206]....
        /*0d6c*/ 	.word	0xffffffff


	//   ....[207]....
        /*0d70*/ 	.word	0xffffffff


	//   ....[208]....
        /*0d74*/ 	.word	0xffffffff


	//   ....[209]....
        /*0d78*/ 	.word	0xffffffff


	//   ....[210]....
        /*0d7c*/ 	.word	0xffffffff


	//   ....[211]....
        /*0d80*/ 	.word	0xffffffff


	//   ....[212]....
        /*0d84*/ 	.word	0xffffffff


	//   ....[213]....
        /*0d88*/ 	.word	0xffffffff


	//   ....[214]....
        /*0d8c*/ 	.word	0xffffffff


	//   ....[215]....
        /*0d90*/ 	.word	0xffffffff


	//   ....[216]....
        /*0d94*/ 	.word	0xffffffff


	//   ....[217]....
        /*0d98*/ 	.word	0xffffffff


	//   ....[218]....
        /*0d9c*/ 	.word	0xffffffff


	//   ....[219]....
        /*0da0*/ 	.word	0xffffffff


	//   ....[220]....
        /*0da4*/ 	.word	0xffffffff


	//   ....[221]....
        /*0da8*/ 	.word	0xffffffff


	//   ....[222]....
        /*0dac*/ 	.word	0xffffffff


	//   ....[223]....
        /*0db0*/ 	.word	0xffffffff


	//   ....[224]....
        /*0db4*/ 	.word	0xffffffff


	//   ....[225]....
        /*0db8*/ 	.word	0xffffffff


	//   ....[226]....
        /*0dbc*/ 	.word	0xffffffff


	//   ....[227]....
        /*0dc0*/ 	.word	0xffffffff


	//   ....[228]....
        /*0dc4*/ 	.word	0xffffffff


	//   ....[229]....
        /*0dc8*/ 	.word	0xffffffff


	//   ....[230]....
        /*0dcc*/ 	.word	0xffffffff


	//   ....[231]....
        /*0dd0*/ 	.word	0xffffffff


	//   ....[232]....
        /*0dd4*/ 	.word	0xffffffff


	//   ....[233]....
        /*0dd8*/ 	.word	0xffffffff


	//   ....[234]....
        /*0ddc*/ 	.word	0xffffffff


	//   ....[235]....
        /*0de0*/ 	.word	0xffffffff


	//   ....[236]....
        /*0de4*/ 	.word	0xffffffff


	//   ....[237]....
        /*0de8*/ 	.word	0xffffffff


	//   ....[238]....
        /*0dec*/ 	.word	0xffffffff


	//   ....[239]....
        /*0df0*/ 	.word	0xffffffff


	//   ....[240]....
        /*0df4*/ 	.word	0xffffffff


	//   ....[241]....
        /*0df8*/ 	.word	0xffffffff


	//   ....[242]....
        /*0dfc*/ 	.word	0xffffffff


	//   ....[243]....
        /*0e00*/ 	.word	0xffffffff


	//   ....[244]....
        /*0e04*/ 	.word	0xffffffff


	//   ....[245]....
        /*0e08*/ 	.word	0xffffffff


	//   ....[246]....
        /*0e0c*/ 	.word	0xffffffff


	//   ....[247]....
        /*0e10*/ 	.word	0xffffffff


	//   ....[248]....
        /*0e14*/ 	.word	0xffffffff


	//   ....[249]....
        /*0e18*/ 	.word	0xffffffff


	//   ....[250]....
        /*0e1c*/ 	.word	0xffffffff


	//   ....[251]....
        /*0e20*/ 	.word	0xffffffff


	//   ....[252]....
        /*0e24*/ 	.word	0xffffffff


	//   ....[253]....
        /*0e28*/ 	.word	0xffffffff


	//   ....[254]....
        /*0e2c*/ 	.word	0xffffffff


	//   ....[255]....
        /*0e30*/ 	.word	0xffffffff


	//   ....[0]....
        /*0e34*/ 	.word	0xffffffff


	//   ....[1]....
        /*0e38*/ 	.word	0xffffffff


	//   ....[2]....
        /*0e3c*/ 	.word	0xffffffff


	//   ....[3]....
        /*0e40*/ 	.word	0xffffffff


	//   ....[4]....
        /*0e44*/ 	.word	0xffffffff


	//   ....[5]....
        /*0e48*/ 	.word	0xffffffff


	//   ....[6]....
        /*0e4c*/ 	.word	0xffffffff


	//   ....[7]....
        /*0e50*/ 	.word	0xffffffff


	//   ....[8]....
        /*0e54*/ 	.word	0xffffffff


	//   ....[9]....
        /*0e58*/ 	.word	0xffffffff


	//   ....[10]....
        /*0e5c*/ 	.word	0xffffffff


	//   ....[11]....
        /*0e60*/ 	.word	0xffffffff


	//   ....[12]....
        /*0e64*/ 	.word	0xffffffff


	//   ....[13]....
        /*0e68*/ 	.word	0xffffffff


	//   ....[14]....
        /*0e6c*/ 	.word	0xffffffff


	//   ....[15]....
        /*0e70*/ 	.word	0xffffffff


	//   ....[16]....
        /*0e74*/ 	.word	0xffffffff


	//   ....[17]....
        /*0e78*/ 	.word	0xffffffff


	//   ....[18]....
        /*0e7c*/ 	.word	0xffffffff


	//   ....[19]....
        /*0e80*/ 	.word	0xffffffff


	//   ....[20]....
        /*0e84*/ 	.word	0xffffffff


	//   ....[21]....
        /*0e88*/ 	.word	0xffffffff


	//   ....[22]....
        /*0e8c*/ 	.word	0xffffffff


	//   ....[23]....
        /*0e90*/ 	.word	0xffffffff


	//   ....[24]....
        /*0e94*/ 	.word	0xffffffff


	//   ....[25]....
        /*0e98*/ 	.word	0xffffffff


	//   ....[26]....
        /*0e9c*/ 	.word	0xffffffff


	//   ....[27]....
        /*0ea0*/ 	.word	0xffffffff


	//   ....[28]....
        /*0ea4*/ 	.word	0xffffffff


	//   ....[29]....
        /*0ea8*/ 	.word	0xffffffff


	//   ....[30]....
        /*0eac*/ 	.word	0xffffffff


	//   ....[31]....
        /*0eb0*/ 	.word	0xffffffff


	//   ....[32]....
        /*0eb4*/ 	.word	0xffffffff


	//   ....[33]....
        /*0eb8*/ 	.word	0xffffffff


	//   ....[34]....
        /*0ebc*/ 	.word	0xffffffff


	//   ....[35]....
        /*0ec0*/ 	.word	0xffffffff


	//   ....[36]....
        /*0ec4*/ 	.word	0xffffffff


	//   ....[37]....
        /*0ec8*/ 	.word	0xffffffff


	//   ....[38]....
        /*0ecc*/ 	.word	0xffffffff


	//   ....[39]....
        /*0ed0*/ 	.word	0xffffffff


	//   ....[40]....
        /*0ed4*/ 	.word	0xffffffff


	//   ....[41]....
        /*0ed8*/ 	.word	0xffffffff


	//   ....[42]....
        /*0edc*/ 	.word	0xffffffff


	//   ....[43]....
        /*0ee0*/ 	.word	0xffffffff


	//   ....[44]....
        /*0ee4*/ 	.word	0xffffffff


	//   ....[45]....
        /*0ee8*/ 	.word	0xffffffff


	//   ....[46]....
        /*0eec*/ 	.word	0xffffffff


	//   ....[47]....
        /*0ef0*/ 	.word	0xffffffff


	//   ....[48]....
        /*0ef4*/ 	.word	0xffffffff


	//   ....[49]....
        /*0ef8*/ 	.word	0xffffffff


	//   ....[50]....
        /*0efc*/ 	.word	0xffffffff


	//   ....[51]....
        /*0f00*/ 	.word	0xffffffff


	//   ....[52]....
        /*0f04*/ 	.word	0xffffffff


	//   ....[53]....
        /*0f08*/ 	.word	0xffffffff


	//   ....[54]....
        /*0f0c*/ 	.word	0xffffffff


	//   ....[55]....
        /*0f10*/ 	.word	0xffffffff


	//   ....[56]....
        /*0f14*/ 	.word	0xffffffff


	//   ....[57]....
        /*0f18*/ 	.word	0xffffffff


	//   ....[58]....
        /*0f1c*/ 	.word	0xffffffff


	//   ....[59]....
        /*0f20*/ 	.word	0xffffffff


	//   ....[60]....
        /*0f24*/ 	.word	0xffffffff


	//   ....[61]....
        /*0f28*/ 	.word	0xffffffff


	//   ....[62]....
        /*0f2c*/ 	.word	0xffffffff


	//   ....[63]....
        /*0f30*/ 	.word	0xffffffff


	//   ....[64]....
        /*0f34*/ 	.word	0xffffffff


	//----- nvinfo : EIATTR_COOP_GROUP_INSTR_OFFSETS
	.align		4
.L_508:
        /*0f38*/ 	.byte	0x04, 0x28
        /*0f3a*/ 	.short	(.L_510 - .L_509)


	//   ....[0]....
.L_509:
        /*0f3c*/ 	.word	0x00000060


	//   ....[1]....
        /*0f40*/ 	.word	0x00000260


	//   ....[2]....
        /*0f44*/ 	.word	0x00000290


	//   ....[3]....
        /*0f48*/ 	.word	0x000002c0


	//   ....[4]....
        /*0f4c*/ 	.word	0x000002f0


	//   ....[5]....
        /*0f50*/ 	.word	0x00000320


	//   ....[6]....
        /*0f54*/ 	.word	0x00000350


	//   ....[7]....
        /*0f58*/ 	.word	0x000004d0


	//   ....[8]....
        /*0f5c*/ 	.word	0x00000510


	//   ....[9]....
        /*0f60*/ 	.word	0x00000540


	//   ....[10]....
        /*0f64*/ 	.word	0x00000570


	//   ....[11]....
        /*0f68*/ 	.word	0x000005a0


	//   ....[12]....
        /*0f6c*/ 	.word	0x000005d0


	//   ....[13]....
        /*0f70*/ 	.word	0x00000660


	//   ....[14]....
        /*0f74*/ 	.word	0x000006b0


	//   ....[15]....
        /*0f78*/ 	.word	0x000006d0


	//   ....[16]....
        /*0f7c*/ 	.word	0x00000730


	//   ....[17]....
        /*0f80*/ 	.word	0x000044a0


	//   ....[18]....
        /*0f84*/ 	.word	0x00004510


	//   ....[19]....
        /*0f88*/ 	.word	0x00005530


	//   ....[20]....
        /*0f8c*/ 	.word	0x00005540


	//   ....[21]....
        /*0f90*/ 	.word	0x00006a90


	//   ....[22]....
        /*0f94*/ 	.word	0x00006b10


	//   ....[23]....
        /*0f98*/ 	.word	0x00007bf0


	//   ....[24]....
        /*0f9c*/ 	.word	0x00007c00


	//   ....[25]....
        /*0fa0*/ 	.word	0x00008bc0


	//   ....[26]....
        /*0fa4*/ 	.word	0x00008bf0


	//   ....[27]....
        /*0fa8*/ 	.word	0x00008db0


	//   ....[28]....
        /*0fac*/ 	.word	0x00008dd0


	//   ....[29]....
        /*0fb0*/ 	.word	0x00009200


	//   ....[30]....
        /*0fb4*/ 	.word	0x00009220


	//   ....[31]....
        /*0fb8*/ 	.word	0x00009450


	//   ....[32]....
        /*0fbc*/ 	.word	0x00009470


	//   ....[33]....
        /*0fc0*/ 	.word	0x0000a860


	//   ....[34]....
        /*0fc4*/ 	.word	0x0000a880


	//   ....[35]....
        /*0fc8*/ 	.word	0x0000a9f0


	//   ....[36]....
        /*0fcc*/ 	.word	0x0000aa00


	//   ....[37]....
        /*0fd0*/ 	.word	0x0000ab70


	//   ....[38]....
        /*0fd4*/ 	.word	0x0000ab90


	//   ....[39]....
        /*0fd8*/ 	.word	0x0000ad00


	//   ....[40]....
        /*0fdc*/ 	.word	0x0000ad10


	//   ....[41]....
        /*0fe0*/ 	.word	0x0000b3f0


	//   ....[42]....
        /*0fe4*/ 	.word	0x0000b430


	//   ....[43]....
        /*0fe8*/ 	.word	0x0000b460


	//   ....[44]....
        /*0fec*/ 	.word	0x0000b490


	//   ....[45]....
        /*0ff0*/ 	.word	0x0000b960


	//   ....[46]....
        /*0ff4*/ 	.word	0x0000b970


	//   ....[47]....
        /*0ff8*/ 	.word	0x0000bb50


	//   ....[48]....
        /*0ffc*/ 	.word	0x0000bb60


	//   ....[49]....
        /*1000*/ 	.word	0x0000ca00


	//   ....[50]....
        /*1004*/ 	.word	0x0000ca20


	//   ....[51]....
        /*1008*/ 	.word	0x0000cbe0


	//   ....[52]....
        /*100c*/ 	.word	0x0000cbf0


	//   ....[53]....
        /*1010*/ 	.word	0x0000d060


	//   ....[54]....
        /*1014*/ 	.word	0x0000d5e0


	//   ....[55]....
        /*1018*/ 	.word	0x0000db90


	//   ....[56]....
        /*101c*/ 	.word	0x0000dbc0


	//   ....[57]....
        /*1020*/ 	.word	0x0000dbd0


	//   ....[58]....
        /*1024*/ 	.word	0x0000dc00


	//   ....[59]....
        /*1028*/ 	.word	0x0000f170


	//   ....[60]....
        /*102c*/ 	.word	0x0000f190


	//   ....[61]....
        /*1030*/ 	.word	0x0000f3c0


	//   ....[62]....
        /*1034*/ 	.word	0x0000f3d0


	//   ....[63]....
        /*1038*/ 	.word	0x000101c0


	//   ....[64]....
        /*103c*/ 	.word	0x000101e0


	//   ....[65]....
        /*1040*/ 	.word	0x00010380


	//   ....[66]....
        /*1044*/ 	.word	0x00010390


	//   ....[67]....
        /*1048*/ 	.word	0x00010660


	//   ....[68]....
        /*104c*/ 	.word	0x00010c00


	//   ....[69]....
        /*1050*/ 	.word	0x000111f0


	//   ....[70]....
        /*1054*/ 	.word	0x00011220


	//   ....[71]....
        /*1058*/ 	.word	0x00011240


	//   ....[72]....
        /*105c*/ 	.word	0x00011260


	//   ....[73]....
        /*1060*/ 	.word	0x00012e80


	//   ....[74]....
        /*1064*/ 	.word	0x00012ea0


	//   ....[75]....
        /*1068*/ 	.word	0x000130d0


	//   ....[76]....
        /*106c*/ 	.word	0x000130e0


	//   ....[77]....
        /*1070*/ 	.word	0x00013ed0


	//   ....[78]....
        /*1074*/ 	.word	0x00013ef0


	//   ....[79]....
        /*1078*/ 	.word	0x00014090


	//   ....[80]....
        /*107c*/ 	.word	0x000140a0


	//   ....[81]....
        /*1080*/ 	.word	0x000143d0


	//   ....[82]....
        /*1084*/ 	.word	0x00014400


	//   ....[83]....
        /*1088*/ 	.word	0x00014420


	//   ....[84]....
        /*108c*/ 	.word	0x00014440


	//   ....[85]....
        /*1090*/ 	.word	0x00015d70


	//   ....[86]....
        /*1094*/ 	.word	0x00015d90


	//   ....[87]....
        /*1098*/ 	.word	0x00015fc0


	//   ....[88]....
        /*109c*/ 	.word	0x00015fd0


	//   ....[89]....
        /*10a0*/ 	.word	0x00016da0


	//   ....[90]....
        /*10a4*/ 	.word	0x00016dc0


	//   ....[91]....
        /*10a8*/ 	.word	0x00016f50


	//   ....[92]....
        /*10ac*/ 	.word	0x00016f60


	//   ....[93]....
        /*10b0*/ 	.word	0x00017230


	//   ....[94]....
        /*10b4*/ 	.word	0x000177f0


	//   ....[95]....
        /*10b8*/ 	.word	0x00017e00


	//   ....[96]....
        /*10bc*/ 	.word	0x00017e30


	//   ....[97]....
        /*10c0*/ 	.word	0x00017e50


	//   ....[98]....
        /*10c4*/ 	.word	0x00017e70


	//   ....[99]....
        /*10c8*/ 	.word	0x00019650


	//   ....[100]....
        /*10cc*/ 	.word	0x00019680


	//   ....[101]....
        /*10d0*/ 	.word	0x000196a0


	//   ....[102]....
        /*10d4*/ 	.word	0x000196b0


	//   ....[103]....
        /*10d8*/ 	.word	0x0001af40


	//   ....[104]....
        /*10dc*/ 	.word	0x0001af50


	//   ....[105]....
        /*10e0*/ 	.word	0x0001af70


	//   ....[106]....
        /*10e4*/ 	.word	0x0001af80


	//   ....[107]....
        /*10e8*/ 	.word	0x0001b330


	//   ....[108]....
        /*10ec*/ 	.word	0x0001b350


	//   ....[109]....
        /*10f0*/ 	.word	0x0001b4c0


	//   ....[110]....
        /*10f4*/ 	.word	0x0001b4d0


	//   ....[111]....
        /*10f8*/ 	.word	0x0001b640


	//   ....[112]....
        /*10fc*/ 	.word	0x0001b660


	//   ....[113]....
        /*1100*/ 	.word	0x0001b7d0


	//   ....[114]....
        /*1104*/ 	.word	0x0001b7e0


	//   ....[115]....
        /*1108*/ 	.word	0x0001bb60


	//   ....[116]....
        /*110c*/ 	.word	0x0001bb80


	//   ....[117]....
        /*1110*/ 	.word	0x0001c870


	//   ....[118]....
        /*1114*/ 	.word	0x0001c880


	//   ....[119]....
        /*1118*/ 	.word	0x0001dd10


	//   ....[120]....
        /*111c*/ 	.word	0x0001dd30


	//   ....[121]....
        /*1120*/ 	.word	0x0001dea0


	//   ....[122]....
        /*1124*/ 	.word	0x0001deb0


	//   ....[123]....
        /*1128*/ 	.word	0x0001e020


	//   ....[124]....
        /*112c*/ 	.word	0x0001e040


	//   ....[125]....
        /*1130*/ 	.word	0x0001e1b0


	//   ....[126]....
        /*1134*/ 	.word	0x0001e1c0


	//   ....[127]....
        /*1138*/ 	.word	0x0001e420


	//   ....[128]....
        /*113c*/ 	.word	0x0001e440


	//   ....[129]....
        /*1140*/ 	.word	0x0001e570


	//   ....[130]....
        /*1144*/ 	.word	0x0001e5b0


	//   ....[131]....
        /*1148*/ 	.word	0x0001e5e0


	//   ....[132]....
        /*114c*/ 	.word	0x0001e610


	//   ....[133]....
        /*1150*/ 	.word	0x0001e640


	//   ....[134]....
        /*1154*/ 	.word	0x0001e670


	//   ....[135]....
        /*1158*/ 	.word	0x0001e7e0


	//   ....[136]....
        /*115c*/ 	.word	0x0001e820


	//   ....[137]....
        /*1160*/ 	.word	0x0001e850


	//   ....[138]....
        /*1164*/ 	.word	0x0001e880


	//   ....[139]....
        /*1168*/ 	.word	0x0001e8b0


	//   ....[140]....
        /*116c*/ 	.word	0x0001e8e0


	//   ....[141]....
        /*1170*/ 	.word	0x0001e970


	//   ....[142]....
        /*1174*/ 	.word	0x0001e9d0


	//   ....[143]....
        /*1178*/ 	.word	0x0001e9e0


	//   ....[144]....
        /*117c*/ 	.word	0x0001ea40


	//   ....[145]....
        /*1180*/ 	.word	0x0001f4b0


	//   ....[146]....
        /*1184*/ 	.word	0x0001f510


	//   ....[147]....
        /*1188*/ 	.word	0x0001f560


	//   ....[148]....
        /*118c*/ 	.word	0x0001f5b0


	//   ....[149]....
        /*1190*/ 	.word	0x0001f600


	//   ....[150]....
        /*1194*/ 	.word	0x0001f670


	//   ....[151]....
        /*1198*/ 	.word	0x0001f6c0


	//   ....[152]....
        /*119c*/ 	.word	0x0001f730


	//   ....[153]....
        /*11a0*/ 	.word	0x0001f7a0


	//   ....[154]....
        /*11a4*/ 	.word	0x0001f810


	//   ....[155]....
        /*11a8*/ 	.word	0x0001f880


	//   ....[156]....
        /*11ac*/ 	.word	0x0001f8f0


	//   ....[157]....
        /*11b0*/ 	.word	0x0001f960


	//   ....[158]....
        /*11b4*/ 	.word	0x0001f9c0


	//   ....[159]....
        /*11b8*/ 	.word	0x0001fa30


	//   ....[160]....
        /*11bc*/ 	.word	0x0001faa0


	//   ....[161]....
        /*11c0*/ 	.word	0x0001fb10


	//   ....[162]....
        /*11c4*/ 	.word	0x0001fb70


	//   ....[163]....
        /*11c8*/ 	.word	0x0001fbe0


	//   ....[164]....
        /*11cc*/ 	.word	0x0001fc50


	//   ....[165]....
        /*11d0*/ 	.word	0x0001fcb0


	//   ....[166]....
        /*11d4*/ 	.word	0x0001fd20


	//   ....[167]....
        /*11d8*/ 	.word	0x0001fd90


	//   ....[168]....
        /*11dc*/ 	.word	0x0001fe00


	//   ....[169]....
        /*11e0*/ 	.word	0x0001fe60


	//   ....[170]....
        /*11e4*/ 	.word	0x0001fed0


	//   ....[171]....
        /*11e8*/ 	.word	0x0001ff40


	//   ....[172]....
        /*11ec*/ 	.word	0x0001ffa0


	//   ....[173]....
        /*11f0*/ 	.word	0x0001fff0


	//   ....[174]....
        /*11f4*/ 	.word	0x00020040


	//   ....[175]....
        /*11f8*/ 	.word	0x00020090


	//   ....[176]....
        /*11fc*/ 	.word	0x000200f0


	//   ....[177]....
        /*1200*/ 	.word	0x00020160


	//   ....[178]....
        /*1204*/ 	.word	0x000201d0


	//   ....[179]....
        /*1208*/ 	.word	0x00020230


	//   ....[180]....
        /*120c*/ 	.word	0x000202a0


	//   ....[181]....
        /*1210*/ 	.word	0x00020310


	//   ....[182]....
        /*1214*/ 	.word	0x00020380


	//   ....[183]....
        /*1218*/ 	.word	0x000203e0


	//   ....[184]....
        /*121c*/ 	.word	0x00020450


	//   ....[185]....
        /*1220*/ 	.word	0x000204c0


	//   ....[186]....
        /*1224*/ 	.word	0x00020510


	//   ....[187]....
        /*1228*/ 	.word	0x00020560


	//   ....[188]....
        /*122c*/ 	.word	0x000205b0


	//   ....[189]....
        /*1230*/ 	.word	0x000205f0


	//   ....[190]....
        /*1234*/ 	.word	0x00020660


	//   ....[191]....
        /*1238*/ 	.word	0x000206d0


	//   ....[192]....
        /*123c*/ 	.word	0x00020740


	//   ....[193]....
        /*1240*/ 	.word	0x000207a0


	//   ....[194]....
        /*1244*/ 	.word	0x00020810


	//   ....[195]....
        /*1248*/ 	.word	0x00020880


	//   ....[196]....
        /*124c*/ 	.word	0x000208f0


	//   ....[197]....
        /*1250*/ 	.word	0x00020950


	//   ....[198]....
        /*1254*/ 	.word	0x000209a0


	//   ....[199]....
        /*1258*/ 	.word	0x000209f0


	//   ....[200]....
        /*125c*/ 	.word	0x00020a40


	//   ....[201]....
        /*1260*/ 	.word	0x00020a80


	//   ....[202]....
        /*1264*/ 	.word	0x00020af0


	//   ....[203]....
        /*1268*/ 	.word	0x00020b60


	//   ....[204]....
        /*126c*/ 	.word	0x00020bc0


	//   ....[205]....
        /*1270*/ 	.word	0x00020c30


	//   ....[206]....
        /*1274*/ 	.word	0x00020ca0


	//   ....[207]....
        /*1278*/ 	.word	0x00020d10


	//   ....[208]....
        /*127c*/ 	.word	0x00020d70


	//   ....[209]....
        /*1280*/ 	.word	0x00020de0


	//   ....[210]....
        /*1284*/ 	.word	0x00020e50


	//   ....[211]....
        /*1288*/ 	.word	0x00020ea0


	//   ....[212]....
        /*128c*/ 	.word	0x00020ef0


	//   ....[213]....
        /*1290*/ 	.word	0x00020f40


	//   ....[214]....
        /*1294*/ 	.word	0x00020f80


	//   ....[215]....
        /*1298*/ 	.word	0x00020fe0


	//   ....[216]....
        /*129c*/ 	.word	0x00021040


	//   ....[217]....
        /*12a0*/ 	.word	0x00021090


	//   ....[218]....
        /*12a4*/ 	.word	0x000210e0


	//   ....[219]....
        /*12a8*/ 	.word	0x00021150


	//   ....[220]....
        /*12ac*/ 	.word	0x000211c0


	//   ....[221]....
        /*12b0*/ 	.word	0x00021230


	//   ....[222]....
        /*12b4*/ 	.word	0x00021290


	//   ....[223]....
        /*12b8*/ 	.word	0x00021300


	//   ....[224]....
        /*12bc*/ 	.word	0x00021370


	//   ....[225]....
        /*12c0*/ 	.word	0x000213e0


	//   ....[226]....
        /*12c4*/ 	.word	0x00021440


	//   ....[227]....
        /*12c8*/ 	.word	0x000214b0


	//   ....[228]....
        /*12cc*/ 	.word	0x00021520


	//   ....[229]....
        /*12d0*/ 	.word	0x00021590


	//   ....[230]....
        /*12d4*/ 	.word	0x000215f0


	//   ....[231]....
        /*12d8*/ 	.word	0x00021660


	//   ....[232]....
        /*12dc*/ 	.word	0x000216d0


	//   ....[233]....
        /*12e0*/ 	.word	0x00021740


	//   ....[234]....
        /*12e4*/ 	.word	0x000217a0


	//   ....[235]....
        /*12e8*/ 	.word	0x00021810


	//   ....[236]....
        /*12ec*/ 	.word	0x00021880


	//   ....[237]....
        /*12f0*/ 	.word	0x000218f0


	//   ....[238]....
        /*12f4*/ 	.word	0x00021950


	//   ....[239]....
        /*12f8*/ 	.word	0x000219c0


	//   ....[240]....
        /*12fc*/ 	.word	0x00021a30


	//   ....[241]....
        /*1300*/ 	.word	0x00021a80


	//   ....[242]....
        /*1304*/ 	.word	0x00021ac0


	//   ....[243]....
        /*1308*/ 	.word	0x00021b10


	//   ....[244]....
        /*130c*/ 	.word	0x00021b60


	//   ....[245]....
        /*1310*/ 	.word	0x00021bb0


	//   ....[246]....
        /*1314*/ 	.word	0x00021c20


	//   ....[247]....
        /*1318*/ 	.word	0x00021c70


	//   ....[248]....
        /*131c*/ 	.word	0x00021cc0


	//   ....[249]....
        /*1320*/ 	.word	0x00021d10


	//   ....[250]....
        /*1324*/ 	.word	0x00021d60


	//   ....[251]....
        /*1328*/ 	.word	0x00021db0


	//   ....[252]....
        /*132c*/ 	.word	0x00021e20


	//   ....[253]....
        /*1330*/ 	.word	0x00021e70


	//   ....[254]....
        /*1334*/ 	.word	0x00021ee0


	//   ....[255]....
        /*1338*/ 	.word	0x00021f40


	//   ....[0]....
        /*133c*/ 	.word	0x00021fb0


	//   ....[1]....
        /*1340*/ 	.word	0x000223e0


	//   ....[2]....
        /*1344*/ 	.word	0x00022400


	//   ....[3]....
        /*1348*/ 	.word	0x00022420


	//   ....[4]....
        /*134c*/ 	.word	0x00022430


	//   ....[5]....
        /*1350*/ 	.word	0x00022980


	//   ....[6]....
        /*1354*/ 	.word	0x00022990


	//   ....[7]....
        /*1358*/ 	.word	0x000229a0


	//   ....[8]....
        /*135c*/ 	.word	0x000229b0


	//   ....[9]....
        /*1360*/ 	.word	0x00022ec0


	//   ....[10]....
        /*1364*/ 	.word	0x00022ee0


	//   ....[11]....
        /*1368*/ 	.word	0x00022f00


	//   ....[12]....
        /*136c*/ 	.word	0x00022f10


	//   ....[13]....
        /*1370*/ 	.word	0x00023460


	//   ....[14]....
        /*1374*/ 	.word	0x00023480


	//   ....[15]....
        /*1378*/ 	.word	0x00023490


	//   ....[16]....
        /*137c*/ 	.word	0x000234a0


	//   ....[17]....
        /*1380*/ 	.word	0x000270a0


	//   ....[18]....
        /*1384*/ 	.word	0x000270c0


	//   ....[19]....
        /*1388*/ 	.word	0x000270e0


	//   ....[20]....
        /*138c*/ 	.word	0x000270f0


	//   ....[21]....
        /*1390*/ 	.word	0x000274e0


	//   ....[22]....
        /*1394*/ 	.word	0x000274f0


	//   ....[23]....
        /*1398*/ 	.word	0x00027500


	//   ....[24]....
        /*139c*/ 	.word	0x00027510


	//   ....[25]....
        /*13a0*/ 	.word	0x00027920


	//   ....[26]....
        /*13a4*/ 	.word	0x00027940


	//   ....[27]....
        /*13a8*/ 	.word	0x00027960


	//   ....[28]....
        /*13ac*/ 	.word	0x00027970


	//   ....[29]....
        /*13b0*/ 	.word	0x00027da0


	//   ....[30]....
        /*13b4*/ 	.word	0x00027dc0


	//   ....[31]....
        /*13b8*/ 	.word	0x00027de0


	//   ....[32]....
        /*13bc*/ 	.word	0x00027df0


	//   ....[33]....
        /*13c0*/ 	.word	0x0002bfc0


	//   ....[34]....
        /*13c4*/ 	.word	0x0002c030


	//   ....[35]....
        /*13c8*/ 	.word	0x0002c0a0


	//   ....[36]....
        /*13cc*/ 	.word	0x0002c100


	//   ....[37]....
        /*13d0*/ 	.word	0x0002c170


	//   ....[38]....
        /*13d4*/ 	.word	0x0002c1d0


	//   ....[39]....
        /*13d8*/ 	.word	0x0002c240


	//   ....[40]....
        /*13dc*/ 	.word	0x0002c2a0


	//   ....[41]....
        /*13e0*/ 	.word	0x0002c310


	//   ....[42]....
        /*13e4*/ 	.word	0x0002c380


	//   ....[43]....
        /*13e8*/ 	.word	0x0002c3f0


	//   ....[44]....
        /*13ec*/ 	.word	0x0002c450


	//   ....[45]....
        /*13f0*/ 	.word	0x0002c4c0


	//   ....[46]....
        /*13f4*/ 	.word	0x0002c530


	//   ....[47]....
        /*13f8*/ 	.word	0x0002c590


	//   ....[48]....
        /*13fc*/ 	.word	0x0002c5f0


	//   ....[49]....
        /*1400*/ 	.word	0x0002c660


	//   ....[50]....
        /*1404*/ 	.word	0x0002c6d0


	//   ....[51]....
        /*1408*/ 	.word	0x0002c740


	//   ....[52]....
        /*140c*/ 	.word	0x0002c7a0


	//   ....[53]....
        /*1410*/ 	.word	0x0002c810


	//   ....[54]....
        /*1414*/ 	.word	0x0002c870


	//   ....[55]....
        /*1418*/ 	.word	0x0002c8d0


	//   ....[56]....
        /*141c*/ 	.word	0x0002c930


	//   ....[57]....
        /*1420*/ 	.word	0x0002c9a0


	//   ....[58]....
        /*1424*/ 	.word	0x0002ca10


	//   ....[59]....
        /*1428*/ 	.word	0x0002ca80


	//   ....[60]....
        /*142c*/ 	.word	0x0002cae0


	//   ....[61]....
        /*1430*/ 	.word	0x0002cb50


	//   ....[62]....
        /*1434*/ 	.word	0x0002cbc0


	//   ....[63]....
        /*1438*/ 	.word	0x0002cc30


	//   ....[64]....
        /*143c*/ 	.word	0x0002cc90


	//----- nvinfo : EIATTR_EXIT_INSTR_OFFSETS
	.align		4
.L_510:
        /*1440*/ 	.byte	0x04, 0x1c
        /*1442*/ 	.short	(.L_512 - .L_511)


	//   ....[0]....
.L_511:
        /*1444*/ 	.word	0x00001170


	//   ....[1]....
        /*1448*/ 	.word	0x0001f470


	//----- nvinfo : EIATTR_MAX_THREADS
	.align		4
.L_512:
        /*144c*/ 	.byte	0x04, 0x05
        /*144e*/ 	.short	(.L_514 - .L_513)
.L_513:
        /*1450*/ 	.word	0x00000100
        /*1454*/ 	.word	0x00000001
        /*1458*/ 	.word	0x00000001


	//----- nvinfo : EIATTR_CRS_STACK_SIZE
	.align		4
.L_514:
        /*145c*/ 	.byte	0x04, 0x1e
        /*145e*/ 	.short	(.L_516 - .L_515)
.L_515:
        /*1460*/ 	.word	0x00000000
.L_516:


//--------------------- .nv.info._ZN7cutlass13device_kernelIN5flash19enable_sm80_to_sm89INS1_16FlashAttnFwdSm80INS1_25CollectiveMainloopFwdSm80ILi8ELi1ELb0EN4cute5tupleIJNS5_1CILi128EEENS7_ILi96EEENS7_ILi256EEEEEELi256ENS_10bfloat16_tEfNS_4arch4Sm80ELb1ELb0ELb0ELb0ELb1ELb0ELb1ELb1EEENS1_21CollectiveEpilogueFwdINS6_IJS8_SA_S9_EEENS6_IJNS7_ILi1EEESI_SI_EEESC_SE_Li256ELb0ELb1ELb1ELb0EEENS1_30DynamicPersistentTileSchedulerILi256ELi256ELb1ELb1ELb0EEEEEEEEEvNT_6ParamsE --------------------------
	.section	.nv.info._ZN7cutlass13device_kernelIN5flash19enable_sm80_to_sm89INS1_16FlashAttnFwdSm80INS1_25CollectiveMainloopFwdSm80ILi8ELi1ELb0EN4cute5tupleIJNS5_1CILi128EEENS7_ILi96EEENS7_ILi256EEEEEELi256ENS_10bfloat16_tEfNS_4arch4Sm80ELb1ELb0ELb0ELb0ELb1ELb0ELb1ELb1EEENS1_21CollectiveEpilogueFwdINS6_IJS8_SA_S9_EEENS6_IJNS7_ILi1EEESI_SI_EEESC_SE_Li256ELb0ELb1ELb1ELb0EEENS1_30DynamicPersistentTileSchedulerILi256ELi256ELb1ELb1ELb0EEEEEEEEEvNT_6ParamsE,"",@"SHT_CUDA_INFO"
	.sectionflags	@""
	.align	4


	//----- nvinfo : EIATTR_CUDA_API_VERSION
	.align		4
        /*0000*/ 	.byte	0x04, 0x37
        /*0002*/ 	.short	(.L_518 - .L_517)
.L_517:
        /*0004*/ 	.word	0x00000082


	//----- nvinfo : EIATTR_SW2861232_WAR
	.align		4
.L_518:
        /*0008*/ 	.byte	0x01, 0x35
	.zero		2


	//----- nvinfo : EIATTR_PARAM_CBANK
	.align		4
        /*000c*/ 	.byte	0x04, 0x0a
        /*000e*/ 	.short	(.L_520 - .L_519)
	.align		4
.L_519:
        /*0010*/ 	.word	index@(.nv.constant0._ZN7cutlass13device_kernelIN5flash19enable_sm80_to_sm89INS1_16FlashAttnFwdSm80INS1_25CollectiveMainloopFwdSm80ILi8ELi1ELb0EN4cute5tupleIJNS5_1CILi128EEENS7_ILi96EEENS7_ILi256EEEEEELi256ENS_10bfloat16_tEfNS_4arch4Sm80ELb1ELb0ELb0ELb0ELb1ELb0ELb1ELb1EEENS1_21CollectiveEpilogueFwdINS6_IJS8_SA_S9_EEENS6_IJNS7_ILi1EEESI_SI_EEESC_SE_Li256ELb0ELb1ELb1ELb0EEENS1_30DynamicPersistentTileSchedulerILi256ELi256ELb1ELb1ELb0EEEEEEEEEvNT_6ParamsE)
        /*0014*/ 	.short	0x0160
        /*0016*/ 	.short	0x0428


	//----- nvinfo : EIATTR_CBANK_PARAM_SIZE
	.align		4
.L_520:
        /*0018*/ 	.byte	0x03, 0x19
        /*001a*/ 	.short	0x0428


	//----- nvinfo : EIATTR_KPARAM_INFO
	.align		4
        /*001c*/ 	.byte	0x04, 0x17
        /*001e*/ 	.short	(.L_522 - .L_521)
.L_521:
        /*0020*/ 	.word	0x00000000
        /*0024*/ 	.short	0x0000
        /*0026*/ 	.short	0x0000
        /*0028*/ 	.byte	0x00, 0xf0, 0xa1, 0x10


	//----- nvinfo : EIATTR_MAXREG_COUNT
	.align		4
.L_522:
        /*002c*/ 	.byte	0x03, 0x1b
        /*002e*/ 	.short	0x00ff


	//----- nvinfo : EIATTR_NUM_BARRIERS
	.align		4
        /*0030*/ 	.byte	0x02, 0x4c
        /*0032*/ 	.byte	0x06
	.zero		1


	//----- nvinfo : EIATTR_ANNOTATIONS
	.align		4
        /*0034*/ 	.byte	0x04, 0x55
        /*0036*/ 	.short	(.L_524 - .L_523)


	//   ....[0]....
.L_523:
        /* <DEDUP_REMOVED lines=191> */


	//----- nvinfo : EIATTR_MERCURY_ISA_VERSION
	.align		4
.L_524:
        /*0c18*/ 	.byte	0x03, 0x5f
        /*0c1a*/ 	.short	0x0000


	//----- nvinfo : EIATTR_INT_WARP_WIDE_INSTR_OFFSETS
	.align		4
        /*0c1c*/ 	.byte	0x04, 0x31
        /*0c1e*/ 	.short	(.L_526 - .L_525)


	//   ....[0]....
.L_525:
        /*0c20*/ 	.word	0x00012830


	//   ....[1]....
        /*0c24*/ 	.word	0x000128b0


	//----- nvinfo : EIATTR_COOP_GROUP_MASK_REGIDS
	.align		4
.L_526:
        /*0c28*/ 	.byte	0x04, 0x29
        /*0c2a*/ 	.short	(.L_528 - .L_527)


	//   ....[0]....
.L_527:
        /*0c2c*/ 	.word	0xffffffff


	//   ....[1]....
        /*0c30*/ 	.word	0xffffffff


	//   ....[2]....
        /*0c34*/ 	.word	0xffffffff


	//   ....[3]....
        /*0c38*/ 	.word	0xffffffff


	//   ....[4]....
        /*0c3c*/ 	.word	0xffffffff


	//   ....[5]....
        /*0c40*/ 	.word	0xffffffff


	//   ....[6]....
        /*0c44*/ 	.word	0xffffffff


	//   ....[7]....
        /*0c48*/ 	.word	0xffffffff


	//   ....[8]....
        /*0c4c*/ 	.word	0xffffffff


	//   ....[9]....
        /*0c50*/ 	.word	0xffffffff


	//   ....[10]....
        /*0c54*/ 	.word	0xffffffff


	//   ....[11]....
        /*0c58*/ 	.word	0xffffffff


	//   ....[12]....
        /*0c5c*/ 	.word	0xffffffff


	//   ....[13]....
        /*0c60*/ 	.word	0xffffffff


	//   ....[14]....
        /*0c64*/ 	.word	0xffffffff


	//   ....[15]....
        /*0c68*/ 	.word	0xffffffff


	//   ....[16]....
        /*0c6c*/ 	.word	0xffffffff


	//   ....[17]....
        /*0c70*/ 	.word	0xffffffff


	//   ....[18]....
        /*0c74*/ 	.word	0xffffffff


	//   ....[19]....
        /*0c78*/ 	.word	0xffffffff


	//   ....[20]....
        /*0c7c*/ 	.word	0xffffffff


	//   ....[21]....
        /*0c80*/ 	.word	0xffffffff


	//   ....[22]....
        /*0c84*/ 	.word	0xffffffff


	//   ....[23]....
        /*0c88*/ 	.word	0xffffffff


	//   ....[24]....
        /*0c8c*/ 	.word	0xffffffff


	//   ....[25]....
        /*0c90*/ 	.word	0xffffffff


	//   ....[26]....
        /*0c94*/ 	.word	0xffffffff


	//   ....[27]....
        /*0c98*/ 	.word	0xffffffff


	//   ....[28]....
        /*0c9c*/ 	.word	0xffffffff


	//   ....[29]....
        /*0ca0*/ 	.word	0xffffffff


	//   ....[30]....
        /*0ca4*/ 	.word	0xffffffff


	//   ....[31]....
        /*0ca8*/ 	.word	0xffffffff


	//   ....[32]....
        /*0cac*/ 	.word	0xffffffff


	//   ....[33]....
        /*0cb0*/ 	.word	0xffffffff


	//   ....[34]....
        /*0cb4*/ 	.word	0xffffffff


	//   ....[35]....
        /*0cb8*/ 	.word	0xffffffff


	//   ....[36]....
        /*0cbc*/ 	.word	0xffffffff


	//   ....[37]....
        /*0cc0*/ 	.word	0xffffffff


	//   ....[38]....
        /*0cc4*/ 	.word	0xffffffff


	//   ....[39]....
        /*0cc8*/ 	.word	0xffffffff


	//   ....[40]....
        /*0ccc*/ 	.word	0xffffffff


	//   ....[41]....
        /*0cd0*/ 	.word	0xffffffff


	//   ....[42]....
        /*0cd4*/ 	.word	0xffffffff


	//   ....[43]....
        /*0cd8*/ 	.word	0xffffffff


	//   ....[44]....
        /*0cdc*/ 	.word	0xffffffff


	//   ....[45]....
        /*0ce0*/ 	.word	0xffffffff


	//   ....[46]....
        /*0ce4*/ 	.word	0xffffffff


	//   ....[47]....
        /*0ce8*/ 	.word	0xffffffff


	//   ....[48]....
        /*0cec*/ 	.word	0xffffffff


	//   ....[49]....
        /*0cf0*/ 	.word	0xffffffff


	//   ....[50]....
        /*0cf4*/ 	.word	0xffffffff


	//   ....[51]....
        /*0cf8*/ 	.word	0xffffffff


	//   ....[52]....
        /*0cfc*/ 	.word	0xffffffff


	//   ....[53]....
        /*0d00*/ 	.word	0xffffffff


	//   ....[54]....
        /*0d04*/ 	.word	0xffffffff


	//   ....[55]....
        /*0d08*/ 	.word	0xffffffff


	//   ....[56]....
        /*0d0c*/ 	.word	0xffffffff


	//   ....[57]....
        /*0d10*/ 	.word	0xffffffff


	//   ....[58]....
        /*0d14*/ 	.word	0xffffffff


	//   ....[59]....
        /*0d18*/ 	.word	0xffffffff


	//   ....[60]....
        /*0d1c*/ 	.word	0xffffffff


	//   ....[61]....
        /*0d20*/ 	.word	0xffffffff


	//   ....[62]....
        /*0d24*/ 	.word	0xffffffff


	//   ....[63]....
        /*0d28*/ 	.word	0xffffffff


	//   ....[64]....
        /*0d2c*/ 	.word	0xffffffff


	//   ....[65]....
        /*0d30*/ 	.word	0xffffffff


	//   ....[66]....
        /*0d34*/ 	.word	0xffffffff


	//   ....[67]....
        /*0d38*/ 	.word	0xffffffff


	//   ....[68]....
        /*0d3c*/ 	.word	0xffffffff


	//   ....[69]....
        /*0d40*/ 	.word	0xffffffff


	//   ....[70]....
        /*0d44*/ 	.word	0xffffffff


	//   ....[71]....
        /*0d48*/ 	.word	0xffffffff


	//   ....[72]....
        /*0d4c*/ 	.word	0xffffffff


	//   ....[73]....
        /*0d50*/ 	.word	0xffffffff


	//   ....[74]....
        /*0d54*/ 	.word	0xffffffff


	//   ....[75]....
        /*0d58*/ 	.word	0xffffffff


	//   ....[76]....
        /*0d5c*/ 	.word	0xffffffff


	//   ....[77]....
        /*0d60*/ 	.word	0xffffffff


	//   ....[78]....
        /*0d64*/ 	.word	0xffffffff


	//   ....[79]....
        /*0d68*/ 	.word	0xffffffff


	//   ....[80]....
        /*0d6c*/ 	.word	0xffffffff


	//   ....[81]....
        /*0d70*/ 	.word	0xffffffff


	//   ....[82]....
        /*0d74*/ 	.word	0xffffffff


	//   ....[83]....
        /*0d78*/ 	.word	0xffffffff


	//   ....[84]....
        /*0d7c*/ 	.word	0xffffffff


	//   ....[85]....
        /*0d80*/ 	.word	0xffffffff


	//   ....[86]....
        /*0d84*/ 	.word	0xffffffff


	//   ....[87]....
        /*0d88*/ 	.word	0xffffffff


	//   ....[88]....
        /*0d8c*/ 	.word	0xffffffff


	//   ....[89]....
        /*0d90*/ 	.word	0xffffffff


	//   ....[90]....
        /*0d94*/ 	.word	0xffffffff


	//   ....[91]....
        /*0d98*/ 	.word	0xffffffff


	//   ....[92]....
        /*0d9c*/ 	.word	0xffffffff


	//   ....[93]....
        /*0da0*/ 	.word	0xffffffff


	//   ....[94]....
        /*0da4*/ 	.word	0xffffffff


	//   ....[95]....
        /*0da8*/ 	.word	0xffffffff


	//   ....[96]....
        /*0dac*/ 	.word	0xffffffff


	//   ....[97]....
        /*0db0*/ 	.word	0xffffffff


	//   ....[98]....
        /*0db4*/ 	.word	0xffffffff


	//   ....[99]....
        /*0db8*/ 	.word	0xffffffff


	//   ....[100]....
        /*0dbc*/ 	.word	0xffffffff


	//   ....[101]....
        /*0dc0*/ 	.word	0xffffffff


	//   ....[102]....
        /*0dc4*/ 	.word	0xffffffff


	//   ....[103]....
        /*0dc8*/ 	.word	0xffffffff


	//   ....[104]....
        /*0dcc*/ 	.word	0xffffffff


	//   ....[105]....
        /*0dd0*/ 	.word	0xffffffff


	//   ....[106]....
        /*0dd4*/ 	.word	0xffffffff


	//   ....[107]....
        /*0dd8*/ 	.word	0xffffffff


	//   ....[108]....
        /*0ddc*/ 	.word	0xffffffff


	//   ....[109]....
        /*0de0*/ 	.word	0xffffffff


	//   ....[110]....
        /*0de4*/ 	.word	0xffffffff


	//   ....[111]....
        /*0de8*/ 	.word	0xffffffff


	//   ....[112]....
        /*0dec*/ 	.word	0xffffffff


	//   ....[113]....
        /*0df0*/ 	.word	0xffffffff


	//   ....[114]....
        /*0df4*/ 	.word	0xffffffff


	//   ....[115]....
        /*0df8*/ 	.word	0xffffffff


	//   ....[116]....
        /*0dfc*/ 	.word	0xffffffff


	//   ....[117]....
        /*0e00*/ 	.word	0xffffffff


	//   ....[118]....
        /*0e04*/ 	.word	0xffffffff


	//   ....[119]....
        /*0e08*/ 	.word	0xffffffff


	//   ....[120]....
        /*0e0c*/ 	.word	0xffffffff


	//   ....[121]....
        /*0e10*/ 	.word	0xffffffff


	//   ....[122]....
        /*0e14*/ 	.word	0xffffffff


	//   ....[123]....
        /*0e18*/ 	.word	0xffffffff


	//   ....[124]....
        /*0e1c*/ 	.word	0xffffffff


	//   ....[125]....
        /*0e20*/ 	.word	0xffffffff


	//   ....[126]....
        /*0e24*/ 	.word	0xffffffff


	//   ....[127]....
        /*0e28*/ 	.word	0xffffffff


	//   ....[128]....
        /*0e2c*/ 	.word	0xffffffff


	//   ....[129]....
        /*0e30*/ 	.word	0xffffffff


	//   ....[130]....
        /*0e34*/ 	.word	0xffffffff


	//   ....[131]....
        /*0e38*/ 	.word	0xffffffff


	//   ....[132]....
        /*0e3c*/ 	.word	0xffffffff


	//   ....[133]....
        /*0e40*/ 	.word	0xffffffff


	//   ....[134]....
        /*0e44*/ 	.word	0xffffffff


	//----- nvinfo : EIATTR_COOP_GROUP_INSTR_OFFSETS
	.align		4
.L_528:
        /*0e48*/ 	.byte	0x04, 0x28
        /*0e4a*/ 	.short	(.L_530 - .L_529)


	//   ....[0]....
.L_529:
        /*0e4c*/ 	.word	0x00000050


	//   ....[1]....
        /*0e50*/ 	.word	0x00001dc0


	//   ....[2]....
        /*0e54*/ 	.word	0x00001de0


	//   ....[3]....
        /*0e58*/ 	.word	0x00002030


	//   ....[4]....
        /*0e5c*/ 	.word	0x00002040


	//   ....[5]....
        /*0e60*/ 	.word	0x00002220


	//   ....[6]....
        /*0e64*/ 	.word	0x00002240


	//   ....[7]....
        /*0e68*/ 	.word	0x00002420


	//   ....[8]....
        /*0e6c*/ 	.word	0x00002430


	//   ....[9]....
        /*0e70*/ 	.word	0x00002ab0


	//   ....[10]....
        /*0e74*/ 	.word	0x00002ad0


	//   ....[11]....
        /*0e78*/ 	.word	0x00002ae0


	//   ....[12]....
        /*0e7c*/ 	.word	0x00002b10


	//   ....[13]....
        /*0e80*/ 	.word	0x00002c50


	//   ....[14]....
        /*0e84*/ 	.word	0x00002c90


	//   ....[15]....
        /*0e88*/ 	.word	0x00002ee0


	//   ....[16]....
        /*0e8c*/ 	.word	0x00002fa0


	//   ....[17]....
        /*0e90*/ 	.word	0x00002fb0


	//   ....[18]....
        /*0e94*/ 	.word	0x00002fc0


	//   ....[19]....
        /*0e98*/ 	.word	0x000032b0


	//   ....[20]....
        /*0e9c*/ 	.word	0x000032f0


	//   ....[21]....
        /*0ea0*/ 	.word	0x00004ac0


	//   ....[22]....
        /*0ea4*/ 	.word	0x00004b20


	//   ....[23]....
        /*0ea8*/ 	.word	0x00004b30


	//   ....[24]....
        /*0eac*/ 	.word	0x00004b40


	//   ....[25]....
        /*0eb0*/ 	.word	0x00004c20


	//   ....[26]....
        /*0eb4*/ 	.word	0x00004c70


	//   ....[27]....
        /*0eb8*/ 	.word	0x00005020


	//   ....[28]....
        /*0ebc*/ 	.word	0x00005360


	//   ....[29]....
        /*0ec0*/ 	.word	0x00005960


	//   ....[30]....
        /*0ec4*/ 	.word	0x00005980


	//   ....[31]....
        /*0ec8*/ 	.word	0x000059a0


	//   ....[32]....
        /*0ecc*/ 	.word	0x000059c0


	//   ....[33]....
        /*0ed0*/ 	.word	0x00008000


	//   ....[34]....
        /*0ed4*/ 	.word	0x00008060


	//   ....[35]....
        /*0ed8*/ 	.word	0x00008070


	//   ....[36]....
        /*0edc*/ 	.word	0x000080e0


	//   ....[37]....
        /*0ee0*/ 	.word	0x000081a0


	//   ....[38]....
        /*0ee4*/ 	.word	0x00008260


	//   ....[39]....
        /*0ee8*/ 	.word	0x00009b00


	//   ....[40]....
        /*0eec*/ 	.word	0x00009b60


	//   ....[41]....
        /*0ef0*/ 	.word	0x00009b70


	//   ....[42]....
        /*0ef4*/ 	.word	0x00009be0


	//   ....[43]....
        /*0ef8*/ 	.word	0x00009ca0


	//   ....[44]....
        /*0efc*/ 	.word	0x00009d60


	//   ....[45]....
        /*0f00*/ 	.word	0x0000a060


	//   ....[46]....
        /*0f04*/ 	.word	0x0000a390


	//   ....[47]....
        /*0f08*/ 	.word	0x0000a830


	//   ....[48]....
        /*0f0c*/ 	.word	0x0000a850


	//   ....[49]....
        /*0f10*/ 	.word	0x0000a9f0


	//   ....[50]....
        /*0f14*/ 	.word	0x0000aa10


	//   ....[51]....
        /*0f18*/ 	.word	0x0000d510


	//   ....[52]....
        /*0f1c*/ 	.word	0x0000d570


	//   ....[53]....
        /*0f20*/ 	.word	0x0000d580


	//   ....[54]....
        /*0f24*/ 	.word	0x0000d590


	//   ....[55]....
        /*0f28*/ 	.word	0x0000d6b0


	//   ....[56]....
        /*0f2c*/ 	.word	0x0000d750


	//   ....[57]....
        /*0f30*/ 	.word	0x0000efb0


	//   ....[58]....
        /*0f34*/ 	.word	0x0000efd0


	//   ....[59]....
        /*0f38*/ 	.word	0x0000f0d0


	//   ....[60]....
        /*0f3c*/ 	.word	0x0000f0f0


	//   ....[61]....
        /*0f40*/ 	.word	0x0000f120


	//   ....[62]....
        /*0f44*/ 	.word	0x0000f1b0


	//   ....[63]....
        /*0f48*/ 	.word	0x0000f640


	//   ....[64]....
        /*0f4c*/ 	.word	0x0000f660


	//   ....[65]....
        /*0f50*/ 	.word	0x0000f680


	//   ....[66]....
        /*0f54*/ 	.word	0x0000f6a0


	//   ....[67]....
        /*0f58*/ 	.word	0x00011da0


	//   ....[68]....
        /*0f5c*/ 	.word	0x00011df0


	//   ....[69]....
        /*0f60*/ 	.word	0x00011e10


	//   ....[70]....
        /*0f64*/ 	.word	0x00011e30


	//   ....[71]....
        /*0f68*/ 	.word	0x00012a00


	//   ....[72]....
        /*0f6c*/ 	.word	0x00013220


	//   ....[73]....
        /*0f70*/ 	.word	0x00013230


	//   ....[74]....
        /*0f74*/ 	.word	0x00013260


	//   ....[75]....
        /*0f78*/ 	.word	0x00013280


	//   ....[76]....
        /*0f7c*/ 	.word	0x00013390


	//   ....[77]....
        /*0f80*/ 	.word	0x000133b0


	//   ....[78]....
        /*0f84*/ 	.word	0x00013be0


	//   ....[79]....
        /*0f88*/ 	.word	0x00013bf0


	//   ....[80]....
        /*0f8c*/ 	.word	0x00014780


	//   ....[81]....
        /*0f90*/ 	.word	0x00014890


	//   ....[82]....
        /*0f94*/ 	.word	0x00014900


	//   ....[83]....
        /*0f98*/ 	.word	0x00014970


	//   ....[84]....
        /*0f9c*/ 	.word	0x000149e0


	//   ....[85]....
        /*0fa0*/ 	.word	0x00014a50


	//   ....[86]....
        /*0fa4*/ 	.word	0x00014ad0


	//   ....[87]....
        /*0fa8*/ 	.word	0x00014b40


	//   ....[88]....
        /*0fac*/ 	.word	0x00014bb0


	//   ....[89]....
        /*0fb0*/ 	.word	0x00014c10


	//   ....[90]....
        /*0fb4*/ 	.word	0x00014c80


	//   ....[91]....
        /*0fb8*/ 	.word	0x00014e90


	//   ....[92]....
        /*0fbc*/ 	.word	0x00014f00


	//   ....[93]....
        /*0fc0*/ 	.word	0x00015110


	//   ....[94]....
        /*0fc4*/ 	.word	0x00015180


	//   ....[95]....
        /*0fc8*/ 	.word	0x000151e0


	//   ....[96]....
        /*0fcc*/ 	.word	0x00015250


	//   ....[97]....
        /*0fd0*/ 	.word	0x00015890


	//   ....[98]....
        /*0fd4*/ 	.word	0x000158e0


	//   ....[99]....
        /*0fd8*/ 	.word	0x00015930


	//   ....[100]....
        /*0fdc*/ 	.word	0x00015980


	//   ....[101]....
        /*0fe0*/ 	.word	0x000159f0


	//   ....[102]....
        /*0fe4*/ 	.word	0x00015a60


	//   ....[103]....
        /*0fe8*/ 	.word	0x00015c70


	//   ....[104]....
        /*0fec*/ 	.word	0x00015ce0


	//   ....[105]....
        /*0ff0*/ 	.word	0x00015ef0


	//   ....[106]....
        /*0ff4*/ 	.word	0x00015f60


	//   ....[107]....
        /*0ff8*/ 	.word	0x00015fc0


	//   ....[108]....
        /*0ffc*/ 	.word	0x00016030


	//   ....[109]....
        /*1000*/ 	.word	0x00016240


	//   ....[110]....
        /*1004*/ 	.word	0x000162b0


	//   ....[111]....
        /*1008*/ 	.word	0x000164c0


	//   ....[112]....
        /*100c*/ 	.word	0x00016530


	//   ....[113]....
        /*1010*/ 	.word	0x00016590


	//   ....[114]....
        /*1014*/ 	.word	0x00016600


	//   ....[115]....
        /*1018*/ 	.word	0x00016c40


	//   ....[116]....
        /*101c*/ 	.word	0x00016c80


	//   ....[117]....
        /*1020*/ 	.word	0x00016cd0


	//   ....[118]....
        /*1024*/ 	.word	0x00016d10


	//   ....[119]....
        /*1028*/ 	.word	0x00016d70


	//   ....[120]....
        /*102c*/ 	.word	0x00016dd0


	//   ....[121]....
        /*1030*/ 	.word	0x00016e40


	//   ....[122]....
        /*1034*/ 	.word	0x00016fd0


	//   ....[123]....
        /*1038*/ 	.word	0x00017040


	//   ....[124]....
        /*103c*/ 	.word	0x000171d0


	//   ....[125]....
        /*1040*/ 	.word	0x00017240


	//   ....[126]....
        /*1044*/ 	.word	0x00017280


	//   ....[127]....
        /*1048*/ 	.word	0x000172c0


	//   ....[128]....
        /*104c*/ 	.word	0x00017310


	//   ....[129]....
        /*1050*/ 	.word	0x00017350


	//   ....[130]....
        /*1054*/ 	.word	0x000173a0


	//   ....[131]....
        /*1058*/ 	.word	0x00017400


	//   ....[132]....
        /*105c*/ 	.word	0x00017450


	//   ....[133]....
        /*1060*/ 	.word	0x000174b0


	//   ....[134]....
        /*1064*/ 	.word	0x00017520


	//----- nvinfo : EIATTR_EXIT_INSTR_OFFSETS
	.align		4
.L_530:
        /*1068*/ 	.byte	0x04, 0x1c
        /*106a*/ 	.short	(.L_532 - .L_531)


	//   ....[0]....
.L_531:
        /*106c*/ 	.word	0x000000a0


	//   ....[1]....
        /*1070*/ 	.word	0x00014840


	//----- nvinfo : EIATTR_MAX_THREADS
	.align		4
.L_532:
        /*1074*/ 	.byte	0x04, 0x05
        /*1076*/ 	.short	(.L_534 - .L_533)
.L_533:
        /*1078*/ 	.word	0x00000100
        /*107c*/ 	.word	0x00000001
        /*1080*/ 	.word	0x00000001


	//----- nvinfo : EIATTR_CRS_STACK_SIZE
	.align		4
.L_534:
        /*1084*/ 	.byte	0x04, 0x1e
        /*1086*/ 	.short	(.L_536 - .L_535)
.L_535:
        /*1088*/ 	.word	0x00000000
.L_536:


//--------------------- .nv.info._ZN7cutlass13device_kernelIN5flash19enable_sm80_to_sm89INS1_16FlashAttnFwdSm80INS1_25CollectiveMainloopFwdSm80ILi8ELi1ELb0EN4cute5tupleIJNS5_1CILi128EEENS7_ILi64EEENS7_ILi256EEEEEELi256ENS_10bfloat16_tEfNS_4arch4Sm80ELb1ELb0ELb0ELb1ELb1ELb0ELb1ELb1EEENS1_21CollectiveEpilogueFwdINS6_IJS8_SA_S9_EEENS6_IJNS7_ILi1EEESI_SI_EEESC_SE_Li256ELb1ELb1ELb1ELb0EEENS1_36VarlenDynamicPersistentTileSchedulerILi128ELi64ELi256ELi256ELb1ELb1ELb0ELb1ELb1ELb1EEEEEEEEEvNT_6ParamsE --------------------------
	.section	.nv.info._ZN7cutlass13device_kernelIN5flash19enable_sm80_to_sm89INS1_16FlashAttnFwdSm80INS1_25CollectiveMainloopFwdSm80ILi8ELi1ELb0EN4cute5tupleIJNS5_1CILi128EEENS7_ILi64EEENS7_ILi256EEEEEELi256ENS_10bfloat16_tEfNS_4arch4Sm80ELb1ELb0ELb0ELb1ELb1ELb0ELb1ELb1EEENS1_21CollectiveEpilogueFwdINS6_IJS8_SA_S9_EEENS6_IJNS7_ILi1EEESI_SI_EEESC_SE_Li256ELb1ELb1ELb1ELb0EEENS1_36VarlenDynamicPersistentTileSchedulerILi128ELi64ELi256ELi256ELb1ELb1ELb0ELb1ELb1ELb1EEEEEEEEEvNT_6ParamsE,"",@"SHT_CUDA_INFO"
	.sectionflags	@""
	.align	4


	//----- nvinfo : EIATTR_CUDA_API_VERSION
	.align		4
        /*0000*/ 	.byte	0x04, 0x37
        /*0002*/ 	.short	(.L_538 - .L_537)
.L_537:
        /*0004*/ 	.word	0x00000082


	//----- nvinfo : EIATTR_SW2861232_WAR
	.align		4
.L_538:
        /*0008*/ 	.byte	0x01, 0x35
	.zero		2


	//----- nvinfo : EIATTR_PARAM_CBANK
	.align		4
        /*000c*/ 	.byte	0x04, 0x0a
        /*000e*/ 	.short	(.L_540 - .L_539)
	.align		4
.L_539:
        /*0010*/ 	.word	index@(.nv.constant0._ZN7cutlass13device_kernelIN5flash19enable_sm80_to_sm89INS1_16FlashAttnFwdSm80INS1_25CollectiveMainloopFwdSm80ILi8ELi1ELb0EN4cute5tupleIJNS5_1CILi128EEENS7_ILi64EEENS7_ILi256EEEEEELi256ENS_10bfloat16_tEfNS_4arch4Sm80ELb1ELb0ELb0ELb1ELb1ELb0ELb1ELb1EEENS1_21CollectiveEpilogueFwdINS6_IJS8_SA_S9_EEENS6_IJNS7_ILi1EEESI_SI_EEESC_SE_Li256ELb1ELb1ELb1ELb0EEENS1_36VarlenDynamicPersistentTileSchedulerILi128ELi64ELi256ELi256ELb1ELb1ELb0ELb1ELb1ELb1EEEEEEEEEvNT_6ParamsE)
        /*0014*/ 	.short	0x0160
        /*0016*/ 	.short	0x0438


	//----- nvinfo : EIATTR_CBANK_PARAM_SIZE
	.align		4
.L_540:
        /*0018*/ 	.byte	0x03, 0x19
        /*001a*/ 	.short	0x0438


	//----- nvinfo : EIATTR_KPARAM_INFO
	.align		4
        /*001c*/ 	.byte	0x04, 0x17
        /*001e*/ 	.short	(.L_542 - .L_541)
.L_541:
        /*0020*/ 	.word	0x00000000
        /*0024*/ 	.short	0x0000
        /*0026*/ 	.short	0x0000
        /*0028*/ 	.byte	0x00, 0xf0, 0xe1, 0x10


	//----- nvinfo : EIATTR_MAXREG_COUNT
	.align		4
.L_542:
        /*002c*/ 	.byte	0x03, 0x1b
        /*002e*/ 	.short	0x00ff


	//----- nvinfo : EIATTR_NUM_BARRIERS
	.align		4
        /*0030*/ 	.byte	0x02, 0x4c
        /*0032*/ 	.byte	0x06
	.zero		1


	//----- nvinfo : EIATTR_ANNOTATIONS
	.align		4
        /*0034*/ 	.byte	0x04, 0x55
        /*0036*/ 	.short	(.L_544 - .L_543)


	//   ....[0]....
.L_543:
        /* <DEDUP_REMOVED lines=16> */


	//----- nvinfo : EIATTR_MERCURY_ISA_VERSION
	.align		4
.L_544:
        /*0128*/ 	.byte	0x03, 0x5f
        /*012a*/ 	.short	0x0000


	//----- nvinfo : EIATTR_INT_WARP_WIDE_INSTR_OFFSETS
	.align		4
        /*012c*/ 	.byte	0x04, 0x31
        /*012e*/ 	.short	(.L_546 - .L_545)


	//   ....[0]....
.L_545:
        /*0130*/ 	.word	0x0000e660


	//   ....[1]....
        /*0134*/ 	.word	0x0000e6e0


	//----- nvinfo : EIATTR_COOP_GROUP_MASK_REGIDS
	.align		4
.L_546:
        /*0138*/ 	.byte	0x04, 0x29
        /*013a*/ 	.short	(.L_548 - .L_547)


	//   ....[0]....
.L_547:
        /*013c*/ 	.word	0xffffffff


	//   ....[1]....
        /*0140*/ 	.word	0xffffffff


	//   ....[2]....
        /*0144*/ 	.word	0xffffffff


	//   ....[3]....
        /*0148*/ 	.word	0xffffffff


	//   ....[4]....
        /*014c*/ 	.word	0xffffffff


	//   ....[5]....
        /*0150*/ 	.word	0xffffffff


	//   ....[6]....
        /*0154*/ 	.word	0xffffffff


	//   ....[7]....
        /*0158*/ 	.word	0xffffffff


	//   ....[8]....
        /*015c*/ 	.word	0xffffffff


	//   ....[9]....
        /*0160*/ 	.word	0xffffffff


	//   ....[10]....
        /*0164*/ 	.word	0xffffffff


	//   ....[11]....
        /*0168*/ 	.word	0xffffffff


	//   ....[12]....
        /*016c*/ 	.word	0xffffffff


	//   ....[13]....
        /*0170*/ 	.word	0xffffffff


	//   ....[14]....
        /*0174*/ 	.word	0xffffffff


	//   ....[15]....
        /*0178*/ 	.word	0xffffffff


	//   ....[16]....
        /*017c*/ 	.word	0xffffffff


	//   ....[17]....
        /*0180*/ 	.word	0xffffffff


	//   ....[18]....
        /*0184*/ 	.word	0xffffffff


	//   ....[19]....
        /*0188*/ 	.word	0xffffffff


	//   ....[20]....
        /*018c*/ 	.word	0xffffffff


	//   ....[21]....
        /*0190*/ 	.word	0xffffffff


	//   ....[22]....
        /*0194*/ 	.word	0xffffffff


	//   ....[23]....
        /*0198*/ 	.word	0xffffffff


	//   ....[24]....
        /*019c*/ 	.word	0xffffffff


	//   ....[25]....
        /*01a0*/ 	.word	0xffffffff


	//   ....[26]....
        /*01a4*/ 	.word	0xffffffff


	//   ....[27]....
        /*01a8*/ 	.word	0xffffffff


	//   ....[28]....
        /*01ac*/ 	.word	0xffffffff


	//   ....[29]....
        /*01b0*/ 	.word	0xffffffff


	//   ....[30]....
        /*01b4*/ 	.word	0xffffffff


	//   ....[31]....
        /*01b8*/ 	.word	0xffffffff


	//   ....[32]....
        /*01bc*/ 	.word	0xffffffff


	//   ....[33]....
        /*01c0*/ 	.word	0xffffffff


	//   ....[34]....
        /*01c4*/ 	.word	0xffffffff


	//   ....[35]....
        /*01c8*/ 	.word	0xffffffff


	//   ....[36]....
        /*01cc*/ 	.word	0xffffffff


	//   ....[37]....
        /*01d0*/ 	.word	0xffffffff


	//   ....[38]....
        /*01d4*/ 	.word	0xffffffff


	//   ....[39]....
        /*01d8*/ 	.word	0xffffffff


	//   ....[40]....
        /*01dc*/ 	.word	0xffffffff


	//   ....[41]....
        /*01e0*/ 	.word	0xffffffff


	//   ....[42]....
        /*01e4*/ 	.word	0xffffffff


	//   ....[43]....
        /*01e8*/ 	.word	0xffffffff


	//   ....[44]....
        /*01ec*/ 	.word	0xffffffff


	//   ....[45]....
        /*01f0*/ 	.word	0xffffffff


	//   ....[46]....
        /*01f4*/ 	.word	0xffffffff


	//   ....[47]....
        /*01f8*/ 	.word	0xffffffff


	//   ....[48]....
        /*01fc*/ 	.word	0xffffffff


	//   ....[49]....
        /*0200*/ 	.word	0xffffffff


	//   ....[50]....
        /*0204*/ 	.word	0xffffffff


	//   ....[51]....
        /*0208*/ 	.word	0xffffffff


	//   ....[52]....
        /*020c*/ 	.word	0xffffffff


	//   ....[53]....
        /*0210*/ 	.word	0xffffffff


	//   ....[54]....
        /*0214*/ 	.word	0xffffffff


	//   ....[55]....
        /*0218*/ 	.word	0xffffffff


	//   ....[56]....
        /*021c*/ 	.word	0xffffffff


	//   ....[57]....
        /*0220*/ 	.word	0xffffffff


	//   ....[58]....
        /*0224*/ 	.word	0xffffffff


	//   ....[59]....
        /*0228*/ 	.word	0xffffffff


	//   ....[60]....
        /*022c*/ 	.word	0xffffffff


	//   ....[61]....
        /*0230*/ 	.word	0xffffffff


	//   ....[62]....
        /*0234*/ 	.word	0xffffffff


	//   ....[63]....
        /*0238*/ 	.word	0xffffffff


	//   ....[64]....
        /*023c*/ 	.word	0xffffffff


	//   ....[65]....
        /*0240*/ 	.word	0xffffffff


	//   ....[66]....
        /*0244*/ 	.word	0xffffffff


	//   ....[67]....
        /*0248*/ 	.word	0xffffffff


	//   ....[68]....
        /*024c*/ 	.word	0xffffffff


	//   ....[69]....
        /*0250*/ 	.word	0xffffffff


	//   ....[70]....
        /*0254*/ 	.word	0xffffffff


	//   ....[71]....
        /*0258*/ 	.word	0xffffffff


	//   ....[72]....
        /*025c*/ 	.word	0xffffffff


	//   ....[73]....
        /*0260*/ 	.word	0xffffffff


	//   ....[74]....
        /*0264*/ 	.word	0xffffffff


	//   ....[75]....
        /*0268*/ 	.word	0xffffffff


	//   ....[76]....
        /*026c*/ 	.word	0xffffffff


	//   ....[77]....
        /*0270*/ 	.word	0xffffffff


	//   ....[78]....
        /*0274*/ 	.word	0xffffffff


	//   ....[79]....
        /*0278*/ 	.word	0xffffffff


	//   ....[80]....
        /*027c*/ 	.word	0xffffffff


	//   ....[81]....
        /*0280*/ 	.word	0xffffffff


	//   ....[82]....
        /*0284*/ 	.word	0xffffffff


	//   ....[83]....
        /*0288*/ 	.word	0xffffffff


	//   ....[84]....
        /*028c*/ 	.word	0xffffffff


	//   ....[85]....
        /*0290*/ 	.word	0xffffffff


	//   ....[86]....
        /*0294*/ 	.word	0xffffffff


	//   ....[87]....
        /*0298*/ 	.word	0xffffffff


	//   ....[88]....
        /*029c*/ 	.word	0xffffffff


	//   ....[89]....
        /*02a0*/ 	.word	0xffffffff


	//   ....[90]....
        /*02a4*/ 	.word	0xffffffff


	//   ....[91]....
        /*02a8*/ 	.word	0xffffffff


	//   ....[92]....
        /*02ac*/ 	.word	0xffffffff


	//   ....[93]....
        /*02b0*/ 	.word	0xffffffff


	//   ....[94]....
        /*02b4*/ 	.word	0xffffffff


	//   ....[95]....
        /*02b8*/ 	.word	0xffffffff


	//   ....[96]....
        /*02bc*/ 	.word	0xffffffff


	//   ....[97]....
        /*02c0*/ 	.word	0xffffffff


	//   ....[98]....
        /*02c4*/ 	.word	0xffffffff


	//   ....[99]....
        /*02c8*/ 	.word	0xffffffff


	//   ....[100]....
        /*02cc*/ 	.word	0xffffffff


	//   ....[101]....
        /*02d0*/ 	.word	0xffffffff


	//   ....[102]....
        /*02d4*/ 	.word	0xffffffff


	//   ....[103]....
        /*02d8*/ 	.word	0xffffffff


	//   ....[104]....
        /*02dc*/ 	.word	0xffffffff


	//   ....[105]....
        /*02e0*/ 	.word	0xffffffff


	//   ....[106]....
        /*02e4*/ 	.word	0xffffffff


	//   ....[107]....
        /*02e8*/ 	.word	0xffffffff


	//   ....[108]....
        /*02ec*/ 	.word	0xffffffff


	//   ....[109]....
        /*02f0*/ 	.word	0xffffffff


	//   ....[110]....
        /*02f4*/ 	.word	0xffffffff


	//   ....[111]....
        /*02f8*/ 	.word	0xffffffff


	//   ....[112]....
        /*02fc*/ 	.word	0xffffffff


	//   ....[113]....
        /*0300*/ 	.word	0xffffffff


	//   ....[114]....
        /*0304*/ 	.word	0xffffffff


	//   ....[115]....
        /*0308*/ 	.word	0xffffffff


	//   ....[116]....
        /*030c*/ 	.word	0xffffffff


	//   ....[117]....
        /*0310*/ 	.word	0xffffffff


	//   ....[118]....
        /*0314*/ 	.word	0xffffffff


	//   ....[119]....
        /*0318*/ 	.word	0xffffffff


	//   ....[120]....
        /*031c*/ 	.word	0xffffffff


	//   ....[121]....
        /*0320*/ 	.word	0xffffffff


	//   ....[122]....
        /*0324*/ 	.word	0xffffffff


	//   ....[123]....
        /*0328*/ 	.word	0xffffffff


	//   ....[124]....
        /*032c*/ 	.word	0xffffffff


	//   ....[125]....
        /*0330*/ 	.word	0xffffffff


	//   ....[126]....
        /*0334*/ 	.word	0xffffffff


	//   ....[127]....
        /*0338*/ 	.word	0xffffffff


	//   ....[128]....
        /*033c*/ 	.word	0xffffffff


	//   ....[129]....
        /*0340*/ 	.word	0xffffffff


	//   ....[130]....
        /*0344*/ 	.word	0xffffffff


	//   ....[131]....
        /*0348*/ 	.word	0xffffffff


	//   ....[132]....
        /*034c*/ 	.word	0xffffffff


	//   ....[133]....
        /*0350*/ 	.word	0xffffffff


	//   ....[134]....
        /*0354*/ 	.word	0xffffffff


	//   ....[135]....
        /*0358*/ 	.word	0xffffffff


	//   ....[136]....
        /*035c*/ 	.word	0xffffffff


	//   ....[137]....
        /*0360*/ 	.word	0xffffffff


	//   ....[138]....
        /*0364*/ 	.word	0xffffffff


	//   ....[139]....
        /*0368*/ 	.word	0xffffffff


	//   ....[140]....
        /*036c*/ 	.word	0xffffffff


	//   ....[141]....
        /*0370*/ 	.word	0xffffffff


	//   ....[142]....
        /*0374*/ 	.word	0xffffffff


	//   ....[143]....
        /*0378*/ 	.word	0xffffffff


	//   ....[144]....
        /*037c*/ 	.word	0xffffffff


	//   ....[145]....
        /*0380*/ 	.word	0xffffffff


	//   ....[146]....
        /*0384*/ 	.word	0xffffffff


	//   ....[147]....
        /*0388*/ 	.word	0xffffffff


	//   ....[148]....
        /*038c*/ 	.word	0xffffffff


	//   ....[149]....
        /*0390*/ 	.word	0xffffffff


	//   ....[150]....
        /*0394*/ 	.word	0xffffffff


	//   ....[151]....
        /*0398*/ 	.word	0xffffffff


	//   ....[152]....
        /*039c*/ 	.word	0xffffffff


	//   ....[153]....
        /*03a0*/ 	.word	0xffffffff


	//   ....[154]....
        /*03a4*/ 	.word	0xffffffff


	//   ....[155]....
        /*03a8*/ 	.word	0xffffffff


	//   ....[156]....
        /*03ac*/ 	.word	0xffffffff


	//   ....[157]....
        /*03b0*/ 	.word	0xffffffff


	//   ....[158]....
        /*03b4*/ 	.word	0xffffffff


	//   ....[159]....
        /*03b8*/ 	.word	0xffffffff


	//   ....[160]....
        /*03bc*/ 	.word	0xffffffff


	//   ....[161]....
        /*03c0*/ 	.word	0xffffffff


	//   ....[162]....
        /*03c4*/ 	.word	0xffffffff


	//   ....[163]....
        /*03c8*/ 	.word	0xffffffff


	//   ....[164]....
        /*03cc*/ 	.word	0xffffffff


	//   ....[165]....
        /*03d0*/ 	.word	0xffffffff


	//   ....[166]....
        /*03d4*/ 	.word	0xffffffff


	//   ....[167]....
        /*03d8*/ 	.word	0xffffffff


	//   ....[168]....
        /*03dc*/ 	.word	0xffffffff


	//   ....[169]....
        /*03e0*/ 	.word	0xffffffff


	//   ....[170]....
        /*03e4*/ 	.word	0xffffffff


	//   ....[171]....
        /*03e8*/ 	.word	0xffffffff


	//   ....[172]....
        /*03ec*/ 	.word	0xffffffff


	//   ....[173]....
        /*03f0*/ 	.word	0xffffffff


	//   ....[174]....
        /*03f4*/ 	.word	0xffffffff


	//   ....[175]....
        /*03f8*/ 	.word	0xffffffff


	//   ....[176]....
        /*03fc*/ 	.word	0xffffffff


	//   ....[177]....
        /*0400*/ 	.word	0xffffffff


	//   ....[178]....
        /*0404*/ 	.word	0xffffffff


	//   ....[179]....
        /*0408*/ 	.word	0xffffffff


	//   ....[180]....
        /*040c*/ 	.word	0xffffffff


	//   ....[181]....
        /*0410*/ 	.word	0xffffffff


	//   ....[182]....
        /*0414*/ 	.word	0xffffffff


	//   ....[183]....
        /*0418*/ 	.word	0xffffffff


	//   ....[184]....
        /*041c*/ 	.word	0xffffffff


	//   ....[185]....
        /*0420*/ 	.word	0xffffffff


	//   ....[186]....
        /*0424*/ 	.word	0xffffffff


	//   ....[187]....
        /*0428*/ 	.word	0xffffffff


	//   ....[188]....
        /*042c*/ 	.word	0xffffffff


	//   ....[189]....
        /*0430*/ 	.word	0xffffffff


	//   ....[190]....
        /*0434*/ 	.word	0xffffffff


	//   ....[191]....
        /*0438*/ 	.word	0xffffffff


	//   ....[192]....
        /*043c*/ 	.word	0xffffffff


	//   ....[193]....
        /*0440*/ 	.word	0xffffffff


	//   ....[194]....
        /*0444*/ 	.word	0xffffffff


	//   ....[195]....
        /*0448*/ 	.word	0xffffffff


	//   ....[196]....
        /*044c*/ 	.word	0xffffffff


	//   ....[197]....
        /*0450*/ 	.word	0xffffffff


	//   ....[198]....
        /*0454*/ 	.word	0xffffffff


	//   ....[199]....
        /*0458*/ 	.word	0xffffffff


	//   ....[200]....
        /*045c*/ 	.word	0xffffffff


	//   ....[201]....
        /*0460*/ 	.word	0xffffffff


	//   ....[202]....
        /*0464*/ 	.word	0xffffffff


	//   ....[203]....
        /*0468*/ 	.word	0xffffffff


	//   ....[204]....
        /*046c*/ 	.word	0xffffffff


	//   ....[205]....
        /*0470*/ 	.word	0xffffffff


	//   ....[206]....
        /*0474*/ 	.word	0xffffffff


	//   ....[207]....
        /*0478*/ 	.word	0xffffffff


	//----- nvinfo : EIATTR_COOP_GROUP_INSTR_OFFSETS
	.align		4
.L_548:
        /*047c*/ 	.byte	0x04, 0x28
        /*047e*/ 	.short	(.L_550 - .L_549)


	//   ....[0]....
.L_549:
        /*0480*/ 	.word	0x00000050


	//   ....[1]....
        /*0484*/ 	.word	0x000001e0


	//   ....[2]....
        /*0488*/ 	.word	0x00000210


	//   ....[3]....
        /*048c*/ 	.word	0x00000240


	//   ....[4]....
        /*0490*/ 	.word	0x00000270


	//   ....[5]....
        /*0494*/ 	.word	0x000002a0


	//   ....[6]....
        /*0498*/ 	.word	0x000002d0


	//   ....[7]....
        /*049c*/ 	.word	0x00000430


	//   ....[8]....
        /*04a0*/ 	.word	0x00000470


	//   ....[9]....
        /*04a4*/ 	.word	0x000004a0


	//   ....[10]....
        /*04a8*/ 	.word	0x000004d0


	//   ....[11]....
        /*04ac*/ 	.word	0x00000500


	//   ....[12]....
        /*04b0*/ 	.word	0x00000530


	//   ....[13]....
        /*04b4*/ 	.word	0x000005c0


	//   ....[14]....
        /*04b8*/ 	.word	0x00000600


	//   ....[15]....
        /*04bc*/ 	.word	0x00000620


	//   ....[16]....
        /*04c0*/ 	.word	0x00000680


	//   ....[17]....
        /*04c4*/ 	.word	0x00002980


	//   ....[18]....
        /*04c8*/ 	.word	0x000029a0


	//   ....[19]....
        /*04cc*/ 	.word	0x00002b50


	//   ....[20]....
        /*04d0*/ 	.word	0x00002b60


	//   ....[21]....
        /*04d4*/ 	.word	0x00002d00


	//   ....[22]....
        /*04d8*/ 	.word	0x00002d20


	//   ....[23]....
        /*04dc*/ 	.word	0x00002ec0


	//   ....[24]....
        /*04e0*/ 	.word	0x00002ed0


	//   ....[25]....
        /*04e4*/ 	.word	0x000033e0


	//   ....[26]....
        /*04e8*/ 	.word	0x00003400


	//   ....[27]....
        /*04ec*/ 	.word	0x00003410


	//   ....[28]....
        /*04f0*/ 	.word	0x00003420


	//   ....[29]....
        /*04f4*/ 	.word	0x00003600


	//   ....[30]....
        /*04f8*/ 	.word	0x00003630


	//   ....[31]....
        /*04fc*/ 	.word	0x00003660


	//   ....[32]....
        /*0500*/ 	.word	0x00003680


	//   ....[33]....
        /*0504*/ 	.word	0x00004930


	//   ....[34]....
        /*0508*/ 	.word	0x00004950


	//   ....[35]....
        /*050c*/ 	.word	0x00004a70


	//   ....[36]....
        /*0510*/ 	.word	0x00004ac0


	//   ....[37]....
        /*0514*/ 	.word	0x00004d50


	//   ....[38]....
        /*0518*/ 	.word	0x00004f90


	//   ....[39]....
        /*051c*/ 	.word	0x00005390


	//   ....[40]....
        /*0520*/ 	.word	0x000053b0


	//   ....[41]....
        /*0524*/ 	.word	0x000053d0


	//   ....[42]....
        /*0528*/ 	.word	0x000053f0


	//   ....[43]....
        /*052c*/ 	.word	0x00006b30


	//   ....[44]....
        /*0530*/ 	.word	0x00006b50


	//   ....[45]....
        /*0534*/ 	.word	0x00006c60


	//   ....[46]....
        /*0538*/ 	.word	0x00006c90


	//   ....[47]....
        /*053c*/ 	.word	0x00007df0


	//   ....[48]....
        /*0540*/ 	.word	0x00007e10


	//   ....[49]....
        /*0544*/ 	.word	0x00007f10


	//   ....[50]....
        /*0548*/ 	.word	0x00007f40


	//   ....[51]....
        /*054c*/ 	.word	0x00008200


	//   ....[52]....
        /*0550*/ 	.word	0x00008430


	//   ....[53]....
        /*0554*/ 	.word	0x00008750


	//   ....[54]....
        /*0558*/ 	.word	0x00008770


	//   ....[55]....
        /*055c*/ 	.word	0x00008890


	//   ....[56]....
        /*0560*/ 	.word	0x000088b0


	//   ....[57]....
        /*0564*/ 	.word	0x0000a890


	//   ....[58]....
        /*0568*/ 	.word	0x0000a8a0


	//   ....[59]....
        /*056c*/ 	.word	0x0000a8f0


	//   ....[60]....
        /*0570*/ 	.word	0x0000a910


	//   ....[61]....
        /*0574*/ 	.word	0x0000bad0


	//   ....[62]....
        /*0578*/ 	.word	0x0000baf0


	//   ....[63]....
        /*057c*/ 	.word	0x0000bc00


	//   ....[64]....
        /*0580*/ 	.word	0x0000bc20


	//   ....[65]....
        /*0584*/ 	.word	0x0000bfb0


	//   ....[66]....
        /*0588*/ 	.word	0x0000bfd0


	//   ....[67]....
        /*058c*/ 	.word	0x0000bff0


	//   ....[68]....
        /*0590*/ 	.word	0x0000c010


	//   ....[69]....
        /*0594*/ 	.word	0x0000dc50


	//   ....[70]....
        /*0598*/ 	.word	0x0000dc80


	//   ....[71]....
        /*059c*/ 	.word	0x0000dca0


	//   ....[72]....
        /*05a0*/ 	.word	0x0000dcb0


	//   ....[73]....
        /*05a4*/ 	.word	0x0000f500


	//   ....[74]....
        /*05a8*/ 	.word	0x0000f510


	//   ....[75]....
        /*05ac*/ 	.word	0x0000f520


	//   ....[76]....
        /*05b0*/ 	.word	0x0000f530


	//   ....[77]....
        /*05b4*/ 	.word	0x0000f8c0


	//   ....[78]....
        /*05b8*/ 	.word	0x0000f8e0


	//   ....[79]....
        /*05bc*/ 	.word	0x0000fa90


	//   ....[80]....
        /*05c0*/ 	.word	0x0000faa0


	//   ....[81]....
        /*05c4*/ 	.word	0x0000fc50


	//   ....[82]....
        /*05c8*/ 	.word	0x0000fc70


	//   ....[83]....
        /*05cc*/ 	.word	0x0000fe20


	//   ....[84]....
        /*05d0*/ 	.word	0x0000fe30


	//   ....[85]....
        /*05d4*/ 	.word	0x000101d0


	//   ....[86]....
        /*05d8*/ 	.word	0x000101f0


	//   ....[87]....
        /*05dc*/ 	.word	0x00011020


	//   ....[88]....
        /*05e0*/ 	.word	0x00011030


	//   ....[89]....
        /*05e4*/ 	.word	0x00012540


	//   ....[90]....
        /*05e8*/ 	.word	0x00012560


	//   ....[91]....
        /*05ec*/ 	.word	0x00012720


	//   ....[92]....
        /*05f0*/ 	.word	0x00012730


	//   ....[93]....
        /*05f4*/ 	.word	0x000128e0


	//   ....[94]....
        /*05f8*/ 	.word	0x00012900


	//   ....[95]....
        /*05fc*/ 	.word	0x00012ab0


	//   ....[96]....
        /*0600*/ 	.word	0x00012ac0


	//   ....[97]....
        /*0604*/ 	.word	0x00012d10


	//   ....[98]....
        /*0608*/ 	.word	0x00012d30


	//   ....[99]....
        /*060c*/ 	.word	0x00012e50


	//   ....[100]....
        /*0610*/ 	.word	0x00012e90


	//   ....[101]....
        /*0614*/ 	.word	0x00012ec0


	//   ....[102]....
        /*0618*/ 	.word	0x00012ef0


	//   ....[103]....
        /*061c*/ 	.word	0x00012f20


	//   ....[104]....
        /*0620*/ 	.word	0x00012f50


	//   ....[105]....
        /*0624*/ 	.word	0x000130a0


	//   ....[106]....
        /*0628*/ 	.word	0x000130e0


	//   ....[107]....
        /*062c*/ 	.word	0x00013110


	//   ....[108]....
        /*0630*/ 	.word	0x00013140


	//   ....[109]....
        /*0634*/ 	.word	0x00013170


	//   ....[110]....
        /*0638*/ 	.word	0x000131a0


	//   ....[111]....
        /*063c*/ 	.word	0x00013230


	//   ....[112]....
        /*0640*/ 	.word	0x00013270


	//   ....[113]....
        /*0644*/ 	.word	0x00013280


	//   ....[114]....
        /*0648*/ 	.word	0x000132e0


	//   ....[115]....
        /*064c*/ 	.word	0x00013c90


	//   ....[116]....
        /*0650*/ 	.word	0x00013cf0


	//   ....[117]....
        /*0654*/ 	.word	0x00013d40


	//   ....[118]....
        /*0658*/ 	.word	0x00013d90


	//   ....[119]....
        /*065c*/ 	.word	0x00013de0


	//   ....[120]....
        /*0660*/ 	.word	0x00013e50


	//   ....[121]....
        /*0664*/ 	.word	0x00013ea0


	//   ....[122]....
        /*0668*/ 	.word	0x00013f10


	//   ....[123]....
        /*066c*/ 	.word	0x00013f80


	//   ....[124]....
        /*0670*/ 	.word	0x00013ff0


	//   ....[125]....
        /*0674*/ 	.word	0x00014060


	//   ....[126]....
        /*0678*/ 	.word	0x000140d0


	//   ....[127]....
        /*067c*/ 	.word	0x00014140


	//   ....[128]....
        /*0680*/ 	.word	0x000141a0


	//   ....[129]....
        /*0684*/ 	.word	0x00014210


	//   ....[130]....
        /*0688*/ 	.word	0x00014280


	//   ....[131]....
        /*068c*/ 	.word	0x000142f0


	//   ....[132]....
        /*0690*/ 	.word	0x00014350


	//   ....[133]....
        /*0694*/ 	.word	0x000143c0


	//   ....[134]....
        /*0698*/ 	.word	0x00014430


	//   ....[135]....
        /*069c*/ 	.word	0x000145f0


	//   ....[136]....
        /*06a0*/ 	.word	0x00014650


	//   ....[137]....
        /*06a4*/ 	.word	0x000146c0


	//   ....[138]....
        /*06a8*/ 	.word	0x00014730


	//   ....[139]....
        /*06ac*/ 	.word	0x00014b70


	//   ....[140]....
        /*06b0*/ 	.word	0x00014bc0


	//   ....[141]....
        /*06b4*/ 	.word	0x00014c10


	//   ....[142]....
        /*06b8*/ 	.word	0x00014c60


	//   ....[143]....
        /*06bc*/ 	.word	0x00014cd0


	//   ....[144]....
        /*06c0*/ 	.word	0x00014d40


	//   ....[145]....
        /*06c4*/ 	.word	0x00014f00


	//   ....[146]....
        /*06c8*/ 	.word	0x00014f60


	//   ....[147]....
        /*06cc*/ 	.word	0x00014fd0


	//   ....[148]....
        /*06d0*/ 	.word	0x00015040


	//   ....[149]....
        /*06d4*/ 	.word	0x00015200


	//   ....[150]....
        /*06d8*/ 	.word	0x00015260


	//   ....[151]....
        /*06dc*/ 	.word	0x000152d0


	//   ....[152]....
        /*06e0*/ 	.word	0x00015340


	//   ....[153]....
        /*06e4*/ 	.word	0x00015780


	//   ....[154]....
        /*06e8*/ 	.word	0x000157c0


	//   ....[155]....
        /*06ec*/ 	.word	0x00015810


	//   ....[156]....
        /*06f0*/ 	.word	0x00015850


	//   ....[157]....
        /*06f4*/ 	.word	0x000158b0


	//   ....[158]....
        /*06f8*/ 	.word	0x00015920


	//   ....[159]....
        /*06fc*/ 	.word	0x00015990


	//   ....[160]....
        /*0700*/ 	.word	0x00015b10


	//   ....[161]....
        /*0704*/ 	.word	0x00015b70


	//   ....[162]....
        /*0708*/ 	.word	0x00015bc0


	//   ....[163]....
        /*070c*/ 	.word	0x00015c00


	//   ....[164]....
        /*0710*/ 	.word	0x00015c50


	//   ....[165]....
        /*0714*/ 	.word	0x00015c90


	//   ....[166]....
        /*0718*/ 	.word	0x00015ce0


	//   ....[167]....
        /*071c*/ 	.word	0x00015d30


	//   ....[168]....
        /*0720*/ 	.word	0x00015d80


	//   ....[169]....
        /*0724*/ 	.word	0x00015dd0


	//   ....[170]....
        /*0728*/ 	.word	0x00015e40


	//   ....[171]....
        /*072c*/ 	.word	0x00015eb0


	//   ....[172]....
        /*0730*/ 	.word	0x00015f20


	//   ....[173]....
        /*0734*/ 	.word	0x00015f80


	//   ....[174]....
        /*0738*/ 	.word	0x00015ff0


	//   ....[175]....
        /*073c*/ 	.word	0x00016060


	//   ....[176]....
        /*0740*/ 	.word	0x000160d0


	//   ....[177]....
        /*0744*/ 	.word	0x00016130


	//   ....[178]....
        /*0748*/ 	.word	0x000161a0


	//   ....[179]....
        /*074c*/ 	.word	0x00016210


	//   ....[180]....
        /*0750*/ 	.word	0x00016280


	//   ....[181]....
        /*0754*/ 	.word	0x000162e0


	//   ....[182]....
        /*0758*/ 	.word	0x00016350


	//   ....[183]....
        /*075c*/ 	.word	0x000163c0


	//   ....[184]....
        /*0760*/ 	.word	0x00016430


	//   ....[185]....
        /*0764*/ 	.word	0x00016490


	//   ....[186]....
        /*0768*/ 	.word	0x00016500


	//   ....[187]....
        /*076c*/ 	.word	0x00016570


	//   ....[188]....
        /*0770*/ 	.word	0x000165e0


	//   ....[189]....
        /*0774*/ 	.word	0x00016640


	//   ....[190]....
        /*0778*/ 	.word	0x000166b0


	//   ....[191]....
        /*077c*/ 	.word	0x00016720


	//   ....[192]....
        /*0780*/ 	.word	0x00016770


	//   ....[193]....
        /*0784*/ 	.word	0x000167b0


	//   ....[194]....
        /*0788*/ 	.word	0x00016800


	//   ....[195]....
        /*078c*/ 	.word	0x00016850


	//   ....[196]....
        /*0790*/ 	.word	0x000168a0


	//   ....[197]....
        /*0794*/ 	.word	0x00016910


	//   ....[198]....
        /*0798*/ 	.word	0x00016960


	//   ....[199]....
        /*079c*/ 	.word	0x000169b0


	//   ....[200]....
        /*07a0*/ 	.word	0x00016a00


	//   ....[201]....
        /*07a4*/ 	.word	0x00016a50


	//   ....[202]....
        /*07a8*/ 	.word	0x00016aa0


	//   ....[203]....
        /*07ac*/ 	.word	0x00016b10


	//   ....[204]....
        /*07b0*/ 	.word	0x00016b60


	//   ....[205]....
        /*07b4*/ 	.word	0x00016bd0


	//   ....[206]....
        /*07b8*/ 	.word	0x00016c30


	//   ....[207]....
        /*07bc*/ 	.word	0x00016ca0


	//----- nvinfo : EIATTR_EXIT_INSTR_OFFSETS
	.align		4
.L_550:
        /*07c0*/ 	.byte	0x04, 0x1c
        /*07c2*/ 	.short	(.L_552 - .L_551)


	//   ....[0]....
.L_551:
        /*07c4*/ 	.word	0x00000fe0


	//   ....[1]....
        /*07c8*/ 	.word	0x00013c50


	//----- nvinfo : EIATTR_MAX_THREADS
	.align		4
.L_552:
        /*07cc*/ 	.byte	0x04, 0x05
        /*07ce*/ 	.short	(.L_554 - .L_553)
.L_553:
        /*07d0*/ 	.word	0x00000100
        /*07d4*/ 	.word	0x00000001
        /*07d8*/ 	.word	0x00000001


	//----- nvinfo : EIATTR_CRS_STACK_SIZE
	.align		4
.L_554:
        /*07dc*/ 	.byte	0x04, 0x1e
        /*07de*/ 	.short	(.L_556 - .L_555)
.L_555:
        /*07e0*/ 	.word	0x00000000
.L_556:


//--------------------- .nv.info._ZN7cutlass13device_kernelIN5flash19enable_sm80_to_sm89INS1_16FlashAttnFwdSm80INS1_25CollectiveMainloopFwdSm80ILi8ELi1ELb0EN4cute5tupleIJNS5_1CILi128EEENS7_ILi48EEENS7_ILi256EEEEEELi256ENS_10bfloat16_tEfNS_4arch4Sm80ELb1ELb0ELb0ELb1ELb1ELb1ELb1ELb1EEENS1_21CollectiveEpilogueFwdINS6_IJS8_SA_S9_EEENS6_IJNS7_ILi1EEESI_SI_EEESC_SE_Li256ELb1ELb1ELb1ELb0EEENS1_36VarlenDynamicPersistentTileSchedulerILi128ELi48ELi256ELi256ELb1ELb1ELb0ELb1ELb1ELb1EEEEEEEEEvNT_6ParamsE --------------------------
	.section	.nv.info._ZN7cutlass13device_kernelIN5flash19enable_sm80_to_sm89INS1_16FlashAttnFwdSm80INS1_25CollectiveMainloopFwdSm80ILi8ELi1ELb0EN4cute5tupleIJNS5_1CILi128EEENS7_ILi48EEENS7_ILi256EEEEEELi256ENS_10bfloat16_tEfNS_4arch4Sm80ELb1ELb0ELb0ELb1ELb1ELb1ELb1ELb1EEENS1_21CollectiveEpilogueFwdINS6_IJS8_SA_S9_EEENS6_IJNS7_ILi1EEESI_SI_EEESC_SE_Li256ELb1ELb1ELb1ELb0EEENS1_36VarlenDynamicPersistentTileSchedulerILi128ELi48ELi256ELi256ELb1ELb1ELb0ELb1ELb1ELb1EEEEEEEEEvNT_6ParamsE,"",@"SHT_CUDA_INFO"
	.sectionflags	@""
	.align	4


	//----- nvinfo : EIATTR_CUDA_API_VERSION
	.align		4
        /*0000*/ 	.byte	0x04, 0x37
        /*0002*/ 	.short	(.L_558 - .L_557)
.L_557:
        /*0004*/ 	.word	0x00000082


	//----- nvinfo : EIATTR_SW2861232_WAR
	.align		4
.L_558:
        /*0008*/ 	.byte	0x01, 0x35
	.zero		2


	//----- nvinfo : EIATTR_PARAM_CBANK
	.align		4
        /*000c*/ 	.byte	0x04, 0x0a
        /*000e*/ 	.short	(.L_560 - .L_559)
	.align		4
.L_559:
        /*0010*/ 	.word	index@(.nv.constant0._ZN7cutlass13device_kernelIN5flash19enable_sm80_to_sm89INS1_16FlashAttnFwdSm80INS1_25CollectiveMainloopFwdSm80ILi8ELi1ELb0EN4cute5tupleIJNS5_1CILi128EEENS7_ILi48EEENS7_ILi256EEEEEELi256ENS_10bfloat16_tEfNS_4arch4Sm80ELb1ELb0ELb0ELb1ELb1ELb1ELb1ELb1EEENS1_21CollectiveEpilogueFwdINS6_IJS8_SA_S9_EEENS6_IJNS7_ILi1EEESI_SI_EEESC_SE_Li256ELb1ELb1ELb1ELb0EEENS1_36VarlenDynamicPersistentTileSchedulerILi128ELi48ELi256ELi256ELb1ELb1ELb0ELb1ELb1ELb1EEEEEEEEEvNT_6ParamsE)
        /*0014*/ 	.short	0x0160
        /*0016*/ 	.short	0x0438


	//----- nvinfo : EIATTR_CBANK_PARAM_SIZE
	.align		4
.L_560:
        /*0018*/ 	.byte	0x03, 0x19
        /*001a*/ 	.short	0x0438


	//----- nvinfo : EIATTR_KPARAM_INFO
	.align		4
        /*001c*/ 	.byte	0x04, 0x17
        /*001e*/ 	.short	(.L_562 - .L_561)
.L_561:
        /*0020*/ 	.word	0x00000000
        /*0024*/ 	.short	0x0000
        /*0026*/ 	.short	0x0000
        /*0028*/ 	.byte	0x00, 0xf0, 0xe1, 0x10


	//----- nvinfo : EIATTR_MAXREG_COUNT
	.align		4
.L_562:
        /*002c*/ 	.byte	0x03, 0x1b
        /*002e*/ 	.short	0x00ff


	//----- nvinfo : EIATTR_NUM_BARRIERS
	.align		4
        /*0030*/ 	.byte	0x02, 0x4c
        /*0032*/ 	.byte	0x06
	.zero		1


	//----- nvinfo : EIATTR_ANNOTATIONS
	.align		4
        /*0034*/ 	.byte	0x04, 0x55
        /*0036*/ 	.short	(.L_564 - .L_563)


	//   ....[0]....
.L_563:
        /* <DEDUP_REMOVED lines=174> */


	//----- nvinfo : EIATTR_MERCURY_ISA_VERSION
	.align		4
.L_564:
        /*0b00*/ 	.byte	0x03, 0x5f
        /*0b02*/ 	.short	0x0000


	//----- nvinfo : EIATTR_INT_WARP_WIDE_INSTR_OFFSETS
	.align		4
        /*0b04*/ 	.byte	0x04, 0x31
        /*0b06*/ 	.short	(.L_566 - .L_565)


	//   ....[0]....
.L_565:
        /*0b08*/ 	.word	0x0001db60


	//   ....[1]....
        /*0b0c*/ 	.word	0x0001dbd0


	//----- nvinfo : EIATTR_COOP_GROUP_MASK_REGIDS
	.align		4
.L_566:
        /*0b10*/ 	.byte	0x04, 0x29
        /*0b12*/ 	.short	(.L_568 - .L_567)


	//   ....[0]....
.L_567:
        /*0b14*/ 	.word	0xffffffff


	//   ....[1]....
        /*0b18*/ 	.word	0xffffffff


	//   ....[2]....
        /*0b1c*/ 	.word	0xffffffff


	//   ....[3]....
        /*0b20*/ 	.word	0xffffffff


	//   ....[4]....
        /*0b24*/ 	.word	0xffffffff


	//   ....[5]....
        /*0b28*/ 	.word	0xffffffff


	//   ....[6]....
        /*0b2c*/ 	.word	0xffffffff


	//   ....[7]....
        /*0b30*/ 	.word	0xffffffff


	//   ....[8]....
        /*0b34*/ 	.word	0xffffffff


	//   ....[9]....
        /*0b38*/ 	.word	0xffffffff


	//   ....[10]....
        /*0b3c*/ 	.word	0xffffffff


	//   ....[11]....
        /*0b40*/ 	.word	0xffffffff


	//   ....[12]....
        /*0b44*/ 	.word	0xffffffff


	//   ....[13]....
        /*0b48*/ 	.word	0xffffffff


	//   ....[14]....
        /*0b4c*/ 	.word	0xffffffff


	//   ....[15]....
        /*0b50*/ 	.word	0xffffffff


	//   ....[16]....
        /*0b54*/ 	.word	0xffffffff


	//   ....[17]....
        /*0b58*/ 	.word	0xffffffff


	//   ....[18]....
        /*0b5c*/ 	.word	0xffffffff


	//   ....[19]....
        /*0b60*/ 	.word	0xffffffff


	//   ....[20]....
        /*0b64*/ 	.word	0xffffffff


	//   ....[21]....
        /*0b68*/ 	.word	0xffffffff


	//   ....[22]....
        /*0b6c*/ 	.word	0xffffffff


	//   ....[23]....
        /*0b70*/ 	.word	0xffffffff


	//   ....[24]....
        /*0b74*/ 	.word	0xffffffff


	//   ....[25]....
        /*0b78*/ 	.word	0xffffffff


	//   ....[26]....
        /*0b7c*/ 	.word	0xffffffff


	//   ....[27]....
        /*0b80*/ 	.word	0xffffffff


	//   ....[28]....
        /*0b84*/ 	.word	0xffffffff


	//   ....[29]....
        /*0b88*/ 	.word	0xffffffff


	//   ....[30]....
        /*0b8c*/ 	.word	0xffffffff


	//   ....[31]....
        /*0b90*/ 	.word	0xffffffff


	//   ....[32]....
        /*0b94*/ 	.word	0xffffffff


	//   ....[33]....
        /*0b98*/ 	.word	0xffffffff


	//   ....[34]....
        /*0b9c*/ 	.word	0xffffffff


	//   ....[35]....
        /*0ba0*/ 	.word	0xffffffff


	//   ....[36]....
        /*0ba4*/ 	.word	0xffffffff


	//   ....[37]....
        /*0ba8*/ 	.word	0xffffffff


	//   ....[38]....
        /*0bac*/ 	.word	0xffffffff


	//   ....[39]....
        /*0bb0*/ 	.word	0xffffffff


	//   ....[40]....
        /*0bb4*/ 	.word	0xffffffff


	//   ....[41]....
        /*0bb8*/ 	.word	0xffffffff


	//   ....[42]....
        /*0bbc*/ 	.word	0xffffffff


	//   ....[43]....
        /*0bc0*/ 	.word	0xffffffff


	//   ....[44]....
        /*0bc4*/ 	.word	0xffffffff


	//   ....[45]....
        /*0bc8*/ 	.word	0xffffffff


	//   ....[46]....
        /*0bcc*/ 	.word	0xffffffff


	//   ....[47]....
        /*0bd0*/ 	.word	0xffffffff


	//   ....[48]....
        /*0bd4*/ 	.word	0xffffffff


	//   ....[49]....
        /*0bd8*/ 	.word	0xffffffff


	//   ....[50]....
        /*0bdc*/ 	.word	0xffffffff


	//   ....[51]....
        /*0be0*/ 	.word	0xffffffff


	//   ....[52]....
        /*0be4*/ 	.word	0xffffffff


	//   ....[53]....
        /*0be8*/ 	.word	0xffffffff


	//   ....[54]....
        /*0bec*/ 	.word	0xffffffff


	//   ....[55]....
        /*0bf0*/ 	.word	0xffffffff


	//   ....[56]....
        /*0bf4*/ 	.word	0xffffffff


	//   ....[57]....
        /*0bf8*/ 	.word	0xffffffff


	//   ....[58]....
        /*0bfc*/ 	.word	0xffffffff


	//   ....[59]....
        /*0c00*/ 	.word	0xffffffff


	//   ....[60]....
        /*0c04*/ 	.word	0xffffffff


	//   ....[61]....
        /*0c08*/ 	.word	0xffffffff


	//   ....[62]....
        /*0c0c*/ 	.word	0xffffffff


	//   ....[63]....
        /*0c10*/ 	.word	0xffffffff


	//   ....[64]....
        /*0c14*/ 	.word	0xffffffff


	//   ....[65]....
        /*0c18*/ 	.word	0xffffffff


	//   ....[66]....
        /*0c1c*/ 	.word	0xffffffff


	//   ....[67]....
        /*0c20*/ 	.word	0xffffffff


	//   ....[68]....
        /*0c24*/ 	.word	0xffffffff


	//   ....[69]....
        /*0c28*/ 	.word	0xffffffff


	//   ....[70]....
        /*0c2c*/ 	.word	0xffffffff


	//   ....[71]....
        /*0c30*/ 	.word	0xffffffff


	//   ....[72]....
        /*0c34*/ 	.word	0xffffffff


	//   ....[73]....
        /*0c38*/ 	.word	0xffffffff


	//   ....[74]....
        /*0c3c*/ 	.word	0xffffffff


	//   ....[75]....
        /*0c40*/ 	.word	0xffffffff


	//   ....[76]....
        /*0c44*/ 	.word	0xffffffff


	//   ....[77]....
        /*0c48*/ 	.word	0xffffffff


	//   ....[78]....
        /*0c4c*/ 	.word	0xffffffff


	//   ....[79]....
        /*0c50*/ 	.word	0xffffffff


	//   ....[80]....
        /*0c54*/ 	.word	0xffffffff


	//   ....[81]....
        /*0c58*/ 	.word	0xffffffff


	//   ....[82]....
        /*0c5c*/ 	.word	0xffffffff


	//   ....[83]....
        /*0c60*/ 	.word	0xffffffff


	//   ....[84]....
        /*0c64*/ 	.word	0xffffffff


	//   ....[85]....
        /*0c68*/ 	.word	0xffffffff


	//   ....[86]....
        /*0c6c*/ 	.word	0xffffffff


	//   ....[87]....
        /*0c70*/ 	.word	0xffffffff


	//   ....[88]....
        /*0c74*/ 	.word	0xffffffff


	//   ....[89]....
        /*0c78*/ 	.word	0xffffffff


	//   ....[90]....
        /*0c7c*/ 	.word	0xffffffff


	//   ....[91]....
        /*0c80*/ 	.word	0xffffffff


	//   ....[92]....
        /*0c84*/ 	.word	0xffffffff


	//   ....[93]....
        /*0c88*/ 	.word	0xffffffff


	//   ....[94]....
        /*0c8c*/ 	.word	0xffffffff


	//   ....[95]....
        /*0c90*/ 	.word	0xffffffff


	//   ....[96]....
        /*0c94*/ 	.word	0xffffffff


	//   ....[97]....
        /*0c98*/ 	.word	0xffffffff


	//   ....[98]....
        /*0c9c*/ 	.word	0xffffffff


	//   ....[99]....
        /*0ca0*/ 	.word	0xffffffff


	//   ....[100]....
        /*0ca4*/ 	.word	0xffffffff


	//   ....[101]....
        /*0ca8*/ 	.word	0xffffffff


	//   ....[102]....
        /*0cac*/ 	.word	0xffffffff


	//   ....[103]....
        /*0cb0*/ 	.word	0xffffffff


	//   ....[104]....
        /*0cb4*/ 	.word	0xffffffff


	//   ....[105]....
        /*0cb8*/ 	.word	0xffffffff


	//   ....[106]....
        /*0cbc*/ 	.word	0xffffffff


	//   ....[107]....
        /*0cc0*/ 	.word	0xffffffff


	//   ....[108]....
        /*0cc4*/ 	.word	0xffffffff


	//   ....[109]....
        /*0cc8*/ 	.word	0xffffffff


	//   ....[110]....
        /*0ccc*/ 	.word	0xffffffff


	//   ....[111]....
        /*0cd0*/ 	.word	0xffffffff


	//   ....[112]....
        /*0cd4*/ 	.word	0xffffffff


	//   ....[113]....
        /*0cd8*/ 	.word	0xffffffff


	//   ....[114]....
        /*0cdc*/ 	.word	0xffffffff


	//   ....[115]....
        /*0ce0*/ 	.word	0xffffffff


	//   ....[116]....
        /*0ce4*/ 	.word	0xffffffff


	//   ....[117]....
        /*0ce8*/ 	.word	0xffffffff


	//   ....[118]....
        /*0cec*/ 	.word	0xffffffff


	//   ....[119]....
        /*0cf0*/ 	.word	0xffffffff


	//   ....[120]....
        /*0cf4*/ 	.word	0xffffffff


	//   ....[121]....
        /*0cf8*/ 	.word	0xffffffff


	//   ....[122]....
        /*0cfc*/ 	.word	0xffffffff


	//   ....[123]....
        /*0d00*/ 	.word	0xffffffff


	//   ....[124]....
        /*0d04*/ 	.word	0xffffffff


	//   ....[125]....
        /*0d08*/ 	.word	0xffffffff


	//   ....[126]....
        /*0d0c*/ 	.word	0xffffffff


	//   ....[127]....
        /*0d10*/ 	.word	0xffffffff


	//   ....[128]....
        /*0d14*/ 	.word	0xffffffff


	//   ....[129]....
        /*0d18*/ 	.word	0xffffffff


	//   ....[130]....
        /*0d1c*/ 	.word	0xffffffff


	//   ....[131]....
        /*0d20*/ 	.word	0xffffffff


	//   ....[132]....
        /*0d24*/ 	.word	0xffffffff


	//   ....[133]....
        /*0d28*/ 	.word	0xffffffff


	//   ....[134]....
        /*0d2c*/ 	.word	0xffffffff


	//   ....[135]....
        /*0d30*/ 	.word	0xffffffff


	//   ....[136]....
        /*0d34*/ 	.word	0xffffffff


	//   ....[137]....
        /*0d38*/ 	.word	0xffffffff


	//   ....[138]....
        /*0d3c*/ 	.word	0xffffffff


	//   ....[139]....
        /*0d40*/ 	.word	0xffffffff


	//   ....[140]....
        /*0d44*/ 	.word	0xffffffff


	//   ....[141]....
        /*0d48*/ 	.word	0xffffffff


	//   ....[142]....
        /*0d4c*/ 	.word	0xffffffff


	//   ....[143]....
        /*0d50*/ 	.word	0xffffffff


	//   ....[144]....
        /*0d54*/ 	.word	0xffffffff


	//   ....[145]....
        /*0d58*/ 	.word	0xffffffff


	//   ....[146]....
        /*0d5c*/ 	.word	0xffffffff


	//   ....[147]....
        /*0d60*/ 	.word	0xffffffff


	//   ....[148]....
        /*0d64*/ 	.word	0xffffffff


	//   ....[149]....
        /*0d68*/ 	.word	0xffffffff


	//   ....[150]....
        /*0d6c*/ 	.word	0xffffffff


	//   ....[151]....
        /*0d70*/ 	.word	0xffffffff


	//   ....[152]....
        /*0d74*/ 	.word	0xffffffff


	//   ....[153]....
        /*0d78*/ 	.word	0xffffffff


	//   ....[154]....
        /*0d7c*/ 	.word	0xffffffff


	//   ....[155]....
        /*0d80*/ 	.word	0xffffffff


	//   ....[156]....
        /*0d84*/ 	.word	0xffffffff


	//   ....[157]....
        /*0d88*/ 	.word	0xffffffff


	//   ....[158]....
        /*0d8c*/ 	.word	0xffffffff


	//   ....[159]....
        /*0d90*/ 	.word	0xffffffff


	//   ....[160]....
        /*0d94*/ 	.word	0xffffffff


	//   ....[161]....
        /*0d98*/ 	.word	0xffffffff


	//   ....[162]....
        /*0d9c*/ 	.word	0xffffffff


	//   ....[163]....
        /*0da0*/ 	.word	0xffffffff


	//   ....[164]....
        /*0da4*/ 	.word	0xffffffff


	//   ....[165]....
        /*0da8*/ 	.word	0xffffffff


	//   ....[166]....
        /*0dac*/ 	.word	0xffffffff


	//   ....[167]....
        /*0db0*/ 	.word	0xffffffff


	//   ....[168]....
        /*0db4*/ 	.word	0xffffffff


	//   ....[169]....
        /*0db8*/ 	.word	0xffffffff


	//   ....[170]....
        /*0dbc*/ 	.word	0xffffffff


	//   ....[171]....
        /*0dc0*/ 	.word	0xffffffff


	//   ....[172]....
        /*0dc4*/ 	.word	0xffffffff


	//   ....[173]....
        /*0dc8*/ 	.word	0xffffffff


	//   ....[174]....
        /*0dcc*/ 	.word	0xffffffff


	//   ....[175]....
        /*0dd0*/ 	.word	0xffffffff


	//   ....[176]....
        /*0dd4*/ 	.word	0xffffffff


	//   ....[177]....
        /*0dd8*/ 	.word	0xffffffff


	//   ....[178]....
        /*0ddc*/ 	.word	0xffffffff


	//   ....[179]....
        /*0de0*/ 	.word	0xffffffff


	//   ....[180]....
        /*0de4*/ 	.word	0xffffffff


	//   ....[181]....
        /*0de8*/ 	.word	0xffffffff


	//   ....[182]....
        /*0dec*/ 	.word	0xffffffff


	//   ....[183]....
        /*0df0*/ 	.word	0xffffffff


	//   ....[184]....
        /*0df4*/ 	.word	0xffffffff


	//   ....[185]....
        /*0df8*/ 	.word	0xffffffff


	//   ....[186]....
        /*0dfc*/ 	.word	0xffffffff


	//   ....[187]....
        /*0e00*/ 	.word	0xffffffff


	//   ....[188]....
        /*0e04*/ 	.word	0xffffffff


	//   ....[189]....
        /*0e08*/ 	.word	0xffffffff


	//   ....[190]....
        /*0e0c*/ 	.word	0xffffffff


	//   ....[191]....
        /*0e10*/ 	.word	0xffffffff


	//   ....[192]....
        /*0e14*/ 	.word	0xffffffff


	//   ....[193]....
        /*0e18*/ 	.word	0xffffffff


	//   ....[194]....
        /*0e1c*/ 	.word	0xffffffff


	//   ....[195]....
        /*0e20*/ 	.word	0xffffffff


	//   ....[196]....
        /*0e24*/ 	.word	0xffffffff


	//   ....[197]....
        /*0e28*/ 	.word	0xffffffff


	//   ....[198]....
        /*0e2c*/ 	.word	0xffffffff


	//   ....[199]....
        /*0e30*/ 	.word	0xffffffff


	//   ....[200]....
        /*0e34*/ 	.word	0xffffffff


	//   ....[201]....
        /*0e38*/ 	.word	0xffffffff


	//   ....[202]....
        /*0e3c*/ 	.word	0xffffffff


	//   ....[203]....
        /*0e40*/ 	.word	0xffffffff


	//   ....[204]....
        /*0e44*/ 	.word	0xffffffff


	//   ....[205]....
        /*0e48*/ 	.word	0xffffffff


	//   ....[206]....
        /*0e4c*/ 	.word	0xffffffff


	//   ....[207]....
        /*0e50*/ 	.word	0xffffffff


	//   ....[208]....
        /*0e54*/ 	.word	0xffffffff


	//   ....[209]....
        /*0e58*/ 	.word	0xffffffff


	//   ....[210]....
        /*0e5c*/ 	.word	0xffffffff


	//   ....[211]....
        /*0e60*/ 	.word	0xffffffff


	//   ....[212]....
        /*0e64*/ 	.word	0xffffffff


	//   ....[213]....
        /*0e68*/ 	.word	0xffffffff


	//   ....[214]....
        /*0e6c*/ 	.word	0xffffffff


	//   ....[215]....
        /*0e70*/ 	.word	0xffffffff


	//   ....[216]....
        /*0e74*/ 	.word	0xffffffff


	//   ....[217]....
        /*0e78*/ 	.word	0xffffffff


	//   ....[218]....
        /*0e7c*/ 	.word	0xffffffff


	//   ....[219]....
        /*0e80*/ 	.word	0xffffffff


	//   ....[220]....
        /*0e84*/ 	.word	0xffffffff


	//   ....[221]....
        /*0e88*/ 	.word	0xffffffff


	//   ....[222]....
        /*0e8c*/ 	.word	0xffffffff


	//   ....[223]....
        /*0e90*/ 	.word	0xffffffff


	//   ....[224]....
        /*0e94*/ 	.word	0xffffffff


	//   ....[225]....
        /*0e98*/ 	.word	0xffffffff


	//   ....[226]....
        /*0e9c*/ 	.word	0xffffffff


	//   ....[227]....
        /*0ea0*/ 	.word	0xffffffff


	//   ....[228]....
        /*0ea4*/ 	.word	0xffffffff


	//   ....[229]....
        /*0ea8*/ 	.word	0xffffffff


	//   ....[230]....
        /*0eac*/ 	.word	0xffffffff


	//   ....[231]....
        /*0eb0*/ 	.word	0xffffffff


	//   ....[232]....
        /*0eb4*/ 	.word	0xffffffff


	//   ....[233]....
        /*0eb8*/ 	.word	0xffffffff


	//   ....[234]....
        /*0ebc*/ 	.word	0xffffffff


	//   ....[235]....
        /*0ec0*/ 	.word	0xffffffff


	//   ....[236]....
        /*0ec4*/ 	.word	0xffffffff


	//   ....[237]....
        /*0ec8*/ 	.word	0xffffffff


	//   ....[238]....
        /*0ecc*/ 	.word	0xffffffff


	//   ....[239]....
        /*0ed0*/ 	.word	0xffffffff


	//   ....[240]....
        /*0ed4*/ 	.word	0xffffffff


	//   ....[241]....
        /*0ed8*/ 	.word	0xffffffff


	//   ....[242]....
        /*0edc*/ 	.word	0xffffffff


	//   ....[243]....
        /*0ee0*/ 	.word	0xffffffff


	//   ....[244]....
        /*0ee4*/ 	.word	0xffffffff


	//   ....[245]....
        /*0ee8*/ 	.word	0xffffffff


	//   ....[246]....
        /*0eec*/ 	.word	0xffffffff


	//   ....[247]....
        /*0ef0*/ 	.word	0xffffffff


	//   ....[248]....
        /*0ef4*/ 	.word	0xffffffff


	//   ....[249]....
        /*0ef8*/ 	.word	0xffffffff


	//   ....[250]....
        /*0efc*/ 	.word	0xffffffff


	//   ....[251]....
        /*0f00*/ 	.word	0xffffffff


	//   ....[252]....
        /*0f04*/ 	.word	0xffffffff


	//   ....[253]....
        /*0f08*/ 	.word	0xffffffff


	//   ....[254]....
        /*0f0c*/ 	.word	0xffffffff


	//   ....[255]....
        /*0f10*/ 	.word	0xffffffff


	//   ....[0]....
        /*0f14*/ 	.word	0xffffffff


	//   ....[1]....
        /*0f18*/ 	.word	0xffffffff


	//   ....[2]....
        /*0f1c*/ 	.word	0xffffffff


	//   ....[3]....
        /*0f20*/ 	.word	0xffffffff


	//----- nvinfo : EIATTR_COOP_GROUP_INSTR_OFFSETS
	.align		4
.L_568:
        /*0f24*/ 	.byte	0x04, 0x28
        /*0f26*/ 	.short	(.L_570 - .L_569)


	//   ....[0]....
.L_569:
        /*0f28*/ 	.word	0x00000050


	//   ....[1]....
        /*0f2c*/ 	.word	0x00000200


	//   ....[2]....
        /*0f30*/ 	.word	0x00000230


	//   ....[3]....
        /*0f34*/ 	.word	0x00000260


	//   ....[4]....
        /*0f38*/ 	.word	0x00000290


	//   ....[5]....
        /*0f3c*/ 	.word	0x000002c0


	//   ....[6]....
        /*0f40*/ 	.word	0x000002f0


	//   ....[7]....
        /*0f44*/ 	.word	0x00000450


	//   ....[8]....
        /*0f48*/ 	.word	0x00000490


	//   ....[9]....
        /*0f4c*/ 	.word	0x000004c0


	//   ....[10]....
        /*0f50*/ 	.word	0x000004f0


	//   ....[11]....
        /*0f54*/ 	.word	0x00000520


	//   ....[12]....
        /*0f58*/ 	.word	0x00000550


	//   ....[13]....
        /*0f5c*/ 	.word	0x000005e0


	//   ....[14]....
        /*0f60*/ 	.word	0x00000630


	//   ....[15]....
        /*0f64*/ 	.word	0x00000650


	//   ....[16]....
        /*0f68*/ 	.word	0x000006b0


	//   ....[17]....
        /*0f6c*/ 	.word	0x00004560


	//   ....[18]....
        /*0f70*/ 	.word	0x000045e0


	//   ....[19]....
        /*0f74*/ 	.word	0x000055d0


	//   ....[20]....
        /*0f78*/ 	.word	0x000055e0


	//   ....[21]....
        /*0f7c*/ 	.word	0x00006b00


	//   ....[22]....
        /*0f80*/ 	.word	0x00006b70


	//   ....[23]....
        /*0f84*/ 	.word	0x00007c10


	//   ....[24]....
        /*0f88*/ 	.word	0x00007c20


	//   ....[25]....
        /*0f8c*/ 	.word	0x00008bc0


	//   ....[26]....
        /*0f90*/ 	.word	0x00008bf0


	//   ....[27]....
        /*0f94*/ 	.word	0x00008db0


	//   ....[28]....
        /*0f98*/ 	.word	0x00008dd0


	//   ....[29]....
        /*0f9c*/ 	.word	0x00009200


	//   ....[30]....
        /*0fa0*/ 	.word	0x000092c0


	//   ....[31]....
        /*0fa4*/ 	.word	0x00009460


	//   ....[32]....
        /*0fa8*/ 	.word	0x00009480


	//   ....[33]....
        /*0fac*/ 	.word	0x0000a3a0


	//   ....[34]....
        /*0fb0*/ 	.word	0x0000a3c0


	//   ....[35]....
        /*0fb4*/ 	.word	0x0000a550


	//   ....[36]....
        /*0fb8*/ 	.word	0x0000a560


	//   ....[37]....
        /*0fbc*/ 	.word	0x0000a6e0


	//   ....[38]....
        /*0fc0*/ 	.word	0x0000a700


	//   ....[39]....
        /*0fc4*/ 	.word	0x0000a880


	//   ....[40]....
        /*0fc8*/ 	.word	0x0000a890


	//   ....[41]....
        /*0fcc*/ 	.word	0x0000ace0


	//   ....[42]....
        /*0fd0*/ 	.word	0x0000ad00


	//   ....[43]....
        /*0fd4*/ 	.word	0x0000ae40


	//   ....[44]....
        /*0fd8*/ 	.word	0x0000ae50


	//   ....[45]....
        /*0fdc*/ 	.word	0x0000b200


	//   ....[46]....
        /*0fe0*/ 	.word	0x0000b220


	//   ....[47]....
        /*0fe4*/ 	.word	0x0000b240


	//   ....[48]....
        /*0fe8*/ 	.word	0x0000b260


	//   ....[49]....
        /*0fec*/ 	.word	0x0000b740


	//   ....[50]....
        /*0ff0*/ 	.word	0x0000b780


	//   ....[51]....
        /*0ff4*/ 	.word	0x0000b7c0


	//   ....[52]....
        /*0ff8*/ 	.word	0x0000b800


	//   ....[53]....
        /*0ffc*/ 	.word	0x0000bcc0


	//   ....[54]....
        /*1000*/ 	.word	0x0000bd00


	//   ....[55]....
        /*1004*/ 	.word	0x0000bd40


	//   ....[56]....
        /*1008*/ 	.word	0x0000bd80


	//   ....[57]....
        /*100c*/ 	.word	0x0000c0e0


	//   ....[58]....
        /*1010*/ 	.word	0x0000c130


	//   ....[59]....
        /*1014*/ 	.word	0x0000c2b0


	//   ....[60]....
        /*1018*/ 	.word	0x0000c2c0


	//   ....[61]....
        /*101c*/ 	.word	0x0000fc30


	//   ....[62]....
        /*1020*/ 	.word	0x0000fc50


	//   ....[63]....
        /*1024*/ 	.word	0x0000fc60


	//   ....[64]....
        /*1028*/ 	.word	0x0000fc70


	//   ....[65]....
        /*102c*/ 	.word	0x0000fe90


	//   ....[66]....
        /*1030*/ 	.word	0x0000ff10


	//   ....[67]....
        /*1034*/ 	.word	0x0000ff60


	//   ....[68]....
        /*1038*/ 	.word	0x0000ffd0


	//   ....[69]....
        /*103c*/ 	.word	0x00010280


	//   ....[70]....
        /*1040*/ 	.word	0x00010330


	//   ....[71]....
        /*1044*/ 	.word	0x00010430


	//   ....[72]....
        /*1048*/ 	.word	0x00010470


	//   ....[73]....
        /*104c*/ 	.word	0x000106f0


	//   ....[74]....
        /*1050*/ 	.word	0x00010760


	//   ....[75]....
        /*1054*/ 	.word	0x000107b0


	//   ....[76]....
        /*1058*/ 	.word	0x000107f0


	//   ....[77]....
        /*105c*/ 	.word	0x000146d0


	//   ....[78]....
        /*1060*/ 	.word	0x000146e0


	//   ....[79]....
        /*1064*/ 	.word	0x000148f0


	//   ....[80]....
        /*1068*/ 	.word	0x00014900


	//   ....[81]....
        /*106c*/ 	.word	0x00015730


	//   ....[82]....
        /*1070*/ 	.word	0x00015750


	//   ....[83]....
        /*1074*/ 	.word	0x000158e0


	//   ....[84]....
        /*1078*/ 	.word	0x000158f0


	//   ....[85]....
        /*107c*/ 	.word	0x00015b40


	//   ....[86]....
        /*1080*/ 	.word	0x00015d00


	//   ....[87]....
        /*1084*/ 	.word	0x00016000


	//   ....[88]....
        /*1088*/ 	.word	0x00016020


	//   ....[89]....
        /*108c*/ 	.word	0x00016040


	//   ....[90]....
        /*1090*/ 	.word	0x00016060


	//   ....[91]....
        /*1094*/ 	.word	0x00017570


	//   ....[92]....
        /*1098*/ 	.word	0x00017590


	//   ....[93]....
        /*109c*/ 	.word	0x00017710


	//   ....[94]....
        /*10a0*/ 	.word	0x00017720


	//   ....[95]....
        /*10a4*/ 	.word	0x00018430


	//   ....[96]....
        /*10a8*/ 	.word	0x00018450


	//   ....[97]....
        /*10ac*/ 	.word	0x000185c0


	//   ....[98]....
        /*10b0*/ 	.word	0x000185d0


	//   ....[99]....
        /*10b4*/ 	.word	0x00018820


	//   ....[100]....
        /*10b8*/ 	.word	0x000189d0


	//   ....[101]....
        /*10bc*/ 	.word	0x00018c30


	//   ....[102]....
        /*10c0*/ 	.word	0x00018c50


	//   ....[103]....
        /*10c4*/ 	.word	0x00018d30


	//   ....[104]....
        /*10c8*/ 	.word	0x00018d50


	//   ....[105]....
        /*10cc*/ 	.word	0x0001a6c0


	//   ....[106]....
        /*10d0*/ 	.word	0x0001a6d0


	//   ....[107]....
        /*10d4*/ 	.word	0x0001a850


	//   ....[108]....
        /*10d8*/ 	.word	0x0001a860


	//   ....[109]....
        /*10dc*/ 	.word	0x0001b570


	//   ....[110]....
        /*10e0*/ 	.word	0x0001b590


	//   ....[111]....
        /*10e4*/ 	.word	0x0001b6b0


	//   ....[112]....
        /*10e8*/ 	.word	0x0001b6c0


	//   ....[113]....
        /*10ec*/ 	.word	0x0001b970


	//   ....[114]....
        /*10f0*/ 	.word	0x0001b9a0


	//   ....[115]....
        /*10f4*/ 	.word	0x0001b9c0


	//   ....[116]....
        /*10f8*/ 	.word	0x0001b9e0


	//   ....[117]....
        /*10fc*/ 	.word	0x0001d140


	//   ....[118]....
        /*1100*/ 	.word	0x0001d170


	//   ....[119]....
        /*1104*/ 	.word	0x0001d190


	//   ....[120]....
        /*1108*/ 	.word	0x0001d1b0


	//   ....[121]....
        /*110c*/ 	.word	0x0001ea50


	//   ....[122]....
        /*1110*/ 	.word	0x0001ea70


	//   ....[123]....
        /*1114*/ 	.word	0x0001ea90


	//   ....[124]....
        /*1118*/ 	.word	0x0001eab0


	//   ....[125]....
        /*111c*/ 	.word	0x0001ee60


	//   ....[126]....
        /*1120*/ 	.word	0x0001ee80


	//   ....[127]....
        /*1124*/ 	.word	0x0001efe0


	//   ....[128]....
        /*1128*/ 	.word	0x0001eff0


	//   ....[129]....
        /*112c*/ 	.word	0x0001f160


	//   ....[130]....
        /*1130*/ 	.word	0x0001f180


	//   ....[131]....
        /*1134*/ 	.word	0x0001f2f0


	//   ....[132]....
        /*1138*/ 	.word	0x0001f300


	//   ....[133]....
        /*113c*/ 	.word	0x0001f690


	//   ....[134]....
        /*1140*/ 	.word	0x0001f6b0


	//   ....[135]....
        /*1144*/ 	.word	0x000202f0


	//   ....[136]....
        /*1148*/ 	.word	0x00020300


	//   ....[137]....
        /*114c*/ 	.word	0x000217a0


	//   ....[138]....
        /*1150*/ 	.word	0x000217c0


	//   ....[139]....
        /*1154*/ 	.word	0x00021930


	//   ....[140]....
        /*1158*/ 	.word	0x00021940


	//   ....[141]....
        /*115c*/ 	.word	0x00021ab0


	//   ....[142]....
        /*1160*/ 	.word	0x00021ad0


	//   ....[143]....
        /*1164*/ 	.word	0x00021c40


	//   ....[144]....
        /*1168*/ 	.word	0x00021c50


	//   ....[145]....
        /*116c*/ 	.word	0x00021e80


	//   ....[146]....
        /*1170*/ 	.word	0x00021ea0


	//   ....[147]....
        /*1174*/ 	.word	0x00021fd0


	//   ....[148]....
        /*1178*/ 	.word	0x00022010


	//   ....[149]....
        /*117c*/ 	.word	0x00022040


	//   ....[150]....
        /*1180*/ 	.word	0x00022070


	//   ....[151]....
        /*1184*/ 	.word	0x000220a0


	//   ....[152]....
        /*1188*/ 	.word	0x000220d0


	//   ....[153]....
        /*118c*/ 	.word	0x00022240


	//   ....[154]....
        /*1190*/ 	.word	0x00022280


	//   ....[155]....
        /*1194*/ 	.word	0x000222b0


	//   ....[156]....
        /*1198*/ 	.word	0x000222e0


	//   ....[157]....
        /*119c*/ 	.word	0x00022310


	//   ....[158]....
        /*11a0*/ 	.word	0x00022340


	//   ....[159]....
        /*11a4*/ 	.word	0x000223d0


	//   ....[160]....
        /*11a8*/ 	.word	0x00022430


	//   ....[161]....
        /*11ac*/ 	.word	0x00022440


	//   ....[162]....
        /*11b0*/ 	.word	0x000224a0


	//   ....[163]....
        /*11b4*/ 	.word	0x00022f00


	//   ....[164]....
        /*11b8*/ 	.word	0x00022f60


	//   ....[165]....
        /*11bc*/ 	.word	0x00022fc0


	//   ....[166]....
        /*11c0*/ 	.word	0x00023020


	//   ....[167]....
        /*11c4*/ 	.word	0x00023080


	//   ....[168]....
        /*11c8*/ 	.word	0x000230f0


	//   ....[169]....
        /*11cc*/ 	.word	0x00023140


	//   ....[170]....
        /*11d0*/ 	.word	0x000231a0


	//   ....[171]....
        /*11d4*/ 	.word	0x00023210


	//   ....[172]....
        /*11d8*/ 	.word	0x00023280


	//   ....[173]....
        /*11dc*/ 	.word	0x000232f0


	//   ....[174]....
        /*11e0*/ 	.word	0x00023360


	//   ....[175]....
        /*11e4*/ 	.word	0x000233d0


	//   ....[176]....
        /*11e8*/ 	.word	0x00023430


	//   ....[177]....
        /*11ec*/ 	.word	0x000234a0


	//   ....[178]....
        /*11f0*/ 	.word	0x00023510


	//   ....[179]....
        /*11f4*/ 	.word	0x00023580


	//   ....[180]....
        /*11f8*/ 	.word	0x000235e0


	//   ....[181]....
        /*11fc*/ 	.word	0x00023650


	//   ....[182]....
        /*1200*/ 	.word	0x000236b0


	//   ....[183]....
        /*1204*/ 	.word	0x00023720


	//   ....[184]....
        /*1208*/ 	.word	0x00023790


	//   ....[185]....
        /*120c*/ 	.word	0x00023800


	//   ....[186]....
        /*1210*/ 	.word	0x00023860


	//   ....[187]....
        /*1214*/ 	.word	0x000238d0


	//   ....[188]....
        /*1218*/ 	.word	0x00023940


	//   ....[189]....
        /*121c*/ 	.word	0x00023c80


	//   ....[190]....
        /*1220*/ 	.word	0x00023cd0


	//   ....[191]....
        /*1224*/ 	.word	0x00023d20


	//   ....[192]....
        /*1228*/ 	.word	0x00023d70


	//   ....[193]....
        /*122c*/ 	.word	0x00023de0


	//   ....[194]....
        /*1230*/ 	.word	0x00023e50


	//   ....[195]....
        /*1234*/ 	.word	0x00023ec0


	//   ....[196]....
        /*1238*/ 	.word	0x00023f20


	//   ....[197]....
        /*123c*/ 	.word	0x00023f90


	//   ....[198]....
        /*1240*/ 	.word	0x00024000


	//   ....[199]....
        /*1244*/ 	.word	0x00024070


	//   ....[200]....
        /*1248*/ 	.word	0x000240d0


	//   ....[201]....
        /*124c*/ 	.word	0x00024140


	//   ....[202]....
        /*1250*/ 	.word	0x000241b0


	//   ....[203]....
        /*1254*/ 	.word	0x000244f0


	//   ....[204]....
        /*1258*/ 	.word	0x00024530


	//   ....[205]....
        /*125c*/ 	.word	0x00024580


	//   ....[206]....
        /*1260*/ 	.word	0x000245c0


	//   ....[207]....
        /*1264*/ 	.word	0x00024630


	//   ....[208]....
        /*1268*/ 	.word	0x000246a0


	//   ....[209]....
        /*126c*/ 	.word	0x00024700


	//   ....[210]....
        /*1270*/ 	.word	0x00024770


	//   ....[211]....
        /*1274*/ 	.word	0x000247e0


	//   ....[212]....
        /*1278*/ 	.word	0x00024850


	//   ....[213]....
        /*127c*/ 	.word	0x000248b0


	//   ....[214]....
        /*1280*/ 	.word	0x00024900


	//   ....[215]....
        /*1284*/ 	.word	0x00024950


	//   ....[216]....
        /*1288*/ 	.word	0x000249a0


	//   ....[217]....
        /*128c*/ 	.word	0x000249e0


	//   ....[218]....
        /*1290*/ 	.word	0x00024a40


	//   ....[219]....
        /*1294*/ 	.word	0x00024a90


	//   ....[220]....
        /*1298*/ 	.word	0x00024ae0


	//   ....[221]....
        /*129c*/ 	.word	0x00024b20


	//   ....[222]....
        /*12a0*/ 	.word	0x00024b90


	//   ....[223]....
        /*12a4*/ 	.word	0x00024c00


	//   ....[224]....
        /*12a8*/ 	.word	0x00024c70


	//   ....[225]....
        /*12ac*/ 	.word	0x00024cd0


	//   ....[226]....
        /*12b0*/ 	.word	0x00024d40


	//   ....[227]....
        /*12b4*/ 	.word	0x00024db0


	//   ....[228]....
        /*12b8*/ 	.word	0x00024e20


	//   ....[229]....
        /*12bc*/ 	.word	0x00024e80


	//   ....[230]....
        /*12c0*/ 	.word	0x00024ef0


	//   ....[231]....
        /*12c4*/ 	.word	0x00024f60


	//   ....[232]....
        /*12c8*/ 	.word	0x00024fd0


	//   ....[233]....
        /*12cc*/ 	.word	0x00025030


	//   ....[234]....
        /*12d0*/ 	.word	0x000250a0


	//   ....[235]....
        /*12d4*/ 	.word	0x00025110


	//   ....[236]....
        /*12d8*/ 	.word	0x00025180


	//   ....[237]....
        /*12dc*/ 	.word	0x000251e0


	//   ....[238]....
        /*12e0*/ 	.word	0x00025250


	//   ....[239]....
        /*12e4*/ 	.word	0x000252c0


	//   ....[240]....
        /*12e8*/ 	.word	0x00025330


	//   ....[241]....
        /*12ec*/ 	.word	0x00025390


	//   ....[242]....
        /*12f0*/ 	.word	0x00025400


	//   ....[243]....
        /*12f4*/ 	.word	0x00025470


	//   ....[244]....
        /*12f8*/ 	.word	0x000254d0


	//   ....[245]....
        /*12fc*/ 	.word	0x00025520


	//   ....[246]....
        /*1300*/ 	.word	0x00025580


	//   ....[247]....
        /*1304*/ 	.word	0x000255e0


	//   ....[248]....
        /*1308*/ 	.word	0x00025640


	//   ....[249]....
        /*130c*/ 	.word	0x000256b0


	//   ....[250]....
        /*1310*/ 	.word	0x00025710


	//   ....[251]....
        /*1314*/ 	.word	0x00025770


	//   ....[252]....
        /*1318*/ 	.word	0x000257d0


	//   ....[253]....
        /*131c*/ 	.word	0x00025830


	//   ....[254]....
        /*1320*/ 	.word	0x00025890


	//   ....[255]....
        /*1324*/ 	.word	0x00025900


	//   ....[0]....
        /*1328*/ 	.word	0x00025950


	//   ....[1]....
        /*132c*/ 	.word	0x000259b0


	//   ....[2]....
        /*1330*/ 	.word	0x00025a10


	//   ....[3]....
        /*1334*/ 	.word	0x00025a80


	//----- nvinfo : EIATTR_EXIT_INSTR_OFFSETS
	.align		4
.L_570:
        /*1338*/ 	.byte	0x04, 0x1c
        /*133a*/ 	.short	(.L_572 - .L_571)


	//   ....[0]....
.L_571:
        /*133c*/ 	.word	0x000010d0


	//   ....[1]....
        /*1340*/ 	.word	0x00022ec0


	//----- nvinfo : EIATTR_MAX_THREADS
	.align		4
.L_572:
        /*1344*/ 	.byte	0x04, 0x05
        /*1346*/ 	.short	(.L_574 - .L_573)
.L_573:
        /*1348*/ 	.word	0x00000100
        /*134c*/ 	.word	0x00000001
        /*1350*/ 	.word	0x00000001


	//----- nvinfo : EIATTR_CRS_STACK_SIZE
	.align		4
.L_574:
        /*1354*/ 	.byte	0x04, 0x1e
        /*1356*/ 	.short	(.L_576 - .L_575)
.L_575:
        /*1358*/ 	.word	0x00000000
.L_576:


//--------------------- .nv.callgraph             --------------------------
	.section	.nv.callgraph,"",@"SHT_CUDA_CALLGRAPH"
	.align	4
	.sectionentsize	8
	.align		4
        /*0000*/ 	.word	0x00000000
	.align		4
        /*0004*/ 	.word	0xffffffff
	.align		4
        /*0008*/ 	.word	0x00000000
	.align		4
        /*000c*/ 	.word	0xfffffffe
	.align		4
        /*0010*/ 	.word	0x00000000
	.align		4
        /*0014*/ 	.word	0xfffffffd
	.align		4
        /*0018*/ 	.word	0x00000000
	.align		4
        /*001c*/ 	.word	0xfffffffc


//--------------------- .nv.rel.action            --------------------------
	.section	.nv.rel.action,"",@"SHT_CUDA_RELOCINFO"
	.align	8
	.sectionentsize	8
        /*0000*/ 	.byte	0x73, 0x00, 0x00, 0x00, 0x00, 0x00, 0x00, 0x00, 0x00, 0x00, 0x00, 0x11, 0x25, 0x00, 0x05, 0x36


//--------------------- .nv.constant4             --------------------------
	.section	.nv.constant4,"a",@progbits
	.align	8
	.align		8
.nv.constant4:
        /*0000*/ 	.dword	_ZN78_INTERNAL_fb80f8da_42_flash_fwd_hdim256_bf16_paged_split_sm80_cu_9afb97bd_36834cuda3std3__45__cpo5beginE
	.align		8
        /*0008*/ 	.dword	_ZN78_INTERNAL_fb80f8da_42_flash_fwd_hdim256_bf16_paged_split_sm80_cu_9afb97bd_36834cuda3std3__45__cpo3endE
	.align		8
        /*0010*/ 	.dword	_ZN78_INTERNAL_fb80f8da_42_flash_fwd_hdim256_bf16_paged_split_sm80_cu_9afb97bd_36834cuda3std3__45__cpo6cbeginE
	.align		8
        /*0018*/ 	.dword	_ZN78_INTERNAL_fb80f8da_42_flash_fwd_hdim256_bf16_paged_split_sm80_cu_9afb97bd_36834cuda3std3__45__cpo4cendE
	.align		8
        /*0020*/ 	.dword	_ZN78_INTERNAL_fb80f8da_42_flash_fwd_hdim256_bf16_paged_split_sm80_cu_9afb97bd_36834cuda3std3__480_GLOBAL__N__fb80f8da_42_flash_fwd_hdim256_bf16_paged_split_sm80_cu_9afb97bd_36836ignoreE
	.align		8
        /*0028*/ 	.dword	_ZN78_INTERNAL_fb80f8da_42_flash_fwd_hdim256_bf16_paged_split_sm80_cu_9afb97bd_36834cuda3std3__419piecewise_constructE
	.align		8
        /*0030*/ 	.dword	_ZN78_INTERNAL_fb80f8da_42_flash_fwd_hdim256_bf16_paged_split_sm80_cu_9afb97bd_36834cuda3std3__48in_placeE
	.align		8
        /*0038*/ 	.dword	_ZN78_INTERNAL_fb80f8da_42_flash_fwd_hdim256_bf16_paged_split_sm80_cu_9afb97bd_36834cuda3std6ranges3__45__cpo4swapE
	.align		8
        /*0040*/ 	.dword	_ZN78_INTERNAL_fb80f8da_42_flash_fwd_hdim256_bf16_paged_split_sm80_cu_9afb97bd_36834cuda3std6ranges3__45__cpo9iter_moveE
	.align		8
        /*0048*/ 	.dword	_ZN78_INTERNAL_fb80f8da_42_flash_fwd_hdim256_bf16_paged_split_sm80_cu_9afb97bd_36834cute7productE
	.align		8
        /*0050*/ 	.dword	_ZN78_INTERNAL_fb80f8da_42_flash_fwd_hdim256_bf16_paged_split_sm80_cu_9afb97bd_36834cute1_E


//--------------------- .nv.constant0._ZN7cutlass13device_kernelIN5flash19enable_sm80_to_sm89INS1_16FlashAttnFwdSm80INS1_25CollectiveMainloopFwdSm80ILi8ELi1ELb1EN4cute5tupleIJNS5_1CILi128EEENS7_ILi64EEENS7_ILi256EEEEEELi256ENS_10bfloat16_tEfNS_4arch4Sm80ELb0ELb0ELb0ELb0ELb1ELb0ELb1ELb1EEENS1_21CollectiveEpilogueFwdINS6_IJS8_SA_S9_EEENS6_IJNS7_ILi1EEESI_SI_EEESC_SE_Li256ELb0ELb1ELb1ELb0EEENS1_19SingleTileSchedulerILb0ELb1ELb1ELi128EEEEEEEEEvNT_6ParamsE --------------------------
	.section	.nv.constant0._ZN7cutlass13device_kernelIN5flash19enable_sm80_to_sm89INS1_16FlashAttnFwdSm80INS1_25CollectiveMainloopFwdSm80ILi8ELi1ELb1EN4cute5tupleIJNS5_1CILi128EEENS7_ILi64EEENS7_ILi256EEEEEELi256ENS_10bfloat16_tEfNS_4arch4Sm80ELb0ELb0ELb0ELb0ELb1ELb0ELb1ELb1EEENS1_21CollectiveEpilogueFwdINS6_IJS8_SA_S9_EEENS6_IJNS7_ILi1EEESI_SI_EEESC_SE_Li256ELb0ELb1ELb1ELb0EEENS1_19SingleTileSchedulerILb0ELb1ELb1ELi128EEEEEEEEEvNT_6ParamsE,"a",@progbits
	.sectionflags	@""
	.align	4
.nv.constant0._ZN7cutlass13device_kernelIN5flash19enable_sm80_to_sm89INS1_16FlashAttnFwdSm80INS1_25CollectiveMainloopFwdSm80ILi8ELi1ELb1EN4cute5tupleIJNS5_1CILi128EEENS7_ILi64EEENS7_ILi256EEEEEELi256ENS_10bfloat16_tEfNS_4arch4Sm80ELb0ELb0ELb0ELb0ELb1ELb0ELb1ELb1EEENS1_21CollectiveEpilogueFwdINS6_IJS8_SA_S9_EEENS6_IJNS7_ILi1EEESI_SI_EEESC_SE_Li256ELb0ELb1ELb1ELb0EEENS1_19SingleTileSchedulerILb0ELb1ELb1ELi128EEEEEEEEEvNT_6ParamsE:
	.zero		1400


//--------------------- .nv.constant0._ZN7cutlass13device_kernelIN5flash19enable_sm80_to_sm89INS1_16FlashAttnFwdSm80INS1_25CollectiveMainloopFwdSm80ILi8ELi1ELb1EN4cute5tupleIJNS5_1CILi128EEENS7_ILi48EEENS7_ILi256EEEEEELi256ENS_10bfloat16_tEfNS_4arch4Sm80ELb0ELb0ELb0ELb1ELb1ELb0ELb1ELb1EEENS1_21CollectiveEpilogueFwdINS6_IJS8_SA_S9_EEENS6_IJNS7_ILi1EEESI_SI_EEESC_SE_Li256ELb1ELb1ELb1ELb0EEENS1_36VarlenDynamicPersistentTileSchedulerILi128ELi48ELi256ELi256ELb1ELb1ELb0ELb0ELb1ELb1EEEEEEEEEvNT_6ParamsE --------------------------
	.section	.nv.constant0._ZN7cutlass13device_kernelIN5flash19enable_sm80_to_sm89INS1_16FlashAttnFwdSm80INS1_25CollectiveMainloopFwdSm80ILi8ELi1ELb1EN4cute5tupleIJNS5_1CILi128EEENS7_ILi48EEENS7_ILi256EEEEEELi256ENS_10bfloat16_tEfNS_4arch4Sm80ELb0ELb0ELb0ELb1ELb1ELb0ELb1ELb1EEENS1_21CollectiveEpilogueFwdINS6_IJS8_SA_S9_EEENS6_IJNS7_ILi1EEESI_SI_EEESC_SE_Li256ELb1ELb1ELb1ELb0EEENS1_36VarlenDynamicPersistentTileSchedulerILi128ELi48ELi256ELi256ELb1ELb1ELb0ELb0ELb1ELb1EEEEEEEEEvNT_6ParamsE,"a",@progbits
	.sectionflags	@""
	.align	4
.nv.constant0._ZN7cutlass13device_kernelIN5flash19enable_sm80_to_sm89INS1_16FlashAttnFwdSm80INS1_25CollectiveMainloopFwdSm80ILi8ELi1ELb1EN4cute5tupleIJNS5_1CILi128EEENS7_ILi48EEENS7_ILi256EEEEEELi256ENS_10bfloat16_tEfNS_4arch4Sm80ELb0ELb0ELb0ELb1ELb1ELb0ELb1ELb1EEENS1_21CollectiveEpilogueFwdINS6_IJS8_SA_S9_EEENS6_IJNS7_ILi1EEESI_SI_EEESC_SE_Li256ELb1ELb1ELb1ELb0EEENS1_36VarlenDynamicPersistentTileSchedulerILi128ELi48ELi256ELi256ELb1ELb1ELb0ELb0ELb1ELb1EEEEEEEEEvNT_6ParamsE:
	.zero		1432


//--------------------- .nv.constant0._ZN7cutlass13device_kernelIN5flash19enable_sm80_to_sm89INS1_16FlashAttnFwdSm80INS1_25CollectiveMainloopFwdSm80ILi8ELi1ELb0EN4cute5tupleIJNS5_1CILi128EEENS7_ILi32EEENS7_ILi256EEEEEELi256ENS_10bfloat16_tEfNS_4arch4Sm80ELb0ELb0ELb0ELb1ELb1ELb1ELb1ELb1EEENS1_21CollectiveEpilogueFwdINS6_IJS8_SA_S9_EEENS6_IJNS7_ILi1EEESI_SI_EEESC_SE_Li256ELb1ELb1ELb1ELb0EEENS1_36VarlenDynamicPersistentTileSchedulerILi128ELi32ELi256ELi256ELb1ELb1ELb0ELb0ELb1ELb1EEEEEEEEEvNT_6ParamsE --------------------------
	.section	.nv.constant0._ZN7cutlass13device_kernelIN5flash19enable_sm80_to_sm89INS1_16FlashAttnFwdSm80INS1_25CollectiveMainloopFwdSm80ILi8ELi1ELb0EN4cute5tupleIJNS5_1CILi128EEENS7_ILi32EEENS7_ILi256EEEEEELi256ENS_10bfloat16_tEfNS_4arch4Sm80ELb0ELb0ELb0ELb1ELb1ELb1ELb1ELb1EEENS1_21CollectiveEpilogueFwdINS6_IJS8_SA_S9_EEENS6_IJNS7_ILi1EEESI_SI_EEESC_SE_Li256ELb1ELb1ELb1ELb0EEENS1_36VarlenDynamicPersistentTileSchedulerILi128ELi32ELi256ELi256ELb1ELb1ELb0ELb0ELb1ELb1EEEEEEEEEvNT_6ParamsE,"a",@progbits
	.sectionflags	@""
	.align	4
.nv.constant0._ZN7cutlass13device_kernelIN5flash19enable_sm80_to_sm89INS1_16FlashAttnFwdSm80INS1_25CollectiveMainloopFwdSm80ILi8ELi1ELb0EN4cute5tupleIJNS5_1CILi128EEENS7_ILi32EEENS7_ILi256EEEEEELi256ENS_10bfloat16_tEfNS_4arch4Sm80ELb0ELb0ELb0ELb1ELb1ELb1ELb1ELb1EEENS1_21CollectiveEpilogueFwdINS6_IJS8_SA_S9_EEENS6_IJNS7_ILi1EEESI_SI_EEESC_SE_Li256ELb1ELb1ELb1ELb0EEENS1_36VarlenDynamicPersistentTileSchedulerILi128ELi32ELi256ELi256ELb1ELb1ELb0ELb0ELb1ELb1EEEEEEEEEvNT_6ParamsE:
	.zero		1432


//--------------------- .nv.constant0._ZN7cutlass13device_kernelIN5flash19enable_sm80_to_sm89INS1_16FlashAttnFwdSm80INS1_25CollectiveMainloopFwdSm80ILi8ELi1ELb1EN4cute5tupleIJNS5_1CILi128EEENS7_ILi48EEENS7_ILi256EEEEEELi256ENS_10bfloat16_tEfNS_4arch4Sm80ELb0ELb1ELb0ELb0ELb1ELb0ELb1ELb1EEENS1_21CollectiveEpilogueFwdINS6_IJS8_SA_S9_EEENS6_IJNS7_ILi1EEESI_SI_EEESC_SE_Li256ELb0ELb1ELb1ELb0EEENS1_19SingleTileSchedulerILb0ELb1ELb1ELi128EEEEEEEEEvNT_6ParamsE --------------------------
	.section	.nv.constant0._ZN7cutlass13device_kernelIN5flash19enable_sm80_to_sm89INS1_16FlashAttnFwdSm80INS1_25CollectiveMainloopFwdSm80ILi8ELi1ELb1EN4cute5tupleIJNS5_1CILi128EEENS7_ILi48EEENS7_ILi256EEEEEELi256ENS_10bfloat16_tEfNS_4arch4Sm80ELb0ELb1ELb0ELb0ELb1ELb0ELb1ELb1EEENS1_21CollectiveEpilogueFwdINS6_IJS8_SA_S9_EEENS6_IJNS7_ILi1EEESI_SI_EEESC_SE_Li256ELb0ELb1ELb1ELb0EEENS1_19SingleTileSchedulerILb0ELb1ELb1ELi128EEEEEEEEEvNT_6ParamsE,"a",@progbits
	.sectionflags	@""
	.align	4
.nv.constant0._ZN7cutlass13device_kernelIN5flash19enable_sm80_to_sm89INS1_16FlashAttnFwdSm80INS1_25CollectiveMainloopFwdSm80ILi8ELi1ELb1EN4cute5tupleIJNS5_1CILi128EEENS7_ILi48EEENS7_ILi256EEEEEELi256ENS_10bfloat16_tEfNS_4arch4Sm80ELb0ELb1ELb0ELb0ELb1ELb0ELb1ELb1EEENS1_21CollectiveEpilogueFwdINS6_IJS8_SA_S9_EEENS6_IJNS7_ILi1EEESI_SI_EEESC_SE_Li256ELb0ELb1ELb1ELb0EEENS1_19SingleTileSchedulerILb0ELb1ELb1ELi128EEEEEEEEEvNT_6ParamsE:
	.zero		1400


//--------------------- .nv.constant0._ZN7cutlass13device_kernelIN5flash19enable_sm80_to_sm89INS1_16FlashAttnFwdSm80INS1_25CollectiveMainloopFwdSm80ILi8ELi1ELb1EN4cute5tupleIJNS5_1CILi128EEENS7_ILi48EEENS7_ILi256EEEEEELi256ENS_10bfloat16_tEfNS_4arch4Sm80ELb0ELb1ELb0ELb1ELb1ELb0ELb1ELb1EEENS1_21CollectiveEpilogueFwdINS6_IJS8_SA_S9_EEENS6_IJNS7_ILi1EEESI_SI_EEESC_SE_Li256ELb1ELb1ELb1ELb0EEENS1_36VarlenDynamicPersistentTileSchedulerILi128ELi48ELi256ELi256ELb1ELb1ELb0ELb1ELb0ELb1EEEEEEEEEvNT_6ParamsE --------------------------
	.section	.nv.constant0._ZN7cutlass13device_kernelIN5flash19enable_sm80_to_sm89INS1_16FlashAttnFwdSm80INS1_25CollectiveMainloopFwdSm80ILi8ELi1ELb1EN4cute5tupleIJNS5_1CILi128EEENS7_ILi48EEENS7_ILi256EEEEEELi256ENS_10bfloat16_tEfNS_4arch4Sm80ELb0ELb1ELb0ELb1ELb1ELb0ELb1ELb1EEENS1_21CollectiveEpilogueFwdINS6_IJS8_SA_S9_EEENS6_IJNS7_ILi1EEESI_SI_EEESC_SE_Li256ELb1ELb1ELb1ELb0EEENS1_36VarlenDynamicPersistentTileSchedulerILi128ELi48ELi256ELi256ELb1ELb1ELb0ELb1ELb0ELb1EEEEEEEEEvNT_6ParamsE,"a",@progbits
	.sectionflags	@""
	.align	4
.nv.constant0._ZN7cutlass13device_kernelIN5flash19enable_sm80_to_sm89INS1_16FlashAttnFwdSm80INS1_25CollectiveMainloopFwdSm80ILi8ELi1ELb1EN4cute5tupleIJNS5_1CILi128EEENS7_ILi48EEENS7_ILi256EEEEEELi256ENS_10bfloat16_tEfNS_4arch4Sm80ELb0ELb1ELb0ELb1ELb1ELb0ELb1ELb1EEENS1_21CollectiveEpilogueFwdINS6_IJS8_SA_S9_EEENS6_IJNS7_ILi1EEESI_SI_EEESC_SE_Li256ELb1ELb1ELb1ELb0EEENS1_36VarlenDynamicPersistentTileSchedulerILi128ELi48ELi256ELi256ELb1ELb1ELb0ELb1ELb0ELb1EEEEEEEEEvNT_6ParamsE:
	.zero		1432


//--------------------- .nv.constant0._ZN7cutlass13device_kernelIN5flash19enable_sm80_to_sm89INS1_16FlashAttnFwdSm80INS1_25CollectiveMainloopFwdSm80ILi8ELi1ELb0EN4cute5tupleIJNS5_1CILi128EEENS7_ILi32EEENS7_ILi256EEEEEELi256ENS_10bfloat16_tEfNS_4arch4Sm80ELb0ELb1ELb0ELb1ELb1ELb1ELb1ELb1EEENS1_21CollectiveEpilogueFwdINS6_IJS8_SA_S9_EEENS6_IJNS7_ILi1EEESI_SI_EEESC_SE_Li256ELb1ELb1ELb1ELb0EEENS1_36VarlenDynamicPersistentTileSchedulerILi128ELi32ELi256ELi256ELb1ELb1ELb0ELb1ELb0ELb1EEEEEEEEEvNT_6ParamsE --------------------------
	.section	.nv.constant0._ZN7cutlass13device_kernelIN5flash19enable_sm80_to_sm89INS1_16FlashAttnFwdSm80INS1_25CollectiveMainloopFwdSm80ILi8ELi1ELb0EN4cute5tupleIJNS5_1CILi128EEENS7_ILi32EEENS7_ILi256EEEEEELi256ENS_10bfloat16_tEfNS_4arch4Sm80ELb0ELb1ELb0ELb1ELb1ELb1ELb1ELb1EEENS1_21CollectiveEpilogueFwdINS6_IJS8_SA_S9_EEENS6_IJNS7_ILi1EEESI_SI_EEESC_SE_Li256ELb1ELb1ELb1ELb0EEENS1_36VarlenDynamicPersistentTileSchedulerILi128ELi32ELi256ELi256ELb1ELb1ELb0ELb1ELb0ELb1EEEEEEEEEvNT_6ParamsE,"a",@progbits
	.sectionflags	@""
	.align	4
.nv.constant0._ZN7cutlass13device_kernelIN5flash19enable_sm80_to_sm89INS1_16FlashAttnFwdSm80INS1_25CollectiveMainloopFwdSm80ILi8ELi1ELb0EN4cute5tupleIJNS5_1CILi128EEENS7_ILi32EEENS7_ILi256EEEEEELi256ENS_10bfloat16_tEfNS_4arch4Sm80ELb0ELb1ELb0ELb1ELb1ELb1ELb1ELb1EEENS1_21CollectiveEpilogueFwdINS6_IJS8_SA_S9_EEENS6_IJNS7_ILi1EEESI_SI_EEESC_SE_Li256ELb1ELb1ELb1ELb0EEENS1_36VarlenDynamicPersistentTileSchedulerILi128ELi32ELi256ELi256ELb1ELb1ELb0ELb1ELb0ELb1EEEEEEEEEvNT_6ParamsE:
	.zero		1432


//--------------------- .nv.constant0._ZN7cutlass13device_kernelIN5flash19enable_sm80_to_sm89INS1_16FlashAttnFwdSm80INS1_25CollectiveMainloopFwdSm80ILi8ELi1ELb1EN4cute5tupleIJNS5_1CILi128EEENS7_ILi64EEENS7_ILi256EEEEEELi256ENS_10bfloat16_tEfNS_4arch4Sm80ELb1ELb0ELb0ELb0ELb1ELb0ELb1ELb1EEENS1_21CollectiveEpilogueFwdINS6_IJS8_SA_S9_EEENS6_IJNS7_ILi1EEESI_SI_EEESC_SE_Li256ELb0ELb1ELb1ELb0EEENS1_30DynamicPersistentTileSchedulerILi256ELi256ELb1ELb1ELb0EEEEEEEEEvNT_6ParamsE --------------------------
	.section	.nv.constant0._ZN7cutlass13device_kernelIN5flash19enable_sm80_to_sm89INS1_16FlashAttnFwdSm80INS1_25CollectiveMainloopFwdSm80ILi8ELi1ELb1EN4cute5tupleIJNS5_1CILi128EEENS7_ILi64EEENS7_ILi256EEEEEELi256ENS_10bfloat16_tEfNS_4arch4Sm80ELb1ELb0ELb0ELb0ELb1ELb0ELb1ELb1EEENS1_21CollectiveEpilogueFwdINS6_IJS8_SA_S9_EEENS6_IJNS7_ILi1EEESI_SI_EEESC_SE_Li256ELb0ELb1ELb1ELb0EEENS1_30DynamicPersistentTileSchedulerILi256ELi256ELb1ELb1ELb0EEEEEEEEEvNT_6ParamsE,"a",@progbits
	.sectionflags	@""
	.align	4
.nv.constant0._ZN7cutlass13device_kernelIN5flash19enable_sm80_to_sm89INS1_16FlashAttnFwdSm80INS1_25CollectiveMainloopFwdSm80ILi8ELi1ELb1EN4cute5tupleIJNS5_1CILi128EEENS7_ILi64EEENS7_ILi256EEEEEELi256ENS_10bfloat16_tEfNS_4arch4Sm80ELb1ELb0ELb0ELb0ELb1ELb0ELb1ELb1EEENS1_21CollectiveEpilogueFwdINS6_IJS8_SA_S9_EEENS6_IJNS7_ILi1EEESI_SI_EEESC_SE_Li256ELb0ELb1ELb1ELb0EEENS1_30DynamicPersistentTileSchedulerILi256ELi256ELb1ELb1ELb0EEEEEEEEEvNT_6ParamsE:
	.zero		1416


//--------------------- .nv.constant0._ZN7cutlass13device_kernelIN5flash19enable_sm80_to_sm89INS1_16FlashAttnFwdSm80INS1_25CollectiveMainloopFwdSm80ILi8ELi1ELb1EN4cute5tupleIJNS5_1CILi128EEENS7_ILi48EEENS7_ILi256EEEEEELi256ENS_10bfloat16_tEfNS_4arch4Sm80ELb1ELb0ELb0ELb1ELb1ELb0ELb1ELb1EEENS1_21CollectiveEpilogueFwdINS6_IJS8_SA_S9_EEENS6_IJNS7_ILi1EEESI_SI_EEESC_SE_Li256ELb1ELb1ELb1ELb0EEENS1_36VarlenDynamicPersistentTileSchedulerILi128ELi48ELi256ELi256ELb1ELb1ELb0ELb1ELb1ELb1EEEEEEEEEvNT_6ParamsE --------------------------
	.section	.nv.constant0._ZN7cutlass13device_kernelIN5flash19enable_sm80_to_sm89INS1_16FlashAttnFwdSm80INS1_25CollectiveMainloopFwdSm80ILi8ELi1ELb1EN4cute5tupleIJNS5_1CILi128EEENS7_ILi48EEENS7_ILi256EEEEEELi256ENS_10bfloat16_tEfNS_4arch4Sm80ELb1ELb0ELb0ELb1ELb1ELb0ELb1ELb1EEENS1_21CollectiveEpilogueFwdINS6_IJS8_SA_S9_EEENS6_IJNS7_ILi1EEESI_SI_EEESC_SE_Li256ELb1ELb1ELb1ELb0EEENS1_36VarlenDynamicPersistentTileSchedulerILi128ELi48ELi256ELi256ELb1ELb1ELb0ELb1ELb1ELb1EEEEEEEEEvNT_6ParamsE,"a",@progbits
	.sectionflags	@""
	.align	4
.nv.constant0._ZN7cutlass13device_kernelIN5flash19enable_sm80_to_sm89INS1_16FlashAttnFwdSm80INS1_25CollectiveMainloopFwdSm80ILi8ELi1ELb1EN4cute5tupleIJNS5_1CILi128EEENS7_ILi48EEENS7_ILi256EEEEEELi256ENS_10bfloat16_tEfNS_4arch4Sm80ELb1ELb0ELb0ELb1ELb1ELb0ELb1ELb1EEENS1_21CollectiveEpilogueFwdINS6_IJS8_SA_S9_EEENS6_IJNS7_ILi1EEESI_SI_EEESC_SE_Li256ELb1ELb1ELb1ELb0EEENS1_36VarlenDynamicPersistentTileSchedulerILi128ELi48ELi256ELi256ELb1ELb1ELb0ELb1ELb1ELb1EEEEEEEEEvNT_6ParamsE:
	.zero		1432


//--------------------- .nv.constant0._ZN7cutlass13device_kernelIN5flash19enable_sm80_to_sm89INS1_16FlashAttnFwdSm80INS1_25CollectiveMainloopFwdSm80ILi8ELi1ELb0EN4cute5tupleIJNS5_1CILi128EEENS7_ILi32EEENS7_ILi256EEEEEELi256ENS_10bfloat16_tEfNS_4arch4Sm80ELb1ELb0ELb0ELb1ELb1ELb1ELb1ELb1EEENS1_21CollectiveEpilogueFwdINS6_IJS8_SA_S9_EEENS6_IJNS7_ILi1EEESI_SI_EEESC_SE_Li256ELb1ELb1ELb1ELb0EEENS1_36VarlenDynamicPersistentTileSchedulerILi128ELi32ELi256ELi256ELb1ELb1ELb0ELb1ELb1ELb1EEEEEEEEEvNT_6ParamsE --------------------------
	.section	.nv.constant0._ZN7cutlass13device_kernelIN5flash19enable_sm80_to_sm89INS1_16FlashAttnFwdSm80INS1_25CollectiveMainloopFwdSm80ILi8ELi1ELb0EN4cute5tupleIJNS5_1CILi128EEENS7_ILi32EEENS7_ILi256EEEEEELi256ENS_10bfloat16_tEfNS_4arch4Sm80ELb1ELb0ELb0ELb1ELb1ELb1ELb1ELb1EEENS1_21CollectiveEpilogueFwdINS6_IJS8_SA_S9_EEENS6_IJNS7_ILi1EEESI_SI_EEESC_SE_Li256ELb1ELb1ELb1ELb0EEENS1_36VarlenDynamicPersistentTileSchedulerILi128ELi32ELi256ELi256ELb1ELb1ELb0ELb1ELb1ELb1EEEEEEEEEvNT_6ParamsE,"a",@progbits
	.sectionflags	@""
	.align	4
.nv.constant0._ZN7cutlass13device_kernelIN5flash19enable_sm80_to_sm89INS1_16FlashAttnFwdSm80INS1_25CollectiveMainloopFwdSm80ILi8ELi1ELb0EN4cute5tupleIJNS5_1CILi128EEENS7_ILi32EEENS7_ILi256EEEEEELi256ENS_10bfloat16_tEfNS_4arch4Sm80ELb1ELb0ELb0ELb1ELb1ELb1ELb1ELb1EEENS1_21CollectiveEpilogueFwdINS6_IJS8_SA_S9_EEENS6_IJNS7_ILi1EEESI_SI_EEESC_SE_Li256ELb1ELb1ELb1ELb0EEENS1_36VarlenDynamicPersistentTileSchedulerILi128ELi32ELi256ELi256ELb1ELb1ELb0ELb1ELb1ELb1EEEEEEEEEvNT_6ParamsE:
	.zero		1432


//--------------------- .nv.constant0._ZN7cutlass13device_kernelIN5flash19enable_sm80_to_sm89INS1_16FlashAttnFwdSm80INS1_25CollectiveMainloopFwdSm80ILi8ELi1ELb0EN4cute5tupleIJNS5_1CILi128EEENS7_ILi96EEENS7_ILi256EEEEEELi256ENS_10bfloat16_tEfNS_4arch4Sm80ELb0ELb0ELb0ELb0ELb1ELb0ELb1ELb1EEENS1_21CollectiveEpilogueFwdINS6_IJS8_SA_S9_EEENS6_IJNS7_ILi1EEESI_SI_EEESC_SE_Li256ELb0ELb1ELb1ELb0EEENS1_19SingleTileSchedulerILb0ELb1ELb1ELi128EEEEEEEEEvNT_6ParamsE --------------------------
	.section	.nv.constant0._ZN7cutlass13device_kernelIN5flash19enable_sm80_to_sm89INS1_16FlashAttnFwdSm80INS1_25CollectiveMainloopFwdSm80ILi8ELi1ELb0EN4cute5tupleIJNS5_1CILi128EEENS7_ILi96EEENS7_ILi256EEEEEELi256ENS_10bfloat16_tEfNS_4arch4Sm80ELb0ELb0ELb0ELb0ELb1ELb0ELb1ELb1EEENS1_21CollectiveEpilogueFwdINS6_IJS8_SA_S9_EEENS6_IJNS7_ILi1EEESI_SI_EEESC_SE_Li256ELb0ELb1ELb1ELb0EEENS1_19SingleTileSchedulerILb0ELb1ELb1ELi128EEEEEEEEEvNT_6ParamsE,"a",@progbits
	.sectionflags	@""
	.align	4
.nv.constant0._ZN7cutlass13device_kernelIN5flash19enable_sm80_to_sm89INS1_16FlashAttnFwdSm80INS1_25CollectiveMainloopFwdSm80ILi8ELi1ELb0EN4cute5tupleIJNS5_1CILi128EEENS7_ILi96EEENS7_ILi256EEEEEELi256ENS_10bfloat16_tEfNS_4arch4Sm80ELb0ELb0ELb0ELb0ELb1ELb0ELb1ELb1EEENS1_21CollectiveEpilogueFwdINS6_IJS8_SA_S9_EEENS6_IJNS7_ILi1EEESI_SI_EEESC_SE_Li256ELb0ELb1ELb1ELb0EEENS1_19SingleTileSchedulerILb0ELb1ELb1ELi128EEEEEEEEEvNT_6ParamsE:
	.zero		1400


//--------------------- .nv.constant0._ZN7cutlass13device_kernelIN5flash19enable_sm80_to_sm89INS1_16FlashAttnFwdSm80INS1_25CollectiveMainloopFwdSm80ILi8ELi1ELb0EN4cute5tupleIJNS5_1CILi128EEENS7_ILi64EEENS7_ILi256EEEEEELi256ENS_10bfloat16_tEfNS_4arch4Sm80ELb0ELb0ELb0ELb1ELb1ELb0ELb1ELb1EEENS1_21CollectiveEpilogueFwdINS6_IJS8_SA_S9_EEENS6_IJNS7_ILi1EEESI_SI_EEESC_SE_Li256ELb1ELb1ELb1ELb0EEENS1_36VarlenDynamicPersistentTileSchedulerILi128ELi64ELi256ELi256ELb1ELb1ELb0ELb0ELb1ELb1EEEEEEEEEvNT_6ParamsE --------------------------
	.section	.nv.constant0._ZN7cutlass13device_kernelIN5flash19enable_sm80_to_sm89INS1_16FlashAttnFwdSm80INS1_25CollectiveMainloopFwdSm80ILi8ELi1ELb0EN4cute5tupleIJNS5_1CILi128EEENS7_ILi64EEENS7_ILi256EEEEEELi256ENS_10bfloat16_tEfNS_4arch4Sm80ELb0ELb0ELb0ELb1ELb1ELb0ELb1ELb1EEENS1_21CollectiveEpilogueFwdINS6_IJS8_SA_S9_EEENS6_IJNS7_ILi1EEESI_SI_EEESC_SE_Li256ELb1ELb1ELb1ELb0EEENS1_36VarlenDynamicPersistentTileSchedulerILi128ELi64ELi256ELi256ELb1ELb1ELb0ELb0ELb1ELb1EEEEEEEEEvNT_6ParamsE,"a",@progbits
	.sectionflags	@""
	.align	4
.nv.constant0._ZN7cutlass13device_kernelIN5flash19enable_sm80_to_sm89INS1_16FlashAttnFwdSm80INS1_25CollectiveMainloopFwdSm80ILi8ELi1ELb0EN4cute5tupleIJNS5_1CILi128EEENS7_ILi64EEENS7_ILi256EEEEEELi256ENS_10bfloat16_tEfNS_4arch4Sm80ELb0ELb0ELb0ELb1ELb1ELb0ELb1ELb1EEENS1_21CollectiveEpilogueFwdINS6_IJS8_SA_S9_EEENS6_IJNS7_ILi1EEESI_SI_EEESC_SE_Li256ELb1ELb1ELb1ELb0EEENS1_36VarlenDynamicPersistentTileSchedulerILi128ELi64ELi256ELi256ELb1ELb1ELb0ELb0ELb1ELb1EEEEEEEEEvNT_6ParamsE:
	.zero		1432


//--------------------- .nv.constant0._ZN7cutlass13device_kernelIN5flash19enable_sm80_to_sm89INS1_16FlashAttnFwdSm80INS1_25CollectiveMainloopFwdSm80ILi8ELi1ELb0EN4cute5tupleIJNS5_1CILi128EEENS7_ILi48EEENS7_ILi256EEEEEELi256ENS_10bfloat16_tEfNS_4arch4Sm80ELb0ELb0ELb0ELb1ELb1ELb1ELb1ELb1EEENS1_21CollectiveEpilogueFwdINS6_IJS8_SA_S9_EEENS6_IJNS7_ILi1EEESI_SI_EEESC_SE_Li256ELb1ELb1ELb1ELb0EEENS1_36VarlenDynamicPersistentTileSchedulerILi128ELi48ELi256ELi256ELb1ELb1ELb0ELb0ELb1ELb1EEEEEEEEEvNT_6ParamsE --------------------------
	.section	.nv.constant0._ZN7cutlass13device_kernelIN5flash19enable_sm80_to_sm89INS1_16FlashAttnFwdSm80INS1_25CollectiveMainloopFwdSm80ILi8ELi1ELb0EN4cute5tupleIJNS5_1CILi128EEENS7_ILi48EEENS7_ILi256EEEEEELi256ENS_10bfloat16_tEfNS_4arch4Sm80ELb0ELb0ELb0ELb1ELb1ELb1ELb1ELb1EEENS1_21CollectiveEpilogueFwdINS6_IJS8_SA_S9_EEENS6_IJNS7_ILi1EEESI_SI_EEESC_SE_Li256ELb1ELb1ELb1ELb0EEENS1_36VarlenDynamicPersistentTileSchedulerILi128ELi48ELi256ELi256ELb1ELb1ELb0ELb0ELb1ELb1EEEEEEEEEvNT_6ParamsE,"a",@progbits
	.sectionflags	@""
	.align	4
.nv.constant0._ZN7cutlass13device_kernelIN5flash19enable_sm80_to_sm89INS1_16FlashAttnFwdSm80INS1_25CollectiveMainloopFwdSm80ILi8ELi1ELb0EN4cute5tupleIJNS5_1CILi128EEENS7_ILi48EEENS7_ILi256EEEEEELi256ENS_10bfloat16_tEfNS_4arch4Sm80ELb0ELb0ELb0ELb1ELb1ELb1ELb1ELb1EEENS1_21CollectiveEpilogueFwdINS6_IJS8_SA_S9_EEENS6_IJNS7_ILi1EEESI_SI_EEESC_SE_Li256ELb1ELb1ELb1ELb0EEENS1_36VarlenDynamicPersistentTileSchedulerILi128ELi48ELi256ELi256ELb1ELb1ELb0ELb0ELb1ELb1EEEEEEEEEvNT_6ParamsE:
	.zero		1432


//--------------------- .nv.constant0._ZN7cutlass13device_kernelIN5flash19enable_sm80_to_sm89INS1_16FlashAttnFwdSm80INS1_25CollectiveMainloopFwdSm80ILi8ELi1ELb0EN4cute5tupleIJNS5_1CILi128EEENS7_ILi64EEENS7_ILi256EEEEEELi256ENS_10bfloat16_tEfNS_4arch4Sm80ELb0ELb1ELb0ELb0ELb1ELb0ELb1ELb1EEENS1_21CollectiveEpilogueFwdINS6_IJS8_SA_S9_EEENS6_IJNS7_ILi1EEESI_SI_EEESC_SE_Li256ELb0ELb1ELb1ELb0EEENS1_19SingleTileSchedulerILb0ELb1ELb1ELi128EEEEEEEEEvNT_6ParamsE --------------------------
	.section	.nv.constant0._ZN7cutlass13device_kernelIN5flash19enable_sm80_to_sm89INS1_16FlashAttnFwdSm80INS1_25CollectiveMainloopFwdSm80ILi8ELi1ELb0EN4cute5tupleIJNS5_1CILi128EEENS7_ILi64EEENS7_ILi256EEEEEELi256ENS_10bfloat16_tEfNS_4arch4Sm80ELb0ELb1ELb0ELb0ELb1ELb0ELb1ELb1EEENS1_21CollectiveEpilogueFwdINS6_IJS8_SA_S9_EEENS6_IJNS7_ILi1EEESI_SI_EEESC_SE_Li256ELb0ELb1ELb1ELb0EEENS1_19SingleTileSchedulerILb0ELb1ELb1ELi128EEEEEEEEEvNT_6ParamsE,"a",@progbits
	.sectionflags	@""
	.align	4
.nv.constant0._ZN7cutlass13device_kernelIN5flash19enable_sm80_to_sm89INS1_16FlashAttnFwdSm80INS1_25CollectiveMainloopFwdSm80ILi8ELi1ELb0EN4cute5tupleIJNS5_1CILi128EEENS7_ILi64EEENS7_ILi256EEEEEELi256ENS_10bfloat16_tEfNS_4arch4Sm80ELb0ELb1ELb0ELb0ELb1ELb0ELb1ELb1EEENS1_21CollectiveEpilogueFwdINS6_IJS8_SA_S9_EEENS6_IJNS7_ILi1EEESI_SI_EEESC_SE_Li256ELb0ELb1ELb1ELb0EEENS1_19SingleTileSchedulerILb0ELb1ELb1ELi128EEEEEEEEEvNT_6ParamsE:
	.zero		1400


//--------------------- .nv.constant0._ZN7cutlass13device_kernelIN5flash19enable_sm80_to_sm89INS1_16FlashAttnFwdSm80INS1_25CollectiveMainloopFwdSm80ILi8ELi1ELb0EN4cute5tupleIJNS5_1CILi128EEENS7_ILi64EEENS7_ILi256EEEEEELi256ENS_10bfloat16_tEfNS_4arch4Sm80ELb0ELb1ELb0ELb1ELb1ELb0ELb1ELb1EEENS1_21CollectiveEpilogueFwdINS6_IJS8_SA_S9_EEENS6_IJNS7_ILi1EEESI_SI_EEESC_SE_Li256ELb1ELb1ELb1ELb0EEENS1_36VarlenDynamicPersistentTileSchedulerILi128ELi64ELi256ELi256ELb1ELb1ELb0ELb1ELb0ELb1EEEEEEEEEvNT_6ParamsE --------------------------
	.section	.nv.constant0._ZN7cutlass13device_kernelIN5flash19enable_sm80_to_sm89INS1_16FlashAttnFwdSm80INS1_25CollectiveMainloopFwdSm80ILi8ELi1ELb0EN4cute5tupleIJNS5_1CILi128EEENS7_ILi64EEENS7_ILi256EEEEEELi256ENS_10bfloat16_tEfNS_4arch4Sm80ELb0ELb1ELb0ELb1ELb1ELb0ELb1ELb1EEENS1_21CollectiveEpilogueFwdINS6_IJS8_SA_S9_EEENS6_IJNS7_ILi1EEESI_SI_EEESC_SE_Li256ELb1ELb1ELb1ELb0EEENS1_36VarlenDynamicPersistentTileSchedulerILi128ELi64ELi256ELi256ELb1ELb1ELb0ELb1ELb0ELb1EEEEEEEEEvNT_6ParamsE,"a",@progbits
	.sectionflags	@""
	.align	4
.nv.constant0._ZN7cutlass13device_kernelIN5flash19enable_sm80_to_sm89INS1_16FlashAttnFwdSm80INS1_25CollectiveMainloopFwdSm80ILi8ELi1ELb0EN4cute5tupleIJNS5_1CILi128EEENS7_ILi64EEENS7_ILi256EEEEEELi256ENS_10bfloat16_tEfNS_4arch4Sm80ELb0ELb1ELb0ELb1ELb1ELb0ELb1ELb1EEENS1_21CollectiveEpilogueFwdINS6_IJS8_SA_S9_EEENS6_IJNS7_ILi1EEESI_SI_EEESC_SE_Li256ELb1ELb1ELb1ELb0EEENS1_36VarlenDynamicPersistentTileSchedulerILi128ELi64ELi256ELi256ELb1ELb1ELb0ELb1ELb0ELb1EEEEEEEEEvNT_6ParamsE:
	.zero		1432


//--------------------- .nv.constant0._ZN7cutlass13device_kernelIN5flash19enable_sm80_to_sm89INS1_16FlashAttnFwdSm80INS1_25CollectiveMainloopFwdSm80ILi8ELi1ELb0EN4cute5tupleIJNS5_1CILi128EEENS7_ILi48EEENS7_ILi256EEEEEELi256ENS_10bfloat16_tEfNS_4arch4Sm80ELb0ELb1ELb0ELb1ELb1ELb1ELb1ELb1EEENS1_21CollectiveEpilogueFwdINS6_IJS8_SA_S9_EEENS6_IJNS7_ILi1EEESI_SI_EEESC_SE_Li256ELb1ELb1ELb1ELb0EEENS1_36VarlenDynamicPersistentTileSchedulerILi128ELi48ELi256ELi256ELb1ELb1ELb0ELb1ELb0ELb1EEEEEEEEEvNT_6ParamsE --------------------------
	.section	.nv.constant0._ZN7cutlass13device_kernelIN5flash19enable_sm80_to_sm89INS1_16FlashAttnFwdSm80INS1_25CollectiveMainloopFwdSm80ILi8ELi1ELb0EN4cute5tupleIJNS5_1CILi128EEENS7_ILi48EEENS7_ILi256EEEEEELi256ENS_10bfloat16_tEfNS_4arch4Sm80ELb0ELb1ELb0ELb1ELb1ELb1ELb1ELb1EEENS1_21CollectiveEpilogueFwdINS6_IJS8_SA_S9_EEENS6_IJNS7_ILi1EEESI_SI_EEESC_SE_Li256ELb1ELb1ELb1ELb0EEENS1_36VarlenDynamicPersistentTileSchedulerILi128ELi48ELi256ELi256ELb1ELb1ELb0ELb1ELb0ELb1EEEEEEEEEvNT_6ParamsE,"a",@progbits
	.sectionflags	@""
	.align	4
.nv.constant0._ZN7cutlass13device_kernelIN5flash19enable_sm80_to_sm89INS1_16FlashAttnFwdSm80INS1_25CollectiveMainloopFwdSm80ILi8ELi1ELb0EN4cute5tupleIJNS5_1CILi128EEENS7_ILi48EEENS7_ILi256EEEEEELi256ENS_10bfloat16_tEfNS_4arch4Sm80ELb0ELb1ELb0ELb1ELb1ELb1ELb1ELb1EEENS1_21CollectiveEpilogueFwdINS6_IJS8_SA_S9_EEENS6_IJNS7_ILi1EEESI_SI_EEESC_SE_Li256ELb1ELb1ELb1ELb0EEENS1_36VarlenDynamicPersistentTileSchedulerILi128ELi48ELi256ELi256ELb1ELb1ELb0ELb1ELb0ELb1EEEEEEEEEvNT_6ParamsE:
	.zero		1432


//--------------------- .nv.constant0._ZN7cutlass13device_kernelIN5flash19enable_sm80_to_sm89INS1_16FlashAttnFwdSm80INS1_25CollectiveMainloopFwdSm80ILi8ELi1ELb0EN4cute5tupleIJNS5_1CILi128EEENS7_ILi96EEENS7_ILi256EEEEEELi256ENS_10bfloat16_tEfNS_4arch4Sm80ELb1ELb0ELb0ELb0ELb1ELb0ELb1ELb1EEENS1_21CollectiveEpilogueFwdINS6_IJS8_SA_S9_EEENS6_IJNS7_ILi1EEESI_SI_EEESC_SE_Li256ELb0ELb1ELb1ELb0EEENS1_30DynamicPersistentTileSchedulerILi256ELi256ELb1ELb1ELb0EEEEEEEEEvNT_6ParamsE --------------------------
	.section	.nv.constant0._ZN7cutlass13device_kernelIN5flash19enable_sm80_to_sm89INS1_16FlashAttnFwdSm80INS1_25CollectiveMainloopFwdSm80ILi8ELi1ELb0EN4cute5tupleIJNS5_1CILi128EEENS7_ILi96EEENS7_ILi256EEEEEELi256ENS_10bfloat16_tEfNS_4arch4Sm80ELb1ELb0ELb0ELb0ELb1ELb0ELb1ELb1EEENS1_21CollectiveEpilogueFwdINS6_IJS8_SA_S9_EEENS6_IJNS7_ILi1EEESI_SI_EEESC_SE_Li256ELb0ELb1ELb1ELb0EEENS1_30DynamicPersistentTileSchedulerILi256ELi256ELb1ELb1ELb0EEEEEEEEEvNT_6ParamsE,"a",@progbits
	.sectionflags	@""
	.align	4
.nv.constant0._ZN7cutlass13device_kernelIN5flash19enable_sm80_to_sm89INS1_16FlashAttnFwdSm80INS1_25CollectiveMainloopFwdSm80ILi8ELi1ELb0EN4cute5tupleIJNS5_1CILi128EEENS7_ILi96EEENS7_ILi256EEEEEELi256ENS_10bfloat16_tEfNS_4arch4Sm80ELb1ELb0ELb0ELb0ELb1ELb0ELb1ELb1EEENS1_21CollectiveEpilogueFwdINS6_IJS8_SA_S9_EEENS6_IJNS7_ILi1EEESI_SI_EEESC_SE_Li256ELb0ELb1ELb1ELb0EEENS1_30DynamicPersistentTileSchedulerILi256ELi256ELb1ELb1ELb0EEEEEEEEEvNT_6ParamsE:
	.zero		1416


//--------------------- .nv.constant0._ZN7cutlass13device_kernelIN5flash19enable_sm80_to_sm89INS1_16FlashAttnFwdSm80INS1_25CollectiveMainloopFwdSm80ILi8ELi1ELb0EN4cute5tupleIJNS5_1CILi128EEENS7_ILi64EEENS7_ILi256EEEEEELi256ENS_10bfloat16_tEfNS_4arch4Sm80ELb1ELb0ELb0ELb1ELb1ELb0ELb1ELb1EEENS1_21CollectiveEpilogueFwdINS6_IJS8_SA_S9_EEENS6_IJNS7_ILi1EEESI_SI_EEESC_SE_Li256ELb1ELb1ELb1ELb0EEENS1_36VarlenDynamicPersistentTileSchedulerILi128ELi64ELi256ELi256ELb1ELb1ELb0ELb1ELb1ELb1EEEEEEEEEvNT_6ParamsE --------------------------
	.section	.nv.constant0._ZN7cutlass13device_kernelIN5flash19enable_sm80_to_sm89INS1_16FlashAttnFwdSm80INS1_25CollectiveMainloopFwdSm80ILi8ELi1ELb0EN4cute5tupleIJNS5_1CILi128EEENS7_ILi64EEENS7_ILi256EEEEEELi256ENS_10bfloat16_tEfNS_4arch4Sm80ELb1ELb0ELb0ELb1ELb1ELb0ELb1ELb1EEENS1_21CollectiveEpilogueFwdINS6_IJS8_SA_S9_EEENS6_IJNS7_ILi1EEESI_SI_EEESC_SE_Li256ELb1ELb1ELb1ELb0EEENS1_36VarlenDynamicPersistentTileSchedulerILi128ELi64ELi256ELi256ELb1ELb1ELb0ELb1ELb1ELb1EEEEEEEEEvNT_6ParamsE,"a",@progbits
	.sectionflags	@""
	.align	4
.nv.constant0._ZN7cutlass13device_kernelIN5flash19enable_sm80_to_sm89INS1_16FlashAttnFwdSm80INS1_25CollectiveMainloopFwdSm80ILi8ELi1ELb0EN4cute5tupleIJNS5_1CILi128EEENS7_ILi64EEENS7_ILi256EEEEEELi256ENS_10bfloat16_tEfNS_4arch4Sm80ELb1ELb0ELb0ELb1ELb1ELb0ELb1ELb1EEENS1_21CollectiveEpilogueFwdINS6_IJS8_SA_S9_EEENS6_IJNS7_ILi1EEESI_SI_EEESC_SE_Li256ELb1ELb1ELb1ELb0EEENS1_36VarlenDynamicPersistentTileSchedulerILi128ELi64ELi256ELi256ELb1ELb1ELb0ELb1ELb1ELb1EEEEEEEEEvNT_6ParamsE:
	.zero		1432


//--------------------- .nv.constant0._ZN7cutlass13device_kernelIN5flash19enable_sm80_to_sm89INS1_16FlashAttnFwdSm80INS1_25CollectiveMainloopFwdSm80ILi8ELi1ELb0EN4cute5tupleIJNS5_1CILi128EEENS7_ILi48EEENS7_ILi256EEEEEELi256ENS_10bfloat16_tEfNS_4arch4Sm80ELb1ELb0ELb0ELb1ELb1ELb1ELb1ELb1EEENS1_21CollectiveEpilogueFwdINS6_IJS8_SA_S9_EEENS6_IJNS7_ILi1EEESI_SI_EEESC_SE_Li256ELb1ELb1ELb1ELb0EEENS1_36VarlenDynamicPersistentTileSchedulerILi128ELi48ELi256ELi256ELb1ELb1ELb0ELb1ELb1ELb1EEEEEEEEEvNT_6ParamsE --------------------------
	.section	.nv.constant0._ZN7cutlass13device_kernelIN5flash19enable_sm80_to_sm89INS1_16FlashAttnFwdSm80INS1_25CollectiveMainloopFwdSm80ILi8ELi1ELb0EN4cute5tupleIJNS5_1CILi128EEENS7_ILi48EEENS7_ILi256EEEEEELi256ENS_10bfloat16_tEfNS_4arch4Sm80ELb1ELb0ELb0ELb1ELb1ELb1ELb1ELb1EEENS1_21CollectiveEpilogueFwdINS6_IJS8_SA_S9_EEENS6_IJNS7_ILi1EEESI_SI_EEESC_SE_Li256ELb1ELb1ELb1ELb0EEENS1_36VarlenDynamicPersistentTileSchedulerILi128ELi48ELi256ELi256ELb1ELb1ELb0ELb1ELb1ELb1EEEEEEEEEvNT_6ParamsE,"a",@progbits
	.sectionflags	@""
	.align	4
.nv.constant0._ZN7cutlass13device_kernelIN5flash19enable_sm80_to_sm89INS1_16FlashAttnFwdSm80INS1_25CollectiveMainloopFwdSm80ILi8ELi1ELb0EN4cute5tupleIJNS5_1CILi128EEENS7_ILi48EEENS7_ILi256EEEEEELi256ENS_10bfloat16_tEfNS_4arch4Sm80ELb1ELb0ELb0ELb1ELb1ELb1ELb1ELb1EEENS1_21CollectiveEpilogueFwdINS6_IJS8_SA_S9_EEENS6_IJNS7_ILi1EEESI_SI_EEESC_SE_Li256ELb1ELb1ELb1ELb0EEENS1_36VarlenDynamicPersistentTileSchedulerILi128ELi48ELi256ELi256ELb1ELb1ELb0ELb1ELb1ELb1EEEEEEEEEvNT_6ParamsE:
	.zero		1432


//--------------------- .text._ZN7cutlass13device_kernelIN5flash19enable_sm80_to_sm89INS1_16FlashAttnFwdSm80INS1_25CollectiveMainloopFwdSm80ILi8ELi1ELb1EN4cute5tupleIJNS5_1CILi128EEENS7_ILi64EEENS7_ILi256EEEEEELi256ENS_10bfloat16_tEfNS_4arch4Sm80ELb0ELb0ELb0ELb0ELb1ELb0ELb1ELb1EEENS1_21CollectiveEpilogueFwdINS6_IJS8_SA_S9_EEENS6_IJNS7_ILi1EEESI_SI_EEESC_SE_Li256ELb0ELb1ELb1ELb0EEENS1_19SingleTileSchedulerILb0ELb1ELb1ELi128EEEEEEEEEvNT_6ParamsE --------------------------
	.section	.text._ZN7cutlass13device_kernelIN5flash19enable_sm80_to_sm89INS1_16FlashAttnFwdSm80INS1_25CollectiveMainloopFwdSm80ILi8ELi1ELb1EN4cute5tupleIJNS5_1CILi128EEENS7_ILi64EEENS7_ILi256EEEEEELi256ENS_10bfloat16_tEfNS_4arch4Sm80ELb0ELb0ELb0ELb0ELb1ELb0ELb1ELb1EEENS1_21CollectiveEpilogueFwdINS6_IJS8_SA_S9_EEENS6_IJNS7_ILi1EEESI_SI_EEESC_SE_Li256ELb0ELb1ELb1ELb0EEENS1_19SingleTileSchedulerILb0ELb1ELb1ELi128EEEEEEEEEvNT_6ParamsE,"ax",@progbits
	.sectioninfo	@"SHI_REGISTERS=255"
	.align	128
.text._ZN7cutlass13device_kernelIN5flash19enable_sm80_to_sm89INS1_16FlashAttnFwdSm80INS1_25CollectiveMainloopFwdSm80ILi8ELi1ELb1EN4cute5tupleIJNS5_1CILi128EEENS7_ILi64EEENS7_ILi256EEEEEELi256ENS_10bfloat16_tEfNS_4arch4Sm80ELb0ELb0ELb0ELb0ELb1ELb0ELb1ELb1EEENS1_21CollectiveEpilogueFwdINS6_IJS8_SA_S9_EEENS6_IJNS7_ILi1EEESI_SI_EEESC_SE_Li256ELb0ELb1ELb1ELb0EEENS1_19SingleTileSchedulerILb0ELb1ELb1ELi128EEEEEEEEEvNT_6ParamsE:
        .type           _ZN7cutlass13device_kernelIN5flash19enable_sm80_to_sm89INS1_16FlashAttnFwdSm80INS1_25CollectiveMainloopFwdSm80ILi8ELi1ELb1EN4cute5tupleIJNS5_1CILi128EEENS7_ILi64EEENS7_ILi256EEEEEELi256ENS_10bfloat16_tEfNS_4arch4Sm80ELb0ELb0ELb0ELb0ELb1ELb0ELb1ELb1EEENS1_21CollectiveEpilogueFwdINS6_IJS8_SA_S9_EEENS6_IJNS7_ILi1EEESI_SI_EEESC_SE_Li256ELb0ELb1ELb1ELb0EEENS1_19SingleTileSchedulerILb0ELb1ELb1ELi128EEEEEEEEEvNT_6ParamsE,@function
        .size           _ZN7cutlass13device_kernelIN5flash19enable_sm80_to_sm89INS1_16FlashAttnFwdSm80INS1_25CollectiveMainloopFwdSm80ILi8ELi1ELb1EN4cute5tupleIJNS5_1CILi128EEENS7_ILi64EEENS7_ILi256EEEEEELi256ENS_10bfloat16_tEfNS_4arch4Sm80ELb0ELb0ELb0ELb0ELb1ELb0ELb1ELb1EEENS1_21CollectiveEpilogueFwdINS6_IJS8_SA_S9_EEENS6_IJNS7_ILi1EEESI_SI_EEESC_SE_Li256ELb0ELb1ELb1ELb0EEENS1_19SingleTileSchedulerILb0ELb1ELb1ELi128EEEEEEEEEvNT_6ParamsE,(.L_x_3228 - _ZN7cutlass13device_kernelIN5flash19enable_sm80_to_sm89INS1_16FlashAttnFwdSm80INS1_25CollectiveMainloopFwdSm80ILi8ELi1ELb1EN4cute5tupleIJNS5_1CILi128EEENS7_ILi64EEENS7_ILi256EEEEEELi256ENS_10bfloat16_tEfNS_4arch4Sm80ELb0ELb0ELb0ELb0ELb1ELb0ELb1ELb1EEENS1_21CollectiveEpilogueFwdINS6_IJS8_SA_S9_EEENS6_IJNS7_ILi1EEESI_SI_EEESC_SE_Li256ELb0ELb1ELb1ELb0EEENS1_19SingleTileSchedulerILb0ELb1ELb1ELi128EEEEEEEEEvNT_6ParamsE)
        .other          _ZN7cutlass13device_kernelIN5flash19enable_sm80_to_sm89INS1_16FlashAttnFwdSm80INS1_25CollectiveMainloopFwdSm80ILi8ELi1ELb1EN4cute5tupleIJNS5_1CILi128EEENS7_ILi64EEENS7_ILi256EEEEEELi256ENS_10bfloat16_tEfNS_4arch4Sm80ELb0ELb0ELb0ELb0ELb1ELb0ELb1ELb1EEENS1_21CollectiveEpilogueFwdINS6_IJS8_SA_S9_EEENS6_IJNS7_ILi1EEESI_SI_EEESC_SE_Li256ELb0ELb1ELb1ELb0EEENS1_19SingleTileSchedulerILb0ELb1ELb1ELi128EEEEEEEEEvNT_6ParamsE,@"STO_CUDA_ENTRY STV_DEFAULT"
_ZN7cutlass13device_kernelIN5flash19enable_sm80_to_sm89INS1_16FlashAttnFwdSm80INS1_25CollectiveMainloopFwdSm80ILi8ELi1ELb1EN4cute5tupleIJNS5_1CILi128EEENS7_ILi64EEENS7_ILi256EEEEEELi256ENS_10bfloat16_tEfNS_4arch4Sm80ELb0ELb0ELb0ELb0ELb1ELb0ELb1ELb1EEENS1_21CollectiveEpilogueFwdINS6_IJS8_SA_S9_EEENS6_IJNS7_ILi1EEESI_SI_EEESC_SE_Li256ELb0ELb1ELb1ELb0EEENS1_19SingleTileSchedulerILb0ELb1ELb1ELi128EEEEEEEEEvNT_6ParamsE:
[----:B------:R-:W-:Y:S02]  /*0000*/  MOV R1, c[0x0][0x28] ;  /* 0x00000a0000017a02 */ /* 0x000fe40000000f00 */
[----:B------:R-:W1:Y:S01]  /*0010*/  S2R R132, SR_TID.X ;  /* 0x0000000000847919 */ /* 0x000e620000002100 */
[----:B------:R-:W2:Y:S01]  /*0020*/  S2UR UR6, SR_CTAID.Y ;  /* 0x00000000000679c3 */ /* 0x000ea20000002600 */
[----:B------:R-:W-:-:S07]  /*0030*/  IADD3 R1, R1, -0x60, RZ ;  /* 0xffffffa001017810 */ /* 0x000fce0007ffe0ff */
[----:B------:R-:W3:Y:S01]  /*0040*/  S2UR UR18, SR_CTAID.Z ;  /* 0x00000000001279c3 */ /* 0x000ee20000002700 */
[----:B-1----:R-:W-:-:S06]  /*0050*/  SHF.R.U32.HI R0, RZ, 0x5, R132 ;  /* 0x00000005ff007819 */ /* 0x002fcc0000011684 */
[----:B------:R-:W1:Y:S02]  /*0060*/  SHFL.IDX PT, R0, R0, RZ, 0x1f ;  /* 0x00001fff00007589 */ /* 0x000e6400000e0000 */
[----:B-1----:R-:W-:-:S13]  /*0070*/  ISETP.NE.AND P0, PT, R0, RZ, PT ;  /* 0x000000ff0000720c */ /* 0x002fda0003f05270 */
[----:B--23--:R-:W-:Y:S05]  /*0080*/  @!P0 BRA `(.L_x_0) ;  /* 0x0000009000008947 */ /* 0x00cfea0003800000 */
[----:B------:R-:W-:Y:S01]  /*0090*/  MOV R0, c[0x0][0x550] ;  /* 0x0001540000007a02 */ /* 0x000fe20000000f00 */
[----:B------:R-:W-:-:S03]  /*00a0*/  UMOV UR11, UR6 ;  /* 0x00000006000b7c82 */ /* 0x000fc60008000000 */
[----:B------:R-:W-:-:S13]  /*00b0*/  ISETP.NE.AND P0, PT, R0, 0x1, PT ;  /* 0x000000010000780c */ /* 0x000fda0003f05270 */
[----:B------:R-:W-:Y:S05]  /*00c0*/  @!P0 BRA `(.L_x_1) ;  /* 0x000000b000008947 */ /* 0x000fea0003800000 */
[----:B------:R-:W-:Y:S02]  /*00d0*/  ULDC UR4, c[0x0][0x554] ;  /* 0x0001550000047ab9 */ /* 0x000fe40000000800 */
[----:B------:R-:W-:Y:S02]  /*00e0*/  UIMAD.WIDE.U32 UR4, UR6, UR4, URZ ;  /* 0x00000004060472a5 */ /* 0x000fe4000f8e003f */
[----:B------:R-:W-:Y:S02]  /*00f0*/  ULDC UR11, c[0x0][0x558] ;  /* 0x00015600000b7ab9 */ /* 0x000fe40000000800 */
[----:B------:R-:W-:Y:S01]  /*0100*/  USHF.R.U32.HI UR11, URZ, UR11, UR5 ;  /* 0x0000000b3f0b7299 */ /* 0x000fe20008011605 */
[----:B------:R-:W-:Y:S05]  /*0110*/  BRA `(.L_x_1) ;  /* 0x0000006000007947 */ /* 0x000fea0003800000 */
.L_x_0:
[----:B------:R-:W-:Y:S02]  /*0120*/  ULDC.64 UR4, c[0x0][0x550] ;  /* 0x0001540000047ab9 */ /* 0x000fe40000000a00 */
[----:B------:R-:W-:Y:S02]  /*0130*/  UISETP.NE.AND UP0, UPT, UR4, 0x1, UPT ;  /* 0x000000010400788c */ /* 0x000fe4000bf05270 */
[----:B------:R-:W-:-:S02]  /*0140*/  UIMAD.WIDE.U32 UR8, UR6, UR5, URZ ;  /* 0x00000005060872a5 */ /* 0x000fc4000f8e003f */
[----:B------:R-:W-:Y:S02]  /*0150*/  ULDC UR4, c[0x0][0x558] ;  /* 0x0001560000047ab9 */ /* 0x000fe40000000800 */
[----:B------:R-:W-:-:S05]  /*0160*/  UMOV UR11, UR6 ;  /* 0x00000006000b7c82 */ /* 0x000fca0008000000 */
[----:B------:R-:W-:-:S03]  /*0170*/  @UP0 USHF.R.U32.HI UR11, URZ, UR4, UR9 ;  /* 0x000000043f0b0299 */ /* 0x000fc60008011609 */
.L_x_1:
[----:B------:R-:W-:Y:S01]  /*0180*/  ISETP.LE.AND P0, PT, RZ, UR18, PT ;  /* 0x00000012ff007c0c */ /* 0x000fe2000bf03270 */
[----:B------:R-:W-:Y:S02]  /*0190*/  UIADD3 UR5, -UR11, URZ, URZ ;  /* 0x0000003f0b057290 */ /* 0x000fe4000fffe13f */
[----:B------:R-:W-:Y:S02]  /*01a0*/  ULDC UR4, c[0x0][0x550] ;  /* 0x0001540000047ab9 */ /* 0x000fe40000000800 */
[----:B------:R-:W-:-:S08]  /*01b0*/  UIMAD UR6, UR5, UR4, UR6 ;  /* 0x00000004050672a4 */ /* 0x000fd0000f8e0206 */
[----:B------:R-:W-:Y:S05]  /*01c0*/  @!P0 EXIT ;  /* 0x000000000000894d */ /* 0x000fea0003800000 */
[----:B------:R-:W-:Y:S02]  /*01d0*/  ULDC.64 UR4, c[0x0][0x370] ;  /* 0x0000dc0000047ab9 */ /* 0x000fe40000000a00 */
[----:B------:R-:W-:Y:S02]  /*01e0*/  UISETP.NE.U32.AND UP0, UPT, URZ, UR4, UPT ;  /* 0x000000043f00728c */ /* 0x000fe4000bf05070 */
[----:B------:R-:W-:Y:S02]  /*01f0*/  ULDC.64 UR8, c[0x0][0x370] ;  /* 0x0000dc0000087ab9 */ /* 0x000fe40000000a00 */
[----:B------:R-:W-:Y:S02]  /*0200*/  UISETP.NE.AND.EX UP0, UPT, URZ, UR5, UPT, UP0 ;  /* 0x000000053f00728c */ /* 0x000fe4000bf05300 */
[----:B------:R-:W-:-:S04]  /*0210*/  ULDC.64 UR12, c[0x0][0x118] ;  /* 0x00004600000c7ab9 */ /* 0x000fc80000000a00 */
[----:B------:R-:W-:-:S05]  /*0220*/  PLOP3.LUT P0, PT, PT, PT, UP0, 0x80, 0x0 ;  /* 0x000000000000781c */ /* 0x000fca0003f0f008 */
[----:B------:R-:W-:Y:S02]  /*0230*/  @UP0 UMOV UR4, 0x4 ;  /* 0x0000000400040882 */ /* 0x000fe40000000000 */
[----:B------:R-:W-:-:S06]  /*0240*/  @UP0 UIMAD.WIDE UR4, UR18, UR4, UR8 ;  /* 0x00000004120402a5 */ /* 0x000fcc000f8e0208 */
[----:B------:R-:W-:Y:S02]  /*0250*/  IMAD.U32 R2, RZ, RZ, UR4 ;  /* 0x00000004ff027e24 */ /* 0x000fe4000f8e00ff */
[----:B------:R-:W-:-:S05]  /*0260*/  IMAD.U32 R3, RZ, RZ, UR5 ;  /* 0x00000005ff037e24 */ /* 0x000fca000f8e00ff */
[----:B------:R-:W2:Y:S01]  /*0270*/  @P0 LDG.E R2, [R2.64] ;  /* 0x0000000c02020981 */ /* 0x000ea2000c1e1900 */
[----:B------:R-:W-:Y:S02]  /*0280*/  ULDC UR4, c[0x0][0x2ac] ;  /* 0x0000ab0000047ab9 */ /* 0x000fe40000000800 */
[----:B------:R-:W-:Y:S02]  /*0290*/  ULDC UR10, c[0x0][0x1d0] ;  /* 0x00007400000a7ab9 */ /* 0x000fe40000000800 */
[----:B------:R-:W-:Y:S02]  /*02a0*/  UIMAD UR10, UR4, UR10, URZ ;  /* 0x0000000a040a72a4 */ /* 0x000fe4000f8e023f */
[----:B------:R-:W-:Y:S02]  /*02b0*/  UMOV UR9, URZ ;  /* 0x0000003f00097c82 */ /* 0x000fe40008000000 */
[----:B------:R-:W-:Y:S02]  /*02c0*/  UISETP.GE.AND UP0, UPT, UR10, 0x1, UPT ;  /* 0x000000010a00788c */ /* 0x000fe4000bf06270 */
[----:B------:R-:W-:-:S02]  /*02d0*/  UIADD3 UR5, UR10, 0x3f, URZ ;  /* 0x0000003f0a057890 */ /* 0x000fc4000fffe03f */
[----:B------:R-:W-:Y:S02]  /*02e0*/  UMOV UR17, URZ ;  /* 0x0000003f00117c82 */ /* 0x000fe40008000000 */
[----:B------:R-:W-:-:S04]  /*02f0*/  USHF.R.S32.HI UR4, URZ, 0x1f, UR5 ;  /* 0x0000001f3f047899 */ /* 0x000fc80008011405 */
[----:B------:R-:W-:-:S04]  /*0300*/  ULEA.HI UR4, UR4, UR5, URZ, 0x6 ;  /* 0x0000000504047291 */ /* 0x000fc8000f8f303f */
[----:B------:R-:W-:Y:S01]  /*0310*/  USHF.R.S32.HI UR7, URZ, 0x6, UR4 ;  /* 0x000000063f077899 */ /* 0x000fe20008011404 */
[----:B--2---:R1:W2:Y:S01]  /*0320*/  @P0 R2UR UR9, R2 ;  /* 0x00000000020903c2 */ /* 0x0042a200000e0000 */
[----:B------:R-:W-:-:S13]  /*0330*/  PLOP3.LUT P0, PT, PT, PT, UP0, 0x80, 0x0 ;  /* 0x000000000000781c */ /* 0x000fda0003f0f008 */
[----:B-12---:R-:W-:Y:S05]  /*0340*/  @!P0 BRA `(.L_x_2) ;  /* 0x0000025000008947 */ /* 0x006fea0003800000 */
[----:B------:R-:W-:Y:S02]  /*0350*/  USHF.R.U32.HI UR4, URZ, 0x10, UR6 ;  /* 0x000000103f047899 */ /* 0x000fe40008011606 */
[----:B------:R-:W-:Y:S02]  /*0360*/  ULDC UR5, c[0x0][0x338] ;  /* 0x0000ce0000057ab9 */ /* 0x000fe40000000800 */
[----:B------:R-:W-:Y:S02]  /*0370*/  UISETP.NE.AND UP0, UPT, UR4, URZ, UPT ;  /* 0x0000003f0400728c */ /* 0x000fe4000bf05270 */
[----:B------:R-:W-:Y:S02]  /*0380*/  UMOV UR20, URZ ;  /* 0x0000003f00147c82 */ /* 0x000fe40008000000 */
[----:B------:R-:W-:-:S04]  /*0390*/  USEL UR5, UR4, UR5, UP0 ;  /* 0x0000000504057287 */ /* 0x000fc80008000000 */
[----:B------:R-:W-:Y:S02]  /*03a0*/  UIADD3 UR16, UR7, -0x1, UR5 ;  /* 0xffffffff07107890 */ /* 0x000fe4000fffe005 */
[----:B------:R-:W-:-:S05]  /*03b0*/  IMAD.U32 R3, RZ, RZ, UR5 ;  /* 0x00000005ff037e24 */ /* 0x000fca000f8e00ff */
[----:B------:R-:W-:-:S04]  /*03c0*/  IABS R0, R3 ;  /* 0x0000000300007213 */ /* 0x000fc80000000000 */
[----:B------:R-:W1:Y:S02]  /*03d0*/  R2UR UR15, R0 ;  /* 0x00000000000f73c2 */ /* 0x000e6400000e0000 */
[----:B-1----:R-:W1:Y:S08]  /*03e0*/  I2F.RP R0, UR15 ;  /* 0x0000000f00007d06 */ /* 0x002e700008209400 */
[----:B-1----:R-:W1:Y:S02]  /*03f0*/  MUFU.RCP R0, R0 ;  /* 0x0000000000007308 */ /* 0x002e640000001000 */
[----:B-1----:R-:W-:-:S06]  /*0400*/  IADD3 R0, R0, 0xffffffe, RZ ;  /* 0x0ffffffe00007810 */ /* 0x002fcc0007ffe0ff */
[----:B------:R-:W1:Y:S02]  /*0410*/  F2I.FTZ.U32.TRUNC.NTZ R0, R0 ;  /* 0x0000000000007305 */ /* 0x000e64000021f000 */
[----:B-1----:R1:W2:Y:S02]  /*0420*/  R2UR UR21, R0 ;  /* 0x00000000001573c2 */ /* 0x0022a400000e0000 */
[----:B-1----:R-:W-:Y:S01]  /*0430*/  IMAD.U32 R0, RZ, RZ, UR16 ;  /* 0x00000010ff007e24 */ /* 0x002fe2000f8e00ff */
[----:B--2---:R-:W-:Y:S02]  /*0440*/  UIADD3 UR4, URZ, -UR21, URZ ;  /* 0x800000153f047290 */ /* 0x004fe4000fffe03f */
[----:B------:R-:W-:Y:S02]  /*0450*/  ULOP3.LUT UR16, UR16, UR5, URZ, 0x3c, !UPT ;  /* 0x0000000510107292 */ /* 0x000fe4000f8e3c3f */
[----:B------:R-:W-:Y:S01]  /*0460*/  IABS R2, R0 ;  /* 0x0000000000027213 */ /* 0x000fe20000000000 */
[----:B------:R-:W-:Y:S01]  /*0470*/  UIMAD UR4, UR4, UR15, URZ ;  /* 0x0000000f040472a4 */ /* 0x000fe2000f8e023f */
[----:B------:R-:W-:-:S02]  /*0480*/  IABS R0, R3 ;  /* 0x0000000300007213 */ /* 0x000fc40000000000 */
[----:B------:R-:W1:Y:S01]  /*0490*/  R2UR UR14, R2 ;  /* 0x00000000020e73c2 */ /* 0x000e6200000e0000 */
[----:B------:R-:W-:Y:S02]  /*04a0*/  UIMAD.WIDE.U32 UR20, UR21, UR4, UR20 ;  /* 0x00000004151472a5 */ /* 0x000fe4000f8e0014 */
[----:B------:R-:W-:-:S05]  /*04b0*/  IMAD.MOV R0, RZ, RZ, -R0 ;  /* 0x000000ffff007224 */ /* 0x000fca00078e0a00 */
[----:B------:R-:W2:Y:S01]  /*04c0*/  R2UR UR8, R0 ;  /* 0x00000000000873c2 */ /* 0x000ea200000e0000 */
[----:B------:R-:W-:Y:S02]  /*04d0*/  UMOV UR17, UR21 ;  /* 0x0000001500117c82 */ /* 0x000fe40008000000 */
[----:B-1----:R-:W-:-:S07]  /*04e0*/  UIMAD.WIDE.U32 UR20, UR17, UR14, URZ ;  /* 0x0000000e111472a5 */ /* 0x002fce000f8e003f */
[----:B------:R-:W-:Y:S02]  /*04f0*/  UMOV UR17, UR21 ;  /* 0x0000001500117c82 */ /* 0x000fe40008000000 */
[----:B--2---:R-:W-:-:S04]  /*0500*/  UIMAD UR8, UR17, UR8, UR14 ;  /* 0x00000008110872a4 */ /* 0x004fc8000f8e020e */
[----:B------:R-:W-:-:S11]  /*0510*/  UISETP.GT.U32.AND UP0, UPT, UR15, UR8, UPT ;  /* 0x000000080f00728c */ /* 0x000fd6000bf04070 */
[----:B------:R-:W-:Y:S02]  /*0520*/  @!UP0 UIADD3 UR8, UR8, -UR15, URZ ;  /* 0x8000000f08088290 */ /* 0x000fe4000fffe03f */
[----:B------:R-:W-:Y:S02]  /*0530*/  @!UP0 UIADD3 UR17, UR17, 0x1, URZ ;  /* 0x0000000111118890 */ /* 0x000fe4000fffe03f */
[----:B------:R-:W-:Y:S02]  /*0540*/  UISETP.GE.U32.AND UP1, UPT, UR8, UR15, UPT ;  /* 0x0000000f0800728c */ /* 0x000fe4000bf26070 */
[----:B------:R-:W-:-:S09]  /*0550*/  UISETP.GE.AND UP0, UPT, UR16, URZ, UPT ;  /* 0x0000003f1000728c */ /* 0x000fd2000bf06270 */
[----:B------:R-:W-:Y:S02]  /*0560*/  @UP1 UIADD3 UR17, UR17, 0x1, URZ ;  /* 0x0000000111111890 */ /* 0x000fe4000fffe03f */
[----:B------:R-:W-:Y:S02]  /*0570*/  UISETP.NE.AND UP1, UPT, UR5, URZ, UPT ;  /* 0x0000003f0500728c */ /* 0x000fe4000bf25270 */
[----:B------:R-:W-:-:S09]  /*0580*/  @!UP0 UIADD3 UR17, -UR17, URZ, URZ ;  /* 0x0000003f11118290 */ /* 0x000fd2000fffe13f */
[----:B------:R-:W-:Y:S02]  /*0590*/  @!UP1 ULOP3.LUT UR17, URZ, UR5, URZ, 0x33, !UPT ;  /* 0x000000053f119292 */ /* 0x000fe4000f8e333f */
.L_x_2:
[----:B------:R-:W-:Y:S01]  /*05a0*/  ULOP3.LUT UR8, UR6, 0xffff, URZ, 0xc0, !UPT ;  /* 0x0000ffff06087892 */ /* 0x000fe2000f8ec03f */
[----:B------:R-:W-:Y:S01]  /*05b0*/  PLOP3.LUT P2, PT, PT, PT, PT, 0x80, 0x0 ;  /* 0x000000000000781c */ /* 0x000fe20003f4f070 */
[----:B------:R-:W-:Y:S01]  /*05c0*/  CS2R R16, SRZ ;  /* 0x0000000000107805 */ /* 0x000fe2000001ff00 */
[----:B------:R-:W-:Y:S01]  /*05d0*/  CS2R R130, SRZ ;  /* 0x0000000000827805 */ /* 0x000fe2000001ff00 */
[----:B------:R-:W-:Y:S01]  /*05e0*/  UIMAD UR8, UR8, UR17, URZ ;  /* 0x00000011080872a4 */ /* 0x000fe2000f8e023f */
[----:B------:R-:W-:Y:S01]  /*05f0*/  CS2R R128, SRZ ;  /* 0x0000000000807805 */ /* 0x000fe2000001ff00 */
[----:B------:R-:W-:Y:S01]  /*0600*/  CS2R R126, SRZ ;  /* 0x00000000007e7805 */ /* 0x000fe2000001ff00 */
[----:B------:R-:W-:Y:S01]  /*0610*/  CS2R R124, SRZ ;  /* 0x00000000007c7805 */ /* 0x000fe2000001ff00 */
[----:B------:R-:W-:Y:S01]  /*0620*/  UIADD3 UR17, UR8, UR17, URZ ;  /* 0x0000001108117290 */ /* 0x000fe2000fffe03f */
[----:B------:R-:W-:Y:S01]  /*0630*/  CS2R R122, SRZ ;  /* 0x00000000007a7805 */ /* 0x000fe2000001ff00 */
[----:B------:R-:W-:Y:S01]  /*0640*/  CS2R R120, SRZ ;  /* 0x0000000000787805 */ /* 0x000fe2000001ff00 */
[----:B------:R-:W-:Y:S01]  /*0650*/  CS2R R118, SRZ ;  /* 0x0000000000767805 */ /* 0x000fe2000001ff00 */
[----:B------:R-:W-:Y:S01]  /*0660*/  UISETP.LT.AND UP0, UPT, UR7, UR17, UPT ;  /* 0x000000110700728c */ /* 0x000fe2000bf01270 */
[----:B------:R-:W-:Y:S01]  /*0670*/  CS2R R116, SRZ ;  /* 0x0000000000747805 */ /* 0x000fe2000001ff00 */
[----:B------:R-:W-:Y:S01]  /*0680*/  CS2R R114, SRZ ;  /* 0x0000000000727805 */ /* 0x000fe2000001ff00 */
[----:B------:R-:W-:Y:S01]  /*0690*/  CS2R R112, SRZ ;  /* 0x0000000000707805 */ /* 0x000fe2000001ff00 */
[----:B------:R-:W-:Y:S01]  /*06a0*/  USEL UR7, UR7, UR17, UP0 ;  /* 0x0000001107077287 */ /* 0x000fe20008000000 */
[----:B------:R-:W-:Y:S01]  /*06b0*/  CS2R R110, SRZ ;  /* 0x00000000006e7805 */ /* 0x000fe2000001ff00 */
[----:B------:R-:W-:Y:S01]  /*06c0*/  CS2R R108, SRZ ;  /* 0x00000000006c7805 */ /* 0x000fe2000001ff00 */
[----:B------:R-:W-:Y:S01]  /*06d0*/  CS2R R106, SRZ ;  /* 0x00000000006a7805 */ /* 0x000fe2000001ff00 */
[----:B------:R-:W-:Y:S01]  /*06e0*/  UISETP.GT.AND UP0, UPT, UR7, UR8, UPT ;  /* 0x000000080700728c */ /* 0x000fe2000bf04270 */
[----:B------:R-:W-:Y:S01]  /*06f0*/  CS2R R104, SRZ ;  /* 0x0000000000687805 */ /* 0x000fe2000001ff00 */
[----:B------:R-:W-:Y:S01]  /*0700*/  CS2R R102, SRZ ;  /* 0x0000000000667805 */ /* 0x000fe2000001ff00 */
[----:B------:R-:W-:Y:S01]  /*0710*/  CS2R R100, SRZ ;  /* 0x0000000000647805 */ /* 0x000fe2000001ff00 */
[----:B------:R-:W-:Y:S01]  /*0720*/  CS2R R98, SRZ ;  /* 0x0000000000627805 */ /* 0x000fe2000001ff00 */
[----:B------:R-:W-:Y:S01]  /*0730*/  CS2R R96, SRZ ;  /* 0x0000000000607805 */ /* 0x000fe2000001ff00 */
[----:B------:R-:W-:Y:S01]  /*0740*/  PLOP3.LUT P0, PT, PT, PT, UP0, 0x80, 0x0 ;  /* 0x000000000000781c */ /* 0x000fe20003f0f008 */
[----:B------:R-:W-:Y:S01]  /*0750*/  CS2R R94, SRZ ;  /* 0x00000000005e7805 */ /* 0x000fe2000001ff00 */
        /* <DEDUP_REMOVED lines=45> */
[----:B------:R-:W-:Y:S05]  /*0a30*/  @!P0 BRA `(.L_x_3) ;  /* 0x00008fe000008947 */ /* 0x000fea0003800000 */
[----:B------:R-:W-:Y:S02]  /*0a40*/  ULDC.64 UR4, c[0x0][0x340] ;  /* 0x0000d00000047ab9 */ /* 0x000fe40000000a00 */
[----:B------:R-:W-:-:S02]  /*0a50*/  UISETP.NE.U32.AND UP0, UPT, URZ, UR4, UPT ;  /* 0x000000043f00728c */ /* 0x000fc4000bf05070 */
[----:B------:R-:W-:Y:S02]  /*0a60*/  ULDC.64 UR14, c[0x0][0x340] ;  /* 0x0000d000000e7ab9 */ /* 0x000fe40000000a00 */
[----:B------:R-:W-:-:S06]  /*0a70*/  UISETP.NE.AND.EX UP0, UPT, URZ, UR5, UPT, UP0 ;  /* 0x000000053f00728c */ /* 0x000fcc000bf05300 */
[----:B------:R-:W-:-:S05]  /*0a80*/  PLOP3.LUT P0, PT, PT, PT, UP0, 0x80, 0x0 ;  /* 0x000000000000781c */ /* 0x000fca0003f0f008 */
[----:B------:R-:W-:Y:S02]  /*0a90*/  @UP0 UMOV UR4, 0x4 ;  /* 0x0000000400040882 */ /* 0x000fe40000000000 */
[----:B------:R-:W-:-:S06]  /*0aa0*/  @UP0 UIMAD.WIDE UR4, UR18, UR4, UR14 ;  /* 0x00000004120402a5 */ /* 0x000fcc000f8e020e */
[----:B------:R-:W-:Y:S02]  /*0ab0*/  IMAD.U32 R2, RZ, RZ, UR4 ;  /* 0x00000004ff027e24 */ /* 0x000fe4000f8e00ff */
[----:B------:R-:W-:Y:S01]  /*0ac0*/  IMAD.U32 R3, RZ, RZ, UR5 ;  /* 0x00000005ff037e24 */ /* 0x000fe2000f8e00ff */
[----:B------:R-:W-:Y:S01]  /*0ad0*/  SHF.R.S32.HI R36, RZ, 0x1f, R132 ;  /* 0x0000001fff247819 */ /* 0x000fe20000011484 */
[----:B------:R-:W-:Y:S01]  /*0ae0*/  UIADD3 UR6, UR7, -0x1, URZ ;  /* 0xffffffff07067890 */ /* 0x000fe2000fffe03f */
[----:B------:R-:W-:Y:S01]  /*0af0*/  IMAD.MOV.U32 R99, RZ, RZ, c[0x0][0x2b8] ;  /* 0x0000ae00ff637624 */ /* 0x000fe200078e00ff */
[----:B------:R-:W-:Y:S01]  /*0b00*/  ULDC.64 UR4, c[0x0][0x2b0] ;  /* 0x0000ac0000047ab9 */ /* 0x000fe20000000a00 */
[----:B------:R-:W2:Y:S01]  /*0b10*/  @P0 LDG.E R2, [R2.64] ;  /* 0x0000000c02020981 */ /* 0x000ea2000c1e1900 */
[----:B------:R-:W-:-:S03]  /*0b20*/  IMAD.MOV.U32 R21, RZ, RZ, RZ ;  /* 0x000000ffff157224 */ /* 0x000fc600078e00ff */
[----:B------:R-:W-:Y:S01]  /*0b30*/  BAR.SYNC.DEFER_BLOCKING 0x0 ;  /* 0x0000000000007b1d */ /* 0x000fe20000010000 */
[----:B------:R-:W-:-:S05]  /*0b40*/  ISETP.NE.AND P1, PT, R99, 0x1, PT ;  /* 0x000000016300780c */ /* 0x000fca0003f25270 */
[----:B------:R-:W1:Y:S01]  /*0b50*/  S2R R15, SR_CTAID.X ;  /* 0x00000000000f7919 */ /* 0x000e620000002500 */
[----:B------:R-:W-:Y:S01]  /*0b60*/  IMAD.MOV.U32 R20, RZ, RZ, c[0x0][0x2c4] ;  /* 0x0000b100ff147624 */ /* 0x000fe200078e00ff */
[----:B------:R-:W-:Y:S01]  /*0b70*/  USHF.R.S32.HI UR20, URZ, 0x1f, UR18 ;  /* 0x0000001f3f147899 */ /* 0x000fe20008011412 */
[----:B--2---:R2:W3:Y:S02]  /*0b80*/  @P0 R2UR UR15, R2 ;  /* 0x00000000020f03c2 */ /* 0x0044e400000e0000 */
[----:B---3--:R-:W-:Y:S02]  /*0b90*/  @!UP0 UMOV UR15, UR18 ;  /* 0x00000012000f8c82 */ /* 0x008fe40008000000 */
[----:B------:R-:W-:Y:S02]  /*0ba0*/  USHF.R.S32.HI UR14, URZ, 0x1f, UR15 ;  /* 0x0000001f3f0e7899 */ /* 0x000fe4000801140f */
[----:B------:R-:W-:Y:S02]  /*0bb0*/  UIMAD.WIDE.U32 UR16, UR15, UR4, URZ ;  /* 0x000000040f1072a5 */ /* 0x000fe4000f8e003f */
[----:B------:R-:W-:-:S04]  /*0bc0*/  UIMAD UR14, UR14, UR4, URZ ;  /* 0x000000040e0e72a4 */ /* 0x000fc8000f8e023f */
[----:B------:R-:W-:Y:S01]  /*0bd0*/  UIMAD UR14, UR15, UR5, UR14 ;  /* 0x000000050f0e72a4 */ /* 0x000fe2000f8e020e */
[----:B--2---:R-:W-:-:S03]  /*0be0*/  LEA.HI R2, R36, R132, RZ, 0x3 ;  /* 0x0000008424027211 */ /* 0x004fc600078f18ff */
[----:B------:R-:W-:Y:S02]  /*0bf0*/  UIADD3 UR14, UR17, UR14, URZ ;  /* 0x0000000e110e7290 */ /* 0x000fe4000fffe03f */
[----:B------:R-:W-:Y:S01]  /*0c00*/  USHF.R.S32.HI UR15, URZ, 0x1f, UR11 ;  /* 0x0000001f3f0f7899 */ /* 0x000fe2000801140b */
[----:B------:R-:W-:Y:S01]  /*0c10*/  LOP3.LUT R0, R2, 0xfffffff8, RZ, 0xc0, !PT ;  /* 0xfffffff802007812 */ /* 0x000fe200078ec0ff */
[----:B------:R-:W-:Y:S01]  /*0c20*/  ULDC.64 UR4, c[0x0][0x1b8] ;  /* 0x00006e0000047ab9 */ /* 0x000fe20000000a00 */
[----:B------:R-:W-:-:S03]  /*0c30*/  SHF.R.S32.HI R18, RZ, 0x3, R2 ;  /* 0x00000003ff127819 */ /* 0x000fc60000011402 */
[----:B------:R-:W-:Y:S02]  /*0c40*/  IMAD.IADD R19, R132, 0x1, -R0 ;  /* 0x0000000184137824 */ /* 0x000fe400078e0a00 */
[----:B------:R-:W-:Y:S02]  /*0c50*/  IMAD.U32 R0, RZ, RZ, UR6 ;  /* 0x00000006ff007e24 */ /* 0x000fe4000f8e00ff */
[----:B------:R-:W-:-:S04]  /*0c60*/  IMAD R98, R19, 0x20, R18 ;  /* 0x0000002013627824 */ /* 0x000fc800078e0212 */
[--C-:B------:R-:W-:Y:S01]  /*0c70*/  IMAD R0, R0, 0x40, R98.reuse ;  /* 0x0000004000007824 */ /* 0x100fe200078e0262 */
[----:B------:R-:W-:Y:S01]  /*0c80*/  UIMAD UR19, UR15, UR4, URZ ;  /* 0x000000040f1372a4 */ /* 0x000fe2000f8e023f */
[----:B-1----:R-:W-:Y:S01]  /*0c90*/  IMAD R5, R15, 0x80, R98 ;  /* 0x000000800f057824 */ /* 0x002fe200078e0262 */
[----:B------:R-:W-:Y:S01]  /*0ca0*/  UIMAD.WIDE.U32 UR22, UR11, UR4, URZ ;  /* 0x000000040b1672a5 */ /* 0x000fe2000f8e003f */
[----:B------:R-:W-:Y:S01]  /*0cb0*/  IMAD.SHL.U32 R133, R19, 0x8, RZ ;  /* 0x0000000813857824 */ /* 0x000fe200078e00ff */
[C---:B------:R-:W-:Y:S01]  /*0cc0*/  ISETP.GE.AND P0, PT, R0.reuse, UR10, PT ;  /* 0x0000000a00007c0c */ /* 0x040fe2000bf06270 */
[----:B------:R-:W-:Y:S01]  /*0cd0*/  STL [R1+0x3c], R98 ;  /* 0x00003c6201007387 */ /* 0x000fe20000100800 */
[----:B------:R-:W-:Y:S02]  /*0ce0*/  IADD3 R9, R0, UR9, RZ ;  /* 0x0000000900097c10 */ /* 0x000fe4000fffe0ff */
[----:B------:R-:W-:-:S03]  /*0cf0*/  ISETP.GT.OR P0, PT, R98, 0x3f, P0 ;  /* 0x0000003f6200780c */ /* 0x000fc60000704670 */
[----:B------:R-:W-:-:S04]  /*0d00*/  @P1 IMAD.HI.U32 R0, R9, c[0x0][0x2bc], RZ ;  /* 0x0000af0009001a27 */ /* 0x000fc800078e00ff */
[----:B------:R-:W-:Y:S01]  /*0d10*/  IMAD.MOV.U32 R7, RZ, RZ, R9 ;  /* 0x000000ffff077224 */ /* 0x000fe200078e0009 */
[----:B------:R-:W-:-:S05]  /*0d20*/  @P1 SHF.R.U32.HI R7, RZ, c[0x0][0x2c0], R0 ;  /* 0x0000b000ff071a19 */ /* 0x000fca0000011600 */
[----:B------:R-:W-:-:S04]  /*0d30*/  @!P0 IADD3 R0, P2, R7, UR16, RZ ;  /* 0x0000001007008c10 */ /* 0x000fc8000ff5e0ff */
[----:B------:R-:W-:Y:S02]  /*0d40*/  @!P0 LEA R2, P1, R0, c[0x0][0x2a0], 0x2 ;  /* 0x0000a80000028a11 */ /* 0x000fe400078210ff */
[----:B------:R-:W-:-:S04]  /*0d50*/  @!P0 LEA.HI.X.SX32 R3, R7, UR14, 0x1, P2 ;  /* 0x0000000e07038c11 */ /* 0x000fc800090f0eff */
[----:B------:R-:W-:-:S05]  /*0d60*/  @!P0 LEA.HI.X R3, R0, c[0x0][0x2a4], R3, 0x2, P1 ;  /* 0x0000a90000038a11 */ /* 0x000fca00008f1403 */
[----:B------:R1:W2:Y:S01]  /*0d70*/  @!P0 LDG.E R21, [R2.64] ;  /* 0x0000000c02158981 */ /* 0x0002a2000c1e1900 */
[C---:B------:R-:W-:Y:S01]  /*0d80*/  ISETP.NE.AND P0, PT, R20.reuse, 0x1, PT ;  /* 0x000000011400780c */ /* 0x040fe20003f05270 */
[----:B------:R-:W-:Y:S01]  /*0d90*/  UIMAD UR19, UR11, UR5, UR19 ;  /* 0x000000050b1372a4 */ /* 0x000fe2000f8e0213 */
[----:B------:R-:W-:Y:S01]  /*0da0*/  IMAD.MOV.U32 R4, RZ, RZ, R5 ;  /* 0x000000ffff047224 */ /* 0x000fe200078e0005 */
[----:B------:R-:W-:Y:S01]  /*0db0*/  IADD3 R58, R133, 0x80, RZ ;  /* 0x00000080853a7810 */ /* 0x000fe20007ffe0ff */
[----:B------:R-:W-:Y:S01]  /*0dc0*/  ULDC.64 UR4, c[0x0][0x1c0] ;  /* 0x0000700000047ab9 */ /* 0x000fe20000000a00 */
[----:B------:R-:W-:Y:S01]  /*0dd0*/  IMAD R20, R20, c[0x0][0x168], RZ ;  /* 0x00005a0014147a24 */ /* 0x000fe200078e02ff */
[----:B------:R-:W-:Y:S01]  /*0de0*/  UIMAD UR20, UR20, UR4, URZ ;  /* 0x00000004141472a4 */ /* 0x000fe2000f8e023f */
[----:B------:R-:W-:Y:S01]  /*0df0*/  IMAD R15, R15, 0x80, R18 ;  /* 0x000000800f0f7824 */ /* 0x000fe200078e0212 */
[----:B------:R-:W-:Y:S01]  /*0e00*/  UIADD3 UR23, UR23, UR19, URZ ;  /* 0x0000001317177290 */ /* 0x000fe2000fffe03f */
[C---:B------:R-:W-:Y:S01]  /*0e10*/  IADD3 R57, R133.reuse, 0x40, RZ ;  /* 0x0000004085397810 */ /* 0x040fe20007ffe0ff */
[----:B------:R-:W-:Y:S01]  /*0e20*/  UIMAD UR5, UR18, UR5, UR20 ;  /* 0x00000005120572a4 */ /* 0x000fe2000f8e0214 */
[----:B------:R-:W-:Y:S01]  /*0e30*/  IADD3 R56, R133, 0xc0, RZ ;  /* 0x000000c085387810 */ /* 0x000fe20007ffe0ff */
[----:B------:R-:W-:Y:S01]  /*0e40*/  UIMAD.WIDE.U32 UR18, UR18, UR4, UR22 ;  /* 0x00000004121272a5 */ /* 0x000fe2000f8e0016 */
[----:B------:R-:W-:Y:S01]  /*0e50*/  @P0 IMAD.HI.U32 R0, R5, c[0x0][0x2c8], RZ ;  /* 0x0000b20005000a27 */ /* 0x000fe200078e00ff */
[----:B------:R-:W-:Y:S01]  /*0e60*/  ISETP.GE.AND P4, PT, R133, c[0x0][0x198], PT ;  /* 0x0000660085007a0c */ /* 0x000fe20003f86270 */
[----:B------:R-:W-:Y:S01]  /*0e70*/  UIMAD UR10, UR6, -0x40, UR10 ;  /* 0xffffffc0060a78a4 */ /* 0x000fe2000f8e020a */
[----:B------:R-:W-:Y:S01]  /*0e80*/  SHF.R.S32.HI R8, RZ, 0x1f, R56 ;  /* 0x0000001fff087819 */ /* 0x000fe20000011438 */
[----:B------:R-:W-:Y:S01]  /*0e90*/  UIADD3 UR5, UR19, UR5, URZ ;  /* 0x0000000513057290 */ /* 0x000fe2000fffe03f */
[----:B------:R-:W-:Y:S01]  /*0ea0*/  @P0 SHF.R.U32.HI R4, RZ, c[0x0][0x2cc], R0 ;  /* 0x0000b300ff040a19 */ /* 0x000fe20000011600 */
[----:B------:R-:W-:Y:S01]  /*0eb0*/  UISETP.GT.AND UP0, UPT, UR6, UR8, UPT ;  /* 0x000000080600728c */ /* 0x000fe2000bf04270 */
[----:B------:R-:W-:-:S02]  /*0ec0*/  ISETP.GE.AND P3, PT, R57, c[0x0][0x198], PT ;  /* 0x0000660039007a0c */ /* 0x000fc40003f66270 */
[--C-:B------:R-:W-:Y:S01]  /*0ed0*/  SHF.R.S32.HI R6, RZ, 0x1f, R4.reuse ;  /* 0x0000001fff067819 */ /* 0x100fe20000011404 */
[----:B------:R-:W-:Y:S01]  /*0ee0*/  IMAD.MOV R0, RZ, RZ, -R4 ;  /* 0x000000ffff007224 */ /* 0x000fe200078e0a04 */
[----:B------:R-:W-:Y:S01]  /*0ef0*/  ISETP.GE.AND P2, PT, R58, c[0x0][0x198], PT ;  /* 0x000066003a007a0c */ /* 0x000fe20003f46270 */
[----:B-1----:R-:W-:Y:S01]  /*0f00*/  IMAD.U32 R3, RZ, RZ, UR19 ;  /* 0x00000013ff037e24 */ /* 0x002fe2000f8e00ff */
[----:B------:R-:W-:Y:S01]  /*0f10*/  LEA.HI R8, R8, R56, RZ, 0x3 ;  /* 0x0000003808087211 */ /* 0x000fe200078f18ff */
[----:B------:R-:W-:Y:S01]  /*0f20*/  IMAD R5, R0, c[0x0][0x2c4], R5 ;  /* 0x0000b10000057a24 */ /* 0x000fe200078e0205 */
[----:B------:R-:W-:Y:S01]  /*0f30*/  ISETP.GE.AND P5, PT, R56, c[0x0][0x198], PT ;  /* 0x0000660038007a0c */ /* 0x000fe20003fa6270 */
[----:B------:R-:W-:Y:S01]  /*0f40*/  IMAD.U32 R2, RZ, RZ, UR18 ;  /* 0x00000012ff027e24 */ /* 0x000fe2000f8e00ff */
[----:B------:R-:W-:Y:S01]  /*0f50*/  LOP3.LUT R177, R8, 0xfffffff8, RZ, 0xc0, !PT ;  /* 0xfffffff808b17812 */ /* 0x000fe200078ec0ff */
[----:B------:R-:W-:Y:S01]  /*0f60*/  IMAD.U32 R3, RZ, RZ, UR5 ;  /* 0x00000005ff037e24 */ /* 0x000fe2000f8e00ff */
[----:B------:R-:W-:Y:S01]  /*0f70*/  SHF.R.S32.HI R0, RZ, 0x1f, R5 ;  /* 0x0000001fff007819 */ /* 0x000fe20000011405 */
[----:B------:R-:W-:Y:S01]  /*0f80*/  IMAD R6, R6, c[0x0][0x1b0], RZ ;  /* 0x00006c0006067a24 */ /* 0x000fe200078e02ff */
[----:B------:R-:W-:Y:S01]  /*0f90*/  ULDC.64 UR4, c[0x0][0x1e8] ;  /* 0x00007a0000047ab9 */ /* 0x000fe20000000a00 */
[C---:B------:R-:W-:Y:S01]  /*0fa0*/  IMAD.WIDE.U32 R2, R4.reuse, c[0x0][0x1b0], R2 ;  /* 0x00006c0004027a25 */ /* 0x040fe200078e0002 */
[----:B------:R-:W-:Y:S01]  /*0fb0*/  UIMAD UR18, UR15, UR4, URZ ;  /* 0x000000040f1272a4 */ /* 0x000fe2000f8e023f */
[----:B------:R-:W-:Y:S01]  /*0fc0*/  ISETP.GE.AND P6, PT, R133, c[0x0][0x1d4], PT ;  /* 0x0000750085007a0c */ /* 0x000fe20003fc6270 */
[----:B------:R-:W-:Y:S01]  /*0fd0*/  UIMAD.WIDE.U32 UR20, UR11, UR4, URZ ;  /* 0x000000040b1472a5 */ /* 0x000fe2000f8e003f */
[----:B------:R-:W-:Y:S01]  /*0fe0*/  IMAD R4, R4, c[0x0][0x1b4], R6 ;  /* 0x00006d0004047a24 */ /* 0x000fe200078e0206 */
[----:B------:R-:W-:Y:S01]  /*0ff0*/  UIMAD UR18, UR11, UR5, UR18 ;  /* 0x000000050b1272a4 */ /* 0x000fe2000f8e0212 */
[----:B------:R-:W-:Y:S01]  /*1000*/  IMAD R0, R0, c[0x0][0x1a8], RZ ;  /* 0x00006a0000007a24 */ /* 0x000fe200078e02ff */
[----:B------:R-:W-:Y:S01]  /*1010*/  LEA.HI R92, R36, R132, RZ, 0x5 ;  /* 0x00000084245c7211 */ /* 0x000fe200078f28ff */
[----:B------:R-:W-:Y:S01]  /*1020*/  IMAD.IADD R3, R3, 0x1, R4 ;  /* 0x0000000103037824 */ /* 0x000fe200078e0204 */
[----:B------:R-:W-:Y:S01]  /*1030*/  UIADD3 UR18, UR21, UR18, URZ ;  /* 0x0000001215127290 */ /* 0x000fe2000fffe03f */
[C---:B------:R-:W-:Y:S01]  /*1040*/  IMAD R6, R5.reuse, c[0x0][0x1ac], R0 ;  /* 0x00006b0005067a24 */ /* 0x040fe200078e0200 */
[----:B------:R-:W-:Y:S01]  /*1050*/  ULDC.64 UR4, c[0x0][0x210] ;  /* 0x0000840000047ab9 */ /* 0x000fe20000000a00 */
[----:B------:R-:W-:Y:S01]  /*1060*/  IMAD.WIDE.U32 R2, R5, c[0x0][0x1a8], R2 ;  /* 0x00006a0005027a25 */ /* 0x000fe200078e0002 */
[----:B------:R-:W-:Y:S01]  /*1070*/  UIMAD UR15, UR15, UR4, URZ ;  /* 0x000000040f0f72a4 */ /* 0x000fe2000f8e023f */
[----:B------:R-:W-:Y:S01]  /*1080*/  SHF.R.S32.HI R97, RZ, 0x1f, R133 ;  /* 0x0000001fff617819 */ /* 0x000fe20000011485 */
[----:B------:R-:W-:Y:S01]  /*1090*/  UIMAD.WIDE.U32 UR22, UR11, UR4, URZ ;  /* 0x000000040b1672a5 */ /* 0x000fe2000f8e003f */
[----:B------:R-:W-:Y:S01]  /*10a0*/  IMAD.SHL.U32 R4, R18, 0x40, RZ ;  /* 0x0000004012047824 */ /* 0x000fe200078e00ff */
[----:B------:R-:W-:Y:S01]  /*10b0*/  LEA R13, P0, R2, c[0x0][0x160], 0x1 ;  /* 0x00005800020d7a11 */ /* 0x000fe200078008ff */
[----:B------:R-:W-:Y:S01]  /*10c0*/  IMAD.IADD R3, R3, 0x1, R6 ;  /* 0x0000000103037824 */ /* 0x000fe200078e0206 */
[----:B------:R-:W-:Y:S01]  /*10d0*/  UIMAD UR4, UR11, UR5, UR15 ;  /* 0x000000050b0472a4 */ /* 0x000fe2000f8e020f */
[----:B------:R-:W-:-:S02]  /*10e0*/  SHF.R.S32.HI R94, RZ, 0x1f, R177 ;  /* 0x0000001fff5e7819 */ /* 0x000fc400000114b1 */
[----:B------:R-:W-:Y:S01]  /*10f0*/  LOP3.LUT R0, R4, 0x1c0, RZ, 0xc0, !PT ;  /* 0x000001c004007812 */ /* 0x000fe200078ec0ff */
[----:B------:R-:W-:Y:S01]  /*1100*/  UIADD3 UR4, UR23, UR4, URZ ;  /* 0x0000000417047290 */ /* 0x000fe2000fffe03f */
[----:B------:R-:W-:Y:S02]  /*1110*/  LEA.HI.X R14, R2, c[0x0][0x164], R3, 0x1, P0 ;  /* 0x00005900020e7a11 */ /* 0x000fe400000f0c03 */
[----:B------:R-:W-:Y:S01]  /*1120*/  SHF.R.U32.HI R4, RZ, 0x3, R0 ;  /* 0x00000003ff047819 */ /* 0x000fe20000011600 */
[----:B------:R-:W-:Y:S01]  /*1130*/  SHFL.IDX PT, R2, R13, RZ, 0x181f ;  /* 0x00181fff0d027589 */ /* 0x000fe200000e0000 */
[----:B------:R-:W-:Y:S02]  /*1140*/  LOP3.LUT R0, R0, 0x38, R133, 0xf8, !PT ;  /* 0x0000003800007812 */ /* 0x000fe400078ef885 */
[----:B------:R-:W-:Y:S01]  /*1150*/  ISETP.GE.AND P0, PT, R15, R20, PT ;  /* 0x000000140f00720c */ /* 0x000fe20003f06270 */
[----:B------:R-:W1:Y:S01]  /*1160*/  SHFL.IDX PT, R3, R14, RZ, 0x181f ;  /* 0x00181fff0e037589 */ /* 0x000e6200000e0000 */
[----:B------:R-:W-:-:S02]  /*1170*/  LOP3.LUT R0, R0, R4, RZ, 0x3c, !PT ;  /* 0x0000000400007212 */ /* 0x000fc400078e3cff */
[----:B------:R-:W-:-:S05]  /*1180*/  LEA.HI R4, R36, R132, RZ, 0x6 ;  /* 0x0000008424047211 */ /* 0x000fca00078f30ff */
[----:B------:R-:W-:-:S05]  /*1190*/  IMAD.SHL.U32 R4, R4, 0x8, RZ ;  /* 0x0000000804047824 */ /* 0x000fca00078e00ff */
[----:B------:R-:W-:Y:S02]  /*11a0*/  LOP3.LUT R5, R0, 0xfffffe00, R4, 0xf8, !PT ;  /* 0xfffffe0000057812 */ /* 0x000fe400078ef804 */
[----:B------:R-:W-:Y:S02]  /*11b0*/  SHF.R.S32.HI R0, RZ, 0x1f, R58 ;  /* 0x0000001fff007819 */ /* 0x000fe4000001143a */
[----:B------:R-:W-:Y:S01]  /*11c0*/  SHF.R.S32.HI R4, RZ, 0x1f, R57 ;  /* 0x0000001fff047819 */ /* 0x000fe20000011439 */
[----:B------:R-:W-:Y:S01]  /*11d0*/  IMAD.SHL.U32 R93, R5, 0x2, RZ ;  /* 0x00000002055d7824 */ /* 0x000fe200078e00ff */
[----:B------:R-:W-:Y:S01]  /*11e0*/  LEA.HI R0, R0, R58, RZ, 0x3 ;  /* 0x0000003a00007211 */ /* 0x000fe200078f18ff */
[----:B------:R-:W-:Y:S01]  /*11f0*/  SHFL.IDX PT, R5, R14, 0x1, 0x181f ;  /* 0x00381f000e057f89 */ /* 0x000fe200000e0000 */
[----:B------:R-:W-:Y:S02]  /*1200*/  LEA.HI R4, R4, R57, RZ, 0x3 ;  /* 0x0000003904047211 */ /* 0x000fe400078f18ff */
[----:B------:R-:W-:Y:S01]  /*1210*/  LOP3.LUT R178, R0, 0xfffffff8, RZ, 0xc0, !PT ;  /* 0xfffffff800b27812 */ /* 0x000fe200078ec0ff */
[----:B------:R-:W-:Y:S01]  /*1220*/  IMAD.MOV R0, RZ, RZ, -R7 ;  /* 0x000000ffff007224 */ /* 0x000fe200078e0a07 */
[----:B------:R-:W-:Y:S01]  /*1230*/  LOP3.LUT R176, R4, 0xfffffff8, RZ, 0xc0, !PT ;  /* 0xfffffff804b07812 */ /* 0x000fe200078ec0ff */
[----:B-1----:R-:W-:Y:S01]  /*1240*/  @!P0 IMAD.WIDE R6, R133, 0x2, R2 ;  /* 0x0000000285068825 */ /* 0x002fe200078e0202 */
[----:B------:R-:W1:Y:S01]  /*1250*/  SHFL.IDX PT, R4, R13, 0x1, 0x181f ;  /* 0x00381f000d047f89 */ /* 0x000e6200000e0000 */
[----:B------:R-:W-:-:S02]  /*1260*/  SHF.R.S32.HI R95, RZ, 0x1f, R178 ;  /* 0x0000001fff5f7819 */ /* 0x000fc400000114b2 */
[----:B------:R-:W-:Y:S01]  /*1270*/  IMAD R16, R0, c[0x0][0x2b8], R9 ;  /* 0x0000ae0000107a24 */ /* 0x000fe200078e0209 */
[----:B------:R3:W-:Y:S01]  /*1280*/  @!P0 LDGSTS.E.BYPASS.LTC128B.128 [R93+0x100], [R6.64], !P4 ;  /* 0x00100000065d8fae */ /* 0x0007e2000e101d4c */
[----:B------:R-:W-:Y:S01]  /*1290*/  @!P0 IMAD.WIDE R8, R176, 0x2, R2 ;  /* 0x00000002b0088825 */ /* 0x000fe200078e0202 */
[----:B------:R-:W-:Y:S02]  /*12a0*/  IADD3 R0, R15, 0x20, RZ ;  /* 0x000000200f007810 */ /* 0x000fe40007ffe0ff */
[----:B------:R-:W-:Y:S02]  /*12b0*/  SHF.R.S32.HI R12, RZ, 0x1f, R16 ;  /* 0x0000001fff0c7819 */ /* 0x000fe40000011410 */
[----:B------:R4:W-:Y:S01]  /*12c0*/  @!P0 LDGSTS.E.BYPASS.LTC128B.128 [R93+0x4100], [R8.64], !P3 ;  /* 0x04100000085d8fae */ /* 0x0009e2000d901d4c */
[----:B------:R-:W-:Y:S01]  /*12d0*/  SHF.R.S32.HI R96, RZ, 0x1f, R176 ;  /* 0x0000001fff607819 */ /* 0x000fe200000114b0 */
[----:B---3--:R-:W-:-:S04]  /*12e0*/  @!P0 IMAD.WIDE R6, R178, 0x2, R2 ;  /* 0x00000002b2068825 */ /* 0x008fc800078e0202 */
[----:B------:R-:W-:Y:S01]  /*12f0*/  @!P0 IMAD.WIDE R2, R177, 0x2, R2 ;  /* 0x00000002b1028825 */ /* 0x000fe200078e0202 */
[----:B------:R3:W-:Y:S04]  /*1300*/  @!P0 LDGSTS.E.BYPASS.LTC128B.128 [R93+0x8100], [R6.64], !P2 ;  /* 0x08100000065d8fae */ /* 0x0007e8000d101d4c */
[----:B------:R5:W-:Y:S01]  /*1310*/  @!P0 LDGSTS.E.BYPASS.LTC128B.128 [R93+0xc100], [R2.64], !P5 ;  /* 0x0c100000025d8fae */ /* 0x000be2000e901d4c */
[----:B------:R-:W-:Y:S01]  /*1320*/  ISETP.GE.AND P0, PT, R0, R20, PT ;  /* 0x000000140000720c */ /* 0x000fe20003f06270 */
[----:B------:R-:W-:-:S04]  /*1330*/  IMAD R0, R12, c[0x0][0x1e0], RZ ;  /* 0x000078000c007a24 */ /* 0x000fc800078e02ff */
[----:B------:R-:W-:-:S08]  /*1340*/  IMAD R0, R16, c[0x0][0x1e4], R0 ;  /* 0x0000790010007a24 */ /* 0x000fd000078e0200 */
[----:B-1----:R-:W-:-:S04]  /*1350*/  @!P0 IMAD.WIDE R10, R133, 0x2, R4 ;  /* 0x00000002850a8825 */ /* 0x002fc800078e0204 */
[----:B----4-:R-:W-:Y:S01]  /*1360*/  @!P0 IMAD.WIDE R8, R176, 0x2, R4 ;  /* 0x00000002b0088825 */ /* 0x010fe200078e0204 */
[----:B------:R2:W-:Y:S01]  /*1370*/  @!P0 LDGSTS.E.BYPASS.LTC128B.128 [R93+0x1100], [R10.64], !P4 ;  /* 0x011000000a5d8fae */ /* 0x0005e2000e101d4c */
[----:B---3--:R-:W-:-:S03]  /*1380*/  IADD3 R6, R15, 0x40, RZ ;  /* 0x000000400f067810 */ /* 0x008fc60007ffe0ff */
[----:B------:R1:W-:Y:S01]  /*1390*/  @!P0 LDGSTS.E.BYPASS.LTC128B.128 [R93+0x5100], [R8.64], !P3 ;  /* 0x05100000085d8fae */ /* 0x0003e2000d901d4c */
[----:B-----5:R-:W-:Y:S01]  /*13a0*/  IMAD.WIDE.U32 R2, R16, c[0x0][0x1e0], RZ ;  /* 0x0000780010027a25 */ /* 0x020fe200078e00ff */
[----:B------:R-:W-:-:S03]  /*13b0*/  ISETP.GE.AND P1, PT, R6, R20, PT ;  /* 0x000000140600720c */ /* 0x000fc60003f26270 */
[----:B------:R-:W-:-:S04]  /*13c0*/  @!P0 IMAD.WIDE R6, R178, 0x2, R4 ;  /* 0x00000002b2068825 */ /* 0x000fc800078e0204 */
[----:B------:R-:W-:Y:S01]  /*13d0*/  IMAD.IADD R3, R3, 0x1, R0 ;  /* 0x0000000103037824 */ /* 0x000fe200078e0200 */
[----:B------:R3:W-:Y:S01]  /*13e0*/  @!P0 LDGSTS.E.BYPASS.LTC128B.128 [R93+0x9100], [R6.64], !P2 ;  /* 0x09100000065d8fae */ /* 0x0007e2000d101d4c */
[----:B------:R-:W-:-:S04]  /*13f0*/  @!P0 IMAD.WIDE R4, R177, 0x2, R4 ;  /* 0x00000002b1048825 */ /* 0x000fc800078e0204 */
[----:B------:R-:W-:Y:S01]  /*1400*/  IMAD R0, R12, c[0x0][0x208], RZ ;  /* 0x000082000c007a24 */ /* 0x000fe200078e02ff */
[----:B------:R4:W-:Y:S03]  /*1410*/  @!P0 LDGSTS.E.BYPASS.LTC128B.128 [R93+0xd100], [R4.64], !P5 ;  /* 0x0d100000045d8fae */ /* 0x0009e6000e901d4c */
[C---:B------:R-:W-:Y:S02]  /*1420*/  IMAD R0, R16.reuse, c[0x0][0x20c], R0 ;  /* 0x0000830010007a24 */ /* 0x040fe400078e0200 */
[----:B---3--:R-:W-:-:S04]  /*1430*/  IMAD.WIDE.U32 R6, R16, c[0x0][0x208], RZ ;  /* 0x0000820010067a25 */ /* 0x008fc800078e00ff */
[----:B------:R-:W-:Y:S01]  /*1440*/  IMAD.IADD R7, R7, 0x1, R0 ;  /* 0x0000000107077824 */ /* 0x000fe200078e0200 */
[----:B--2---:R-:W-:Y:S01]  /*1450*/  SHF.R.S32.HI R10, RZ, 0x1f, R21 ;  /* 0x0000001fff0a7819 */ /* 0x004fe20000011415 */
[C---:B----4-:R-:W-:Y:S01]  /*1460*/  IMAD.WIDE.U32 R4, R21.reuse, c[0x0][0x1f0], R2 ;  /* 0x00007c0015047a25 */ /* 0x050fe200078e0002 */
[----:B------:R-:W-:Y:S03]  /*1470*/  STL [R1+0x8], R21 ;  /* 0x0000081501007387 */ /* 0x000fe60000100800 */
[----:B-1----:R-:W-:Y:S01]  /*1480*/  IMAD R8, R10, c[0x0][0x1f0], RZ ;  /* 0x00007c000a087a24 */ /* 0x002fe200078e02ff */
[----:B------:R-:W-:Y:S01]  /*1490*/  SHFL.IDX PT, R2, R13, 0x2, 0x181f ;  /* 0x00581f000d027f89 */ /* 0x000fe200000e0000 */
[----:B------:R-:W-:-:S03]  /*14a0*/  IMAD.WIDE.U32 R6, R21, c[0x0][0x218], R6 ;  /* 0x0000860015067a25 */ /* 0x000fc600078e0006 */
[----:B------:R-:W1:Y:S01]  /*14b0*/  SHFL.IDX PT, R3, R14, 0x2, 0x181f ;  /* 0x00581f000e037f89 */ /* 0x000e6200000e0000 */
[----:B------:R-:W-:Y:S01]  /*14c0*/  IMAD R0, R21, c[0x0][0x1f4], R8 ;  /* 0x00007d0015007a24 */ /* 0x000fe200078e0208 */
[----:B------:R-:W-:Y:S02]  /*14d0*/  IADD3 R8, P0, R4, UR20, RZ ;  /* 0x0000001404087c10 */ /* 0x000fe4000ff1e0ff */
[----:B------:R-:W-:Y:S02]  /*14e0*/  STL [R1+0x4], R93 ;  /* 0x0000045d01007387 */ /* 0x000fe40000100800 */
[----:B------:R-:W-:Y:S01]  /*14f0*/  IADD3.X R9, R5, UR18, R0, P0, !PT ;  /* 0x0000001205097c10 */ /* 0x000fe200087fe400 */
[----:B------:R-:W-:Y:S01]  /*1500*/  IMAD R0, R10, c[0x0][0x218], RZ ;  /* 0x000086000a007a24 */ /* 0x000fe200078e02ff */
[C---:B------:R-:W-:Y:S01]  /*1510*/  LEA R17, P0, R8.reuse, c[0x0][0x1c8], 0x1 ;  /* 0x0000720008117a11 */ /* 0x040fe200078008ff */
[----:B------:R2:W-:Y:S04]  /*1520*/  STL [R1+0xc], R16 ;  /* 0x00000c1001007387 */ /* 0x0005e80000100800 */
[----:B------:R-:W-:Y:S04]  /*1530*/  SHFL.IDX PT, R4, R13, 0x3, 0x181f ;  /* 0x00781f000d047f89 */ /* 0x000fe800000e0000 */
[----:B------:R-:W3:Y:S01]  /*1540*/  SHFL.IDX PT, R5, R14, 0x3, 0x181f ;  /* 0x00781f000e057f89 */ /* 0x000ee200000e0000 */
[----:B--2---:R-:W-:Y:S01]  /*1550*/  LEA.HI.X R16, R8, c[0x0][0x1cc], R9, 0x1, P0 ;  /* 0x0000730008107a11 */ /* 0x004fe200000f0c09 */
[----:B------:R-:W-:Y:S01]  /*1560*/  IMAD R8, R21, c[0x0][0x21c], R0 ;  /* 0x0000870015087a24 */ /* 0x000fe200078e0200 */
[----:B------:R-:W-:-:S02]  /*1570*/  IADD3 R0, P0, R6, UR22, RZ ;  /* 0x0000001606007c10 */ /* 0x000fc4000ff1e0ff */
[----:B------:R-:W-:Y:S02]  /*1580*/  IADD3 R21, -R18, UR10, RZ ;  /* 0x0000000a12157c10 */ /* 0x000fe4000fffe1ff */
[----:B------:R-:W-:Y:S01]  /*1590*/  IADD3.X R6, R7, UR4, R8, P0, !PT ;  /* 0x0000000407067c10 */ /* 0x000fe200087fe408 */
[----:B-1----:R-:W-:Y:S01]  /*15a0*/  @!P1 IMAD.WIDE R8, R133, 0x2, R2 ;  /* 0x0000000285089825 */ /* 0x002fe200078e0202 */
[C---:B------:R-:W-:Y:S02]  /*15b0*/  LEA R10, P0, R0.reuse, c[0x0][0x1f8], 0x1 ;  /* 0x00007e00000a7a11 */ /* 0x040fe400078008ff */
[----:B------:R-:W-:Y:S02]  /*15c0*/  IADD3 R7, R15, 0x60, RZ ;  /* 0x000000600f077810 */ /* 0x000fe40007ffe0ff */
[----:B------:R-:W-:Y:S01]  /*15d0*/  LEA.HI.X R0, R0, c[0x0][0x1fc], R6, 0x1, P0 ;  /* 0x00007f0000007a11 */ /* 0x000fe200000f0c06 */
[----:B------:R-:W1:Y:S01]  /*15e0*/  SHFL.IDX PT, R13, R10, RZ, 0x181f ;  /* 0x00181fff0a0d7589 */ /* 0x000e6200000e0000 */
[----:B------:R-:W-:Y:S01]  /*15f0*/  ISETP.GE.AND P0, PT, R7, R20, PT ;  /* 0x000000140700720c */ /* 0x000fe20003f06270 */
[--C-:B------:R-:W-:Y:S01]  /*1600*/  @!P1 IMAD.WIDE R6, R176, 0x2, R2.reuse ;  /* 0x00000002b0069825 */ /* 0x100fe200078e0202 */
[----:B------:R-:W-:Y:S01]  /*1610*/  LEA.HI R20, R36, R132, RZ, 0x4 ;  /* 0x0000008424147211 */ /* 0x000fe200078f20ff */
[----:B------:R2:W4:Y:S04]  /*1620*/  SHFL.IDX PT, R14, R10, 0x1, 0x181f ;  /* 0x00381f000a0e7f89 */ /* 0x00052800000e0000 */
[----:B------:R5:W-:Y:S04]  /*1630*/  @!P1 LDGSTS.E.BYPASS.LTC128B.128 [R93+0x2100], [R8.64], !P4 ;  /* 0x02100000085d9fae */ /* 0x000be8000e101d4c */
[----:B------:R1:W-:Y:S04]  /*1640*/  @!P1 LDGSTS.E.BYPASS.LTC128B.128 [R93+0x6100], [R6.64], !P3 ;  /* 0x06100000065d9fae */ /* 0x0003e8000d901d4c */
[----:B------:R-:W3:Y:S04]  /*1650*/  SHFL.IDX PT, R12, R0, RZ, 0x181f ;  /* 0x00181fff000c7589 */ /* 0x000ee800000e0000 */
[----:B------:R4:W4:Y:S01]  /*1660*/  SHFL.IDX PT, R15, R0, 0x1, 0x181f ;  /* 0x00381f00000f7f89 */ /* 0x00092200000e0000 */
[----:B--2---:R-:W-:-:S05]  /*1670*/  @!P1 IMAD.WIDE R10, R178, 0x2, R2 ;  /* 0x00000002b20a9825 */ /* 0x004fca00078e0202 */
[----:B------:R2:W-:Y:S01]  /*1680*/  @!P1 LDGSTS.E.BYPASS.LTC128B.128 [R93+0xa100], [R10.64], !P2 ;  /* 0x0a1000000a5d9fae */ /* 0x0005e2000d101d4c */
[----:B-----5:R-:W-:-:S03]  /*1690*/  @!P1 IMAD.WIDE R8, R177, 0x2, R2 ;  /* 0x00000002b1089825 */ /* 0x020fc600078e0202 */
[----:B-1----:R-:W-:Y:S01]  /*16a0*/  SHFL.IDX PT, R6, R17, RZ, 0x181f ;  /* 0x00181fff11067589 */ /* 0x002fe200000e0000 */
[----:B---3--:R-:W-:-:S03]  /*16b0*/  @!P0 IMAD.WIDE R2, R133, 0x2, R4 ;  /* 0x0000000285028825 */ /* 0x008fc600078e0204 */
[----:B------:R-:W1:Y:S01]  /*16c0*/  SHFL.IDX PT, R7, R16, RZ, 0x181f ;  /* 0x00181fff10077589 */ /* 0x000e6200000e0000 */
[----:B----4-:R-:W-:-:S03]  /*16d0*/  LOP3.LUT R0, R20, 0xfffffff0, RZ, 0xc0, !PT ;  /* 0xfffffff014007812 */ /* 0x010fc600078ec0ff */
[----:B------:R3:W-:Y:S01]  /*16e0*/  @!P1 LDGSTS.E.BYPASS.LTC128B.128 [R93+0xe100], [R8.64], !P5 ;  /* 0x0e100000085d9fae */ /* 0x0007e2000e901d4c */
[----:B------:R-:W-:Y:S01]  /*16f0*/  ISETP.GE.AND P1, PT, R21, 0x1, PT ;  /* 0x000000011500780c */ /* 0x000fe20003f26270 */
[----:B------:R-:W-:Y:S02]  /*1700*/  IMAD.IADD R0, R132, 0x1, -R0 ;  /* 0x0000000184007824 */ /* 0x000fe400078e0a00 */
[----:B------:R4:W-:Y:S01]  /*1710*/  @!P0 LDGSTS.E.BYPASS.LTC128B.128 [R93+0x3100], [R2.64], !P4 ;  /* 0x03100000025d8fae */ /* 0x0009e2000e101d4c */
[----:B------:R-:W-:Y:S01]  /*1720*/  ISETP.GE.AND P4, PT, R58, c[0x0][0x1d4], PT ;  /* 0x000075003a007a0c */ /* 0x000fe20003f86270 */
[----:B--2---:R-:W-:-:S04]  /*1730*/  IMAD.WIDE R10, R133, 0x2, RZ ;  /* 0x00000002850a7825 */ /* 0x004fc800078e02ff */
[----:B---3--:R-:W-:-:S04]  /*1740*/  @!P0 IMAD.WIDE R8, R176, 0x2, R4 ;  /* 0x00000002b0088825 */ /* 0x008fc800078e0204 */
[--C-:B----4-:R-:W-:Y:S01]  /*1750*/  @!P0 IMAD.WIDE R2, R178, 0x2, R4.reuse ;  /* 0x00000002b2028825 */ /* 0x110fe200078e0204 */
[----:B------:R2:W-:Y:S01]  /*1760*/  @!P0 LDGSTS.E.BYPASS.LTC128B.128 [R93+0x7100], [R8.64], !P3 ;  /* 0x07100000085d8fae */ /* 0x0005e2000d901d4c */
[----:B------:R-:W-:Y:S02]  /*1770*/  ISETP.GE.AND P3, PT, R56, c[0x0][0x1d4], PT ;  /* 0x0000750038007a0c */ /* 0x000fe40003f66270 */
[----:B------:R-:W-:Y:S01]  /*1780*/  @!P0 IMAD.WIDE R4, R177, 0x2, R4 ;  /* 0x00000002b1048825 */ /* 0x000fe200078e0204 */
[----:B------:R3:W-:Y:S01]  /*1790*/  @!P0 LDGSTS.E.BYPASS.LTC128B.128 [R93+0xb100], [R2.64], !P2 ;  /* 0x0b100000025d8fae */ /* 0x0007e2000d101d4c */
[----:B------:R-:W-:-:S03]  /*17a0*/  IADD3 R30, P2, R13, R10, RZ ;  /* 0x0000000a0d1e7210 */ /* 0x000fc60007f5e0ff */
[----:B------:R4:W-:Y:S01]  /*17b0*/  @!P0 LDGSTS.E.BYPASS.LTC128B.128 [R93+0xf100], [R4.64], !P5 ;  /* 0x0f100000045d8fae */ /* 0x0009e2000e901d4c */
[----:B------:R-:W-:Y:S01]  /*17c0*/  IADD3 R26, P0, R10, R14, RZ ;  /* 0x0000000e0a1a7210 */ /* 0x000fe20007f1e0ff */
[----:B------:R-:W-:Y:S01]  /*17d0*/  IMAD.X R31, R12, 0x1, R11, P2 ;  /* 0x000000010c1f7824 */ /* 0x000fe200010e060b */
[----:B------:R-:W-:Y:S01]  /*17e0*/  ISETP.GE.AND P5, PT, R57, c[0x0][0x1d4], PT ;  /* 0x0000750039007a0c */ /* 0x000fe20003fa6270 */
[----:B------:R-:W0:Y:S02]  /*17f0*/  LDGDEPBAR ;  /* 0x00000000000079af */ /* 0x000e240000000000 */
[----:B------:R-:W-:Y:S02]  /*1800*/  IMAD.X R27, R11, 0x1, R15, P0 ;  /* 0x000000010b1b7824 */ /* 0x000fe400000e060f */
[----:B-1----:R-:W-:-:S04]  /*1810*/  @P1 IMAD.WIDE R10, R176, 0x2, R6 ;  /* 0x00000002b00a1825 */ /* 0x002fc800078e0206 */
[----:B--2---:R-:W-:-:S04]  /*1820*/  @P1 IMAD.WIDE R8, R178, 0x2, R6 ;  /* 0x00000002b2081825 */ /* 0x004fc800078e0206 */
[----:B---3--:R-:W-:-:S04]  /*1830*/  IMAD.WIDE R2, R176, 0x2, RZ ;  /* 0x00000002b0027825 */ /* 0x008fc800078e02ff */
[----:B----4-:R-:W-:Y:S01]  /*1840*/  @P1 IMAD.WIDE R4, R133, 0x2, R6 ;  /* 0x0000000285041825 */ /* 0x010fe200078e0206 */
[----:B------:R-:W-:Y:S02]  /*1850*/  IADD3 R28, P2, R13, R2, RZ ;  /* 0x000000020d1c7210 */ /* 0x000fe40007f5e0ff */
[----:B------:R-:W-:Y:S02]  /*1860*/  IADD3 R24, P0, R2, R14, RZ ;  /* 0x0000000e02187210 */ /* 0x000fe40007f1e0ff */
[----:B------:R1:W-:Y:S01]  /*1870*/  @P1 LDGSTS.E.BYPASS.LTC128B.128 [R93+0x10100], [R4.64], !P6 ;  /* 0x10100000045d1fae */ /* 0x0003e2000f101d4c */
[----:B------:R-:W-:Y:S02]  /*1880*/  IMAD.X R29, R12, 0x1, R3, P2 ;  /* 0x000000010c1d7824 */ /* 0x000fe400010e0603 */
[----:B------:R-:W-:Y:S01]  /*1890*/  IMAD.X R25, R3, 0x1, R15, P0 ;  /* 0x0000000103197824 */ /* 0x000fe200000e060f */
[----:B------:R-:W-:Y:S01]  /*18a0*/  SHFL.IDX PT, R2, R17, 0x1, 0x181f ;  /* 0x00381f0011027f89 */ /* 0x000fe200000e0000 */
[----:B------:R-:W-:-:S03]  /*18b0*/  ISETP.GT.AND P0, PT, R21, 0x20, PT ;  /* 0x000000201500780c */ /* 0x000fc60003f04270 */
[----:B------:R-:W2:Y:S04]  /*18c0*/  SHFL.IDX PT, R3, R16, 0x1, 0x181f ;  /* 0x00381f0010037f89 */ /* 0x000ea800000e0000 */
[----:B------:R3:W-:Y:S04]  /*18d0*/  @P1 LDGSTS.E.BYPASS.LTC128B.128 [R93+0x12100], [R10.64], !P5 ;  /* 0x121000000a5d1fae */ /* 0x0007e8000e901d4c */
[----:B------:R4:W-:Y:S01]  /*18e0*/  @P1 LDGSTS.E.BYPASS.LTC128B.128 [R93+0x14100], [R8.64], !P4 ;  /* 0x14100000085d1fae */ /* 0x0009e2000e101d4c */
[----:B-1----:R-:W-:-:S04]  /*18f0*/  @P1 IMAD.WIDE R4, R177, 0x2, R6 ;  /* 0x00000002b1041825 */ /* 0x002fc800078e0206 */
[----:B------:R-:W-:Y:S01]  /*1900*/  IMAD.WIDE R6, R178, 0x2, RZ ;  /* 0x00000002b2067825 */ /* 0x000fe200078e02ff */
[----:B------:R1:W-:Y:S04]  /*1910*/  @P1 LDGSTS.E.BYPASS.LTC128B.128 [R93+0x16100], [R4.64], !P3 ;  /* 0x16100000045d1fae */ /* 0x0003e8000d901d4c */
[----:B------:R-:W-:Y:S02]  /*1920*/  IADD3 R22, P1, R13, R6, RZ ;  /* 0x000000060d167210 */ /* 0x000fe40007f3e0ff */
[----:B---3--:R-:W-:-:S03]  /*1930*/  SHF.R.S32.HI R11, RZ, 0x1f, R0 ;  /* 0x0000001fff0b7819 */ /* 0x008fc60000011400 */
[----:B------:R-:W-:Y:S01]  /*1940*/  IMAD.X R23, R12, 0x1, R7, P1 ;  /* 0x000000010c177824 */ /* 0x000fe200008e0607 */
[----:B------:R-:W-:Y:S02]  /*1950*/  IADD3 R34, P1, R6, R14, RZ ;  /* 0x0000000e06227210 */ /* 0x000fe40007f3e0ff */
[----:B----4-:R-:W-:Y:S02]  /*1960*/  SHF.R.S32.HI R8, RZ, 0x4, R20 ;  /* 0x00000004ff087819 */ /* 0x010fe40000011414 */
[----:B------:R-:W-:Y:S01]  /*1970*/  LEA.HI R11, R11, R0, RZ, 0x3 ;  /* 0x000000000b0b7211 */ /* 0x000fe200078f18ff */
[----:B------:R-:W-:Y:S01]  /*1980*/  IMAD.X R35, R7, 0x1, R15, P1 ;  /* 0x0000000107237824 */ /* 0x000fe200008e060f */
[----:B------:R-:W-:Y:S02]  /*1990*/  LEA.HI R6, R20, R8, RZ, 0x1 ;  /* 0x0000000814067211 */ /* 0x000fe400078f08ff */
[----:B------:R-:W-:Y:S02]  /*19a0*/  LOP3.LUT R10, R11, 0xfffffff8, RZ, 0xc0, !PT ;  /* 0xfffffff80b0a7812 */ /* 0x000fe400078ec0ff */
[----:B------:R-:W-:Y:S01]  /*19b0*/  LOP3.LUT R9, R6, 0xfffffffe, RZ, 0xc0, !PT ;  /* 0xfffffffe06097812 */ /* 0x000fe200078ec0ff */
[----:B--2---:R-:W-:-:S04]  /*19c0*/  @P0 IMAD.WIDE R6, R133, 0x2, R2 ;  /* 0x0000000285060825 */ /* 0x004fc800078e0202 */
[----:B------:R-:W-:Y:S01]  /*19d0*/  IMAD.IADD R10, R0, 0x1, -R10 ;  /* 0x00000001000a7824 */ /* 0x000fe200078e0a0a */
[----:B------:R2:W-:Y:S01]  /*19e0*/  @P0 LDGSTS.E.BYPASS.LTC128B.128 [R93+0x11100], [R6.64], !P6 ;  /* 0x11100000065d0fae */ /* 0x0005e2000f101d4c */
[----:B-1----:R-:W-:-:S04]  /*19f0*/  IMAD.WIDE R4, R177, 0x2, RZ ;  /* 0x00000002b1047825 */ /* 0x002fc800078e02ff */
[----:B------:R-:W-:Y:S01]  /*1a00*/  IMAD.IADD R9, R8, 0x1, -R9 ;  /* 0x0000000108097824 */ /* 0x000fe200078e0a09 */
[----:B------:R-:W-:Y:S01]  /*1a10*/  IADD3 R16, P1, R13, R4, RZ ;  /* 0x000000040d107210 */ /* 0x000fe20007f3e0ff */
[----:B------:R-:W-:-:S04]  /*1a20*/  IMAD.SHL.U32 R0, R10, 0x40, RZ ;  /* 0x000000400a007824 */ /* 0x000fc800078e00ff */
[----:B------:R-:W-:Y:S01]  /*1a30*/  IMAD.X R17, R12, 0x1, R5, P1 ;  /* 0x000000010c117824 */ /* 0x000fe200008e0605 */
[----:B------:R-:W-:Y:S02]  /*1a40*/  IADD3 R32, P1, R4, R14, RZ ;  /* 0x0000000e04207210 */ /* 0x000fe40007f3e0ff */
[----:B------:R-:W-:-:S03]  /*1a50*/  LOP3.LUT R0, R0, 0x1c0, RZ, 0xc0, !PT ;  /* 0x000001c000007812 */ /* 0x000fc600078ec0ff */
[----:B------:R-:W-:Y:S01]  /*1a60*/  IMAD.X R33, R5, 0x1, R15, P1 ;  /* 0x0000000105217824 */ /* 0x000fe200008e060f */
[----:B------:R-:W-:Y:S01]  /*1a70*/  R2P PR, R10, 0x6 ;  /* 0x000000060a007804 */ /* 0x000fe20000000000 */
[----:B------:R-:W-:-:S05]  /*1a80*/  @P0 IMAD.WIDE R4, R176, 0x2, R2 ;  /* 0x00000002b0040825 */ /* 0x000fca00078e0202 */
[----:B------:R1:W-:Y:S01]  /*1a90*/  @P0 LDGSTS.E.BYPASS.LTC128B.128 [R93+0x13100], [R4.64], !P5 ;  /* 0x13100000045d0fae */ /* 0x0003e2000e901d4c */
[----:B--2---:R-:W-:-:S04]  /*1aa0*/  @P0 IMAD.WIDE R6, R178, 0x2, R2 ;  /* 0x00000002b2060825 */ /* 0x004fc800078e0202 */
[----:B------:R-:W-:Y:S01]  /*1ab0*/  @P0 IMAD.WIDE R2, R177, 0x2, R2 ;  /* 0x00000002b1020825 */ /* 0x000fe200078e0202 */
[----:B------:R2:W-:Y:S04]  /*1ac0*/  @P0 LDGSTS.E.BYPASS.LTC128B.128 [R93+0x15100], [R6.64], !P4 ;  /* 0x15100000065d0fae */ /* 0x0005e8000e101d4c */
[----:B------:R3:W-:Y:S01]  /*1ad0*/  @P0 LDGSTS.E.BYPASS.LTC128B.128 [R93+0x17100], [R2.64], !P3 ;  /* 0x17100000025d0fae */ /* 0x0007e2000d901d4c */
[----:B------:R-:W-:-:S03]  /*1ae0*/  LOP3.LUT P0, RZ, R19, 0x2, RZ, 0xc0, !PT ;  /* 0x0000000213ff7812 */ /* 0x000fc6000780c0ff */
[----:B------:R-:W0:Y:S01]  /*1af0*/  LDGDEPBAR ;  /* 0x00000000000079af */ /* 0x000e220000000000 */
[----:B-1----:R-:W-:Y:S02]  /*1b00*/  IMAD.SHL.U32 R4, R9, 0x8, RZ ;  /* 0x0000000809047824 */ /* 0x002fe400078e00ff */
[----:B------:R-:W-:-:S03]  /*1b10*/  IMAD.SHL.U32 R5, R19, 0x40, RZ ;  /* 0x0000004013057824 */ /* 0x000fc600078e00ff */
[----:B------:R-:W-:Y:S01]  /*1b20*/  LOP3.LUT R4, R0, 0x8, R4, 0xf8, !PT ;  /* 0x0000000800047812 */ /* 0x000fe200078ef804 */
[----:B--2---:R-:W-:Y:S02]  /*1b30*/  IMAD.MOV.U32 R6, RZ, RZ, 0x10 ;  /* 0x00000010ff067424 */ /* 0x004fe400078e00ff */
[----:B------:R-:W-:Y:S01]  /*1b40*/  IMAD.MOV.U32 R7, RZ, RZ, 0x20 ;  /* 0x00000020ff077424 */ /* 0x000fe200078e00ff */
[----:B---3--:R-:W-:Y:S01]  /*1b50*/  SHF.R.U32.HI R3, RZ, 0x3, R0 ;  /* 0x00000003ff037819 */ /* 0x008fe20000011600 */
[----:B------:R-:W-:Y:S01]  /*1b60*/  IMAD.SHL.U32 R2, R18, 0x8, RZ ;  /* 0x0000000812027824 */ /* 0x000fe200078e00ff */
[----:B------:R-:W-:Y:S01]  /*1b70*/  LOP3.LUT R0, R5, 0x1c0, RZ, 0xc0, !PT ;  /* 0x000001c005007812 */ /* 0x000fe200078ec0ff */
[----:B------:R-:W-:-:S04]  /*1b80*/  DEPBAR.LE SB0, 0x1 ;  /* 0x000080400000791a */ /* 0x000fc80000000000 */
[----:B------:R-:W-:Y:S01]  /*1b90*/  LOP3.LUT R5, R4, R3, RZ, 0x3c, !PT ;  /* 0x0000000304057212 */ /* 0x000fe200078e3cff */
[----:B------:R-:W-:Y:S01]  /*1ba0*/  IMAD.SHL.U32 R4, R11, 0x40, RZ ;  /* 0x000000400b047824 */ /* 0x000fe200078e00ff */
[----:B------:R-:W-:Y:S01]  /*1bb0*/  LOP3.LUT R3, R0, 0x8, R2, 0xf8, !PT ;  /* 0x0000000800037812 */ /* 0x000fe200078ef802 */
[----:B------:R-:W-:Y:S01]  /*1bc0*/  IMAD.SHL.U32 R2, R92, 0x20, RZ ;  /* 0x000000205c027824 */ /* 0x000fe200078e00ff */
[----:B------:R-:W-:Y:S02]  /*1bd0*/  SHF.R.U32.HI R0, RZ, 0x3, R0 ;  /* 0x00000003ff007819 */ /* 0x000fe40000011600 */
[----:B------:R-:W-:Y:S02]  /*1be0*/  LOP3.LUT R4, R5, 0xfffffe00, R4, 0xf8, !PT ;  /* 0xfffffe0005047812 */ /* 0x000fe400078ef804 */
[----:B------:R-:W-:Y:S02]  /*1bf0*/  LOP3.LUT R2, R2, 0x7ffffc00, RZ, 0xc0, !PT ;  /* 0x7ffffc0002027812 */ /* 0x000fe400078ec0ff */
[----:B------:R-:W-:-:S02]  /*1c00*/  LOP3.LUT R0, R3, R0, RZ, 0x3c, !PT ;  /* 0x0000000003007212 */ /* 0x000fc400078e3cff */
[----:B------:R-:W-:Y:S01]  /*1c10*/  SEL R5, R6, 0xfffffff0, !P1 ;  /* 0xfffffff006057807 */ /* 0x000fe20004800000 */
[----:B------:R-:W-:Y:S01]  /*1c20*/  IMAD.IADD R2, R4, 0x1, R2 ;  /* 0x0000000104027824 */ /* 0x000fe200078e0202 */
[----:B------:R-:W-:Y:S01]  /*1c30*/  BAR.SYNC.DEFER_BLOCKING 0x0 ;  /* 0x0000000000007b1d */ /* 0x000fe20000010000 */
[----:B------:R-:W-:Y:S01]  /*1c40*/  IMAD R0, R9, 0x200, R0 ;  /* 0x0000020009007824 */ /* 0x000fe200078e0200 */
[----:B------:R-:W-:Y:S01]  /*1c50*/  ISETP.GE.AND P1, PT, R133, c[0x0][0x1d4], PT ;  /* 0x0000750085007a0c */ /* 0x000fe20003f26270 */
[C---:B------:R-:W-:Y:S01]  /*1c60*/  IMAD.SHL.U32 R232, R2.reuse, 0x2, RZ ;  /* 0x0000000202e87824 */ /* 0x040fe200078e00ff */
[----:B------:R-:W-:Y:S01]  /*1c70*/  LEA R240, R2, 0x100, 0x1 ;  /* 0x0000010002f07811 */ /* 0x000fe200078e08ff */
[----:B------:R-:W-:Y:S01]  /*1c80*/  IMAD.SHL.U32 R134, R0, 0x2, RZ ;  /* 0x0000000200867824 */ /* 0x000fe200078e00ff */
[----:B------:R-:W-:Y:S02]  /*1c90*/  SEL R0, R7, 0xffffffe0, !P2 ;  /* 0xffffffe007007807 */ /* 0x000fe40005000000 */
[----:B------:R-:W-:Y:S01]  /*1ca0*/  SEL R3, R6, 0xfffffff0, !P0 ;  /* 0xfffffff006037807 */ /* 0x000fe20004000000 */
[--C-:B------:R-:W-:Y:S01]  /*1cb0*/  IMAD R236, R5, 0x2, R240.reuse ;  /* 0x0000000205ec7824 */ /* 0x100fe200078e02f0 */
[----:B------:R-:W-:Y:S01]  /*1cc0*/  ISETP.LT.OR P0, PT, R21, 0x1, P1 ;  /* 0x000000011500780c */ /* 0x000fe20000f01670 */
[C---:B------:R-:W-:Y:S01]  /*1cd0*/  IMAD R240, R0.reuse, 0x2, R240 ;  /* 0x0000000200f07824 */ /* 0x040fe200078e02f0 */
[----:B------:R-:W-:Y:S01]  /*1ce0*/  ISETP.GE.AND P1, PT, R57, c[0x0][0x1d4], PT ;  /* 0x0000750039007a0c */ /* 0x000fe20003f26270 */
[----:B------:R-:W-:Y:S01]  /*1cf0*/  IMAD R244, R0, 0x2, R236 ;  /* 0x0000000200f47824 */ /* 0x000fe200078e02ec */
[----:B------:R-:W-:Y:S01]  /*1d00*/  ISETP.GE.AND P2, PT, R58, c[0x0][0x1d4], PT ;  /* 0x000075003a007a0c */ /* 0x000fe20003f46270 */
[----:B------:R-:W-:Y:S01]  /*1d10*/  IMAD R6, R3, 0x2, R134 ;  /* 0x0000000203067824 */ /* 0x000fe200078e0286 */
[----:B------:R-:W-:Y:S04]  /*1d20*/  LDSM.16.M88.4 R168, [R232+0x100] ;  /* 0x00010000e8a8783b */ /* 0x000fe80000000200 */
[----:B------:R-:W-:Y:S04]  /*1d30*/  LDSM.16.M88.4 R200, [R232+0x4100] ;  /* 0x00410000e8c8783b */ /* 0x000fe80000000200 */
[----:B------:R-:W-:Y:S04]  /*1d40*/  LDSM.16.M88.4 R216, [R232+0x8100] ;  /* 0x00810000e8d8783b */ /* 0x000fe80000000200 */
[----:B------:R-:W-:Y:S04]  /*1d50*/  LDSM.16.M88.4 R172, [R236] ;  /* 0x00000000ecac783b */ /* 0x000fe80000000200 */
        /* <DEDUP_REMOVED lines=8> */
[----:B------:R-:W-:Y:S04]  /*1de0*/  LDSM.16.M88.4 R232, [R232+0xc100] ;  /* 0x00c10000e8e8783b */ /* 0x000fe80000000200 */
[----:B------:R-:W-:Y:S04]  /*1df0*/  LDSM.16.M88.4 R236, [R236+0xc000] ;  /* 0x00c00000ecec783b */ /* 0x000fe80000000200 */
[----:B------:R-:W-:Y:S04]  /*1e00*/  LDSM.16.M88.4 R240, [R240+0xc000] ;  /* 0x00c00000f0f0783b */ /* 0x000fe80000000200 */
[----:B------:R-:W-:Y:S04]  /*1e10*/  LDSM.16.M88.4 R244, [R244+0xc000] ;  /* 0x00c00000f4f4783b */ /* 0x000fe80000000200 */
[----:B------:R-:W-:Y:S06]  /*1e20*/  BAR.SYNC.DEFER_BLOCKING 0x0 ;  /* 0x0000000000007b1d */ /* 0x000fec0000010000 */
[----:B------:R-:W-:-:S04]  /*1e30*/  DEPBAR.LE SB0, 0x0 ;  /* 0x000080000000791a */ /* 0x000fc80000000000 */
[----:B------:R-:W-:Y:S06]  /*1e40*/  BAR.SYNC.DEFER_BLOCKING 0x0 ;  /* 0x0000000000007b1d */ /* 0x000fec0000010000 */
[----:B------:R-:W-:Y:S04]  /*1e50*/  LDSM.16.M88.4 R44, [R6+0x10100] ;  /* 0x01010000062c783b */ /* 0x000fe80000000200 */
[----:B------:R-:W-:Y:S04]  /*1e60*/  LDSM.16.M88.4 R40, [R6+0x10900] ;  /* 0x010900000628783b */ /* 0x000fe80000000200 */
[----:B------:R-:W-:Y:S04]  /*1e70*/  LDSM.16.M88.4 R68, [R6+0x11100] ;  /* 0x011100000644783b */ /* 0x000fe80000000200 */
[----:B------:R1:W-:Y:S04]  /*1e80*/  LDSM.16.M88.4 R72, [R6+0x11900] ;  /* 0x011900000648783b */ /* 0x0003e80000000200 */
[----:B------:R-:W-:Y:S04]  /*1e90*/  LDSM.16.M88.4 R8, [R134+0x10100] ;  /* 0x010100008608783b */ /* 0x000fe80000000200 */
[----:B------:R-:W2:Y:S04]  /*1ea0*/  LDSM.16.M88.4 R36, [R134+0x10900] ;  /* 0x010900008624783b */ /* 0x000ea80000000200 */
[----:B------:R-:W3:Y:S04]  /*1eb0*/  LDSM.16.M88.4 R48, [R134+0x11100] ;  /* 0x011100008630783b */ /* 0x000ee80000000200 */
[----:B------:R-:W4:Y:S04]  /*1ec0*/  LDSM.16.M88.4 R52, [R134+0x11900] ;  /* 0x011900008634783b */ /* 0x000f280000000200 */
[----:B------:R-:W-:Y:S01]  /*1ed0*/  @!PT LDS RZ, [RZ] ;  /* 0x00000000fffff984 */ /* 0x000fe20000000800 */
[----:B------:R-:W-:Y:S01]  /*1ee0*/  @!PT LDS RZ, [RZ] ;  /* 0x00000000fffff984 */ /* 0x000fe20000000800 */
[----:B------:R-:W-:Y:S01]  /*1ef0*/  @!PT LDS RZ, [RZ] ;  /* 0x00000000fffff984 */ /* 0x000fe20000000800 */
[----:B------:R5:W-:Y:S01]  /*1f00*/  LDGSTS.E.BYPASS.LTC128B.128 [R93+0x100], [R30.64], !P0 ;  /* 0x001000001e5d7fae */ /* 0x000be2000c101d4c */
[----:B------:R-:W-:-:S02]  /*1f10*/  ISETP.LT.OR P0, PT, R21, 0x1, P1 ;  /* 0x000000011500780c */ /* 0x000fc40000f01670 */
[----:B-1----:R-:W-:-:S05]  /*1f20*/  IADD3 R6, R134, 0x10100, RZ ;  /* 0x0001010086067810 */ /* 0x002fca0007ffe0ff */
[----:B------:R-:W-:-:S05]  /*1f30*/  IMAD R84, R3, 0x2, R6 ;  /* 0x0000000203547824 */ /* 0x000fca00078e0206 */
[----:B------:R-:W-:Y:S04]  /*1f40*/  STL [R1], R84 ;  /* 0x0000005401007387 */ /* 0x000fe80000100800 */
[----:B------:R5:W-:Y:S01]  /*1f50*/  LDGSTS.E.BYPASS.LTC128B.128 [R93+0x2100], [R28.64], !P0 ;  /* 0x021000001c5d7fae */ /* 0x000be2000c101d4c */
[C---:B------:R-:W-:Y:S02]  /*1f60*/  ISETP.LT.OR P0, PT, R21.reuse, 0x1, P2 ;  /* 0x000000011500780c */ /* 0x040fe40001701670 */
[----:B------:R-:W-:Y:S01]  /*1f70*/  ISETP.GE.AND P2, PT, R56, c[0x0][0x1d4], PT ;  /* 0x0000750038007a0c */ /* 0x000fe20003f46270 */
[----:B--2---:R-:W-:Y:S10]  /*1f80*/  HMMA.16816.F32.BF16 R12, R168, R36, RZ ;  /* 0x00000024a80c723c */ /* 0x004ff400000418ff */
[----:B------:R4:W-:Y:S01]  /*1f90*/  LDGSTS.E.BYPASS.LTC128B.128 [R93+0x4100], [R22.64], !P0 ;  /* 0x04100000165d7fae */ /* 0x0009e2000c101d4c */
[----:B------:R-:W-:Y:S11]  /*1fa0*/  ISETP.LT.OR P0, PT, R21, 0x1, P2 ;  /* 0x000000011500780c */ /* 0x000ff60001701670 */
[----:B------:R-:W-:Y:S02]  /*1fb0*/  @!UPT UIADD3 URZ, URZ, URZ, URZ ;  /* 0x0000003f3f3ff290 */ /* 0x000fe4000fffe03f */
[----:B------:R1:W-:Y:S01]  /*1fc0*/  LDGSTS.E.BYPASS.LTC128B.128 [R93+0x6100], [R16.64], !P0 ;  /* 0x06100000105d7fae */ /* 0x0003e2000c101d4c */
[----:B------:R-:W-:-:S04]  /*1fd0*/  ISETP.GE.AND P0, PT, R133, c[0x0][0x1d4], PT ;  /* 0x0000750085007a0c */ /* 0x000fc80003f06270 */
[C---:B------:R-:W-:Y:S01]  /*1fe0*/  ISETP.LT.OR P0, PT, R21.reuse, 0x21, P0 ;  /* 0x000000211500780c */ /* 0x040fe20000701670 */
[----:B------:R-:W-:Y:S08]  /*1ff0*/  HMMA.16816.F32.BF16 R60, R172, R40, R12 ;  /* 0x00000028ac3c723c */ /* 0x000ff0000004180c */
[----:B---3--:R-:W-:Y:S04]  /*2000*/  HMMA.16816.F32.BF16 R12, R168, R48, RZ ;  /* 0x00000030a80c723c */ /* 0x008fe800000418ff */
[----:B------:R2:W-:Y:S01]  /*2010*/  LDGSTS.E.BYPASS.LTC128B.128 [R93+0x1100], [R26.64], !P0 ;  /* 0x011000001a5d7fae */ /* 0x0005e2000c101d4c */
[----:B------:R-:W-:-:S02]  /*2020*/  ISETP.LT.OR P0, PT, R21, 0x21, P1 ;  /* 0x000000211500780c */ /* 0x000fc40000f01670 */
[----:B------:R-:W-:-:S04]  /*2030*/  ISETP.GE.AND P1, PT, R58, c[0x0][0x1d4], PT ;  /* 0x000075003a007a0c */ /* 0x000fc80003f26270 */
[----:B------:R-:W-:-:S07]  /*2040*/  ISETP.LT.OR P1, PT, R21, 0x21, P1 ;  /* 0x000000211500780c */ /* 0x000fce0000f21670 */
[----:B------:R2:W-:Y:S01]  /*2050*/  LDGSTS.E.BYPASS.LTC128B.128 [R93+0x3100], [R24.64], !P0 ;  /* 0x03100000185d7fae */ /* 0x0005e2000c101d4c */
[----:B------:R-:W-:Y:S02]  /*2060*/  LOP3.LUT P0, RZ, R19, 0x4, RZ, 0xc0, !PT ;  /* 0x0000000413ff7812 */ /* 0x000fe4000780c0ff */
[C---:B-1----:R-:W-:Y:S02]  /*2070*/  HMMA.16816.F32.BF16 R16, R168.reuse, R10, RZ ;  /* 0x0000000aa810723c */ /* 0x042fe400000418ff */
[----:B------:R-:W-:Y:S01]  /*2080*/  SEL R2, R7, 0xffffffe0, !P0 ;  /* 0xffffffe007027807 */ /* 0x000fe20004000000 */
[----:B------:R1:W-:Y:S01]  /*2090*/  LDGSTS.E.BYPASS.LTC128B.128 [R93+0x5100], [R34.64], !P1 ;  /* 0x05100000225d7fae */ /* 0x0003e2000c901d4c */
[----:B------:R-:W-:Y:S02]  /*20a0*/  ISETP.LT.OR P0, PT, R21, 0x21, P2 ;  /* 0x000000211500780c */ /* 0x000fe40001701670 */
[----:B------:R-:W-:Y:S01]  /*20b0*/  ISETP.GT.AND P1, PT, R98, 0x3f, PT ;  /* 0x0000003f6200780c */ /* 0x000fe20003f24270 */
[C---:B------:R-:W-:Y:S01]  /*20c0*/  IMAD R251, R2.reuse, 0x2, R134 ;  /* 0x0000000202fb7824 */ /* 0x040fe200078e0286 */
[----:B----4-:R-:W-:Y:S01]  /*20d0*/  HMMA.16816.F32.BF16 R20, R168, R52, RZ ;  /* 0x00000034a814723c */ /* 0x010fe200000418ff */
[----:B------:R-:W-:Y:S01]  /*20e0*/  IMAD R252, R2, 0x2, R84 ;  /* 0x0000000202fc7824 */ /* 0x000fe200078e0254 */
[----:B------:R-:W-:-:S05]  /*20f0*/  IADD3 R2, R93, 0x100, RZ ;  /* 0x000001005d027810 */ /* 0x000fca0007ffe0ff */
[----:B------:R-:W-:Y:S01]  /*2100*/  STL [R1+0x10], R2 ;  /* 0x0000100201007387 */ /* 0x000fe20000100800 */
[----:B------:R-:W-:Y:S03]  /*2110*/  HMMA.16816.F32.BF16 R12, R172, R68, R12 ;  /* 0x00000044ac0c723c */ /* 0x000fe6000004180c */
[----:B------:R1:W-:Y:S01]  /*2120*/  LDGSTS.E.BYPASS.LTC128B.128 [R93+0x7100], [R32.64], !P0 ;  /* 0x07100000205d7fae */ /* 0x0003e2000c101d4c */
[----:B------:R-:W-:-:S03]  /*2130*/  PLOP3.LUT P0, PT, PT, PT, UP0, 0x80, 0x0 ;  /* 0x000000000000781c */ /* 0x000fc60003f0f008 */
[----:B------:R-:W-:Y:S01]  /*2140*/  LDSM.16.M88.4 R80, [R252+0x1800] ;  /* 0x00180000fc50783b */ /* 0x000fe20000000200 */
[C---:B--2---:R-:W-:Y:S03]  /*2150*/  HMMA.16816.F32.BF16 R24, R168.reuse, R8, RZ ;  /* 0x00000008a818723c */ /* 0x044fe600000418ff */
[----:B------:R-:W-:Y:S04]  /*2160*/  LDSM.16.M88.4 R76, [R134+0x13900] ;  /* 0x01390000864c783b */ /* 0x000fe80000000200 */
[----:B------:R-:W-:Y:S01]  /*2170*/  LDSM.16.M88.4 R88, [R251+0x17900] ;  /* 0x01790000fb58783b */ /* 0x000fe20000000200 */
[----:B------:R-:W-:Y:S03]  /*2180*/  HMMA.16816.F32.BF16 R8, R168, R38, RZ ;  /* 0x00000026a808723c */ /* 0x000fe600000418ff */
[----:B------:R-:W-:Y:S04]  /*2190*/  LDSM.16.M88.4 R36, [R251+0x11100] ;  /* 0x01110000fb24783b */ /* 0x000fe80000000200 */
[----:B------:R-:W0:Y:S01]  /*21a0*/  LDGDEPBAR ;  /* 0x00000000000079af */ /* 0x000e220000000000 */
[C---:B------:R-:W-:Y:S03]  /*21b0*/  HMMA.16816.F32.BF16 R64, R172.reuse, R46, R16 ;  /* 0x0000002eac40723c */ /* 0x040fe60000041810 */
[----:B------:R-:W-:Y:S04]  /*21c0*/  LDSM.16.M88.4 R16, [R251+0x10900] ;  /* 0x01090000fb10783b */ /* 0x000fe80000000200 */
[----:B-1----:R-:W1:Y:S01]  /*21d0*/  LDSM.16.M88.4 R32, [R251+0x10100] ;  /* 0x01010000fb20783b */ /* 0x002e620000000200 */
[C---:B-----5:R-:W-:Y:S03]  /*21e0*/  HMMA.16816.F32.BF16 R28, R172.reuse, R44, R24 ;  /* 0x0000002cac1c723c */ /* 0x060fe60000041818 */
[----:B------:R-:W-:Y:S05]  /*21f0*/  LDSM.16.M88.4 R44, [R252] ;  /* 0x00000000fc2c783b */ /* 0x000fea0000000200 */
[----:B------:R-:W-:Y:S08]  /*2200*/  HMMA.16816.F32.BF16 R56, R172, R42, R8 ;  /* 0x0000002aac38723c */ /* 0x000ff00000041808 */
[C---:B------:R-:W-:Y:S01]  /*2210*/  HMMA.16816.F32.BF16 R8, R168.reuse, R50, RZ ;  /* 0x00000032a808723c */ /* 0x040fe200000418ff */
[----:B------:R-:W2:Y:S07]  /*2220*/  LDSM.16.M88.4 R48, [R251+0x11900] ;  /* 0x01190000fb30783b */ /* 0x000eae0000000200 */
[----:B------:R-:W-:Y:S01]  /*2230*/  HMMA.16816.F32.BF16 R24, R168, R54, RZ ;  /* 0x00000036a818723c */ /* 0x000fe200000418ff */
[----:B------:R-:W-:Y:S07]  /*2240*/  LDSM.16.M88.4 R52, [R134+0x12900] ;  /* 0x012900008634783b */ /* 0x000fee0000000200 */
[C---:B------:R-:W-:Y:S08]  /*2250*/  HMMA.16816.F32.BF16 R20, R172.reuse, R72, R20 ;  /* 0x00000048ac14723c */ /* 0x040ff00000041814 */
[C---:B------:R-:W-:Y:S01]  /*2260*/  HMMA.16816.F32.BF16 R8, R172.reuse, R70, R8 ;  /* 0x00000046ac08723c */ /* 0x040fe20000041808 */
[----:B------:R-:W-:Y:S07]  /*2270*/  LDSM.16.M88.4 R68, [R252+0x800] ;  /* 0x00080000fc44783b */ /* 0x000fee0000000200 */
[----:B------:R-:W-:Y:S01]  /*2280*/  HMMA.16816.F32.BF16 R24, R172, R74, R24 ;  /* 0x0000004aac18723c */ /* 0x000fe20000041818 */
[----:B------:R-:W3:Y:S07]  /*2290*/  LDSM.16.M88.4 R72, [R252+0x1000] ;  /* 0x00100000fc48783b */ /* 0x000eee0000000200 */
[C---:B-1----:R-:W-:Y:S08]  /*22a0*/  HMMA.16816.F32.BF16 R28, R192.reuse, R32, R28 ;  /* 0x00000020c01c723c */ /* 0x042ff0000004181c */
[C---:B------:R-:W-:Y:S01]  /*22b0*/  HMMA.16816.F32.BF16 R32, R192.reuse, R34, R64 ;  /* 0x00000022c020723c */ /* 0x040fe20000041840 */
[----:B------:R-:W-:Y:S07]  /*22c0*/  LDSM.16.M88.4 R64, [R134+0x13100] ;  /* 0x013100008640783b */ /* 0x000fee0000000200 */
[C---:B------:R-:W-:Y:S08]  /*22d0*/  HMMA.16816.F32.BF16 R12, R192.reuse, R36, R12 ;  /* 0x00000024c00c723c */ /* 0x040ff0000004180c */
[C---:B------:R-:W-:Y:S08]  /*22e0*/  HMMA.16816.F32.BF16 R8, R192.reuse, R38, R8 ;  /* 0x00000026c008723c */ /* 0x040ff00000041808 */
[C---:B------:R-:W-:Y:S01]  /*22f0*/  HMMA.16816.F32.BF16 R40, R192.reuse, R16, R60 ;  /* 0x00000010c028723c */ /* 0x040fe2000004183c */
[----:B------:R-:W-:Y:S07]  /*2300*/  LDSM.16.M88.4 R60, [R84+0x2800] ;  /* 0x00280000543c783b */ /* 0x000fee0000000200 */
[C---:B------:R-:W-:Y:S01]  /*2310*/  HMMA.16816.F32.BF16 R56, R192.reuse, R18, R56 ;  /* 0x00000012c038723c */ /* 0x040fe20000041838 */
[----:B------:R-:W-:Y:S07]  /*2320*/  LDSM.16.M88.4 R16, [R84+0x2000] ;  /* 0x002000005410783b */ /* 0x000fee0000000200 */
[C---:B--2---:R-:W-:Y:S08]  /*2330*/  HMMA.16816.F32.BF16 R20, R192.reuse, R48, R20 ;  /* 0x00000030c014723c */ /* 0x044ff00000041814 */
[----:B------:R-:W-:Y:S01]  /*2340*/  HMMA.16816.F32.BF16 R24, R192, R50, R24 ;  /* 0x00000032c018723c */ /* 0x000fe20000041818 */
[----:B------:R-:W1:Y:S07]  /*2350*/  LDSM.16.M88.4 R48, [R134+0x12100] ;  /* 0x012100008630783b */ /* 0x000e6e0000000200 */
[C---:B------:R-:W-:Y:S08]  /*2360*/  HMMA.16816.F32.BF16 R28, R196.reuse, R44, R28 ;  /* 0x0000002cc41c723c */ /* 0x040ff0000004181c */
[C---:B------:R-:W-:Y:S01]  /*2370*/  HMMA.16816.F32.BF16 R32, R196.reuse, R46, R32 ;  /* 0x0000002ec420723c */ /* 0x040fe20000041820 */
[----:B------:R-:W-:Y:S07]  /*2380*/  LDSM.16.M88.4 R44, [R251+0x12900] ;  /* 0x01290000fb2c783b */ /* 0x000fee0000000200 */
[C---:B---3--:R-:W-:Y:S08]  /*2390*/  HMMA.16816.F32.BF16 R12, R196.reuse, R72, R12 ;  /* 0x00000048c40c723c */ /* 0x048ff0000004180c */
[C---:B------:R-:W-:Y:S01]  /*23a0*/  HMMA.16816.F32.BF16 R8, R196.reuse, R74, R8 ;  /* 0x0000004ac408723c */ /* 0x040fe20000041808 */
[----:B------:R-:W-:Y:S07]  /*23b0*/  LDSM.16.M88.4 R72, [R251+0x13900] ;  /* 0x01390000fb48783b */ /* 0x000fee0000000200 */
[C---:B------:R-:W-:Y:S01]  /*23c0*/  HMMA.16816.F32.BF16 R36, R196.reuse, R68, R40 ;  /* 0x00000044c424723c */ /* 0x040fe20000041828 */
[----:B------:R-:W-:Y:S07]  /*23d0*/  LDSM.16.M88.4 R40, [R251+0x12100] ;  /* 0x01210000fb28783b */ /* 0x000fee0000000200 */
[C---:B------:R-:W-:Y:S01]  /*23e0*/  HMMA.16816.F32.BF16 R56, R196.reuse, R70, R56 ;  /* 0x00000046c438723c */ /* 0x040fe20000041838 */
[----:B------:R-:W2:Y:S07]  /*23f0*/  LDSM.16.M88.4 R68, [R84+0x3000] ;  /* 0x003000005444783b */ /* 0x000eae0000000200 */
[C---:B------:R-:W-:Y:S08]  /*2400*/  HMMA.16816.F32.BF16 R20, R196.reuse, R80, R20 ;  /* 0x00000050c414723c */ /* 0x040ff00000041814 */
[----:B------:R-:W-:Y:S01]  /*2410*/  HMMA.16816.F32.BF16 R24, R196, R82, R24 ;  /* 0x00000052c418723c */ /* 0x000fe20000041818 */
[----:B------:R-:W3:Y:S07]  /*2420*/  LDSM.16.M88.4 R80, [R84+0x3800] ;  /* 0x003800005450783b */ /* 0x000eee0000000200 */
[C---:B-1----:R-:W-:Y:S08]  /*2430*/  HMMA.16816.F32.BF16 R28, R200.reuse, R48, R28 ;  /* 0x00000030c81c723c */ /* 0x042ff0000004181c */
[C---:B------:R-:W-:Y:S01]  /*2440*/  HMMA.16816.F32.BF16 R32, R200.reuse, R50, R32 ;  /* 0x00000032c820723c */ /* 0x040fe20000041820 */
[----:B------:R-:W1:Y:S07]  /*2450*/  LDSM.16.M88.4 R48, [R251+0x13100] ;  /* 0x01310000fb30783b */ /* 0x000e6e0000000200 */
[C---:B------:R-:W-:Y:S08]  /*2460*/  HMMA.16816.F32.BF16 R12, R200.reuse, R64, R12 ;  /* 0x00000040c80c723c */ /* 0x040ff0000004180c */
[C---:B------:R-:W-:Y:S01]  /*2470*/  HMMA.16816.F32.BF16 R8, R200.reuse, R66, R8 ;  /* 0x00000042c808723c */ /* 0x040fe20000041808 */
[----:B------:R-:W-:Y:S07]  /*2480*/  LDSM.16.M88.4 R64, [R252+0x3000] ;  /* 0x00300000fc40783b */ /* 0x000fee0000000200 */
[C---:B------:R-:W-:Y:S08]  /*2490*/  HMMA.16816.F32.BF16 R36, R200.reuse, R52, R36 ;  /* 0x00000034c824723c */ /* 0x040ff00000041824 */
[C---:B------:R-:W-:Y:S01]  /*24a0*/  HMMA.16816.F32.BF16 R56, R200.reuse, R54, R56 ;  /* 0x00000036c838723c */ /* 0x040fe20000041838 */
[----:B------:R-:W-:Y:S07]  /*24b0*/  LDSM.16.M88.4 R52, [R252+0x2800] ;  /* 0x00280000fc34783b */ /* 0x000fee0000000200 */
[C---:B------:R-:W-:Y:S08]  /*24c0*/  HMMA.16816.F32.BF16 R20, R200.reuse, R76, R20 ;  /* 0x0000004cc814723c */ /* 0x040ff00000041814 */
[----:B------:R-:W-:Y:S01]  /*24d0*/  HMMA.16816.F32.BF16 R24, R200, R78, R24 ;  /* 0x0000004ec818723c */ /* 0x000fe20000041818 */
[----:B------:R-:W-:Y:S07]  /*24e0*/  LDSM.16.M88.4 R76, [R84+0x5800] ;  /* 0x00580000544c783b */ /* 0x000fee0000000200 */
[C---:B------:R-:W-:Y:S08]  /*24f0*/  HMMA.16816.F32.BF16 R28, R204.reuse, R16, R28 ;  /* 0x00000010cc1c723c */ /* 0x040ff0000004181c */
[C---:B------:R-:W-:Y:S01]  /*2500*/  HMMA.16816.F32.BF16 R32, R204.reuse, R18, R32 ;  /* 0x00000012cc20723c */ /* 0x040fe20000041820 */
[----:B------:R-:W4:Y:S07]  /*2510*/  LDSM.16.M88.4 R16, [R252+0x2000] ;  /* 0x00200000fc10783b */ /* 0x000f2e0000000200 */
[C---:B--2---:R-:W-:Y:S08]  /*2520*/  HMMA.16816.F32.BF16 R12, R204.reuse, R68, R12 ;  /* 0x00000044cc0c723c */ /* 0x044ff0000004180c */
[C---:B------:R-:W-:Y:S01]  /*2530*/  HMMA.16816.F32.BF16 R8, R204.reuse, R70, R8 ;  /* 0x00000046cc08723c */ /* 0x040fe20000041808 */
[----:B------:R-:W2:Y:S07]  /*2540*/  LDSM.16.M88.4 R68, [R252+0x3800] ;  /* 0x00380000fc44783b */ /* 0x000eae0000000200 */
[C---:B------:R-:W-:Y:S08]  /*2550*/  HMMA.16816.F32.BF16 R36, R204.reuse, R60, R36 ;  /* 0x0000003ccc24723c */ /* 0x040ff00000041824 */
[C---:B------:R-:W-:Y:S01]  /*2560*/  HMMA.16816.F32.BF16 R56, R204.reuse, R62, R56 ;  /* 0x0000003ecc38723c */ /* 0x040fe20000041838 */
[----:B------:R-:W-:Y:S07]  /*2570*/  LDSM.16.M88.4 R60, [R134+0x15100] ;  /* 0x01510000863c783b */ /* 0x000fee0000000200 */
[C---:B---3--:R-:W-:Y:S08]  /*2580*/  HMMA.16816.F32.BF16 R20, R204.reuse, R80, R20 ;  /* 0x00000050cc14723c */ /* 0x048ff00000041814 */
[----:B------:R-:W-:Y:S01]  /*2590*/  HMMA.16816.F32.BF16 R24, R204, R82, R24 ;  /* 0x00000052cc18723c */ /* 0x000fe20000041818 */
[----:B------:R-:W-:Y:S07]  /*25a0*/  LDSM.16.M88.4 R80, [R251+0x16900] ;  /* 0x01690000fb50783b */ /* 0x000fee0000000200 */
[C---:B------:R-:W-:Y:S08]  /*25b0*/  HMMA.16816.F32.BF16 R28, R208.reuse, R40, R28 ;  /* 0x00000028d01c723c */ /* 0x040ff0000004181c */
[C---:B------:R-:W-:Y:S01]  /*25c0*/  HMMA.16816.F32.BF16 R32, R208.reuse, R42, R32 ;  /* 0x0000002ad020723c */ /* 0x040fe20000041820 */
[----:B------:R-:W-:Y:S07]  /*25d0*/  LDSM.16.M88.4 R40, [R84+0x4000] ;  /* 0x004000005428783b */ /* 0x000fee0000000200 */
[C---:B-1----:R-:W-:Y:S08]  /*25e0*/  HMMA.16816.F32.BF16 R12, R208.reuse, R48, R12 ;  /* 0x00000030d00c723c */ /* 0x042ff0000004180c */
[C---:B------:R-:W-:Y:S01]  /*25f0*/  HMMA.16816.F32.BF16 R8, R208.reuse, R50, R8 ;  /* 0x00000032d008723c */ /* 0x040fe20000041808 */
[----:B------:R-:W-:Y:S07]  /*2600*/  LDSM.16.M88.4 R48, [R134+0x14900] ;  /* 0x014900008630783b */ /* 0x000fee0000000200 */
[C---:B------:R-:W-:Y:S08]  /*2610*/  HMMA.16816.F32.BF16 R36, R208.reuse, R44, R36 ;  /* 0x0000002cd024723c */ /* 0x040ff00000041824 */
[C---:B------:R-:W-:Y:S01]  /*2620*/  HMMA.16816.F32.BF16 R56, R208.reuse, R46, R56 ;  /* 0x0000002ed038723c */ /* 0x040fe20000041838 */
[----:B------:R-:W1:Y:S07]  /*2630*/  LDSM.16.M88.4 R44, [R134+0x14100] ;  /* 0x01410000862c783b */ /* 0x000e6e0000000200 */
[C---:B------:R-:W-:Y:S08]  /*2640*/  HMMA.16816.F32.BF16 R20, R208.reuse, R72, R20 ;  /* 0x00000048d014723c */ /* 0x040ff00000041814 */
[----:B------:R-:W-:Y:S01]  /*2650*/  HMMA.16816.F32.BF16 R24, R208, R74, R24 ;  /* 0x0000004ad018723c */ /* 0x000fe20000041818 */
[----:B------:R-:W3:Y:S07]  /*2660*/  LDSM.16.M88.4 R72, [R134+0x15900] ;  /* 0x015900008648783b */ /* 0x000eee0000000200 */
[C---:B----4-:R-:W-:Y:S08]  /*2670*/  HMMA.16816.F32.BF16 R28, R212.reuse, R16, R28 ;  /* 0x00000010d41c723c */ /* 0x050ff0000004181c */
[C---:B------:R-:W-:Y:S08]  /*2680*/  HMMA.16816.F32.BF16 R32, R212.reuse, R18, R32 ;  /* 0x00000012d420723c */ /* 0x040ff00000041820 */
[C---:B------:R-:W-:Y:S08]  /*2690*/  HMMA.16816.F32.BF16 R12, R212.reuse, R64, R12 ;  /* 0x00000040d40c723c */ /* 0x040ff0000004180c */
[C---:B------:R-:W-:Y:S01]  /*26a0*/  HMMA.16816.F32.BF16 R8, R212.reuse, R66, R8 ;  /* 0x00000042d408723c */ /* 0x040fe20000041808 */
[----:B------:R-:W-:Y:S07]  /*26b0*/  LDSM.16.M88.4 R64, [R251+0x15100] ;  /* 0x01510000fb40783b */ /* 0x000fee0000000200 */
[C---:B------:R-:W-:Y:S08]  /*26c0*/  HMMA.16816.F32.BF16 R36, R212.reuse, R52, R36 ;  /* 0x00000034d424723c */ /* 0x040ff00000041824 */
[C---:B------:R-:W-:Y:S01]  /*26d0*/  HMMA.16816.F32.BF16 R56, R212.reuse, R54, R56 ;  /* 0x00000036d438723c */ /* 0x040fe20000041838 */
[----:B------:R-:W-:Y:S07]  /*26e0*/  LDSM.16.M88.4 R52, [R84+0x4800] ;  /* 0x004800005434783b */ /* 0x000fee0000000200 */
[C---:B--2---:R-:W-:Y:S08]  /*26f0*/  HMMA.16816.F32.BF16 R20, R212.reuse, R68, R20 ;  /* 0x00000044d414723c */ /* 0x044ff00000041814 */
[----:B------:R-:W-:Y:S01]  /*2700*/  HMMA.16816.F32.BF16 R24, R212, R70, R24 ;  /* 0x00000046d418723c */ /* 0x000fe20000041818 */
[----:B------:R-:W2:Y:S07]  /*2710*/  LDSM.16.M88.4 R68, [R84+0x5000] ;  /* 0x005000005444783b */ /* 0x000eae0000000200 */
        /* <DEDUP_REMOVED lines=8> */
[----:B------:R-:W4:Y:S07]  /*27a0*/  LDSM.16.M88.4 R48, [R251+0x14900] ;  /* 0x01490000fb30783b */ /* 0x000f2e0000000200 */
[C---:B---3--:R-:W-:Y:S08]  /*27b0*/  HMMA.16816.F32.BF16 R8, R216.reuse, R72, R20 ;  /* 0x00000048d808723c */ /* 0x048ff00000041814 */
[----:B------:R-:W-:Y:S01]  /*27c0*/  HMMA.16816.F32.BF16 R24, R216, R74, R24 ;  /* 0x0000004ad818723c */ /* 0x000fe20000041818 */
[----:B------:R-:W3:Y:S07]  /*27d0*/  LDSM.16.M88.4 R72, [R251+0x15900] ;  /* 0x01590000fb48783b */ /* 0x000eee0000000200 */
[C---:B------:R-:W-:Y:S08]  /*27e0*/  HMMA.16816.F32.BF16 R28, R220.reuse, R40, R28 ;  /* 0x00000028dc1c723c */ /* 0x040ff0000004181c */
[C---:B------:R-:W-:Y:S01]  /*27f0*/  HMMA.16816.F32.BF16 R32, R220.reuse, R42, R32 ;  /* 0x0000002adc20723c */ /* 0x040fe20000041820 */
[----:B------:R-:W5:Y:S07]  /*2800*/  LDSM.16.M88.4 R40, [R252+0x4000] ;  /* 0x00400000fc28783b */ /* 0x000f6e0000000200 */
[C---:B--2---:R-:W-:Y:S08]  /*2810*/  HMMA.16816.F32.BF16 R20, R220.reuse, R68, R16 ;  /* 0x00000044dc14723c */ /* 0x044ff00000041810 */
[C---:B------:R-:W-:Y:S01]  /*2820*/  HMMA.16816.F32.BF16 R16, R220.reuse, R70, R12 ;  /* 0x00000046dc10723c */ /* 0x040fe2000004180c */
[----:B------:R-:W2:Y:S07]  /*2830*/  LDSM.16.M88.4 R68, [R252+0x5000] ;  /* 0x00500000fc44783b */ /* 0x000eae0000000200 */
[C---:B------:R-:W-:Y:S08]  /*2840*/  HMMA.16816.F32.BF16 R36, R220.reuse, R52, R36 ;  /* 0x00000034dc24723c */ /* 0x040ff00000041824 */
[C---:B------:R-:W-:Y:S01]  /*2850*/  HMMA.16816.F32.BF16 R56, R220.reuse, R54, R56 ;  /* 0x00000036dc38723c */ /* 0x040fe20000041838 */
[----:B------:R-:W-:Y:S07]  /*2860*/  LDSM.16.M88.4 R52, [R134+0x16900] ;  /* 0x016900008634783b */ /* 0x000fee0000000200 */
[C---:B------:R-:W-:Y:S08]  /*2870*/  HMMA.16816.F32.BF16 R12, R220.reuse, R76, R8 ;  /* 0x0000004cdc0c723c */ /* 0x040ff00000041808 */
[----:B------:R-:W-:Y:S01]  /*2880*/  HMMA.16816.F32.BF16 R8, R220, R78, R24 ;  /* 0x0000004edc08723c */ /* 0x000fe20000041818 */
[----:B------:R-:W2:Y:S07]  /*2890*/  LDSM.16.M88.4 R76, [R252+0x5800] ;  /* 0x00580000fc4c783b */ /* 0x000eae0000000200 */
[C---:B-1----:R-:W-:Y:S08]  /*28a0*/  HMMA.16816.F32.BF16 R28, R224.reuse, R44, R28 ;  /* 0x0000002ce01c723c */ /* 0x042ff0000004181c */
[C---:B------:R-:W-:Y:S01]  /*28b0*/  HMMA.16816.F32.BF16 R32, R224.reuse, R46, R32 ;  /* 0x0000002ee020723c */ /* 0x040fe20000041820 */
[----:B------:R-:W1:Y:S07]  /*28c0*/  LDSM.16.M88.4 R44, [R134+0x16100] ;  /* 0x01610000862c783b */ /* 0x000e6e0000000200 */
[C---:B------:R-:W-:Y:S08]  /*28d0*/  HMMA.16816.F32.BF16 R24, R224.reuse, R64, R20 ;  /* 0x00000040e018723c */ /* 0x040ff00000041814 */
[C---:B------:R-:W-:Y:S01]  /*28e0*/  HMMA.16816.F32.BF16 R20, R224.reuse, R66, R16 ;  /* 0x00000042e014723c */ /* 0x040fe20000041810 */
[----:B------:R-:W1:Y:S07]  /*28f0*/  LDSM.16.M88.4 R64, [R134+0x17100] ;  /* 0x017100008640783b */ /* 0x000e6e0000000200 */
[C---:B----4-:R-:W-:Y:S08]  /*2900*/  HMMA.16816.F32.BF16 R36, R224.reuse, R48, R36 ;  /* 0x00000030e024723c */ /* 0x050ff00000041824 */
[C---:B------:R-:W-:Y:S01]  /*2910*/  HMMA.16816.F32.BF16 R56, R224.reuse, R50, R56 ;  /* 0x00000032e038723c */ /* 0x040fe20000041838 */
[----:B------:R-:W-:Y:S07]  /*2920*/  LDSM.16.M88.4 R48, [R84+0x6800] ;  /* 0x006800005430783b */ /* 0x000fee0000000200 */
[C---:B---3--:R-:W-:Y:S08]  /*2930*/  HMMA.16816.F32.BF16 R16, R224.reuse, R72, R12 ;  /* 0x00000048e010723c */ /* 0x048ff0000004180c */
[----:B------:R-:W-:Y:S01]  /*2940*/  HMMA.16816.F32.BF16 R12, R224, R74, R8 ;  /* 0x0000004ae00c723c */ /* 0x000fe20000041808 */
[----:B------:R-:W3:Y:S07]  /*2950*/  LDSM.16.M88.4 R72, [R134+0x17900] ;  /* 0x017900008648783b */ /* 0x000eee0000000200 */
[C---:B-----5:R-:W-:Y:S08]  /*2960*/  HMMA.16816.F32.BF16 R8, R228.reuse, R40, R28 ;  /* 0x00000028e408723c */ /* 0x060ff0000004181c */
[C---:B------:R-:W-:Y:S01]  /*2970*/  HMMA.16816.F32.BF16 R32, R228.reuse, R42, R32 ;  /* 0x0000002ae420723c */ /* 0x040fe20000041820 */
[----:B------:R-:W4:Y:S07]  /*2980*/  LDSM.16.M88.4 R40, [R84+0x6000] ;  /* 0x006000005428783b */ /* 0x000f2e0000000200 */
[C---:B--2---:R-:W-:Y:S08]  /*2990*/  HMMA.16816.F32.BF16 R28, R228.reuse, R68, R24 ;  /* 0x00000044e41c723c */ /* 0x044ff00000041818 */
[C---:B------:R-:W-:Y:S01]  /*29a0*/  HMMA.16816.F32.BF16 R24, R228.reuse, R70, R20 ;  /* 0x00000046e418723c */ /* 0x040fe20000041814 */
[----:B------:R-:W-:Y:S07]  /*29b0*/  LDSM.16.M88.4 R68, [R84+0x7800] ;  /* 0x007800005444783b */ /* 0x000fee0000000200 */
[C---:B------:R-:W-:Y:S08]  /*29c0*/  HMMA.16816.F32.BF16 R36, R228.reuse, R60, R36 ;  /* 0x0000003ce424723c */ /* 0x040ff00000041824 */
[C---:B------:R-:W-:Y:S01]  /*29d0*/  HMMA.16816.F32.BF16 R56, R228.reuse, R62, R56 ;  /* 0x0000003ee438723c */ /* 0x040fe20000041838 */
[----:B------:R-:W2:Y:S04]  /*29e0*/  LDSM.16.M88.4 R60, [R84+0x7000] ;  /* 0x00700000543c783b */ /* 0x000ea80000000200 */
[----:B------:R-:W-:Y:S03]  /*29f0*/  LDSM.16.M88.4 R84, [R251+0x17100] ;  /* 0x01710000fb54783b */ /* 0x000fe60000000200 */
[C---:B------:R-:W-:Y:S08]  /*2a00*/  HMMA.16816.F32.BF16 R20, R228.reuse, R76, R16 ;  /* 0x0000004ce414723c */ /* 0x040ff00000041810 */
[----:B------:R-:W-:Y:S01]  /*2a10*/  HMMA.16816.F32.BF16 R16, R228, R78, R12 ;  /* 0x0000004ee410723c */ /* 0x000fe2000004180c */
[----:B------:R-:W5:Y:S07]  /*2a20*/  LDSM.16.M88.4 R76, [R251+0x16100] ;  /* 0x01610000fb4c783b */ /* 0x000f6e0000000200 */
[C---:B-1----:R-:W-:Y:S08]  /*2a30*/  HMMA.16816.F32.BF16 R12, R232.reuse, R44, R8 ;  /* 0x0000002ce80c723c */ /* 0x042ff00000041808 */
[C---:B------:R-:W-:Y:S08]  /*2a40*/  HMMA.16816.F32.BF16 R8, R232.reuse, R46, R32 ;  /* 0x0000002ee808723c */ /* 0x040ff00000041820 */
[C---:B------:R-:W-:Y:S08]  /*2a50*/  HMMA.16816.F32.BF16 R32, R232.reuse, R64, R28 ;  /* 0x00000040e820723c */ /* 0x040ff0000004181c */
[C---:B------:R-:W-:Y:S01]  /*2a60*/  HMMA.16816.F32.BF16 R28, R232.reuse, R66, R24 ;  /* 0x00000042e81c723c */ /* 0x040fe20000041818 */
[----:B------:R-:W-:Y:S07]  /*2a70*/  LDSM.16.M88.4 R64, [R252+0x7000] ;  /* 0x00700000fc40783b */ /* 0x000fee0000000200 */
[C---:B------:R-:W-:Y:S08]  /*2a80*/  HMMA.16816.F32.BF16 R36, R232.reuse, R52, R36 ;  /* 0x00000034e824723c */ /* 0x040ff00000041824 */
[C---:B------:R-:W-:Y:S08]  /*2a90*/  HMMA.16816.F32.BF16 R56, R232.reuse, R54, R56 ;  /* 0x00000036e838723c */ /* 0x040ff00000041838 */
[C---:B---3--:R-:W-:Y:S08]  /*2aa0*/  HMMA.16816.F32.BF16 R24, R232.reuse, R72, R20 ;  /* 0x00000048e818723c */ /* 0x048ff00000041814 */
[----:B------:R-:W-:Y:S01]  /*2ab0*/  HMMA.16816.F32.BF16 R20, R232, R74, R16 ;  /* 0x0000004ae814723c */ /* 0x000fe20000041810 */
[----:B------:R-:W1:Y:S07]  /*2ac0*/  LDSM.16.M88.4 R72, [R252+0x6000] ;  /* 0x00600000fc48783b */ /* 0x000e6e0000000200 */
[C---:B----4-:R-:W-:Y:S08]  /*2ad0*/  HMMA.16816.F32.BF16 R16, R236.reuse, R40, R12 ;  /* 0x00000028ec10723c */ /* 0x050ff0000004180c */
[C---:B------:R-:W-:Y:S08]  /*2ae0*/  HMMA.16816.F32.BF16 R12, R236.reuse, R42, R8 ;  /* 0x0000002aec0c723c */ /* 0x040ff00000041808 */
[C---:B------:R-:W-:Y:S08]  /*2af0*/  HMMA.16816.F32.BF16 R8, R236.reuse, R48, R36 ;  /* 0x00000030ec08723c */ /* 0x040ff00000041824 */
[C---:B------:R-:W-:Y:S08]  /*2b00*/  HMMA.16816.F32.BF16 R56, R236.reuse, R50, R56 ;  /* 0x00000032ec38723c */ /* 0x040ff00000041838 */
[C---:B--2---:R-:W-:Y:S08]  /*2b10*/  HMMA.16816.F32.BF16 R52, R236.reuse, R60, R32 ;  /* 0x0000003cec34723c */ /* 0x044ff00000041820 */
[C---:B------:R-:W-:Y:S08]  /*2b20*/  HMMA.16816.F32.BF16 R44, R236.reuse, R68, R24 ;  /* 0x00000044ec2c723c */ /* 0x040ff00000041818 */
[C---:B------:R-:W-:Y:S01]  /*2b30*/  HMMA.16816.F32.BF16 R48, R236.reuse, R62, R28 ;  /* 0x0000003eec30723c */ /* 0x040fe2000004181c */
[----:B------:R-:W-:Y:S07]  /*2b40*/  LDSM.16.M88.4 R60, [R252+0x7800] ;  /* 0x00780000fc3c783b */ /* 0x000fee0000000200 */
[----:B------:R-:W-:Y:S01]  /*2b50*/  HMMA.16816.F32.BF16 R40, R236, R70, R20 ;  /* 0x00000046ec28723c */ /* 0x000fe20000041814 */
[----:B------:R-:W2:Y:S01]  /*2b60*/  LDSM.16.M88.4 R68, [R252+0x6800] ;  /* 0x00680000fc44783b */ /* 0x000ea20000000200 */
[----:B------:R-:W-:-:S06]  /*2b70*/  DEPBAR.LE SB0, 0x0 ;  /* 0x000080000000791a */ /* 0x000fcc0000000000 */
[C---:B-----5:R-:W-:Y:S08]  /*2b80*/  HMMA.16816.F32.BF16 R36, R240.reuse, R76, R16 ;  /* 0x0000004cf024723c */ /* 0x060ff00000041810 */
[C---:B------:R-:W-:Y:S08]  /*2b90*/  HMMA.16816.F32.BF16 R32, R240.reuse, R78, R12 ;  /* 0x0000004ef020723c */ /* 0x040ff0000004180c */
[C---:B------:R-:W-:Y:S08]  /*2ba0*/  HMMA.16816.F32.BF16 R28, R240.reuse, R80, R8 ;  /* 0x00000050f01c723c */ /* 0x040ff00000041808 */
[C---:B------:R-:W-:Y:S08]  /*2bb0*/  HMMA.16816.F32.BF16 R20, R240.reuse, R84, R52 ;  /* 0x00000054f014723c */ /* 0x040ff00000041834 */
[C---:B------:R-:W-:Y:S08]  /*2bc0*/  HMMA.16816.F32.BF16 R12, R240.reuse, R88, R44 ;  /* 0x00000058f00c723c */ /* 0x040ff0000004182c */
[C---:B------:R-:W-:Y:S08]  /*2bd0*/  HMMA.16816.F32.BF16 R24, R240.reuse, R82, R56 ;  /* 0x00000052f018723c */ /* 0x040ff00000041838 */
[C---:B------:R-:W-:Y:S08]  /*2be0*/  HMMA.16816.F32.BF16 R16, R240.reuse, R86, R48 ;  /* 0x00000056f010723c */ /* 0x040ff00000041830 */
[----:B------:R-:W-:Y:S08]  /*2bf0*/  HMMA.16816.F32.BF16 R8, R240, R90, R40 ;  /* 0x0000005af008723c */ /* 0x000ff00000041828 */
[C---:B-1----:R-:W-:Y:S08]  /*2c00*/  HMMA.16816.F32.BF16 R44, R244.reuse, R72, R36 ;  /* 0x00000048f42c723c */ /* 0x042ff00000041824 */
[C---:B------:R-:W-:Y:S08]  /*2c10*/  HMMA.16816.F32.BF16 R72, R244.reuse, R74, R32 ;  /* 0x0000004af448723c */ /* 0x040ff00000041820 */
[C---:B--2---:R-:W-:Y:S08]  /*2c20*/  HMMA.16816.F32.BF16 R40, R244.reuse, R68, R28 ;  /* 0x00000044f428723c */ /* 0x044ff0000004181c */
[C---:B------:R-:W-:Y:S08]  /*2c30*/  HMMA.16816.F32.BF16 R36, R244.reuse, R64, R20 ;  /* 0x00000040f424723c */ /* 0x040ff00000041814 */
[C---:B------:R-:W-:Y:S08]  /*2c40*/  HMMA.16816.F32.BF16 R32, R244.reuse, R60, R12 ;  /* 0x0000003cf420723c */ /* 0x040ff0000004180c */
[C---:B------:R-:W-:Y:S08]  /*2c50*/  HMMA.16816.F32.BF16 R68, R244.reuse, R70, R24 ;  /* 0x00000046f444723c */ /* 0x040ff00000041818 */
[C---:B------:R-:W-:Y:S08]  /*2c60*/  HMMA.16816.F32.BF16 R64, R244.reuse, R66, R16 ;  /* 0x00000042f440723c */ /* 0x040ff00000041810 */
[----:B------:R-:W-:Y:S01]  /*2c70*/  HMMA.16816.F32.BF16 R60, R244, R62, R8 ;  /* 0x0000003ef43c723c */ /* 0x000fe20000041808 */
[----:B------:R-:W-:Y:S06]  /*2c80*/  BAR.SYNC.DEFER_BLOCKING 0x0 ;  /* 0x0000000000007b1d */ /* 0x000fec0000010000 */
[----:B------:R-:W-:Y:S05]  /*2c90*/  @!P0 BRA `(.L_x_4) ;  /* 0x0000052000008947 */ /* 0x000fea0003800000 */
[----:B------:R-:W-:Y:S01]  /*2ca0*/  ULEA UR6, UR6, UR9, 0x6 ;  /* 0x0000000906067291 */ /* 0x000fe2000f8e303f */
[----:B------:R-:W-:Y:S01]  /*2cb0*/  ISETP.NE.AND P2, PT, R99, 0x1, PT ;  /* 0x000000016300780c */ /* 0x000fe20003f45270 */
[----:B------:R-:W-:-:S04]  /*2cc0*/  IMAD.MOV.U32 R9, RZ, RZ, RZ ;  /* 0x000000ffff097224 */ /* 0x000fc800078e00ff */
[----:B------:R-:W-:-:S05]  /*2cd0*/  IMAD.U32 R3, RZ, RZ, UR6 ;  /* 0x00000006ff037e24 */ /* 0x000fca000f8e00ff */
[----:B------:R-:W-:-:S05]  /*2ce0*/  IADD3 R3, R3, -0x40, R98 ;  /* 0xffffffc003037810 */ /* 0x000fca0007ffe062 */
[----:B------:R-:W-:-:S04]  /*2cf0*/  @P2 IMAD.HI.U32 R6, R3, c[0x0][0x2bc], RZ ;  /* 0x0000af0003062a27 */ /* 0x000fc800078e00ff */
[----:B------:R-:W-:Y:S01]  /*2d00*/  IMAD.MOV.U32 R2, RZ, RZ, R3 ;  /* 0x000000ffff027224 */ /* 0x000fe200078e0003 */
[----:B------:R-:W-:-:S04]  /*2d10*/  @P2 SHF.R.U32.HI R2, RZ, c[0x0][0x2c0], R6 ;  /* 0x0000b000ff022a19 */ /* 0x000fc80000011606 */
[----:B------:R-:W-:-:S04]  /*2d20*/  @!P1 IADD3 R7, P0, R2, UR16, RZ ;  /* 0x0000001002079c10 */ /* 0x000fc8000ff1e0ff */
[----:B------:R-:W-:Y:S02]  /*2d30*/  @!P1 LEA.HI.X.SX32 R8, R2, UR14, 0x1, P0 ;  /* 0x0000000e02089c11 */ /* 0x000fe400080f0eff */
[----:B------:R-:W-:-:S04]  /*2d40*/  @!P1 LEA R6, P0, R7, c[0x0][0x2a0], 0x2 ;  /* 0x0000a80007069a11 */ /* 0x000fc800078010ff */
[----:B------:R-:W-:-:S05]  /*2d50*/  @!P1 LEA.HI.X R7, R7, c[0x0][0x2a4], R8, 0x2, P0 ;  /* 0x0000a90007079a11 */ /* 0x000fca00000f1408 */
[----:B------:R1:W2:Y:S01]  /*2d60*/  @!P1 LDG.E R9, [R6.64] ;  /* 0x0000000c06099981 */ /* 0x0002a2000c1e1900 */
[----:B------:R-:W-:Y:S01]  /*2d70*/  IMAD.MOV R2, RZ, RZ, -R2 ;  /* 0x000000ffff027224 */ /* 0x000fe200078e0a02 */
[----:B------:R-:W-:Y:S01]  /*2d80*/  SEL R28, RZ, 0x10, P6 ;  /* 0x00000010ff1c7807 */ /* 0x000fe20003000000 */
[----:B------:R-:W-:Y:S01]  /*2d90*/  IMAD.SHL.U32 R11, R133, 0x2, RZ ;  /* 0x00000002850b7824 */ /* 0x000fe200078e00ff */
[----:B------:R-:W-:Y:S01]  /*2da0*/  SEL R27, RZ, 0x10, P5 ;  /* 0x00000010ff1b7807 */ /* 0x000fe20002800000 */
[----:B------:R-:W-:Y:S01]  /*2db0*/  IMAD R10, R2, c[0x0][0x2b8], R3 ;  /* 0x0000ae00020a7a24 */ /* 0x000fe200078e0203 */
[----:B------:R-:W-:Y:S01]  /*2dc0*/  IADD3 R8, -R28, 0x10, RZ ;  /* 0x000000101c087810 */ /* 0x000fe20007ffe1ff */
[----:B------:R-:W-:Y:S01]  /*2dd0*/  IMAD.SHL.U32 R20, R178, 0x2, RZ ;  /* 0x00000002b2147824 */ /* 0x000fe200078e00ff */
[----:B------:R-:W-:Y:S01]  /*2de0*/  SEL R26, RZ, 0x10, P4 ;  /* 0x00000010ff1a7807 */ /* 0x000fe20002000000 */
[----:B------:R-:W-:Y:S01]  /*2df0*/  IMAD.SHL.U32 R22, R177, 0x2, RZ ;  /* 0x00000002b1167824 */ /* 0x000fe200078e00ff */
[----:B------:R-:W-:Y:S01]  /*2e00*/  SHF.R.S32.HI R2, RZ, 0x1f, R10 ;  /* 0x0000001fff027819 */ /* 0x000fe2000001140a */
[----:B------:R3:W-:Y:S01]  /*2e10*/  STL [R1+0xc], R10 ;  /* 0x00000c0a01007387 */ /* 0x0007e20000100800 */
[----:B------:R-:W-:-:S02]  /*2e20*/  LOP3.LUT R8, R8, 0xf, RZ, 0xc0, !PT ;  /* 0x0000000f08087812 */ /* 0x000fc400078ec0ff */
[----:B------:R-:W-:Y:S02]  /*2e30*/  SHF.L.U64.HI R21, R176, 0x1, R96 ;  /* 0x00000001b0157819 */ /* 0x000fe40000010260 */
[----:B------:R-:W-:Y:S02]  /*2e40*/  SEL R25, RZ, 0x10, P3 ;  /* 0x00000010ff197807 */ /* 0x000fe40001800000 */
[----:B------:R-:W-:Y:S02]  /*2e50*/  SHF.L.U64.HI R23, R178, 0x1, R95 ;  /* 0x00000001b2177819 */ /* 0x000fe4000001025f */
[----:B------:R-:W-:Y:S01]  /*2e60*/  SHF.L.U64.HI R24, R177, 0x1, R94 ;  /* 0x00000001b1187819 */ /* 0x000fe2000001025e */
[----:B-1----:R-:W-:Y:S02]  /*2e70*/  IMAD R6, R2, c[0x0][0x1e0], RZ ;  /* 0x0000780002067a24 */ /* 0x002fe400078e02ff */
[----:B------:R-:W-:-:S04]  /*2e80*/  IMAD.WIDE.U32 R2, R10, c[0x0][0x1e0], RZ ;  /* 0x000078000a027a25 */ /* 0x000fc800078e00ff */
[----:B------:R-:W-:-:S04]  /*2e90*/  IMAD R6, R10, c[0x0][0x1e4], R6 ;  /* 0x000079000a067a24 */ /* 0x000fc800078e0206 */
[----:B------:R-:W-:Y:S01]  /*2ea0*/  IMAD.IADD R3, R3, 0x1, R6 ;  /* 0x0000000103037824 */ /* 0x000fe200078e0206 */
[----:B---3--:R-:W-:-:S04]  /*2eb0*/  IADD3 R10, -R27, 0x10, RZ ;  /* 0x000000101b0a7810 */ /* 0x008fc80007ffe1ff */
[----:B------:R-:W-:Y:S02]  /*2ec0*/  LOP3.LUT R10, R10, 0xf, RZ, 0xc0, !PT ;  /* 0x0000000f0a0a7812 */ /* 0x000fe400078ec0ff */
[----:B--2---:R-:W-:Y:S01]  /*2ed0*/  SHF.R.S32.HI R6, RZ, 0x1f, R9 ;  /* 0x0000001fff067819 */ /* 0x004fe20000011409 */
[----:B------:R-:W-:Y:S01]  /*2ee0*/  IMAD.WIDE.U32 R2, R9, c[0x0][0x1f0], R2 ;  /* 0x00007c0009027a25 */ /* 0x000fe200078e0002 */
[----:B------:R1:W-:Y:S03]  /*2ef0*/  STL [R1+0x8], R9 ;  /* 0x0000080901007387 */ /* 0x0003e60000100800 */
[----:B------:R-:W-:Y:S01]  /*2f00*/  IMAD R6, R6, c[0x0][0x1f0], RZ ;  /* 0x00007c0006067a24 */ /* 0x000fe200078e02ff */
[----:B------:R-:W-:-:S03]  /*2f10*/  IADD3 R2, P0, R2, UR20, RZ ;  /* 0x0000001402027c10 */ /* 0x000fc6000ff1e0ff */
[----:B------:R-:W-:-:S05]  /*2f20*/  IMAD R6, R9, c[0x0][0x1f4], R6 ;  /* 0x00007d0009067a24 */ /* 0x000fca00078e0206 */
[----:B------:R-:W-:Y:S02]  /*2f30*/  IADD3.X R3, R3, UR18, R6, P0, !PT ;  /* 0x0000001203037c10 */ /* 0x000fe400087fe406 */
[----:B------:R-:W-:-:S04]  /*2f40*/  LEA R7, P0, R2, c[0x0][0x1c8], 0x1 ;  /* 0x0000720002077a11 */ /* 0x000fc800078008ff */
[----:B------:R-:W-:Y:S02]  /*2f50*/  LEA.HI.X R6, R2, c[0x0][0x1cc], R3, 0x1, P0 ;  /* 0x0000730002067a11 */ /* 0x000fe400000f0c03 */
[----:B------:R-:W2:Y:S04]  /*2f60*/  SHFL.IDX PT, R2, R7, 0x1, 0x181f ;  /* 0x00381f0007027f89 */ /* 0x000ea800000e0000 */
[----:B------:R-:W3:Y:S01]  /*2f70*/  SHFL.IDX PT, R3, R6, 0x1, 0x181f ;  /* 0x00381f0006037f89 */ /* 0x000ee200000e0000 */
[----:B-1----:R-:W-:Y:S02]  /*2f80*/  SHF.L.U64.HI R9, R133, 0x1, R97 ;  /* 0x0000000185097819 */ /* 0x002fe40000010261 */
[----:B--2---:R-:W-:Y:S01]  /*2f90*/  IADD3 R18, P2, P0, R8, R2, R11 ;  /* 0x0000000208127210 */ /* 0x004fe2000785e00b */
[----:B------:R-:W-:-:S03]  /*2fa0*/  IMAD.SHL.U32 R8, R176, 0x2, RZ ;  /* 0x00000002b0087824 */ /* 0x000fc600078e00ff */
[-C--:B---3--:R-:W-:Y:S02]  /*2fb0*/  IADD3.X R19, RZ, R3.reuse, R9, P2, P0 ;  /* 0x00000003ff137210 */ /* 0x088fe400017e0409 */
[----:B------:R-:W-:Y:S02]  /*2fc0*/  IADD3 R16, P2, P0, R10, R2, R8 ;  /* 0x000000020a107210 */ /* 0x000fe4000785e008 */
[----:B------:R-:W-:Y:S02]  /*2fd0*/  IADD3 R10, -R26, 0x10, RZ ;  /* 0x000000101a0a7810 */ /* 0x000fe40007ffe1ff */
[----:B------:R-:W-:Y:S02]  /*2fe0*/  IADD3.X R17, RZ, R3, R21, P2, P0 ;  /* 0x00000003ff117210 */ /* 0x000fe400017e0415 */
[----:B------:R-:W-:-:S04]  /*2ff0*/  LOP3.LUT R10, R10, 0xf, RZ, 0xc0, !PT ;  /* 0x0000000f0a0a7812 */ /* 0x000fc800078ec0ff */
[----:B------:R-:W-:Y:S02]  /*3000*/  IADD3 R14, P2, P0, R10, R2, R20 ;  /* 0x000000020a0e7210 */ /* 0x000fe4000785e014 */
[----:B------:R-:W-:Y:S02]  /*3010*/  IADD3 R10, -R25, 0x10, RZ ;  /* 0x00000010190a7810 */ /* 0x000fe40007ffe1ff */
[----:B------:R-:W-:Y:S02]  /*3020*/  IADD3.X R15, RZ, R3, R23, P2, P0 ;  /* 0x00000003ff0f7210 */ /* 0x000fe400017e0417 */
[----:B------:R-:W-:-:S04]  /*3030*/  LOP3.LUT R10, R10, 0xf, RZ, 0xc0, !PT ;  /* 0x0000000f0a0a7812 */ /* 0x000fc800078ec0ff */
[----:B------:R-:W-:Y:S02]  /*3040*/  IADD3 R12, P2, P0, R10, R2, R22 ;  /* 0x000000020a0c7210 */ /* 0x000fe4000785e016 */
[----:B------:R-:W1:Y:S02]  /*3050*/  SHFL.IDX PT, R2, R7, RZ, 0x181f ;  /* 0x00181fff07027589 */ /* 0x000e6400000e0000 */
[----:B------:R-:W-:Y:S02]  /*3060*/  IADD3.X R13, RZ, R3, R24, P2, P0 ;  /* 0x00000003ff0d7210 */ /* 0x000fe400017e0418 */
[----:B------:R-:W2:Y:S01]  /*3070*/  SHFL.IDX PT, R3, R6, RZ, 0x181f ;  /* 0x00181fff06037589 */ /* 0x000ea200000e0000 */
[----:B-1----:R-:W-:-:S05]  /*3080*/  IADD3 R10, P0, R2, R11, RZ ;  /* 0x0000000b020a7210 */ /* 0x002fca0007f1e0ff */
[----:B--2---:R-:W-:Y:S01]  /*3090*/  IMAD.X R11, R3, 0x1, R9, P0 ;  /* 0x00000001030b7824 */ /* 0x004fe200000e0609 */
[----:B------:R-:W-:-:S04]  /*30a0*/  IADD3 R8, P0, R2, R8, RZ ;  /* 0x0000000802087210 */ /* 0x000fc80007f1e0ff */
[----:B------:R1:W-:Y:S01]  /*30b0*/  LDGSTS.E.BYPASS.LTC128B.128 [R93+0x10100], [R10.64], !P6 ;  /* 0x101000000a5d7fae */ /* 0x0003e2000f101d4c */
[----:B------:R-:W-:Y:S01]  /*30c0*/  IMAD.X R9, R3, 0x1, R21, P0 ;  /* 0x0000000103097824 */ /* 0x000fe200000e0615 */
[----:B------:R-:W-:-:S04]  /*30d0*/  IADD3 R6, P0, R2, R20, RZ ;  /* 0x0000001402067210 */ /* 0x000fc80007f1e0ff */
[----:B------:R1:W-:Y:S01]  /*30e0*/  LDGSTS.E.BYPASS.LTC128B.128 [R93+0x12100], [R8.64], !P5 ;  /* 0x12100000085d7fae */ /* 0x0003e2000e901d4c */
[----:B------:R-:W-:Y:S01]  /*30f0*/  IMAD.X R7, R3, 0x1, R23, P0 ;  /* 0x0000000103077824 */ /* 0x000fe200000e0617 */
[----:B------:R-:W-:-:S04]  /*3100*/  IADD3 R2, P0, R2, R22, RZ ;  /* 0x0000001602027210 */ /* 0x000fc80007f1e0ff */
[----:B------:R1:W-:Y:S01]  /*3110*/  LDGSTS.E.BYPASS.LTC128B.128 [R93+0x14100], [R6.64], !P4 ;  /* 0x14100000065d7fae */ /* 0x0003e2000e101d4c */
[----:B------:R-:W-:Y:S01]  /*3120*/  IMAD.X R3, R3, 0x1, R24, P0 ;  /* 0x0000000103037824 */ /* 0x000fe200000e0618 */
[----:B------:R-:W-:-:S04]  /*3130*/  ISETP.NE.U32.AND P0, PT, R28, RZ, PT ;  /* 0x000000ff1c00720c */ /* 0x000fc80003f05070 */
[----:B------:R1:W-:Y:S09]  /*3140*/  LDGSTS.E.BYPASS.LTC128B.128 [R93+0x16100], [R2.64], !P3 ;  /* 0x16100000025d7fae */ /* 0x0003f2000d901d4c */
[----:B------:R1:W-:Y:S01]  /*3150*/  LDGSTS.E.BYPASS.LTC128B.128.ZFILL [R93+0x11100], [R18.64], P0 ;  /* 0x11100000125d7fae */ /* 0x0003e20008141d4c */
[----:B------:R-:W-:-:S13]  /*3160*/  ISETP.NE.U32.AND P0, PT, R27, RZ, PT ;  /* 0x000000ff1b00720c */ /* 0x000fda0003f05070 */
[----:B------:R1:W-:Y:S01]  /*3170*/  LDGSTS.E.BYPASS.LTC128B.128.ZFILL [R93+0x13100], [R16.64], P0 ;  /* 0x13100000105d7fae */ /* 0x0003e20008141d4c */
[----:B------:R-:W-:-:S13]  /*3180*/  ISETP.NE.U32.AND P0, PT, R26, RZ, PT ;  /* 0x000000ff1a00720c */ /* 0x000fda0003f05070 */
[----:B------:R1:W-:Y:S01]  /*3190*/  LDGSTS.E.BYPASS.LTC128B.128.ZFILL [R93+0x15100], [R14.64], P0 ;  /* 0x151000000e5d7fae */ /* 0x0003e20008141d4c */
[----:B------:R-:W-:-:S13]  /*31a0*/  ISETP.NE.U32.AND P0, PT, R25, RZ, PT ;  /* 0x000000ff1900720c */ /* 0x000fda0003f05070 */
[----:B------:R1:W-:Y:S02]  /*31b0*/  LDGSTS.E.BYPASS.LTC128B.128.ZFILL [R93+0x17100], [R12.64], P0 ;  /* 0x171000000c5d7fae */ /* 0x0003e40008141d4c */
.L_x_4:
[----:B-1----:R-:W-:Y:S01]  /*31c0*/  LOP3.LUT R2, R92, 0xffffffe0, RZ, 0xc0, !PT ;  /* 0xffffffe05c027812 */ /* 0x002fe200078ec0ff */
[----:B------:R-:W-:Y:S01]  /*31d0*/  IMAD.U32 R6, RZ, RZ, UR10 ;  /* 0x0000000aff067e24 */ /* 0x000fe2000f8e00ff */
[----:B------:R-:W-:Y:S01]  /*31e0*/  STL [R1+0x48], R168 ;  /* 0x000048a801007387 */ /* 0x000fe20000100800 */
[----:B------:R-:W-:Y:S02]  /*31f0*/  IMAD.SHL.U32 R135, R4, 0x2, RZ ;  /* 0x0000000204877824 */ /* 0x000fe400078e00ff */
[----:B------:R-:W-:Y:S01]  /*3200*/  IMAD.IADD R2, R132, 0x1, -R2 ;  /* 0x0000000184027824 */ /* 0x000fe200078e0a02 */
[----:B------:R-:W-:Y:S01]  /*3210*/  STL [R1+0x44], R134 ;  /* 0x0000448601007387 */ /* 0x000fe20000100800 */
[----:B------:R-:W-:Y:S01]  /*3220*/  IMAD R248, R5, 0x2, R135 ;  /* 0x0000000205f87824 */ /* 0x000fe200078e0287 */
[C---:B------:R-:W-:Y:S02]  /*3230*/  LEA R250, R0.reuse, R135, 0x1 ;  /* 0x0000008700fa7211 */ /* 0x040fe400078e08ff */
[----:B------:R-:W-:Y:S01]  /*3240*/  SHF.R.S32.HI R3, RZ, 0x1f, R2 ;  /* 0x0000001fff037819 */ /* 0x000fe20000011402 */
[----:B------:R-:W-:Y:S01]  /*3250*/  LDSM.16.MT88.4 R24, [R135+0x100] ;  /* 0x000100008718783b */ /* 0x000fe20000004200 */
[----:B------:R-:W-:-:S02]  /*3260*/  IMAD R249, R0, 0x2, R248 ;  /* 0x0000000200f97824 */ /* 0x000fc400078e02f8 */
[----:B------:R-:W-:Y:S01]  /*3270*/  LEA.HI R3, R3, R2, RZ, 0x2 ;  /* 0x0000000203037211 */ /* 0x000fe200078f10ff */
[----:B------:R-:W-:Y:S03]  /*3280*/  LDSM.16.MT88.4 R28, [R135+0x900] ;  /* 0x00090000871c783b */ /* 0x000fe60000004200 */
[----:B------:R-:W-:Y:S01]  /*3290*/  LOP3.LUT R3, R3, 0x7ffffffc, RZ, 0xc0, !PT ;  /* 0x7ffffffc03037812 */ /* 0x000fe200078ec0ff */
[----:B------:R-:W-:Y:S03]  /*32a0*/  LDSM.16.MT88.4 R48, [R250+0x100] ;  /* 0x00010000fa30783b */ /* 0x000fe60000004200 */
[----:B------:R-:W-:Y:S01]  /*32b0*/  IADD3 R2, R2, -R3, RZ ;  /* 0x8000000302027210 */ /* 0x000fe20007ffe0ff */
[----:B------:R-:W-:Y:S04]  /*32c0*/  LDSM.16.MT88.4 R52, [R248+0x900] ;  /* 0x00090000f834783b */ /* 0x000fe80000004200 */
[----:B------:R-:W-:Y:S01]  /*32d0*/  IMAD R2, R2, -0x2, R6 ;  /* 0xfffffffe02027824 */ /* 0x000fe200078e0206 */
[----:B------:R-:W-:Y:S04]  /*32e0*/  LDSM.16.MT88.4 R76, [R249+0x2100] ;  /* 0x00210000f94c783b */ /* 0x000fe80000004200 */
[----:B------:R-:W-:Y:S01]  /*32f0*/  ISETP.GT.AND P0, PT, R2, RZ, PT ;  /* 0x000000ff0200720c */ /* 0x000fe20003f04270 */
[----:B------:R-:W-:Y:S03]  /*3300*/  LDSM.16.MT88.4 R80, [R249+0x2900] ;  /* 0x00290000f950783b */ /* 0x000fe60000004200 */
[----:B------:R-:W-:Y:S01]  /*3310*/  FSEL R15, R46, -INF , P0 ;  /* 0xff8000002e0f7808 */ /* 0x000fe20000000000 */
[----:B------:R-:W-:Y:S01]  /*3320*/  STL [R1+0x40], R133 ;  /* 0x0000408501007387 */ /* 0x000fe20000100800 */
[----:B------:R-:W-:-:S02]  /*3330*/  FSEL R10, R44, -INF , P0 ;  /* 0xff8000002c0a7808 */ /* 0x000fc40000000000 */
[C---:B------:R-:W-:Y:S01]  /*3340*/  ISETP.GT.AND P0, PT, R2.reuse, 0x1, PT ;  /* 0x000000010200780c */ /* 0x040fe20003f04270 */
[----:B------:R-:W0:Y:S03]  /*3350*/  LDGDEPBAR ;  /* 0x00000000000079af */ /* 0x000e260000000000 */
[----:B------:R-:W-:Y:S02]  /*3360*/  FSEL R16, R47, -INF , P0 ;  /* 0xff8000002f107808 */ /* 0x000fe40000000000 */
[----:B------:R-:W-:Y:S02]  /*3370*/  FSEL R9, R45, -INF , P0 ;  /* 0xff8000002d097808 */ /* 0x000fe40000000000 */
[----:B------:R-:W-:Y:S01]  /*3380*/  ISETP.GT.AND P0, PT, R2, 0x8, PT ;  /* 0x000000080200780c */ /* 0x000fe20003f04270 */
[----:B------:R-:W-:Y:S01]  /*3390*/  LDSM.16.MT88.4 R44, [R250+0x900] ;  /* 0x00090000fa2c783b */ /* 0x000fe20000004200 */
[----:B------:R-:W-:-:S02]  /*33a0*/  FMNMX.FTZ R3, R10, R9, !PT ;  /* 0x000000090a037209 */ /* 0x000fc40007810000 */
[----:B------:R-:W-:Y:S02]  /*33b0*/  FSEL R17, R74, -INF , P0 ;  /* 0xff8000004a117808 */ /* 0x000fe40000000000 */
[----:B------:R-:W-:Y:S02]  /*33c0*/  FSEL R8, R72, -INF , P0 ;  /* 0xff80000048087808 */ /* 0x000fe40000000000 */
[----:B------:R-:W-:Y:S02]  /*33d0*/  ISETP.GT.AND P0, PT, R2, 0x9, PT ;  /* 0x000000090200780c */ /* 0x000fe40003f04270 */
[----:B------:R-:W-:Y:S02]  /*33e0*/  FMNMX.FTZ R3, R8, R3, !PT ;  /* 0x0000000308037209 */ /* 0x000fe40007810000 */
[----:B------:R-:W-:Y:S02]  /*33f0*/  FSEL R18, R75, -INF , P0 ;  /* 0xff8000004b127808 */ /* 0x000fe40000000000 */
[----:B------:R-:W-:-:S02]  /*3400*/  FSEL R7, R73, -INF , P0 ;  /* 0xff80000049077808 */ /* 0x000fc40000000000 */
[----:B------:R-:W-:Y:S01]  /*3410*/  ISETP.GT.AND P0, PT, R2, 0x10, PT ;  /* 0x000000100200780c */ /* 0x000fe20003f04270 */
[----:B------:R-:W-:Y:S01]  /*3420*/  LDSM.16.MT88.4 R72, [R249+0x900] ;  /* 0x00090000f948783b */ /* 0x000fe20000004200 */
[----:B------:R-:W-:Y:S02]  /*3430*/  FMNMX.FTZ R3, R7, R3, !PT ;  /* 0x0000000307037209 */ /* 0x000fe40007810000 */
[----:B------:R-:W-:Y:S02]  /*3440*/  FSEL R19, R42, -INF , P0 ;  /* 0xff8000002a137808 */ /* 0x000fe40000000000 */
[----:B------:R-:W-:Y:S02]  /*3450*/  FSEL R6, R40, -INF , P0 ;  /* 0xff80000028067808 */ /* 0x000fe40000000000 */
[----:B------:R-:W-:Y:S02]  /*3460*/  ISETP.GT.AND P0, PT, R2, 0x11, PT ;  /* 0x000000110200780c */ /* 0x000fe40003f04270 */
[----:B------:R-:W-:-:S02]  /*3470*/  FMNMX.FTZ R3, R6, R3, !PT ;  /* 0x0000000306037209 */ /* 0x000fc40007810000 */
[----:B------:R-:W-:Y:S02]  /*3480*/  FSEL R20, R43, -INF , P0 ;  /* 0xff8000002b147808 */ /* 0x000fe40000000000 */
[----:B------:R-:W-:Y:S02]  /*3490*/  FSEL R13, R41, -INF , P0 ;  /* 0xff800000290d7808 */ /* 0x000fe40000000000 */
[----:B------:R-:W-:Y:S02]  /*34a0*/  ISETP.GT.AND P0, PT, R2, 0x18, PT ;  /* 0x000000180200780c */ /* 0x000fe40003f04270 */
[----:B------:R-:W-:Y:S02]  /*34b0*/  FMNMX.FTZ R3, R13, R3, !PT ;  /* 0x000000030d037209 */ /* 0x000fe40007810000 */
[----:B------:R-:W-:Y:S02]  /*34c0*/  FSEL R22, R70, -INF , P0 ;  /* 0xff80000046167808 */ /* 0x000fe40000000000 */
[----:B------:R-:W-:-:S02]  /*34d0*/  FSEL R11, R68, -INF , P0 ;  /* 0xff800000440b7808 */ /* 0x000fc40000000000 */
[C---:B------:R-:W-:Y:S02]  /*34e0*/  ISETP.GT.AND P0, PT, R2.reuse, 0x19, PT ;  /* 0x000000190200780c */ /* 0x040fe40003f04270 */
[----:B------:R-:W-:Y:S02]  /*34f0*/  FMNMX.FTZ R3, R11, R3, !PT ;  /* 0x000000030b037209 */ /* 0x000fe40007810000 */
        /* <DEDUP_REMOVED lines=20> */
[----:B------:R-:W-:Y:S01]  /*3640*/  ISETP.GT.AND P0, PT, R2, 0x30, PT ;  /* 0x000000300200780c */ /* 0x000fe20003f04270 */
[----:B------:R-:W-:Y:S01]  /*3650*/  LDSM.16.MT88.4 R64, [R248+0x2100] ;  /* 0x00210000f840783b */ /* 0x000fe20000004200 */
[----:B------:R-:W-:Y:S02]  /*3660*/  FMNMX.FTZ R12, R15, R16, !PT ;  /* 0x000000100f0c7209 */ /* 0x000fe40007810000 */
[----:B------:R-:W-:Y:S02]  /*3670*/  FSEL R106, R34, -INF , P0 ;  /* 0xff800000226a7808 */ /* 0x000fe40000000000 */
[----:B------:R-:W-:-:S02]  /*3680*/  FSEL R93, R32, -INF , P0 ;  /* 0xff800000205d7808 */ /* 0x000fc40000000000 */
[----:B------:R-:W-:Y:S02]  /*3690*/  ISETP.GT.AND P0, PT, R2, 0x31, PT ;  /* 0x000000310200780c */ /* 0x000fe40003f04270 */
[----:B------:R-:W-:Y:S02]  /*36a0*/  FMNMX.FTZ R3, R94, R3, !PT ;  /* 0x000000035e037209 */ /* 0x000fe40007810000 */
[----:B------:R-:W-:Y:S02]  /*36b0*/  FSEL R99, R35, -INF , P0 ;  /* 0xff80000023637808 */ /* 0x000fe40000000000 */
[----:B------:R-:W-:Y:S02]  /*36c0*/  FSEL R92, R33, -INF , P0 ;  /* 0xff800000215c7808 */ /* 0x000fe40000000000 */
[----:B------:R-:W-:Y:S01]  /*36d0*/  FMNMX.FTZ R12, R17, R12, !PT ;  /* 0x0000000c110c7209 */ /* 0x000fe20007810000 */
[----:B------:R-:W-:Y:S01]  /*36e0*/  LDSM.16.MT88.4 R32, [R249+0x100] ;  /* 0x00010000f920783b */ /* 0x000fe20000004200 */
[----:B------:R-:W-:-:S02]  /*36f0*/  ISETP.GT.AND P0, PT, R2, 0x38, PT ;  /* 0x000000380200780c */ /* 0x000fc40003f04270 */
[----:B------:R-:W-:Y:S02]  /*3700*/  FMNMX.FTZ R3, R93, R3, !PT ;  /* 0x000000035d037209 */ /* 0x000fe40007810000 */
[----:B------:R-:W-:Y:S02]  /*3710*/  FMNMX.FTZ R12, R18, R12, !PT ;  /* 0x0000000c120c7209 */ /* 0x000fe40007810000 */
[----:B------:R-:W-:Y:S02]  /*3720*/  FSEL R98, R62, -INF , P0 ;  /* 0xff8000003e627808 */ /* 0x000fe40000000000 */
[----:B------:R-:W-:Y:S02]  /*3730*/  FSEL R91, R60, -INF , P0 ;  /* 0xff8000003c5b7808 */ /* 0x000fe40000000000 */
[----:B------:R-:W-:Y:S02]  /*3740*/  ISETP.GT.AND P0, PT, R2, 0x39, PT ;  /* 0x000000390200780c */ /* 0x000fe40003f04270 */
[----:B------:R-:W-:-:S02]  /*3750*/  FMNMX.FTZ R2, R92, R3, !PT ;  /* 0x000000035c027209 */ /* 0x000fc40007810000 */
[----:B------:R-:W-:Y:S02]  /*3760*/  FMNMX.FTZ R3, R19, R12, !PT ;  /* 0x0000000c13037209 */ /* 0x000fe40007810000 */
[----:B------:R-:W-:Y:S02]  /*3770*/  FSEL R89, R61, -INF , P0 ;  /* 0xff8000003d597808 */ /* 0x000fe40000000000 */
[----:B------:R-:W-:Y:S02]  /*3780*/  FMNMX.FTZ R3, R20, R3, !PT ;  /* 0x0000000314037209 */ /* 0x000fe40007810000 */
[----:B------:R-:W-:Y:S02]  /*3790*/  FMNMX.FTZ R2, R91, R2, !PT ;  /* 0x000000025b027209 */ /* 0x000fe40007810000 */
[----:B------:R-:W-:Y:S02]  /*37a0*/  FMNMX.FTZ R3, R22, R3, !PT ;  /* 0x0000000316037209 */ /* 0x000fe40007810000 */
[----:B------:R-:W-:-:S02]  /*37b0*/  FMNMX.FTZ R2, R89, R2, !PT ;  /* 0x0000000259027209 */ /* 0x000fc40007810000 */
[----:B------:R-:W-:Y:S02]  /*37c0*/  FMNMX.FTZ R3, R23, R3, !PT ;  /* 0x0000000317037209 */ /* 0x000fe40007810000 */
[----:B------:R-:W-:Y:S01]  /*37d0*/  FSEL R90, R63, -INF , P0 ;  /* 0xff8000003f5a7808 */ /* 0x000fe20000000000 */
[----:B------:R-:W1:Y:S01]  /*37e0*/  SHFL.BFLY PT, R12, R2, 0x2, 0x1f ;  /* 0x0c401f00020c7f89 */ /* 0x000e6200000e0000 */
[----:B------:R-:W-:-:S03]  /*37f0*/  FMNMX.FTZ R3, R105, R3, !PT ;  /* 0x0000000369037209 */ /* 0x000fc60007810000 */
[----:B------:R-:W-:Y:S01]  /*3800*/  LDSM.16.MT88.4 R60, [R135+0x2900] ;  /* 0x00290000873c783b */ /* 0x000fe20000004200 */
[----:B------:R-:W-:-:S04]  /*3810*/  FMNMX.FTZ R3, R104, R3, !PT ;  /* 0x0000000368037209 */ /* 0x000fc80007810000 */
[----:B------:R-:W-:-:S04]  /*3820*/  FMNMX.FTZ R3, R108, R3, !PT ;  /* 0x000000036c037209 */ /* 0x000fc80007810000 */
[----:B------:R-:W-:-:S04]  /*3830*/  FMNMX.FTZ R3, R107, R3, !PT ;  /* 0x000000036b037209 */ /* 0x000fc80007810000 */
[----:B------:R-:W-:-:S04]  /*3840*/  FMNMX.FTZ R3, R106, R3, !PT ;  /* 0x000000036a037209 */ /* 0x000fc80007810000 */
[----:B------:R-:W-:Y:S02]  /*3850*/  FMNMX.FTZ R3, R99, R3, !PT ;  /* 0x0000000363037209 */ /* 0x000fe40007810000 */
[----:B-1----:R-:W-:Y:S02]  /*3860*/  FMNMX.FTZ R2, R2, R12, !PT ;  /* 0x0000000c02027209 */ /* 0x002fe40007810000 */
[----:B------:R-:W-:-:S03]  /*3870*/  FMNMX.FTZ R3, R98, R3, !PT ;  /* 0x0000000362037209 */ /* 0x000fc60007810000 */
[----:B------:R-:W1:Y:S01]  /*3880*/  SHFL.BFLY PT, R132, R2, 0x1, 0x1f ;  /* 0x0c201f0002847f89 */ /* 0x000e6200000e0000 */
[----:B------:R-:W-:-:S05]  /*3890*/  FMNMX.FTZ R3, R90, R3, !PT ;  /* 0x000000035a037209 */ /* 0x000fca0007810000 */
[----:B------:R-:W2:Y:S01]  /*38a0*/  SHFL.BFLY PT, R21, R3, 0x2, 0x1f ;  /* 0x0c401f0003157f89 */ /* 0x000ea200000e0000 */
[----:B-1----:R-:W-:-:S04]  /*38b0*/  FMNMX.FTZ R132, R2, R132, !PT ;  /* 0x0000008402847209 */ /* 0x002fc80007810000 */
[C---:B------:R-:W-:Y:S01]  /*38c0*/  FSETP.NEU.FTZ.AND P0, PT, R132.reuse, -INF , PT ;  /* 0xff8000008400780b */ /* 0x040fe20003f1d000 */
[----:B------:R-:W-:Y:S01]  /*38d0*/  FMUL.FTZ R12, R132, c[0x0][0x2d0] ;  /* 0x0000b400840c7a20 */ /* 0x000fe20000410000 */
[----:B--2---:R-:W-:-:S04]  /*38e0*/  FMNMX.FTZ R2, R3, R21, !PT ;  /* 0x0000001503027209 */ /* 0x004fc80007810000 */
[----:B------:R-:W-:Y:S01]  /*38f0*/  FSEL R12, R12, RZ, P0 ;  /* 0x000000ff0c0c7208 */ /* 0x000fe20000000000 */
[----:B------:R-:W1:Y:S04]  /*3900*/  SHFL.BFLY PT, R3, R2, 0x1, 0x1f ;  /* 0x0c201f0002037f89 */ /* 0x000e6800000e0000 */
[--C-:B------:R-:W-:Y:S02]  /*3910*/  FFMA.FTZ R14, R14, c[0x0][0x2d0], -R12.reuse ;  /* 0x0000b4000e0e7a23 */ /* 0x100fe4000001080c */
[--C-:B------:R-:W-:Y:S02]  /*3920*/  FFMA.FTZ R13, R13, c[0x0][0x2d0], -R12.reuse ;  /* 0x0000b4000d0d7a23 */ /* 0x100fe4000001080c */
[----:B------:R-:W-:Y:S01]  /*3930*/  MUFU.EX2 R138, R14 ;  /* 0x0000000e008a7308 */ /* 0x000fe20000000800 */
[----:B------:R-:W-:-:S02]  /*3940*/  FFMA.FTZ R10, R10, c[0x0][0x2d0], -R12 ;  /* 0x0000b4000a0a7a23 */ /* 0x000fc4000001080c */
[--C-:B------:R-:W-:Y:S02]  /*3950*/  FFMA.FTZ R9, R9, c[0x0][0x2d0], -R12.reuse ;  /* 0x0000b40009097a23 */ /* 0x100fe4000001080c */
[--C-:B------:R-:W-:Y:S02]  /*3960*/  FFMA.FTZ R8, R8, c[0x0][0x2d0], -R12.reuse ;  /* 0x0000b40008087a23 */ /* 0x100fe4000001080c */
[--C-:B------:R-:W-:Y:S01]  /*3970*/  FFMA.FTZ R7, R7, c[0x0][0x2d0], -R12.reuse ;  /* 0x0000b40007077a23 */ /* 0x100fe2000001080c */
[----:B------:R-:W-:Y:S01]  /*3980*/  MUFU.EX2 R139, R13 ;  /* 0x0000000d008b7308 */ /* 0x000fe20000000800 */
[--C-:B------:R-:W-:Y:S02]  /*3990*/  FFMA.FTZ R11, R11, c[0x0][0x2d0], -R12.reuse ;  /* 0x0000b4000b0b7a23 */ /* 0x100fe4000001080c */
[----:B------:R-:W-:Y:S01]  /*39a0*/  FFMA.FTZ R6, R6, c[0x0][0x2d0], -R12 ;  /* 0x0000b40006067a23 */ /* 0x000fe2000001080c */
[----:B-1----:R-:W-:-:S04]  /*39b0*/  FMNMX.FTZ R2, R3, R2, !PT ;  /* 0x0000000203027209 */ /* 0x002fc80007810000 */
[----:B------:R-:W-:Y:S01]  /*39c0*/  MUFU.EX2 R87, R10 ;  /* 0x0000000a00577308 */ /* 0x000fe20000000800 */
[C---:B------:R-:W-:Y:S01]  /*39d0*/  FSETP.NEU.FTZ.AND P0, PT, R2.reuse, -INF , PT ;  /* 0xff8000000200780b */ /* 0x040fe20003f1d000 */
[----:B------:R-:W-:-:S06]  /*39e0*/  FMUL.FTZ R3, R2, c[0x0][0x2d0] ;  /* 0x0000b40002037a20 */ /* 0x000fcc0000410000 */
[----:B------:R-:W1:Y:S01]  /*39f0*/  MUFU.EX2 R85, R9 ;  /* 0x0000000900557308 */ /* 0x000e620000000800 */
[----:B------:R-:W-:-:S05]  /*3a00*/  FSEL R3, R3, RZ, P0 ;  /* 0x000000ff03037208 */ /* 0x000fca0000000000 */
[--C-:B------:R-:W-:Y:S02]  /*3a10*/  FFMA.FTZ R4, R17, c[0x0][0x2d0], -R3.reuse ;  /* 0x0000b40011047a23 */ /* 0x100fe40000010803 */
[--C-:B------:R-:W-:Y:S01]  /*3a20*/  FFMA.FTZ R15, R15, c[0x0][0x2d0], -R3.reuse ;  /* 0x0000b4000f0f7a23 */ /* 0x100fe20000010803 */
[----:B------:R1:W-:Y:S01]  /*3a30*/  MUFU.EX2 R86, R8 ;  /* 0x0000000800567308 */ /* 0x0003e20000000800 */
[----:B------:R-:W-:-:S07]  /*3a40*/  FFMA.FTZ R16, R16, c[0x0][0x2d0], -R3 ;  /* 0x0000b40010107a23 */ /* 0x000fce0000010803 */
[----:B------:R2:W-:Y:S08]  /*3a50*/  MUFU.EX2 R14, R4 ;  /* 0x00000004000e7308 */ /* 0x0005f00000000800 */
[----:B------:R-:W3:Y:S01]  /*3a60*/  MUFU.EX2 R88, R7 ;  /* 0x0000000700587308 */ /* 0x000ee20000000800 */
[----:B-1----:R-:W-:Y:S01]  /*3a70*/  F2FP.BF16.PACK_AB R8, R85, R87 ;  /* 0x000000575508723e */ /* 0x002fe200000010ff */
[----:B--2---:R-:W-:-:S06]  /*3a80*/  FFMA.FTZ R4, R18, c[0x0][0x2d0], -R3 ;  /* 0x0000b40012047a23 */ /* 0x004fcc0000010803 */
[----:B------:R-:W-:Y:S01]  /*3a90*/  MUFU.EX2 R15, R15 ;  /* 0x0000000f000f7308 */ /* 0x000fe20000000800 */
[----:B---3--:R-:W-:-:S07]  /*3aa0*/  F2FP.BF16.PACK_AB R10, R88, R86 ;  /* 0x00000056580a723e */ /* 0x008fce00000010ff */
[----:B------:R-:W1:Y:S08]  /*3ab0*/  MUFU.EX2 R13, R16 ;  /* 0x00000010000d7308 */ /* 0x000e700000000800 */
[----:B------:R2:W3:Y:S08]  /*3ac0*/  MUFU.EX2 R84, R4 ;  /* 0x0000000400547308 */ /* 0x0004f00000000800 */
[----:B------:R3:W4:Y:S01]  /*3ad0*/  MUFU.EX2 R145, R11 ;  /* 0x0000000b00917308 */ /* 0x0007220000000800 */
[----:B-1----:R-:W-:Y:S01]  /*3ae0*/  F2FP.BF16.PACK_AB R9, R13, R15 ;  /* 0x0000000f0d09723e */ /* 0x002fe200000010ff */
[----:B--2---:R-:W-:-:S06]  /*3af0*/  FFMA.FTZ R4, R19, c[0x0][0x2d0], -R3 ;  /* 0x0000b40013047a23 */ /* 0x004fcc0000010803 */
[----:B------:R4:W-:Y:S01]  /*3b00*/  MUFU.EX2 R144, R6 ;  /* 0x0000000600907308 */ /* 0x0009e20000000800 */
[----:B---3--:R-:W-:-:S07]  /*3b10*/  F2FP.BF16.PACK_AB R11, R84, R14 ;  /* 0x0000000e540b723e */ /* 0x008fce00000010ff */
[----:B------:R1:W-:Y:S01]  /*3b20*/  MUFU.EX2 R183, R4 ;  /* 0x0000000400b77308 */ /* 0x0003e20000000800 */
[----:B------:R-:W-:Y:S01]  /*3b30*/  HMMA.16816.F32.BF16 R16, R8, R26, RZ ;  /* 0x0000001a0810723c */ /* 0x000fe200000418ff */
[----:B----4-:R-:W-:-:S07]  /*3b40*/  F2FP.BF16.PACK_AB R6, R138, R145 ;  /* 0x000000918a06723e */ /* 0x010fce00000010ff */
[----:B------:R-:W-:Y:S01]  /*3b50*/  HMMA.16816.F32.BF16 R40, R8, R36, RZ ;  /* 0x000000240828723c */ /* 0x000fe200000418ff */
[----:B-1----:R-:W-:-:S04]  /*3b60*/  FFMA.FTZ R4, R20, c[0x0][0x2d0], -R3 ;  /* 0x0000b40014047a23 */ /* 0x002fc80000010803 */
[----:B------:R1:W2:Y:S02]  /*3b70*/  MUFU.EX2 R127, R4 ;  /* 0x00000004007f7308 */ /* 0x0002a40000000800 */
[----:B-1----:R-:W-:Y:S01]  /*3b80*/  FFMA.FTZ R4, R22, c[0x0][0x2d0], -R3 ;  /* 0x0000b40016047a23 */ /* 0x002fe20000010803 */
[----:B--2---:R-:W-:-:S05]  /*3b90*/  F2FP.BF16.PACK_AB R5, R127, R183 ;  /* 0x000000b77f05723e */ /* 0x004fca00000010ff */
[----:B------:R1:W-:Y:S02]  /*3ba0*/  MUFU.EX2 R126, R4 ;  /* 0x00000004007e7308 */ /* 0x0003e40000000800 */
[----:B-1----:R-:W-:Y:S02]  /*3bb0*/  FFMA.FTZ R4, R23, c[0x0][0x2d0], -R3 ;  /* 0x0000b40017047a23 */ /* 0x002fe40000010803 */
[C---:B------:R-:W-:Y:S04]  /*3bc0*/  HMMA.16816.F32.BF16 R20, R8.reuse, R24, RZ ;  /* 0x000000180814723c */ /* 0x040fe800000418ff */
[----:B------:R1:W2:Y:S04]  /*3bd0*/  MUFU.EX2 R125, R4 ;  /* 0x00000004007d7308 */ /* 0x0002a80000000800 */
[----:B------:R-:W-:Y:S01]  /*3be0*/  HMMA.16816.F32.BF16 R24, R8, R38, RZ ;  /* 0x000000260818723c */ /* 0x000fe200000418ff */
[----:B-1----:R-:W-:-:S02]  /*3bf0*/  F2FP.BF16.PACK_AB R4, R139, R144 ;  /* 0x000000908b04723e */ /* 0x002fc400000010ff */
[----:B--2---:R-:W-:Y:S11]  /*3c00*/  F2FP.BF16.PACK_AB R7, R125, R126 ;  /* 0x0000007e7d07723e */ /* 0x004ff600000010ff */
[----:B------:R-:W-:Y:S02]  /*3c10*/  @!UPT UIADD3 URZ, URZ, URZ, URZ ;  /* 0x0000003f3f3ff290 */ /* 0x000fe4000fffe03f */
[C---:B------:R-:W-:Y:S08]  /*3c20*/  HMMA.16816.F32.BF16 R164, R4.reuse, R28, R20 ;  /* 0x0000001c04a4723c */ /* 0x040ff00000041814 */
[----:B------:R-:W-:Y:S01]  /*3c30*/  HMMA.16816.F32.BF16 R56, R4, R30, R16 ;  /* 0x0000001e0438723c */ /* 0x000fe20000041810 */
[----:B------:R-:W1:Y:S07]  /*3c40*/  LDSM.16.MT88.4 R28, [R135+0x2100] ;  /* 0x00210000871c783b */ /* 0x000e6e0000004200 */
[C---:B------:R-:W-:Y:S08]  /*3c50*/  HMMA.16816.F32.BF16 R20, R8.reuse, R48, RZ ;  /* 0x000000300814723c */ /* 0x040ff000000418ff */
[----:B------:R-:W-:Y:S08]  /*3c60*/  HMMA.16816.F32.BF16 R16, R8, R50, RZ ;  /* 0x000000320810723c */ /* 0x000ff000000418ff */
[----:B------:R-:W-:Y:S01]  /*3c70*/  IMAD.MOV.U32 R131, RZ, RZ, R57 ;  /* 0x000000ffff837224 */ /* 0x000fe200078e0039 */
[----:B------:R-:W-:Y:S01]  /*3c80*/  MOV R130, R56 ;  /* 0x0000003800827202 */ /* 0x000fe20000000f00 */
[----:B------:R-:W-:Y:S01]  /*3c90*/  IMAD.MOV.U32 R113, RZ, RZ, R58 ;  /* 0x000000ffff717224 */ /* 0x000fe200078e003a */
[----:B------:R-:W-:Y:S01]  /*3ca0*/  HMMA.16816.F32.BF16 R156, R4, R52, R40 ;  /* 0x00000034049c723c */ /* 0x000fe20000041828 */
[----:B------:R-:W-:-:S07]  /*3cb0*/  IMAD.MOV.U32 R112, RZ, RZ, R59 ;  /* 0x000000ffff707224 */ /* 0x000fce00078e003b */
[C---:B------:R-:W-:Y:S08]  /*3cc0*/  HMMA.16816.F32.BF16 R56, R4.reuse, R44, R20 ;  /* 0x0000002c0438723c */ /* 0x040ff00000041814 */
[C---:B------:R-:W-:Y:S01]  /*3cd0*/  HMMA.16816.F32.BF16 R148, R4.reuse, R54, R24 ;  /* 0x000000360494723c */ /* 0x040fe20000041818 */
[----:B------:R-:W2:Y:S07]  /*3ce0*/  LDSM.16.MT88.4 R52, [R250+0x2900] ;  /* 0x00290000fa34783b */ /* 0x000eae0000004200 */
[----:B------:R-:W-:Y:S08]  /*3cf0*/  HMMA.16816.F32.BF16 R16, R4, R46, R16 ;  /* 0x0000002e0410723c */ /* 0x000ff00000041810 */
[----:B------:R-:W-:Y:S01]  /*3d00*/  HMMA.16816.F32.BF16 R24, R8, R68, RZ ;  /* 0x000000440818723c */ /* 0x000fe200000418ff */
[----:B------:R-:W-:Y:S01]  /*3d10*/  MOV R137, R57 ;  /* 0x0000003900897202 */ /* 0x000fe20000000f00 */
[----:B------:R-:W-:Y:S01]  /*3d20*/  IMAD.MOV.U32 R136, RZ, RZ, R56 ;  /* 0x000000ffff887224 */ /* 0x000fe200078e0038 */
[----:B------:R-:W-:Y:S01]  /*3d30*/  MOV R179, R59 ;  /* 0x0000003b00b37202 */ /* 0x000fe20000000f00 */
[----:B------:R-:W-:-:S02]  /*3d40*/  IMAD.MOV.U32 R168, RZ, RZ, R58 ;  /* 0x000000ffffa87224 */ /* 0x000fc400078e003a */
[----:B------:R-:W3:Y:S02]  /*3d50*/  LDSM.16.MT88.4 R56, [R248+0x2900] ;  /* 0x00290000f838783b */ /* 0x000ee40000004200 */
[C---:B------:R-:W-:Y:S08]  /*3d60*/  HMMA.16816.F32.BF16 R48, R8.reuse, R32, RZ ;  /* 0x000000200830723c */ /* 0x040ff000000418ff */
[----:B------:R-:W-:Y:S01]  /*3d70*/  IMAD.MOV.U32 R119, RZ, RZ, R17 ;  /* 0x000000ffff777224 */ /* 0x000fe200078e0011 */
[----:B------:R-:W-:Y:S01]  /*3d80*/  MOV R117, R19 ;  /* 0x0000001300757202 */ /* 0x000fe20000000f00 */
[----:B------:R-:W-:Y:S01]  /*3d90*/  IMAD.MOV.U32 R118, RZ, RZ, R18 ;  /* 0x000000ffff767224 */ /* 0x000fe200078e0012 */
[----:B------:R-:W-:Y:S01]  /*3da0*/  HMMA.16816.F32.BF16 R20, R8, R70, RZ ;  /* 0x000000460814723c */ /* 0x000fe200000418ff */
[----:B------:R-:W-:-:S07]  /*3db0*/  IMAD.MOV.U32 R116, RZ, RZ, R16 ;  /* 0x000000ffff747224 */ /* 0x000fce00078e0010 */
[C---:B------:R-:W-:Y:S08]  /*3dc0*/  HMMA.16816.F32.BF16 R16, R8.reuse, R76, RZ ;  /* 0x0000004c0810723c */ /* 0x040ff000000418ff */
[C---:B------:R-:W-:Y:S08]  /*3dd0*/  HMMA.16816.F32.BF16 R44, R8.reuse, R34, RZ ;  /* 0x00000022082c723c */ /* 0x040ff000000418ff */
[C---:B-1----:R-:W-:Y:S08]  /*3de0*/  HMMA.16816.F32.BF16 R40, R8.reuse, R28, RZ ;  /* 0x0000001c0828723c */ /* 0x042ff000000418ff */
[C---:B------:R-:W-:Y:S08]  /*3df0*/  HMMA.16816.F32.BF16 R36, R8.reuse, R30, RZ ;  /* 0x0000001e0824723c */ /* 0x040ff000000418ff */
[C---:B------:R-:W-:Y:S08]  /*3e00*/  HMMA.16816.F32.BF16 R32, R8.reuse, R64, RZ ;  /* 0x000000400820723c */ /* 0x040ff000000418ff */
[----:B------:R-:W-:Y:S01]  /*3e10*/  HMMA.16816.F32.BF16 R28, R8, R66, RZ ;  /* 0x00000042081c723c */ /* 0x000fe200000418ff */
[----:B------:R-:W1:Y:S07]  /*3e20*/  LDSM.16.MT88.4 R64, [R135+0x4100] ;  /* 0x004100008740783b */ /* 0x000e6e0000004200 */
[C---:B--2---:R-:W-:Y:S08]  /*3e30*/  HMMA.16816.F32.BF16 R24, R4.reuse, R52, R24 ;  /* 0x000000340418723c */ /* 0x044ff00000041818 */
[C---:B------:R-:W-:Y:S01]  /*3e40*/  HMMA.16816.F32.BF16 R140, R4.reuse, R72, R48 ;  /* 0x00000048048c723c */ /* 0x040fe20000041830 */
[----:B------:R-:W2:Y:S07]  /*3e50*/  LDSM.16.MT88.4 R48, [R248+0x4100] ;  /* 0x00410000f830783b */ /* 0x000eae0000004200 */
[C---:B------:R-:W-:Y:S07]  /*3e60*/  HMMA.16816.F32.BF16 R16, R4.reuse, R80, R16 ;  /* 0x000000500410723c */ /* 0x040fee0000041810 */
[----:B------:R-:W-:Y:S01]  /*3e70*/  IMAD.MOV.U32 R80, RZ, RZ, R145 ;  /* 0x000000ffff507224 */ /* 0x000fe200078e0091 */
[----:B------:R-:W-:Y:S01]  /*3e80*/  HMMA.16816.F32.BF16 R20, R4, R54, R20 ;  /* 0x000000360414723c */ /* 0x000fe20000041814 */
[----:B------:R-:W-:Y:S01]  /*3e90*/  IMAD.MOV.U32 R121, RZ, RZ, R24 ;  /* 0x000000ffff797224 */ /* 0x000fe200078e0018 */
[----:B------:R-:W-:Y:S01]  /*3ea0*/  MOV R120, R25 ;  /* 0x0000001900787202 */ /* 0x000fe20000000f00 */
[----:B------:R-:W-:Y:S01]  /*3eb0*/  IMAD.MOV.U32 R134, RZ, RZ, R26 ;  /* 0x000000ffff867224 */ /* 0x000fe200078e001a */
[----:B------:R-:W-:Y:S01]  /*3ec0*/  LDSM.16.MT88.4 R52, [R249+0x4100] ;  /* 0x00410000f934783b */ /* 0x000fe20000004200 */
[----:B------:R-:W-:Y:S01]  /*3ed0*/  IMAD.MOV.U32 R133, RZ, RZ, R27 ;  /* 0x000000ffff857224 */ /* 0x000fe200078e001b */
[----:B------:R-:W-:-:S02]  /*3ee0*/  MOV R81, R144 ;  /* 0x0000009000517202 */ /* 0x000fc40000000f00 */
[C---:B------:R-:W-:Y:S01]  /*3ef0*/  HMMA.16816.F32.BF16 R100, R4.reuse, R60, R40 ;  /* 0x0000003c0464723c */ /* 0x040fe20000041828 */
[----:B------:R-:W4:Y:S04]  /*3f00*/  LDSM.16.MT88.4 R24, [R135+0x4900] ;  /* 0x004900008718783b */ /* 0x000f280000004200 */
[----:B------:R-:W-:Y:S03]  /*3f10*/  LDSM.16.MT88.4 R40, [R248+0x4900] ;  /* 0x00490000f828783b */ /* 0x000fe60000004200 */
[----:B---3--:R-:W-:Y:S01]  /*3f20*/  HMMA.16816.F32.BF16 R32, R4, R56, R32 ;  /* 0x000000380420723c */ /* 0x008fe20000041820 */
[----:B------:R-:W-:Y:S01]  /*3f30*/  IMAD.MOV.U32 R124, RZ, RZ, R16 ;  /* 0x000000ffff7c7224 */ /* 0x000fe200078e0010 */
[----:B------:R-:W-:Y:S01]  /*3f40*/  MOV R110, R18 ;  /* 0x00000012006e7202 */ /* 0x000fe20000000f00 */
[----:B------:R-:W-:-:S02]  /*3f50*/  IMAD.MOV.U32 R109, RZ, RZ, R17 ;  /* 0x000000ffff6d7224 */ /* 0x000fc400078e0011 */
[----:B------:R-:W-:-:S03]  /*3f60*/  IMAD.MOV.U32 R111, RZ, RZ, R19 ;  /* 0x000000ffff6f7224 */ /* 0x000fc600078e0013 */
[C---:B------:R-:W-:Y:S01]  /*3f70*/  HMMA.16816.F32.BF16 R28, R4.reuse, R58, R28 ;  /* 0x0000003a041c723c */ /* 0x040fe2000004181c */
[----:B------:R-:W-:Y:S01]  /*3f80*/  MOV R129, R22 ;  /* 0x0000001600817202 */ /* 0x000fe20000000f00 */
[----:B------:R-:W-:Y:S01]  /*3f90*/  IMAD.MOV.U32 R128, RZ, RZ, R23 ;  /* 0x000000ffff807224 */ /* 0x000fe200078e0017 */
[----:B------:R-:W-:Y:S01]  /*3fa0*/  MOV R122, R20 ;  /* 0x00000014007a7202 */ /* 0x000fe20000000f00 */
[----:B------:R-:W-:Y:S01]  /*3fb0*/  IMAD.MOV.U32 R123, RZ, RZ, R21 ;  /* 0x000000ffff7b7224 */ /* 0x000fe200078e0015 */
[----:B------:R-:W-:Y:S03]  /*3fc0*/  LDSM.16.MT88.4 R56, [R250+0x4900] ;  /* 0x00490000fa38783b */ /* 0x000fe60000004200 */
[----:B------:R-:W-:Y:S01]  /*3fd0*/  HMMA.16816.F32.BF16 R72, R4, R74, R44 ;  /* 0x0000004a0448723c */ /* 0x000fe2000004182c */
[----:B------:R-:W3:Y:S01]  /*3fe0*/  LDSM.16.MT88.4 R44, [R250+0x4100] ;  /* 0x00410000fa2c783b */ /* 0x000ee20000004200 */
[----:B------:R-:W-:Y:S01]  /*3ff0*/  IMAD.MOV.U32 R182, RZ, RZ, R101 ;  /* 0x000000ffffb67224 */ /* 0x000fe200078e0065 */
[----:B------:R-:W-:Y:S01]  /*4000*/  MOV R181, R102 ;  /* 0x0000006600b57202 */ /* 0x000fe20000000f00 */
[----:B------:R-:W-:-:S02]  /*4010*/  IMAD.MOV.U32 R180, RZ, RZ, R103 ;  /* 0x000000ffffb47224 */ /* 0x000fc400078e0067 */
[----:B------:R-:W-:Y:S02]  /*4020*/  IMAD.MOV.U32 R0, RZ, RZ, R100 ;  /* 0x000000ffff007224 */ /* 0x000fe400078e0064 */
[----:B-1----:R-:W-:Y:S01]  /*4030*/  HMMA.16816.F32.BF16 R16, R8, R64, RZ ;  /* 0x000000400810723c */ /* 0x002fe200000418ff */
[----:B------:R-:W-:Y:S01]  /*4040*/  MOV R103, R34 ;  /* 0x0000002200677202 */ /* 0x000fe20000000f00 */
[----:B------:R-:W-:Y:S01]  /*4050*/  IMAD.MOV.U32 R102, RZ, RZ, R35 ;  /* 0x000000ffff667224 */ /* 0x000fe200078e0023 */
[----:B------:R-:W-:Y:S01]  /*4060*/  MOV R100, R32 ;  /* 0x0000002000647202 */ /* 0x000fe20000000f00 */
[----:B------:R-:W-:-:S03]  /*4070*/  IMAD.MOV.U32 R101, RZ, RZ, R33 ;  /* 0x000000ffff657224 */ /* 0x000fc600078e0021 */
[----:B------:R-:W-:Y:S01]  /*4080*/  IMAD.MOV.U32 R64, RZ, RZ, R123 ;  /* 0x000000ffff407224 */ /* 0x000fe200078e007b */
[----:B------:R-:W-:Y:S01]  /*4090*/  HMMA.16816.F32.BF16 R68, R4, R62, R36 ;  /* 0x0000003e0444723c */ /* 0x000fe20000041824 */
[----:B------:R-:W-:Y:S01]  /*40a0*/  IMAD.MOV.U32 R115, RZ, RZ, R30 ;  /* 0x000000ffff737224 */ /* 0x000fe200078e001e */
[----:B------:R-:W-:Y:S01]  /*40b0*/  MOV R76, R28 ;  /* 0x0000001c004c7202 */ /* 0x000fe20000000f00 */
[----:B------:R-:W-:Y:S01]  /*40c0*/  IMAD.MOV.U32 R114, RZ, RZ, R31 ;  /* 0x000000ffff727224 */ /* 0x000fe200078e001f */
[----:B------:R-:W1:Y:S01]  /*40d0*/  LDSM.16.MT88.4 R60, [R135+0x6100] ;  /* 0x00610000873c783b */ /* 0x000e620000004200 */
[----:B------:R-:W-:Y:S02]  /*40e0*/  IMAD.MOV.U32 R77, RZ, RZ, R29 ;  /* 0x000000ffff4d7224 */ /* 0x000fe400078e001d */
[----:B------:R-:W-:Y:S01]  /*40f0*/  IMAD.MOV.U32 R65, RZ, RZ, R122 ;  /* 0x000000ffff417224 */ /* 0x000fe200078e007a */
[C---:B------:R-:W-:Y:S07]  /*4100*/  HMMA.16816.F32.BF16 R20, R8.reuse, R78, RZ ;  /* 0x0000004e0814723c */ /* 0x040fee00000418ff */
[----:B------:R-:W-:Y:S01]  /*4110*/  IMAD.MOV.U32 R78, RZ, RZ, R139 ;  /* 0x000000ffff4e7224 */ /* 0x000fe200078e008b */
[----:B------:R-:W-:Y:S01]  /*4120*/  HMMA.16816.F32.BF16 R36, R8, R66, RZ ;  /* 0x000000420824723c */ /* 0x000fe200000418ff */
[----:B------:R-:W-:-:S06]  /*4130*/  IMAD.MOV.U32 R79, RZ, RZ, R138 ;  /* 0x000000ffff4f7224 */ /* 0x000fcc00078e008a */
[----:B------:R-:W-:Y:S01]  /*4140*/  IMAD.MOV.U32 R66, RZ, RZ, R129 ;  /* 0x000000ffff427224 */ /* 0x000fe200078e0081 */
[----:B--2---:R-:W-:Y:S01]  /*4150*/  HMMA.16816.F32.BF16 R32, R8, R48, RZ ;  /* 0x000000300820723c */ /* 0x004fe200000418ff */
[----:B------:R-:W-:-:S07]  /*4160*/  MOV R67, R128 ;  /* 0x0000008000437202 */ /* 0x000fce0000000f00 */
[----:B------:R-:W-:Y:S01]  /*4170*/  HMMA.16816.F32.BF16 R28, R8, R50, RZ ;  /* 0x00000032081c723c */ /* 0x000fe200000418ff */
[----:B------:R-:W2:Y:S07]  /*4180*/  LDSM.16.MT88.4 R48, [R249+0x4900] ;  /* 0x00490000f930783b */ /* 0x000eae0000004200 */
[C---:B----4-:R-:W-:Y:S08]  /*4190*/  HMMA.16816.F32.BF16 R184, R4.reuse, R24, R16 ;  /* 0x0000001804b8723c */ /* 0x050ff00000041810 */
[----:B------:R-:W-:Y:S07]  /*41a0*/  HMMA.16816.F32.BF16 R188, R4, R82, R20 ;  /* 0x0000005204bc723c */ /* 0x000fee0000041814 */
[----:B------:R-:W-:Y:S01]  /*41b0*/  MOV R83, R137 ;  /* 0x0000008900537202 */ /* 0x000fe20000000f00 */
[----:B---3--:R-:W-:Y:S01]  /*41c0*/  HMMA.16816.F32.BF16 R16, R8, R44, RZ ;  /* 0x0000002c0810723c */ /* 0x008fe200000418ff */
[----:B------:R-:W-:-:S06]  /*41d0*/  IMAD.MOV.U32 R82, RZ, RZ, R136 ;  /* 0x000000ffff527224 */ /* 0x000fcc00078e0088 */
[----:B------:R-:W-:Y:S01]  /*41e0*/  IMAD.MOV.U32 R45, RZ, RZ, R119 ;  /* 0x000000ffff2d7224 */ /* 0x000fe200078e0077 */
[----:B------:R-:W-:Y:S01]  /*41f0*/  HMMA.16816.F32.BF16 R144, R4, R26, R36 ;  /* 0x0000001a0490723c */ /* 0x000fe20000041824 */
[----:B------:R-:W3:Y:S01]  /*4200*/  LDSM.16.MT88.4 R36, [R135+0x6900] ;  /* 0x006900008724783b */ /* 0x000ee20000004200 */
[----:B------:R-:W-:-:S06]  /*4210*/  IMAD.MOV.U32 R44, RZ, RZ, R116 ;  /* 0x000000ffff2c7224 */ /* 0x000fcc00078e0074 */
[C---:B------:R-:W-:Y:S08]  /*4220*/  HMMA.16816.F32.BF16 R160, R4.reuse, R40, R32 ;  /* 0x0000002804a0723c */ /* 0x040ff00000041820 */
[----:B------:R-:W-:Y:S01]  /*4230*/  HMMA.16816.F32.BF16 R136, R4, R42, R28 ;  /* 0x0000002a0488723c */ /* 0x000fe2000004181c */
[----:B------:R-:W4:Y:S07]  /*4240*/  LDSM.16.MT88.4 R40, [R248+0x6100] ;  /* 0x00610000f828783b */ /* 0x000f2e0000004200 */
[C---:B------:R-:W-:Y:S07]  /*4250*/  HMMA.16816.F32.BF16 R24, R8.reuse, R54, RZ ;  /* 0x000000360818723c */ /* 0x040fee00000418ff */
[----:B------:R-:W-:Y:S01]  /*4260*/  IMAD.MOV.U32 R55, RZ, RZ, R80 ;  /* 0x000000ffff377224 */ /* 0x000fe200078e0050 */
[----:B-1----:R-:W-:Y:S01]  /*4270*/  HMMA.16816.F32.BF16 R20, R8, R60, RZ ;  /* 0x0000003c0814723c */ /* 0x002fe200000418ff */
[----:B------:R-:W-:Y:S01]  /*4280*/  IMAD.MOV.U32 R54, RZ, RZ, R81 ;  /* 0x000000ffff367224 */ /* 0x000fe200078e0051 */
[----:B------:R-:W-:Y:S01]  /*4290*/  MOV R80, R121 ;  /* 0x0000007900507202 */ /* 0x000fe20000000f00 */
[----:B------:R-:W-:-:S04]  /*42a0*/  IMAD.MOV.U32 R81, RZ, RZ, R120 ;  /* 0x000000ffff517224 */ /* 0x000fc800078e0078 */
[----:B------:R-:W-:Y:S01]  /*42b0*/  IMAD.MOV.U32 R60, RZ, RZ, R113 ;  /* 0x000000ffff3c7224 */ /* 0x000fe200078e0071 */
[----:B------:R-:W-:Y:S01]  /*42c0*/  HMMA.16816.F32.BF16 R28, R8, R52, RZ ;  /* 0x00000034081c723c */ /* 0x000fe200000418ff */
[----:B------:R-:W-:-:S06]  /*42d0*/  MOV R61, R112 ;  /* 0x00000070003d7202 */ /* 0x000fcc0000000f00 */
[----:B------:R-:W-:Y:S01]  /*42e0*/  IMAD.MOV.U32 R53, RZ, RZ, R78 ;  /* 0x000000ffff357224 */ /* 0x000fe200078e004e */
[----:B------:R-:W-:Y:S01]  /*42f0*/  HMMA.16816.F32.BF16 R152, R4, R56, R16 ;  /* 0x000000380498723c */ /* 0x000fe20000041810 */
[----:B------:R-:W-:Y:S01]  /*4300*/  MOV R52, R79 ;  /* 0x0000004f00347202 */ /* 0x000fe20000000f00 */
[----:B------:R-:W-:Y:S01]  /*4310*/  IMAD.MOV.U32 R79, RZ, RZ, R114 ;  /* 0x000000ffff4f7224 */ /* 0x000fe200078e0072 */
[----:B------:R-:W-:-:S04]  /*4320*/  MOV R78, R115 ;  /* 0x00000073004e7202 */ /* 0x000fc80000000f00 */
[----:B------:R-:W-:Y:S01]  /*4330*/  MOV R56, R118 ;  /* 0x0000007600387202 */ /* 0x000fe20000000f00 */
[----:B------:R-:W-:Y:S01]  /*4340*/  IMAD.MOV.U32 R57, RZ, RZ, R117 ;  /* 0x000000ffff397224 */ /* 0x000fe200078e0075 */
[----:B------:R-:W-:Y:S07]  /*4350*/  HMMA.16816.F32.BF16 R32, R8, R46, RZ ;  /* 0x0000002e0820723c */ /* 0x000fee00000418ff */
[----:B------:R-:W-:Y:S01]  /*4360*/  MOV R46, R131 ;  /* 0x00000083002e7202 */ /* 0x000fe20000000f00 */
[----:B--2---:R-:W-:Y:S01]  /*4370*/  HMMA.16816.F32.BF16 R116, R4, R50, R24 ;  /* 0x000000320474723c */ /* 0x004fe20000041818 */
[----:B------:R-:W1:Y:S01]  /*4380*/  LDSM.16.MT88.4 R24, [R248+0x6900] ;  /* 0x00690000f818783b */ /* 0x000e620000004200 */
[----:B------:R-:W-:-:S06]  /*4390*/  IMAD.MOV.U32 R47, RZ, RZ, R130 ;  /* 0x000000ffff2f7224 */ /* 0x000fcc00078e0082 */
[----:B------:R-:W-:Y:S08]  /*43a0*/  HMMA.16816.F32.BF16 R16, R8, R62, RZ ;  /* 0x0000003e0810723c */ /* 0x000ff000000418ff */
[C---:B---3--:R-:W-:Y:S08]  /*43b0*/  HMMA.16816.F32.BF16 R112, R4.reuse, R36, R20 ;  /* 0x000000240470723c */ /* 0x048ff00000041814 */
[----:B------:R-:W-:Y:S01]  /*43c0*/  HMMA.16816.F32.BF16 R120, R4, R48, R28 ;  /* 0x000000300478723c */ /* 0x000fe2000004181c */
[----:B------:R-:W2:Y:S07]  /*43d0*/  LDSM.16.MT88.4 R28, [R250+0x6100] ;  /* 0x00610000fa1c783b */ /* 0x000eae0000004200 */
[----:B----4-:R-:W-:Y:S07]  /*43e0*/  HMMA.16816.F32.BF16 R20, R8, R40, RZ ;  /* 0x000000280814723c */ /* 0x010fee00000418ff */
[----:B------:R-:W-:Y:S01]  /*43f0*/  IMAD.MOV.U32 R40, RZ, RZ, R60 ;  /* 0x000000ffff287224 */ /* 0x000fe200078e003c */
[----:B------:R-:W-:Y:S01]  /*4400*/  HMMA.16816.F32.BF16 R128, R4, R58, R32 ;  /* 0x0000003a0480723c */ /* 0x000fe20000041820 */
[----:B------:R-:W-:-:S06]  /*4410*/  MOV R41, R61 ;  /* 0x0000003d00297202 */ /* 0x000fcc0000000f00 */
[----:B------:R-:W-:Y:S01]  /*4420*/  IMAD.MOV.U32 R32, RZ, RZ, R103 ;  /* 0x000000ffff207224 */ /* 0x000fe200078e0067 */
[----:B------:R-:W-:Y:S01]  /*4430*/  MOV R34, R101 ;  /* 0x0000006500227202 */ /* 0x000fe20000000f00 */
[----:B------:R-:W-:Y:S02]  /*4440*/  IMAD.MOV.U32 R33, RZ, RZ, R102 ;  /* 0x000000ffff217224 */ /* 0x000fe400078e0066 */
[----:B------:R-:W-:Y:S02]  /*4450*/  IMAD.MOV.U32 R35, RZ, RZ, R100 ;  /* 0x000000ffff237224 */ /* 0x000fe400078e0064 */
[----:B------:R-:W-:Y:S08]  /*4460*/  HMMA.16816.F32.BF16 R100, R4, R38, R16 ;  /* 0x000000260464723c */ /* 0x000ff00000041810 */
[----:B------:R-:W-:Y:S07]  /*4470*/  HMMA.16816.F32.BF16 R16, R8, R42, RZ ;  /* 0x0000002a0810723c */ /* 0x000fee00000418ff */
[----:B------:R-:W-:Y:S01]  /*4480*/  IMAD.MOV.U32 R43, RZ, RZ, R46 ;  /* 0x000000ffff2b7224 */ /* 0x000fe200078e002e */
[C---:B-1----:R-:W-:Y:S01]  /*4490*/  HMMA.16816.F32.BF16 R60, R4.reuse, R24, R20 ;  /* 0x00000018043c723c */ /* 0x042fe20000041814 */
[----:B------:R-:W1:Y:S01]  /*44a0*/  LDSM.16.MT88.4 R20, [R250+0x6900] ;  /* 0x00690000fa14783b */ /* 0x000e620000004200 */
[----:B------:R-:W-:Y:S01]  /*44b0*/  IMAD.MOV.U32 R42, RZ, RZ, R47 ;  /* 0x000000ffff2a7224 */ /* 0x000fe200078e002f */
[----:B------:R-:W-:Y:S01]  /*44c0*/  MOV R46, R56 ;  /* 0x00000038002e7202 */ /* 0x000fe20000000f00 */
[----:B------:R-:W-:Y:S11]  /*44d0*/  IMAD.MOV.U32 R47, RZ, RZ, R57 ;  /* 0x000000ffff2f7224 */ /* 0x000ff600078e0039 */
[----:B------:R-:W-:Y:S01]  /*44e0*/  @!UPT UIADD3 URZ, URZ, URZ, URZ ;  /* 0x0000003f3f3ff290 */ /* 0x000fe2000fffe03f */
[----:B------:R-:W-:Y:S08]  /*44f0*/  HMMA.16816.F32.BF16 R56, R4, R26, R16 ;  /* 0x0000001a0438723c */ /* 0x000ff00000041810 */
[----:B--2---:R-:W-:Y:S07]  /*4500*/  HMMA.16816.F32.BF16 R16, R8, R28, RZ ;  /* 0x0000001c0810723c */ /* 0x004fee00000418ff */
[----:B------:R-:W-:Y:S01]  /*4510*/  IMAD.MOV.U32 R28, RZ, RZ, R32 ;  /* 0x000000ffff1c7224 */ /* 0x000fe200078e0020 */
[----:B------:R-:W-:Y:S11]  /*4520*/  MOV R29, R33 ;  /* 0x00000021001d7202 */ /* 0x000ff60000000f00 */
[----:B------:R-:W-:Y:S05]  /*4530*/  @!UPT UIADD3 URZ, URZ, URZ, URZ ;  /* 0x0000003f3f3ff290 */ /* 0x000fea000fffe03f */
[----:B-1----:R-:W-:Y:S08]  /*4540*/  HMMA.16816.F32.BF16 R48, R4, R20, R16 ;  /* 0x000000140430723c */ /* 0x002ff00000041810 */
[----:B------:R-:W-:Y:S07]  /*4550*/  HMMA.16816.F32.BF16 R16, R8, R30, RZ ;  /* 0x0000001e0810723c */ /* 0x000fee00000418ff */
[----:B------:R-:W-:-:S02]  /*4560*/  IMAD.MOV.U32 R31, RZ, RZ, R34 ;  /* 0x000000ffff1f7224 */ /* 0x000fc400078e0022 */
[----:B------:R-:W-:Y:S11]  /*4570*/  IMAD.MOV.U32 R30, RZ, RZ, R35 ;  /* 0x000000ffff1e7224 */ /* 0x000ff600078e0023 */
[----:B------:R-:W-:Y:S04]  /*4580*/  @!UPT UIADD3 URZ, URZ, URZ, URZ ;  /* 0x0000003f3f3ff290 */ /* 0x000fe8000fffe03f */
[----:B------:R-:W-:Y:S01]  /*4590*/  HMMA.16816.F32.BF16 R36, R4, R22, R16 ;  /* 0x000000160424723c */ /* 0x000fe20000041810 */
[----:B------:R-:W1:Y:S07]  /*45a0*/  LDSM.16.MT88.4 R16, [R249+0x6100] ;  /* 0x00610000f910783b */ /* 0x000e6e0000004200 */
[C---:B-1----:R-:W-:Y:S08]  /*45b0*/  HMMA.16816.F32.BF16 R20, R8.reuse, R16, RZ ;  /* 0x000000100814723c */ /* 0x042ff000000418ff */
[----:B------:R-:W-:Y:S01]  /*45c0*/  HMMA.16816.F32.BF16 R8, R8, R18, RZ ;  /* 0x000000120808723c */ /* 0x000fe200000418ff */
[----:B------:R-:W1:Y:S11]  /*45d0*/  LDSM.16.MT88.4 R16, [R249+0x6900] ;  /* 0x00690000f910783b */ /* 0x000e760000004200 */
[----:B------:R-:W-:Y:S04]  /*45e0*/  @!UPT UIADD3 URZ, URZ, URZ, URZ ;  /* 0x0000003f3f3ff290 */ /* 0x000fe8000fffe03f */
[C---:B-1----:R-:W-:Y:S07]  /*45f0*/  HMMA.16816.F32.BF16 R32, R4.reuse, R16, R20 ;  /* 0x000000100420723c */ /* 0x042fee0000041814 */
[----:B------:R-:W-:Y:S01]  /*4600*/  MOV R16, R66 ;  /* 0x0000004200107202 */ /* 0x000fe20000000f00 */
[----:B------:R-:W-:Y:S01]  /*4610*/  HMMA.16816.F32.BF16 R24, R4, R18, R8 ;  /* 0x000000120418723c */ /* 0x000fe20000041808 */
[----:B------:R-:W-:Y:S01]  /*4620*/  IMAD.MOV.U32 R66, RZ, RZ, R181 ;  /* 0x000000ffff427224 */ /* 0x000fe200078e00b5 */
[----:B------:R-:W1:Y:S01]  /*4630*/  LDSM.16.MT88.4 R8, [R135+0x1100] ;  /* 0x001100008708783b */ /* 0x000e620000004200 */
[----:B------:R-:W-:Y:S01]  /*4640*/  IMAD.MOV.U32 R23, RZ, RZ, R67 ;  /* 0x000000ffff177224 */ /* 0x000fe200078e0043 */
[----:B------:R-:W-:Y:S01]  /*4650*/  MOV R67, R180 ;  /* 0x000000b400437202 */ /* 0x000fe20000000f00 */
[----:B------:R-:W-:-:S02]  /*4660*/  FFMA.FTZ R17, R89, c[0x0][0x2d0], -R12 ;  /* 0x0000b40059117a23 */ /* 0x000fc4000001080c */
[----:B------:R-:W-:Y:S01]  /*4670*/  IMAD.MOV.U32 R7, RZ, RZ, R64 ;  /* 0x000000ffff077224 */ /* 0x000fe200078e0040 */
[----:B------:R-:W-:Y:S01]  /*4680*/  MOV R6, R65 ;  /* 0x0000004100067202 */ /* 0x000fe20000000f00 */
[----:B------:R-:W-:Y:S02]  /*4690*/  IMAD.MOV.U32 R64, RZ, RZ, R0 ;  /* 0x000000ffff407224 */ /* 0x000fe400078e0000 */
[----:B------:R-:W-:Y:S02]  /*46a0*/  FFMA.FTZ R0, R97, c[0x0][0x2d0], -R12 ;  /* 0x0000b40061007a23 */ /* 0x000fe4000001080c */
[----:B------:R-:W-:Y:S02]  /*46b0*/  IMAD.MOV.U32 R97, RZ, RZ, R124 ;  /* 0x000000ffff617224 */ /* 0x000fe400078e007c */
[----:B------:R2:W-:Y:S01]  /*46c0*/  MUFU.EX2 R124, R0 ;  /* 0x00000000007c7308 */ /* 0x0005e20000000800 */
[----:B------:R-:W-:Y:S02]  /*46d0*/  IMAD.MOV.U32 R65, RZ, RZ, R182 ;  /* 0x000000ffff417224 */ /* 0x000fe400078e00b6 */
[----:B------:R-:W-:-:S02]  /*46e0*/  FADD.FTZ R4, R87, R85 ;  /* 0x0000005557047221 */ /* 0x000fc40000010000 */
[----:B------:R-:W-:Y:S02]  /*46f0*/  FADD.FTZ R5, R15, R13 ;  /* 0x0000000d0f057221 */ /* 0x000fe40000010000 */
[----:B------:R-:W-:Y:S02]  /*4700*/  FADD.FTZ R4, R86, R4 ;  /* 0x0000000456047221 */ /* 0x000fe40000010000 */
[--C-:B------:R-:W-:Y:S02]  /*4710*/  FFMA.FTZ R18, R91, c[0x0][0x2d0], -R12.reuse ;  /* 0x0000b4005b127a23 */ /* 0x100fe4000001080c */
[--C-:B------:R-:W-:Y:S02]  /*4720*/  FFMA.FTZ R20, R93, c[0x0][0x2d0], -R12.reuse ;  /* 0x0000b4005d147a23 */ /* 0x100fe4000001080c */
[--C-:B------:R-:W-:Y:S02]  /*4730*/  FFMA.FTZ R19, R92, c[0x0][0x2d0], -R12.reuse ;  /* 0x0000b4005c137a23 */ /* 0x100fe4000001080c */
[----:B--2---:R-:W-:-:S02]  /*4740*/  FFMA.FTZ R0, R96, c[0x0][0x2d0], -R12 ;  /* 0x0000b40060007a23 */ /* 0x004fc4000001080c */
[----:B------:R-:W-:Y:S02]  /*4750*/  IMAD.MOV.U32 R96, RZ, RZ, R7 ;  /* 0x000000ffff607224 */ /* 0x000fe400078e0007 */
[----:B------:R2:W-:Y:S01]  /*4760*/  MUFU.EX2 R181, R0 ;  /* 0x0000000000b57308 */ /* 0x0005e20000000800 */
[----:B------:R-:W-:Y:S02]  /*4770*/  IMAD.MOV.U32 R7, RZ, RZ, R30 ;  /* 0x000000ffff077224 */ /* 0x000fe400078e001e */
[----:B------:R-:W-:Y:S01]  /*4780*/  IMAD.MOV.U32 R30, RZ, RZ, R28 ;  /* 0x000000ffff1e7224 */ /* 0x000fe200078e001c */
[----:B------:R-:W-:Y:S01]  /*4790*/  MOV R28, R42 ;  /* 0x0000002a001c7202 */ /* 0x000fe20000000f00 */
[----:B------:R-:W-:Y:S02]  /*47a0*/  IMAD.MOV.U32 R42, RZ, RZ, R40 ;  /* 0x000000ffff2a7224 */ /* 0x000fe400078e0028 */
[----:B------:R-:W-:Y:S02]  /*47b0*/  FFMA.FTZ R13, R106, c[0x0][0x2d0], -R3 ;  /* 0x0000b4006a0d7a23 */ /* 0x000fe40000010803 */
[----:B------:R-:W-:Y:S01]  /*47c0*/  IMAD.MOV.U32 R40, RZ, RZ, R52 ;  /* 0x000000ffff287224 */ /* 0x000fe200078e0034 */
[----:B------:R-:W-:Y:S01]  /*47d0*/  MOV R52, R82 ;  /* 0x0000005200347202 */ /* 0x000fe20000000f00 */
[----:B------:R-:W-:-:S02]  /*47e0*/  IMAD.MOV.U32 R82, RZ, RZ, R168 ;  /* 0x000000ffff527224 */ /* 0x000fc400078e00a8 */
[----:B------:R-:W-:Y:S01]  /*47f0*/  FFMA.FTZ R15, R98, c[0x0][0x2d0], -R3 ;  /* 0x0000b400620f7a23 */ /* 0x000fe20000010803 */
[----:B------:R-:W-:Y:S01]  /*4800*/  MUFU.EX2 R20, R20 ;  /* 0x0000001400147308 */ /* 0x000fe20000000800 */
[----:B------:R-:W-:Y:S01]  /*4810*/  UIADD3 UR6, UR7, -0x2, URZ ;  /* 0xfffffffe07067890 */ /* 0x000fe2000fffe03f */
[----:B--2---:R-:W-:Y:S01]  /*4820*/  FFMA.FTZ R0, R95, c[0x0][0x2d0], -R12 ;  /* 0x0000b4005f007a23 */ /* 0x004fe2000001080c */
[----:B------:R2:W5:Y:S01]  /*4830*/  LDL.LU R168, [R1+0x48] ;  /* 0x0000480001a87983 */ /* 0x0005620000300800 */
[----:B------:R-:W-:Y:S02]  /*4840*/  IMAD.MOV.U32 R95, RZ, RZ, R6 ;  /* 0x000000ffff5f7224 */ /* 0x000fe400078e0006 */
[----:B------:R-:W-:Y:S02]  /*4850*/  IMAD.MOV.U32 R6, RZ, RZ, R23 ;  /* 0x000000ffff067224 */ /* 0x000fe400078e0017 */
[----:B------:R3:W-:Y:S02]  /*4860*/  MUFU.EX2 R180, R0 ;  /* 0x0000000000b47308 */ /* 0x0007e40000000800 */
[----:B---3--:R-:W-:-:S06]  /*4870*/  FFMA.FTZ R0, R94, c[0x0][0x2d0], -R12 ;  /* 0x0000b4005e007a23 */ /* 0x008fcc000001080c */
[----:B------:R3:W4:Y:S02]  /*4880*/  MUFU.EX2 R182, R0 ;  /* 0x0000000000b67308 */ /* 0x0007240000000800 */
[----:B---3--:R-:W-:-:S06]  /*4890*/  FFMA.FTZ R0, R105, c[0x0][0x2d0], -R3 ;  /* 0x0000b40069007a23 */ /* 0x008fcc0000010803 */
[----:B------:R3:W-:Y:S02]  /*48a0*/  MUFU.EX2 R21, R0 ;  /* 0x0000000000157308 */ /* 0x0007e40000000800 */
[----:B---3--:R-:W-:-:S06]  /*48b0*/  FFMA.FTZ R0, R104, c[0x0][0x2d0], -R3 ;  /* 0x0000b40068007a23 */ /* 0x008fcc0000010803 */
[----:B------:R3:W1:Y:S02]  /*48c0*/  MUFU.EX2 R22, R0 ;  /* 0x0000000000167308 */ /* 0x0006640000000800 */
[----:B---3--:R-:W-:Y:S01]  /*48d0*/  FFMA.FTZ R0, R108, c[0x0][0x2d0], -R3 ;  /* 0x0000b4006c007a23 */ /* 0x008fe20000010803 */
[----:B------:R-:W-:Y:S02]  /*48e0*/  MOV R108, R97 ;  /* 0x00000061006c7202 */ /* 0x000fe40000000f00 */
[----:B------:R-:W-:Y:S02]  /*48f0*/  MOV R97, R16 ;  /* 0x0000001000617202 */ /* 0x000fe40000000f00 */
[----:B------:R-:W-:Y:S01]  /*4900*/  MOV R16, R31 ;  /* 0x0000001f00107202 */ /* 0x000fe20000000f00 */
[----:B------:R-:W-:Y:S01]  /*4910*/  IMAD.MOV.U32 R31, RZ, RZ, R29 ;  /* 0x000000ffff1f7224 */ /* 0x000fe200078e001d */
[----:B------:R3:W-:Y:S01]  /*4920*/  MUFU.EX2 R23, R0 ;  /* 0x0000000000177308 */ /* 0x0007e20000000800 */
[----:B------:R-:W-:Y:S01]  /*4930*/  IMAD.MOV.U32 R29, RZ, RZ, R43 ;  /* 0x000000ffff1d7224 */ /* 0x000fe200078e002b */
[----:B------:R-:W-:Y:S01]  /*4940*/  MOV R43, R41 ;  /* 0x00000029002b7202 */ /* 0x000fe20000000f00 */
[----:B------:R-:W-:-:S02]  /*4950*/  IMAD.MOV.U32 R41, RZ, RZ, R53 ;  /* 0x000000ffff297224 */ /* 0x000fc400078e0035 */
[----:B------:R-:W-:Y:S01]  /*4960*/  IMAD.MOV.U32 R53, RZ, RZ, R83 ;  /* 0x000000ffff357224 */ /* 0x000fe200078e0053 */
[----:B------:R-:W-:Y:S01]  /*4970*/  MOV R83, R179 ;  /* 0x000000b300537202 */ /* 0x000fe20000000f00 */
[----:B---3--:R-:W-:-:S04]  /*4980*/  FFMA.FTZ R0, R107, c[0x0][0x2d0], -R3 ;  /* 0x0000b4006b007a23 */ /* 0x008fc80000010803 */
[----:B------:R3:W1:Y:S01]  /*4990*/  MUFU.EX2 R179, R0 ;  /* 0x0000000000b37308 */ /* 0x0006620000000800 */
[----:B------:R-:W-:Y:S02]  /*49a0*/  IMAD.MOV.U32 R105, RZ, RZ, R96 ;  /* 0x000000ffff697224 */ /* 0x000fe400078e0060 */
[----:B------:R-:W-:Y:S02]  /*49b0*/  IMAD.MOV.U32 R107, RZ, RZ, R6 ;  /* 0x000000ffff6b7224 */ /* 0x000fe400078e0006 */
[----:B------:R-:W-:Y:S02]  /*49c0*/  IMAD.MOV.U32 R96, RZ, RZ, R7 ;  /* 0x000000ffff607224 */ /* 0x000fe400078e0007 */
[----:B------:R-:W-:Y:S01]  /*49d0*/  IMAD.MOV.U32 R6, RZ, RZ, R30 ;  /* 0x000000ffff067224 */ /* 0x000fe200078e001e */
[----:B------:R-:W-:Y:S01]  /*49e0*/  MOV R106, R97 ;  /* 0x00000061006a7202 */ /* 0x000fe20000000f00 */
[----:B------:R-:W-:Y:S01]  /*49f0*/  IMAD.MOV.U32 R7, RZ, RZ, R31 ;  /* 0x000000ffff077224 */ /* 0x000fe200078e001f */
[----:B------:R-:W-:Y:S01]  /*4a00*/  MOV R97, R16 ;  /* 0x0000001000617202 */ /* 0x000fe20000000f00 */
[----:B------:R-:W-:Y:S01]  /*4a10*/  FFMA.FTZ R16, R90, c[0x0][0x2d0], -R3 ;  /* 0x0000b4005a107a23 */ /* 0x000fe20000010803 */
[----:B------:R-:W-:Y:S01]  /*4a20*/  MOV R90, R6 ;  /* 0x00000006005a7202 */ /* 0x000fe20000000f00 */
[----:B------:R-:W-:Y:S01]  /*4a30*/  IMAD.MOV.U32 R91, RZ, RZ, R7 ;  /* 0x000000ffff5b7224 */ /* 0x000fe200078e0007 */
[----:B------:R-:W-:Y:S01]  /*4a40*/  MOV R30, R42 ;  /* 0x0000002a001e7202 */ /* 0x000fe20000000f00 */
[----:B---3--:R-:W-:Y:S01]  /*4a50*/  FADD.FTZ R0, R14, R5 ;  /* 0x000000050e007221 */ /* 0x008fe20000010000 */
[----:B----4-:R-:W-:Y:S01]  /*4a60*/  F2FP.BF16.PACK_AB R6, R182, R180 ;  /* 0x000000b4b606723e */ /* 0x010fe200000010ff */
[----:B------:R-:W-:Y:S01]  /*4a70*/  FADD.FTZ R14, R88, R4 ;  /* 0x00000004580e7221 */ /* 0x000fe20000010000 */
[----:B------:R-:W-:Y:S01]  /*4a80*/  F2FP.BF16.PACK_AB R4, R181, R124 ;  /* 0x0000007cb504723e */ /* 0x000fe200000010ff */
[----:B------:R-:W-:Y:S01]  /*4a90*/  IMAD.MOV.U32 R31, RZ, RZ, R43 ;  /* 0x000000ffff1f7224 */ /* 0x000fe200078e002b */
[----:B-1----:R-:W-:-:S02]  /*4aa0*/  F2FP.BF16.PACK_AB R5, R22, R21 ;  /* 0x000000151605723e */ /* 0x002fc400000010ff */
[----:B------:R-:W-:-:S07]  /*4ab0*/  F2FP.BF16.PACK_AB R7, R179, R23 ;  /* 0x00000017b307723e */ /* 0x000fce00000010ff */
[C---:B------:R-:W-:Y:S08]  /*4ac0*/  HMMA.16816.F32.BF16 R164, R4.reuse, R8, R164 ;  /* 0x0000000804a4723c */ /* 0x040ff000000418a4 */
[----:B------:R-:W-:Y:S01]  /*4ad0*/  HMMA.16816.F32.BF16 R28, R4, R10, R28 ;  /* 0x0000000a041c723c */ /* 0x000fe2000004181c */
[----:B------:R-:W1:Y:S01]  /*4ae0*/  LDSM.16.MT88.4 R8, [R248+0x1100] ;  /* 0x00110000f808783b */ /* 0x000e620000004200 */
[----:B------:R-:W-:Y:S01]  /*4af0*/  MOV R42, R40 ;  /* 0x00000028002a7202 */ /* 0x000fe20000000f00 */
[----:B------:R-:W-:Y:S01]  /*4b00*/  IMAD.MOV.U32 R43, RZ, RZ, R41 ;  /* 0x000000ffff2b7224 */ /* 0x000fe200078e0029 */
[----:B------:R-:W-:Y:S01]  /*4b10*/  MOV R40, R54 ;  /* 0x0000003600287202 */ /* 0x000fe20000000f00 */
[----:B------:R-:W-:Y:S01]  /*4b20*/  IMAD.MOV.U32 R41, RZ, RZ, R55 ;  /* 0x000000ffff297224 */ /* 0x000fe200078e0037 */
[----:B------:R-:W-:Y:S01]  /*4b30*/  MOV R88, R96 ;  /* 0x0000006000587202 */ /* 0x000fe20000000f00 */
[----:B------:R-:W-:Y:S01]  /*4b40*/  IMAD.MOV.U32 R104, RZ, RZ, R95 ;  /* 0x000000ffff687224 */ /* 0x000fe200078e005f */
[----:B------:R-:W-:Y:S01]  /*4b50*/  MOV R94, R40 ;  /* 0x00000028005e7202 */ /* 0x000fe20000000f00 */
[----:B------:R-:W-:Y:S01]  /*4b60*/  IMAD.MOV.U32 R89, RZ, RZ, R97 ;  /* 0x000000ffff597224 */ /* 0x000fe200078e0061 */
[----:B------:R-:W-:Y:S01]  /*4b70*/  MOV R97, R42 ;  /* 0x0000002a00617202 */ /* 0x000fe20000000f00 */
[----:B------:R-:W-:-:S02]  /*4b80*/  IMAD.MOV.U32 R96, RZ, RZ, R43 ;  /* 0x000000ffff607224 */ /* 0x000fc400078e002b */
[----:B------:R-:W-:Y:S01]  /*4b90*/  IMAD.MOV.U32 R95, RZ, RZ, R41 ;  /* 0x000000ffff5f7224 */ /* 0x000fe200078e0029 */
[C---:B-1----:R-:W-:Y:S08]  /*4ba0*/  HMMA.16816.F32.BF16 R156, R4.reuse, R8, R156 ;  /* 0x00000008049c723c */ /* 0x042ff0000004189c */
[----:B------:R-:W-:Y:S01]  /*4bb0*/  HMMA.16816.F32.BF16 R40, R4, R10, R148 ;  /* 0x0000000a0428723c */ /* 0x000fe20000041894 */
[----:B------:R-:W1:Y:S01]  /*4bc0*/  LDSM.16.MT88.4 R8, [R250+0x1100] ;  /* 0x00110000fa08783b */ /* 0x000e620000004200 */
[----:B------:R-:W-:Y:S01]  /*4bd0*/  MOV R54, R82 ;  /* 0x0000005200367202 */ /* 0x000fe20000000f00 */
[----:B------:R-:W-:-:S07]  /*4be0*/  IMAD.MOV.U32 R55, RZ, RZ, R83 ;  /* 0x000000ffff377224 */ /* 0x000fce00078e0053 */
[C---:B-1----:R-:W-:Y:S08]  /*4bf0*/  HMMA.16816.F32.BF16 R148, R4.reuse, R8, R52 ;  /* 0x000000080494723c */ /* 0x042ff00000041834 */
[C---:B------:R-:W-:Y:S01]  /*4c00*/  HMMA.16816.F32.BF16 R44, R4.reuse, R10, R44 ;  /* 0x0000000a042c723c */ /* 0x040fe2000004182c */
[----:B------:R-:W1:Y:S07]  /*4c10*/  LDSM.16.MT88.4 R8, [R249+0x1100] ;  /* 0x00110000f908783b */ /* 0x000e6e0000004200 */
[C---:B-1----:R-:W-:Y:S08]  /*4c20*/  HMMA.16816.F32.BF16 R140, R4.reuse, R8, R140 ;  /* 0x00000008048c723c */ /* 0x042ff0000004188c */
[C---:B------:R-:W-:Y:S01]  /*4c30*/  HMMA.16816.F32.BF16 R52, R4.reuse, R10, R72 ;  /* 0x0000000a0434723c */ /* 0x040fe20000041848 */
[----:B------:R-:W1:Y:S07]  /*4c40*/  LDSM.16.MT88.4 R8, [R135+0x3100] ;  /* 0x003100008708783b */ /* 0x000e6e0000004200 */
[C---:B-1----:R-:W-:Y:S08]  /*4c50*/  HMMA.16816.F32.BF16 R64, R4.reuse, R8, R64 ;  /* 0x000000080440723c */ /* 0x042ff00000041840 */
[----:B------:R-:W-:Y:S01]  /*4c60*/  HMMA.16816.F32.BF16 R68, R4, R10, R68 ;  /* 0x0000000a0444723c */ /* 0x000fe20000041844 */
[----:B------:R-:W1:Y:S01]  /*4c70*/  LDSM.16.MT88.4 R8, [R248+0x3100] ;  /* 0x00310000f808783b */ /* 0x000e620000004200 */
[----:B------:R-:W-:Y:S01]  /*4c80*/  MOV R82, R134 ;  /* 0x0000008600527202 */ /* 0x000fe20000000f00 */
[----:B------:R-:W-:-:S02]  /*4c90*/  IMAD.MOV.U32 R83, RZ, RZ, R133 ;  /* 0x000000ffff537224 */ /* 0x000fc400078e0085 */
[----:B------:R-:W-:Y:S01]  /*4ca0*/  FFMA.FTZ R12, R99, c[0x0][0x2d0], -R3 ;  /* 0x0000b400630c7a23 */ /* 0x000fe20000010803 */
[----:B------:R2:W5:Y:S02]  /*4cb0*/  LDL.LU R134, [R1+0x44] ;  /* 0x0000440001867983 */ /* 0x0005640000300800 */
[C---:B-1----:R-:W-:Y:S08]  /*4cc0*/  HMMA.16816.F32.BF16 R72, R4.reuse, R8, R88 ;  /* 0x000000080448723c */ /* 0x042ff00000041858 */
[----:B------:R-:W-:Y:S01]  /*4cd0*/  HMMA.16816.F32.BF16 R76, R4, R10, R76 ;  /* 0x0000000a044c723c */ /* 0x000fe2000004184c */
[----:B------:R-:W1:Y:S01]  /*4ce0*/  LDSM.16.MT88.4 R8, [R250+0x3100] ;  /* 0x00310000fa08783b */ /* 0x000e620000004200 */
[----:B------:R-:W-:Y:S01]  /*4cf0*/  FADD.FTZ R3, R84, R0 ;  /* 0x0000000054037221 */ /* 0x000fe20000010000 */
[----:B------:R-:W-:-:S02]  /*4d00*/  UISETP.GE.AND UP0, UPT, UR6, UR8, UPT ;  /* 0x000000080600728c */ /* 0x000fc4000bf06270 */
[----:B------:R2:W5:Y:S03]  /*4d10*/  LDL.LU R133, [R1+0x40] ;  /* 0x0000400001857983 */ /* 0x0005660000300800 */
[C---:B-1----:R-:W-:Y:S08]  /*4d20*/  HMMA.16816.F32.BF16 R80, R4.reuse, R8, R80 ;  /* 0x000000080450723c */ /* 0x042ff00000041850 */
[C---:B------:R-:W-:Y:S01]  /*4d30*/  HMMA.16816.F32.BF16 R84, R4.reuse, R10, R104 ;  /* 0x0000000a0454723c */ /* 0x040fe20000041868 */
[----:B------:R-:W1:Y:S07]  /*4d40*/  LDSM.16.MT88.4 R8, [R249+0x3100] ;  /* 0x00310000f908783b */ /* 0x000e6e0000004200 */
[C---:B-1----:R-:W-:Y:S08]  /*4d50*/  HMMA.16816.F32.BF16 R88, R4.reuse, R8, R108 ;  /* 0x000000080458723c */ /* 0x042ff0000004186c */
[C---:B------:R-:W-:Y:S11]  /*4d60*/  HMMA.16816.F32.BF16 R8, R4.reuse, R10, R188 ;  /* 0x0000000a0408723c */ /* 0x040ff600000418bc */
[----:B------:R-:W-:Y:S11]  /*4d70*/  @!UPT UIADD3 URZ, URZ, URZ, URZ ;  /* 0x0000003f3f3ff290 */ /* 0x000ff6000fffe03f */
[----:B------:R-:W-:Y:S02]  /*4d80*/  @!UPT UIADD3 URZ, URZ, URZ, URZ ;  /* 0x0000003f3f3ff290 */ /* 0x000fe4000fffe03f */
[----:B------:R-:W-:Y:S01]  /*4d90*/  MOV R191, R9 ;  /* 0x0000000900bf7202 */ /* 0x000fe20000000f00 */
[----:B------:R-:W-:Y:S01]  /*4da0*/  IMAD.MOV.U32 R190, RZ, RZ, R10 ;  /* 0x000000ffffbe7224 */ /* 0x000fe200078e000a */
[----:B------:R-:W-:Y:S01]  /*4db0*/  MOV R189, R11 ;  /* 0x0000000b00bd7202 */ /* 0x000fe20000000f00 */
[----:B------:R-:W-:Y:S02]  /*4dc0*/  IMAD.MOV.U32 R188, RZ, RZ, R8 ;  /* 0x000000ffffbc7224 */ /* 0x000fe400078e0008 */
[----:B------:R-:W1:Y:S01]  /*4dd0*/  LDSM.16.MT88.4 R8, [R135+0x5100] ;  /* 0x005100008708783b */ /* 0x000e620000004200 */
[----:B------:R-:W-:Y:S01]  /*4de0*/  MOV R111, R89 ;  /* 0x00000059006f7202 */ /* 0x000fe20000000f00 */
[----:B------:R-:W-:Y:S01]  /*4df0*/  IMAD.MOV.U32 R110, RZ, RZ, R90 ;  /* 0x000000ffff6e7224 */ /* 0x000fe200078e005a */
[----:B------:R-:W-:Y:S01]  /*4e00*/  MOV R109, R91 ;  /* 0x0000005b006d7202 */ /* 0x000fe20000000f00 */
[----:B------:R-:W-:Y:S01]  /*4e10*/  IMAD.MOV.U32 R108, RZ, RZ, R88 ;  /* 0x000000ffff6c7224 */ /* 0x000fe200078e0058 */
[C---:B-1----:R-:W-:Y:S08]  /*4e20*/  HMMA.16816.F32.BF16 R104, R4.reuse, R8, R184 ;  /* 0x000000080468723c */ /* 0x042ff000000418b8 */
[----:B------:R-:W-:Y:S01]  /*4e30*/  HMMA.16816.F32.BF16 R88, R4, R10, R144 ;  /* 0x0000000a0458723c */ /* 0x000fe20000041890 */
[----:B------:R-:W1:Y:S01]  /*4e40*/  LDSM.16.MT88.4 R8, [R248+0x5100] ;  /* 0x00510000f808783b */ /* 0x000e620000004200 */
[----:B------:R-:W-:Y:S01]  /*4e50*/  MOV R0, R94 ;  /* 0x0000005e00007202 */ /* 0x000fe20000000f00 */
[----:B------:R-:W-:Y:S01]  /*4e60*/  IMAD.MOV.U32 R185, RZ, RZ, R95 ;  /* 0x000000ffffb97224 */ /* 0x000fe200078e005f */
[----:B------:R-:W-:Y:S01]  /*4e70*/  MOV R186, R96 ;  /* 0x0000006000ba7202 */ /* 0x000fe20000000f00 */
[----:B------:R-:W-:-:S03]  /*4e80*/  IMAD.MOV.U32 R187, RZ, RZ, R97 ;  /* 0x000000ffffbb7224 */ /* 0x000fc600078e0061 */
[C---:B-1----:R-:W-:Y:S01]  /*4e90*/  HMMA.16816.F32.BF16 R92, R4.reuse, R8, R160 ;  /* 0x00000008045c723c */ /* 0x042fe200000418a0 */
[----:B------:R-:W-:Y:S07]  /*4ea0*/  LDSM.16.MT88.4 R160, [R135+0x1900] ;  /* 0x0019000087a0783b */ /* 0x000fee0000004200 */
        /* <DEDUP_REMOVED lines=12> */
[C---:B-1----:R-:W-:Y:S08]  /*4f70*/  HMMA.16816.F32.BF16 R120, R4.reuse, R8, R120 ;  /* 0x000000080478723c */ /* 0x042ff00000041878 */
[C---:B------:R-:W-:Y:S01]  /*4f80*/  HMMA.16816.F32.BF16 R116, R4.reuse, R10, R116 ;  /* 0x0000000a0474723c */ /* 0x040fe20000041874 */
[----:B------:R-:W1:Y:S01]  /*4f90*/  LDSM.16.MT88.4 R8, [R135+0x7100] ;  /* 0x007100008708783b */ /* 0x000e620000004200 */
[----:B------:R-:W-:Y:S01]  /*4fa0*/  IMAD.MOV.U32 R138, RZ, RZ, R153 ;  /* 0x000000ffff8a7224 */ /* 0x000fe200078e0099 */
[----:B------:R-:W-:Y:S01]  /*4fb0*/  MOV R137, R154 ;  /* 0x0000009a00897202 */ /* 0x000fe20000000f00 */
[----:B------:R-:W-:Y:S01]  /*4fc0*/  IMAD.MOV.U32 R136, RZ, RZ, R155 ;  /* 0x000000ffff887224 */ /* 0x000fe200078e009b */
[----:B------:R-:W-:Y:S01]  /*4fd0*/  MOV R153, R111 ;  /* 0x0000006f00997202 */ /* 0x000fe20000000f00 */
[----:B------:R-:W-:Y:S01]  /*4fe0*/  IMAD.MOV.U32 R154, RZ, RZ, R110 ;  /* 0x000000ffff9a7224 */ /* 0x000fe200078e006e */
[----:B------:R-:W-:Y:S01]  /*4ff0*/  MOV R155, R109 ;  /* 0x0000006d009b7202 */ /* 0x000fe20000000f00 */
[----:B------:R-:W-:Y:S01]  /*5000*/  IMAD.MOV.U32 R152, RZ, RZ, R108 ;  /* 0x000000ffff987224 */ /* 0x000fe200078e006c */
[C---:B-1----:R-:W-:Y:S08]  /*5010*/  HMMA.16816.F32.BF16 R112, R4.reuse, R8, R112 ;  /* 0x000000080470723c */ /* 0x042ff00000041870 */
[C---:B------:R-:W-:Y:S01]  /*5020*/  HMMA.16816.F32.BF16 R108, R4.reuse, R10, R100 ;  /* 0x0000000a046c723c */ /* 0x040fe20000041864 */
[----:B------:R-:W1:Y:S07]  /*5030*/  LDSM.16.MT88.4 R8, [R248+0x7100] ;  /* 0x00710000f808783b */ /* 0x000e6e0000004200 */
[C---:B-1----:R-:W-:Y:S08]  /*5040*/  HMMA.16816.F32.BF16 R128, R4.reuse, R8, R60 ;  /* 0x000000080480723c */ /* 0x042ff0000004183c */
[----:B------:R-:W-:Y:S11]  /*5050*/  HMMA.16816.F32.BF16 R8, R4, R10, R56 ;  /* 0x0000000a0408723c */ /* 0x000ff60000041838 */
[----:B------:R-:W-:Y:S11]  /*5060*/  @!UPT UIADD3 URZ, URZ, URZ, URZ ;  /* 0x0000003f3f3ff290 */ /* 0x000ff6000fffe03f */
[----:B------:R-:W-:Y:S02]  /*5070*/  @!UPT UIADD3 URZ, URZ, URZ, URZ ;  /* 0x0000003f3f3ff290 */ /* 0x000fe4000fffe03f */
[----:B------:R-:W-:Y:S01]  /*5080*/  IMAD.MOV.U32 R59, RZ, RZ, R8 ;  /* 0x000000ffff3b7224 */ /* 0x000fe200078e0008 */
[----:B------:R-:W-:Y:S01]  /*5090*/  MOV R58, R9 ;  /* 0x00000009003a7202 */ /* 0x000fe20000000f00 */
[----:B------:R-:W-:Y:S01]  /*50a0*/  IMAD.MOV.U32 R57, RZ, RZ, R10 ;  /* 0x000000ffff397224 */ /* 0x000fe200078e000a */
[----:B------:R-:W-:Y:S02]  /*50b0*/  MOV R56, R11 ;  /* 0x0000000b00387202 */ /* 0x000fe40000000f00 */
        /* <DEDUP_REMOVED lines=11> */
[----:B------:R-:W-:-:S02]  /*5170*/  MOV R131, R188 ;  /* 0x000000bc00837202 */ /* 0x000fc40000000f00 */
[C---:B-1----:R-:W-:Y:S01]  /*5180*/  HMMA.16816.F32.BF16 R188, R4.reuse, R8, R48 ;  /* 0x0000000804bc723c */ /* 0x042fe20000041830 */
[----:B------:R-:W-:Y:S01]  /*5190*/  FADD.FTZ R0, R0, R14 ;  /* 0x0000000e00007221 */ /* 0x000fe20000010000 */
[----:B------:R-:W-:Y:S06]  /*51a0*/  LDSM.16.MT88.4 R48, [R248+0x3900] ;  /* 0x00390000f830783b */ /* 0x000fec0000004200 */
[----:B------:R-:W-:Y:S01]  /*51b0*/  HMMA.16816.F32.BF16 R184, R4, R10, R36 ;  /* 0x0000000a04b8723c */ /* 0x000fe20000041824 */
[----:B------:R-:W1:Y:S01]  /*51c0*/  LDSM.16.MT88.4 R8, [R249+0x7100] ;  /* 0x00710000f908783b */ /* 0x000e620000004200 */
[----:B------:R-:W-:-:S02]  /*51d0*/  FADD.FTZ R3, R183, R3 ;  /* 0x00000003b7037221 */ /* 0x000fc40000010000 */
[----:B------:R-:W-:Y:S02]  /*51e0*/  FADD.FTZ R0, R101, R0 ;  /* 0x0000000065007221 */ /* 0x000fe40000010000 */
[----:B------:R-:W-:Y:S02]  /*51f0*/  IMAD.MOV.U32 R183, RZ, RZ, R130 ;  /* 0x000000ffffb77224 */ /* 0x000fe400078e0082 */
[C---:B-1----:R-:W-:Y:S01]  /*5200*/  HMMA.16816.F32.BF16 R32, R4.reuse, R8, R32 ;  /* 0x000000080420723c */ /* 0x042fe20000041820 */
[----:B------:R-:W-:Y:S07]  /*5210*/  MUFU.EX2 R9, R17 ;  /* 0x0000001100097308 */ /* 0x000fee0000000800 */
[----:B------:R-:W-:Y:S01]  /*5220*/  HMMA.16816.F32.BF16 R24, R4, R10, R24 ;  /* 0x0000000a0418723c */ /* 0x000fe20000041818 */
[----:B------:R-:W1:Y:S08]  /*5230*/  MUFU.EX2 R11, R19 ;  /* 0x00000013000b7308 */ /* 0x000e700000000800 */
[----:B------:R-:W3:Y:S01]  /*5240*/  MUFU.EX2 R10, R18 ;  /* 0x00000012000a7308 */ /* 0x000ee20000000800 */
[----:B------:R-:W-:-:S07]  /*5250*/  FADD.FTZ R4, R127, R3 ;  /* 0x000000037f047221 */ /* 0x000fce0000010000 */
[----:B------:R-:W-:Y:S08]  /*5260*/  MUFU.EX2 R8, R13 ;  /* 0x0000000d00087308 */ /* 0x000ff00000000800 */
[----:B------:R-:W4:Y:S08]  /*5270*/  MUFU.EX2 R7, R12 ;  /* 0x0000000c00077308 */ /* 0x000f300000000800 */
[----:B------:R-:W-:Y:S08]  /*5280*/  MUFU.EX2 R6, R15 ;  /* 0x0000000f00067308 */ /* 0x000ff00000000800 */
[----:B------:R-:W2:Y:S01]  /*5290*/  MUFU.EX2 R5, R16 ;  /* 0x0000001000057308 */ /* 0x000ea20000000800 */
[----:B------:R-:W-:-:S02]  /*52a0*/  FADD.FTZ R3, R102, R0 ;  /* 0x0000000066037221 */ /* 0x000fc40000010000 */
[----:B------:R-:W-:Y:S02]  /*52b0*/  FADD.FTZ R0, R126, R4 ;  /* 0x000000047e007221 */ /* 0x000fe40000010000 */
[----:B------:R-:W-:Y:S01]  /*52c0*/  FADD.FTZ R4, R103, R3 ;  /* 0x0000000367047221 */ /* 0x000fe20000010000 */
[----:B------:R-:W-:Y:S01]  /*52d0*/  MOV R127, R129 ;  /* 0x00000081007f7202 */ /* 0x000fe20000000f00 */
[----:B------:R-:W-:Y:S01]  /*52e0*/  FADD.FTZ R3, R125, R0 ;  /* 0x000000007d037221 */ /* 0x000fe20000010000 */
[----:B------:R-:W-:Y:S01]  /*52f0*/  MOV R0, R131 ;  /* 0x0000008300007202 */ /* 0x000fe20000000f00 */
[----:B------:R-:W-:Y:S01]  /*5300*/  IMAD.MOV.U32 R126, RZ, RZ, R128 ;  /* 0x000000ffff7e7224 */ /* 0x000fe200078e0080 */
[----:B-1----:R-:W-:Y:S02]  /*5310*/  F2FP.BF16.PACK_AB R128, R11, R20 ;  /* 0x000000140b80723e */ /* 0x002fe400000010ff */
[----:B---3--:R-:W-:Y:S02]  /*5320*/  F2FP.BF16.PACK_AB R130, R9, R10 ;  /* 0x0000000a0982723e */ /* 0x008fe400000010ff */
[----:B----4-:R-:W-:-:S02]  /*5330*/  F2FP.BF16.PACK_AB R129, R7, R8 ;  /* 0x000000080781723e */ /* 0x010fc400000010ff */
[----:B--2---:R-:W-:-:S07]  /*5340*/  F2FP.BF16.PACK_AB R131, R5, R6 ;  /* 0x000000060583723e */ /* 0x004fce00000010ff */
[C---:B------:R-:W-:Y:S08]  /*5350*/  HMMA.16816.F32.BF16 R164, R128.reuse, R160, R164 ;  /* 0x000000a080a4723c */ /* 0x040ff000000418a4 */
[----:B------:R-:W-:Y:S07]  /*5360*/  HMMA.16816.F32.BF16 R160, R128, R162, R28 ;  /* 0x000000a280a0723c */ /* 0x000fee000004181c */
        /* <DEDUP_REMOVED lines=8> */
[----:B------:R-:W1:Y:S01]  /*53f0*/  LDSM.16.MT88.4 R152, [R248+0x1900] ;  /* 0x00190000f898783b */ /* 0x000e620000004200 */
[----:B------:R-:W-:Y:S01]  /*5400*/  IMAD.MOV.U32 R100, RZ, RZ, R147 ;  /* 0x000000ffff647224 */ /* 0x000fe200078e0093 */
[----:B------:R-:W-:Y:S01]  /*5410*/  MOV R101, R146 ;  /* 0x0000009200657202 */ /* 0x000fe20000000f00 */
[----:B------:R-:W-:Y:S01]  /*5420*/  IMAD.MOV.U32 R102, RZ, RZ, R145 ;  /* 0x000000ffff667224 */ /* 0x000fe200078e0091 */
[----:B------:R-:W-:Y:S01]  /*5430*/  MOV R103, R144 ;  /* 0x0000009000677202 */ /* 0x000fe20000000f00 */
[----:B------:R-:W-:Y:S01]  /*5440*/  IMAD.MOV.U32 R12, RZ, RZ, R139 ;  /* 0x000000ffff0c7224 */ /* 0x000fe200078e008b */
[----:B------:R-:W2:Y:S01]  /*5450*/  LDSM.16.MT88.4 R144, [R250+0x1900] ;  /* 0x00190000fa90783b */ /* 0x000ea20000004200 */
[----:B------:R-:W-:Y:S01]  /*5460*/  MOV R13, R138 ;  /* 0x0000008a000d7202 */ /* 0x000fe20000000f00 */
[----:B------:R-:W-:Y:S01]  /*5470*/  IMAD.MOV.U32 R14, RZ, RZ, R137 ;  /* 0x000000ffff0e7224 */ /* 0x000fe200078e0089 */
[----:B------:R-:W-:Y:S01]  /*5480*/  MOV R15, R136 ;  /* 0x00000088000f7202 */ /* 0x000fe20000000f00 */
[----:B------:R-:W-:Y:S01]  /*5490*/  IMAD.MOV.U32 R16, RZ, RZ, R59 ;  /* 0x000000ffff107224 */ /* 0x000fe200078e003b */
[----:B------:R-:W3:Y:S01]  /*54a0*/  LDSM.16.MT88.4 R136, [R249+0x1900] ;  /* 0x00190000f988783b */ /* 0x000ee20000004200 */
[----:B------:R-:W-:Y:S01]  /*54b0*/  MOV R17, R58 ;  /* 0x0000003a00117202 */ /* 0x000fe20000000f00 */
[----:B------:R-:W-:Y:S01]  /*54c0*/  IMAD.MOV.U32 R18, RZ, RZ, R57 ;  /* 0x000000ffff127224 */ /* 0x000fe200078e0039 */
[----:B------:R-:W-:-:S02]  /*54d0*/  MOV R19, R56 ;  /* 0x0000003800137202 */ /* 0x000fc40000000f00 */
[----:B------:R-:W-:Y:S01]  /*54e0*/  LDSM.16.MT88.4 R56, [R250+0x3900] ;  /* 0x00390000fa38783b */ /* 0x000fe20000004200 */
[C---:B-1----:R-:W-:Y:S08]  /*54f0*/  HMMA.16816.F32.BF16 R156, R128.reuse, R152, R156 ;  /* 0x00000098809c723c */ /* 0x042ff0000004189c */
[C---:B------:R-:W-:Y:S01]  /*5500*/  HMMA.16816.F32.BF16 R152, R128.reuse, R154, R40 ;  /* 0x0000009a8098723c */ /* 0x040fe20000041828 */
[----:B------:R-:W1:Y:S07]  /*5510*/  LDSM.16.MT88.4 R40, [R135+0x3900] ;  /* 0x003900008728783b */ /* 0x000e6e0000004200 */
[C---:B--2---:R-:W-:Y:S08]  /*5520*/  HMMA.16816.F32.BF16 R148, R128.reuse, R144, R148 ;  /* 0x000000908094723c */ /* 0x044ff00000041894 */
[C---:B------:R-:W-:Y:S08]  /*5530*/  HMMA.16816.F32.BF16 R144, R128.reuse, R146, R44 ;  /* 0x000000928090723c */ /* 0x040ff0000004182c */
[C---:B---3--:R-:W-:Y:S08]  /*5540*/  HMMA.16816.F32.BF16 R140, R128.reuse, R136, R140 ;  /* 0x00000088808c723c */ /* 0x048ff0000004188c */
[C---:B------:R-:W-:Y:S01]  /*5550*/  HMMA.16816.F32.BF16 R44, R128.reuse, R48, R72 ;  /* 0x00000030802c723c */ /* 0x040fe20000041848 */
[----:B------:R-:W-:Y:S07]  /*5560*/  LDSM.16.MT88.4 R72, [R135+0x5900] ;  /* 0x005900008748783b */ /* 0x000fee0000004200 */
[C---:B-1----:R-:W-:Y:S01]  /*5570*/  HMMA.16816.F32.BF16 R36, R128.reuse, R40, R64 ;  /* 0x000000288024723c */ /* 0x042fe20000041840 */
[----:B------:R-:W1:Y:S07]  /*5580*/  LDSM.16.MT88.4 R64, [R249+0x3900] ;  /* 0x00390000f940783b */ /* 0x000e6e0000004200 */
[C---:B------:R-:W-:Y:S08]  /*5590*/  HMMA.16816.F32.BF16 R136, R128.reuse, R138, R52 ;  /* 0x0000008a8088723c */ /* 0x040ff00000041834 */
[C---:B------:R-:W-:Y:S01]  /*55a0*/  HMMA.16816.F32.BF16 R52, R128.reuse, R56, R80 ;  /* 0x000000388034723c */ /* 0x040fe20000041850 */
[----:B------:R-:W2:Y:S07]  /*55b0*/  LDSM.16.MT88.4 R80, [R248+0x5900] ;  /* 0x00590000f850783b */ /* 0x000eae0000004200 */
[C---:B------:R-:W-:Y:S07]  /*55c0*/  HMMA.16816.F32.BF16 R40, R128.reuse, R42, R68 ;  /* 0x0000002a8028723c */ /* 0x040fee0000041844 */
[----:B------:R-:W-:Y:S01]  /*55d0*/  IMAD.MOV.U32 R68, RZ, RZ, R0 ;  /* 0x000000ffff447224 */ /* 0x000fe200078e0000 */
[----:B------:R-:W-:Y:S01]  /*55e0*/  MOV R69, R126 ;  /* 0x0000007e00457202 */ /* 0x000fe20000000f00 */
[----:B------:R-:W-:Y:S01]  /*55f0*/  IMAD.MOV.U32 R70, RZ, RZ, R127 ;  /* 0x000000ffff467224 */ /* 0x000fe200078e007f */
[----:B------:R-:W-:Y:S01]  /*5600*/  MOV R71, R183 ;  /* 0x000000b700477202 */ /* 0x000fe20000000f00 */
[C---:B------:R-:W-:Y:S08]  /*5610*/  HMMA.16816.F32.BF16 R48, R128.reuse, R50, R76 ;  /* 0x000000328030723c */ /* 0x040ff0000004184c */
[C---:B-1----:R-:W-:Y:S08]  /*5620*/  HMMA.16816.F32.BF16 R60, R128.reuse, R64, R60 ;  /* 0x00000040803c723c */ /* 0x042ff0000004183c */
[C---:B------:R-:W-:Y:S08]  /*5630*/  HMMA.16816.F32.BF16 R64, R128.reuse, R66, R68 ;  /* 0x000000428040723c */ /* 0x040ff00000041844 */
[C---:B------:R-:W-:Y:S01]  /*5640*/  HMMA.16816.F32.BF16 R68, R128.reuse, R72, R104 ;  /* 0x000000488044723c */ /* 0x040fe20000041868 */
[----:B------:R-:W-:Y:S07]  /*5650*/  LDSM.16.MT88.4 R104, [R135+0x7900] ;  /* 0x007900008768783b */ /* 0x000fee0000004200 */
[C---:B------:R-:W-:Y:S01]  /*5660*/  HMMA.16816.F32.BF16 R72, R128.reuse, R74, R88 ;  /* 0x0000004a8048723c */ /* 0x040fe20000041858 */
[----:B------:R-:W1:Y:S07]  /*5670*/  LDSM.16.MT88.4 R88, [R250+0x5900] ;  /* 0x00590000fa58783b */ /* 0x000e6e0000004200 */
[C---:B--2---:R-:W-:Y:S08]  /*5680*/  HMMA.16816.F32.BF16 R76, R128.reuse, R80, R92 ;  /* 0x00000050804c723c */ /* 0x044ff0000004185c */
[----:B------:R-:W-:Y:S01]  /*5690*/  HMMA.16816.F32.BF16 R80, R128, R82, R96 ;  /* 0x000000528050723c */ /* 0x000fe20000041860 */
[----:B------:R-:W2:Y:S01]  /*56a0*/  LDSM.16.MT88.4 R96, [R249+0x5900] ;  /* 0x00590000f960783b */ /* 0x000ea20000004200 */
[----:B------:R-:W-:-:S02]  /*56b0*/  FADD.FTZ R0, R124, R4 ;  /* 0x000000047c007221 */ /* 0x000fc40000010000 */
[----:B------:R-:W-:Y:S02]  /*56c0*/  FADD.FTZ R4, R21, R3 ;  /* 0x0000000315047221 */ /* 0x000fe40000010000 */
[----:B------:R-:W-:Y:S02]  /*56d0*/  FADD.FTZ R3, R181, R0 ;  /* 0x00000000b5037221 */ /* 0x000fe40000010000 */
[----:B------:R-:W-:Y:S01]  /*56e0*/  FADD.FTZ R0, R22, R4 ;  /* 0x0000000416007221 */ /* 0x000fe20000010000 */
[----:B------:R-:W-:Y:S01]  /*56f0*/  HMMA.16816.F32.BF16 R56, R128, R58, R84 ;  /* 0x0000003a8038723c */ /* 0x000fe20000041854 */
[----:B------:R-:W-:Y:S02]  /*5700*/  FADD.FTZ R4, R180, R3 ;  /* 0x00000003b4047221 */ /* 0x000fe40000010000 */
[----:B------:R-:W-:Y:S02]  /*5710*/  FADD.FTZ R3, R23, R0 ;  /* 0x0000000017037221 */ /* 0x000fe40000010000 */
[----:B------:R-:W-:-:S02]  /*5720*/  FADD.FTZ R0, R182, R4 ;  /* 0x00000004b6007221 */ /* 0x000fc40000010000 */
[----:B------:R-:W-:Y:S01]  /*5730*/  FADD.FTZ R3, R179, R3 ;  /* 0x00000003b3037221 */ /* 0x000fe20000010000 */
[C---:B-1----:R-:W-:Y:S01]  /*5740*/  HMMA.16816.F32.BF16 R84, R128.reuse, R88, R12 ;  /* 0x000000588054723c */ /* 0x042fe2000004180c */
[----:B------:R-:W-:Y:S07]  /*5750*/  LDSM.16.MT88.4 R12, [R249+0x7900] ;  /* 0x00790000f90c783b */ /* 0x000fee0000004200 */
[C---:B------:R-:W-:Y:S08]  /*5760*/  HMMA.16816.F32.BF16 R88, R128.reuse, R90, R100 ;  /* 0x0000005a8058723c */ /* 0x040ff00000041864 */
[C---:B--2---:R-:W-:Y:S01]  /*5770*/  HMMA.16816.F32.BF16 R92, R128.reuse, R96, R120 ;  /* 0x00000060805c723c */ /* 0x044fe20000041878 */
[----:B------:R-:W-:Y:S07]  /*5780*/  LDSM.16.MT88.4 R120, [R250+0x7900] ;  /* 0x00790000fa78783b */ /* 0x000fee0000004200 */
[----:B------:R-:W-:Y:S01]  /*5790*/  HMMA.16816.F32.BF16 R100, R128, R104, R112 ;  /* 0x000000688064723c */ /* 0x000fe20000041870 */
[----:B------:R-:W1:Y:S01]  /*57a0*/  LDSM.16.MT88.4 R112, [R248+0x7900] ;  /* 0x00790000f870783b */ /* 0x000e620000004200 */
[----:B------:R-:W-:-:S02]  /*57b0*/  FADD.FTZ R8, R8, R3 ;  /* 0x0000000308087221 */ /* 0x000fc40000010000 */
[----:B------:R-:W-:Y:S02]  /*57c0*/  FADD.FTZ R20, R20, R0 ;  /* 0x0000000014147221 */ /* 0x000fe40000010000 */
[----:B------:R-:W-:Y:S02]  /*57d0*/  FADD.FTZ R7, R7, R8 ;  /* 0x0000000807077221 */ /* 0x000fe40000010000 */
[----:B------:R-:W-:Y:S02]  /*57e0*/  FADD.FTZ R11, R11, R20 ;  /* 0x000000140b0b7221 */ /* 0x000fe40000010000 */
[----:B------:R-:W-:Y:S02]  /*57f0*/  FADD.FTZ R6, R6, R7 ;  /* 0x0000000706067221 */ /* 0x000fe40000010000 */
[----:B------:R-:W-:Y:S02]  /*5800*/  FADD.FTZ R10, R10, R11 ;  /* 0x0000000b0a0a7221 */ /* 0x000fe40000010000 */
[----:B------:R-:W-:-:S02]  /*5810*/  FADD.FTZ R0, R5, R6 ;  /* 0x0000000605007221 */ /* 0x000fc40000010000 */
[----:B------:R-:W-:-:S03]  /*5820*/  FADD.FTZ R3, R9, R10 ;  /* 0x0000000a09037221 */ /* 0x000fc60000010000 */
[----:B------:R2:W-:Y:S04]  /*5830*/  STL [R1+0x38], R0 ;  /* 0x0000380001007387 */ /* 0x0005e80000100800 */
[----:B------:R2:W-:Y:S01]  /*5840*/  STL [R1+0x14], R3 ;  /* 0x0000140301007387 */ /* 0x0005e20000100800 */
[----:B------:R-:W-:Y:S01]  /*5850*/  PLOP3.LUT P0, PT, PT, PT, UP0, 0x80, 0x0 ;  /* 0x000000000000781c */ /* 0x000fe20003f0f008 */
[C---:B------:R-:W-:Y:S08]  /*5860*/  HMMA.16816.F32.BF16 R96, R128.reuse, R98, R116 ;  /* 0x000000628060723c */ /* 0x040ff00000041874 */
[C---:B------:R-:W-:Y:S08]  /*5870*/  HMMA.16816.F32.BF16 R104, R128.reuse, R106, R108 ;  /* 0x0000006a8068723c */ /* 0x040ff0000004186c */
[C---:B-1----:R-:W-:Y:S08]  /*5880*/  HMMA.16816.F32.BF16 R108, R128.reuse, R112, R28 ;  /* 0x00000070806c723c */ /* 0x042ff0000004181c */
[C---:B------:R-:W-:Y:S08]  /*5890*/  HMMA.16816.F32.BF16 R116, R128.reuse, R120, R188 ;  /* 0x000000788074723c */ /* 0x040ff000000418bc */
[C---:B------:R-:W-:Y:S08]  /*58a0*/  HMMA.16816.F32.BF16 R112, R128.reuse, R114, R16 ;  /* 0x000000728070723c */ /* 0x040ff00000041810 */
[C---:B------:R-:W-:Y:S08]  /*58b0*/  HMMA.16816.F32.BF16 R120, R128.reuse, R122, R184 ;  /* 0x0000007a8078723c */ /* 0x040ff000000418b8 */
[C---:B------:R-:W-:Y:S08]  /*58c0*/  HMMA.16816.F32.BF16 R124, R128.reuse, R12, R32 ;  /* 0x0000000c807c723c */ /* 0x040ff00000041820 */
[----:B------:R-:W-:Y:S01]  /*58d0*/  HMMA.16816.F32.BF16 R128, R128, R14, R24 ;  /* 0x0000000e8080723c */ /* 0x000fe20000041818 */
[----:B------:R-:W-:Y:S07]  /*58e0*/  @!P0 BRA `(.L_x_5) ;  /* 0x0000376000008947 */ /* 0x000fee0003800000 */
[----:B--2--5:R-:W-:Y:S01]  /*58f0*/  SHF.R.S32.HI R18, RZ, 0x1f, R133 ;  /* 0x0000001fff127819 */ /* 0x024fe20000011485 */
[----:B------:R-:W-:Y:S01]  /*5900*/  IMAD.SHL.U32 R4, R133, 0x2, RZ ;  /* 0x0000000285047824 */ /* 0x000fe200078e00ff */
[----:B------:R-:W-:-:S02]  /*5910*/  SHF.R.S32.HI R19, RZ, 0x1f, R176 ;  /* 0x0000001fff137819 */ /* 0x000fc400000114b0 */
[----:B------:R-:W-:Y:S01]  /*5920*/  SHF.L.U64.HI R3, R133, 0x1, R18 ;  /* 0x0000000185037819 */ /* 0x000fe20000010212 */
[----:B------:R-:W-:Y:S01]  /*5930*/  IMAD.MOV.U32 R133, RZ, RZ, R2 ;  /* 0x000000ffff857224 */ /* 0x000fe200078e0002 */
[----:B------:R-:W-:Y:S02]  /*5940*/  SHF.R.S32.HI R18, RZ, 0x1f, R178 ;  /* 0x0000001fff127819 */ /* 0x000fe400000114b2 */
[----:B------:R-:W-:Y:S01]  /*5950*/  SHF.L.U64.HI R0, R176, 0x1, R19 ;  /* 0x00000001b0007819 */ /* 0x000fe20000010213 */
[----:B------:R1:W-:Y:S01]  /*5960*/  STL [R1+0x34], R3 ;  /* 0x0000340301007387 */ /* 0x0003e20000100800 */
[----:B------:R-:W-:Y:S02]  /*5970*/  SHF.L.U64.HI R2, R178, 0x1, R18 ;  /* 0x00000001b2027819 */ /* 0x000fe40000010212 */
[----:B------:R-:W-:Y:S01]  /*5980*/  SHF.R.S32.HI R19, RZ, 0x1f, R177 ;  /* 0x0000001fff137819 */ /* 0x000fe200000114b1 */
[----:B------:R2:W-:Y:S04]  /*5990*/  STL [R1+0x30], R4 ;  /* 0x0000300401007387 */ /* 0x0005e80000100800 */
[----:B------:R3:W-:Y:S01]  /*59a0*/  STL [R1+0x2c], R0 ;  /* 0x00002c0001007387 */ /* 0x0007e20000100800 */
[----:B-1----:R-:W-:-:S02]  /*59b0*/  IMAD.SHL.U32 R3, R176, 0x2, RZ ;  /* 0x00000002b0037824 */ /* 0x002fc400078e00ff */
[----:B--2---:R-:W-:-:S03]  /*59c0*/  IMAD.SHL.U32 R4, R178, 0x2, RZ ;  /* 0x00000002b2047824 */ /* 0x004fc600078e00ff */
[----:B------:R1:W-:Y:S01]  /*59d0*/  STL [R1+0x28], R3 ;  /* 0x0000280301007387 */ /* 0x0003e20000100800 */
[----:B---3--:R-:W-:-:S03]  /*59e0*/  IMAD.MOV.U32 R0, RZ, RZ, R132 ;  /* 0x000000ffff007224 */ /* 0x008fc600078e0084 */
[----:B------:R2:W-:Y:S04]  /*59f0*/  STL [R1+0x24], R2 ;  /* 0x0000240201007387 */ /* 0x0005e80000100800 */
[----:B------:R3:W-:Y:S01]  /*5a00*/  STL [R1+0x20], R4 ;  /* 0x0000200401007387 */ /* 0x0007e20000100800 */
[C---:B-1----:R-:W-:Y:S01]  /*5a10*/  SHF.L.U64.HI R3, R177.reuse, 0x1, R19 ;  /* 0x00000001b1037819 */ /* 0x042fe20000010213 */
[----:B--2---:R-:W-:-:S05]  /*5a20*/  IMAD.SHL.U32 R2, R177, 0x2, RZ ;  /* 0x00000002b1027824 */ /* 0x004fca00078e00ff */
[----:B------:R3:W-:Y:S04]  /*5a30*/  STL [R1+0x18], R2 ;  /* 0x0000180201007387 */ /* 0x0007e80000100800 */
[----:B------:R3:W-:Y:S01]  /*5a40*/  STL [R1+0x1c], R3 ;  /* 0x00001c0301007387 */ /* 0x0007e20000100800 */
[----:B------:R-:W-:Y:S05]  /*5a50*/  BRA `(.L_x_6) ;  /* 0x0000047000007947 */ /* 0x000fea0003800000 */
.L_x_8:
[----:B------:R-:W2:Y:S01]  /*5a60*/  LDL R2, [R1+0x3c] ;  /* 0x00003c0001027983 */ /* 0x000ea20000100800 */
[----:B------:R-:W-:Y:S01]  /*5a70*/  IMAD.MOV.U32 R3, RZ, RZ, c[0x0][0x2b8] ;  /* 0x0000ae00ff037624 */ /* 0x000fe200078e00ff */
[----:B------:R-:W-:Y:S01]  /*5a80*/  ULEA UR5, UR6, UR9, 0x6 ;  /* 0x0000000906057291 */ /* 0x000fe2000f8e303f */
[----:B------:R-:W-:Y:S01]  /*5a90*/  IMAD.MOV.U32 R178, RZ, RZ, RZ ;  /* 0x000000ffffb27224 */ /* 0x000fe200078e00ff */
[----:B------:R-:W3:Y:S02]  /*5aa0*/  LDL R181, [R1+0x30] ;  /* 0x0000300001b57983 */ /* 0x000ee40000100800 */
[----:B------:R-:W-:Y:S02]  /*5ab0*/  ISETP.NE.AND P2, PT, R3, 0x1, PT ;  /* 0x000000010300780c */ /* 0x000fe40003f45270 */
[----:B------:R-:W4:Y:S01]  /*5ac0*/  LDL R186, [R1+0x34] ;  /* 0x0000340001ba7983 */ /* 0x000f220000100800 */
[----:B------:R-:W-:Y:S03]  /*5ad0*/  IMAD.U32 R3, RZ, RZ, UR5 ;  /* 0x00000005ff037e24 */ /* 0x000fe6000f8e00ff */
[----:B------:R-:W5:Y:S04]  /*5ae0*/  LDL R187, [R1+0x28] ;  /* 0x0000280001bb7983 */ /* 0x000f680000100800 */
[----:B------:R-:W3:Y:S04]  /*5af0*/  LDL R184, [R1+0x2c] ;  /* 0x00002c0001b87983 */ /* 0x000ee80000100800 */
[----:B------:R-:W3:Y:S04]  /*5b00*/  LDL R189, [R1+0x4] ;  /* 0x0000040001bd7983 */ /* 0x000ee80000100800 */
[----:B------:R-:W3:Y:S04]  /*5b10*/  LDL R185, [R1+0x20] ;  /* 0x0000200001b97983 */ /* 0x000ee80000100800 */
[----:B------:R-:W3:Y:S04]  /*5b20*/  LDL R190, [R1+0x24] ;  /* 0x0000240001be7983 */ /* 0x000ee80000100800 */
[----:B------:R-:W3:Y:S04]  /*5b30*/  LDL R191, [R1+0x18] ;  /* 0x0000180001bf7983 */ /* 0x000ee80000100800 */
[----:B------:R-:W3:Y:S01]  /*5b40*/  LDL R188, [R1+0x1c] ;  /* 0x00001c0001bc7983 */ /* 0x000ee20000100800 */
[----:B--2---:R-:W-:Y:S05]  /*5b50*/  IADD3 R3, R3, -0x40, R2 ;  /* 0xffffffc003037810 */ /* 0x004fea0007ffe002 */
[----:B------:R-:W-:Y:S04]  /*5b60*/  @P2 IMAD.HI.U32 R132, R3, c[0x0][0x2bc], RZ ;  /* 0x0000af0003842a27 */ /* 0x000fe800078e00ff */
[--C-:B------:R-:W-:Y:S01]  /*5b70*/  IMAD.MOV.U32 R2, RZ, RZ, R3.reuse ;  /* 0x000000ffff027224 */ /* 0x100fe200078e0003 */
[----:B------:R-:W-:Y:S04]  /*5b80*/  @P2 SHF.R.U32.HI R2, RZ, c[0x0][0x2c0], R132 ;  /* 0x0000b000ff022a19 */ /* 0x000fe80000011684 */
[C---:B------:R-:W-:Y:S04]  /*5b90*/  @!P1 IADD3 R132, P0, R2.reuse, UR16, RZ ;  /* 0x0000001002849c10 */ /* 0x040fe8000ff1e0ff */
[----:B------:R-:W-:Y:S01]  /*5ba0*/  @!P1 LEA.HI.X.SX32 R177, R2, UR14, 0x1, P0 ;  /* 0x0000000e02b19c11 */ /* 0x000fe200080f0eff */
[----:B------:R-:W-:Y:S01]  /*5bb0*/  IMAD.MOV R2, RZ, RZ, -R2 ;  /* 0x000000ffff027224 */ /* 0x000fe200078e0a02 */
[----:B------:R-:W-:Y:S03]  /*5bc0*/  @!P1 LEA R176, P0, R132, c[0x0][0x2a0], 0x2 ;  /* 0x0000a80084b09a11 */ /* 0x000fe600078010ff */
[----:B------:R-:W-:Y:S01]  /*5bd0*/  IMAD R179, R2, c[0x0][0x2b8], R3 ;  /* 0x0000ae0002b37a24 */ /* 0x000fe200078e0203 */
[----:B------:R-:W-:Y:S04]  /*5be0*/  @!P1 LEA.HI.X R177, R132, c[0x0][0x2a4], R177, 0x2, P0 ;  /* 0x0000a90084b19a11 */ /* 0x000fe800000f14b1 */
[----:B------:R-:W-:Y:S01]  /*5bf0*/  STL [R1+0xc], R179 ;  /* 0x00000cb301007387 */ /* 0x000fe20000100800 */
[----:B------:R-:W-:Y:S03]  /*5c00*/  SHF.R.S32.HI R2, RZ, 0x1f, R179 ;  /* 0x0000001fff027819 */ /* 0x000fe600000114b3 */
[----:B------:R-:W2:Y:S02]  /*5c10*/  @!P1 LDG.E R178, [R176.64] ;  /* 0x0000000cb0b29981 */ /* 0x000ea4000c1e1900 */
[----:B------:R-:W-:Y:S02]  /*5c20*/  IMAD R132, R2, c[0x0][0x1e0], RZ ;  /* 0x0000780002847a24 */ /* 0x000fe400078e02ff */
[C---:B------:R-:W-:Y:S04]  /*5c30*/  IMAD.WIDE.U32 R2, R179.reuse, c[0x0][0x1e0], RZ ;  /* 0x00007800b3027a25 */ /* 0x040fe800078e00ff */
[----:B------:R-:W-:Y:S04]  /*5c40*/  IMAD R132, R179, c[0x0][0x1e4], R132 ;  /* 0x00007900b3847a24 */ /* 0x000fe800078e0284 */
[----:B------:R-:W-:Y:S01]  /*5c50*/  IMAD.IADD R3, R3, 0x1, R132 ;  /* 0x0000000103037824 */ /* 0x000fe200078e0284 */
[----:B--2---:R-:W-:Y:S01]  /*5c60*/  STL [R1+0x8], R178 ;  /* 0x000008b201007387 */ /* 0x004fe20000100800 */
[----:B------:R-:W-:Y:S02]  /*5c70*/  SHF.R.S32.HI R180, RZ, 0x1f, R178 ;  /* 0x0000001fffb47819 */ /* 0x000fe400000114b2 */
[----:B------:R-:W-:Y:S04]  /*5c80*/  IMAD.WIDE.U32 R2, R178, c[0x0][0x1f0], R2 ;  /* 0x00007c00b2027a25 */ /* 0x000fe800078e0002 */
[----:B------:R-:W-:Y:S01]  /*5c90*/  IMAD R180, R180, c[0x0][0x1f0], RZ ;  /* 0x00007c00b4b47a24 */ /* 0x000fe200078e02ff */
[----:B------:R-:W-:Y:S03]  /*5ca0*/  IADD3 R2, P0, R2, UR20, RZ ;  /* 0x0000001402027c10 */ /* 0x000fe6000ff1e0ff */
[----:B------:R-:W-:Y:S05]  /*5cb0*/  IMAD R180, R178, c[0x0][0x1f4], R180 ;  /* 0x00007d00b2b47a24 */ /* 0x000fea00078e02b4 */
[----:B------:R-:W-:Y:S02]  /*5cc0*/  IADD3.X R180, R3, UR18, R180, P0, !PT ;  /* 0x0000001203b47c10 */ /* 0x000fe400087fe4b4 */
[C---:B------:R-:W-:Y:S04]  /*5cd0*/  LEA R177, P0, R2.reuse, c[0x0][0x1c8], 0x1 ;  /* 0x0000720002b17a11 */ /* 0x040fe800078008ff */
[----:B------:R-:W-:Y:S01]  /*5ce0*/  LEA.HI.X R180, R2, c[0x0][0x1cc], R180, 0x1, P0 ;  /* 0x0000730002b47a11 */ /* 0x000fe200000f0cb4 */
[----:B------:R-:W3:Y:S04]  /*5cf0*/  SHFL.IDX PT, R132, R177, RZ, 0x181f ;  /* 0x00181fffb1847589 */ /* 0x000ee800000e0000 */
[----:B------:R-:W4:Y:S01]  /*5d00*/  SHFL.IDX PT, R176, R180, RZ, 0x181f ;  /* 0x00181fffb4b07589 */ /* 0x000f2200000e0000 */
[----:B---3--:R-:W-:Y:S05]  /*5d10*/  IADD3 R2, P0, R132, R181, RZ ;  /* 0x000000b584027210 */ /* 0x008fea0007f1e0ff */
[----:B----4-:R-:W-:Y:S01]  /*5d20*/  IMAD.X R3, R176, 0x1, R186, P0 ;  /* 0x00000001b0037824 */ /* 0x010fe200000e06ba */
[----:B-----5:R-:W-:Y:S04]  /*5d30*/  IADD3 R178, P0, R132, R187, RZ ;  /* 0x000000bb84b27210 */ /* 0x020fe80007f1e0ff */
[----:B------:R-:W-:Y:S01]  /*5d40*/  @!PT LDS RZ, [RZ] ;  /* 0x00000000fffff984 */ /* 0x000fe20000000800 */
[----:B------:R1:W-:Y:S01]  /*5d50*/  LDGSTS.E.BYPASS.LTC128B.128 [R189+0x10100], [R2.64], !P6 ;  /* 0x1010000002bd7fae */ /* 0x0003e2000f101d4c */
[-C--:B------:R-:W-:Y:S05]  /*5d60*/  IADD3.X R179, R176, R184.reuse, RZ, P0, !PT ;  /* 0x000000b8b0b37210 */ /* 0x080fea00007fe4ff */
[----:B------:R2:W-:Y:S04]  /*5d70*/  LDGSTS.E.BYPASS.LTC128B.128 [R189+0x12100], [R178.64], !P5 ;  /* 0x12100000b2bd7fae */ /* 0x0005e8000e901d4c */
[----:B-1----:R-:W1:Y:S04]  /*5d80*/  SHFL.IDX PT, R2, R177, 0x1, 0x181f ;  /* 0x00381f00b1027f89 */ /* 0x002e6800000e0000 */
[----:B------:R-:W3:Y:S01]  /*5d90*/  SHFL.IDX PT, R3, R180, 0x1, 0x181f ;  /* 0x00381f00b4037f89 */ /* 0x000ee200000e0000 */
[----:B--2---:R-:W-:Y:S05]  /*5da0*/  IADD3 R178, P0, R132, R185, RZ ;  /* 0x000000b984b27210 */ /* 0x004fea0007f1e0ff */
[----:B------:R-:W-:Y:S05]  /*5db0*/  IMAD.X R179, R176, 0x1, R190, P0 ;  /* 0x00000001b0b37824 */ /* 0x000fea00000e06be */
[----:B------:R2:W-:Y:S02]  /*5dc0*/  LDGSTS.E.BYPASS.LTC128B.128 [R189+0x14100], [R178.64], !P4 ;  /* 0x14100000b2bd7fae */ /* 0x0005e4000e101d4c */
[----:B--2---:R-:W-:Y:S05]  /*5dd0*/  IADD3 R178, P0, R132, R191, RZ ;  /* 0x000000bf84b27210 */ /* 0x004fea0007f1e0ff */
[----:B------:R-:W-:Y:S01]  /*5de0*/  IMAD.X R179, R176, 0x1, R188, P0 ;  /* 0x00000001b0b37824 */ /* 0x000fe200000e06bc */
[C---:B-1----:R-:W-:Y:S04]  /*5df0*/  IADD3 R176, P0, R2.reuse, R181, RZ ;  /* 0x000000b502b07210 */ /* 0x042fe80007f1e0ff */
[----:B------:R1:W-:Y:S01]  /*5e00*/  LDGSTS.E.BYPASS.LTC128B.128 [R189+0x16100], [R178.64], !P3 ;  /* 0x16100000b2bd7fae */ /* 0x0003e2000d901d4c */
[C---:B---3--:R-:W-:Y:S05]  /*5e10*/  IMAD.X R177, R3.reuse, 0x1, R186, P0 ;  /* 0x0000000103b17824 */ /* 0x048fea00000e06ba */
[----:B------:R2:W-:Y:S02]  /*5e20*/  LDGSTS.E.BYPASS.LTC128B.128 [R189+0x11100], [R176.64], !P6 ;  /* 0x11100000b0bd7fae */ /* 0x0005e4000f101d4c */
[C---:B--2---:R-:W-:Y:S04]  /*5e30*/  IADD3 R176, P0, R2.reuse, R187, RZ ;  /* 0x000000bb02b07210 */ /* 0x044fe80007f1e0ff */
[C---:B------:R-:W-:Y:S05]  /*5e40*/  IADD3.X R177, R3.reuse, R184, RZ, P0, !PT ;  /* 0x000000b803b17210 */ /* 0x040fea00007fe4ff */
[----:B------:R2:W-:Y:S02]  /*5e50*/  LDGSTS.E.BYPASS.LTC128B.128 [R189+0x13100], [R176.64], !P5 ;  /* 0x13100000b0bd7fae */ /* 0x0005e4000e901d4c */
[C---:B--2---:R-:W-:Y:S05]  /*5e60*/  IADD3 R176, P0, R2.reuse, R185, RZ ;  /* 0x000000b902b07210 */ /* 0x044fea0007f1e0ff */
[C---:B------:R-:W-:Y:S01]  /*5e70*/  IMAD.X R177, R3.reuse, 0x1, R190, P0 ;  /* 0x0000000103b17824 */ /* 0x040fe200000e06be */
[----:B------:R-:W-:Y:S04]  /*5e80*/  IADD3 R2, P0, R2, R191, RZ ;  /* 0x000000bf02027210 */ /* 0x000fe80007f1e0ff */
[----:B------:R1:W-:Y:S01]  /*5e90*/  LDGSTS.E.BYPASS.LTC128B.128 [R189+0x15100], [R176.64], !P4 ;  /* 0x15100000b0bd7fae */ /* 0x0003e2000e101d4c */
[----:B------:R-:W-:Y:S05]  /*5ea0*/  IMAD.X R3, R3, 0x1, R188, P0 ;  /* 0x0000000103037824 */ /* 0x000fea00000e06bc */
[----:B------:R1:W-:Y:S01]  /*5eb0*/  LDGSTS.E.BYPASS.LTC128B.128 [R189+0x17100], [R2.64], !P3 ;  /* 0x1710000002bd7fae */ /* 0x0003e2000d901d4c */
[----:B------:R-:W-:-:S05]  /*5ec0*/  BRA `(.L_x_7) ;  /* 0x0000110000007947 */ /* 0x000fca0003800000 */
.L_x_6:
[----:B------:R-:W2:Y:S01]  /*5ed0*/  LDL R5, [R1+0xc] ;  /* 0x00000c0001057983 */ /* 0x000ea20000100800 */
[----:B------:R-:W-:Y:S04]  /*5ee0*/  DEPBAR.LE SB0, 0x0 ;  /* 0x000080000000791a */ /* 0x000fe80000000000 */
[----:B------:R-:W4:Y:S01]  /*5ef0*/  LDL R6, [R1+0x8] ;  /* 0x0000080001067983 */ /* 0x000f220000100800 */
[----:B------:R-:W-:Y:S03]  /*5f00*/  UISETP.GT.AND UP0, UPT, UR6, UR8, UPT ;  /* 0x000000080600728c */ /* 0x000fe6000bf04270 */
[----:B------:R1:W-:Y:S04]  /*5f10*/  STL [R1+0x58], R41 ;  /* 0x0000582901007387 */ /* 0x0003e80000100800 */
[----:B------:R3:W-:Y:S04]  /*5f20*/  STL [R1+0x54], R40 ;  /* 0x0000542801007387 */ /* 0x0007e80000100800 */
[----:B------:R3:W-:Y:S04]  /*5f30*/  STL [R1+0x50], R39 ;  /* 0x0000502701007387 */ /* 0x0007e80000100800 */
[----:B------:R3:W-:Y:S04]  /*5f40*/  STL [R1+0x4c], R38 ;  /* 0x00004c2601007387 */ /* 0x0007e80000100800 */
[----:B------:R3:W-:Y:S04]  /*5f50*/  STL [R1+0x48], R37 ;  /* 0x0000482501007387 */ /* 0x0007e80000100800 */
[----:B------:R3:W-:Y:S04]  /*5f60*/  STL [R1+0x44], R36 ;  /* 0x0000442401007387 */ /* 0x0007e80000100800 */
[----:B------:R3:W-:Y:S04]  /*5f70*/  STL [R1+0x40], R0 ;  /* 0x0000400001007387 */ /* 0x0007e80000100800 */
[----:B-1----:R-:W4:Y:S04]  /*5f80*/  LDL R41, [R1+0x30] ;  /* 0x0000300001297983 */ /* 0x002f280000100800 */
[----:B---3--:R-:W3:Y:S04]  /*5f90*/  LDL R40, [R1+0x34] ;  /* 0x0000340001287983 */ /* 0x008ee80000100800 */
[----:B------:R-:W3:Y:S04]  /*5fa0*/  LDL R132, [R1] ;  /* 0x0000000001847983 */ /* 0x000ee80000100800 */
[----:B------:R-:W3:Y:S04]  /*5fb0*/  LDL R29, [R1+0x10] ;  /* 0x00001000011d7983 */ /* 0x000ee80000100800 */
[----:B------:R-:W-:Y:S06]  /*5fc0*/  BAR.SYNC.DEFER_BLOCKING 0x0 ;  /* 0x0000000000007b1d */ /* 0x000fec0000010000 */
[----:B------:R-:W1:Y:S04]  /*5fd0*/  LDSM.16.M88.4 R8, [R134+0x10100] ;  /* 0x010100008608783b */ /* 0x000e680000000200 */
[----:B------:R-:W-:Y:S04]  /*5fe0*/  LDSM.16.M88.4 R16, [R134+0x10900] ;  /* 0x010900008610783b */ /* 0x000fe80000000200 */
[----:B------:R-:W-:Y:S04]  /*5ff0*/  LDSM.16.M88.4 R24, [R134+0x11100] ;  /* 0x011100008618783b */ /* 0x000fe80000000200 */
[----:B------:R-:W-:Y:S04]  /*6000*/  LDSM.16.M88.4 R32, [R134+0x11900] ;  /* 0x011900008620783b */ /* 0x000fe80000000200 */
[----:B------:R-:W3:Y:S04]  /*6010*/  LDL R39, [R1+0x28] ;  /* 0x0000280001277983 */ /* 0x000ee80000100800 */
[----:B------:R-:W3:Y:S04]  /*6020*/  LDL R38, [R1+0x2c] ;  /* 0x00002c0001267983 */ /* 0x000ee80000100800 */
[----:B------:R-:W3:Y:S04]  /*6030*/  LDL R37, [R1+0x20] ;  /* 0x0000200001257983 */ /* 0x000ee80000100800 */
[----:B------:R-:W3:Y:S04]  /*6040*/  LDL R36, [R1+0x24] ;  /* 0x0000240001247983 */ /* 0x000ee80000100800 */
[----:B------:R-:W3:Y:S04]  /*6050*/  LDL R21, [R1+0x18] ;  /* 0x0000180001157983 */ /* 0x000ee80000100800 */
[----:B------:R-:W3:Y:S01]  /*6060*/  LDL R0, [R1+0x1c] ;  /* 0x00001c0001007983 */ /* 0x000ee20000100800 */
[----:B--2---:R-:W-:Y:S05]  /*6070*/  SHF.R.S32.HI R2, RZ, 0x1f, R5 ;  /* 0x0000001fff027819 */ /* 0x004fea0000011405 */
[----:B------:R-:W-:Y:S02]  /*6080*/  IMAD R4, R2, c[0x0][0x208], RZ ;  /* 0x0000820002047a24 */ /* 0x000fe400078e02ff */
[C---:B------:R-:W-:Y:S04]  /*6090*/  IMAD.WIDE.U32 R2, R5.reuse, c[0x0][0x208], RZ ;  /* 0x0000820005027a25 */ /* 0x040fe800078e00ff */
[----:B------:R-:W-:Y:S01]  /*60a0*/  IMAD R4, R5, c[0x0][0x20c], R4 ;  /* 0x0000830005047a24 */ /* 0x000fe200078e0204 */
[----:B----4-:R-:W-:Y:S03]  /*60b0*/  SHF.R.S32.HI R5, RZ, 0x1f, R6 ;  /* 0x0000001fff057819 */ /* 0x010fe60000011406 */
[----:B------:R-:W-:Y:S02]  /*60c0*/  IMAD.IADD R3, R3, 0x1, R4 ;  /* 0x0000000103037824 */ /* 0x000fe400078e0204 */
[----:B------:R-:W-:Y:S02]  /*60d0*/  IMAD R28, R5, c[0x0][0x218], RZ ;  /* 0x00008600051c7a24 */ /* 0x000fe400078e02ff */
[C---:B------:R-:W-:Y:S04]  /*60e0*/  IMAD.WIDE.U32 R2, R6.reuse, c[0x0][0x218], R2 ;  /* 0x0000860006027a25 */ /* 0x040fe800078e0002 */
[----:B------:R-:W-:Y:S01]  /*60f0*/  IMAD R28, R6, c[0x0][0x21c], R28 ;  /* 0x00008700061c7a24 */ /* 0x000fe200078e021c */
[----:B------:R-:W-:Y:S01]  /*6100*/  IADD3 R2, P0, R2, UR22, RZ ;  /* 0x0000001602027c10 */ /* 0x000fe2000ff1e0ff */
[C---:B-1----:R-:W-:Y:S03]  /*6110*/  HMMA.16816.F32.BF16 R4, R168.reuse, R8, RZ ;  /* 0x00000008a804723c */ /* 0x042fe600000418ff */
[----:B------:R-:W-:Y:S02]  /*6120*/  IADD3.X R28, R3, UR4, R28, P0, !PT ;  /* 0x00000004031c7c10 */ /* 0x000fe400087fe41c */
[C---:B------:R-:W-:Y:S03]  /*6130*/  LEA R20, P0, R2.reuse, c[0x0][0x1f8], 0x1 ;  /* 0x00007e0002147a11 */ /* 0x040fe600078008ff */
[C---:B------:R-:W-:Y:S01]  /*6140*/  HMMA.16816.F32.BF16 R8, R168.reuse, R10, RZ ;  /* 0x0000000aa808723c */ /* 0x040fe200000418ff */
[----:B------:R-:W-:Y:S02]  /*6150*/  LEA.HI.X R28, R2, c[0x0][0x1fc], R28, 0x1, P0 ;  /* 0x00007f00021c7a11 */ /* 0x000fe400000f0c1c */
[----:B------:R-:W1:Y:S04]  /*6160*/  SHFL.IDX PT, R2, R20, RZ, 0x181f ;  /* 0x00181fff14027589 */ /* 0x000e6800000e0000 */
[----:B------:R-:W2:Y:S04]  /*6170*/  SHFL.IDX PT, R3, R28, RZ, 0x181f ;  /* 0x00181fff1c037589 */ /* 0x000ea800000e0000 */
[----:B------:R-:W4:Y:S04]  /*6180*/  SHFL.IDX PT, R20, R20, 0x1, 0x181f ;  /* 0x00381f0014147f89 */ /* 0x000f2800000e0000 */
[----:B---3--:R-:W-:Y:S04]  /*6190*/  LDSM.16.M88.4 R176, [R132] ;  /* 0x0000000084b0783b */ /* 0x008fe80000000200 */
[----:B------:R-:W-:Y:S04]  /*61a0*/  LDSM.16.M88.4 R180, [R132+0x800] ;  /* 0x0008000084b4783b */ /* 0x000fe80000000200 */
[----:B------:R-:W-:Y:S01]  /*61b0*/  LDSM.16.M88.4 R184, [R132+0x1000] ;  /* 0x0010000084b8783b */ /* 0x000fe20000000200 */
[C---:B-1----:R-:W-:Y:S03]  /*61c0*/  IADD3 R12, P0, R2.reuse, R41, RZ ;  /* 0x00000029020c7210 */ /* 0x042fe60007f1e0ff */
[----:B------:R-:W-:Y:S02]  /*61d0*/  LDSM.16.M88.4 R188, [R132+0x1800] ;  /* 0x0018000084bc783b */ /* 0x000fe40000000200 */
[C---:B--2---:R-:W-:Y:S02]  /*61e0*/  IMAD.X R13, R3.reuse, 0x1, R40, P0 ;  /* 0x00000001030d7824 */ /* 0x044fe400000e0628 */
[----:B------:R-:W1:Y:S04]  /*61f0*/  SHFL.IDX PT, R28, R28, 0x1, 0x181f ;  /* 0x00381f001c1c7f89 */ /* 0x000e6800000e0000 */
[----:B------:R-:W-:Y:S01]  /*6200*/  @!PT LDS RZ, [RZ] ;  /* 0x00000000fffff984 */ /* 0x000fe20000000800 */
[----:B------:R-:W-:Y:S01]  /*6210*/  @!PT LDS RZ, [RZ] ;  /* 0x00000000fffff984 */ /* 0x000fe20000000800 */
[----:B------:R2:W-:Y:S01]  /*6220*/  LDGSTS.E.BYPASS.LTC128B.128 [R29], [R12.64], !P6 ;  /* 0x000000000c1d7fae */ /* 0x0005e2000f101d4c */
[C---:B------:R-:W-:Y:S03]  /*6230*/  IADD3 R14, P0, R2.reuse, R39, RZ ;  /* 0x00000027020e7210 */ /* 0x040fe60007f1e0ff */
[----:B--2---:R-:W2:Y:S02]  /*6240*/  LDL R13, [R1+0x4] ;  /* 0x00000400010d7983 */ /* 0x004ea40000100800 */
[C---:B------:R-:W-:Y:S01]  /*6250*/  IMAD.X R15, R3.reuse, 0x1, R38, P0 ;  /* 0x00000001030f7824 */ /* 0x040fe200000e0626 */
[C---:B------:R-:W-:Y:S05]  /*6260*/  IADD3 R22, P0, R2.reuse, R37, RZ ;  /* 0x0000002502167210 */ /* 0x040fea0007f1e0ff */
[C---:B------:R-:W-:Y:S01]  /*6270*/  IMAD.X R23, R3.reuse, 0x1, R36, P0 ;  /* 0x0000000103177824 */ /* 0x040fe200000e0624 */
[----:B------:R-:W-:Y:S05]  /*6280*/  IADD3 R30, P0, R2, R21, RZ ;  /* 0x00000015021e7210 */ /* 0x000fea0007f1e0ff */
[----:B------:R-:W-:Y:S01]  /*6290*/  IMAD.X R31, R3, 0x1, R0, P0 ;  /* 0x00000001031f7824 */ /* 0x000fe200000e0600 */
[----:B----4-:R-:W-:Y:S02]  /*62a0*/  IADD3 R2, P0, R20, R41, RZ ;  /* 0x0000002914027210 */ /* 0x010fe40007f1e0ff */
[----:B------:R3:W5:Y:S04]  /*62b0*/  LDL.LU R41, [R1+0x58] ;  /* 0x0000580001297983 */ /* 0x0007680000300800 */
[----:B--2---:R2:W-:Y:S01]  /*62c0*/  LDGSTS.E.BYPASS.LTC128B.128 [R13+0x2100], [R14.64], !P5 ;  /* 0x021000000e0d7fae */ /* 0x0045e2000e901d4c */
[----:B------:R-:W-:Y:S05]  /*62d0*/  MOV R3, R13 ;  /* 0x0000000d00037202 */ /* 0x000fea0000000f00 */
[----:B------:R1:W-:Y:S01]  /*62e0*/  LDGSTS.E.BYPASS.LTC128B.128 [R3+0x4100], [R22.64], !P4 ;  /* 0x0410000016037fae */ /* 0x0003e2000e101d4c */
[C---:B--2---:R-:W-:Y:S07]  /*62f0*/  HMMA.16816.F32.BF16 R12, R168.reuse, R16, RZ ;  /* 0x00000010a80c723c */ /* 0x044fee00000418ff */
[----:B------:R-:W-:Y:S02]  /*6300*/  IMAD.MOV.U32 R17, RZ, RZ, R3 ;  /* 0x000000ffff117224 */ /* 0x000fe400078e0003 */
[----:B-1----:R-:W-:Y:S02]  /*6310*/  IMAD.X R3, R28, 0x1, R40, P0 ;  /* 0x000000011c037824 */ /* 0x002fe400000e0628 */
[----:B------:R3:W5:Y:S01]  /*6320*/  LDL.LU R40, [R1+0x54] ;  /* 0x0000540001287983 */ /* 0x0007620000300800 */
[----:B------:R-:W-:Y:S03]  /*6330*/  IADD3 R22, P0, R20, R39, RZ ;  /* 0x0000002714167210 */ /* 0x000fe60007f1e0ff */
[----:B------:R1:W-:Y:S02]  /*6340*/  LDGSTS.E.BYPASS.LTC128B.128 [R17+0x6100], [R30.64], !P3 ;  /* 0x061000001e117fae */ /* 0x0003e4000d901d4c */
[----:B------:R-:W-:Y:S02]  /*6350*/  IMAD.X R23, R28, 0x1, R38, P0 ;  /* 0x000000011c177824 */ /* 0x000fe400000e0626 */
[----:B------:R2:W-:Y:S04]  /*6360*/  LDGSTS.E.BYPASS.LTC128B.128 [R29+0x1000], [R2.64], !P6 ;  /* 0x01000000021d7fae */ /* 0x0005e8000f101d4c */
[----:B------:R4:W-:Y:S04]  /*6370*/  LDGSTS.E.BYPASS.LTC128B.128 [R29+0x3000], [R22.64], !P5 ;  /* 0x03000000161d7fae */ /* 0x0009e8000e901d4c */
[----:B------:R3:W5:Y:S04]  /*6380*/  LDL.LU R39, [R1+0x50] ;  /* 0x0000500001277983 */ /* 0x0007680000300800 */
[----:B------:R3:W5:Y:S01]  /*6390*/  LDL.LU R38, [R1+0x4c] ;  /* 0x00004c0001267983 */ /* 0x0007620000300800 */
[C---:B-1----:R-:W-:Y:S01]  /*63a0*/  HMMA.16816.F32.BF16 R16, R168.reuse, R18, RZ ;  /* 0x00000012a810723c */ /* 0x042fe200000418ff */
[----:B--2---:R-:W-:Y:S02]  /*63b0*/  IADD3 R2, P0, R20, R37, RZ ;  /* 0x0000002514027210 */ /* 0x004fe40007f1e0ff */
[----:B------:R3:W5:Y:S02]  /*63c0*/  LDL.LU R37, [R1+0x48] ;  /* 0x0000480001257983 */ /* 0x0007640000300800 */
[----:B------:R-:W-:Y:S02]  /*63d0*/  IADD3.X R3, R28, R36, RZ, P0, !PT ;  /* 0x000000241c037210 */ /* 0x000fe400007fe4ff */
[----:B------:R3:W5:Y:S01]  /*63e0*/  LDL.LU R36, [R1+0x44] ;  /* 0x0000440001247983 */ /* 0x0007620000300800 */
[----:B------:R-:W-:Y:S02]  /*63f0*/  IADD3 R30, P0, R20, R21, RZ ;  /* 0x00000015141e7210 */ /* 0x000fe40007f1e0ff */
[C---:B----4-:R-:W-:Y:S01]  /*6400*/  HMMA.16816.F32.BF16 R20, R168.reuse, R24, RZ ;  /* 0x00000018a814723c */ /* 0x050fe200000418ff */
[----:B------:R1:W-:Y:S02]  /*6410*/  LDGSTS.E.BYPASS.LTC128B.128 [R29+0x5000], [R2.64], !P4 ;  /* 0x05000000021d7fae */ /* 0x0003e4000e101d4c */
[----:B------:R-:W-:Y:S01]  /*6420*/  IMAD.X R31, R28, 0x1, R0, P0 ;  /* 0x000000011c1f7824 */ /* 0x000fe200000e0600 */
[----:B------:R-:W-:Y:S01]  /*6430*/  PLOP3.LUT P0, PT, PT, PT, UP0, 0x80, 0x0 ;  /* 0x000000000000781c */ /* 0x000fe20003f0f008 */
[----:B------:R3:W5:Y:S03]  /*6440*/  LDL.LU R0, [R1+0x40] ;  /* 0x0000400001007983 */ /* 0x0007660000300800 */
[C---:B------:R-:W-:Y:S01]  /*6450*/  HMMA.16816.F32.BF16 R24, R168.reuse, R26, RZ ;  /* 0x0000001aa818723c */ /* 0x040fe200000418ff */
[----:B------:R1:W-:Y:S04]  /*6460*/  LDGSTS.E.BYPASS.LTC128B.128 [R29+0x7000], [R30.64], !P3 ;  /* 0x070000001e1d7fae */ /* 0x0003e8000d901d4c */
[----:B------:R-:W0:Y:S03]  /*6470*/  LDGDEPBAR ;  /* 0x00000000000079af */ /* 0x000e260000000000 */
[C---:B-1----:R-:W-:Y:S08]  /*6480*/  HMMA.16816.F32.BF16 R28, R168.reuse, R32, RZ ;  /* 0x00000020a81c723c */ /* 0x042ff000000418ff */
[----:B------:R-:W-:Y:S08]  /*6490*/  HMMA.16816.F32.BF16 R32, R168, R34, RZ ;  /* 0x00000022a820723c */ /* 0x000ff000000418ff */
[C---:B------:R-:W-:Y:S08]  /*64a0*/  HMMA.16816.F32.BF16 R4, R172.reuse, R176, R4 ;  /* 0x000000b0ac04723c */ /* 0x040ff00000041804 */
[C---:B------:R-:W-:Y:S01]  /*64b0*/  HMMA.16816.F32.BF16 R8, R172.reuse, R178, R8 ;  /* 0x000000b2ac08723c */ /* 0x040fe20000041808 */
[----:B------:R-:W1:Y:S07]  /*64c0*/  LDSM.16.M88.4 R176, [R251+0x10100] ;  /* 0x01010000fbb0783b */ /* 0x000e6e0000000200 */
[C---:B------:R-:W-:Y:S08]  /*64d0*/  HMMA.16816.F32.BF16 R12, R172.reuse, R180, R12 ;  /* 0x000000b4ac0c723c */ /* 0x040ff0000004180c */
[C---:B------:R-:W-:Y:S01]  /*64e0*/  HMMA.16816.F32.BF16 R16, R172.reuse, R182, R16 ;  /* 0x000000b6ac10723c */ /* 0x040fe20000041810 */
[----:B------:R-:W2:Y:S07]  /*64f0*/  LDSM.16.M88.4 R180, [R251+0x10900] ;  /* 0x01090000fbb4783b */ /* 0x000eae0000000200 */
[C---:B------:R-:W-:Y:S08]  /*6500*/  HMMA.16816.F32.BF16 R20, R172.reuse, R184, R20 ;  /* 0x000000b8ac14723c */ /* 0x040ff00000041814 */
[C---:B------:R-:W-:Y:S01]  /*6510*/  HMMA.16816.F32.BF16 R24, R172.reuse, R186, R24 ;  /* 0x000000baac18723c */ /* 0x040fe20000041818 */
[----:B------:R-:W-:Y:S07]  /*6520*/  LDSM.16.M88.4 R184, [R251+0x11900] ;  /* 0x01190000fbb8783b */ /* 0x000fee0000000200 */
[C---:B------:R-:W-:Y:S08]  /*6530*/  HMMA.16816.F32.BF16 R28, R172.reuse, R188, R28 ;  /* 0x000000bcac1c723c */ /* 0x040ff0000004181c */
[----:B------:R-:W-:Y:S08]  /*6540*/  HMMA.16816.F32.BF16 R32, R172, R190, R32 ;  /* 0x000000beac20723c */ /* 0x000ff00000041820 */
[C---:B-1----:R-:W-:Y:S08]  /*6550*/  HMMA.16816.F32.BF16 R4, R192.reuse, R176, R4 ;  /* 0x000000b0c004723c */ /* 0x042ff00000041804 */
[C---:B------:R-:W-:Y:S01]  /*6560*/  HMMA.16816.F32.BF16 R8, R192.reuse, R178, R8 ;  /* 0x000000b2c008723c */ /* 0x040fe20000041808 */
[----:B------:R-:W1:Y:S07]  /*6570*/  LDSM.16.M88.4 R176, [R251+0x11100] ;  /* 0x01110000fbb0783b */ /* 0x000e6e0000000200 */
[C---:B--2---:R-:W-:Y:S08]  /*6580*/  HMMA.16816.F32.BF16 R12, R192.reuse, R180, R12 ;  /* 0x000000b4c00c723c */ /* 0x044ff0000004180c */
[C---:B------:R-:W-:Y:S01]  /*6590*/  HMMA.16816.F32.BF16 R16, R192.reuse, R182, R16 ;  /* 0x000000b6c010723c */ /* 0x040fe20000041810 */
[----:B------:R-:W2:Y:S07]  /*65a0*/  LDSM.16.M88.4 R180, [R252] ;  /* 0x00000000fcb4783b */ /* 0x000eae0000000200 */
[C---:B-1----:R-:W-:Y:S08]  /*65b0*/  HMMA.16816.F32.BF16 R20, R192.reuse, R176, R20 ;  /* 0x000000b0c014723c */ /* 0x042ff00000041814 */
[C---:B------:R-:W-:Y:S01]  /*65c0*/  HMMA.16816.F32.BF16 R24, R192.reuse, R178, R24 ;  /* 0x000000b2c018723c */ /* 0x040fe20000041818 */
[----:B------:R-:W1:Y:S07]  /*65d0*/  LDSM.16.M88.4 R176, [R252+0x800] ;  /* 0x00080000fcb0783b */ /* 0x000e6e0000000200 */
[C---:B------:R-:W-:Y:S08]  /*65e0*/  HMMA.16816.F32.BF16 R28, R192.reuse, R184, R28 ;  /* 0x000000b8c01c723c */ /* 0x040ff0000004181c */
[----:B------:R-:W-:Y:S01]  /*65f0*/  HMMA.16816.F32.BF16 R32, R192, R186, R32 ;  /* 0x000000bac020723c */ /* 0x000fe20000041820 */
[----:B------:R-:W4:Y:S07]  /*6600*/  LDSM.16.M88.4 R184, [R252+0x1000] ;  /* 0x00100000fcb8783b */ /* 0x000f2e0000000200 */
[C---:B--2---:R-:W-:Y:S08]  /*6610*/  HMMA.16816.F32.BF16 R4, R196.reuse, R180, R4 ;  /* 0x000000b4c404723c */ /* 0x044ff00000041804 */
[C---:B------:R-:W-:Y:S01]  /*6620*/  HMMA.16816.F32.BF16 R8, R196.reuse, R182, R8 ;  /* 0x000000b6c408723c */ /* 0x040fe20000041808 */
[----:B------:R-:W2:Y:S07]  /*6630*/  LDSM.16.M88.4 R180, [R252+0x1800] ;  /* 0x00180000fcb4783b */ /* 0x000eae0000000200 */
[C---:B-1----:R-:W-:Y:S08]  /*6640*/  HMMA.16816.F32.BF16 R12, R196.reuse, R176, R12 ;  /* 0x000000b0c40c723c */ /* 0x042ff0000004180c */
[C---:B------:R-:W-:Y:S01]  /*6650*/  HMMA.16816.F32.BF16 R16, R196.reuse, R178, R16 ;  /* 0x000000b2c410723c */ /* 0x040fe20000041810 */
[----:B------:R-:W1:Y:S07]  /*6660*/  LDSM.16.M88.4 R176, [R134+0x12100] ;  /* 0x0121000086b0783b */ /* 0x000e6e0000000200 */
[C---:B----4-:R-:W-:Y:S08]  /*6670*/  HMMA.16816.F32.BF16 R20, R196.reuse, R184, R20 ;  /* 0x000000b8c414723c */ /* 0x050ff00000041814 */
[C---:B------:R-:W-:Y:S01]  /*6680*/  HMMA.16816.F32.BF16 R24, R196.reuse, R186, R24 ;  /* 0x000000bac418723c */ /* 0x040fe20000041818 */
[----:B------:R-:W4:Y:S07]  /*6690*/  LDSM.16.M88.4 R184, [R134+0x12900] ;  /* 0x0129000086b8783b */ /* 0x000f2e0000000200 */
[C---:B--2---:R-:W-:Y:S08]  /*66a0*/  HMMA.16816.F32.BF16 R28, R196.reuse, R180, R28 ;  /* 0x000000b4c41c723c */ /* 0x044ff0000004181c */
[----:B------:R-:W-:Y:S01]  /*66b0*/  HMMA.16816.F32.BF16 R32, R196, R182, R32 ;  /* 0x000000b6c420723c */ /* 0x000fe20000041820 */
        /* <DEDUP_REMOVED lines=8> */
[C---:B------:R-:W-:Y:S01]  /*6740*/  HMMA.16816.F32.BF16 R24, R200.reuse, R182, R24 ;  /* 0x000000b6c818723c */ /* 0x040fe20000041818 */
[----:B------:R-:W2:Y:S07]  /*6750*/  LDSM.16.M88.4 R180, [R132+0x2800] ;  /* 0x0028000084b4783b */ /* 0x000eae0000000200 */
[C---:B-1----:R-:W-:Y:S08]  /*6760*/  HMMA.16816.F32.BF16 R28, R200.reuse, R176, R28 ;  /* 0x000000b0c81c723c */ /* 0x042ff0000004181c */
[----:B------:R-:W-:Y:S01]  /*6770*/  HMMA.16816.F32.BF16 R32, R200, R178, R32 ;  /* 0x000000b2c820723c */ /* 0x000fe20000041820 */
        /* <DEDUP_REMOVED lines=123> */
[----:B------:R-:W2:Y:S01]  /*6f30*/  LDSM.16.M88.4 R180, [R252+0x7800] ;  /* 0x00780000fcb4783b */ /* 0x000ea20000000200 */
[----:B------:R-:W-:Y:S04]  /*6f40*/  DEPBAR.LE SB0, 0x0 ;  /* 0x000080000000791a */ /* 0x000fe80000000000 */
[----:B------:R-:W-:Y:S02]  /*6f50*/  BAR.SYNC.DEFER_BLOCKING 0x0 ;  /* 0x0000000000007b1d */ /* 0x000fe40000010000 */
[C---:B-1----:R-:W-:Y:S08]  /*6f60*/  HMMA.16816.F32.BF16 R12, R244.reuse, R176, R12 ;  /* 0x000000b0f40c723c */ /* 0x042ff0000004180c */
[C---:B------:R-:W-:Y:S08]  /*6f70*/  HMMA.16816.F32.BF16 R16, R244.reuse, R178, R16 ;  /* 0x000000b2f410723c */ /* 0x040ff00000041810 */
[C---:B----4-:R-:W-:Y:S08]  /*6f80*/  HMMA.16816.F32.BF16 R20, R244.reuse, R184, R20 ;  /* 0x000000b8f414723c */ /* 0x050ff00000041814 */
[C---:B------:R-:W-:Y:S08]  /*6f90*/  HMMA.16816.F32.BF16 R24, R244.reuse, R186, R24 ;  /* 0x000000baf418723c */ /* 0x040ff00000041818 */
[C---:B--2---:R-:W-:Y:S08]  /*6fa0*/  HMMA.16816.F32.BF16 R28, R244.reuse, R180, R28 ;  /* 0x000000b4f41c723c */ /* 0x044ff0000004181c */
[----:B------:R-:W-:Y:S01]  /*6fb0*/  HMMA.16816.F32.BF16 R32, R244, R182, R32 ;  /* 0x000000b6f420723c */ /* 0x000fe20000041820 */
[----:B---3-5:R-:W-:-:S07]  /*6fc0*/  @P0 BRA `(.L_x_8) ;  /* 0xffffea9000000947 */ /* 0x028fce000383ffff */
.L_x_7:
[----:B-1----:R-:W2:Y:S01]  /*6fd0*/  LDL.LU R177, [R1+0x14] ;  /* 0x0000140001b17983 */ /* 0x002ea20000300800 */
[----:B------:R-:W-:Y:S01]  /*6fe0*/  FMNMX.FTZ R2, R4, R0, !PT ;  /* 0x0000000004027209 */ /* 0x000fe20007810000 */
[----:B------:R-:W-:Y:S02]  /*6ff0*/  UISETP.GT.AND UP0, UPT, UR6, UR8, UPT ;  /* 0x000000080600728c */ /* 0x000fe4000bf04270 */
[----:B------:R-:W0:Y:S01]  /*7000*/  LDGDEPBAR ;  /* 0x00000000000079af */ /* 0x000e220000000000 */
[----:B------:R-:W-:Y:S01]  /*7010*/  FMNMX.FTZ R2, R5, R2, !PT ;  /* 0x0000000205027209 */ /* 0x000fe20007810000 */
[----:B------:R-:W-:Y:S02]  /*7020*/  UIADD3 UR6, UR6, -0x1, URZ ;  /* 0xffffffff06067890 */ /* 0x000fe4000fffe03f */
[----:B------:R-:W-:Y:S02]  /*7030*/  PLOP3.LUT P0, PT, PT, PT, UP0, 0x80, 0x0 ;  /* 0x000000000000781c */ /* 0x000fe40003f0f008 */
[----:B------:R-:W-:Y:S04]  /*7040*/  FMNMX.FTZ R2, R8, R2, !PT ;  /* 0x0000000208027209 */ /* 0x000fe80007810000 */
        /* <DEDUP_REMOVED lines=12> */
[----:B------:R-:W-:Y:S05]  /*7110*/  FMNMX.FTZ R2, R33, R2, !PT ;  /* 0x0000000221027209 */ /* 0x000fea0007810000 */
[----:B------:R-:W1:Y:S02]  /*7120*/  SHFL.BFLY PT, R3, R2, 0x2, 0x1f ;  /* 0x0c401f0002037f89 */ /* 0x000e6400000e0000 */
[----:B-1----:R-:W-:Y:S06]  /*7130*/  FMNMX.FTZ R2, R2, R3, !PT ;  /* 0x0000000302027209 */ /* 0x002fec0007810000 */
[----:B------:R-:W1:Y:S02]  /*7140*/  SHFL.BFLY PT, R132, R2, 0x1, 0x1f ;  /* 0x0c201f0002847f89 */ /* 0x000e6400000e0000 */
[----:B-1----:R-:W-:Y:S05]  /*7150*/  FMNMX.FTZ R132, R2, R132, !PT ;  /* 0x0000008402847209 */ /* 0x002fea0007810000 */
[C---:B------:R-:W-:Y:S02]  /*7160*/  FMUL.FTZ R2, R132.reuse, c[0x0][0x2d0] ;  /* 0x0000b40084027a20 */ /* 0x040fe40000410000 */
[----:B------:R-:W-:Y:S02]  /*7170*/  FADD.FTZ R0, -R132, R0 ;  /* 0x0000000084007221 */ /* 0x000fe40000010100 */
[--C-:B------:R-:W-:Y:S02]  /*7180*/  FFMA.FTZ R4, R4, c[0x0][0x2d0], -R2.reuse ;  /* 0x0000b40004047a23 */ /* 0x100fe40000010802 */
[----:B------:R-:W-:Y:S02]  /*7190*/  FMUL.FTZ R0, R0, c[0x0][0x2d0] ;  /* 0x0000b40000007a20 */ /* 0x000fe40000410000 */
[--C-:B------:R-:W-:Y:S02]  /*71a0*/  FFMA.FTZ R190, R16, c[0x0][0x2d0], -R2.reuse ;  /* 0x0000b40010be7a23 */ /* 0x100fe40000010802 */
[--C-:B------:R-:W-:Y:S01]  /*71b0*/  FFMA.FTZ R189, R17, c[0x0][0x2d0], -R2.reuse ;  /* 0x0000b40011bd7a23 */ /* 0x100fe20000010802 */
[----:B------:R-:W1:Y:S01]  /*71c0*/  MUFU.EX2 R3, R0 ;  /* 0x0000000000037308 */ /* 0x000e620000000800 */
[--C-:B------:R-:W-:Y:S02]  /*71d0*/  FFMA.FTZ R187, R32, c[0x0][0x2d0], -R2.reuse ;  /* 0x0000b40020bb7a23 */ /* 0x100fe40000010802 */
[--C-:B------:R-:W-:Y:S02]  /*71e0*/  FFMA.FTZ R188, R33, c[0x0][0x2d0], -R2.reuse ;  /* 0x0000b40021bc7a23 */ /* 0x100fe40000010802 */
[--C-:B------:R-:W-:Y:S02]  /*71f0*/  FFMA.FTZ R176, R5, c[0x0][0x2d0], -R2.reuse ;  /* 0x0000b40005b07a23 */ /* 0x100fe40000010802 */
[--C-:B------:R-:W-:Y:S02]  /*7200*/  FFMA.FTZ R178, R8, c[0x0][0x2d0], -R2.reuse ;  /* 0x0000b40008b27a23 */ /* 0x100fe40000010802 */
[--C-:B------:R-:W-:Y:S02]  /*7210*/  FFMA.FTZ R9, R9, c[0x0][0x2d0], -R2.reuse ;  /* 0x0000b40009097a23 */ /* 0x100fe40000010802 */
[--C-:B------:R-:W-:Y:S01]  /*7220*/  FFMA.FTZ R12, R12, c[0x0][0x2d0], -R2.reuse ;  /* 0x0000b4000c0c7a23 */ /* 0x100fe20000010802 */
[----:B------:R-:W-:Y:S01]  /*7230*/  MUFU.EX2 R176, R176 ;  /* 0x000000b000b07308 */ /* 0x000fe20000000800 */
[--C-:B------:R-:W-:Y:S02]  /*7240*/  FFMA.FTZ R182, R13, c[0x0][0x2d0], -R2.reuse ;  /* 0x0000b4000db67a23 */ /* 0x100fe40000010802 */
[--C-:B------:R-:W-:Y:S02]  /*7250*/  FFMA.FTZ R191, R20, c[0x0][0x2d0], -R2.reuse ;  /* 0x0000b40014bf7a23 */ /* 0x100fe40000010802 */
[--C-:B------:R-:W-:Y:S02]  /*7260*/  FFMA.FTZ R184, R21, c[0x0][0x2d0], -R2.reuse ;  /* 0x0000b40015b87a23 */ /* 0x100fe40000010802 */
[--C-:B------:R-:W-:Y:S02]  /*7270*/  FFMA.FTZ R186, R24, c[0x0][0x2d0], -R2.reuse ;  /* 0x0000b40018ba7a23 */ /* 0x100fe40000010802 */
[--C-:B------:R-:W-:Y:S01]  /*7280*/  FFMA.FTZ R185, R25, c[0x0][0x2d0], -R2.reuse ;  /* 0x0000b40019b97a23 */ /* 0x100fe20000010802 */
[----:B------:R-:W-:Y:S01]  /*7290*/  MUFU.EX2 R178, R178 ;  /* 0x000000b200b27308 */ /* 0x000fe20000000800 */
[--C-:B------:R-:W-:Y:S02]  /*72a0*/  FFMA.FTZ R28, R28, c[0x0][0x2d0], -R2.reuse ;  /* 0x0000b4001c1c7a23 */ /* 0x100fe40000010802 */
[----:B------:R-:W-:Y:S02]  /*72b0*/  FFMA.FTZ R181, R29, c[0x0][0x2d0], -R2 ;  /* 0x0000b4001db57a23 */ /* 0x000fe40000010802 */
[C---:B-1----:R-:W-:Y:S02]  /*72c0*/  FMUL.FTZ R32, R3.reuse, R136 ;  /* 0x0000008803207220 */ /* 0x042fe40000410000 */
[C---:B------:R-:W-:Y:S02]  /*72d0*/  FMUL.FTZ R33, R3.reuse, R137 ;  /* 0x0000008903217220 */ /* 0x040fe40000410000 */
[C---:B------:R-:W-:Y:S01]  /*72e0*/  FMUL.FTZ R5, R3.reuse, R165 ;  /* 0x000000a503057220 */ /* 0x040fe20000410000 */
[----:B------:R-:W2:Y:S01]  /*72f0*/  MUFU.EX2 R2, R4 ;  /* 0x0000000400027308 */ /* 0x000ea20000000800 */
[C---:B------:R-:W-:Y:S02]  /*7300*/  FMUL.FTZ R8, R3.reuse, R160 ;  /* 0x000000a003087220 */ /* 0x040fe40000410000 */
        /* <DEDUP_REMOVED lines=56> */
[C---:B--2---:R-:W-:Y:S04]  /*7690*/  FFMA.FTZ R0, R3.reuse, R177, R2 ;  /* 0x000000b103007223 */ /* 0x044fe80000010002 */
[C---:B------:R-:W-:Y:S01]  /*76a0*/  FADD.FTZ R0, R176.reuse, R0 ;  /* 0x00000000b0007221 */ /* 0x040fe20000010000 */
[----:B------:R-:W-:Y:S02]  /*76b0*/  F2FP.BF16.PACK_AB R176, R176, R2 ;  /* 0x00000002b0b0723e */ /* 0x000fe400000010ff */
[----:B------:R-:W1:Y:S01]  /*76c0*/  MUFU.EX2 R2, R9 ;  /* 0x0000000900027308 */ /* 0x000e620000000800 */
[----:B------:R-:W-:Y:S04]  /*76d0*/  FADD.FTZ R0, R178, R0 ;  /* 0x00000000b2007221 */ /* 0x000fe80000010000 */
[----:B-1----:R-:W-:Y:S01]  /*76e0*/  FADD.FTZ R183, R2, R0 ;  /* 0x0000000002b77221 */ /* 0x002fe20000010000 */
[----:B------:R-:W-:Y:S01]  /*76f0*/  FMNMX.FTZ R0, R6, R133, !PT ;  /* 0x0000008506007209 */ /* 0x000fe20007810000 */
[----:B------:R-:W-:Y:S01]  /*7700*/  FMUL.FTZ R9, R3, R161 ;  /* 0x000000a103097220 */ /* 0x000fe20000410000 */
[----:B------:R-:W-:Y:S02]  /*7710*/  F2FP.BF16.PACK_AB R178, R2, R178 ;  /* 0x000000b202b2723e */ /* 0x000fe400000010ff */
        /* <DEDUP_REMOVED lines=14> */
[C---:B------:R-:W-:Y:S05]  /*7800*/  FMNMX.FTZ R0, R35.reuse, R0, !PT ;  /* 0x0000000023007209 */ /* 0x040fea0007810000 */
[----:B------:R-:W1:Y:S02]  /*7810*/  SHFL.BFLY PT, R2, R0, 0x2, 0x1f ;  /* 0x0c401f0000027f89 */ /* 0x000e6400000e0000 */
[----:B-1----:R-:W-:Y:S06]  /*7820*/  FMNMX.FTZ R0, R0, R2, !PT ;  /* 0x0000000200007209 */ /* 0x002fec0007810000 */
[----:B------:R-:W1:Y:S02]  /*7830*/  SHFL.BFLY PT, R2, R0, 0x1, 0x1f ;  /* 0x0c201f0000027f89 */ /* 0x000e6400000e0000 */
[----:B-1----:R-:W-:Y:S05]  /*7840*/  FMNMX.FTZ R2, R2, R0, !PT ;  /* 0x0000000002027209 */ /* 0x002fea0007810000 */
[C---:B------:R-:W-:Y:S02]  /*7850*/  FADD.FTZ R0, -R2.reuse, R133 ;  /* 0x0000008502007221 */ /* 0x040fe40000010100 */
[----:B------:R-:W2:Y:S01]  /*7860*/  LDL.LU R133, [R1+0x38] ;  /* 0x0000380001857983 */ /* 0x000ea20000300800 */
[----:B------:R-:W-:Y:S02]  /*7870*/  FMUL.FTZ R4, R2, c[0x0][0x2d0] ;  /* 0x0000b40002047a20 */ /* 0x000fe40000410000 */
[----:B------:R-:W-:Y:S02]  /*7880*/  FMUL.FTZ R0, R0, c[0x0][0x2d0] ;  /* 0x0000b40000007a20 */ /* 0x000fe40000410000 */
[--C-:B------:R-:W-:Y:S02]  /*7890*/  FFMA.FTZ R34, R34, c[0x0][0x2d0], -R4.reuse ;  /* 0x0000b40022227a23 */ /* 0x100fe40000010804 */
[--C-:B------:R-:W-:Y:S02]  /*78a0*/  FFMA.FTZ R35, R35, c[0x0][0x2d0], -R4.reuse ;  /* 0x0000b40023237a23 */ /* 0x100fe40000010804 */
[----:B------:R-:W1:Y:S01]  /*78b0*/  MUFU.EX2 R0, R0 ;  /* 0x0000000000007308 */ /* 0x000e620000000800 */
[--C-:B------:R-:W-:Y:S01]  /*78c0*/  FFMA.FTZ R179, R10, c[0x0][0x2d0], -R4.reuse ;  /* 0x0000b4000ab37a23 */ /* 0x100fe20000010804 */
[----:B------:R-:W-:Y:S01]  /*78d0*/  MOV R165, R34 ;  /* 0x0000002200a57202 */ /* 0x000fe20000000f00 */
        /* <DEDUP_REMOVED lines=11> */
[----:B------:R-:W-:Y:S01]  /*7990*/  MUFU.EX2 R152, R179 ;  /* 0x000000b300987308 */ /* 0x000fe20000000800 */
        /* <DEDUP_REMOVED lines=10> */
[----:B-1----:R-:W-:Y:S01]  /*7a40*/  FMUL.FTZ R34, R0, R138 ;  /* 0x0000008a00227220 */ /* 0x002fe20000410000 */
[----:B------:R-:W-:Y:S01]  /*7a50*/  MUFU.EX2 R177, R177 ;  /* 0x000000b100b17308 */ /* 0x000fe20000000800 */
[--C-:B------:R-:W-:Y:S01]  /*7a60*/  FFMA.FTZ R184, R26, c[0x0][0x2d0], -R4.reuse ;  /* 0x0000b4001ab87a23 */ /* 0x100fe20000010804 */
[----:B------:R-:W-:Y:S01]  /*7a70*/  MOV R26, R191 ;  /* 0x000000bf001a7202 */ /* 0x000fe20000000f00 */
[----:B------:R-:W-:Y:S01]  /*7a80*/  FFMA.FTZ R191, R27, c[0x0][0x2d0], -R4 ;  /* 0x0000b4001bbf7a23 */ /* 0x000fe20000010804 */
[----:B------:R-:W-:Y:S01]  /*7a90*/  MOV R141, R6 ;  /* 0x00000006008d7202 */ /* 0x000fe20000000f00 */
[C---:B------:R-:W-:Y:S01]  /*7aa0*/  FMUL.FTZ R4, R3.reuse, R164 ;  /* 0x000000a403047220 */ /* 0x040fe20000410000 */
[----:B------:R-:W-:Y:S01]  /*7ab0*/  MOV R164, R35 ;  /* 0x0000002300a47202 */ /* 0x000fe20000000f00 */
[C---:B------:R-:W-:Y:S01]  /*7ac0*/  FMUL.FTZ R35, R0.reuse, R139 ;  /* 0x0000008b00237220 */ /* 0x040fe20000410000 */
[----:B------:R-:W-:Y:S01]  /*7ad0*/  MOV R148, R19 ;  /* 0x0000001300947202 */ /* 0x000fe20000000f00 */
[----:B------:R-:W1:Y:S01]  /*7ae0*/  LDSM.16.MT88.4 R136, [R135+0x100] ;  /* 0x000100008788783b */ /* 0x000e620000004200 */
[C---:B------:R-:W-:Y:S01]  /*7af0*/  FMUL.FTZ R12, R3.reuse, R156 ;  /* 0x0000009c030c7220 */ /* 0x040fe20000410000 */
[----:B------:R-:W-:Y:S01]  /*7b00*/  MOV R157, R18 ;  /* 0x00000012009d7202 */ /* 0x000fe20000000f00 */
[----:B------:R-:W-:Y:S01]  /*7b10*/  FMUL.FTZ R28, R3, R140 ;  /* 0x0000008c031c7220 */ /* 0x000fe20000410000 */
[----:B------:R-:W3:Y:S01]  /*7b20*/  MUFU.EX2 R156, R180 ;  /* 0x000000b4009c7308 */ /* 0x000ee20000000800 */
[C---:B------:R-:W-:Y:S01]  /*7b30*/  FMUL.FTZ R6, R0.reuse, R166 ;  /* 0x000000a600067220 */ /* 0x040fe20000410000 */
[----:B------:R-:W-:Y:S01]  /*7b40*/  MOV R140, R15 ;  /* 0x0000000f008c7202 */ /* 0x000fe20000000f00 */
[C---:B------:R-:W-:Y:S01]  /*7b50*/  FMUL.FTZ R15, R0.reuse, R159 ;  /* 0x0000009f000f7220 */ /* 0x040fe20000410000 */
[----:B------:R-:W-:Y:S01]  /*7b60*/  MOV R166, R14 ;  /* 0x0000000e00a67202 */ /* 0x000fe20000000f00 */
[C---:B------:R-:W-:Y:S01]  /*7b70*/  FMUL.FTZ R14, R0.reuse, R158 ;  /* 0x0000009e000e7220 */ /* 0x040fe20000410000 */
[----:B------:R-:W-:Y:S01]  /*7b80*/  MOV R145, R23 ;  /* 0x0000001700917202 */ /* 0x000fe20000000f00 */
[C---:B------:R-:W-:Y:S01]  /*7b90*/  FMUL.FTZ R18, R0.reuse, R154 ;  /* 0x0000009a00127220 */ /* 0x040fe20000410000 */
[----:B------:R-:W-:Y:S01]  /*7ba0*/  MOV R149, R22 ;  /* 0x0000001600957202 */ /* 0x000fe20000000f00 */
[C---:B------:R-:W-:Y:S01]  /*7bb0*/  FMUL.FTZ R19, R0.reuse, R155 ;  /* 0x0000009b00137220 */ /* 0x040fe20000410000 */
[----:B------:R4:W5:Y:S01]  /*7bc0*/  MUFU.EX2 R3, R7 ;  /* 0x0000000700037308 */ /* 0x0009620000000800 */
[C---:B------:R-:W-:Y:S01]  /*7bd0*/  FMUL.FTZ R22, R0.reuse, R150 ;  /* 0x0000009600167220 */ /* 0x040fe20000410000 */
[----:B------:R-:W-:Y:S01]  /*7be0*/  MOV R144, R26 ;  /* 0x0000001a00907202 */ /* 0x000fe20000000f00 */
[C---:B------:R-:W-:Y:S01]  /*7bf0*/  FMUL.FTZ R23, R0.reuse, R151 ;  /* 0x0000009700177220 */ /* 0x040fe20000410000 */
[----:B------:R-:W-:Y:S01]  /*7c00*/  MOV R160, R31 ;  /* 0x0000001f00a07202 */ /* 0x000fe20000000f00 */
[C---:B------:R-:W-:Y:S01]  /*7c10*/  FMUL.FTZ R26, R0.reuse, R146 ;  /* 0x00000092001a7220 */ /* 0x040fe20000410000 */
[----:B------:R-:W-:Y:S01]  /*7c20*/  MOV R158, R144 ;  /* 0x00000090009e7202 */ /* 0x000fe20000000f00 */
[C---:B------:R-:W-:Y:S02]  /*7c30*/  FMUL.FTZ R27, R0.reuse, R147 ;  /* 0x00000093001b7220 */ /* 0x040fe40000410000 */
[C---:B------:R-:W-:Y:S01]  /*7c40*/  FMUL.FTZ R30, R0.reuse, R142 ;  /* 0x0000008e001e7220 */ /* 0x040fe20000410000 */
[----:B------:R-:W-:Y:S01]  /*7c50*/  MUFU.EX2 R144, R189 ;  /* 0x000000bd00907308 */ /* 0x000fe20000000800 */
[C---:B------:R-:W-:Y:S02]  /*7c60*/  FMUL.FTZ R31, R0.reuse, R143 ;  /* 0x0000008f001f7220 */ /* 0x040fe40000410000 */
[----:B------:R-:W-:Y:S01]  /*7c70*/  FMUL.FTZ R38, R0, R38 ;  /* 0x0000002600267220 */ /* 0x000fe20000410000 */
[----:B---3--:R-:W-:Y:S01]  /*7c80*/  F2FP.BF16.PACK_AB R179, R156, R152 ;  /* 0x000000989cb3723e */ /* 0x008fe200000010ff */
[C---:B------:R-:W-:Y:S02]  /*7c90*/  FMUL.FTZ R39, R0.reuse, R39 ;  /* 0x0000002700277220 */ /* 0x040fe40000410000 */
[C---:B------:R-:W-:Y:S02]  /*7ca0*/  FMUL.FTZ R42, R0.reuse, R42 ;  /* 0x0000002a002a7220 */ /* 0x040fe40000410000 */
[C---:B------:R-:W-:Y:S01]  /*7cb0*/  FMUL.FTZ R43, R0.reuse, R43 ;  /* 0x0000002b002b7220 */ /* 0x040fe20000410000 */
[----:B------:R-:W-:Y:S01]  /*7cc0*/  MUFU.EX2 R149, R149 ;  /* 0x0000009500957308 */ /* 0x000fe20000000800 */
[C---:B------:R-:W-:Y:S02]  /*7cd0*/  FMUL.FTZ R46, R0.reuse, R46 ;  /* 0x0000002e002e7220 */ /* 0x040fe40000410000 */
[C---:B------:R-:W-:Y:S02]  /*7ce0*/  FMUL.FTZ R47, R0.reuse, R47 ;  /* 0x0000002f002f7220 */ /* 0x040fe40000410000 */
[C---:B----4-:R-:W-:Y:S01]  /*7cf0*/  FMUL.FTZ R7, R0.reuse, R167 ;  /* 0x000000a700077220 */ /* 0x050fe20000410000 */
[----:B------:R-:W-:Y:S01]  /*7d00*/  MOV R167, R10 ;  /* 0x0000000a00a77202 */ /* 0x000fe20000000f00 */
[C---:B------:R-:W-:Y:S01]  /*7d10*/  FMUL.FTZ R10, R0.reuse, R162 ;  /* 0x000000a2000a7220 */ /* 0x040fe20000410000 */
[----:B------:R-:W-:Y:S01]  /*7d20*/  MOV R162, R11 ;  /* 0x0000000b00a27202 */ /* 0x000fe20000000f00 */
[C---:B------:R-:W-:Y:S01]  /*7d30*/  FMUL.FTZ R11, R0.reuse, R163 ;  /* 0x000000a3000b7220 */ /* 0x040fe20000410000 */
[----:B------:R-:W-:Y:S01]  /*7d40*/  MOV R163, R145 ;  /* 0x0000009100a37202 */ /* 0x000fe20000000f00 */
[C---:B------:R-:W-:Y:S01]  /*7d50*/  FMUL.FTZ R50, R0.reuse, R50 ;  /* 0x0000003200327220 */ /* 0x040fe20000410000 */
[----:B------:R-:W-:Y:S01]  /*7d60*/  MUFU.EX2 R145, R190 ;  /* 0x000000be00917308 */ /* 0x000fe20000000800 */
[C---:B------:R-:W-:Y:S02]  /*7d70*/  FMUL.FTZ R51, R0.reuse, R51 ;  /* 0x0000003300337220 */ /* 0x040fe40000410000 */
[C---:B------:R-:W-:Y:S02]  /*7d80*/  FMUL.FTZ R54, R0.reuse, R54 ;  /* 0x0000003600367220 */ /* 0x040fe40000410000 */
[C---:B------:R-:W-:Y:S02]  /*7d90*/  FMUL.FTZ R55, R0.reuse, R55 ;  /* 0x0000003700377220 */ /* 0x040fe40000410000 */
[C---:B------:R-:W-:Y:S02]  /*7da0*/  FMUL.FTZ R58, R0.reuse, R58 ;  /* 0x0000003a003a7220 */ /* 0x040fe40000410000 */
        /* <DEDUP_REMOVED lines=44> */
[C---:B------:R-:W-:Y:S09]  /*8070*/  FMUL.FTZ R131, R0.reuse, R131 ;  /* 0x0000008300837220 */ /* 0x040ff20000410000 */
[----:B------:R-:W-:Y:S10]  /*8080*/  MUFU.EX2 R187, R187 ;  /* 0x000000bb00bb7308 */ /* 0x000ff40000000800 */
[----:B------:R-:W-:Y:S01]  /*8090*/  MUFU.EX2 R188, R188 ;  /* 0x000000bc00bc7308 */ /* 0x000fe20000000800 */
[----:B--2---:R-:W-:Y:S01]  /*80a0*/  FFMA.FTZ R133, R0, R133, R177 ;  /* 0x0000008500857223 */ /* 0x004fe200000100b1 */
[C---:B-----5:R-:W-:Y:S03]  /*80b0*/  F2FP.BF16.PACK_AB R177, R3.reuse, R177 ;  /* 0x000000b103b1723e */ /* 0x060fe600000010ff */
[----:B------:R-:W-:Y:S05]  /*80c0*/  FADD.FTZ R153, R3, R133 ;  /* 0x0000008503997221 */ /* 0x000fea0000010000 */
[----:B------:R2:W3:Y:S01]  /*80d0*/  MUFU.EX2 R133, R162 ;  /* 0x000000a200857308 */ /* 0x0004e20000000800 */
[C---:B-1----:R-:W-:Y:S08]  /*80e0*/  HMMA.16816.F32.BF16 R4, R176.reuse, R136, R4 ;  /* 0x00000088b004723c */ /* 0x042ff00000041804 */
[C---:B------:R-:W-:Y:S01]  /*80f0*/  HMMA.16816.F32.BF16 R8, R176.reuse, R138, R8 ;  /* 0x0000008ab008723c */ /* 0x040fe20000041808 */
[----:B------:R-:W1:Y:S01]  /*8100*/  LDSM.16.MT88.4 R136, [R248+0x100] ;  /* 0x00010000f888783b */ /* 0x000e620000004200 */
[----:B------:R4:W5:Y:S02]  /*8110*/  MUFU.EX2 R3, R167 ;  /* 0x000000a700037308 */ /* 0x0009640000000800 */
[----:B--2---:R-:W-:Y:S01]  /*8120*/  MOV R162, R166 ;  /* 0x000000a600a27202 */ /* 0x004fe20000000f00 */
[----:B---3--:R-:W-:Y:S01]  /*8130*/  FADD.FTZ R0, R133, R183 ;  /* 0x000000b785007221 */ /* 0x008fe20000010000 */
[----:B------:R-:W-:Y:S06]  /*8140*/  MOV R166, R140 ;  /* 0x0000008c00a67202 */ /* 0x000fec0000000f00 */
[----:B------:R-:W-:Y:S01]  /*8150*/  MUFU.EX2 R183, R184 ;  /* 0x000000b800b77308 */ /* 0x000fe20000000800 */
[----:B----4-:R-:W-:Y:S01]  /*8160*/  MOV R167, R141 ;  /* 0x0000008d00a77202 */ /* 0x010fe20000000f00 */
[----:B-----5:R-:W-:Y:S01]  /*8170*/  FADD.FTZ R0, R3, R0 ;  /* 0x0000000003007221 */ /* 0x020fe20000010000 */
[----:B------:R-:W-:Y:S07]  /*8180*/  LDSM.16.MT88.4 R140, [R135+0x900] ;  /* 0x00090000878c783b */ /* 0x000fee0000004200 */
[----:B------:R-:W-:Y:S01]  /*8190*/  MUFU.EX2 R184, R191 ;  /* 0x000000bf00b87308 */ /* 0x000fe20000000800 */
[----:B------:R-:W-:Y:S04]  /*81a0*/  FADD.FTZ R0, R145, R0 ;  /* 0x0000000091007221 */ /* 0x000fe80000010000 */
[C---:B------:R-:W-:Y:S01]  /*81b0*/  FADD.FTZ R0, R144.reuse, R0 ;  /* 0x0000000090007221 */ /* 0x040fe20000010000 */
[C---:B-1----:R-:W-:Y:S08]  /*81c0*/  HMMA.16816.F32.BF16 R12, R176.reuse, R136, R12 ;  /* 0x00000088b00c723c */ /* 0x042ff0000004180c */
[C---:B------:R-:W-:Y:S01]  /*81d0*/  HMMA.16816.F32.BF16 R16, R176.reuse, R138, R16 ;  /* 0x0000008ab010723c */ /* 0x040fe20000041810 */
[----:B------:R-:W1:Y:S07]  /*81e0*/  LDSM.16.MT88.4 R136, [R250+0x100] ;  /* 0x00010000fa88783b */ /* 0x000e6e0000004200 */
        /* <DEDUP_REMOVED lines=39> */
[C---:B-1----:R-:W-:Y:S07]  /*8460*/  HMMA.16816.F32.BF16 R124, R176.reuse, R136, R124 ;  /* 0x00000088b07c723c */ /* 0x042fee000004187c */
[----:B------:R-:W-:Y:S01]  /*8470*/  F2FP.BF16.PACK_AB R136, R3, R133 ;  /* 0x000000850388723e */ /* 0x000fe200000010ff */
[----:B------:R-:W-:Y:S01]  /*8480*/  HMMA.16816.F32.BF16 R128, R176, R138, R128 ;  /* 0x0000008ab080723c */ /* 0x000fe20000041880 */
[----:B------:R-:W-:Y:S03]  /*8490*/  MUFU.EX2 R3, R163 ;  /* 0x000000a300037308 */ /* 0x000fe60000000800 */
[----:B------:R-:W-:Y:S03]  /*84a0*/  F2FP.BF16.PACK_AB R137, R189, R190 ;  /* 0x000000bebd89723e */ /* 0x000fe600000010ff */
[----:B------:R-:W-:Y:S02]  /*84b0*/  F2FP.BF16.PACK_AB R138, R144, R145 ;  /* 0x00000091908a723e */ /* 0x000fe400000010ff */
[----:B------:R-:W1:Y:S02]  /*84c0*/  LDSM.16.MT88.4 R144, [R248+0x900] ;  /* 0x00090000f890783b */ /* 0x000e640000004200 */
[----:B------:R-:W2:Y:S01]  /*84d0*/  MUFU.EX2 R133, R158 ;  /* 0x0000009e00857308 */ /* 0x000ea20000000800 */
[----:B------:R-:W-:Y:S02]  /*84e0*/  F2FP.BF16.PACK_AB R139, R188, R187 ;  /* 0x000000bbbc8b723e */ /* 0x000fe400000010ff */
[----:B------:R-:W-:Y:S05]  /*84f0*/  F2FP.BF16.PACK_AB R177, R181, R182 ;  /* 0x000000b6b5b1723e */ /* 0x000fea00000010ff */
[C---:B------:R-:W-:Y:S02]  /*8500*/  HMMA.16816.F32.BF16 R4, R136.reuse, R140, R4 ;  /* 0x0000008c8804723c */ /* 0x040fe40000041804 */
[----:B------:R-:W-:Y:S06]  /*8510*/  MUFU.EX2 R176, R167 ;  /* 0x000000a700b07308 */ /* 0x000fec0000000800 */
[C---:B------:R-:W-:Y:S01]  /*8520*/  HMMA.16816.F32.BF16 R8, R136.reuse, R142, R8 ;  /* 0x0000008e8808723c */ /* 0x040fe20000041808 */
[----:B------:R-:W3:Y:S03]  /*8530*/  LDSM.16.MT88.4 R140, [R250+0x900] ;  /* 0x00090000fa8c783b */ /* 0x000ee60000004200 */
[----:B------:R-:W-:Y:S01]  /*8540*/  MUFU.EX2 R178, R157 ;  /* 0x0000009d00b27308 */ /* 0x000fe20000000800 */
[----:B--2---:R-:W-:Y:S04]  /*8550*/  FADD.FTZ R0, R133, R0 ;  /* 0x0000000085007221 */ /* 0x004fe80000010000 */
[----:B------:R-:W-:Y:S04]  /*8560*/  FADD.FTZ R0, R3, R0 ;  /* 0x0000000003007221 */ /* 0x000fe80000010000 */
[----:B------:R-:W-:Y:S04]  /*8570*/  FADD.FTZ R0, R149, R0 ;  /* 0x0000000095007221 */ /* 0x000fe80000010000 */
[C---:B------:R-:W-:Y:S01]  /*8580*/  FADD.FTZ R0, R148.reuse, R0 ;  /* 0x0000000094007221 */ /* 0x040fe20000010000 */
[C---:B-1----:R-:W-:Y:S08]  /*8590*/  HMMA.16816.F32.BF16 R12, R136.reuse, R144, R12 ;  /* 0x00000090880c723c */ /* 0x042ff0000004180c */
[C---:B------:R-:W-:Y:S01]  /*85a0*/  HMMA.16816.F32.BF16 R16, R136.reuse, R146, R16 ;  /* 0x000000928810723c */ /* 0x040fe20000041810 */
[----:B------:R-:W1:Y:S07]  /*85b0*/  LDSM.16.MT88.4 R144, [R249+0x900] ;  /* 0x00090000f990783b */ /* 0x000e6e0000004200 */
[C---:B---3--:R-:W-:Y:S08]  /*85c0*/  HMMA.16816.F32.BF16 R20, R136.reuse, R140, R20 ;  /* 0x0000008c8814723c */ /* 0x048ff00000041814 */
[C---:B------:R-:W-:Y:S01]  /*85d0*/  HMMA.16816.F32.BF16 R24, R136.reuse, R142, R24 ;  /* 0x0000008e8818723c */ /* 0x040fe20000041818 */
[----:B------:R-:W2:Y:S07]  /*85e0*/  LDSM.16.MT88.4 R140, [R135+0x2900] ;  /* 0x00290000878c783b */ /* 0x000eae0000004200 */
[C---:B-1----:R-:W-:Y:S08]  /*85f0*/  HMMA.16816.F32.BF16 R28, R136.reuse, R144, R28 ;  /* 0x00000090881c723c */ /* 0x042ff0000004181c */
[C---:B------:R-:W-:Y:S01]  /*8600*/  HMMA.16816.F32.BF16 R32, R136.reuse, R146, R32 ;  /* 0x000000928820723c */ /* 0x040fe20000041820 */
[----:B------:R-:W1:Y:S07]  /*8610*/  LDSM.16.MT88.4 R144, [R248+0x2900] ;  /* 0x00290000f890783b */ /* 0x000e6e0000004200 */
[C---:B--2---:R-:W-:Y:S08]  /*8620*/  HMMA.16816.F32.BF16 R36, R136.reuse, R140, R36 ;  /* 0x0000008c8824723c */ /* 0x044ff00000041824 */
        /* <DEDUP_REMOVED lines=33> */
[----:B------:R-:W-:Y:S01]  /*8840*/  HMMA.16816.F32.BF16 R128, R136, R146, R128 ;  /* 0x000000928880723c */ /* 0x000fe20000041880 */
[----:B------:R-:W1:Y:S06]  /*8850*/  LDSM.16.MT88.4 R144, [R248+0x1100] ;  /* 0x00110000f890783b */ /* 0x000e6c0000004200 */
[----:B------:R-:W-:Y:S02]  /*8860*/  F2FP.BF16.PACK_AB R138, R148, R149 ;  /* 0x00000095948a723e */ /* 0x000fe400000010ff */
[----:B------:R-:W3:Y:S03]  /*8870*/  LDSM.16.MT88.4 R148, [R250+0x1100] ;  /* 0x00110000fa94783b */ /* 0x000ee60000004200 */
[----:B------:R-:W-:Y:S02]  /*8880*/  F2FP.BF16.PACK_AB R136, R3, R133 ;  /* 0x000000850388723e */ /* 0x000fe400000010ff */
[----:B------:R-:W-:Y:S01]  /*8890*/  F2FP.BF16.PACK_AB R137, R186, R185 ;  /* 0x000000b9ba89723e */ /* 0x000fe200000010ff */
[----:B------:R-:W4:Y:S01]  /*88a0*/  MUFU.EX2 R3, R162 ;  /* 0x000000a200037308 */ /* 0x000f220000000800 */
[----:B------:R-:W-:Y:S07]  /*88b0*/  F2FP.BF16.PACK_AB R139, R184, R183 ;  /* 0x000000b7b88b723e */ /* 0x000fee00000010ff */
[C---:B--2---:R-:W-:Y:S02]  /*88c0*/  HMMA.16816.F32.BF16 R4, R136.reuse, R140, R4 ;  /* 0x0000008c8804723c */ /* 0x044fe40000041804 */
[----:B------:R-:W2:Y:S06]  /*88d0*/  MUFU.EX2 R133, R166 ;  /* 0x000000a600857308 */ /* 0x000eac0000000800 */
[C---:B------:R-:W-:Y:S01]  /*88e0*/  HMMA.16816.F32.BF16 R8, R136.reuse, R142, R8 ;  /* 0x0000008e8808723c */ /* 0x040fe20000041808 */
[----:B------:R-:W5:Y:S03]  /*88f0*/  LDSM.16.MT88.4 R140, [R249+0x1100] ;  /* 0x00110000f98c783b */ /* 0x000f660000004200 */
[----:B----4-:R-:W-:Y:S05]  /*8900*/  FADD.FTZ R0, R3, R0 ;  /* 0x0000000003007221 */ /* 0x010fea0000010000 */
[----:B------:R-:W-:Y:S01]  /*8910*/  LDSM.16.MT88.4 R160, [R135+0x1900] ;  /* 0x0019000087a0783b */ /* 0x000fe20000004200 */
[C---:B-1----:R-:W-:Y:S03]  /*8920*/  HMMA.16816.F32.BF16 R12, R136.reuse, R144, R12 ;  /* 0x00000090880c723c */ /* 0x042fe6000004180c */
[C---:B------:R-:W-:Y:S01]  /*8930*/  FADD.FTZ R0, R176.reuse, R0 ;  /* 0x00000000b0007221 */ /* 0x040fe20000010000 */
[----:B------:R-:W-:Y:S01]  /*8940*/  F2FP.BF16.PACK_AB R176, R176, R3 ;  /* 0x00000003b0b0723e */ /* 0x000fe200000010ff */
[----:B------:R-:W-:Y:S02]  /*8950*/  FADD.FTZ R3, R152, R153 ;  /* 0x0000009998037221 */ /* 0x000fe40000010000 */
[----:B------:R-:W-:Y:S01]  /*8960*/  LDSM.16.MT88.4 R152, [R248+0x1900] ;  /* 0x00190000f898783b */ /* 0x000fe20000004200 */
[C---:B------:R-:W-:Y:S04]  /*8970*/  HMMA.16816.F32.BF16 R16, R136.reuse, R146, R16 ;  /* 0x000000928810723c */ /* 0x040fe80000041810 */
[----:B--2---:R-:W-:Y:S03]  /*8980*/  FADD.FTZ R0, R133, R0 ;  /* 0x0000000085007221 */ /* 0x004fe60000010000 */
[----:B------:R-:W1:Y:S01]  /*8990*/  LDSM.16.MT88.4 R144, [R135+0x3100] ;  /* 0x003100008790783b */ /* 0x000e620000004200 */
[C---:B---3--:R-:W-:Y:S04]  /*89a0*/  HMMA.16816.F32.BF16 R20, R136.reuse, R148, R20 ;  /* 0x000000948814723c */ /* 0x048fe80000041814 */
[C---:B------:R-:W-:Y:S01]  /*89b0*/  FADD.FTZ R0, R178.reuse, R0 ;  /* 0x00000000b2007221 */ /* 0x040fe20000010000 */
[----:B------:R-:W-:Y:S02]  /*89c0*/  F2FP.BF16.PACK_AB R178, R178, R133 ;  /* 0x00000085b2b2723e */ /* 0x000fe400000010ff */
[----:B------:R-:W2:Y:S01]  /*89d0*/  MUFU.EX2 R133, R164 ;  /* 0x000000a400857308 */ /* 0x000ea20000000800 */
[C---:B------:R-:W-:Y:S01]  /*89e0*/  HMMA.16816.F32.BF16 R24, R136.reuse, R150, R24 ;  /* 0x000000968818723c */ /* 0x040fe20000041818 */
[----:B------:R-:W3:Y:S07]  /*89f0*/  LDSM.16.MT88.4 R148, [R248+0x3100] ;  /* 0x00310000f894783b */ /* 0x000eee0000004200 */
[C---:B-----5:R-:W-:Y:S01]  /*8a00*/  HMMA.16816.F32.BF16 R28, R136.reuse, R140, R28 ;  /* 0x0000008c881c723c */ /* 0x060fe2000004181c */
[----:B------:R4:W-:Y:S07]  /*8a10*/  STL [R1+0x14], R0 ;  /* 0x0000140001007387 */ /* 0x0009ee0000100800 */
[C---:B------:R-:W-:Y:S01]  /*8a20*/  HMMA.16816.F32.BF16 R32, R136.reuse, R142, R32 ;  /* 0x0000008e8820723c */ /* 0x040fe20000041820 */
[----:B------:R-:W5:Y:S03]  /*8a30*/  LDSM.16.MT88.4 R140, [R250+0x3100] ;  /* 0x00310000fa8c783b */ /* 0x000f660000004200 */
[----:B--2---:R-:W-:Y:S04]  /*8a40*/  F2FP.BF16.PACK_AB R179, R133, R180 ;  /* 0x000000b485b3723e */ /* 0x004fe800000010ff */
[C---:B-1----:R-:W-:Y:S04]  /*8a50*/  HMMA.16816.F32.BF16 R36, R136.reuse, R144, R36 ;  /* 0x000000908824723c */ /* 0x042fe80000041824 */
[----:B----4-:R-:W-:Y:S04]  /*8a60*/  FADD.FTZ R0, R156, R3 ;  /* 0x000000039c007221 */ /* 0x010fe80000010000 */
[----:B------:R-:W-:Y:S01]  /*8a70*/  FADD.FTZ R0, R190, R0 ;  /* 0x00000000be007221 */ /* 0x000fe20000010000 */
[C---:B------:R-:W-:Y:S01]  /*8a80*/  HMMA.16816.F32.BF16 R40, R136.reuse, R146, R40 ;  /* 0x000000928828723c */ /* 0x040fe20000041828 */
[----:B------:R-:W1:Y:S02]  /*8a90*/  LDSM.16.MT88.4 R144, [R249+0x3100] ;  /* 0x00310000f990783b */ /* 0x000e640000004200 */
[----:B------:R-:W-:Y:S05]  /*8aa0*/  FADD.FTZ R0, R189, R0 ;  /* 0x00000000bd007221 */ /* 0x000fea0000010000 */
[C---:B---3--:R-:W-:Y:S04]  /*8ab0*/  HMMA.16816.F32.BF16 R44, R136.reuse, R148, R44 ;  /* 0x00000094882c723c */ /* 0x048fe8000004182c */
[----:B------:R-:W-:Y:S04]  /*8ac0*/  FADD.FTZ R0, R187, R0 ;  /* 0x00000000bb007221 */ /* 0x000fe80000010000 */
[C---:B------:R-:W-:Y:S01]  /*8ad0*/  HMMA.16816.F32.BF16 R48, R136.reuse, R150, R48 ;  /* 0x000000968830723c */ /* 0x040fe20000041830 */
[----:B------:R-:W2:Y:S03]  /*8ae0*/  LDSM.16.MT88.4 R148, [R135+0x5100] ;  /* 0x005100008794783b */ /* 0x000ea60000004200 */
[----:B------:R-:W-:Y:S04]  /*8af0*/  FADD.FTZ R0, R188, R0 ;  /* 0x00000000bc007221 */ /* 0x000fe80000010000 */
[C---:B-----5:R-:W-:Y:S04]  /*8b00*/  HMMA.16816.F32.BF16 R52, R136.reuse, R140, R52 ;  /* 0x0000008c8834723c */ /* 0x060fe80000041834 */
[----:B------:R-:W-:Y:S04]  /*8b10*/  FADD.FTZ R0, R185, R0 ;  /* 0x00000000b9007221 */ /* 0x000fe80000010000 */
[C---:B------:R-:W-:Y:S01]  /*8b20*/  HMMA.16816.F32.BF16 R56, R136.reuse, R142, R56 ;  /* 0x0000008e8838723c */ /* 0x040fe20000041838 */
[----:B------:R-:W3:Y:S03]  /*8b30*/  LDSM.16.MT88.4 R140, [R248+0x5100] ;  /* 0x00510000f88c783b */ /* 0x000ee60000004200 */
[----:B------:R-:W-:Y:S04]  /*8b40*/  FADD.FTZ R0, R186, R0 ;  /* 0x00000000ba007221 */ /* 0x000fe80000010000 */
[----:B------:R-:W-:Y:S01]  /*8b50*/  FADD.FTZ R0, R183, R0 ;  /* 0x00000000b7007221 */ /* 0x000fe20000010000 */
[C---:B-1----:R-:W-:Y:S03]  /*8b60*/  HMMA.16816.F32.BF16 R60, R136.reuse, R144, R60 ;  /* 0x00000090883c723c */ /* 0x042fe6000004183c */
[----:B------:R-:W-:Y:S04]  /*8b70*/  FADD.FTZ R0, R184, R0 ;  /* 0x00000000b8007221 */ /* 0x000fe80000010000 */
[----:B------:R-:W-:Y:S01]  /*8b80*/  FADD.FTZ R0, R182, R0 ;  /* 0x00000000b6007221 */ /* 0x000fe20000010000 */
[C---:B------:R-:W-:Y:S01]  /*8b90*/  HMMA.16816.F32.BF16 R64, R136.reuse, R146, R64 ;  /* 0x000000928840723c */ /* 0x040fe20000041840 */
[----:B------:R-:W1:Y:S03]  /*8ba0*/  LDSM.16.MT88.4 R144, [R250+0x5100] ;  /* 0x00510000fa90783b */ /* 0x000e660000004200 */
[----:B------:R-:W-:Y:S04]  /*8bb0*/  FADD.FTZ R0, R181, R0 ;  /* 0x00000000b5007221 */ /* 0x000fe80000010000 */
[C---:B--2---:R-:W-:Y:S04]  /*8bc0*/  HMMA.16816.F32.BF16 R68, R136.reuse, R148, R68 ;  /* 0x000000948844723c */ /* 0x044fe80000041844 */
[----:B------:R-:W-:Y:S04]  /*8bd0*/  FADD.FTZ R0, R180, R0 ;  /* 0x00000000b4007221 */ /* 0x000fe80000010000 */
[C---:B------:R-:W-:Y:S01]  /*8be0*/  HMMA.16816.F32.BF16 R72, R136.reuse, R150, R72 ;  /* 0x000000968848723c */ /* 0x040fe20000041848 */
[----:B------:R-:W2:Y:S03]  /*8bf0*/  LDSM.16.MT88.4 R148, [R249+0x5100] ;  /* 0x00510000f994783b */ /* 0x000ea60000004200 */
[----:B------:R-:W-:Y:S01]  /*8c00*/  FADD.FTZ R0, R133, R0 ;  /* 0x0000000085007221 */ /* 0x000fe20000010000 */
[----:B------:R-:W-:Y:S03]  /*8c10*/  MOV R133, R2 ;  /* 0x0000000200857202 */ /* 0x000fe60000000f00 */
[C---:B---3--:R-:W-:Y:S01]  /*8c20*/  HMMA.16816.F32.BF16 R76, R136.reuse, R140, R76 ;  /* 0x0000008c884c723c */ /* 0x048fe2000004184c */
[----:B------:R3:W-:Y:S07]  /*8c30*/  STL [R1+0x38], R0 ;  /* 0x0000380001007387 */ /* 0x0007ee0000100800 */
[C---:B------:R-:W-:Y:S01]  /*8c40*/  HMMA.16816.F32.BF16 R80, R136.reuse, R142, R80 ;  /* 0x0000008e8850723c */ /* 0x040fe20000041850 */
[----:B------:R-:W4:Y:S07]  /*8c50*/  LDSM.16.MT88.4 R140, [R135+0x7100] ;  /* 0x00710000878c783b */ /* 0x000f2e0000004200 */
[C---:B-1----:R-:W-:Y:S08]  /*8c60*/  HMMA.16816.F32.BF16 R84, R136.reuse, R144, R84 ;  /* 0x000000908854723c */ /* 0x042ff00000041854 */
[C---:B------:R-:W-:Y:S01]  /*8c70*/  HMMA.16816.F32.BF16 R88, R136.reuse, R146, R88 ;  /* 0x000000928858723c */ /* 0x040fe20000041858 */
[----:B------:R-:W1:Y:S03]  /*8c80*/  LDSM.16.MT88.4 R144, [R248+0x7100] ;  /* 0x00710000f890783b */ /* 0x000e660000004200 */
[----:B---3--:R-:W-:Y:S04]  /*8c90*/  MOV R0, R132 ;  /* 0x0000008400007202 */ /* 0x008fe80000000f00 */
[C---:B--2---:R-:W-:Y:S08]  /*8ca0*/  HMMA.16816.F32.BF16 R92, R136.reuse, R148, R92 ;  /* 0x00000094885c723c */ /* 0x044ff0000004185c */
[C---:B------:R-:W-:Y:S01]  /*8cb0*/  HMMA.16816.F32.BF16 R96, R136.reuse, R150, R96 ;  /* 0x000000968860723c */ /* 0x040fe20000041860 */
[----:B------:R-:W2:Y:S07]  /*8cc0*/  LDSM.16.MT88.4 R148, [R250+0x7100] ;  /* 0x00710000fa94783b */ /* 0x000eae0000004200 */
[C---:B----4-:R-:W-:Y:S08]  /*8cd0*/  HMMA.16816.F32.BF16 R100, R136.reuse, R140, R100 ;  /* 0x0000008c8864723c */ /* 0x050ff00000041864 */
[C---:B------:R-:W-:Y:S01]  /*8ce0*/  HMMA.16816.F32.BF16 R104, R136.reuse, R142, R104 ;  /* 0x0000008e8868723c */ /* 0x040fe20000041868 */
[----:B------:R-:W3:Y:S07]  /*8cf0*/  LDSM.16.MT88.4 R140, [R249+0x7100] ;  /* 0x00710000f98c783b */ /* 0x000eee0000004200 */
[C---:B-1----:R-:W-:Y:S08]  /*8d00*/  HMMA.16816.F32.BF16 R108, R136.reuse, R144, R108 ;  /* 0x00000090886c723c */ /* 0x042ff0000004186c */
[C---:B------:R-:W-:Y:S01]  /*8d10*/  HMMA.16816.F32.BF16 R112, R136.reuse, R146, R112 ;  /* 0x000000928870723c */ /* 0x040fe20000041870 */
[----:B------:R-:W1:Y:S07]  /*8d20*/  LDSM.16.MT88.4 R144, [R250+0x1900] ;  /* 0x00190000fa90783b */ /* 0x000e6e0000004200 */
[C---:B--2---:R-:W-:Y:S08]  /*8d30*/  HMMA.16816.F32.BF16 R116, R136.reuse, R148, R116 ;  /* 0x000000948874723c */ /* 0x044ff00000041874 */
[C---:B------:R-:W-:Y:S08]  /*8d40*/  HMMA.16816.F32.BF16 R120, R136.reuse, R150, R120 ;  /* 0x000000968878723c */ /* 0x040ff00000041878 */
[C---:B---3--:R-:W-:Y:S08]  /*8d50*/  HMMA.16816.F32.BF16 R124, R136.reuse, R140, R124 ;  /* 0x0000008c887c723c */ /* 0x048ff0000004187c */
[----:B------:R-:W-:Y:S01]  /*8d60*/  HMMA.16816.F32.BF16 R128, R136, R142, R128 ;  /* 0x0000008e8880723c */ /* 0x000fe20000041880 */
[----:B------:R-:W2:Y:S07]  /*8d70*/  LDSM.16.MT88.4 R136, [R249+0x1900] ;  /* 0x00190000f988783b */ /* 0x000eae0000004200 */
[C---:B------:R-:W-:Y:S01]  /*8d80*/  HMMA.16816.F32.BF16 R164, R176.reuse, R160, R4 ;  /* 0x000000a0b0a4723c */ /* 0x040fe20000041804 */
[----:B------:R-:W3:Y:S07]  /*8d90*/  LDSM.16.MT88.4 R4, [R135+0x3900] ;  /* 0x003900008704783b */ /* 0x000eee0000004200 */
[C---:B------:R-:W-:Y:S01]  /*8da0*/  HMMA.16816.F32.BF16 R160, R176.reuse, R162, R8 ;  /* 0x000000a2b0a0723c */ /* 0x040fe20000041808 */
[----:B------:R-:W4:Y:S07]  /*8db0*/  LDSM.16.MT88.4 R8, [R248+0x3900] ;  /* 0x00390000f808783b */ /* 0x000f2e0000004200 */
[C---:B------:R-:W-:Y:S01]  /*8dc0*/  HMMA.16816.F32.BF16 R156, R176.reuse, R152, R12 ;  /* 0x00000098b09c723c */ /* 0x040fe2000004180c */
[----:B------:R-:W5:Y:S07]  /*8dd0*/  LDSM.16.MT88.4 R12, [R250+0x3900] ;  /* 0x00390000fa0c783b */ /* 0x000f6e0000004200 */
[C---:B------:R-:W-:Y:S01]  /*8de0*/  HMMA.16816.F32.BF16 R152, R176.reuse, R154, R16 ;  /* 0x0000009ab098723c */ /* 0x040fe20000041810 */
[----:B------:R-:W4:Y:S07]  /*8df0*/  LDSM.16.MT88.4 R16, [R249+0x3900] ;  /* 0x00390000f910783b */ /* 0x000f2e0000004200 */
[C---:B-1----:R-:W-:Y:S08]  /*8e00*/  HMMA.16816.F32.BF16 R148, R176.reuse, R144, R20 ;  /* 0x00000090b094723c */ /* 0x042ff00000041814 */
[C---:B------:R-:W-:Y:S08]  /*8e10*/  HMMA.16816.F32.BF16 R144, R176.reuse, R146, R24 ;  /* 0x00000092b090723c */ /* 0x040ff00000041818 */
[C---:B--2---:R-:W-:Y:S08]  /*8e20*/  HMMA.16816.F32.BF16 R140, R176.reuse, R136, R28 ;  /* 0x00000088b08c723c */ /* 0x044ff0000004181c */
[C---:B------:R-:W-:Y:S08]  /*8e30*/  HMMA.16816.F32.BF16 R136, R176.reuse, R138, R32 ;  /* 0x0000008ab088723c */ /* 0x040ff00000041820 */
[C---:B---3--:R-:W-:Y:S08]  /*8e40*/  HMMA.16816.F32.BF16 R36, R176.reuse, R4, R36 ;  /* 0x00000004b024723c */ /* 0x048ff00000041824 */
[C---:B------:R-:W-:Y:S01]  /*8e50*/  HMMA.16816.F32.BF16 R40, R176.reuse, R6, R40 ;  /* 0x00000006b028723c */ /* 0x040fe20000041828 */
[----:B------:R-:W1:Y:S07]  /*8e60*/  LDSM.16.MT88.4 R4, [R135+0x5900] ;  /* 0x005900008704783b */ /* 0x000e6e0000004200 */
[C---:B----4-:R-:W-:Y:S08]  /*8e70*/  HMMA.16816.F32.BF16 R44, R176.reuse, R8, R44 ;  /* 0x00000008b02c723c */ /* 0x050ff0000004182c */
[C---:B------:R-:W-:Y:S01]  /*8e80*/  HMMA.16816.F32.BF16 R48, R176.reuse, R10, R48 ;  /* 0x0000000ab030723c */ /* 0x040fe20000041830 */
[----:B------:R-:W2:Y:S07]  /*8e90*/  LDSM.16.MT88.4 R8, [R248+0x5900] ;  /* 0x00590000f808783b */ /* 0x000eae0000004200 */
[C---:B-----5:R-:W-:Y:S08]  /*8ea0*/  HMMA.16816.F32.BF16 R52, R176.reuse, R12, R52 ;  /* 0x0000000cb034723c */ /* 0x060ff00000041834 */
[C---:B------:R-:W-:Y:S01]  /*8eb0*/  HMMA.16816.F32.BF16 R56, R176.reuse, R14, R56 ;  /* 0x0000000eb038723c */ /* 0x040fe20000041838 */
[----:B------:R-:W3:Y:S07]  /*8ec0*/  LDSM.16.MT88.4 R12, [R250+0x5900] ;  /* 0x00590000fa0c783b */ /* 0x000eee0000004200 */
[C---:B------:R-:W-:Y:S08]  /*8ed0*/  HMMA.16816.F32.BF16 R60, R176.reuse, R16, R60 ;  /* 0x00000010b03c723c */ /* 0x040ff0000004183c */
[C---:B------:R-:W-:Y:S01]  /*8ee0*/  HMMA.16816.F32.BF16 R64, R176.reuse, R18, R64 ;  /* 0x00000012b040723c */ /* 0x040fe20000041840 */
[----:B------:R-:W4:Y:S07]  /*8ef0*/  LDSM.16.MT88.4 R16, [R249+0x5900] ;  /* 0x00590000f910783b */ /* 0x000f2e0000004200 */
[C---:B-1----:R-:W-:Y:S08]  /*8f00*/  HMMA.16816.F32.BF16 R68, R176.reuse, R4, R68 ;  /* 0x00000004b044723c */ /* 0x042ff00000041844 */
[C---:B------:R-:W-:Y:S01]  /*8f10*/  HMMA.16816.F32.BF16 R72, R176.reuse, R6, R72 ;  /* 0x00000006b048723c */ /* 0x040fe20000041848 */
[----:B------:R-:W1:Y:S07]  /*8f20*/  LDSM.16.MT88.4 R4, [R135+0x7900] ;  /* 0x007900008704783b */ /* 0x000e6e0000004200 */
[C---:B--2---:R-:W-:Y:S08]  /*8f30*/  HMMA.16816.F32.BF16 R76, R176.reuse, R8, R76 ;  /* 0x00000008b04c723c */ /* 0x044ff0000004184c */
[C---:B------:R-:W-:Y:S01]  /*8f40*/  HMMA.16816.F32.BF16 R80, R176.reuse, R10, R80 ;  /* 0x0000000ab050723c */ /* 0x040fe20000041850 */
[----:B------:R-:W2:Y:S07]  /*8f50*/  LDSM.16.MT88.4 R8, [R248+0x7900] ;  /* 0x00790000f808783b */ /* 0x000eae0000004200 */
[C---:B---3--:R-:W-:Y:S08]  /*8f60*/  HMMA.16816.F32.BF16 R84, R176.reuse, R12, R84 ;  /* 0x0000000cb054723c */ /* 0x048ff00000041854 */
[C---:B------:R-:W-:Y:S01]  /*8f70*/  HMMA.16816.F32.BF16 R88, R176.reuse, R14, R88 ;  /* 0x0000000eb058723c */ /* 0x040fe20000041858 */
[----:B------:R-:W3:Y:S07]  /*8f80*/  LDSM.16.MT88.4 R12, [R250+0x7900] ;  /* 0x00790000fa0c783b */ /* 0x000eee0000004200 */
[C---:B----4-:R-:W-:Y:S08]  /*8f90*/  HMMA.16816.F32.BF16 R92, R176.reuse, R16, R92 ;  /* 0x00000010b05c723c */ /* 0x050ff0000004185c */
[C---:B------:R-:W-:Y:S01]  /*8fa0*/  HMMA.16816.F32.BF16 R96, R176.reuse, R18, R96 ;  /* 0x00000012b060723c */ /* 0x040fe20000041860 */
[----:B------:R-:W4:Y:S07]  /*8fb0*/  LDSM.16.MT88.4 R16, [R249+0x7900] ;  /* 0x00790000f910783b */ /* 0x000f2e0000004200 */
[C---:B-1----:R-:W-:Y:S08]  /*8fc0*/  HMMA.16816.F32.BF16 R100, R176.reuse, R4, R100 ;  /* 0x00000004b064723c */ /* 0x042ff00000041864 */
[C---:B------:R-:W-:Y:S08]  /*8fd0*/  HMMA.16816.F32.BF16 R104, R176.reuse, R6, R104 ;  /* 0x00000006b068723c */ /* 0x040ff00000041868 */
[C---:B--2---:R-:W-:Y:S08]  /*8fe0*/  HMMA.16816.F32.BF16 R108, R176.reuse, R8, R108 ;  /* 0x00000008b06c723c */ /* 0x044ff0000004186c */
[C---:B------:R-:W-:Y:S08]  /*8ff0*/  HMMA.16816.F32.BF16 R112, R176.reuse, R10, R112 ;  /* 0x0000000ab070723c */ /* 0x040ff00000041870 */
[C---:B---3--:R-:W-:Y:S08]  /*9000*/  HMMA.16816.F32.BF16 R116, R176.reuse, R12, R116 ;  /* 0x0000000cb074723c */ /* 0x048ff00000041874 */
[C---:B------:R-:W-:Y:S08]  /*9010*/  HMMA.16816.F32.BF16 R120, R176.reuse, R14, R120 ;  /* 0x0000000eb078723c */ /* 0x040ff00000041878 */
[C---:B----4-:R-:W-:Y:S08]  /*9020*/  HMMA.16816.F32.BF16 R124, R176.reuse, R16, R124 ;  /* 0x00000010b07c723c */ /* 0x050ff0000004187c */
[----:B------:R-:W-:Y:S01]  /*9030*/  HMMA.16816.F32.BF16 R128, R176, R18, R128 ;  /* 0x00000012b080723c */ /* 0x000fe20000041880 */
[----:B------:R-:W-:-:S07]  /*9040*/  @P0 BRA `(.L_x_6) ;  /* 0xffffce8000000947 */ /* 0x000fce000383ffff */
.L_x_5:
[----:B--2---:R-:W2:Y:S04]  /*9050*/  LDL.LU R3, [R1+0x14] ;  /* 0x0000140001037983 */ /* 0x004ea80000300800 */
[----:B------:R-:W3:Y:S01]  /*9060*/  LDL.LU R4, [R1+0x38] ;  /* 0x0000380001047983 */ /* 0x000ee20000300800 */
[----:B------:R-:W-:-:S02]  /*9070*/  MOV R16, 0xff800000 ;  /* 0xff80000000107802 */ /* 0x000fc40000000f00 */
[----:B------:R-:W-:Y:S02]  /*9080*/  MOV R17, 0xff800000 ;  /* 0xff80000000117802 */ /* 0x000fe40000000f00 */
[----:B------:R-:W-:Y:S01]  /*9090*/  PLOP3.LUT P2, PT, PT, PT, PT, 0x8, 0x0 ;  /* 0x000000000000781c */ /* 0x000fe20003f4e170 */
[----:B--2---:R-:W1:Y:S04]  /*90a0*/  SHFL.BFLY PT, R6, R3, 0x2, 0x1f ;  /* 0x0c401f0003067f89 */ /* 0x004e6800000e0000 */
[----:B---3--:R-:W2:Y:S01]  /*90b0*/  SHFL.BFLY PT, R7, R4, 0x2, 0x1f ;  /* 0x0c401f0004077f89 */ /* 0x008ea200000e0000 */
[----:B-1----:R-:W-:Y:S02]  /*90c0*/  FADD.FTZ R6, R6, R3 ;  /* 0x0000000306067221 */ /* 0x002fe40000010000 */
[----:B--2---:R-:W-:-:S03]  /*90d0*/  FADD.FTZ R7, R7, R4 ;  /* 0x0000000407077221 */ /* 0x004fc60000010000 */
[----:B------:R-:W1:Y:S04]  /*90e0*/  SHFL.BFLY PT, R3, R6, 0x1, 0x1f ;  /* 0x0c201f0006037f89 */ /* 0x000e6800000e0000 */
[----:B------:R-:W2:Y:S01]  /*90f0*/  SHFL.BFLY PT, R0, R7, 0x1, 0x1f ;  /* 0x0c201f0007007f89 */ /* 0x000ea200000e0000 */
[----:B-1----:R-:W-:Y:S01]  /*9100*/  FADD.FTZ R6, R6, R3 ;  /* 0x0000000306067221 */ /* 0x002fe20000010000 */
[----:B------:R-:W-:Y:S01]  /*9110*/  MOV R3, RZ ;  /* 0x000000ff00037202 */ /* 0x000fe20000000f00 */
[----:B--2---:R-:W-:-:S03]  /*9120*/  FADD.FTZ R7, R0, R7 ;  /* 0x0000000700077221 */ /* 0x004fc60000010000 */
[----:B------:R-:W-:Y:S02]  /*9130*/  FSETP.NE.FTZ.AND P1, PT, R6, RZ, PT ;  /* 0x000000ff0600720b */ /* 0x000fe40003f35000 */
[----:B------:R-:W-:Y:S02]  /*9140*/  MOV R0, RZ ;  /* 0x000000ff00007202 */ /* 0x000fe40000000f00 */
[----:B------:R-:W-:-:S09]  /*9150*/  FSETP.NE.FTZ.AND P0, PT, R7, RZ, PT ;  /* 0x000000ff0700720b */ /* 0x000fd20003f15000 */
[----:B------:R-:W1:Y:S01]  /*9160*/  @P1 MUFU.RCP R3, R6 ;  /* 0x0000000600031308 */ /* 0x000e620000001000 */
[----:B------:R-:W-:-:S05]  /*9170*/  @P1 MOV R4, 0x3f317218 ;  /* 0x3f31721800041802 */ /* 0x000fca0000000f00 */
[----:B------:R-:W-:Y:S02]  /*9180*/  @P1 FMUL.FTZ R5, R4, c[0x0][0x2d0] ;  /* 0x0000b40004051a20 */ /* 0x000fe40000410000 */
[----:B------:R-:W-:Y:S08]  /*9190*/  @P0 MUFU.RCP R0, R7 ;  /* 0x0000000700000308 */ /* 0x000ff00000001000 */
[----:B------:R-:W2:Y:S01]  /*91a0*/  @P1 MUFU.LG2 R6, R6 ;  /* 0x0000000600061308 */ /* 0x000ea20000000c00 */
[----:B-1----:R-:W-:-:S02]  /*91b0*/  FMUL.FTZ R164, R3, R164 ;  /* 0x000000a403a47220 */ /* 0x002fc40000410000 */
[C---:B------:R-:W-:Y:S02]  /*91c0*/  FMUL.FTZ R165, R3.reuse, R165 ;  /* 0x000000a503a57220 */ /* 0x040fe40000410000 */
[C---:B------:R-:W-:Y:S02]  /*91d0*/  FMUL.FTZ R160, R3.reuse, R160 ;  /* 0x000000a003a07220 */ /* 0x040fe40000410000 */
[C---:B------:R-:W-:Y:S01]  /*91e0*/  FMUL.FTZ R161, R3.reuse, R161 ;  /* 0x000000a103a17220 */ /* 0x040fe20000410000 */
[----:B------:R-:W1:Y:S01]  /*91f0*/  @P0 MUFU.LG2 R7, R7 ;  /* 0x0000000700070308 */ /* 0x000e620000000c00 */
[C---:B------:R-:W-:Y:S02]  /*9200*/  FMUL.FTZ R156, R3.reuse, R156 ;  /* 0x0000009c039c7220 */ /* 0x040fe40000410000 */
[C---:B------:R-:W-:Y:S02]  /*9210*/  FMUL.FTZ R157, R3.reuse, R157 ;  /* 0x0000009d039d7220 */ /* 0x040fe40000410000 */
[----:B------:R-:W-:-:S02]  /*9220*/  FMUL.FTZ R152, R3, R152 ;  /* 0x0000009803987220 */ /* 0x000fc40000410000 */
[C---:B------:R-:W-:Y:S02]  /*9230*/  FMUL.FTZ R153, R3.reuse, R153 ;  /* 0x0000009903997220 */ /* 0x040fe40000410000 */
[C---:B------:R-:W-:Y:S02]  /*9240*/  FMUL.FTZ R148, R3.reuse, R148 ;  /* 0x0000009403947220 */ /* 0x040fe40000410000 */
[C---:B------:R-:W-:Y:S02]  /*9250*/  FMUL.FTZ R149, R3.reuse, R149 ;  /* 0x0000009503957220 */ /* 0x040fe40000410000 */
        /* <DEDUP_REMOVED lines=53> */
[----:B------:R-:W-:Y:S01]  /*95b0*/  FMUL.FTZ R129, R3, R129 ;  /* 0x0000008103817220 */ /* 0x000fe20000410000 */
[----:B------:R-:W-:Y:S01]  /*95c0*/  @P0 MOV R3, 0x3f317218 ;  /* 0x3f31721800030802 */ /* 0x000fe20000000f00 */
[----:B--2---:R-:W-:Y:S02]  /*95d0*/  @P1 FMUL.FTZ R6, R6, 0.69314718246459960938 ;  /* 0x3f31721806061820 */ /* 0x004fe40000410000 */
[----:B-1----:R-:W-:Y:S02]  /*95e0*/  @P0 FMUL.FTZ R4, R7, 0.69314718246459960938 ;  /* 0x3f31721807040820 */ /* 0x002fe40000410000 */
[----:B------:R-:W-:-:S02]  /*95f0*/  @P0 FMUL.FTZ R3, R3, c[0x0][0x2d0] ;  /* 0x0000b40003030a20 */ /* 0x000fc40000410000 */
        /* <DEDUP_REMOVED lines=63> */
[----:B------:R-:W-:Y:S02]  /*99f0*/  FMUL.FTZ R131, R0, R131 ;  /* 0x0000008300837220 */ /* 0x000fe40000410000 */
[----:B------:R-:W-:Y:S02]  /*9a00*/  @P1 FFMA.FTZ R16, R5, R132, R6 ;  /* 0x0000008405101223 */ /* 0x000fe40000010006 */
[----:B------:R-:W-:-:S02]  /*9a10*/  @P0 FFMA.FTZ R17, R3, R2, R4 ;  /* 0x0000000203110223 */ /* 0x000fc40000010004 */
.L_x_3:
[----:B------:R-:W-:Y:S05]  /*9a20*/  @P2 BRA `(.L_x_9) ;  /* 0x00001fa000002947 */ /* 0x000fea0003800000 */
[----:B------:R-:W1:Y:S01]  /*9a30*/  S2R R7, SR_TID.X ;  /* 0x0000000000077919 */ /* 0x000e620000002100 */
[----:B------:R-:W-:Y:S01]  /*9a40*/  IMAD R0, RZ, RZ, -UR11 ;  /* 0x8000000bff007e24 */ /* 0x000fe2000f8e02ff */
[----:B------:R-:W-:Y:S01]  /*9a50*/  ULDC.64 UR4, c[0x0][0x4d0] ;  /* 0x0001340000047ab9 */ /* 0x000fe20000000a00 */
[----:B------:R-:W-:Y:S01]  /*9a60*/  MOV R20, c[0x0][0x4e8] ;  /* 0x00013a0000147a02 */ /* 0x000fe20000000f00 */
[----:B------:R-:W2:Y:S01]  /*9a70*/  S2R R9, SR_CTAID.Y ;  /* 0x0000000000097919 */ /* 0x000ea20000002600 */
[----:B------:R-:W-:Y:S01]  /*9a80*/  UIMAD.WIDE.U32 UR8, UR11, UR4, URZ ;  /* 0x000000040b0872a5 */ /* 0x000fe2000f8e003f */
[----:B------:R-:W-:Y:S01]  /*9a90*/  BSSY B0, `(.L_x_10) ;  /* 0x0000130000007945 */ /* 0x000fe20003800000 */
[----:B------:R-:W-:Y:S01]  /*9aa0*/  USHF.R.S32.HI UR6, URZ, 0x1f, UR11 ;  /* 0x0000001f3f067899 */ /* 0x000fe2000801140b */
[----:B------:R-:W3:Y:S01]  /*9ab0*/  S2R R10, SR_CTAID.Z ;  /* 0x00000000000a7919 */ /* 0x000ee20000002700 */
[----:B------:R-:W-:-:S02]  /*9ac0*/  ISETP.NE.AND P1, PT, R20, 0x1, PT ;  /* 0x000000011400780c */ /* 0x000fc40003f25270 */
[----:B------:R-:W-:Y:S01]  /*9ad0*/  IMAD.U32 R2, RZ, RZ, UR8 ;  /* 0x00000008ff027e24 */ /* 0x000fe2000f8e00ff */
[----:B------:R-:W-:Y:S01]  /*9ae0*/  MOV R3, UR9 ;  /* 0x0000000900037c02 */ /* 0x000fe20008000f00 */
[----:B------:R-:W4:Y:S01]  /*9af0*/  S2R R19, SR_CTAID.X ;  /* 0x0000000000137919 */ /* 0x000f220000002500 */
[----:B------:R-:W-:-:S04]  /*9b00*/  UIMAD UR7, UR6, UR4, URZ ;  /* 0x00000004060772a4 */ /* 0x000fc8000f8e023f */
[----:B------:R-:W-:-:S03]  /*9b10*/  UIMAD UR7, UR11, UR5, UR7 ;  /* 0x000000050b0772a4 */ /* 0x000fc6000f8e0207 */
[----:B------:R-:W-:Y:S02]  /*9b20*/  ULDC.64 UR4, c[0x0][0x438] ;  /* 0x00010e0000047ab9 */ /* 0x000fe40000000a00 */
[----:B------:R-:W-:Y:S01]  /*9b30*/  UIMAD.WIDE.U32 UR14, UR11, UR4, URZ ;  /* 0x000000040b0e72a5 */ /* 0x000fe2000f8e003f */
[----:B-1----:R-:W-:Y:S01]  /*9b40*/  SHF.R.S32.HI R5, RZ, 0x1f, R7 ;  /* 0x0000001fff057819 */ /* 0x002fe20000011407 */
[----:B------:R-:W-:Y:S02]  /*9b50*/  UIMAD UR4, UR6, UR4, URZ ;  /* 0x00000004060472a4 */ /* 0x000fe4000f8e023f */
[----:B------:R-:W-:Y:S01]  /*9b60*/  UIADD3 UR7, UR9, UR7, URZ ;  /* 0x0000000709077290 */ /* 0x000fe2000fffe03f */
[----:B--2---:R-:W-:Y:S01]  /*9b70*/  IMAD R9, R0, c[0x0][0x550], R9 ;  /* 0x0001540000097a24 */ /* 0x004fe200078e0209 */
[CC--:B------:R-:W-:Y:S01]  /*9b80*/  LEA.HI R0, R5.reuse, R7.reuse, RZ, 0x5 ;  /* 0x0000000705007211 */ /* 0x0c0fe200078f28ff */
[----:B------:R-:W-:Y:S01]  /*9b90*/  UIMAD UR4, UR11, UR5, UR4 ;  /* 0x000000050b0472a4 */ /* 0x000fe2000f8e0204 */
[----:B------:R-:W-:-:S02]  /*9ba0*/  LEA.HI R5, R5, R7, RZ, 0x2 ;  /* 0x0000000705057211 */ /* 0x000fc400078f10ff */
[----:B------:R-:W-:Y:S01]  /*9bb0*/  LOP3.LUT R4, R0, 0xffffffe0, RZ, 0xc0, !PT ;  /* 0xffffffe000047812 */ /* 0x000fe200078ec0ff */
[----:B------:R-:W-:Y:S01]  /*9bc0*/  UIADD3 UR4, UR15, UR4, URZ ;  /* 0x000000040f047290 */ /* 0x000fe2000fffe03f */
[--C-:B------:R-:W-:Y:S02]  /*9bd0*/  SHF.R.S32.HI R6, RZ, 0x5, R0.reuse ;  /* 0x00000005ff067819 */ /* 0x100fe40000011400 */
[----:B------:R-:W-:Y:S01]  /*9be0*/  SHF.R.S32.HI R0, RZ, 0x1f, R0 ;  /* 0x0000001fff007819 */ /* 0x000fe20000011400 */
[----:B------:R-:W-:Y:S01]  /*9bf0*/  IMAD.IADD R14, R7, 0x1, -R4 ;  /* 0x00000001070e7824 */ /* 0x000fe200078e0a04 */
[----:B------:R-:W-:Y:S01]  /*9c00*/  LOP3.LUT R3, R5, 0xfffffffc, RZ, 0xc0, !PT ;  /* 0xfffffffc05037812 */ /* 0x000fe200078ec0ff */
[----:B------:R-:W-:Y:S01]  /*9c10*/  IMAD.MOV.U32 R4, RZ, RZ, R2 ;  /* 0x000000ffff047224 */ /* 0x000fe200078e0002 */
[----:B------:R-:W-:Y:S01]  /*9c20*/  LEA.HI R0, R0, R6, RZ, 0x3 ;  /* 0x0000000600007211 */ /* 0x000fe200078f18ff */
[----:B------:R-:W-:Y:S01]  /*9c30*/  IMAD.U32 R5, RZ, RZ, UR7 ;  /* 0x00000007ff057e24 */ /* 0x000fe2000f8e00ff */
[----:B------:R-:W-:Y:S01]  /*9c40*/  IADD3 R7, -R3, R7, RZ ;  /* 0x0000000703077210 */ /* 0x000fe20007ffe1ff */
[----:B------:R-:W-:Y:S01]  /*9c50*/  IMAD.U32 R3, RZ, RZ, UR15 ;  /* 0x0000000fff037e24 */ /* 0x000fe2000f8e00ff */
[----:B------:R-:W-:Y:S01]  /*9c60*/  LOP3.LUT R0, R0, 0xffffff8, RZ, 0xc0, !PT ;  /* 0x0ffffff800007812 */ /* 0x000fe200078ec0ff */
[----:B---3--:R-:W-:Y:S01]  /*9c70*/  IMAD.WIDE.U32 R4, R10, c[0x0][0x4d8], R4 ;  /* 0x000136000a047a25 */ /* 0x008fe200078e0004 */
[----:B------:R-:W-:-:S02]  /*9c80*/  SHF.R.S32.HI R2, RZ, 0x1f, R14 ;  /* 0x0000001fff027819 */ /* 0x000fc4000001140e */
[----:B------:R-:W-:Y:S01]  /*9c90*/  SHF.R.S32.HI R11, RZ, 0x1f, R10 ;  /* 0x0000001fff0b7819 */ /* 0x000fe2000001140a */
[----:B------:R-:W-:Y:S01]  /*9ca0*/  IMAD.IADD R8, R6, 0x1, -R0 ;  /* 0x0000000106087824 */ /* 0x000fe200078e0a00 */
[C---:B------:R-:W-:Y:S02]  /*9cb0*/  LEA.HI R0, R7.reuse, R7, RZ, 0x1 ;  /* 0x0000000707007211 */ /* 0x040fe400078f08ff */
[----:B------:R-:W-:Y:S01]  /*9cc0*/  LEA.HI R18, R2, R14, RZ, 0x2 ;  /* 0x0000000e02127211 */ /* 0x000fe200078f10ff */
[----:B------:R-:W-:Y:S01]  /*9cd0*/  IMAD.U32 R2, RZ, RZ, UR14 ;  /* 0x0000000eff027e24 */ /* 0x000fe2000f8e00ff */
[----:B------:R-:W-:Y:S02]  /*9ce0*/  LOP3.LUT R0, R0, 0x1ffffffe, RZ, 0xc0, !PT ;  /* 0x1ffffffe00007812 */ /* 0x000fe400078ec0ff */
[----:B------:R-:W-:Y:S02]  /*9cf0*/  SHF.R.S32.HI R6, RZ, 0x2, R18 ;  /* 0x00000002ff067819 */ /* 0x000fe40000011412 */
[----:B------:R-:W-:Y:S01]  /*9d00*/  MOV R3, UR4 ;  /* 0x0000000400037c02 */ /* 0x000fe20008000f00 */
[----:B------:R-:W-:-:S02]  /*9d10*/  IMAD.IADD R0, R7, 0x1, -R0 ;  /* 0x0000000107007824 */ /* 0x000fc400078e0a00 */
[----:B------:R-:W-:Y:S02]  /*9d20*/  IMAD R15, R8, 0x10, R6 ;  /* 0x00000010080f7824 */ /* 0x000fe400078e0206 */
[C---:B------:R-:W-:Y:S02]  /*9d30*/  IMAD R7, R11.reuse, c[0x0][0x4d8], RZ ;  /* 0x000136000b077a24 */ /* 0x040fe400078e02ff */
[----:B------:R-:W-:Y:S01]  /*9d40*/  IMAD R6, R11, c[0x0][0x440], RZ ;  /* 0x000110000b067a24 */ /* 0x000fe200078e02ff */
[----:B------:R-:W-:Y:S01]  /*9d50*/  LEA R0, R0, R15, 0x3 ;  /* 0x0000000f00007211 */ /* 0x000fe200078e18ff */
[C---:B------:R-:W-:Y:S02]  /*9d60*/  IMAD R7, R10.reuse, c[0x0][0x4dc], R7 ;  /* 0x000137000a077a24 */ /* 0x040fe400078e0207 */
[----:B------:R-:W-:Y:S02]  /*9d70*/  IMAD R6, R10, c[0x0][0x444], R6 ;  /* 0x000111000a067a24 */ /* 0x000fe400078e0206 */
[----:B----4-:R-:W-:Y:S01]  /*9d80*/  IMAD R8, R19, 0x80, R0 ;  /* 0x0000008013087824 */ /* 0x010fe200078e0200 */
[----:B------:R-:W-:Y:S01]  /*9d90*/  SHF.R.S32.HI R0, RZ, 0x1f, R9 ;  /* 0x0000001fff007819 */ /* 0x000fe20000011409 */
[----:B------:R-:W-:-:S02]  /*9da0*/  IMAD.IADD R5, R5, 0x1, R7 ;  /* 0x0000000105057824 */ /* 0x000fc400078e0207 */
[----:B------:R-:W-:-:S04]  /*9db0*/  @P1 IMAD.HI.U32 R7, R8, c[0x0][0x4ec], RZ ;  /* 0x00013b0008071a27 */ /* 0x000fc800078e00ff */
[----:B------:R-:W-:-:S04]  /*9dc0*/  IMAD.WIDE.U32 R2, R10, c[0x0][0x440], R2 ;  /* 0x000110000a027a25 */ /* 0x000fc800078e0002 */
[----:B------:R-:W-:Y:S01]  /*9dd0*/  IMAD.MOV.U32 R10, RZ, RZ, R8 ;  /* 0x000000ffff0a7224 */ /* 0x000fe200078e0008 */
[----:B------:R-:W-:Y:S02]  /*9de0*/  @P1 SHF.R.U32.HI R10, RZ, c[0x0][0x4f0], R7 ;  /* 0x00013c00ff0a1a19 */ /* 0x000fe40000011607 */
[----:B------:R-:W-:Y:S01]  /*9df0*/  IADD3 R3, R3, R6, RZ ;  /* 0x0000000603037210 */ /* 0x000fe20007ffe0ff */
[C---:B------:R-:W-:Y:S02]  /*9e00*/  IMAD R6, R0.reuse, c[0x0][0x4e0], RZ ;  /* 0x0001380000067a24 */ /* 0x040fe400078e02ff */
[----:B------:R-:W-:Y:S02]  /*9e10*/  IMAD R0, R0, c[0x0][0x448], RZ ;  /* 0x0001120000007a24 */ /* 0x000fe400078e02ff */
[----:B------:R-:W-:Y:S02]  /*9e20*/  IMAD.MOV R11, RZ, RZ, -R10 ;  /* 0x000000ffff0b7224 */ /* 0x000fe400078e0a0a */
[----:B------:R-:W-:-:S02]  /*9e30*/  IMAD R13, R9, c[0x0][0x4e4], R6 ;  /* 0x00013900090d7a24 */ /* 0x000fc400078e0206 */
[----:B------:R-:W-:-:S04]  /*9e40*/  IMAD.WIDE.U32 R6, R9, c[0x0][0x448], R2 ;  /* 0x0001120009067a25 */ /* 0x000fc800078e0002 */
[C---:B------:R-:W-:Y:S01]  /*9e50*/  IMAD R12, R9.reuse, c[0x0][0x44c], R0 ;  /* 0x00011300090c7a24 */ /* 0x040fe200078e0200 */
[----:B------:R-:W-:Y:S01]  /*9e60*/  MOV R0, R8 ;  /* 0x0000000800007202 */ /* 0x000fe20000000f00 */
[----:B------:R-:W-:-:S04]  /*9e70*/  IMAD.WIDE.U32 R2, R9, c[0x0][0x4e0], R4 ;  /* 0x0001380009027a25 */ /* 0x000fc800078e0004 */
[----:B------:R-:W-:Y:S01]  /*9e80*/  IMAD R9, R11, c[0x0][0x4e8], R8 ;  /* 0x00013a000b097a24 */ /* 0x000fe200078e0208 */
[----:B------:R-:W-:Y:S01]  /*9e90*/  SHF.R.S32.HI R11, RZ, 0x1f, R10 ;  /* 0x0000001fff0b7819 */ /* 0x000fe2000001140a */
[----:B------:R-:W-:Y:S01]  /*9ea0*/  @P1 IMAD.HI.U32 R4, R8, c[0x0][0x4ec], RZ ;  /* 0x00013b0008041a27 */ /* 0x000fe200078e00ff */
[----:B------:R-:W-:Y:S01]  /*9eb0*/  BAR.SYNC.DEFER_BLOCKING 0x1, 0x100 ;  /* 0x0044000000007b1d */ /* 0x000fe20000010000 */
[----:B------:R-:W-:Y:S02]  /*9ec0*/  IADD3 R2, P0, R10, R2, RZ ;  /* 0x000000020a027210 */ /* 0x000fe40007f1e0ff */
[----:B------:R-:W-:Y:S01]  /*9ed0*/  IMAD.IADD R5, R7, 0x1, R12 ;  /* 0x0000000107057824 */ /* 0x000fe200078e020c */
[----:B------:R-:W-:Y:S02]  /*9ee0*/  SHF.R.S32.HI R7, RZ, 0x1f, R9 ;  /* 0x0000001fff077819 */ /* 0x000fe40000011409 */
[----:B------:R-:W-:Y:S02]  /*9ef0*/  @P1 SHF.R.U32.HI R0, RZ, c[0x0][0x4f0], R4 ;  /* 0x00013c00ff001a19 */ /* 0x000fe40000011604 */
[----:B------:R-:W-:Y:S01]  /*9f00*/  IADD3.X R3, R11, R3, R13, P0, !PT ;  /* 0x000000030b037210 */ /* 0x000fe200007fe40d */
[----:B------:R-:W-:Y:S01]  /*9f10*/  IMAD R11, R19, 0x80, R15 ;  /* 0x00000080130b7824 */ /* 0x000fe200078e020f */
[----:B------:R-:W-:Y:S01]  /*9f20*/  MOV R4, R6 ;  /* 0x0000000600047202 */ /* 0x000fe20000000f00 */
[----:B------:R-:W-:Y:S01]  /*9f30*/  IMAD R6, R7, c[0x0][0x4c8], RZ ;  /* 0x0001320007067a24 */ /* 0x000fe200078e02ff */
[----:B------:R-:W-:Y:S01]  /*9f40*/  SHF.R.S32.HI R7, RZ, 0x1f, R0 ;  /* 0x0000001fff077819 */ /* 0x000fe20000011400 */
[----:B------:R-:W-:-:S04]  /*9f50*/  IMAD.WIDE.U32 R2, R9, c[0x0][0x4c8], R2 ;  /* 0x0001320009027a25 */ /* 0x000fc800078e0002 */
[----:B------:R-:W-:Y:S02]  /*9f60*/  IMAD.MOV R10, RZ, RZ, -R0 ;  /* 0x000000ffff0a7224 */ /* 0x000fe400078e0a00 */
[----:B------:R-:W-:Y:S01]  /*9f70*/  IMAD R9, R9, c[0x0][0x4cc], R6 ;  /* 0x0001330009097a24 */ /* 0x000fe200078e0206 */
[----:B------:R-:W-:Y:S01]  /*9f80*/  LEA R6, P0, R2, c[0x0][0x4a8], 0x2 ;  /* 0x00012a0002067a11 */ /* 0x000fe200078010ff */
[----:B------:R-:W-:Y:S02]  /*9f90*/  IMAD R10, R10, c[0x0][0x4e8], R8 ;  /* 0x00013a000a0a7a24 */ /* 0x000fe400078e0208 */
[----:B------:R-:W-:Y:S01]  /*9fa0*/  IMAD R7, R7, c[0x0][0x430], RZ ;  /* 0x00010c0007077a24 */ /* 0x000fe200078e02ff */
[----:B------:R-:W-:Y:S01]  /*9fb0*/  IADD3 R3, R3, R9, RZ ;  /* 0x0000000903037210 */ /* 0x000fe20007ffe0ff */
[----:B------:R-:W-:Y:S01]  /*9fc0*/  IMAD.WIDE.U32 R4, R0, c[0x0][0x430], R4 ;  /* 0x00010c0000047a25 */ /* 0x000fe200078e0004 */
[----:B------:R-:W-:Y:S02]  /*9fd0*/  SHFL.IDX PT, R8, R6, RZ, 0x1c1f ;  /* 0x001c1fff06087589 */ /* 0x000fe400000e0000 */
[----:B------:R-:W-:Y:S01]  /*9fe0*/  LEA.HI.X R2, R2, c[0x0][0x4ac], R3, 0x2, P0 ;  /* 0x00012b0002027a11 */ /* 0x000fe200000f1403 */
[----:B------:R-:W-:Y:S01]  /*9ff0*/  IMAD R0, R0, c[0x0][0x434], R7 ;  /* 0x00010d0000007a24 */ /* 0x000fe200078e0207 */
[----:B------:R-:W-:Y:S01]  /*a000*/  SHF.R.S32.HI R7, RZ, 0x1f, R10 ;  /* 0x0000001fff077819 */ /* 0x000fe2000001140a */
[----:B------:R-:W-:Y:S01]  /*a010*/  SHFL.IDX PT, R6, R6, 0x1, 0x1c1f ;  /* 0x003c1f0006067f89 */ /* 0x000fe200000e0000 */
[----:B------:R-:W-:-:S02]  /*a020*/  LOP3.LUT P0, RZ, R14, 0x3, RZ, 0xc0, !PT ;  /* 0x000000030eff7812 */ /* 0x000fc4000780c0ff */
[----:B------:R-:W-:Y:S01]  /*a030*/  IADD3 R3, R5, R0, RZ ;  /* 0x0000000005037210 */ /* 0x000fe20007ffe0ff */
[----:B------:R-:W-:Y:S01]  /*a040*/  IMAD R0, R7, c[0x0][0x428], RZ ;  /* 0x00010a0007007a24 */ /* 0x000fe200078e02ff */
[----:B------:R-:W1:Y:S01]  /*a050*/  SHFL.IDX PT, R9, R2, RZ, 0x1c1f ;  /* 0x001c1fff02097589 */ /* 0x000e6200000e0000 */
[----:B------:R-:W-:Y:S02]  /*a060*/  IMAD R5, R20, c[0x0][0x388], RZ ;  /* 0x0000e20014057a24 */ /* 0x000fe400078e02ff */
[----:B------:R-:W-:Y:S01]  /*a070*/  IMAD R0, R10, c[0x0][0x42c], R0 ;  /* 0x00010b000a007a24 */ /* 0x000fe200078e0200 */
[----:B------:R2:W3:Y:S02]  /*a080*/  SHFL.IDX PT, R7, R2, 0x1, 0x1c1f ;  /* 0x003c1f0002077f89 */ /* 0x0004e400000e0000 */
[----:B------:R-:W-:-:S13]  /*a090*/  ISETP.GE.OR P2, PT, R11, R5, P0 ;  /* 0x000000050b00720c */ /* 0x000fda0000746670 */
[----:B-1----:R1:W-:Y:S01]  /*a0a0*/  @!P2 ST.E [R8.64], R16 ;  /* 0x000000100800a985 */ /* 0x0023e2000c10190c */
[----:B--2---:R-:W-:Y:S01]  /*a0b0*/  IMAD.MOV.U32 R2, RZ, RZ, R4 ;  /* 0x000000ffff027224 */ /* 0x004fe200078e0004 */
[----:B------:R-:W-:-:S03]  /*a0c0*/  IADD3 R4, R11, 0x8, RZ ;  /* 0x000000080b047810 */ /* 0x000fc60007ffe0ff */
[----:B------:R-:W-:Y:S01]  /*a0d0*/  IMAD.WIDE.U32 R2, R10, c[0x0][0x428], R2 ;  /* 0x00010a000a027a25 */ /* 0x000fe200078e0002 */
[----:B------:R-:W-:-:S04]  /*a0e0*/  ISETP.GE.OR P0, PT, R4, R5, P0 ;  /* 0x000000050400720c */ /* 0x000fc80000706670 */
[----:B------:R-:W-:Y:S02]  /*a0f0*/  IADD3 R0, R3, R0, RZ ;  /* 0x0000000003007210 */ /* 0x000fe40007ffe0ff */
[----:B------:R-:W-:-:S04]  /*a100*/  LEA R20, P1, R2, c[0x0][0x400], 0x2 ;  /* 0x0001000002147a11 */ /* 0x000fc800078210ff */
[----:B------:R-:W-:Y:S02]  /*a110*/  LEA.HI.X R19, R2, c[0x0][0x404], R0, 0x2, P1 ;  /* 0x0001010002137a11 */ /* 0x000fe400008f1400 */
[----:B------:R-:W-:Y:S01]  /*a120*/  LOP3.LUT R0, R18, 0x7ffffffc, RZ, 0xc0, !PT ;  /* 0x7ffffffc12007812 */ /* 0x000fe200078ec0ff */
[----:B---3--:R2:W-:Y:S01]  /*a130*/  @!P0 ST.E [R6.64], R17 ;  /* 0x0000001106008985 */ /* 0x0085e2000c10190c */
[-C--:B------:R-:W-:Y:S02]  /*a140*/  ISETP.GE.AND P0, PT, R11, R5.reuse, PT ;  /* 0x000000050b00720c */ /* 0x080fe40003f06270 */
[----:B------:R-:W-:Y:S01]  /*a150*/  ISETP.GE.AND P1, PT, R4, R5, PT ;  /* 0x000000050400720c */ /* 0x000fe20003f26270 */
[----:B------:R-:W-:Y:S01]  /*a160*/  IMAD.IADD R0, R14, 0x1, -R0 ;  /* 0x000000010e007824 */ /* 0x000fe200078e0a00 */
[----:B------:R2:W3:Y:S02]  /*a170*/  SHFL.IDX PT, R2, R20, RZ, 0x1c1f ;  /* 0x001c1fff14027589 */ /* 0x0004e400000e0000 */
[----:B-1----:R-:W-:-:S02]  /*a180*/  P2R R16, PR, RZ, 0x2 ;  /* 0x00000002ff107803 */ /* 0x002fc40000000000 */
[----:B------:R2:W1:Y:S01]  /*a190*/  SHFL.IDX PT, R3, R19, RZ, 0x1c1f ;  /* 0x001c1fff13037589 */ /* 0x00046200000e0000 */
[----:B------:R-:W-:-:S04]  /*a1a0*/  SHF.L.U32 R0, R0, 0x1, RZ ;  /* 0x0000000100007819 */ /* 0x000fc800000006ff */
[----:B------:R-:W-:Y:S05]  /*a1b0*/  @P0 BRA `(.L_x_11) ;  /* 0x00000bd000000947 */ /* 0x000fea0003800000 */
[C---:B------:R-:W-:Y:S02]  /*a1c0*/  ISETP.GE.AND P0, PT, R0.reuse, c[0x0][0x3c8], PT ;  /* 0x0000f20000007a0c */ /* 0x040fe40003f06270 */
[C---:B------:R-:W-:Y:S02]  /*a1d0*/  IADD3 R5, R0.reuse, 0x8, RZ ;  /* 0x0000000800057810 */ /* 0x040fe40007ffe0ff */
[----:B------:R-:W-:Y:S02]  /*a1e0*/  IADD3 R4, R0, 0x10, RZ ;  /* 0x0000001000047810 */ /* 0x000fe40007ffe0ff */
[----:B------:R-:W-:Y:S02]  /*a1f0*/  ISETP.GE.AND P5, PT, R5, c[0x0][0x3c8], PT ;  /* 0x0000f20005007a0c */ /* 0x000fe40003fa6270 */
[----:B------:R-:W-:Y:S02]  /*a200*/  ISETP.GE.AND P4, PT, R4, c[0x0][0x3c8], PT ;  /* 0x0000f20004007a0c */ /* 0x000fe40003f86270 */
[----:B------:R-:W-:-:S02]  /*a210*/  IADD3 R8, R0, 0x18, RZ ;  /* 0x0000001800087810 */ /* 0x000fc40007ffe0ff */
[C---:B------:R-:W-:Y:S01]  /*a220*/  IADD3 R10, R0.reuse, 0x20, RZ ;  /* 0x00000020000a7810 */ /* 0x040fe20007ffe0ff */
[C---:B-123--:R-:W-:Y:S01]  /*a230*/  @!P0 IMAD.WIDE R6, R0.reuse, 0x4, R2 ;  /* 0x0000000400068825 */ /* 0x04efe200078e0202 */
[C---:B------:R-:W-:Y:S02]  /*a240*/  IADD3 R11, R0.reuse, 0x28, RZ ;  /* 0x00000028000b7810 */ /* 0x040fe40007ffe0ff */
[----:B------:R-:W-:Y:S02]  /*a250*/  IADD3 R9, R0, 0x30, RZ ;  /* 0x0000003000097810 */ /* 0x000fe40007ffe0ff */
[----:B------:R1:W-:Y:S01]  /*a260*/  @!P0 ST.E.64 [R6.64], R164 ;  /* 0x000000a406008985 */ /* 0x0003e2000c101b0c */
[----:B------:R-:W-:Y:S02]  /*a270*/  ISETP.GE.AND P3, PT, R8, c[0x0][0x3c8], PT ;  /* 0x0000f20008007a0c */ /* 0x000fe40003f66270 */
[----:B------:R-:W-:Y:S02]  /*a280*/  @!P4 LEA.HI R4, R4, R4, RZ, 0x1 ;  /* 0x000000040404c211 */ /* 0x000fe400078f08ff */
[----:B------:R-:W-:-:S02]  /*a290*/  ISETP.GE.AND P2, PT, R10, c[0x0][0x3c8], PT ;  /* 0x0000f2000a007a0c */ /* 0x000fc40003f46270 */
[----:B------:R-:W-:Y:S02]  /*a2a0*/  @!P4 LOP3.LUT R4, R4, 0xfffffffe, RZ, 0xc0, !PT ;  /* 0xfffffffe0404c812 */ /* 0x000fe400078ec0ff */
[----:B------:R-:W-:Y:S02]  /*a2b0*/  ISETP.GE.AND P1, PT, R11, c[0x0][0x3c8], PT ;  /* 0x0000f2000b007a0c */ /* 0x000fe40003f26270 */
[----:B------:R-:W-:Y:S02]  /*a2c0*/  ISETP.GE.AND P0, PT, R9, c[0x0][0x3c8], PT ;  /* 0x0000f20009007a0c */ /* 0x000fe40003f06270 */
[C---:B------:R-:W-:Y:S02]  /*a2d0*/  IADD3 R13, R0.reuse, 0x38, RZ ;  /* 0x00000038000d7810 */ /* 0x040fe40007ffe0ff */
[----:B------:R-:W-:Y:S02]  /*a2e0*/  IADD3 R12, R0, 0x40, RZ ;  /* 0x00000040000c7810 */ /* 0x000fe40007ffe0ff */
[----:B-1----:R-:W-:Y:S01]  /*a2f0*/  @!P5 LEA.HI R6, R5, R5, RZ, 0x1 ;  /* 0x000000050506d211 */ /* 0x002fe200078f08ff */
[----:B------:R-:W-:-:S03]  /*a300*/  @!P4 IMAD.WIDE R4, R4, 0x4, R2 ;  /* 0x000000040404c825 */ /* 0x000fc600078e0202 */
[----:B------:R-:W-:-:S05]  /*a310*/  @!P5 LOP3.LUT R6, R6, 0xfffffffe, RZ, 0xc0, !PT ;  /* 0xfffffffe0606d812 */ /* 0x000fca00078ec0ff */
[----:B------:R-:W-:-:S05]  /*a320*/  @!P5 IMAD.WIDE R6, R6, 0x4, R2 ;  /* 0x000000040606d825 */ /* 0x000fca00078e0202 */
[----:B------:R1:W-:Y:S01]  /*a330*/  @!P5 ST.E.64 [R6.64], R160 ;  /* 0x000000a00600d985 */ /* 0x0003e2000c101b0c */
[----:B------:R-:W-:-:S03]  /*a340*/  ISETP.GE.AND P5, PT, R13, c[0x0][0x3c8], PT ;  /* 0x0000f2000d007a0c */ /* 0x000fc60003fa6270 */
[----:B------:R2:W-:Y:S01]  /*a350*/  @!P4 ST.E.64 [R4.64], R156 ;  /* 0x0000009c0400c985 */ /* 0x0005e2000c101b0c */
[----:B------:R-:W-:Y:S02]  /*a360*/  ISETP.GE.AND P4, PT, R12, c[0x0][0x3c8], PT ;  /* 0x0000f2000c007a0c */ /* 0x000fe40003f86270 */
[----:B-1----:R-:W-:Y:S02]  /*a370*/  @!P2 LEA.HI R7, R10, R10, RZ, 0x1 ;  /* 0x0000000a0a07a211 */ /* 0x002fe400078f08ff */
[----:B------:R-:W-:Y:S02]  /*a380*/  @!P1 LEA.HI R6, R11, R11, RZ, 0x1 ;  /* 0x0000000b0b069211 */ /* 0x000fe400078f08ff */
[----:B--2---:R-:W-:Y:S02]  /*a390*/  @!P3 LEA.HI R4, R8, R8, RZ, 0x1 ;  /* 0x000000080804b211 */ /* 0x004fe400078f08ff */
[----:B------:R-:W-:Y:S02]  /*a3a0*/  @!P0 LEA.HI R5, R9, R9, RZ, 0x1 ;  /* 0x0000000909058211 */ /* 0x000fe400078f08ff */
[----:B------:R-:W-:-:S02]  /*a3b0*/  @!P3 LOP3.LUT R4, R4, 0xfffffffe, RZ, 0xc0, !PT ;  /* 0xfffffffe0404b812 */ /* 0x000fc400078ec0ff */
[----:B------:R-:W-:Y:S02]  /*a3c0*/  @!P2 LOP3.LUT R7, R7, 0xfffffffe, RZ, 0xc0, !PT ;  /* 0xfffffffe0707a812 */ /* 0x000fe400078ec0ff */
[----:B------:R-:W-:Y:S01]  /*a3d0*/  @!P1 LOP3.LUT R6, R6, 0xfffffffe, RZ, 0xc0, !PT ;  /* 0xfffffffe06069812 */ /* 0x000fe200078ec0ff */
[----:B------:R-:W-:Y:S01]  /*a3e0*/  @!P3 IMAD.WIDE R10, R4, 0x4, R2 ;  /* 0x00000004040ab825 */ /* 0x000fe200078e0202 */
[----:B------:R-:W-:-:S03]  /*a3f0*/  @!P0 LOP3.LUT R5, R5, 0xfffffffe, RZ, 0xc0, !PT ;  /* 0xfffffffe05058812 */ /* 0x000fc600078ec0ff */
[--C-:B------:R-:W-:Y:S01]  /*a400*/  @!P2 IMAD.WIDE R8, R7, 0x4, R2.reuse ;  /* 0x000000040708a825 */ /* 0x100fe200078e0202 */
[----:B------:R1:W-:Y:S03]  /*a410*/  @!P3 ST.E.64 [R10.64], R152 ;  /* 0x000000980a00b985 */ /* 0x0003e6000c101b0c */
[--C-:B------:R-:W-:Y:S01]  /*a420*/  @!P1 IMAD.WIDE R6, R6, 0x4, R2.reuse ;  /* 0x0000000406069825 */ /* 0x100fe200078e0202 */
[----:B------:R2:W-:Y:S03]  /*a430*/  @!P2 ST.E.64 [R8.64], R148 ;  /* 0x000000940800a985 */ /* 0x0005e6000c101b0c */
[----:B------:R-:W-:Y:S01]  /*a440*/  @!P0 IMAD.WIDE R4, R5, 0x4, R2 ;  /* 0x0000000405048825 */ /* 0x000fe200078e0202 */
[----:B------:R3:W-:Y:S04]  /*a450*/  @!P1 ST.E.64 [R6.64], R144 ;  /* 0x0000009006009985 */ /* 0x0007e8000c101b0c */
[----:B------:R4:W-:Y:S01]  /*a460*/  @!P0 ST.E.64 [R4.64], R140 ;  /* 0x0000008c04008985 */ /* 0x0009e2000c101b0c */
[----:B-1----:R-:W-:-:S02]  /*a470*/  IADD3 R10, R0, 0x58, RZ ;  /* 0x00000058000a7810 */ /* 0x002fc40007ffe0ff */
[C---:B------:R-:W-:Y:S02]  /*a480*/  IADD3 R11, R0.reuse, 0x60, RZ ;  /* 0x00000060000b7810 */ /* 0x040fe40007ffe0ff */
[C---:B--2---:R-:W-:Y:S02]  /*a490*/  IADD3 R8, R0.reuse, 0x48, RZ ;  /* 0x0000004800087810 */ /* 0x044fe40007ffe0ff */
[----:B------:R-:W-:Y:S02]  /*a4a0*/  IADD3 R9, R0, 0x50, RZ ;  /* 0x0000005000097810 */ /* 0x000fe40007ffe0ff */
[----:B---3--:R-:W-:Y:S02]  /*a4b0*/  @!P5 LEA.HI R6, R13, R13, RZ, 0x1 ;  /* 0x0000000d0d06d211 */ /* 0x008fe400078f08ff */
[----:B------:R-:W-:Y:S02]  /*a4c0*/  ISETP.GE.AND P3, PT, R8, c[0x0][0x3c8], PT ;  /* 0x0000f20008007a0c */ /* 0x000fe40003f66270 */
[----:B----4-:R-:W-:-:S02]  /*a4d0*/  @!P4 LEA.HI R4, R12, R12, RZ, 0x1 ;  /* 0x0000000c0c04c211 */ /* 0x010fc400078f08ff */
[----:B------:R-:W-:Y:S02]  /*a4e0*/  @!P5 LOP3.LUT R6, R6, 0xfffffffe, RZ, 0xc0, !PT ;  /* 0xfffffffe0606d812 */ /* 0x000fe400078ec0ff */
[----:B------:R-:W-:Y:S02]  /*a4f0*/  ISETP.GE.AND P2, PT, R9, c[0x0][0x3c8], PT ;  /* 0x0000f20009007a0c */ /* 0x000fe40003f46270 */
[----:B------:R-:W-:Y:S01]  /*a500*/  @!P4 LOP3.LUT R4, R4, 0xfffffffe, RZ, 0xc0, !PT ;  /* 0xfffffffe0404c812 */ /* 0x000fe200078ec0ff */
[--C-:B------:R-:W-:Y:S01]  /*a510*/  @!P5 IMAD.WIDE R6, R6, 0x4, R2.reuse ;  /* 0x000000040606d825 */ /* 0x100fe200078e0202 */
[----:B------:R-:W-:Y:S02]  /*a520*/  ISETP.GE.AND P1, PT, R10, c[0x0][0x3c8], PT ;  /* 0x0000f2000a007a0c */ /* 0x000fe40003f26270 */
[----:B------:R-:W-:Y:S01]  /*a530*/  ISETP.GE.AND P0, PT, R11, c[0x0][0x3c8], PT ;  /* 0x0000f2000b007a0c */ /* 0x000fe20003f06270 */
[----:B------:R-:W-:Y:S01]  /*a540*/  @!P4 IMAD.WIDE R4, R4, 0x4, R2 ;  /* 0x000000040404c825 */ /* 0x000fe200078e0202 */
[----:B------:R1:W-:Y:S01]  /*a550*/  @!P5 ST.E.64 [R6.64], R136 ;  /* 0x000000880600d985 */ /* 0x0003e2000c101b0c */
[----:B------:R-:W-:-:S02]  /*a560*/  IADD3 R13, R0, 0x68, RZ ;  /* 0x00000068000d7810 */ /* 0x000fc40007ffe0ff */
[----:B------:R-:W-:Y:S01]  /*a570*/  IADD3 R12, R0, 0x70, RZ ;  /* 0x00000070000c7810 */ /* 0x000fe20007ffe0ff */
[----:B------:R2:W-:Y:S01]  /*a580*/  @!P4 ST.E.64 [R4.64], R36 ;  /* 0x000000240400c985 */ /* 0x0005e2000c101b0c */
[----:B------:R-:W-:Y:S02]  /*a590*/  ISETP.GE.AND P5, PT, R13, c[0x0][0x3c8], PT ;  /* 0x0000f2000d007a0c */ /* 0x000fe40003fa6270 */
[----:B------:R-:W-:Y:S02]  /*a5a0*/  ISETP.GE.AND P4, PT, R12, c[0x0][0x3c8], PT ;  /* 0x0000f2000c007a0c */ /* 0x000fe40003f86270 */
[----:B-1----:R-:W-:Y:S02]  /*a5b0*/  @!P2 LEA.HI R7, R9, R9, RZ, 0x1 ;  /* 0x000000090907a211 */ /* 0x002fe400078f08ff */
[----:B------:R-:W-:Y:S02]  /*a5c0*/  @!P1 LEA.HI R6, R10, R10, RZ, 0x1 ;  /* 0x0000000a0a069211 */ /* 0x000fe400078f08ff */
[----:B--2---:R-:W-:-:S02]  /*a5d0*/  @!P3 LEA.HI R4, R8, R8, RZ, 0x1 ;  /* 0x000000080804b211 */ /* 0x004fc400078f08ff */
[----:B------:R-:W-:Y:S02]  /*a5e0*/  @!P0 LEA.HI R5, R11, R11, RZ, 0x1 ;  /* 0x0000000b0b058211 */ /* 0x000fe400078f08ff */
[----:B------:R-:W-:Y:S02]  /*a5f0*/  @!P3 LOP3.LUT R4, R4, 0xfffffffe, RZ, 0xc0, !PT ;  /* 0xfffffffe0404b812 */ /* 0x000fe400078ec0ff */
        /* <DEDUP_REMOVED lines=18> */
[----:B------:R-:W-:Y:S02]  /*a720*/  ISETP.GE.AND P2, PT, R9, c[0x0][0x3c8], PT ;  /* 0x0000f20009007a0c */ /* 0x000fe40003f46270 */
[----:B------:R-:W-:Y:S02]  /*a730*/  @!P5 LOP3.LUT R6, R6, 0xfffffffe, RZ, 0xc0, !PT ;  /* 0xfffffffe0606d812 */ /* 0x000fe400078ec0ff */
[----:B------:R-:W-:Y:S02]  /*a740*/  @!P4 LOP3.LUT R4, R4, 0xfffffffe, RZ, 0xc0, !PT ;  /* 0xfffffffe0404c812 */ /* 0x000fe400078ec0ff */
[----:B------:R-:W-:Y:S01]  /*a750*/  ISETP.GE.AND P1, PT, R10, c[0x0][0x3c8], PT ;  /* 0x0000f2000a007a0c */ /* 0x000fe20003f26270 */
[--C-:B------:R-:W-:Y:S01]  /*a760*/  @!P5 IMAD.WIDE R6, R6, 0x4, R2.reuse ;  /* 0x000000040606d825 */ /* 0x100fe200078e0202 */
[----:B------:R-:W-:Y:S02]  /*a770*/  ISETP.GE.AND P0, PT, R11, c[0x0][0x3c8], PT ;  /* 0x0000f2000b007a0c */ /* 0x000fe40003f06270 */
[----:B------:R-:W-:Y:S01]  /*a780*/  IADD3 R12, R0, 0x98, RZ ;  /* 0x00000098000c7810 */ /* 0x000fe20007ffe0ff */
[----:B------:R-:W-:Y:S01]  /*a790*/  @!P4 IMAD.WIDE R4, R4, 0x4, R2 ;  /* 0x000000040404c825 */ /* 0x000fe200078e0202 */
[----:B------:R1:W-:Y:S01]  /*a7a0*/  @!P5 ST.E.64 [R6.64], R56 ;  /* 0x000000380600d985 */ /* 0x0003e2000c101b0c */
[----:B------:R-:W-:-:S02]  /*a7b0*/  IADD3 R13, R0, 0xa0, RZ ;  /* 0x000000a0000d7810 */ /* 0x000fc40007ffe0ff */
[----:B------:R-:W-:Y:S01]  /*a7c0*/  ISETP.GE.AND P5, PT, R12, c[0x0][0x3c8], PT ;  /* 0x0000f2000c007a0c */ /* 0x000fe20003fa6270 */
[----:B------:R2:W-:Y:S01]  /*a7d0*/  @!P4 ST.E.64 [R4.64], R60 ;  /* 0x0000003c0400c985 */ /* 0x0005e2000c101b0c */
[----:B------:R-:W-:Y:S02]  /*a7e0*/  ISETP.GE.AND P6, PT, R13, c[0x0][0x3c8], PT ;  /* 0x0000f2000d007a0c */ /* 0x000fe40003fc6270 */
[----:B-1----:R-:W-:Y:S02]  /*a7f0*/  @!P2 LEA.HI R7, R9, R9, RZ, 0x1 ;  /* 0x000000090907a211 */ /* 0x002fe400078f08ff */
[----:B------:R-:W-:Y:S02]  /*a800*/  @!P1 LEA.HI R6, R10, R10, RZ, 0x1 ;  /* 0x0000000a0a069211 */ /* 0x000fe400078f08ff */
[----:B--2---:R-:W-:Y:S02]  /*a810*/  @!P3 LEA.HI R4, R8, R8, RZ, 0x1 ;  /* 0x000000080804b211 */ /* 0x004fe400078f08ff */
[----:B------:R-:W-:-:S02]  /*a820*/  @!P2 LOP3.LUT R7, R7, 0xfffffffe, RZ, 0xc0, !PT ;  /* 0xfffffffe0707a812 */ /* 0x000fc400078ec0ff */
[----:B------:R-:W-:Y:S02]  /*a830*/  @!P3 LOP3.LUT R4, R4, 0xfffffffe, RZ, 0xc0, !PT ;  /* 0xfffffffe0404b812 */ /* 0x000fe400078ec0ff */
[----:B------:R-:W-:Y:S02]  /*a840*/  @!P0 LEA.HI R5, R11, R11, RZ, 0x1 ;  /* 0x0000000b0b058211 */ /* 0x000fe400078f08ff */
        /* <DEDUP_REMOVED lines=12> */
[----:B--2---:R-:W-:Y:S02]  /*a910*/  IADD3 R7, R0, 0xa8, RZ ;  /* 0x000000a800077810 */ /* 0x004fe40007ffe0ff */
[----:B------:R-:W-:Y:S02]  /*a920*/  @!P6 LEA.HI R6, R13, R13, RZ, 0x1 ;  /* 0x0000000d0d06e211 */ /* 0x000fe400078f08ff */
[----:B---3--:R-:W-:Y:S02]  /*a930*/  @!P5 LEA.HI R4, R12, R12, RZ, 0x1 ;  /* 0x0000000c0c04d211 */ /* 0x008fe400078f08ff */
[----:B------:R-:W-:Y:S02]  /*a940*/  ISETP.GE.AND P4, PT, R7, c[0x0][0x3c8], PT ;  /* 0x0000f20007007a0c */ /* 0x000fe40003f86270 */
[----:B------:R-:W-:-:S02]  /*a950*/  @!P5 LOP3.LUT R4, R4, 0xfffffffe, RZ, 0xc0, !PT ;  /* 0xfffffffe0404d812 */ /* 0x000fc400078ec0ff */
[C---:B----4-:R-:W-:Y:S02]  /*a960*/  IADD3 R10, R0.reuse, 0xc0, RZ ;  /* 0x000000c0000a7810 */ /* 0x050fe40007ffe0ff */
[----:B------:R-:W-:Y:S01]  /*a970*/  IADD3 R12, R0, 0xc8, RZ ;  /* 0x000000c8000c7810 */ /* 0x000fe20007ffe0ff */
[----:B------:R-:W-:Y:S01]  /*a980*/  @!P5 IMAD.WIDE R4, R4, 0x4, R2 ;  /* 0x000000040404d825 */ /* 0x000fe200078e0202 */
[----:B------:R-:W-:Y:S02]  /*a990*/  ISETP.GE.AND P3, PT, R8, c[0x0][0x3c8], PT ;  /* 0x0000f20008007a0c */ /* 0x000fe40003f66270 */
[----:B------:R-:W-:Y:S02]  /*a9a0*/  ISETP.GE.AND P2, PT, R9, c[0x0][0x3c8], PT ;  /* 0x0000f20009007a0c */ /* 0x000fe40003f46270 */
[----:B------:R-:W-:Y:S01]  /*a9b0*/  @!P6 LOP3.LUT R6, R6, 0xfffffffe, RZ, 0xc0, !PT ;  /* 0xfffffffe0606e812 */ /* 0x000fe200078ec0ff */
[----:B------:R1:W-:Y:S01]  /*a9c0*/  @!P5 ST.E.64 [R4.64], R80 ;  /* 0x000000500400d985 */ /* 0x0003e2000c101b0c */
[----:B------:R-:W-:-:S02]  /*a9d0*/  ISETP.GE.AND P1, PT, R10, c[0x0][0x3c8], PT ;  /* 0x0000f2000a007a0c */ /* 0x000fc40003f26270 */
[----:B------:R-:W-:-:S13]  /*a9e0*/  ISETP.GE.AND P0, PT, R12, c[0x0][0x3c8], PT ;  /* 0x0000f2000c007a0c */ /* 0x000fda0003f06270 */
[----:B------:R-:W-:-:S04]  /*a9f0*/  @!P0 LEA.HI R12, R12, R12, RZ, 0x1 ;  /* 0x0000000c0c0c8211 */ /* 0x000fc800078f08ff */
[----:B------:R-:W-:Y:S01]  /*aa00*/  @!P0 LOP3.LUT R12, R12, 0xfffffffe, RZ, 0xc0, !PT ;  /* 0xfffffffe0c0c8812 */ /* 0x000fe200078ec0ff */
[----:B-1----:R-:W-:Y:S01]  /*aa10*/  @!P6 IMAD.WIDE R4, R6, 0x4, R2 ;  /* 0x000000040604e825 */ /* 0x002fe200078e0202 */
[----:B------:R-:W-:Y:S02]  /*aa20*/  @!P4 LEA.HI R6, R7, R7, RZ, 0x1 ;  /* 0x000000070706c211 */ /* 0x000fe400078f08ff */
[----:B------:R-:W-:Y:S02]  /*aa30*/  @!P1 LEA.HI R7, R10, R10, RZ, 0x1 ;  /* 0x0000000a0a079211 */ /* 0x000fe400078f08ff */
[----:B------:R1:W-:Y:S01]  /*aa40*/  @!P6 ST.E.64 [R4.64], R84 ;  /* 0x000000540400e985 */ /* 0x0003e2000c101b0c */
[----:B------:R-:W-:Y:S02]  /*aa50*/  @!P4 LOP3.LUT R6, R6, 0xfffffffe, RZ, 0xc0, !PT ;  /* 0xfffffffe0606c812 */ /* 0x000fe400078ec0ff */
[----:B------:R-:W-:Y:S02]  /*aa60*/  @!P1 LOP3.LUT R7, R7, 0xfffffffe, RZ, 0xc0, !PT ;  /* 0xfffffffe07079812 */ /* 0x000fe400078ec0ff */
[----:B-1----:R-:W-:-:S02]  /*aa70*/  @!P3 LEA.HI R5, R8, R8, RZ, 0x1 ;  /* 0x000000080805b211 */ /* 0x002fc400078f08ff */
[----:B------:R-:W-:Y:S02]  /*aa80*/  @!P2 LEA.HI R4, R9, R9, RZ, 0x1 ;  /* 0x000000090904a211 */ /* 0x000fe400078f08ff */
[----:B------:R-:W-:Y:S02]  /*aa90*/  @!P3 LOP3.LUT R8, R5, 0xfffffffe, RZ, 0xc0, !PT ;  /* 0xfffffffe0508b812 */ /* 0x000fe400078ec0ff */
[----:B------:R-:W-:Y:S01]  /*aaa0*/  @!P2 LOP3.LUT R10, R4, 0xfffffffe, RZ, 0xc0, !PT ;  /* 0xfffffffe040aa812 */ /* 0x000fe200078ec0ff */
[----:B------:R-:W-:-:S04]  /*aab0*/  @!P4 IMAD.WIDE R4, R6, 0x4, R2 ;  /* 0x000000040604c825 */ /* 0x000fc800078e0202 */
[--C-:B------:R-:W-:Y:S01]  /*aac0*/  @!P3 IMAD.WIDE R8, R8, 0x4, R2.reuse ;  /* 0x000000040808b825 */ /* 0x100fe200078e0202 */
[----:B------:R1:W-:Y:S03]  /*aad0*/  @!P4 ST.E.64 [R4.64], R88 ;  /* 0x000000580400c985 */ /* 0x0003e6000c101b0c */
[--C-:B------:R-:W-:Y:S01]  /*aae0*/  @!P2 IMAD.WIDE R10, R10, 0x4, R2.reuse ;  /* 0x000000040a0aa825 */ /* 0x100fe200078e0202 */
[----:B------:R2:W-:Y:S03]  /*aaf0*/  @!P3 ST.E.64 [R8.64], R92 ;  /* 0x0000005c0800b985 */ /* 0x0005e6000c101b0c */
[--C-:B------:R-:W-:Y:S01]  /*ab00*/  @!P1 IMAD.WIDE R6, R7, 0x4, R2.reuse ;  /* 0x0000000407069825 */ /* 0x100fe200078e0202 */
[----:B------:R-:W-:Y:S04]  /*ab10*/  @!P2 ST.E.64 [R10.64], R96 ;  /* 0x000000600a00a985 */ /* 0x000fe8000c101b0c */
[----:B------:R3:W-:Y:S01]  /*ab20*/  @!P1 ST.E.64 [R6.64], R100 ;  /* 0x0000006406009985 */ /* 0x0007e2000c101b0c */
[----:B-1----:R-:W-:Y:S01]  /*ab30*/  @!P0 IMAD.WIDE R4, R12, 0x4, R2 ;  /* 0x000000040c048825 */ /* 0x002fe200078e0202 */
[----:B--2---:R-:W-:-:S04]  /*ab40*/  IADD3 R9, R0, 0xd0, RZ ;  /* 0x000000d000097810 */ /* 0x004fc80007ffe0ff */
[----:B------:R1:W-:Y:S01]  /*ab50*/  @!P0 ST.E.64 [R4.64], R104 ;  /* 0x0000006804008985 */ /* 0x0003e2000c101b0c */
[----:B------:R-:W-:Y:S02]  /*ab60*/  IADD3 R8, R0, 0xd8, RZ ;  /* 0x000000d800087810 */ /* 0x000fe40007ffe0ff */
[----:B------:R-:W-:Y:S02]  /*ab70*/  ISETP.GE.AND P5, PT, R9, c[0x0][0x3c8], PT ;  /* 0x0000f20009007a0c */ /* 0x000fe40003fa6270 */
[----:B------:R-:W-:Y:S02]  /*ab80*/  ISETP.GE.AND P4, PT, R8, c[0x0][0x3c8], PT ;  /* 0x0000f20008007a0c */ /* 0x000fe40003f86270 */
[C---:B---3--:R-:W-:Y:S02]  /*ab90*/  IADD3 R7, R0.reuse, 0xe0, RZ ;  /* 0x000000e000077810 */ /* 0x048fe40007ffe0ff */
[----:B------:R-:W-:Y:S02]  /*aba0*/  IADD3 R6, R0, 0xe8, RZ ;  /* 0x000000e800067810 */ /* 0x000fe40007ffe0ff */
[----:B------:R-:W-:-:S02]  /*abb0*/  ISETP.GE.AND P3, PT, R7, c[0x0][0x3c8], PT ;  /* 0x0000f20007007a0c */ /* 0x000fc40003f66270 */
[----:B------:R-:W-:-:S03]  /*abc0*/  ISETP.GE.AND P2, PT, R6, c[0x0][0x3c8], PT ;  /* 0x0000f20006007a0c */ /* 0x000fc60003f46270 */
[----:B------:R-:W-:Y:S02]  /*abd0*/  @!P5 LEA.HI R9, R9, R9, RZ, 0x1 ;  /* 0x000000090909d211 */ /* 0x000fe400078f08ff */
[----:B------:R-:W-:-:S04]  /*abe0*/  @!P4 LEA.HI R10, R8, R8, RZ, 0x1 ;  /* 0x00000008080ac211 */ /* 0x000fc800078f08ff */
[----:B------:R-:W-:Y:S02]  /*abf0*/  @!P4 LOP3.LUT R10, R10, 0xfffffffe, RZ, 0xc0, !PT ;  /* 0xfffffffe0a0ac812 */ /* 0x000fe400078ec0ff */
[----:B------:R-:W-:Y:S02]  /*ac00*/  @!P3 LEA.HI R8, R7, R7, RZ, 0x1 ;  /* 0x000000070708b211 */ /* 0x000fe400078f08ff */
[----:B------:R-:W-:Y:S01]  /*ac10*/  @!P2 LEA.HI R7, R6, R6, RZ, 0x1 ;  /* 0x000000060607a211 */ /* 0x000fe200078f08ff */
[----:B------:R-:W-:Y:S01]  /*ac20*/  @!P4 IMAD.WIDE R10, R10, 0x4, R2 ;  /* 0x000000040a0ac825 */ /* 0x000fe200078e0202 */
[----:B------:R-:W-:Y:S02]  /*ac30*/  @!P3 LOP3.LUT R8, R8, 0xfffffffe, RZ, 0xc0, !PT ;  /* 0xfffffffe0808b812 */ /* 0x000fe400078ec0ff */
[C---:B-1----:R-:W-:Y:S02]  /*ac40*/  IADD3 R5, R0.reuse, 0xf0, RZ ;  /* 0x000000f000057810 */ /* 0x042fe40007ffe0ff */
[----:B------:R-:W-:-:S02]  /*ac50*/  IADD3 R4, R0, 0xf8, RZ ;  /* 0x000000f800047810 */ /* 0x000fc40007ffe0ff */
[----:B------:R-:W-:Y:S02]  /*ac60*/  ISETP.GE.AND P1, PT, R5, c[0x0][0x3c8], PT ;  /* 0x0000f20005007a0c */ /* 0x000fe40003f26270 */
[----:B------:R-:W-:Y:S02]  /*ac70*/  ISETP.GE.AND P0, PT, R4, c[0x0][0x3c8], PT ;  /* 0x0000f20004007a0c */ /* 0x000fe40003f06270 */
[----:B------:R-:W-:-:S09]  /*ac80*/  @!P2 LOP3.LUT R7, R7, 0xfffffffe, RZ, 0xc0, !PT ;  /* 0xfffffffe0707a812 */ /* 0x000fd200078ec0ff */
[----:B------:R-:W-:Y:S02]  /*ac90*/  @!P1 LEA.HI R6, R5, R5, RZ, 0x1 ;  /* 0x0000000505069211 */ /* 0x000fe400078f08ff */
[----:B------:R-:W-:Y:S01]  /*aca0*/  @!P5 LOP3.LUT R5, R9, 0xfffffffe, RZ, 0xc0, !PT ;  /* 0xfffffffe0905d812 */ /* 0x000fe200078ec0ff */
[--C-:B------:R-:W-:Y:S01]  /*acb0*/  @!P3 IMAD.WIDE R8, R8, 0x4, R2.reuse ;  /* 0x000000040808b825 */ /* 0x100fe200078e0202 */
        /* <DEDUP_REMOVED lines=10> */
[----:B------:R1:W-:Y:S04]  /*ad60*/  @!P2 ST.E.64 [R6.64], R120 ;  /* 0x000000780600a985 */ /* 0x0003e8000c101b0c */
[----:B------:R1:W-:Y:S04]  /*ad70*/  @!P1 ST.E.64 [R4.64], R124 ;  /* 0x0000007c04009985 */ /* 0x0003e8000c101b0c */
[----:B------:R1:W-:Y:S02]  /*ad80*/  @!P0 ST.E.64 [R2.64], R128 ;  /* 0x0000008002008985 */ /* 0x0003e4000c101b0c */
.L_x_11:
[----:B------:R-:W-:Y:S05]  /*ad90*/  BSYNC B0 ;  /* 0x0000000000007941 */ /* 0x000fea0003800000 */
.L_x_10:
[----:B------:R-:W-:Y:S01]  /*ada0*/  ISETP.NE.AND P0, PT, R16, RZ, PT ;  /* 0x000000ff1000720c */ /* 0x000fe20003f05270 */
[----:B-1----:R1:W4:Y:S04]  /*adb0*/  SHFL.IDX PT, R3, R19, 0x1, 0x1c1f ;  /* 0x003c1f0013037f89 */ /* 0x00232800000e0000 */
[----:B---3--:R1:W3:Y:S08]  /*adc0*/  SHFL.IDX PT, R2, R20, 0x1, 0x1c1f ;  /* 0x003c1f0014027f89 */ /* 0x0082f000000e0000 */
[----:B------:R-:W-:Y:S05]  /*add0*/  @P0 EXIT ;  /* 0x000000000000094d */ /* 0x000fea0003800000 */
[C---:B------:R-:W-:Y:S02]  /*ade0*/  IADD3 R5, R0.reuse, 0x8, RZ ;  /* 0x0000000800057810 */ /* 0x040fe40007ffe0ff */
[----:B------:R-:W-:-:S02]  /*adf0*/  IADD3 R4, R0, 0x10, RZ ;  /* 0x0000001000047810 */ /* 0x000fc40007ffe0ff */
[----:B------:R-:W-:Y:S02]  /*ae00*/  ISETP.GE.AND P1, PT, R5, c[0x0][0x3c8], PT ;  /* 0x0000f20005007a0c */ /* 0x000fe40003f26270 */
[----:B------:R-:W-:Y:S02]  /*ae10*/  ISETP.GE.AND P0, PT, R4, c[0x0][0x3c8], PT ;  /* 0x0000f20004007a0c */ /* 0x000fe40003f06270 */
[C---:B------:R-:W-:Y:S02]  /*ae20*/  ISETP.GE.AND P2, PT, R0.reuse, c[0x0][0x3c8], PT ;  /* 0x0000f20000007a0c */ /* 0x040fe40003f46270 */
[C---:B------:R-:W-:Y:S02]  /*ae30*/  IADD3 R11, R0.reuse, 0x18, RZ ;  /* 0x00000018000b7810 */ /* 0x040fe40007ffe0ff */
[----:B------:R-:W-:Y:S02]  /*ae40*/  IADD3 R13, R0, 0x20, RZ ;  /* 0x00000020000d7810 */ /* 0x000fe40007ffe0ff */
[----:B------:R-:W-:-:S02]  /*ae50*/  ISETP.GE.AND P6, PT, R11, c[0x0][0x3c8], PT ;  /* 0x0000f2000b007a0c */ /* 0x000fc40003fc6270 */
[----:B------:R-:W-:Y:S02]  /*ae60*/  ISETP.GE.AND P5, PT, R13, c[0x0][0x3c8], PT ;  /* 0x0000f2000d007a0c */ /* 0x000fe40003fa6270 */
[----:B------:R-:W-:Y:S02]  /*ae70*/  @!P1 LEA.HI R5, R5, R5, RZ, 0x1 ;  /* 0x0000000505059211 */ /* 0x000fe400078f08ff */
[----:B------:R-:W-:Y:S01]  /*ae80*/  @!P0 LEA.HI R4, R4, R4, RZ, 0x1 ;  /* 0x0000000404048211 */ /* 0x000fe200078f08ff */
[--C-:B---34-:R-:W-:Y:S01]  /*ae90*/  @!P2 IMAD.WIDE R8, R0, 0x4, R2.reuse ;  /* 0x000000040008a825 */ /* 0x118fe200078e0202 */
[----:B------:R-:W-:Y:S02]  /*aea0*/  @!P1 LOP3.LUT R5, R5, 0xfffffffe, RZ, 0xc0, !PT ;  /* 0xfffffffe05059812 */ /* 0x000fe400078ec0ff */
[----:B------:R-:W-:Y:S02]  /*aeb0*/  @!P0 LOP3.LUT R4, R4, 0xfffffffe, RZ, 0xc0, !PT ;  /* 0xfffffffe04048812 */ /* 0x000fe400078ec0ff */
[----:B------:R3:W-:Y:S01]  /*aec0*/  @!P2 ST.E.64 [R8.64], R166 ;  /* 0x000000a60800a985 */ /* 0x0007e2000c101b0c */
[----:B--2---:R-:W-:Y:S01]  /*aed0*/  @!P1 IMAD.WIDE R6, R5, 0x4, R2 ;  /* 0x0000000405069825 */ /* 0x004fe200078e0202 */
[----:B------:R-:W-:-:S02]  /*aee0*/  IADD3 R10, R0, 0x38, RZ ;  /* 0x00000038000a7810 */ /* 0x000fc40007ffe0ff */
[----:B------:R-:W-:Y:S01]  /*aef0*/  IADD3 R12, R0, 0x40, RZ ;  /* 0x00000040000c7810 */ /* 0x000fe20007ffe0ff */
[----:B------:R-:W-:Y:S01]  /*af00*/  @!P0 IMAD.WIDE R4, R4, 0x4, R2 ;  /* 0x0000000404048825 */ /* 0x000fe200078e0202 */
[----:B------:R-:W-:Y:S01]  /*af10*/  @!P1 ST.E.64 [R6.64], R162 ;  /* 0x000000a206009985 */ /* 0x000fe2000c101b0c */
[----:B------:R-:W-:Y:S02]  /*af20*/  IADD3 R14, R0, 0x48, RZ ;  /* 0x00000048000e7810 */ /* 0x000fe40007ffe0ff */
[----:B------:R-:W-:Y:S01]  /*af30*/  ISETP.GE.AND P2, PT, R10, c[0x0][0x3c8], PT ;  /* 0x0000f2000a007a0c */ /* 0x000fe20003f46270 */
[----:B------:R2:W-:Y:S01]  /*af40*/  @!P0 ST.E.64 [R4.64], R158 ;  /* 0x0000009e04008985 */ /* 0x0005e2000c101b0c */
[----:B------:R-:W-:Y:S02]  /*af50*/  ISETP.GE.AND P1, PT, R12, c[0x0][0x3c8], PT ;  /* 0x0000f2000c007a0c */ /* 0x000fe40003f26270 */
[----:B------:R-:W-:Y:S02]  /*af60*/  ISETP.GE.AND P0, PT, R14, c[0x0][0x3c8], PT ;  /* 0x0000f2000e007a0c */ /* 0x000fe40003f06270 */
[----:B------:R-:W-:-:S02]  /*af70*/  IADD3 R15, R0, 0x50, RZ ;  /* 0x00000050000f7810 */ /* 0x000fc40007ffe0ff */
[C---:B------:R-:W-:Y:S02]  /*af80*/  IADD3 R16, R0.reuse, 0x58, RZ ;  /* 0x0000005800107810 */ /* 0x040fe40007ffe0ff */
[C---:B---3--:R-:W-:Y:S02]  /*af90*/  IADD3 R8, R0.reuse, 0x28, RZ ;  /* 0x0000002800087810 */ /* 0x048fe40007ffe0ff */
[----:B------:R-:W-:Y:S02]  /*afa0*/  IADD3 R9, R0, 0x30, RZ ;  /* 0x0000003000097810 */ /* 0x000fe40007ffe0ff */
[----:B------:R-:W-:Y:S02]  /*afb0*/  ISETP.GE.AND P4, PT, R8, c[0x0][0x3c8], PT ;  /* 0x0000f20008007a0c */ /* 0x000fe40003f86270 */
[----:B------:R-:W-:Y:S02]  /*afc0*/  ISETP.GE.AND P3, PT, R9, c[0x0][0x3c8], PT ;  /* 0x0000f20009007a0c */ /* 0x000fe40003f66270 */
[----:B--2---:R-:W-:-:S02]  /*afd0*/  @!P6 LEA.HI R4, R11, R11, RZ, 0x1 ;  /* 0x0000000b0b04e211 */ /* 0x004fc400078f08ff */
[----:B------:R-:W-:Y:S02]  /*afe0*/  @!P5 LEA.HI R5, R13, R13, RZ, 0x1 ;  /* 0x0000000d0d05d211 */ /* 0x000fe400078f08ff */
[----:B------:R-:W-:Y:S02]  /*aff0*/  @!P6 LOP3.LUT R4, R4, 0xfffffffe, RZ, 0xc0, !PT ;  /* 0xfffffffe0404e812 */ /* 0x000fe400078ec0ff */
[----:B------:R-:W-:-:S03]  /*b000*/  @!P5 LOP3.LUT R5, R5, 0xfffffffe, RZ, 0xc0, !PT ;  /* 0xfffffffe0505d812 */ /* 0x000fc600078ec0ff */
[----:B------:R-:W-:-:S04]  /*b010*/  @!P6 IMAD.WIDE R6, R4, 0x4, R2 ;  /* 0x000000040406e825 */ /* 0x000fc800078e0202 */
[----:B------:R-:W-:Y:S01]  /*b020*/  @!P5 IMAD.WIDE R4, R5, 0x4, R2 ;  /* 0x000000040504d825 */ /* 0x000fe200078e0202 */
[----:B------:R2:W-:Y:S01]  /*b030*/  @!P6 ST.E.64 [R6.64], R154 ;  /* 0x0000009a0600e985 */ /* 0x0005e2000c101b0c */
[----:B------:R-:W-:-:S03]  /*b040*/  ISETP.GE.AND P6, PT, R15, c[0x0][0x3c8], PT ;  /* 0x0000f2000f007a0c */ /* 0x000fc60003fc6270 */
[----:B------:R3:W-:Y:S01]  /*b050*/  @!P5 ST.E.64 [R4.64], R150 ;  /* 0x000000960400d985 */ /* 0x0007e2000c101b0c */
[----:B------:R-:W-:Y:S02]  /*b060*/  ISETP.GE.AND P5, PT, R16, c[0x0][0x3c8], PT ;  /* 0x0000f20010007a0c */ /* 0x000fe40003fa6270 */
[----:B--2---:R-:W-:Y:S02]  /*b070*/  @!P2 LEA.HI R7, R10, R10, RZ, 0x1 ;  /* 0x0000000a0a07a211 */ /* 0x004fe400078f08ff */
[----:B------:R-:W-:Y:S02]  /*b080*/  @!P1 LEA.HI R6, R12, R12, RZ, 0x1 ;  /* 0x0000000c0c069211 */ /* 0x000fe400078f08ff */
[----:B---3--:R-:W-:Y:S02]  /*b090*/  @!P4 LEA.HI R4, R8, R8, RZ, 0x1 ;  /* 0x000000080804c211 */ /* 0x008fe400078f08ff */
[----:B------:R-:W-:Y:S02]  /*b0a0*/  @!P3 LEA.HI R8, R9, R9, RZ, 0x1 ;  /* 0x000000090908b211 */ /* 0x000fe400078f08ff */
[----:B------:R-:W-:-:S02]  /*b0b0*/  @!P0 LEA.HI R5, R14, R14, RZ, 0x1 ;  /* 0x0000000e0e058211 */ /* 0x000fc400078f08ff */
[----:B------:R-:W-:Y:S02]  /*b0c0*/  @!P4 LOP3.LUT R4, R4, 0xfffffffe, RZ, 0xc0, !PT ;  /* 0xfffffffe0404c812 */ /* 0x000fe400078ec0ff */
[----:B------:R-:W-:Y:S02]  /*b0d0*/  @!P3 LOP3.LUT R8, R8, 0xfffffffe, RZ, 0xc0, !PT ;  /* 0xfffffffe0808b812 */ /* 0x000fe400078ec0ff */
[----:B------:R-:W-:Y:S01]  /*b0e0*/  @!P2 LOP3.LUT R7, R7, 0xfffffffe, RZ, 0xc0, !PT ;  /* 0xfffffffe0707a812 */ /* 0x000fe200078ec0ff */
[--C-:B------:R-:W-:Y:S01]  /*b0f0*/  @!P4 IMAD.WIDE R12, R4, 0x4, R2.reuse ;  /* 0x00000004040cc825 */ /* 0x100fe200078e0202 */
[----:B------:R-:W-:Y:S02]  /*b100*/  @!P1 LOP3.LUT R6, R6, 0xfffffffe, RZ, 0xc0, !PT ;  /* 0xfffffffe06069812 */ /* 0x000fe400078ec0ff */
[----:B------:R-:W-:Y:S01]  /*b110*/  @!P0 LOP3.LUT R5, R5, 0xfffffffe, RZ, 0xc0, !PT ;  /* 0xfffffffe05058812 */ /* 0x000fe200078ec0ff */
[----:B------:R-:W-:Y:S01]  /*b120*/  @!P3 IMAD.WIDE R10, R8, 0x4, R2 ;  /* 0x00000004080ab825 */ /* 0x000fe200078e0202 */
[----:B------:R2:W-:Y:S01]  /*b130*/  @!P4 ST.E.64 [R12.64], R146 ;  /* 0x000000920c00c985 */ /* 0x0005e2000c101b0c */
[----:B------:R-:W-:-:S02]  /*b140*/  IADD3 R14, R0, 0x88, RZ ;  /* 0x00000088000e7810 */ /* 0x000fc40007ffe0ff */
[--C-:B------:R-:W-:Y:S01]  /*b150*/  @!P2 IMAD.WIDE R8, R7, 0x4, R2.reuse ;  /* 0x000000040708a825 */ /* 0x100fe200078e0202 */
[----:B------:R3:W-:Y:S03]  /*b160*/  @!P3 ST.E.64 [R10.64], R142 ;  /* 0x0000008e0a00b985 */ /* 0x0007e6000c101b0c */
[--C-:B------:R-:W-:Y:S01]  /*b170*/  @!P1 IMAD.WIDE R6, R6, 0x4, R2.reuse ;  /* 0x0000000406069825 */ /* 0x100fe200078e0202 */
[----:B------:R4:W-:Y:S03]  /*b180*/  @!P2 ST.E.64 [R8.64], R138 ;  /* 0x0000008a0800a985 */ /* 0x0009e6000c101b0c */
[----:B------:R-:W-:Y:S01]  /*b190*/  @!P0 IMAD.WIDE R4, R5, 0x4, R2 ;  /* 0x0000000405048825 */ /* 0x000fe200078e0202 */
[----:B------:R-:W-:Y:S04]  /*b1a0*/  @!P1 ST.E.64 [R6.64], R38 ;  /* 0x0000002606009985 */ /* 0x000fe8000c101b0c */
[----:B------:R1:W-:Y:S01]  /*b1b0*/  @!P0 ST.E.64 [R4.64], R42 ;  /* 0x0000002a04008985 */ /* 0x0003e2000c101b0c */
[----:B--2---:R-:W-:-:S02]  /*b1c0*/  IADD3 R12, R0, 0x80, RZ ;  /* 0x00000080000c7810 */ /* 0x004fc40007ffe0ff */
[C---:B---3--:R-:W-:Y:S02]  /*b1d0*/  IADD3 R10, R0.reuse, 0x70, RZ ;  /* 0x00000070000a7810 */ /* 0x048fe40007ffe0ff */
[C---:B------:R-:W-:Y:S02]  /*b1e0*/  IADD3 R11, R0.reuse, 0x78, RZ ;  /* 0x00000078000b7810 */ /* 0x040fe40007ffe0ff */
[C---:B----4-:R-:W-:Y:S02]  /*b1f0*/  IADD3 R8, R0.reuse, 0x60, RZ ;  /* 0x0000006000087810 */ /* 0x050fe40007ffe0ff */
[----:B------:R-:W-:Y:S02]  /*b200*/  IADD3 R9, R0, 0x68, RZ ;  /* 0x0000006800097810 */ /* 0x000fe40007ffe0ff */
[----:B------:R-:W-:Y:S02]  /*b210*/  ISETP.GE.AND P4, PT, R8, c[0x0][0x3c8], PT ;  /* 0x0000f20008007a0c */ /* 0x000fe40003f86270 */
[----:B------:R-:W-:-:S02]  /*b220*/  ISETP.GE.AND P3, PT, R9, c[0x0][0x3c8], PT ;  /* 0x0000f20009007a0c */ /* 0x000fc40003f66270 */
[----:B-1----:R-:W-:Y:S02]  /*b230*/  @!P6 LEA.HI R4, R15, R15, RZ, 0x1 ;  /* 0x0000000f0f04e211 */ /* 0x002fe400078f08ff */
[----:B------:R-:W-:Y:S02]  /*b240*/  @!P5 LEA.HI R5, R16, R16, RZ, 0x1 ;  /* 0x000000101005d211 */ /* 0x000fe400078f08ff */
[----:B------:R-:W-:Y:S02]  /*b250*/  @!P6 LOP3.LUT R4, R4, 0xfffffffe, RZ, 0xc0, !PT ;  /* 0xfffffffe0404e812 */ /* 0x000fe400078ec0ff */
[----:B------:R-:W-:Y:S02]  /*b260*/  @!P5 LOP3.LUT R5, R5, 0xfffffffe, RZ, 0xc0, !PT ;  /* 0xfffffffe0505d812 */ /* 0x000fe400078ec0ff */
[----:B------:R-:W-:Y:S01]  /*b270*/  ISETP.GE.AND P2, PT, R10, c[0x0][0x3c8], PT ;  /* 0x0000f2000a007a0c */ /* 0x000fe20003f46270 */
[----:B------:R-:W-:Y:S01]  /*b280*/  @!P6 IMAD.WIDE R6, R4, 0x4, R2 ;  /* 0x000000040406e825 */ /* 0x000fe200078e0202 */
[----:B------:R-:W-:-:S02]  /*b290*/  ISETP.GE.AND P1, PT, R11, c[0x0][0x3c8], PT ;  /* 0x0000f2000b007a0c */ /* 0x000fc40003f26270 */
[----:B------:R-:W-:Y:S01]  /*b2a0*/  ISETP.GE.AND P0, PT, R12, c[0x0][0x3c8], PT ;  /* 0x0000f2000c007a0c */ /* 0x000fe20003f06270 */
[----:B------:R-:W-:Y:S01]  /*b2b0*/  @!P5 IMAD.WIDE R4, R5, 0x4, R2 ;  /* 0x000000040504d825 */ /* 0x000fe200078e0202 */
[----:B------:R1:W-:Y:S01]  /*b2c0*/  @!P6 ST.E.64 [R6.64], R46 ;  /* 0x0000002e0600e985 */ /* 0x0003e2000c101b0c */
[----:B------:R-:W-:Y:S02]  /*b2d0*/  IADD3 R15, R0, 0x90, RZ ;  /* 0x00000090000f7810 */ /* 0x000fe40007ffe0ff */
[----:B------:R-:W-:Y:S01]  /*b2e0*/  ISETP.GE.AND P6, PT, R14, c[0x0][0x3c8], PT ;  /* 0x0000f2000e007a0c */ /* 0x000fe20003fc6270 */
[----:B------:R2:W-:Y:S01]  /*b2f0*/  @!P5 ST.E.64 [R4.64], R50 ;  /* 0x000000320400d985 */ /* 0x0005e2000c101b0c */
[----:B------:R-:W-:Y:S02]  /*b300*/  ISETP.GE.AND P5, PT, R15, c[0x0][0x3c8], PT ;  /* 0x0000f2000f007a0c */ /* 0x000fe40003fa6270 */
[----:B-1----:R-:W-:Y:S02]  /*b310*/  @!P2 LEA.HI R7, R10, R10, RZ, 0x1 ;  /* 0x0000000a0a07a211 */ /* 0x002fe400078f08ff */
[----:B------:R-:W-:-:S02]  /*b320*/  @!P1 LEA.HI R6, R11, R11, RZ, 0x1 ;  /* 0x0000000b0b069211 */ /* 0x000fc400078f08ff */
[----:B--2---:R-:W-:Y:S02]  /*b330*/  @!P4 LEA.HI R4, R8, R8, RZ, 0x1 ;  /* 0x000000080804c211 */ /* 0x004fe400078f08ff */
[----:B------:R-:W-:Y:S02]  /*b340*/  @!P3 LEA.HI R8, R9, R9, RZ, 0x1 ;  /* 0x000000090908b211 */ /* 0x000fe400078f08ff */
[----:B------:R-:W-:Y:S02]  /*b350*/  @!P0 LEA.HI R5, R12, R12, RZ, 0x1 ;  /* 0x0000000c0c058211 */ /* 0x000fe400078f08ff */
[----:B------:R-:W-:Y:S02]  /*b360*/  @!P4 LOP3.LUT R4, R4, 0xfffffffe, RZ, 0xc0, !PT ;  /* 0xfffffffe0404c812 */ /* 0x000fe400078ec0ff */
[----:B------:R-:W-:Y:S02]  /*b370*/  @!P3 LOP3.LUT R8, R8, 0xfffffffe, RZ, 0xc0, !PT ;  /* 0xfffffffe0808b812 */ /* 0x000fe400078ec0ff */
[----:B------:R-:W-:Y:S01]  /*b380*/  @!P2 LOP3.LUT R7, R7, 0xfffffffe, RZ, 0xc0, !PT ;  /* 0xfffffffe0707a812 */ /* 0x000fe200078ec0ff */
[----:B------:R-:W-:Y:S01]  /*b390*/  @!P4 IMAD.WIDE R12, R4, 0x4, R2 ;  /* 0x00000004040cc825 */ /* 0x000fe200078e0202 */
[----:B------:R-:W-:-:S02]  /*b3a0*/  @!P1 LOP3.LUT R6, R6, 0xfffffffe, RZ, 0xc0, !PT ;  /* 0xfffffffe06069812 */ /* 0x000fc400078ec0ff */
[----:B------:R-:W-:Y:S01]  /*b3b0*/  @!P0 LOP3.LUT R5, R5, 0xfffffffe, RZ, 0xc0, !PT ;  /* 0xfffffffe05058812 */ /* 0x000fe200078ec0ff */
[--C-:B------:R-:W-:Y:S01]  /*b3c0*/  @!P3 IMAD.WIDE R10, R8, 0x4, R2.reuse ;  /* 0x00000004080ab825 */ /* 0x100fe200078e0202 */
[----:B------:R1:W-:Y:S03]  /*b3d0*/  @!P4 ST.E.64 [R12.64], R54 ;  /* 0x000000360c00c985 */ /* 0x0003e6000c101b0c */
[--C-:B------:R-:W-:Y:S01]  /*b3e0*/  @!P2 IMAD.WIDE R8, R7, 0x4, R2.reuse ;  /* 0x000000040708a825 */ /* 0x100fe200078e0202 */
[----:B------:R2:W-:Y:S03]  /*b3f0*/  @!P3 ST.E.64 [R10.64], R58 ;  /* 0x0000003a0a00b985 */ /* 0x0005e6000c101b0c */
[--C-:B------:R-:W-:Y:S01]  /*b400*/  @!P1 IMAD.WIDE R6, R6, 0x4, R2.reuse ;  /* 0x0000000406069825 */ /* 0x100fe200078e0202 */
[----:B------:R3:W-:Y:S03]  /*b410*/  @!P2 ST.E.64 [R8.64], R62 ;  /* 0x0000003e0800a985 */ /* 0x0007e6000c101b0c */
[----:B------:R-:W-:Y:S01]  /*b420*/  @!P0 IMAD.WIDE R4, R5, 0x4, R2 ;  /* 0x0000000405048825 */ /* 0x000fe200078e0202 */
[----:B------:R-:W-:Y:S04]  /*b430*/  @!P1 ST.E.64 [R6.64], R66 ;  /* 0x0000004206009985 */ /* 0x000fe8000c101b0c */
[----:B------:R4:W-:Y:S01]  /*b440*/  @!P0 ST.E.64 [R4.64], R70 ;  /* 0x0000004604008985 */ /* 0x0009e2000c101b0c */
[----:B-1----:R-:W-:-:S02]  /*b450*/  IADD3 R12, R0, 0xb8, RZ ;  /* 0x000000b8000c7810 */ /* 0x002fc40007ffe0ff */
[C---:B--2---:R-:W-:Y:S02]  /*b460*/  IADD3 R10, R0.reuse, 0xa8, RZ ;  /* 0x000000a8000a7810 */ /* 0x044fe40007ffe0ff */
[C---:B------:R-:W-:Y:S02]  /*b470*/  IADD3 R11, R0.reuse, 0xb0, RZ ;  /* 0x000000b0000b7810 */ /* 0x040fe40007ffe0ff */
[C---:B---3--:R-:W-:Y:S02]  /*b480*/  IADD3 R8, R0.reuse, 0x98, RZ ;  /* 0x0000009800087810 */ /* 0x048fe40007ffe0ff */
[----:B------:R-:W-:Y:S02]  /*b490*/  IADD3 R9, R0, 0xa0, RZ ;  /* 0x000000a000097810 */ /* 0x000fe40007ffe0ff */
[----:B------:R-:W-:Y:S02]  /*b4a0*/  ISETP.GE.AND P4, PT, R8, c[0x0][0x3c8], PT ;  /* 0x0000f20008007a0c */ /* 0x000fe40003f86270 */
[----:B------:R-:W-:-:S02]  /*b4b0*/  ISETP.GE.AND P3, PT, R9, c[0x0][0x3c8], PT ;  /* 0x0000f20009007a0c */ /* 0x000fc40003f66270 */
[----:B----4-:R-:W-:Y:S02]  /*b4c0*/  @!P6 LEA.HI R4, R14, R14, RZ, 0x1 ;  /* 0x0000000e0e04e211 */ /* 0x010fe400078f08ff */
        /* <DEDUP_REMOVED lines=9> */
[C---:B------:R-:W-:Y:S02]  /*b560*/  IADD3 R14, R0.reuse, 0xc0, RZ ;  /* 0x000000c0000e7810 */ /* 0x040fe40007ffe0ff */
[----:B------:R-:W-:Y:S01]  /*b570*/  IADD3 R15, R0, 0xc8, RZ ;  /* 0x000000c8000f7810 */ /* 0x000fe20007ffe0ff */
[----:B------:R2:W-:Y:S01]  /*b580*/  @!P5 ST.E.64 [R4.64], R78 ;  /* 0x0000004e0400d985 */ /* 0x0005e2000c101b0c */
[----:B------:R-:W-:Y:S02]  /*b590*/  ISETP.GE.AND P6, PT, R14, c[0x0][0x3c8], PT ;  /* 0x0000f2000e007a0c */ /* 0x000fe40003fc6270 */
[----:B------:R-:W-:Y:S02]  /*b5a0*/  ISETP.GE.AND P5, PT, R15, c[0x0][0x3c8], PT ;  /* 0x0000f2000f007a0c */ /* 0x000fe40003fa6270 */
[----:B-1----:R-:W-:-:S02]  /*b5b0*/  @!P2 LEA.HI R7, R10, R10, RZ, 0x1 ;  /* 0x0000000a0a07a211 */ /* 0x002fc400078f08ff */
[----:B------:R-:W-:Y:S02]  /*b5c0*/  @!P1 LEA.HI R6, R11, R11, RZ, 0x1 ;  /* 0x0000000b0b069211 */ /* 0x000fe400078f08ff */
[----:B--2---:R-:W-:Y:S02]  /*b5d0*/  @!P4 LEA.HI R4, R8, R8, RZ, 0x1 ;  /* 0x000000080804c211 */ /* 0x004fe400078f08ff */
[----:B------:R-:W-:Y:S02]  /*b5e0*/  @!P3 LEA.HI R8, R9, R9, RZ, 0x1 ;  /* 0x000000090908b211 */ /* 0x000fe400078f08ff */
[----:B------:R-:W-:Y:S02]  /*b5f0*/  @!P0 LEA.HI R5, R12, R12, RZ, 0x1 ;  /* 0x0000000c0c058211 */ /* 0x000fe400078f08ff */
[----:B------:R-:W-:Y:S02]  /*b600*/  @!P4 LOP3.LUT R4, R4, 0xfffffffe, RZ, 0xc0, !PT ;  /* 0xfffffffe0404c812 */ /* 0x000fe400078ec0ff */
[----:B------:R-:W-:-:S02]  /*b610*/  @!P3 LOP3.LUT R8, R8, 0xfffffffe, RZ, 0xc0, !PT ;  /* 0xfffffffe0808b812 */ /* 0x000fc400078ec0ff */
[----:B------:R-:W-:Y:S01]  /*b620*/  @!P2 LOP3.LUT R7, R7, 0xfffffffe, RZ, 0xc0, !PT ;  /* 0xfffffffe0707a812 */ /* 0x000fe200078ec0ff */
[--C-:B------:R-:W-:Y:S01]  /*b630*/  @!P4 IMAD.WIDE R12, R4, 0x4, R2.reuse ;  /* 0x00000004040cc825 */ /* 0x100fe200078e0202 */
[----:B------:R-:W-:Y:S02]  /*b640*/  @!P1 LOP3.LUT R6, R6, 0xfffffffe, RZ, 0xc0, !PT ;  /* 0xfffffffe06069812 */ /* 0x000fe400078ec0ff */
        /* <DEDUP_REMOVED lines=20> */
[----:B------:R-:W-:Y:S02]  /*b790*/  ISETP.GE.AND P2, PT, R10, c[0x0][0x3c8], PT ;  /* 0x0000f2000a007a0c */ /* 0x000fe40003f46270 */
[----:B------:R-:W-:Y:S01]  /*b7a0*/  @!P5 LOP3.LUT R5, R5, 0xfffffffe, RZ, 0xc0, !PT ;  /* 0xfffffffe0505d812 */ /* 0x000fe200078ec0ff */
[----:B------:R-:W-:Y:S01]  /*b7b0*/  @!P6 IMAD.WIDE R6, R4, 0x4, R2 ;  /* 0x000000040406e825 */ /* 0x000fe200078e0202 */
[----:B------:R-:W-:-:S02]  /*b7c0*/  ISETP.GE.AND P1, PT, R11, c[0x0][0x3c8], PT ;  /* 0x0000f2000b007a0c */ /* 0x000fc40003f26270 */
[----:B------:R-:W-:Y:S01]  /*b7d0*/  ISETP.GE.AND P0, PT, R12, c[0x0][0x3c8], PT ;  /* 0x0000f2000c007a0c */ /* 0x000fe20003f06270 */
[----:B------:R-:W-:Y:S01]  /*b7e0*/  @!P5 IMAD.WIDE R4, R5, 0x4, R2 ;  /* 0x000000040504d825 */ /* 0x000fe200078e0202 */
[----:B------:R1:W-:Y:S01]  /*b7f0*/  @!P6 ST.E.64 [R6.64], R102 ;  /* 0x000000660600e985 */ /* 0x0003e2000c101b0c */
[----:B------:R-:W-:-:S03]  /*b800*/  IADD3 R0, R0, 0xf8, RZ ;  /* 0x000000f800007810 */ /* 0x000fc60007ffe0ff */
[----:B------:R2:W-:Y:S01]  /*b810*/  @!P5 ST.E.64 [R4.64], R106 ;  /* 0x0000006a0400d985 */ /* 0x0005e2000c101b0c */
[----:B-1----:R-:W-:-:S04]  /*b820*/  @!P2 LEA.HI R7, R10, R10, RZ, 0x1 ;  /* 0x0000000a0a07a211 */ /* 0x002fc800078f08ff */
        /* <DEDUP_REMOVED lines=17> */
[----:B------:R1:W-:Y:S04]  /*b940*/  @!P1 ST.E.64 [R6.64], R122 ;  /* 0x0000007a06009985 */ /* 0x0003e8000c101b0c */
[----:B------:R1:W-:Y:S01]  /*b950*/  @!P0 ST.E.64 [R4.64], R126 ;  /* 0x0000007e04008985 */ /* 0x0003e2000c101b0c */
[----:B------:R-:W-:-:S13]  /*b960*/  ISETP.GE.AND P0, PT, R0, c[0x0][0x3c8], PT ;  /* 0x0000f20000007a0c */ /* 0x000fda0003f06270 */
[----:B------:R-:W-:Y:S05]  /*b970*/  @P0 EXIT ;  /* 0x000000000000094d */ /* 0x000fea0003800000 */
[----:B------:R-:W-:-:S04]  /*b980*/  LEA.HI R0, R0, R0, RZ, 0x1 ;  /* 0x0000000000007211 */ /* 0x000fc800078f08ff */
[----:B------:R-:W-:-:S05]  /*b990*/  LOP3.LUT R0, R0, 0xfffffffe, RZ, 0xc0, !PT ;  /* 0xfffffffe00007812 */ /* 0x000fca00078ec0ff */
[----:B------:R-:W-:-:S05]  /*b9a0*/  IMAD.WIDE R2, R0, 0x4, R2 ;  /* 0x0000000400027825 */ /* 0x000fca00078e0202 */
[----:B------:R-:W-:Y:S01]  /*b9b0*/  ST.E.64 [R2.64], R130 ;  /* 0x0000008202007985 */ /* 0x000fe2000c101b0c */
[----:B------:R-:W-:Y:S05]  /*b9c0*/  EXIT ;  /* 0x000000000000794d */ /* 0x000fea0003800000 */
.L_x_9:
[----:B------:R-:W1:Y:S02]  /*b9d0*/  S2R R0, SR_TID.X ;  /* 0x0000000000007919 */ /* 0x000e640000002100 */
[----:B-1----:R-:W-:-:S13]  /*b9e0*/  ISETP.GT.AND P0, PT, R0, 0x7f, PT ;  /* 0x0000007f0000780c */ /* 0x002fda0003f04270 */
[----:B------:R-:W-:Y:S05]  /*b9f0*/  @P0 EXIT ;  /* 0x000000000000094d */ /* 0x000fea0003800000 */
[----:B------:R-:W1:Y:S01]  /*ba00*/  S2R R8, SR_CTAID.X ;  /* 0x0000000000087919 */ /* 0x000e620000002500 */
[----:B------:R-:W-:-:S05]  /*ba10*/  MOV R3, c[0x0][0x4e8] ;  /* 0x00013a0000037a02 */ /* 0x000fca0000000f00 */
[----:B------:R-:W-:Y:S01]  /*ba20*/  IMAD R2, R3, c[0x0][0x388], RZ ;  /* 0x0000e20003027a24 */ /* 0x000fe200078e02ff */
[----:B-1----:R-:W-:-:S04]  /*ba30*/  LEA R8, R8, R0, 0x7 ;  /* 0x0000000008087211 */ /* 0x002fc800078e38ff */
[----:B------:R-:W-:-:S13]  /*ba40*/  ISETP.GE.AND P0, PT, R8, R2, PT ;  /* 0x000000020800720c */ /* 0x000fda0003f06270 */
[----:B------:R-:W-:Y:S05]  /*ba50*/  @P0 EXIT ;  /* 0x000000000000094d */ /* 0x000fea0003800000 */
[----:B------:R-:W1:Y:S01]  /*ba60*/  S2R R7, SR_CTAID.Z ;  /* 0x0000000000077919 */ /* 0x000e620000002700 */
[----:B------:R-:W-:Y:S01]  /*ba70*/  USHF.R.S32.HI UR6, URZ, 0x1f, UR11 ;  /* 0x0000001f3f067899 */ /* 0x000fe2000801140b */
[----:B------:R-:W-:Y:S01]  /*ba80*/  ISETP.NE.AND P0, PT, R3, 0x1, PT ;  /* 0x000000010300780c */ /* 0x000fe20003f05270 */
[----:B------:R-:W-:Y:S01]  /*ba90*/  ULDC.64 UR4, c[0x0][0x4d0] ;  /* 0x0001340000047ab9 */ /* 0x000fe20000000a00 */
[----:B------:R-:W2:Y:S01]  /*baa0*/  S2R R9, SR_CTAID.Y ;  /* 0x0000000000097919 */ /* 0x000ea20000002600 */
[----:B------:R-:W-:Y:S01]  /*bab0*/  UIMAD UR6, UR6, UR4, URZ ;  /* 0x00000004060672a4 */ /* 0x000fe2000f8e023f */
[----:B------:R-:W-:Y:S01]  /*bac0*/  IADD3 R4, RZ, -UR11, RZ ;  /* 0x8000000bff047c10 */ /* 0x000fe2000fffe0ff */
[----:B------:R-:W-:Y:S01]  /*bad0*/  UIMAD.WIDE.U32 UR8, UR11, UR4, URZ ;  /* 0x000000040b0872a5 */ /* 0x000fe2000f8e003f */
[----:B------:R-:W-:Y:S01]  /*bae0*/  MOV R0, R8 ;  /* 0x0000000800007202 */ /* 0x000fe20000000f00 */
[----:B------:R-:W-:-:S04]  /*baf0*/  UIMAD UR4, UR11, UR5, UR6 ;  /* 0x000000050b0472a4 */ /* 0x000fc8000f8e0206 */
[----:B------:R-:W-:Y:S01]  /*bb00*/  UIADD3 UR4, UR9, UR4, URZ ;  /* 0x0000000409047290 */ /* 0x000fe2000fffe03f */
[----:B------:R-:W-:Y:S01]  /*bb10*/  MOV R3, UR9 ;  /* 0x0000000900037c02 */ /* 0x000fe20008000f00 */
[----:B------:R-:W-:-:S04]  /*bb20*/  @P0 IMAD.HI.U32 R5, R8, c[0x0][0x4ec], RZ ;  /* 0x00013b0008050a27 */ /* 0x000fc800078e00ff */
[----:B------:R-:W-:Y:S01]  /*bb30*/  IMAD.U32 R2, RZ, RZ, UR8 ;  /* 0x00000008ff027e24 */ /* 0x000fe2000f8e00ff */
[----:B------:R-:W-:Y:S01]  /*bb40*/  @P0 SHF.R.U32.HI R0, RZ, c[0x0][0x4f0], R5 ;  /* 0x00013c00ff000a19 */ /* 0x000fe20000011605 */
[----:B------:R-:W-:Y:S01]  /*bb50*/  IMAD.U32 R3, RZ, RZ, UR4 ;  /* 0x00000004ff037e24 */ /* 0x000fe2000f8e00ff */
[----:B-1----:R-:W-:-:S03]  /*bb60*/  SHF.R.S32.HI R6, RZ, 0x1f, R7 ;  /* 0x0000001fff067819 */ /* 0x002fc60000011407 */
[----:B------:R-:W-:-:S04]  /*bb70*/  IMAD.WIDE.U32 R2, R7, c[0x0][0x4d8], R2 ;  /* 0x0001360007027a25 */ /* 0x000fc800078e0002 */
[----:B------:R-:W-:Y:S02]  /*bb80*/  IMAD R6, R6, c[0x0][0x4d8], RZ ;  /* 0x0001360006067a24 */ /* 0x000fe400078e02ff */
[----:B--2---:R-:W-:Y:S02]  /*bb90*/  IMAD R4, R4, c[0x0][0x550], R9 ;  /* 0x0001540004047a24 */ /* 0x004fe400078e0209 */
[----:B------:R-:W-:Y:S01]  /*bba0*/  IMAD R5, R7, c[0x0][0x4dc], R6 ;  /* 0x0001370007057a24 */ /* 0x000fe200078e0206 */
[----:B------:R-:W-:Y:S02]  /*bbb0*/  IADD3 R7, -R0, RZ, RZ ;  /* 0x000000ff00077210 */ /* 0x000fe40007ffe1ff */
[----:B------:R-:W-:Y:S01]  /*bbc0*/  SHF.R.S32.HI R6, RZ, 0x1f, R4 ;  /* 0x0000001fff067819 */ /* 0x000fe20000011404 */
[----:B------:R-:W-:Y:S02]  /*bbd0*/  IMAD.IADD R3, R5, 0x1, R3 ;  /* 0x0000000105037824 */ /* 0x000fe400078e0203 */
[----:B------:R-:W-:Y:S01]  /*bbe0*/  IMAD R5, R7, c[0x0][0x4e8], R8 ;  /* 0x00013a0007057a24 */ /* 0x000fe200078e0208 */
[----:B------:R-:W-:Y:S01]  /*bbf0*/  SHF.R.S32.HI R7, RZ, 0x1f, R0 ;  /* 0x0000001fff077819 */ /* 0x000fe20000011400 */
[----:B------:R-:W-:-:S02]  /*bc00*/  IMAD R6, R6, c[0x0][0x4e0], RZ ;  /* 0x0001380006067a24 */ /* 0x000fc400078e02ff */
[----:B------:R-:W-:-:S04]  /*bc10*/  IMAD.WIDE.U32 R2, R4, c[0x0][0x4e0], R2 ;  /* 0x0001380004027a25 */ /* 0x000fc800078e0002 */
[----:B------:R-:W-:Y:S01]  /*bc20*/  IMAD R6, R4, c[0x0][0x4e4], R6 ;  /* 0x0001390004067a24 */ /* 0x000fe200078e0206 */
[----:B------:R-:W-:Y:S02]  /*bc30*/  SHF.R.S32.HI R4, RZ, 0x1f, R5 ;  /* 0x0000001fff047819 */ /* 0x000fe40000011405 */
[----:B------:R-:W-:-:S03]  /*bc40*/  IADD3 R2, P0, R0, R2, RZ ;  /* 0x0000000200027210 */ /* 0x000fc60007f1e0ff */
[----:B------:R-:W-:Y:S01]  /*bc50*/  IMAD R0, R4, c[0x0][0x4c8], RZ ;  /* 0x0001320004007a24 */ /* 0x000fe200078e02ff */
[----:B------:R-:W-:-:S03]  /*bc60*/  IADD3.X R3, R7, R3, R6, P0, !PT ;  /* 0x0000000307037210 */ /* 0x000fc600007fe406 */
[C---:B------:R-:W-:Y:S02]  /*bc70*/  IMAD R0, R5.reuse, c[0x0][0x4cc], R0 ;  /* 0x0001330005007a24 */ /* 0x040fe400078e0200 */
[----:B------:R-:W-:-:S05]  /*bc80*/  IMAD.WIDE.U32 R2, R5, c[0x0][0x4c8], R2 ;  /* 0x0001320005027a25 */ /* 0x000fca00078e0002 */
[----:B------:R-:W-:Y:S02]  /*bc90*/  IADD3 R0, R3, R0, RZ ;  /* 0x0000000003007210 */ /* 0x000fe40007ffe0ff */
[----:B------:R-:W-:-:S04]  /*bca0*/  LEA R4, P0, R2, c[0x0][0x4a8], 0x2 ;  /* 0x00012a0002047a11 */ /* 0x000fc800078010ff */
[----:B------:R-:W-:Y:S02]  /*bcb0*/  LEA.HI.X R5, R2, c[0x0][0x4ac], R0, 0x2, P0 ;  /* 0x00012b0002057a11 */ /* 0x000fe400000f1400 */
[----:B------:R-:W-:-:S05]  /*bcc0*/  MOV R0, 0xff800000 ;  /* 0xff80000000007802 */ /* 0x000fca0000000f00 */
[----:B------:R-:W-:Y:S01]  /*bcd0*/  STG.E [R4.64], R0 ;  /* 0x0000000004007986 */ /* 0x000fe2000c10190c */
[----:B------:R-:W-:Y:S05]  /*bce0*/  EXIT ;  /* 0x000000000000794d */ /* 0x000fea0003800000 */
.L_x_12:
[----:B------:R-:W-:-:S00]  /*bcf0*/  BRA `(.L_x_12) ;  /* 0xfffffff000007947 */ /* 0x000fc0000383ffff */
[----:B------:R-:W-:-:S00]  /*bd00*/  NOP ;  /* 0x0000000000007918 */ /* 0x000fc00000000000 */
[----:B------:R-:W-:-:S00]  /*bd10*/  NOP ;  /* 0x0000000000007918 */ /* 0x000fc00000000000 */
[----:B------:R-:W-:-:S00]  /*bd20*/  NOP ;  /* 0x0000000000007918 */ /* 0x000fc00000000000 */
[----:B------:R-:W-:-:S00]  /*bd30*/  NOP ;  /* 0x0000000000007918 */ /* 0x000fc00000000000 */
[----:B------:R-:W-:-:S00]  /*bd40*/  NOP ;  /* 0x0000000000007918 */ /* 0x000fc00000000000 */
[----:B------:R-:W-:-:S00]  /*bd50*/  NOP ;  /* 0x0000000000007918 */ /* 0x000fc00000000000 */
[----:B------:R-:W-:-:S00]  /*bd60*/  NOP ;  /* 0x0000000000007918 */ /* 0x000fc00000000000 */
[----:B------:R-:W-:-:S00]  /*bd70*/  NOP ;  /* 0x0000000000007918 */ /* 0x000fc00000000000 */
.L_x_3228:


//--------------------- .text._ZN7cutlass13device_kernelIN5flash19enable_sm80_to_sm89INS1_16FlashAttnFwdSm80INS1_25CollectiveMainloopFwdSm80ILi8ELi1ELb1EN4cute5tupleIJNS5_1CILi128EEENS7_ILi48EEENS7_ILi256EEEEEELi256ENS_10bfloat16_tEfNS_4arch4Sm80ELb0ELb0ELb0ELb1ELb1ELb0ELb1ELb1EEENS1_21CollectiveEpilogueFwdINS6_IJS8_SA_S9_EEENS6_IJNS7_ILi1EEESI_SI_EEESC_SE_Li256ELb1ELb1ELb1ELb0EEENS1_36VarlenDynamicPersistentTileSchedulerILi128ELi48ELi256ELi256ELb1ELb1ELb0ELb0ELb1ELb1EEEEEEEEEvNT_6ParamsE --------------------------
	.section	.text._ZN7cutlass13device_kernelIN5flash19enable_sm80_to_sm89INS1_16FlashAttnFwdSm80INS1_25CollectiveMainloopFwdSm80ILi8ELi1ELb1EN4cute5tupleIJNS5_1CILi128EEENS7_ILi48EEENS7_ILi256EEEEEELi256ENS_10bfloat16_tEfNS_4arch4Sm80ELb0ELb0ELb0ELb1ELb1ELb0ELb1ELb1EEENS1_21CollectiveEpilogueFwdINS6_IJS8_SA_S9_EEENS6_IJNS7_ILi1EEESI_SI_EEESC_SE_Li256ELb1ELb1ELb1ELb0EEENS1_36VarlenDynamicPersistentTileSchedulerILi128ELi48ELi256ELi256ELb1ELb1ELb0ELb0ELb1ELb1EEEEEEEEEvNT_6ParamsE,"ax",@progbits
	.sectioninfo	@"SHI_REGISTERS=255"
	.align	128
.text._ZN7cutlass13device_kernelIN5flash19enable_sm80_to_sm89INS1_16FlashAttnFwdSm80INS1_25CollectiveMainloopFwdSm80ILi8ELi1ELb1EN4cute5tupleIJNS5_1CILi128EEENS7_ILi48EEENS7_ILi256EEEEEELi256ENS_10bfloat16_tEfNS_4arch4Sm80ELb0ELb0ELb0ELb1ELb1ELb0ELb1ELb1EEENS1_21CollectiveEpilogueFwdINS6_IJS8_SA_S9_EEENS6_IJNS7_ILi1EEESI_SI_EEESC_SE_Li256ELb1ELb1ELb1ELb0EEENS1_36VarlenDynamicPersistentTileSchedulerILi128ELi48ELi256ELi256ELb1ELb1ELb0ELb0ELb1ELb1EEEEEEEEEvNT_6ParamsE:
        .type           _ZN7cutlass13device_kernelIN5flash19enable_sm80_to_sm89INS1_16FlashAttnFwdSm80INS1_25CollectiveMainloopFwdSm80ILi8ELi1ELb1EN4cute5tupleIJNS5_1CILi128EEENS7_ILi48EEENS7_ILi256EEEEEELi256ENS_10bfloat16_tEfNS_4arch4Sm80ELb0ELb0ELb0ELb1ELb1ELb0ELb1ELb1EEENS1_21CollectiveEpilogueFwdINS6_IJS8_SA_S9_EEENS6_IJNS7_ILi1EEESI_SI_EEESC_SE_Li256ELb1ELb1ELb1ELb0EEENS1_36VarlenDynamicPersistentTileSchedulerILi128ELi48ELi256ELi256ELb1ELb1ELb0ELb0ELb1ELb1EEEEEEEEEvNT_6ParamsE,@function
        .size           _ZN7cutlass13device_kernelIN5flash19enable_sm80_to_sm89INS1_16FlashAttnFwdSm80INS1_25CollectiveMainloopFwdSm80ILi8ELi1ELb1EN4cute5tupleIJNS5_1CILi128EEENS7_ILi48EEENS7_ILi256EEEEEELi256ENS_10bfloat16_tEfNS_4arch4Sm80ELb0ELb0ELb0ELb1ELb1ELb0ELb1ELb1EEENS1_21CollectiveEpilogueFwdINS6_IJS8_SA_S9_EEENS6_IJNS7_ILi1EEESI_SI_EEESC_SE_Li256ELb1ELb1ELb1ELb0EEENS1_36VarlenDynamicPersistentTileSchedulerILi128ELi48ELi256ELi256ELb1ELb1ELb0ELb0ELb1ELb1EEEEEEEEEvNT_6ParamsE,(.L_x_3229 - _ZN7cutlass13device_kernelIN5flash19enable_sm80_to_sm89INS1_16FlashAttnFwdSm80INS1_25CollectiveMainloopFwdSm80ILi8ELi1ELb1EN4cute5tupleIJNS5_1CILi128EEENS7_ILi48EEENS7_ILi256EEEEEELi256ENS_10bfloat16_tEfNS_4arch4Sm80ELb0ELb0ELb0ELb1ELb1ELb0ELb1ELb1EEENS1_21CollectiveEpilogueFwdINS6_IJS8_SA_S9_EEENS6_IJNS7_ILi1EEESI_SI_EEESC_SE_Li256ELb1ELb1ELb1ELb0EEENS1_36VarlenDynamicPersistentTileSchedulerILi128ELi48ELi256ELi256ELb1ELb1ELb0ELb0ELb1ELb1EEEEEEEEEvNT_6ParamsE)
        .other          _ZN7cutlass13device_kernelIN5flash19enable_sm80_to_sm89INS1_16FlashAttnFwdSm80INS1_25CollectiveMainloopFwdSm80ILi8ELi1ELb1EN4cute5tupleIJNS5_1CILi128EEENS7_ILi48EEENS7_ILi256EEEEEELi256ENS_10bfloat16_tEfNS_4arch4Sm80ELb0ELb0ELb0ELb1ELb1ELb0ELb1ELb1EEENS1_21CollectiveEpilogueFwdINS6_IJS8_SA_S9_EEENS6_IJNS7_ILi1EEESI_SI_EEESC_SE_Li256ELb1ELb1ELb1ELb0EEENS1_36VarlenDynamicPersistentTileSchedulerILi128ELi48ELi256ELi256ELb1ELb1ELb0ELb0ELb1ELb1EEEEEEEEEvNT_6ParamsE,@"STO_CUDA_ENTRY STV_DEFAULT"
_ZN7cutlass13device_kernelIN5flash19enable_sm80_to_sm89INS1_16FlashAttnFwdSm80INS1_25CollectiveMainloopFwdSm80ILi8ELi1ELb1EN4cute5tupleIJNS5_1CILi128EEENS7_ILi48EEENS7_ILi256EEEEEELi256ENS_10bfloat16_tEfNS_4arch4Sm80ELb0ELb0ELb0ELb1ELb1ELb0ELb1ELb1EEENS1_21CollectiveEpilogueFwdINS6_IJS8_SA_S9_EEENS6_IJNS7_ILi1EEESI_SI_EEESC_SE_Li256ELb1ELb1ELb1ELb0EEENS1_36VarlenDynamicPersistentTileSchedulerILi128ELi48ELi256ELi256ELb1ELb1ELb0ELb0ELb1ELb1EEEEEEEEEvNT_6ParamsE:
[----:B------:R-:W-:-:S03]  /*0000*/  MOV R1, c[0x0][0x28] ;  /* 0x00000a0000017a02 */ /* 0x000fc60000000f00 */
[----:B------:R-:W1:Y:S01]  /*0010*/  S2R R2, SR_TID.X ;  /* 0x0000000000027919 */ /* 0x000e620000002100 */
[----:B------:R-:W-:Y:S01]  /*0020*/  IADD3 R1, R1, -0x198, RZ ;  /* 0xfffffe6801017810 */ /* 0x000fe20007ffe0ff */
[----:B------:R-:W-:Y:S01]  /*0030*/  ULDC.64 UR6, c[0x0][0x118] ;  /* 0x0000460000067ab9 */ /* 0x000fe20000000a00 */
[----:B-1----:R-:W-:-:S05]  /*0040*/  SHF.R.U32.HI R0, RZ, 0x5, R2 ;  /* 0x00000005ff007819 */ /* 0x002fca0000011602 */
[----:B------:R-:W1:Y:S02]  /*0050*/  SHFL.IDX PT, R3, R0, RZ, 0x1f ;  /* 0x00001fff00037589 */ /* 0x000e6400000e0000 */
[----:B-1----:R-:W-:Y:S02]  /*0060*/  ISETP.NE.AND P0, PT, R3, RZ, PT ;  /* 0x000000ff0300720c */ /* 0x002fe40003f05270 */
[----:B------:R-:W-:Y:S11]  /*0070*/  STL [R1+0x180], R3 ;  /* 0x0001800301007387 */ /* 0x000ff60000100800 */
[----:B------:R-:W-:Y:S06]  /*0080*/  @P0 BAR.SYNC.DEFER_BLOCKING 0x5, 0x100 ;  /* 0x0144000000000b1d */ /* 0x000fec0000010000 */
[----:B------:R-:W1:Y:S04]  /*0090*/  @P0 LDS.128 R4, [0x1a080] ;  /* 0x01a08000ff040984 */ /* 0x000e680000000c00 */
[----:B-1----:R1:W-:Y:S04]  /*00a0*/  @P0 STL.64 [R1+0x48], R4 ;  /* 0x0000480401000387 */ /* 0x0023e80000100a00 */
[----:B------:R1:W-:Y:S04]  /*00b0*/  @P0 STL.64 [R1+0x50], R6 ;  /* 0x0000500601000387 */ /* 0x0003e80000100a00 */
[----:B------:R-:W-:Y:S06]  /*00c0*/  @P0 BAR.ARV 0x4, 0x100 ;  /* 0x0104000000000b1d */ /* 0x000fec0000002000 */
[----:B------:R-:W-:Y:S05]  /*00d0*/  @P0 BRA `(.L_x_13) ;  /* 0x00000b1000000947 */ /* 0x000fea0003800000 */
[----:B------:R-:W-:Y:S01]  /*00e0*/  LOP3.LUT R14, R2, 0x1f, RZ, 0xc0, !PT ;  /* 0x0000001f020e7812 */ /* 0x000fe200078ec0ff */
[----:B------:R-:W-:Y:S01]  /*00f0*/  CS2R R8, SRZ ;  /* 0x0000000000087805 */ /* 0x000fe2000001ff00 */
[----:B-1----:R-:W-:-:S02]  /*0100*/  IMAD.MOV.U32 R7, RZ, RZ, RZ ;  /* 0x000000ffff077224 */ /* 0x002fc400078e00ff */
[----:B------:R-:W-:-:S04]  /*0110*/  ISETP.NE.AND P6, PT, R14, 0x1f, PT ;  /* 0x0000001f0e00780c */ /* 0x000fc80003fc5270 */
[----:B------:R-:W-:-:S13]  /*0120*/  ISETP.GE.OR P0, PT, R14, c[0x0][0x53c], !P6 ;  /* 0x00014f000e007a0c */ /* 0x000fda0007706670 */
[----:B------:R-:W-:Y:S02]  /*0130*/  @!P0 IMAD.MOV.U32 R4, RZ, RZ, 0x4 ;  /* 0x00000004ff048424 */ /* 0x000fe400078e00ff */
[----:B------:R-:W-:Y:S02]  /*0140*/  @!P0 IMAD.MOV.U32 R2, RZ, RZ, 0x4 ;  /* 0x00000004ff028424 */ /* 0x000fe400078e00ff */
[----:B------:R-:W-:-:S04]  /*0150*/  @!P0 IMAD.WIDE.U32 R4, R14, R4, c[0x0][0x580] ;  /* 0x000160000e048625 */ /* 0x000fc800078e0004 */
[C---:B------:R-:W-:Y:S01]  /*0160*/  @!P0 IMAD.WIDE.U32 R2, R14.reuse, R2, c[0x0][0x578] ;  /* 0x00015e000e028625 */ /* 0x040fe200078e0002 */
[----:B------:R-:W2:Y:S04]  /*0170*/  @!P0 LDG.E R8, [R4.64] ;  /* 0x0000000604088981 */ /* 0x000ea8000c1e1900 */
[----:B------:R-:W2:Y:S01]  /*0180*/  @!P0 LDG.E R7, [R2.64] ;  /* 0x0000000602078981 */ /* 0x000ea2000c1e1900 */
[C---:B------:R-:W-:Y:S01]  /*0190*/  ISETP.NE.AND P5, PT, R14.reuse, RZ, PT ;  /* 0x000000ff0e00720c */ /* 0x040fe20003fa5270 */
[----:B------:R-:W1:Y:S01]  /*01a0*/  S2UR UR4, SR_CTAID.X ;  /* 0x00000000000479c3 */ /* 0x000e620000002500 */
[C---:B------:R-:W-:Y:S02]  /*01b0*/  ISETP.GE.U32.AND P4, PT, R14.reuse, 0x2, PT ;  /* 0x000000020e00780c */ /* 0x040fe40003f86070 */
[----:B------:R-:W-:-:S02]  /*01c0*/  ISETP.GE.U32.AND P3, PT, R14, 0x4, PT ;  /* 0x000000040e00780c */ /* 0x000fc40003f66070 */
[C---:B------:R-:W-:Y:S02]  /*01d0*/  ISETP.GE.U32.AND P2, PT, R14.reuse, 0x8, PT ;  /* 0x000000080e00780c */ /* 0x040fe40003f46070 */
[----:B------:R-:W-:Y:S01]  /*01e0*/  ISETP.GE.U32.AND P1, PT, R14, 0x10, PT ;  /* 0x000000100e00780c */ /* 0x000fe20003f26070 */
[----:B--2---:R-:W-:-:S05]  /*01f0*/  IMAD R4, R8, R7, RZ ;  /* 0x0000000708047224 */ /* 0x004fca00078e02ff */
[----:B------:R-:W2:Y:S02]  /*0200*/  SHFL.UP PT, R0, R4, 0x1, RZ ;  /* 0x0420000004007989 */ /* 0x000ea400000e00ff */
[----:B--2---:R-:W-:-:S05]  /*0210*/  SEL R0, R0, RZ, P5 ;  /* 0x000000ff00007207 */ /* 0x004fca0002800000 */
[----:B------:R-:W-:-:S05]  /*0220*/  IMAD.IADD R4, R4, 0x1, R0 ;  /* 0x0000000104047824 */ /* 0x000fca00078e0200 */
        /* <DEDUP_REMOVED lines=12> */
[----:B------:R-:W2:Y:S02]  /*02f0*/  SHFL.IDX PT, R6, R4, 0x1f, 0x1f ;  /* 0x03e01f0004067f89 */ /* 0x000ea400000e0000 */
[----:B--2---:R-:W-:-:S04]  /*0300*/  IMAD R6, R6, c[0x0][0x538], RZ ;  /* 0x00014e0006067a24 */ /* 0x004fc800078e02ff */
[----:B------:R-:W-:Y:S01]  /*0310*/  IMAD.MOV.U32 R0, RZ, RZ, R6 ;  /* 0x000000ffff007224 */ /* 0x000fe200078e0006 */
[----:B-1----:R-:W-:-:S13]  /*0320*/  ISETP.GT.AND P0, PT, R6, UR4, PT ;  /* 0x0000000406007c0c */ /* 0x002fda000bf04270 */
[----:B------:R-:W-:Y:S05]  /*0330*/  @P0 BRA `(.L_x_14) ;  /* 0x0000027000000947 */ /* 0x000fea0003800000 */
[----:B------:R-:W-:Y:S02]  /*0340*/  MOV R6, R0 ;  /* 0x0000000000067202 */ /* 0x000fe40000000f00 */
[----:B------:R-:W-:-:S04]  /*0350*/  MOV R9, RZ ;  /* 0x000000ff00097202 */ /* 0x000fc80000000f00 */
.L_x_18:
[----:B------:R-:W-:-:S04]  /*0360*/  IADD3 R0, R9, 0x1f, RZ ;  /* 0x0000001f09007810 */ /* 0x000fc80007ffe0ff */
[----:B------:R-:W-:-:S13]  /*0370*/  ISETP.GE.AND P0, PT, R0, c[0x0][0x53c], PT ;  /* 0x00014f0000007a0c */ /* 0x000fda0003f06270 */
[----:B------:R-:W-:Y:S05]  /*0380*/  @P0 BRA `(.L_x_15) ;  /* 0x0000078000000947 */ /* 0x000fea0003800000 */
[----:B------:R-:W-:Y:S01]  /*0390*/  MOV R9, R0 ;  /* 0x0000000000097202 */ /* 0x000fe20000000f00 */
[----:B------:R-:W-:Y:S01]  /*03a0*/  IMAD.MOV.U32 R7, RZ, RZ, RZ ;  /* 0x000000ffff077224 */ /* 0x000fe200078e00ff */
[----:B------:R-:W-:Y:S02]  /*03b0*/  MOV R8, RZ ;  /* 0x000000ff00087202 */ /* 0x000fe40000000f00 */
[----:B------:R-:W-:-:S04]  /*03c0*/  IADD3 R0, R14, R9, RZ ;  /* 0x000000090e007210 */ /* 0x000fc80007ffe0ff */
[----:B------:R-:W-:-:S13]  /*03d0*/  ISETP.GE.OR P0, PT, R0, c[0x0][0x53c], !P6 ;  /* 0x00014f0000007a0c */ /* 0x000fda0007706670 */
[----:B------:R-:W-:Y:S01]  /*03e0*/  @!P0 MOV R2, 0x4 ;  /* 0x0000000400028802 */ /* 0x000fe20000000f00 */
[----:B------:R-:W-:-:S04]  /*03f0*/  @!P0 IMAD.MOV.U32 R3, RZ, RZ, 0x4 ;  /* 0x00000004ff038424 */ /* 0x000fc800078e00ff */
[----:B------:R-:W-:-:S04]  /*0400*/  @!P0 IMAD.WIDE R4, R0, R2, c[0x0][0x580] ;  /* 0x0001600000048625 */ /* 0x000fc800078e0202 */
[----:B------:R-:W-:Y:S01]  /*0410*/  @!P0 IMAD.WIDE R2, R0, R3, c[0x0][0x578] ;  /* 0x00015e0000028625 */ /* 0x000fe200078e0203 */
[----:B------:R-:W2:Y:S04]  /*0420*/  @!P0 LDG.E R8, [R4.64] ;  /* 0x0000000604088981 */ /* 0x000ea8000c1e1900 */
[----:B------:R-:W2:Y:S02]  /*0430*/  @!P0 LDG.E R7, [R2.64] ;  /* 0x0000000602078981 */ /* 0x000ea4000c1e1900 */
[----:B--2---:R-:W-:Y:S01]  /*0440*/  IMAD R5, R8, R7, RZ ;  /* 0x0000000708057224 */ /* 0x004fe200078e02ff */
[----:B------:R-:W-:Y:S05]  /*0450*/  BRA.DIV ~URZ, `(.L_x_16) ;  /* 0x0000ee327f007947 */ /* 0x000fea000b800000 */
[----:B------:R1:W2:Y:S02]  /*0460*/  SHFL.UP PT, R0, R5, 0x1, RZ ;  /* 0x0420000005007989 */ /* 0x0002a400000e00ff */
.L_x_115:
[----:B--2---:R-:W-:-:S04]  /*0470*/  SEL R0, R0, RZ, P5 ;  /* 0x000000ff00007207 */ /* 0x004fc80002800000 */
[----:B-1----:R-:W-:Y:S01]  /*0480*/  IADD3 R5, R5, R0, RZ ;  /* 0x0000000005057210 */ /* 0x002fe20007ffe0ff */
[----:B------:R-:W-:Y:S05]  /*0490*/  BRA.DIV ~URZ, `(.L_x_17) ;  /* 0x0000ee527f007947 */ /* 0x000fea000b800000 */
[----:B------:R-:W1:Y:S02]  /*04a0*/  SHFL.UP PT, R0, R5, 0x2, RZ ;  /* 0x0440000005007989 */ /* 0x000e6400000e00ff */
[----:B-1----:R-:W-:-:S05]  /*04b0*/  SEL R0, R0, RZ, P4 ;  /* 0x000000ff00007207 */ /* 0x002fca0002000000 */
[----:B------:R-:W-:-:S05]  /*04c0*/  IMAD.IADD R0, R5, 0x1, R0 ;  /* 0x0000000105007824 */ /* 0x000fca00078e0200 */
        /* <DEDUP_REMOVED lines=9> */
[----:B------:R1:W2:Y:S02]  /*0560*/  SHFL.IDX PT, R0, R4, 0x1f, 0x1f ;  /* 0x03e01f0004007f89 */ /* 0x0002a400000e0000 */
.L_x_116:
[----:B--2---:R-:W-:-:S05]  /*0570*/  IMAD R0, R0, c[0x0][0x538], RZ ;  /* 0x00014e0000007a24 */ /* 0x004fca00078e02ff */
[----:B------:R-:W-:-:S04]  /*0580*/  IADD3 R6, R0, R6, RZ ;  /* 0x0000000600067210 */ /* 0x000fc80007ffe0ff */
[----:B------:R-:W-:-:S13]  /*0590*/  ISETP.GT.AND P0, PT, R6, UR4, PT ;  /* 0x0000000406007c0c */ /* 0x000fda000bf04270 */
[----:B-1----:R-:W-:Y:S05]  /*05a0*/  @!P0 BRA `(.L_x_18) ;  /* 0xfffffdb000008947 */ /* 0x002fea000383ffff */
.L_x_14:
[----:B------:R-:W-:-:S05]  /*05b0*/  IADD3 R12, -R0, R6, RZ ;  /* 0x00000006000c7210 */ /* 0x000fca0007ffe1ff */
[----:B------:R-:W-:-:S05]  /*05c0*/  IMAD R0, R4, c[0x0][0x538], R12 ;  /* 0x00014e0004007a24 */ /* 0x000fca00078e020c */
[----:B------:R-:W-:Y:S01]  /*05d0*/  ISETP.GT.AND P0, PT, R0, UR4, PT ;  /* 0x0000000400007c0c */ /* 0x000fe2000bf04270 */
[----:B------:R-:W-:-:S12]  /*05e0*/  BRA.DIV ~URZ, `(.L_x_19) ;  /* 0x0000eeb27f007947 */ /* 0x000fd8000b800000 */
[----:B------:R-:W-:-:S04]  /*05f0*/  VOTE.ANY R5, PT, !P0 ;  /* 0x0000000000057806 */ /* 0x000fc800040e0100 */
.L_x_117:
[----:B------:R1:W2:Y:S01]  /*0600*/  POPC R13, R5 ;  /* 0x00000005000d7309 */ /* 0x0002a20000000000 */
[----:B------:R-:W-:Y:S05]  /*0610*/  BRA.DIV ~URZ, `(.L_x_20) ;  /* 0x0000eed27f007947 */ /* 0x000fea000b800000 */
[----:B--2---:R2:W3:Y:S01]  /*0620*/  SHFL.IDX PT, R11, R8, R13, 0x1f ;  /* 0x00001f0d080b7589 */ /* 0x0044e200000e0000 */
[----:B------:R-:W-:-:S03]  /*0630*/  MOV R6, RZ ;  /* 0x000000ff00067202 */ /* 0x000fc60000000f00 */
[----:B------:R2:W4:Y:S04]  /*0640*/  SHFL.IDX PT, R10, R7, R13, 0x1f ;  /* 0x00001f0d070a7589 */ /* 0x00052800000e0000 */
.L_x_118:
[----:B------:R-:W-:Y:S01]  /*0650*/  ISETP.NE.AND P0, PT, R5, RZ, PT ;  /* 0x000000ff0500720c */ /* 0x000fe20003f05270 */
[----:B------:R-:W-:-:S12]  /*0660*/  BSSY B0, `(.L_x_21) ;  /* 0x0000005000007945 */ /* 0x000fd80003800000 */
[----:B------:R-:W-:Y:S05]  /*0670*/  @!P0 BRA `(.L_x_22) ;  /* 0x0000003000008947 */ /* 0x000fea0003800000 */
[----:B------:R-:W-:Y:S01]  /*0680*/  IADD3 R3, R13, -0x1, RZ ;  /* 0xffffffff0d037810 */ /* 0x000fe20007ffe0ff */
[----:B------:R-:W-:Y:S05]  /*0690*/  BRA.DIV ~URZ, `(.L_x_23) ;  /* 0x0000ef327f007947 */ /* 0x000fea000b800000 */
[----:B------:R1:W2:Y:S02]  /*06a0*/  SHFL.IDX PT, R6, R4, R3, 0x1f ;  /* 0x00001f0304067589 */ /* 0x0002a400000e0000 */
.L_x_22:
[----:B------:R-:W-:Y:S05]  /*06b0*/  BSYNC B0 ;  /* 0x0000000000007941 */ /* 0x000fea0003800000 */
.L_x_21:
[----:B---3--:R-:W-:Y:S01]  /*06c0*/  IABS R0, R11 ;  /* 0x0000000b00007213 */ /* 0x008fe20000000000 */
[----:B-12---:R-:W-:-:S04]  /*06d0*/  IMAD R4, R6, c[0x0][0x538], R12 ;  /* 0x00014e0006047a24 */ /* 0x006fc800078e020c */
[----:B------:R-:W-:Y:S01]  /*06e0*/  IMAD.MOV.U32 R5, RZ, RZ, R0 ;  /* 0x000000ffff057224 */ /* 0x000fe200078e0000 */
[----:B----4-:R-:W-:Y:S01]  /*06f0*/  IABS R0, R10 ;  /* 0x0000000a00007213 */ /* 0x010fe20000000000 */
[----:B------:R1:W-:Y:S01]  /*0700*/  STL [R1+0x48], R4 ;  /* 0x0000480401007387 */ /* 0x0003e20000100800 */
[----:B------:R-:W-:Y:S01]  /*0710*/  IADD3 R12, -R4, UR4, RZ ;  /* 0x00000004040c7c10 */ /* 0x000fe2000fffe1ff */
[----:B------:R-:W2:Y:S02]  /*0720*/  I2F.RP R2, R5 ;  /* 0x0000000500027306 */ /* 0x000ea40000209400 */
[----:B------:R-:W-:Y:S01]  /*0730*/  IMAD.MOV.U32 R7, RZ, RZ, R0 ;  /* 0x000000ffff077224 */ /* 0x000fe200078e0000 */
[----:B------:R-:W-:Y:S02]  /*0740*/  IABS R6, R12 ;  /* 0x0000000c00067213 */ /* 0x000fe40000000000 */
[----:B------:R-:W-:-:S03]  /*0750*/  IABS R0, R11 ;  /* 0x0000000b00007213 */ /* 0x000fc60000000000 */
[----:B------:R-:W-:Y:S01]  /*0760*/  I2F.RP R8, R7 ;  /* 0x0000000700087306 */ /* 0x000fe20000209400 */
[----:B------:R-:W-:-:S07]  /*0770*/  IADD3 R0, RZ, -R0, RZ ;  /* 0x80000000ff007210 */ /* 0x000fce0007ffe0ff */
[----:B--2---:R-:W2:Y:S02]  /*0780*/  MUFU.RCP R2, R2 ;  /* 0x0000000200027308 */ /* 0x004ea40000001000 */
[----:B--2---:R-:W-:-:S06]  /*0790*/  IADD3 R2, R2, 0xffffffe, RZ ;  /* 0x0ffffffe02027810 */ /* 0x004fcc0007ffe0ff */
[----:B------:R-:W2:Y:S02]  /*07a0*/  F2I.FTZ.U32.TRUNC.NTZ R3, R2 ;  /* 0x0000000200037305 */ /* 0x000ea4000021f000 */
[----:B--2---:R-:W-:-:S04]  /*07b0*/  IMAD.MOV R2, RZ, RZ, -R3 ;  /* 0x000000ffff027224 */ /* 0x004fc800078e0a03 */
[----:B-1----:R-:W-:Y:S02]  /*07c0*/  IMAD R4, R2, R5, RZ ;  /* 0x0000000502047224 */ /* 0x002fe400078e02ff */
[----:B------:R-:W-:-:S04]  /*07d0*/  IMAD.MOV.U32 R2, RZ, RZ, RZ ;  /* 0x000000ffff027224 */ /* 0x000fc800078e00ff */
[----:B------:R-:W-:-:S04]  /*07e0*/  IMAD.HI.U32 R2, R3, R4, R2 ;  /* 0x0000000403027227 */ /* 0x000fc800078e0002 */
[----:B------:R-:W-:-:S04]  /*07f0*/  IMAD.MOV.U32 R3, RZ, RZ, R6 ;  /* 0x000000ffff037224 */ /* 0x000fc800078e0006 */
[----:B------:R-:W-:-:S04]  /*0800*/  IMAD.HI.U32 R2, R2, R3, RZ ;  /* 0x0000000302027227 */ /* 0x000fc800078e00ff */
[----:B------:R-:W-:Y:S02]  /*0810*/  IMAD R0, R2, R0, R3 ;  /* 0x0000000002007224 */ /* 0x000fe400078e0203 */
[----:B------:R-:W1:Y:S03]  /*0820*/  MUFU.RCP R3, R8 ;  /* 0x0000000800037308 */ /* 0x000e660000001000 */
[----:B------:R-:W-:Y:S02]  /*0830*/  ISETP.GT.U32.AND P1, PT, R5, R0, PT ;  /* 0x000000000500720c */ /* 0x000fe40003f24070 */
[----:B-1----:R-:W-:-:S11]  /*0840*/  IADD3 R3, R3, 0xffffffe, RZ ;  /* 0x0ffffffe03037810 */ /* 0x002fd60007ffe0ff */
[----:B------:R-:W-:Y:S01]  /*0850*/  @!P1 IMAD.IADD R0, R0, 0x1, -R5 ;  /* 0x0000000100009824 */ /* 0x000fe200078e0a05 */
[----:B------:R-:W-:Y:S02]  /*0860*/  @!P1 IADD3 R2, R2, 0x1, RZ ;  /* 0x0000000102029810 */ /* 0x000fe40007ffe0ff */
[----:B------:R-:W-:Y:S01]  /*0870*/  ISETP.NE.AND P1, PT, R11, RZ, PT ;  /* 0x000000ff0b00720c */ /* 0x000fe20003f25270 */
[----:B------:R-:W1:Y:S01]  /*0880*/  F2I.FTZ.U32.TRUNC.NTZ R3, R3 ;  /* 0x0000000300037305 */ /* 0x000e62000021f000 */
[----:B------:R-:W-:Y:S02]  /*0890*/  ISETP.GE.U32.AND P2, PT, R0, R5, PT ;  /* 0x000000050000720c */ /* 0x000fe40003f46070 */
[----:B------:R-:W-:-:S04]  /*08a0*/  LOP3.LUT R0, R12, R11, RZ, 0x3c, !PT ;  /* 0x0000000b0c007212 */ /* 0x000fc800078e3cff */
[----:B------:R-:W-:-:S07]  /*08b0*/  ISETP.GE.AND P0, PT, R0, RZ, PT ;  /* 0x000000ff0000720c */ /* 0x000fce0003f06270 */
[----:B------:R-:W-:Y:S02]  /*08c0*/  @P2 IADD3 R2, R2, 0x1, RZ ;  /* 0x0000000102022810 */ /* 0x000fe40007ffe0ff */
[----:B-1----:R-:W-:-:S03]  /*08d0*/  IADD3 R0, RZ, -R3, RZ ;  /* 0x80000003ff007210 */ /* 0x002fc60007ffe0ff */
[----:B------:R-:W-:Y:S02]  /*08e0*/  IMAD.MOV.U32 R4, RZ, RZ, R2 ;  /* 0x000000ffff047224 */ /* 0x000fe400078e0002 */
[----:B------:R-:W-:Y:S01]  /*08f0*/  IMAD.MOV.U32 R2, RZ, RZ, R0 ;  /* 0x000000ffff027224 */ /* 0x000fe200078e0000 */
[----:B------:R-:W-:Y:S01]  /*0900*/  IABS R0, R10 ;  /* 0x0000000a00007213 */ /* 0x000fe20000000000 */
[----:B------:R-:W-:Y:S01]  /*0910*/  @!P0 IMAD.MOV R4, RZ, RZ, -R4 ;  /* 0x000000ffff048224 */ /* 0x000fe200078e0a04 */
[----:B------:R-:W-:Y:S01]  /*0920*/  @!P1 LOP3.LUT R4, RZ, R11, RZ, 0x33, !PT ;  /* 0x0000000bff049212 */ /* 0x000fe200078e33ff */
[----:B------:R-:W-:Y:S01]  /*0930*/  IMAD R5, R2, R7, RZ ;  /* 0x0000000702057224 */ /* 0x000fe200078e02ff */
[----:B------:R-:W-:Y:S01]  /*0940*/  MOV R2, RZ ;  /* 0x000000ff00027202 */ /* 0x000fe20000000f00 */
[----:B------:R-:W-:Y:S01]  /*0950*/  IMAD.MOV R6, RZ, RZ, -R0 ;  /* 0x000000ffff067224 */ /* 0x000fe200078e0a00 */
[----:B------:R-:W-:-:S03]  /*0960*/  IABS R8, R4 ;  /* 0x0000000400087213 */ /* 0x000fc60000000000 */
[----:B------:R-:W-:-:S04]  /*0970*/  IMAD.HI.U32 R0, R3, R5, R2 ;  /* 0x0000000503007227 */ /* 0x000fc800078e0002 */
[----:B------:R-:W-:Y:S02]  /*0980*/  IMAD.MOV.U32 R2, RZ, RZ, R8 ;  /* 0x000000ffff027224 */ /* 0x000fe400078e0008 */
[----:B------:R-:W-:Y:S02]  /*0990*/  IMAD.MOV.U32 R3, RZ, RZ, R6 ;  /* 0x000000ffff037224 */ /* 0x000fe400078e0006 */
[----:B------:R-:W-:-:S04]  /*09a0*/  IMAD.HI.U32 R0, R0, R2, RZ ;  /* 0x0000000200007227 */ /* 0x000fc800078e00ff */
[----:B------:R-:W-:Y:S02]  /*09b0*/  IMAD R2, R0, R3, R2 ;  /* 0x0000000300027224 */ /* 0x000fe400078e0202 */
[----:B------:R-:W-:-:S03]  /*09c0*/  IMAD R3, R4, R11, RZ ;  /* 0x0000000b04037224 */ /* 0x000fc600078e02ff */
[----:B------:R-:W-:Y:S02]  /*09d0*/  ISETP.GT.U32.AND P1, PT, R7, R2, PT ;  /* 0x000000020700720c */ /* 0x000fe40003f24070 */
[----:B------:R-:W-:-:S11]  /*09e0*/  IADD3 R3, R12, -R3, RZ ;  /* 0x800000030c037210 */ /* 0x000fd60007ffe0ff */
[----:B------:R-:W-:Y:S01]  /*09f0*/  @!P1 IMAD.IADD R2, R2, 0x1, -R7 ;  /* 0x0000000102029824 */ /* 0x000fe200078e0a07 */
[----:B------:R-:W-:Y:S02]  /*0a00*/  @!P1 IADD3 R0, R0, 0x1, RZ ;  /* 0x0000000100009810 */ /* 0x000fe40007ffe0ff */
[----:B------:R-:W-:Y:S02]  /*0a10*/  ISETP.NE.AND P1, PT, R10, RZ, PT ;  /* 0x000000ff0a00720c */ /* 0x000fe40003f25270 */
[----:B------:R-:W-:Y:S02]  /*0a20*/  ISETP.GE.U32.AND P2, PT, R2, R7, PT ;  /* 0x000000070200720c */ /* 0x000fe40003f46070 */
[----:B------:R-:W-:-:S04]  /*0a30*/  LOP3.LUT R2, R4, R10, RZ, 0x3c, !PT ;  /* 0x0000000a04027212 */ /* 0x000fc800078e3cff */
[----:B------:R-:W-:-:S07]  /*0a40*/  ISETP.GE.AND P0, PT, R2, RZ, PT ;  /* 0x000000ff0200720c */ /* 0x000fce0003f06270 */
[----:B------:R-:W-:-:S06]  /*0a50*/  @P2 IADD3 R0, R0, 0x1, RZ ;  /* 0x0000000100002810 */ /* 0x000fcc0007ffe0ff */
[----:B------:R-:W-:Y:S02]  /*0a60*/  @!P0 IADD3 R0, -R0, RZ, RZ ;  /* 0x000000ff00008210 */ /* 0x000fe40007ffe1ff */
[----:B------:R-:W-:-:S05]  /*0a70*/  @!P1 LOP3.LUT R0, RZ, R10, RZ, 0x33, !PT ;  /* 0x0000000aff009212 */ /* 0x000fca00078e33ff */
[--C-:B------:R-:W-:Y:S02]  /*0a80*/  IMAD.MOV R2, RZ, RZ, -R0.reuse ;  /* 0x000000ffff027224 */ /* 0x100fe400078e0a00 */
[C---:B------:R-:W-:Y:S02]  /*0a90*/  IMAD R0, R10.reuse, 0x1000000, R0 ;  /* 0x010000000a007824 */ /* 0x040fe400078e0200 */
[----:B------:R-:W-:Y:S02]  /*0aa0*/  IMAD R2, R10, R2, R4 ;  /* 0x000000020a027224 */ /* 0x000fe400078e0204 */
[----:B------:R-:W-:Y:S02]  /*0ab0*/  IMAD.IADD R4, R13, 0x1, R9 ;  /* 0x000000010d047824 */ /* 0x000fe400078e0209 */
[----:B------:R-:W-:-:S03]  /*0ac0*/  IMAD R0, R2, 0x10000, R0 ;  /* 0x0001000002007824 */ /* 0x000fc600078e0200 */
[----:B------:R1:W-:Y:S04]  /*0ad0*/  STL [R1+0x54], R4 ;  /* 0x0000540401007387 */ /* 0x0003e80000100800 */
[----:B------:R1:W-:Y:S04]  /*0ae0*/  STL [R1+0x50], R0 ;  /* 0x0000500001007387 */ /* 0x0003e80000100800 */
[----:B------:R1:W-:Y:S01]  /*0af0*/  STL [R1+0x4c], R3 ;  /* 0x00004c0301007387 */ /* 0x0003e20000100800 */
[----:B------:R-:W-:Y:S05]  /*0b00*/  BRA `(.L_x_24) ;  /* 0x0000006000007947 */ /* 0x000fea0003800000 */
.L_x_15:
[----:B------:R-:W-:Y:S01]  /*0b10*/  MOV R0, UR4 ;  /* 0x0000000400007c02 */ /* 0x000fe20008000f00 */
[----:B------:R-:W-:Y:S04]  /*0b20*/  STL [R1+0x4c], RZ ;  /* 0x00004cff01007387 */ /* 0x000fe80000100800 */
[----:B------:R-:W-:Y:S04]  /*0b30*/  STL [R1+0x50], RZ ;  /* 0x000050ff01007387 */ /* 0x000fe80000100800 */
[----:B------:R1:W-:Y:S02]  /*0b40*/  STL [R1+0x48], R0 ;  /* 0x0000480001007387 */ /* 0x0003e40000100800 */
[----:B-1----:R-:W-:-:S05]  /*0b50*/  MOV R0, c[0x0][0x53c] ;  /* 0x00014f0000007a02 */ /* 0x002fca0000000f00 */
[----:B------:R1:W-:Y:S02]  /*0b60*/  STL [R1+0x54], R0 ;  /* 0x0000540001007387 */ /* 0x0003e40000100800 */
.L_x_24:
[----:B-1----:R-:W2:Y:S04]  /*0b70*/  LDL R4, [R1+0x48] ;  /* 0x0000480001047983 */ /* 0x002ea80000100800 */
[----:B------:R-:W2:Y:S04]  /*0b80*/  LDL R5, [R1+0x4c] ;  /* 0x00004c0001057983 */ /* 0x000ea80000100800 */
[----:B------:R-:W2:Y:S04]  /*0b90*/  LDL R6, [R1+0x50] ;  /* 0x0000500001067983 */ /* 0x000ea80000100800 */
[----:B------:R-:W2:Y:S01]  /*0ba0*/  LDL R7, [R1+0x54] ;  /* 0x0000540001077983 */ /* 0x000ea20000100800 */
[----:B------:R-:W-:Y:S01]  /*0bb0*/  ISETP.NE.AND P0, PT, R14, RZ, PT ;  /* 0x000000ff0e00720c */ /* 0x000fe20003f05270 */
[----:B------:R-:W-:-:S12]  /*0bc0*/  WARPSYNC 0xffffffff ;  /* 0xffffffff00007948 */ /* 0x000fd80003800000 */
[----:B--2---:R1:W-:Y:S04]  /*0bd0*/  @!P0 STS.128 [0x1a080], R4 ;  /* 0x01a08004ff008388 */ /* 0x0043e80000000c00 */
[----:B------:R-:W-:Y:S06]  /*0be0*/  BAR.ARV 0x5, 0x100 ;  /* 0x0144000000007b1d */ /* 0x000fec0000002000 */
.L_x_13:
[----:B------:R-:W2:Y:S02]  /*0bf0*/  LDL R0, [R1+0x54] ;  /* 0x0000540001007983 */ /* 0x000ea40000100800 */
[----:B--2---:R-:W-:-:S13]  /*0c00*/  ISETP.GE.AND P0, PT, R0, c[0x0][0x53c], PT ;  /* 0x00014f0000007a0c */ /* 0x004fda0003f06270 */
[----:B------:R-:W-:Y:S05]  /*0c10*/  @P0 EXIT ;  /* 0x000000000000094d */ /* 0x000fea0003800000 */
[----:B------:R-:W2:Y:S01]  /*0c20*/  S2R R15, SR_TID.X ;  /* 0x00000000000f7919 */ /* 0x000ea20000002100 */
[----:B------:R-:W-:Y:S02]  /*0c30*/  ULDC UR5, c[0x0][0x2ac] ;  /* 0x0000ab0000057ab9 */ /* 0x000fe40000000800 */
[----:B------:R-:W-:Y:S02]  /*0c40*/  ULDC UR4, c[0x0][0x1d0] ;  /* 0x0000740000047ab9 */ /* 0x000fe40000000800 */
[----:B------:R-:W-:Y:S01]  /*0c50*/  UIMAD UR5, UR5, UR4, URZ ;  /* 0x00000004050572a4 */ /* 0x000fe2000f8e023f */
[----:B-12---:R-:W-:-:S04]  /*0c60*/  SHF.R.S32.HI R7, RZ, 0x1f, R15 ;  /* 0x0000001fff077819 */ /* 0x006fc8000001140f */
[CC--:B------:R-:W-:Y:S02]  /*0c70*/  LEA.HI R2, R7.reuse, R15.reuse, RZ, 0x4 ;  /* 0x0000000f07027211 */ /* 0x0c0fe400078f20ff */
[----:B------:R-:W-:Y:S02]  /*0c80*/  LEA.HI R14, R7, R15, RZ, 0x2 ;  /* 0x0000000f070e7211 */ /* 0x000fe400078f10ff */
[----:B------:R-:W-:Y:S02]  /*0c90*/  SHF.R.S32.HI R3, RZ, 0x4, R2 ;  /* 0x00000004ff037819 */ /* 0x000fe40000011402 */
[--C-:B------:R-:W-:Y:S02]  /*0ca0*/  SHF.R.S32.HI R8, RZ, 0x2, R14.reuse ;  /* 0x00000002ff087819 */ /* 0x100fe4000001140e */
[----:B------:R-:W-:Y:S02]  /*0cb0*/  LEA.HI R0, R2, R3, RZ, 0x1 ;  /* 0x0000000302007211 */ /* 0x000fe400078f08ff */
[----:B------:R-:W-:-:S02]  /*0cc0*/  SHF.R.S32.HI R4, RZ, 0x1f, R14 ;  /* 0x0000001fff047819 */ /* 0x000fc4000001140e */
[----:B------:R-:W-:Y:S02]  /*0cd0*/  LOP3.LUT R0, R0, 0xfffffffe, RZ, 0xc0, !PT ;  /* 0xfffffffe00007812 */ /* 0x000fe400078ec0ff */
[CC--:B------:R-:W-:Y:S02]  /*0ce0*/  LEA.HI R10, R7.reuse, R15.reuse, RZ, 0x3 ;  /* 0x0000000f070a7211 */ /* 0x0c0fe400078f18ff */
[----:B------:R-:W-:Y:S01]  /*0cf0*/  LEA.HI R9, R7, R15, RZ, 0x5 ;  /* 0x0000000f07097211 */ /* 0x000fe200078f28ff */
[----:B------:R-:W-:Y:S01]  /*0d00*/  IMAD.IADD R12, R3, 0x1, -R0 ;  /* 0x00000001030c7824 */ /* 0x000fe200078e0a00 */
[----:B------:R-:W-:Y:S02]  /*0d10*/  LOP3.LUT R0, R2, 0xfffffff0, RZ, 0xc0, !PT ;  /* 0xfffffff002007812 */ /* 0x000fe400078ec0ff */
[----:B------:R-:W-:Y:S02]  /*0d20*/  LEA.HI R2, R4, R8, RZ, 0x3 ;  /* 0x0000000804027211 */ /* 0x000fe400078f18ff */
[----:B------:R-:W-:Y:S01]  /*0d30*/  SHF.R.S32.HI R5, RZ, 0x3, R10 ;  /* 0x00000003ff057819 */ /* 0x000fe2000001140a */
[----:B------:R-:W-:Y:S01]  /*0d40*/  IMAD.IADD R0, R15, 0x1, -R0 ;  /* 0x000000010f007824 */ /* 0x000fe200078e0a00 */
[----:B------:R-:W-:-:S02]  /*0d50*/  LOP3.LUT R4, R10, 0xfffffff8, RZ, 0xc0, !PT ;  /* 0xfffffff80a047812 */ /* 0x000fc400078ec0ff */
[----:B------:R-:W-:Y:S01]  /*0d60*/  LOP3.LUT R2, R2, 0xfffffff8, RZ, 0xc0, !PT ;  /* 0xfffffff802027812 */ /* 0x000fe200078ec0ff */
[----:B------:R-:W-:Y:S01]  /*0d70*/  IMAD.SHL.U32 R3, R5, 0x40, RZ ;  /* 0x0000004005037824 */ /* 0x000fe200078e00ff */
[----:B------:R-:W-:Y:S01]  /*0d80*/  SHF.R.S32.HI R244, RZ, 0x5, R9 ;  /* 0x00000005fff47819 */ /* 0x000fe20000011409 */
[----:B------:R-:W-:Y:S01]  /*0d90*/  IMAD.IADD R5, R15, 0x1, -R4 ;  /* 0x000000010f057824 */ /* 0x000fe200078e0a04 */
[----:B------:R-:W-:Y:S01]  /*0da0*/  SHF.R.S32.HI R4, RZ, 0x1f, R0 ;  /* 0x0000001fff047819 */ /* 0x000fe20000011400 */
[----:B------:R-:W-:Y:S01]  /*0db0*/  IMAD.IADD R8, R8, 0x1, -R2 ;  /* 0x0000000108087824 */ /* 0x000fe200078e0a02 */
[----:B------:R-:W-:Y:S01]  /*0dc0*/  LOP3.LUT R2, R3, 0x1c0, RZ, 0xc0, !PT ;  /* 0x000001c003027812 */ /* 0x000fe200078ec0ff */
[C---:B------:R-:W-:Y:S01]  /*0dd0*/  IMAD.SHL.U32 R249, R5.reuse, 0x8, RZ ;  /* 0x0000000805f97824 */ /* 0x040fe200078e00ff */
[----:B------:R-:W-:Y:S01]  /*0de0*/  LEA.HI R13, R4, R0, RZ, 0x3 ;  /* 0x00000000040d7211 */ /* 0x000fe200078f18ff */
[----:B------:R-:W-:Y:S01]  /*0df0*/  IMAD.SHL.U32 R5, R5, 0x40, RZ ;  /* 0x0000004005057824 */ /* 0x000fe200078e00ff */
[----:B------:R-:W-:-:S02]  /*0e00*/  SHF.R.U32.HI R6, RZ, 0x3, R2 ;  /* 0x00000003ff067819 */ /* 0x000fc40000011602 */
[----:B------:R-:W-:Y:S02]  /*0e10*/  LOP3.LUT R4, R13, 0xfffffff8, RZ, 0xc0, !PT ;  /* 0xfffffff80d047812 */ /* 0x000fe400078ec0ff */
[----:B------:R-:W-:Y:S02]  /*0e20*/  LOP3.LUT R3, R2, 0x38, R249, 0xf8, !PT ;  /* 0x0000003802037812 */ /* 0x000fe400078ef8f9 */
[----:B------:R-:W-:Y:S01]  /*0e30*/  LOP3.LUT R2, R5, 0x1c0, RZ, 0xc0, !PT ;  /* 0x000001c005027812 */ /* 0x000fe200078ec0ff */
[----:B------:R-:W-:Y:S01]  /*0e40*/  IMAD.IADD R0, R0, 0x1, -R4 ;  /* 0x0000000100007824 */ /* 0x000fe200078e0a04 */
[----:B------:R-:W-:Y:S02]  /*0e50*/  LOP3.LUT R4, R9, 0xffffffe0, RZ, 0xc0, !PT ;  /* 0xffffffe009047812 */ /* 0x000fe400078ec0ff */
[----:B------:R-:W-:Y:S02]  /*0e60*/  LOP3.LUT R11, R3, R6, RZ, 0x3c, !PT ;  /* 0x00000006030b7212 */ /* 0x000fe400078e3cff */
[----:B------:R-:W-:Y:S01]  /*0e70*/  LOP3.LUT R5, R2, 0x8, R10, 0xf8, !PT ;  /* 0x0000000802057812 */ /* 0x000fe200078ef80a */
[----:B------:R-:W-:Y:S01]  /*0e80*/  IMAD.IADD R17, R15, 0x1, -R4 ;  /* 0x000000010f117824 */ /* 0x000fe200078e0a04 */
[----:B------:R-:W-:-:S02]  /*0e90*/  SHF.R.U32.HI R3, RZ, 0x3, R2 ;  /* 0x00000003ff037819 */ /* 0x000fc40000011602 */
[----:B------:R-:W-:Y:S02]  /*0ea0*/  SHF.R.S32.HI R2, RZ, 0x1f, R9 ;  /* 0x0000001fff027819 */ /* 0x000fe40000011409 */
[----:B------:R-:W-:Y:S02]  /*0eb0*/  SHF.R.S32.HI R10, RZ, 0x1f, R17 ;  /* 0x0000001fff0a7819 */ /* 0x000fe40000011411 */
[----:B------:R-:W-:Y:S02]  /*0ec0*/  LEA.HI R2, R2, R244, RZ, 0x3 ;  /* 0x000000f402027211 */ /* 0x000fe400078f18ff */
[----:B------:R-:W-:Y:S01]  /*0ed0*/  LOP3.LUT R4, R14, 0xfffffffc, RZ, 0xc0, !PT ;  /* 0xfffffffc0e047812 */ /* 0x000fe200078ec0ff */
[----:B------:R-:W-:Y:S01]  /*0ee0*/  IMAD.MOV.U32 R14, RZ, RZ, 0x20 ;  /* 0x00000020ff0e7424 */ /* 0x000fe200078e00ff */
[----:B------:R-:W-:Y:S02]  /*0ef0*/  LOP3.LUT R9, R5, R3, RZ, 0x3c, !PT ;  /* 0x0000000305097212 */ /* 0x000fe400078e3cff */
[----:B------:R-:W-:Y:S01]  /*0f00*/  LOP3.LUT R3, R2, 0xffffff8, RZ, 0xc0, !PT ;  /* 0x0ffffff802037812 */ /* 0x000fe200078ec0ff */
[----:B------:R-:W-:Y:S01]  /*0f10*/  IMAD.IADD R2, R15, 0x1, -R4 ;  /* 0x000000010f027824 */ /* 0x000fe200078e0a04 */
[----:B------:R-:W-:-:S02]  /*0f20*/  LEA.HI R10, R10, R17, RZ, 0x2 ;  /* 0x000000110a0a7211 */ /* 0x000fc400078f10ff */
[----:B------:R-:W-:Y:S01]  /*0f30*/  LEA.HI R7, R7, R15, RZ, 0x6 ;  /* 0x0000000f07077211 */ /* 0x000fe200078f30ff */
[----:B------:R-:W-:Y:S01]  /*0f40*/  IMAD.IADD R5, R244, 0x1, -R3 ;  /* 0x00000001f4057824 */ /* 0x000fe200078e0a03 */
[----:B------:R-:W-:Y:S01]  /*0f50*/  SHF.R.S32.HI R4, RZ, 0x2, R10 ;  /* 0x00000002ff047819 */ /* 0x000fe2000001140a */
[----:B------:R-:W-:Y:S01]  /*0f60*/  IMAD.MOV.U32 R15, RZ, RZ, 0x10 ;  /* 0x00000010ff0f7424 */ /* 0x000fe200078e00ff */
[----:B------:R-:W-:Y:S01]  /*0f70*/  LOP3.LUT R6, R8, 0x1, RZ, 0xc0, !PT ;  /* 0x0000000108067812 */ /* 0x000fe200078ec0ff */
[----:B------:R-:W-:Y:S01]  /*0f80*/  IMAD.SHL.U32 R7, R7, 0x8, RZ ;  /* 0x0000000807077824 */ /* 0x000fe200078e00ff */
[----:B------:R-:W-:Y:S01]  /*0f90*/  LEA.HI R3, R2, R2, RZ, 0x1 ;  /* 0x0000000202037211 */ /* 0x000fe200078f08ff */
[----:B------:R-:W-:Y:S01]  /*0fa0*/  IMAD R16, R5, 0x10, R4 ;  /* 0x0000001005107824 */ /* 0x000fe200078e0204 */
[----:B------:R-:W-:Y:S01]  /*0fb0*/  ISETP.NE.U32.AND P0, PT, R6, 0x1, PT ;  /* 0x000000010600780c */ /* 0x000fe20003f05070 */
[----:B------:R-:W-:Y:S01]  /*0fc0*/  IMAD.SHL.U32 R4, R8, 0x40, RZ ;  /* 0x0000004008047824 */ /* 0x000fe200078e00ff */
[----:B------:R-:W-:Y:S01]  /*0fd0*/  LOP3.LUT R5, R3, 0x1ffffffe, RZ, 0xc0, !PT ;  /* 0x1ffffffe03057812 */ /* 0x000fe200078ec0ff */
[----:B------:R-:W-:Y:S01]  /*0fe0*/  IMAD.SHL.U32 R3, R0, 0x40, RZ ;  /* 0x0000004000037824 */ /* 0x000fe200078e00ff */
[----:B------:R-:W-:Y:S01]  /*0ff0*/  LOP3.LUT R11, R11, 0x7ffffe00, R7, 0xf8, !PT ;  /* 0x7ffffe000b0b7812 */ /* 0x000fe200078ef807 */
[----:B------:R-:W-:Y:S01]  /*1000*/  IMAD R7, R244, 0x200, R2 ;  /* 0x00000200f4077824 */ /* 0x000fe200078e0202 */
[----:B------:R-:W-:Y:S01]  /*1010*/  LOP3.LUT R4, R4, 0x1c0, RZ, 0xc0, !PT ;  /* 0x000001c004047812 */ /* 0x000fe200078ec0ff */
[----:B------:R1:W-:Y:S01]  /*1020*/  STL [R1+0x184], R16 ;  /* 0x0001841001007387 */ /* 0x0003e20000100800 */
[----:B------:R-:W-:Y:S01]  /*1030*/  R2P PR, R8, 0x6 ;  /* 0x0000000608007804 */ /* 0x000fe20000000000 */
[----:B------:R-:W-:Y:S01]  /*1040*/  IMAD.IADD R8, R2, 0x1, -R5 ;  /* 0x0000000102087824 */ /* 0x000fe200078e0a05 */
[----:B------:R-:W-:Y:S01]  /*1050*/  LEA.HI R2, R4, R4, RZ, 0x1d ;  /* 0x0000000404027211 */ /* 0x000fe200078fe8ff */
[----:B------:R-:W-:Y:S01]  /*1060*/  IMAD.SHL.U32 R6, R12, 0x8, RZ ;  /* 0x000000080c067824 */ /* 0x000fe200078e00ff */
[----:B------:R-:W-:Y:S01]  /*1070*/  LOP3.LUT R3, R3, 0x1c0, RZ, 0xc0, !PT ;  /* 0x000001c003037812 */ /* 0x000fe200078ec0ff */
[----:B------:R-:W-:Y:S01]  /*1080*/  IMAD R8, R8, 0x8, R16 ;  /* 0x0000000808087824 */ /* 0x000fe200078e0210 */
[----:B------:R-:W-:Y:S01]  /*1090*/  LOP3.LUT P4, RZ, R0, 0x2, RZ, 0xc0, !PT ;  /* 0x0000000200ff7812 */ /* 0x000fe2000788c0ff */
[----:B------:R-:W-:Y:S01]  /*10a0*/  IMAD.U32 R7, R7, 0x2, R2 ;  /* 0x0000000207077824 */ /* 0x000fe200078e0002 */
[----:B------:R-:W-:Y:S01]  /*10b0*/  LOP3.LUT R2, R10, 0x7ffffffc, RZ, 0xc0, !PT ;  /* 0x7ffffffc0a027812 */ /* 0x000fe200078ec0ff */
[----:B------:R-:W-:Y:S01]  /*10c0*/  IMAD.SHL.U32 R248, R11, 0x2, RZ ;  /* 0x000000020bf87824 */ /* 0x000fe200078e00ff */
[----:B------:R2:W-:Y:S01]  /*10d0*/  STL [R1+0x188], R8 ;  /* 0x0001880801007387 */ /* 0x0005e20000100800 */
[----:B------:R-:W-:-:S02]  /*10e0*/  LOP3.LUT R6, R3, 0x8, R6, 0xf8, !PT ;  /* 0x0000000803067812 */ /* 0x000fc400078ef806 */
[----:B------:R-:W-:Y:S01]  /*10f0*/  IMAD.IADD R2, R17, 0x1, -R2 ;  /* 0x0000000111027824 */ /* 0x000fe200078e0a02 */
[----:B------:R-:W-:Y:S02]  /*1100*/  SHF.R.U32.HI R3, RZ, 0x3, R3 ;  /* 0x00000003ff037819 */ /* 0x000fe40000011603 */
[----:B------:R-:W-:Y:S01]  /*1110*/  LOP3.LUT P3, RZ, R0, 0x4, RZ, 0xc0, !PT ;  /* 0x0000000400ff7812 */ /* 0x000fe2000786c0ff */
[----:B------:R-:W-:Y:S01]  /*1120*/  IMAD.SHL.U32 R41, R2, 0x2, RZ ;  /* 0x0000000202297824 */ /* 0x000fe200078e00ff */
[----:B------:R-:W-:Y:S01]  /*1130*/  LOP3.LUT R3, R6, R3, RZ, 0x3c, !PT ;  /* 0x0000000306037212 */ /* 0x000fe200078e3cff */
[----:B------:R-:W-:Y:S01]  /*1140*/  IMAD.SHL.U32 R6, R13, 0x40, RZ ;  /* 0x000000400d067824 */ /* 0x000fe200078e00ff */
[----:B------:R-:W-:Y:S01]  /*1150*/  SEL R5, R15, 0xfffffff0, !P4 ;  /* 0xfffffff00f057807 */ /* 0x000fe20006000000 */
[----:B------:R-:W-:Y:S01]  /*1160*/  IMAD R0, R12, 0x200, R9 ;  /* 0x000002000c007824 */ /* 0x000fe200078e0209 */
[C---:B------:R-:W-:Y:S01]  /*1170*/  IADD3 R40, R41.reuse, 0x8, RZ ;  /* 0x0000000829287810 */ /* 0x040fe20007ffe0ff */
[----:B------:R-:W-:Y:S01]  /*1180*/  STL [R1+0x84], R41 ;  /* 0x0000842901007387 */ /* 0x000fe20000100800 */
[C---:B------:R-:W-:Y:S01]  /*1190*/  IADD3 R39, R41.reuse, 0x10, RZ ;  /* 0x0000001029277810 */ /* 0x040fe20007ffe0ff */
[----:B------:R-:W-:Y:S01]  /*11a0*/  IMAD.MOV.U32 R9, RZ, RZ, 0x40 ;  /* 0x00000040ff097424 */ /* 0x000fe200078e00ff */
[C---:B------:R-:W-:Y:S01]  /*11b0*/  IADD3 R38, R41.reuse, 0x18, RZ ;  /* 0x0000001829267810 */ /* 0x040fe20007ffe0ff */
[----:B------:R-:W-:Y:S01]  /*11c0*/  STL [R1+0x100], R40 ;  /* 0x0001002801007387 */ /* 0x000fe20000100800 */
[----:B------:R-:W-:-:S02]  /*11d0*/  IADD3 R37, R41, 0x20, RZ ;  /* 0x0000002029257810 */ /* 0x000fc40007ffe0ff */
[C---:B------:R-:W-:Y:S01]  /*11e0*/  IADD3 R36, R41.reuse, 0x28, RZ ;  /* 0x0000002829247810 */ /* 0x040fe20007ffe0ff */
[----:B------:R-:W-:Y:S01]  /*11f0*/  STL [R1+0xfc], R39 ;  /* 0x0000fc2701007387 */ /* 0x000fe20000100800 */
[C---:B------:R-:W-:Y:S02]  /*1200*/  IADD3 R35, R41.reuse, 0x30, RZ ;  /* 0x0000003029237810 */ /* 0x040fe40007ffe0ff */
[C---:B------:R-:W-:Y:S01]  /*1210*/  IADD3 R34, R41.reuse, 0x38, RZ ;  /* 0x0000003829227810 */ /* 0x040fe20007ffe0ff */
[----:B------:R-:W-:Y:S01]  /*1220*/  STL [R1+0xf8], R38 ;  /* 0x0000f82601007387 */ /* 0x000fe20000100800 */
[C---:B------:R-:W-:Y:S02]  /*1230*/  IADD3 R33, R41.reuse, 0x40, RZ ;  /* 0x0000004029217810 */ /* 0x040fe40007ffe0ff */
[C---:B------:R-:W-:Y:S01]  /*1240*/  IADD3 R32, R41.reuse, 0x48, RZ ;  /* 0x0000004829207810 */ /* 0x040fe20007ffe0ff */
[----:B------:R3:W-:Y:S01]  /*1250*/  STL [R1+0xf4], R37 ;  /* 0x0000f42501007387 */ /* 0x0007e20000100800 */
[----:B------:R-:W-:-:S02]  /*1260*/  IADD3 R31, R41, 0x50, RZ ;  /* 0x00000050291f7810 */ /* 0x000fc40007ffe0ff */
[C---:B------:R-:W-:Y:S01]  /*1270*/  IADD3 R30, R41.reuse, 0x58, RZ ;  /* 0x00000058291e7810 */ /* 0x040fe20007ffe0ff */
[----:B------:R-:W-:Y:S01]  /*1280*/  STL [R1+0xf0], R36 ;  /* 0x0000f02401007387 */ /* 0x000fe20000100800 */
[C---:B------:R-:W-:Y:S02]  /*1290*/  IADD3 R29, R41.reuse, 0x60, RZ ;  /* 0x00000060291d7810 */ /* 0x040fe40007ffe0ff */
[C---:B------:R-:W-:Y:S01]  /*12a0*/  IADD3 R28, R41.reuse, 0x68, RZ ;  /* 0x00000068291c7810 */ /* 0x040fe20007ffe0ff */
[----:B------:R-:W-:Y:S01]  /*12b0*/  STL [R1+0xec], R35 ;  /* 0x0000ec2301007387 */ /* 0x000fe20000100800 */
[----:B------:R-:W-:Y:S02]  /*12c0*/  SEL R4, R14, 0xffffffe0, !P3 ;  /* 0xffffffe00e047807 */ /* 0x000fe40005800000 */
[C---:B------:R-:W-:Y:S01]  /*12d0*/  IADD3 R27, R41.reuse, 0x70, RZ ;  /* 0x00000070291b7810 */ /* 0x040fe20007ffe0ff */
[----:B------:R4:W-:Y:S01]  /*12e0*/  STL [R1+0xe8], R34 ;  /* 0x0000e82201007387 */ /* 0x0009e20000100800 */
[----:B------:R-:W-:Y:S01]  /*12f0*/  IADD3 R26, R41, 0x78, RZ ;  /* 0x00000078291a7810 */ /* 0x000fe20007ffe0ff */
[----:B------:R-:W-:Y:S01]  /*1300*/  IMAD.IADD R4, R5, 0x1, R4 ;  /* 0x0000000105047824 */ /* 0x000fe200078e0204 */
[----:B------:R-:W-:Y:S01]  /*1310*/  IADD3 R20, R249, 0x40, RZ ;  /* 0x00000040f9147810 */ /* 0x000fe20007ffe0ff */
[----:B------:R-:W-:Y:S01]  /*1320*/  STL [R1+0xe4], R33 ;  /* 0x0000e42101007387 */ /* 0x000fe20000100800 */
[----:B------:R-:W-:-:S02]  /*1330*/  IADD3 R25, R41, 0x80, RZ ;  /* 0x0000008029197810 */ /* 0x000fc40007ffe0ff */
[----:B------:R-:W-:Y:S01]  /*1340*/  IADD3 R19, R249, 0x80, RZ ;  /* 0x00000080f9137810 */ /* 0x000fe20007ffe0ff */
[----:B------:R-:W-:Y:S01]  /*1350*/  STL [R1+0xe0], R32 ;  /* 0x0000e02001007387 */ /* 0x000fe20000100800 */
[----:B------:R-:W-:Y:S02]  /*1360*/  IADD3 R24, R41, 0x88, RZ ;  /* 0x0000008829187810 */ /* 0x000fe40007ffe0ff */
[----:B------:R-:W-:Y:S01]  /*1370*/  IADD3 R18, R249, 0xc0, RZ ;  /* 0x000000c0f9127810 */ /* 0x000fe20007ffe0ff */
[----:B------:R5:W-:Y:S01]  /*1380*/  STL [R1+0xdc], R31 ;  /* 0x0000dc1f01007387 */ /* 0x000be20000100800 */
[----:B------:R-:W-:Y:S02]  /*1390*/  IADD3 R23, R41, 0x90, RZ ;  /* 0x0000009029177810 */ /* 0x000fe40007ffe0ff */
[----:B------:R-:W-:Y:S01]  /*13a0*/  LOP3.LUT R3, R3, 0x7ffffe00, R6, 0xf8, !PT ;  /* 0x7ffffe0003037812 */ /* 0x000fe200078ef806 */
[----:B------:R-:W-:Y:S01]  /*13b0*/  STL [R1+0xd8], R30 ;  /* 0x0000d81e01007387 */ /* 0x000fe20000100800 */
[----:B------:R-:W-:-:S02]  /*13c0*/  IADD3 R22, R41, 0x98, RZ ;  /* 0x0000009829167810 */ /* 0x000fc40007ffe0ff */
[----:B------:R-:W-:Y:S01]  /*13d0*/  SHF.R.S32.HI R5, RZ, 0x1f, R249 ;  /* 0x0000001fff057819 */ /* 0x000fe200000114f9 */
[----:B------:R-:W-:Y:S01]  /*13e0*/  STL [R1+0xd4], R29 ;  /* 0x0000d41d01007387 */ /* 0x000fe20000100800 */
[----:B------:R-:W-:Y:S02]  /*13f0*/  SHF.R.S32.HI R6, RZ, 0x1f, R20 ;  /* 0x0000001fff067819 */ /* 0x000fe40000011414 */
[C---:B------:R-:W-:Y:S01]  /*1400*/  IADD3 R21, R41.reuse, 0xa0, RZ ;  /* 0x000000a029157810 */ /* 0x040fe20007ffe0ff */
[----:B------:R2:W-:Y:S01]  /*1410*/  STL [R1+0xd0], R28 ;  /* 0x0000d01c01007387 */ /* 0x0005e20000100800 */
[----:B------:R-:W-:Y:S02]  /*1420*/  SHF.R.S32.HI R5, RZ, 0x1f, R19 ;  /* 0x0000001fff057819 */ /* 0x000fe40000011413 */
[----:B------:R-:W-:Y:S01]  /*1430*/  IADD3 R20, R41, 0xa8, RZ ;  /* 0x000000a829147810 */ /* 0x000fe20007ffe0ff */
[----:B------:R-:W-:Y:S01]  /*1440*/  STL [R1+0xcc], R27 ;  /* 0x0000cc1b01007387 */ /* 0x000fe20000100800 */
[----:B------:R-:W-:-:S02]  /*1450*/  SHF.R.S32.HI R6, RZ, 0x1f, R18 ;  /* 0x0000001fff067819 */ /* 0x000fc40000011412 */
[C---:B------:R-:W-:Y:S01]  /*1460*/  IADD3 R19, R41.reuse, 0xb0, RZ ;  /* 0x000000b029137810 */ /* 0x040fe20007ffe0ff */
[----:B------:R-:W-:Y:S01]  /*1470*/  STL [R1+0xc8], R26 ;  /* 0x0000c81a01007387 */ /* 0x000fe20000100800 */
[C---:B------:R-:W-:Y:S02]  /*1480*/  IADD3 R18, R41.reuse, 0xb8, RZ ;  /* 0x000000b829127810 */ /* 0x040fe40007ffe0ff */
[C---:B------:R-:W-:Y:S01]  /*1490*/  IADD3 R17, R41.reuse, 0xc0, RZ ;  /* 0x000000c029117810 */ /* 0x040fe20007ffe0ff */
[----:B------:R2:W-:Y:S01]  /*14a0*/  STL [R1+0xc4], R25 ;  /* 0x0000c41901007387 */ /* 0x0005e20000100800 */
[C---:B-1----:R-:W-:Y:S02]  /*14b0*/  IADD3 R16, R41.reuse, 0xc8, RZ ;  /* 0x000000c829107810 */ /* 0x042fe40007ffe0ff */
[C---:B------:R-:W-:Y:S01]  /*14c0*/  IADD3 R15, R41.reuse, 0xd0, RZ ;  /* 0x000000d0290f7810 */ /* 0x040fe20007ffe0ff */
[----:B------:R-:W-:Y:S01]  /*14d0*/  STL [R1+0xc0], R24 ;  /* 0x0000c01801007387 */ /* 0x000fe20000100800 */
[----:B------:R-:W-:-:S02]  /*14e0*/  IADD3 R13, R41, 0xd8, RZ ;  /* 0x000000d8290d7810 */ /* 0x000fc40007ffe0ff */
[----:B------:R-:W-:Y:S01]  /*14f0*/  LEA R236, R0, 0x14080, 0x1 ;  /* 0x0001408000ec7811 */ /* 0x000fe200078e08ff */
[----:B------:R-:W-:Y:S01]  /*1500*/  STL [R1+0xbc], R23 ;  /* 0x0000bc1701007387 */ /* 0x000fe20000100800 */
[----:B------:R-:W-:Y:S02]  /*1510*/  IADD3 R12, R41, 0xe0, RZ ;  /* 0x000000e0290c7810 */ /* 0x000fe40007ffe0ff */
[C---:B------:R-:W-:Y:S01]  /*1520*/  SEL R6, R9.reuse, 0xffffffc0, !P2 ;  /* 0xffffffc009067807 */ /* 0x040fe20005000000 */
[----:B------:R1:W-:Y:S01]  /*1530*/  STL [R1+0xb8], R22 ;  /* 0x0000b81601007387 */ /* 0x0003e20000100800 */
[----:B------:R-:W-:Y:S02]  /*1540*/  SEL R0, R9, 0xffffffc0, !P3 ;  /* 0xffffffc009007807 */ /* 0x000fe40005800000 */
[C---:B------:R-:W-:Y:S01]  /*1550*/  IADD3 R11, R41.reuse, 0xe8, RZ ;  /* 0x000000e8290b7810 */ /* 0x040fe20007ffe0ff */
[----:B------:R-:W-:Y:S01]  /*1560*/  STL [R1+0xb4], R21 ;  /* 0x0000b41501007387 */ /* 0x000fe20000100800 */
[----:B------:R-:W-:-:S02]  /*1570*/  IADD3 R10, R41, 0xf0, RZ ;  /* 0x000000f0290a7810 */ /* 0x000fc40007ffe0ff */
[----:B------:R-:W-:Y:S01]  /*1580*/  LEA R9, R7, 0x80, 0x1 ;  /* 0x0000008007097811 */ /* 0x000fe200078e08ff */
[----:B------:R-:W-:Y:S01]  /*1590*/  STL [R1+0xb0], R20 ;  /* 0x0000b01401007387 */ /* 0x000fe20000100800 */
[----:B------:R-:W-:Y:S02]  /*15a0*/  SHF.R.S32.HI R7, RZ, 0x1f, R40 ;  /* 0x0000001fff077819 */ /* 0x000fe40000011428 */
[C---:B------:R-:W-:Y:S01]  /*15b0*/  SEL R5, R14.reuse, 0xffffffe0, !P1 ;  /* 0xffffffe00e057807 */ /* 0x040fe20004800000 */
[----:B------:R1:W-:Y:S01]  /*15c0*/  STL [R1+0xac], R19 ;  /* 0x0000ac1301007387 */ /* 0x0003e20000100800 */
[----:B------:R-:W-:Y:S02]  /*15d0*/  SEL R2, R14, 0xffffffe0, !P4 ;  /* 0xffffffe00e027807 */ /* 0x000fe40006000000 */
[----:B--2---:R-:W-:Y:S01]  /*15e0*/  IADD3 R8, R41, 0xf8, RZ ;  /* 0x000000f829087810 */ /* 0x004fe20007ffe0ff */
[----:B------:R-:W-:Y:S01]  /*15f0*/  STL [R1+0xa8], R18 ;  /* 0x0000a81201007387 */ /* 0x000fe20000100800 */
[----:B------:R-:W-:-:S02]  /*1600*/  SHF.R.S32.HI R14, RZ, 0x1f, R39 ;  /* 0x0000001fff0e7819 */ /* 0x000fc40000011427 */
[----:B---3--:R-:W-:Y:S01]  /*1610*/  SHF.R.S32.HI R37, RZ, 0x1f, R37 ;  /* 0x0000001fff257819 */ /* 0x008fe20000011425 */
[----:B------:R-:W-:Y:S01]  /*1620*/  STL [R1+0xa4], R17 ;  /* 0x0000a41101007387 */ /* 0x000fe20000100800 */
[----:B----4-:R-:W-:Y:S02]  /*1630*/  SHF.R.S32.HI R34, RZ, 0x1f, R34 ;  /* 0x0000001fff227819 */ /* 0x010fe40000011422 */
[----:B-----5:R-:W-:Y:S01]  /*1640*/  SHF.R.S32.HI R31, RZ, 0x1f, R31 ;  /* 0x0000001fff1f7819 */ /* 0x020fe2000001141f */
[----:B------:R2:W-:Y:S01]  /*1650*/  STL [R1+0xa0], R16 ;  /* 0x0000a01001007387 */ /* 0x0005e20000100800 */
[----:B------:R-:W-:Y:S02]  /*1660*/  SHF.R.S32.HI R28, RZ, 0x1f, R28 ;  /* 0x0000001fff1c7819 */ /* 0x000fe4000001141c */
[----:B------:R-:W-:Y:S01]  /*1670*/  SHF.R.S32.HI R25, RZ, 0x1f, R25 ;  /* 0x0000001fff197819 */ /* 0x000fe20000011419 */
[----:B------:R-:W-:Y:S01]  /*1680*/  STL [R1+0x9c], R15 ;  /* 0x00009c0f01007387 */ /* 0x000fe20000100800 */
[----:B-1----:R-:W-:-:S02]  /*1690*/  SHF.R.S32.HI R22, RZ, 0x1f, R22 ;  /* 0x0000001fff167819 */ /* 0x002fc40000011416 */
[----:B------:R-:W-:Y:S01]  /*16a0*/  LEA R238, R3, 0x4080, 0x1 ;  /* 0x0000408003ee7811 */ /* 0x000fe200078e08ff */
[----:B------:R-:W-:Y:S03]  /*16b0*/  STL [R1+0x98], R13 ;  /* 0x0000980d01007387 */ /* 0x000fe60000100800 */
[----:B------:R-:W-:Y:S01]  /*16c0*/  IADD3 R241, R0, R238, R2 ;  /* 0x000000ee00f17210 */ /* 0x000fe20007ffe002 */
[----:B------:R-:W-:Y:S01]  /*16d0*/  STL [R1+0x94], R12 ;  /* 0x0000940c01007387 */ /* 0x000fe20000100800 */
[----:B------:R-:W-:Y:S01]  /*16e0*/  SHF.R.S32.HI R19, RZ, 0x1f, R19 ;  /* 0x0000001fff137819 */ /* 0x000fe20000011413 */
[----:B------:R-:W-:Y:S02]  /*16f0*/  IMAD R244, R244, 0x800, R238 ;  /* 0x00000800f4f47824 */ /* 0x000fe400078e02ee */
[----:B------:R-:W-:Y:S01]  /*1700*/  STL [R1+0x90], R11 ;  /* 0x0000900b01007387 */ /* 0x000fe20000100800 */
[----:B------:R-:W-:-:S02]  /*1710*/  IMAD.IADD R240, R238, 0x1, R2 ;  /* 0x00000001eef07824 */ /* 0x000fc400078e0202 */
[----:B------:R-:W-:Y:S01]  /*1720*/  IMAD.IADD R245, R2, 0x1, R244 ;  /* 0x0000000102f57824 */ /* 0x000fe200078e02f4 */
[----:B------:R-:W-:Y:S01]  /*1730*/  STL [R1+0x8c], R10 ;  /* 0x00008c0a01007387 */ /* 0x000fe20000100800 */
[----:B------:R-:W-:Y:S02]  /*1740*/  IMAD R243, R4, 0x2, R238 ;  /* 0x0000000204f37824 */ /* 0x000fe400078e02ee */
[----:B------:R-:W-:Y:S01]  /*1750*/  IMAD.IADD R239, R238, 0x1, R0 ;  /* 0x00000001eeef7824 */ /* 0x000fe200078e0200 */
[----:B------:R1:W-:Y:S01]  /*1760*/  STL [R1+0x17c], R7 ;  /* 0x00017c0701007387 */ /* 0x0003e20000100800 */
[----:B--2---:R-:W-:Y:S01]  /*1770*/  SHF.R.S32.HI R16, RZ, 0x1f, R16 ;  /* 0x0000001fff107819 */ /* 0x004fe20000011410 */
[C---:B------:R-:W-:Y:S02]  /*1780*/  IMAD.IADD R247, R0.reuse, 0x1, R244 ;  /* 0x0000000100f77824 */ /* 0x040fe400078e02f4 */
[----:B------:R-:W-:Y:S01]  /*1790*/  STL [R1+0x88], R8 ;  /* 0x0000880801007387 */ /* 0x000fe20000100800 */
[----:B------:R-:W-:-:S03]  /*17a0*/  IMAD.IADD R246, R0, 0x1, R245 ;  /* 0x0000000100f67824 */ /* 0x000fc600078e02f5 */
[----:B------:R2:W-:Y:S04]  /*17b0*/  STL [R1+0x178], R14 ;  /* 0x0001780e01007387 */ /* 0x0005e80000100800 */
[----:B------:R-:W-:Y:S01]  /*17c0*/  STL [R1+0x5c], R9 ;  /* 0x00005c0901007387 */ /* 0x000fe20000100800 */
[----:B-1----:R-:W-:-:S05]  /*17d0*/  SHF.R.S32.HI R7, RZ, 0x1f, R38 ;  /* 0x0000001fff077819 */ /* 0x002fca0000011426 */
[----:B------:R1:W-:Y:S01]  /*17e0*/  STL [R1+0x174], R7 ;  /* 0x0001740701007387 */ /* 0x0003e20000100800 */
[----:B--2---:R-:W-:-:S03]  /*17f0*/  SHF.R.S32.HI R14, RZ, 0x1f, R36 ;  /* 0x0000001fff0e7819 */ /* 0x004fc60000011424 */
[----:B------:R-:W-:Y:S04]  /*1800*/  STL [R1+0x170], R37 ;  /* 0x0001702501007387 */ /* 0x000fe80000100800 */
[----:B------:R2:W-:Y:S01]  /*1810*/  STL [R1+0x16c], R14 ;  /* 0x00016c0e01007387 */ /* 0x0005e20000100800 */
        /* <DEDUP_REMOVED lines=34> */
[----:B------:R-:W-:Y:S01]  /*1a40*/  STL [R1+0x118], R14 ;  /* 0x0001180e01007387 */ /* 0x000fe20000100800 */
[----:B-1----:R-:W-:Y:S02]  /*1a50*/  SHF.R.S32.HI R7, RZ, 0x1f, R13 ;  /* 0x0000001fff077819 */ /* 0x002fe4000001140d */
[----:B------:R-:W-:Y:S02]  /*1a60*/  SHF.R.S32.HI R13, RZ, 0x1f, R12 ;  /* 0x0000001fff0d7819 */ /* 0x000fe4000001140c */
[----:B------:R-:W-:Y:S01]  /*1a70*/  SHF.R.S32.HI R12, RZ, 0x1f, R11 ;  /* 0x0000001fff0c7819 */ /* 0x000fe2000001140b */
[----:B------:R1:W-:Y:S01]  /*1a80*/  STL [R1+0x114], R7 ;  /* 0x0001140701007387 */ /* 0x0003e20000100800 */
[----:B------:R-:W-:-:S02]  /*1a90*/  SHF.R.S32.HI R11, RZ, 0x1f, R10 ;  /* 0x0000001fff0b7819 */ /* 0x000fc4000001140a */
[----:B------:R-:W-:Y:S01]  /*1aa0*/  SHF.R.S32.HI R10, RZ, 0x1f, R8 ;  /* 0x0000001fff0a7819 */ /* 0x000fe20000011408 */
[C---:B------:R-:W-:Y:S01]  /*1ab0*/  IMAD.IADD R8, R9.reuse, 0x1, R5 ;  /* 0x0000000109087824 */ /* 0x040fe200078e0205 */
[----:B------:R-:W-:Y:S04]  /*1ac0*/  STL [R1+0x110], R13 ;  /* 0x0001100d01007387 */ /* 0x000fe80000100800 */
[----:B------:R-:W-:Y:S04]  /*1ad0*/  STL [R1+0x10c], R12 ;  /* 0x00010c0c01007387 */ /* 0x000fe80000100800 */
[----:B------:R-:W-:Y:S04]  /*1ae0*/  STL [R1+0x108], R11 ;  /* 0x0001080b01007387 */ /* 0x000fe80000100800 */
[----:B------:R-:W-:Y:S04]  /*1af0*/  STL [R1+0x104], R10 ;  /* 0x0001040a01007387 */ /* 0x000fe80000100800 */
[----:B------:R2:W-:Y:S01]  /*1b00*/  STL [R1+0x68], R8 ;  /* 0x0000680801007387 */ /* 0x0005e20000100800 */
[----:B-1----:R-:W-:-:S02]  /*1b10*/  IADD3 R7, R9, -0x10, RZ ;  /* 0xfffffff009077810 */ /* 0x002fc40007ffe0ff */
[C---:B------:R-:W-:Y:S01]  /*1b20*/  @P0 IADD3 R7, R9.reuse, 0x10, RZ ;  /* 0x0000001009070810 */ /* 0x040fe20007ffe0ff */
[----:B------:R-:W-:-:S04]  /*1b30*/  IMAD.IADD R9, R9, 0x1, R6 ;  /* 0x0000000109097824 */ /* 0x000fc800078e0206 */
[--C-:B------:R-:W-:Y:S01]  /*1b40*/  IMAD.IADD R3, R5, 0x1, R7.reuse ;  /* 0x0000000105037824 */ /* 0x100fe200078e0207 */
[----:B------:R1:W-:Y:S01]  /*1b50*/  STL [R1+0x78], R9 ;  /* 0x0000780901007387 */ /* 0x0003e20000100800 */
[----:B------:R-:W-:Y:S02]  /*1b60*/  IMAD.IADD R5, R6, 0x1, R7 ;  /* 0x0000000106057824 */ /* 0x000fe400078e0207 */
[--C-:B------:R-:W-:Y:S01]  /*1b70*/  IMAD.IADD R2, R3, 0x1, R6.reuse ;  /* 0x0000000103027824 */ /* 0x100fe200078e0206 */
[----:B------:R1:W-:Y:S01]  /*1b80*/  STL [R1+0x60], R7 ;  /* 0x0000600701007387 */ /* 0x0003e20000100800 */
[----:B--2---:R-:W-:-:S05]  /*1b90*/  IMAD.IADD R8, R8, 0x1, R6 ;  /* 0x0000000108087824 */ /* 0x004fca00078e0206 */
[----:B------:R1:W-:Y:S04]  /*1ba0*/  STL [R1+0x74], R8 ;  /* 0x0000740801007387 */ /* 0x0003e80000100800 */
[----:B------:R1:W-:Y:S04]  /*1bb0*/  STL [R1+0x70], R5 ;  /* 0x0000700501007387 */ /* 0x0003e80000100800 */
[----:B------:R1:W-:Y:S04]  /*1bc0*/  STL [R1+0x64], R3 ;  /* 0x0000640301007387 */ /* 0x0003e80000100800 */
[----:B------:R1:W-:Y:S02]  /*1bd0*/  STL [R1+0x6c], R2 ;  /* 0x00006c0201007387 */ /* 0x0003e40000100800 */
.L_x_114:
[----:B------:R-:W2:Y:S01]  /*1be0*/  LDL R0, [R1+0x54] ;  /* 0x0000540001007983 */ /* 0x000ea20000100800 */
[----:B-1----:R-:W-:Y:S01]  /*1bf0*/  IMAD.MOV.U32 R8, RZ, RZ, 0x4 ;  /* 0x00000004ff087424 */ /* 0x002fe200078e00ff */
[----:B------:R-:W-:-:S04]  /*1c00*/  ISETP.NE.U32.AND P4, PT, RZ, c[0x0][0x370], PT ;  /* 0x0000dc00ff007a0c */ /* 0x000fc80003f85070 */
[----:B------:R-:W-:Y:S01]  /*1c10*/  ISETP.NE.AND.EX P4, PT, RZ, c[0x0][0x374], PT, P4 ;  /* 0x0000dd00ff007a0c */ /* 0x000fe20003f85340 */
[----:B--2---:R-:W-:-:S05]  /*1c20*/  IMAD.WIDE R2, R0, R8, c[0x0][0x588] ;  /* 0x0001620000027625 */ /* 0x004fca00078e0208 */
[----:B------:R-:W2:Y:S01]  /*1c30*/  LDG.E R13, [R2.64] ;  /* 0x00000006020d7981 */ /* 0x000ea2000c1e1900 */
[----:B------:R-:W-:Y:S01]  /*1c40*/  IMAD.MOV.U32 R16, RZ, RZ, RZ ;  /* 0x000000ffff107224 */ /* 0x000fe200078e00ff */
[----:B------:R-:W-:Y:S01]  /*1c50*/  ISETP.NE.U32.AND P2, PT, RZ, c[0x0][0x360], PT ;  /* 0x0000d800ff007a0c */ /* 0x000fe20003f45070 */
[----:B------:R-:W-:Y:S01]  /*1c60*/  IMAD.MOV.U32 R11, RZ, RZ, RZ ;  /* 0x000000ffff0b7224 */ /* 0x000fe200078e00ff */
[----:B------:R-:W-:Y:S02]  /*1c70*/  ISETP.NE.U32.AND P3, PT, RZ, c[0x0][0x348], PT ;  /* 0x0000d200ff007a0c */ /* 0x000fe40003f65070 */
[----:B------:R-:W-:Y:S02]  /*1c80*/  ISETP.NE.AND.EX P2, PT, RZ, c[0x0][0x364], PT, P2 ;  /* 0x0000d900ff007a0c */ /* 0x000fe40003f45320 */
[----:B------:R-:W-:Y:S02]  /*1c90*/  ISETP.NE.AND.EX P3, PT, RZ, c[0x0][0x34c], PT, P3 ;  /* 0x0000d300ff007a0c */ /* 0x000fe40003f65330 */
[----:B--2---:R-:W-:Y:S01]  /*1ca0*/  SHF.R.S32.HI R14, RZ, 0x1f, R13 ;  /* 0x0000001fff0e7819 */ /* 0x004fe2000001140d */
[C---:B------:R-:W-:Y:S01]  /*1cb0*/  IMAD.SHL.U32 R23, R13.reuse, 0x4, RZ ;  /* 0x000000040d177824 */ /* 0x040fe200078e00ff */
[C---:B------:R-:W-:Y:S01]  /*1cc0*/  @P4 LEA R6, P1, R13.reuse, c[0x0][0x370], 0x2 ;  /* 0x0000dc000d064a11 */ /* 0x040fe200078210ff */
[----:B------:R1:W-:Y:S01]  /*1cd0*/  STL [R1+0x3c], R13 ;  /* 0x00003c0d01007387 */ /* 0x0003e20000100800 */
[----:B------:R-:W-:-:S02]  /*1ce0*/  SHF.L.U64.HI R17, R13, 0x2, R14 ;  /* 0x000000020d117819 */ /* 0x000fc4000001020e */
[----:B------:R-:W-:Y:S01]  /*1cf0*/  @P4 LEA.HI.X R7, R13, c[0x0][0x374], R14, 0x2, P1 ;  /* 0x0000dd000d074a11 */ /* 0x000fe200008f140e */
[----:B------:R1:W-:Y:S02]  /*1d00*/  STL [R1+0x7c], R14 ;  /* 0x00007c0e01007387 */ /* 0x0003e40000100800 */
[C---:B------:R-:W-:Y:S02]  /*1d10*/  @P2 IADD3 R4, P0, R23.reuse, c[0x0][0x360], RZ ;  /* 0x0000d80017042a10 */ /* 0x040fe40007f1e0ff */
[----:B------:R-:W-:Y:S01]  /*1d20*/  IADD3 R2, P1, R23, c[0x0][0x348], RZ ;  /* 0x0000d20017027a10 */ /* 0x000fe20007f3e0ff */
[----:B------:R-:W2:Y:S01]  /*1d30*/  @P4 LDG.E R16, [R6.64] ;  /* 0x0000000606104981 */ /* 0x000ea2000c1e1900 */
[C---:B------:R-:W-:Y:S02]  /*1d40*/  @P2 IADD3.X R5, R17.reuse, c[0x0][0x364], RZ, P0, !PT ;  /* 0x0000d90011052a10 */ /* 0x040fe400007fe4ff */
[----:B------:R-:W-:Y:S01]  /*1d50*/  IADD3.X R3, R17, c[0x0][0x34c], RZ, P1, !PT ;  /* 0x0000d30011037a10 */ /* 0x000fe20000ffe4ff */
[----:B------:R1:W-:Y:S04]  /*1d60*/  STL [R1+0x40], R23 ;  /* 0x0000401701007387 */ /* 0x0003e80000100800 */
[----:B------:R1:W5:Y:S04]  /*1d70*/  @P2 LDG.E R12, [R4.64] ;  /* 0x00000006040c2981 */ /* 0x000368000c1e1900 */
[----:B------:R1:W5:Y:S04]  /*1d80*/  @P3 LDG.E R11, [R2.64] ;  /* 0x00000006020b3981 */ /* 0x000368000c1e1900 */
[----:B------:R1:W-:Y:S01]  /*1d90*/  STL [R1+0x44], R17 ;  /* 0x0000441101007387 */ /* 0x0003e20000100800 */
[----:B------:R-:W-:Y:S03]  /*1da0*/  YIELD ;  /* 0x0000000000007946 */ /* 0x000fe60003800000 */
[----:B--2---:R1:W-:Y:S01]  /*1db0*/  STL [R1+0x10], R16 ;  /* 0x0000101001007387 */ /* 0x0043e20000100800 */
[----:B------:R-:W-:Y:S05]  /*1dc0*/  @P2 BRA `(.L_x_25) ;  /* 0x0000005000002947 */ /* 0x000fea0003800000 */
[----:B-----5:R-:W-:Y:S01]  /*1dd0*/  MOV R12, c[0x0][0x168] ;  /* 0x00005a00000c7a02 */ /* 0x020fe20000000f00 */
[----:B------:R-:W-:Y:S05]  /*1de0*/  @!P3 BRA `(.L_x_25) ;  /* 0x000000300000b947 */ /* 0x000fea0003800000 */
[----:B------:R2:W3:Y:S04]  /*1df0*/  LDG.E R0, [R2.64] ;  /* 0x0000000602007981 */ /* 0x0004e8000c1e1900 */
[----:B-12---:R-:W3:Y:S02]  /*1e00*/  LDG.E R2, [R2.64+0x4] ;  /* 0x0000040602027981 */ /* 0x006ee4000c1e1900 */
[----:B---3--:R-:W-:-:S02]  /*1e10*/  IADD3 R12, -R0, R2, RZ ;  /* 0x00000002000c7210 */ /* 0x008fc40007ffe1ff */
.L_x_25:
[----:B------:R-:W-:-:S04]  /*1e20*/  ISETP.NE.U32.AND P0, PT, RZ, c[0x0][0x368], PT ;  /* 0x0000da00ff007a0c */ /* 0x000fc80003f05070 */
[----:B------:R-:W-:-:S13]  /*1e30*/  ISETP.NE.AND.EX P0, PT, RZ, c[0x0][0x36c], PT, P0 ;  /* 0x0000db00ff007a0c */ /* 0x000fda0003f05300 */
[----:B------:R-:W-:Y:S05]  /*1e40*/  @!P0 BRA `(.L_x_26) ;  /* 0x0000004000008947 */ /* 0x000fea0003800000 */
[----:B-1----:R-:W-:-:S04]  /*1e50*/  IADD3 R2, P0, R23, c[0x0][0x368], RZ ;  /* 0x0000da0017027a10 */ /* 0x002fc80007f1e0ff */
[----:B------:R-:W-:-:S05]  /*1e60*/  IADD3.X R3, R17, c[0x0][0x36c], RZ, P0, !PT ;  /* 0x0000db0011037a10 */ /* 0x000fca00007fe4ff */
[----:B------:R1:W5:Y:S01]  /*1e70*/  LDG.E R0, [R2.64] ;  /* 0x0000000602007981 */ /* 0x000362000c1e1900 */
[----:B------:R-:W-:Y:S05]  /*1e80*/  BRA `(.L_x_27) ;  /* 0x0000008000007947 */ /* 0x000fea0003800000 */
.L_x_26:
[----:B------:R-:W-:Y:S01]  /*1e90*/  ISETP.NE.U32.AND P0, PT, RZ, c[0x0][0x350], PT ;  /* 0x0000d400ff007a0c */ /* 0x000fe20003f05070 */
[----:B------:R-:W-:-:S03]  /*1ea0*/  IMAD.U32 R0, RZ, RZ, UR5 ;  /* 0x00000005ff007e24 */ /* 0x000fc6000f8e00ff */
[----:B------:R-:W-:-:S13]  /*1eb0*/  ISETP.NE.AND.EX P0, PT, RZ, c[0x0][0x354], PT, P0 ;  /* 0x0000d500ff007a0c */ /* 0x000fda0003f05300 */
[----:B------:R-:W-:Y:S05]  /*1ec0*/  @!P0 BRA `(.L_x_27) ;  /* 0x0000004000008947 */ /* 0x000fea0003800000 */
[----:B-1----:R-:W-:-:S05]  /*1ed0*/  IMAD.WIDE R2, R13, R8, c[0x0][0x350] ;  /* 0x0000d4000d027625 */ /* 0x002fca00078e0208 */
[----:B------:R-:W2:Y:S04]  /*1ee0*/  LDG.E R4, [R2.64] ;  /* 0x0000000602047981 */ /* 0x000ea8000c1e1900 */
[----:B------:R-:W2:Y:S02]  /*1ef0*/  LDG.E R0, [R2.64+0x4] ;  /* 0x0000040602007981 */ /* 0x000ea4000c1e1900 */
[----:B--2---:R-:W-:-:S04]  /*1f00*/  IADD3 R0, -R4, R0, RZ ;  /* 0x0000000004007210 */ /* 0x004fc80007ffe1ff */
.L_x_27:
[----:B------:R-:W2:Y:S01]  /*1f10*/  LDL R15, [R1+0x50] ;  /* 0x00005000010f7983 */ /* 0x000ea20000100800 */
[----:B-----5:R-:W-:Y:S01]  /*1f20*/  IMAD.IADD R22, R0, 0x1, -R16 ;  /* 0x0000000100167824 */ /* 0x020fe200078e0a10 */
[----:B------:R-:W-:Y:S04]  /*1f30*/  BSSY B0, `(.L_x_28) ;  /* 0x000002e000007945 */ /* 0x000fe80003800000 */
[----:B------:R-:W-:-:S02]  /*1f40*/  IADD3 R0, R22, 0x2f, RZ ;  /* 0x0000002f16007810 */ /* 0x000fc40007ffe0ff */
[----:B------:R-:W-:-:S03]  /*1f50*/  ISETP.GE.AND P0, PT, R22, 0x1, PT ;  /* 0x000000011600780c */ /* 0x000fc60003f06270 */
[----:B------:R-:W-:-:S05]  /*1f60*/  IMAD.HI R0, R0, 0x2aaaaaab, RZ ;  /* 0x2aaaaaab00007827 */ /* 0x000fca00078e02ff */
[----:B-1----:R-:W-:-:S04]  /*1f70*/  SHF.R.U32.HI R2, RZ, 0x1f, R0 ;  /* 0x0000001fff027819 */ /* 0x002fc80000011600 */
[----:B------:R-:W-:Y:S01]  /*1f80*/  LEA.HI.SX32 R10, R0, R2, 0x1d ;  /* 0x00000002000a7211 */ /* 0x000fe200078feaff */
[----:B------:R-:W-:Y:S01]  /*1f90*/  IMAD.MOV.U32 R2, RZ, RZ, RZ ;  /* 0x000000ffff027224 */ /* 0x000fe200078e00ff */
[C---:B--2---:R-:W-:Y:S02]  /*1fa0*/  LOP3.LUT R3, R15.reuse, 0xff000000, RZ, 0xc0, !PT ;  /* 0xff0000000f037812 */ /* 0x044fe400078ec0ff */
[----:B------:R-:W-:Y:S02]  /*1fb0*/  LOP3.LUT R4, R15, 0xff0000, RZ, 0xc0, !PT ;  /* 0x00ff00000f047812 */ /* 0x000fe400078ec0ff */
[----:B------:R-:W-:-:S04]  /*1fc0*/  SHF.R.U32.HI R3, RZ, 0x8, R3 ;  /* 0x00000008ff037819 */ /* 0x000fc80000011603 */
[----:B------:R-:W-:-:S04]  /*1fd0*/  LEA.HI R3, R4, R3, RZ, 0x10 ;  /* 0x0000000304037211 */ /* 0x000fc800078f80ff */
[----:B------:R-:W-:Y:S02]  /*1fe0*/  LOP3.LUT R18, R3, 0xff, RZ, 0xc0, !PT ;  /* 0x000000ff03127812 */ /* 0x000fe400078ec0ff */
[----:B------:R-:W-:-:S03]  /*1ff0*/  SHF.R.U32.HI R5, RZ, 0x10, R3 ;  /* 0x00000010ff057819 */ /* 0x000fc60000011603 */
[----:B------:R1:W-:Y:S04]  /*2000*/  STL [R1+0x80], R18 ;  /* 0x0000801201007387 */ /* 0x0003e80000100800 */
[----:B------:R1:W-:Y:S01]  /*2010*/  STL [R1+0x58], R5 ;  /* 0x0000580501007387 */ /* 0x0003e20000100800 */
[----:B------:R-:W-:Y:S05]  /*2020*/  @!P0 BRA `(.L_x_29) ;  /* 0x000001e000008947 */ /* 0x000fea0003800000 */
[----:B------:R-:W-:Y:S01]  /*2030*/  ISETP.NE.AND P0, PT, R5, RZ, PT ;  /* 0x000000ff0500720c */ /* 0x000fe20003f05270 */
[----:B------:R-:W-:-:S03]  /*2040*/  IMAD.MOV.U32 R4, RZ, RZ, RZ ;  /* 0x000000ffff047224 */ /* 0x000fc600078e00ff */
[----:B------:R-:W-:-:S04]  /*2050*/  SEL R0, R5, c[0x0][0x338], P0 ;  /* 0x0000ce0005007a07 */ /* 0x000fc80000000000 */
[----:B------:R-:W-:Y:S02]  /*2060*/  IABS R3, R0 ;  /* 0x0000000000037213 */ /* 0x000fe40000000000 */
[----:B------:R-:W-:Y:S02]  /*2070*/  IADD3 R6, R10, -0x1, R0 ;  /* 0xffffffff0a067810 */ /* 0x000fe40007ffe000 */
[----:B------:R-:W2:Y:S02]  /*2080*/  I2F.RP R2, R3 ;  /* 0x0000000300027306 */ /* 0x000ea40000209400 */
[----:B------:R-:W-:-:S06]  /*2090*/  IABS R9, R6 ;  /* 0x0000000600097213 */ /* 0x000fcc0000000000 */
[----:B--2---:R-:W2:Y:S02]  /*20a0*/  MUFU.RCP R2, R2 ;  /* 0x0000000200027308 */ /* 0x004ea40000001000 */
[----:B--2---:R-:W-:-:S06]  /*20b0*/  IADD3 R2, R2, 0xffffffe, RZ ;  /* 0x0ffffffe02027810 */ /* 0x004fcc0007ffe0ff */
[----:B-1----:R-:W1:Y:S02]  /*20c0*/  F2I.FTZ.U32.TRUNC.NTZ R5, R2 ;  /* 0x0000000200057305 */ /* 0x002e64000021f000 */
[----:B-1----:R-:W-:-:S04]  /*20d0*/  IMAD.MOV R2, RZ, RZ, -R5 ;  /* 0x000000ffff027224 */ /* 0x002fc800078e0a05 */
[----:B------:R-:W-:Y:S01]  /*20e0*/  IMAD.MOV.U32 R7, RZ, RZ, R2 ;  /* 0x000000ffff077224 */ /* 0x000fe200078e0002 */
[----:B------:R-:W-:-:S03]  /*20f0*/  IABS R2, R0 ;  /* 0x0000000000027213 */ /* 0x000fc60000000000 */
[----:B------:R-:W-:Y:S02]  /*2100*/  IMAD R7, R7, R3, RZ ;  /* 0x0000000307077224 */ /* 0x000fe400078e02ff */
[----:B------:R-:W-:Y:S02]  /*2110*/  IMAD.MOV R8, RZ, RZ, -R2 ;  /* 0x000000ffff087224 */ /* 0x000fe400078e0a02 */
[----:B------:R-:W-:-:S04]  /*2120*/  IMAD.HI.U32 R2, R5, R7, R4 ;  /* 0x0000000705027227 */ /* 0x000fc800078e0004 */
[----:B------:R-:W-:Y:S02]  /*2130*/  IMAD.MOV.U32 R4, RZ, RZ, R9 ;  /* 0x000000ffff047224 */ /* 0x000fe400078e0009 */
[----:B------:R-:W-:Y:S02]  /*2140*/  IMAD.MOV.U32 R5, RZ, RZ, R8 ;  /* 0x000000ffff057224 */ /* 0x000fe400078e0008 */
[----:B------:R-:W-:-:S04]  /*2150*/  IMAD.HI.U32 R2, R2, R4, RZ ;  /* 0x0000000402027227 */ /* 0x000fc800078e00ff */
[----:B------:R-:W-:-:S05]  /*2160*/  IMAD R4, R2, R5, R4 ;  /* 0x0000000502047224 */ /* 0x000fca00078e0204 */
[----:B------:R-:W-:-:S13]  /*2170*/  ISETP.GT.U32.AND P1, PT, R3, R4, PT ;  /* 0x000000040300720c */ /* 0x000fda0003f24070 */
[----:B------:R-:W-:Y:S01]  /*2180*/  @!P1 IMAD.IADD R4, R4, 0x1, -R3 ;  /* 0x0000000104049824 */ /* 0x000fe200078e0a03 */
[----:B------:R-:W-:Y:S02]  /*2190*/  @!P1 IADD3 R2, R2, 0x1, RZ ;  /* 0x0000000102029810 */ /* 0x000fe40007ffe0ff */
[----:B------:R-:W-:Y:S02]  /*21a0*/  ISETP.NE.AND P1, PT, R0, RZ, PT ;  /* 0x000000ff0000720c */ /* 0x000fe40003f25270 */
[----:B------:R-:W-:Y:S02]  /*21b0*/  ISETP.GE.U32.AND P2, PT, R4, R3, PT ;  /* 0x000000030400720c */ /* 0x000fe40003f46070 */
[----:B------:R-:W-:-:S04]  /*21c0*/  LOP3.LUT R3, R6, R0, RZ, 0x3c, !PT ;  /* 0x0000000006037212 */ /* 0x000fc800078e3cff */
[----:B------:R-:W-:-:S07]  /*21d0*/  ISETP.GE.AND P0, PT, R3, RZ, PT ;  /* 0x000000ff0300720c */ /* 0x000fce0003f06270 */
[----:B------:R-:W-:-:S06]  /*21e0*/  @P2 IADD3 R2, R2, 0x1, RZ ;  /* 0x0000000102022810 */ /* 0x000fcc0007ffe0ff */
[----:B------:R-:W-:Y:S01]  /*21f0*/  @!P0 IMAD.MOV R2, RZ, RZ, -R2 ;  /* 0x000000ffff028224 */ /* 0x000fe200078e0a02 */
[----:B------:R-:W-:Y:S02]  /*2200*/  @!P1 LOP3.LUT R2, RZ, R0, RZ, 0x33, !PT ;  /* 0x00000000ff029212 */ /* 0x000fe400078e33ff */
.L_x_29:
[----:B------:R-:W-:Y:S05]  /*2210*/  BSYNC B0 ;  /* 0x0000000000007941 */ /* 0x000fea0003800000 */
.L_x_28:
[----:B------:R-:W-:Y:S01]  /*2220*/  IMAD R3, R18, R2, RZ ;  /* 0x0000000212037224 */ /* 0x000fe200078e02ff */
[----:B------:R-:W-:Y:S01]  /*2230*/  PRMT R0, RZ, 0x7610, R0 ;  /* 0x00007610ff007816 */ /* 0x000fe20000000000 */
[----:B-1----:R-:W-:Y:S01]  /*2240*/  CS2R R18, SRZ ;  /* 0x0000000000127805 */ /* 0x002fe2000001ff00 */
[----:B------:R-:W-:Y:S01]  /*2250*/  CS2R R30, SRZ ;  /* 0x00000000001e7805 */ /* 0x000fe2000001ff00 */
[----:B------:R-:W-:Y:S01]  /*2260*/  IMAD.IADD R2, R3, 0x1, R2 ;  /* 0x0000000103027824 */ /* 0x000fe200078e0202 */
[----:B------:R1:W-:Y:S01]  /*2270*/  STL [R1+0xc], R3 ;  /* 0x00000c0301007387 */ /* 0x0003e20000100800 */
[----:B------:R-:W-:Y:S01]  /*2280*/  CS2R R20, SRZ ;  /* 0x0000000000147805 */ /* 0x000fe2000001ff00 */
[----:B------:R-:W-:Y:S01]  /*2290*/  CS2R R58, SRZ ;  /* 0x00000000003a7805 */ /* 0x000fe2000001ff00 */
[----:B------:R-:W-:Y:S01]  /*22a0*/  CS2R R112, SRZ ;  /* 0x0000000000707805 */ /* 0x000fe2000001ff00 */
[----:B------:R-:W-:Y:S01]  /*22b0*/  IMNMX R252, R10, R2, PT ;  /* 0x000000020afc7217 */ /* 0x000fe20003800200 */
[----:B------:R-:W-:Y:S01]  /*22c0*/  CS2R R86, SRZ ;  /* 0x0000000000567805 */ /* 0x000fe2000001ff00 */
[----:B------:R-:W-:Y:S01]  /*22d0*/  CS2R R148, SRZ ;  /* 0x0000000000947805 */ /* 0x000fe2000001ff00 */
[----:B------:R-:W-:Y:S01]  /*22e0*/  CS2R R94, SRZ ;  /* 0x00000000005e7805 */ /* 0x000fe2000001ff00 */
[----:B------:R-:W-:Y:S01]  /*22f0*/  ISETP.GT.AND P0, PT, R252, R3, PT ;  /* 0x00000003fc00720c */ /* 0x000fe20003f04270 */
        /* <DEDUP_REMOVED lines=58> */
[----:B-1----:R-:W-:Y:S01]  /*26a0*/  ISETP.NE.U32.AND P1, PT, RZ, c[0x0][0x340], PT ;  /* 0x0000d000ff007a0c */ /* 0x002fe20003f25070 */
[----:B------:R-:W2:Y:S03]  /*26b0*/  LDL R8, [R1+0x4c] ;  /* 0x00004c0001087983 */ /* 0x000ea60000100800 */
[----:B------:R-:W-:Y:S01]  /*26c0*/  ISETP.NE.AND.EX P1, PT, RZ, c[0x0][0x344], PT, P1 ;  /* 0x0000d100ff007a0c */ /* 0x000fe20003f25310 */
[----:B------:R-:W1:-:S12]  /*26d0*/  S2R R4, SR_TID.X ;  /* 0x0000000000047919 */ /* 0x000e580000002100 */
[----:B------:R-:W-:-:S04]  /*26e0*/  @P1 IADD3 R2, P0, R23, c[0x0][0x340], RZ ;  /* 0x0000d00017021a10 */ /* 0x000fc80007f1e0ff */
[----:B------:R-:W-:-:S05]  /*26f0*/  @P1 IADD3.X R3, R17, c[0x0][0x344], RZ, P0, !PT ;  /* 0x0000d10011031a10 */ /* 0x000fca00007fe4ff */
[----:B------:R3:W4:Y:S01]  /*2700*/  @P1 LDG.E R0, [R2.64] ;  /* 0x0000000602001981 */ /* 0x000722000c1e1900 */
[--C-:B-1----:R-:W-:Y:S02]  /*2710*/  SHF.R.S32.HI R103, RZ, 0x1f, R4.reuse ;  /* 0x0000001fff677819 */ /* 0x102fe40000011404 */
[----:B------:R-:W-:Y:S02]  /*2720*/  SHF.R.S32.HI R102, RZ, 0x1f, R4 ;  /* 0x0000001fff667819 */ /* 0x000fe40000011404 */
[-C--:B------:R-:W-:Y:S02]  /*2730*/  LEA.HI R103, R103, R4.reuse, RZ, 0x3 ;  /* 0x0000000467677211 */ /* 0x080fe400078f18ff */
[----:B------:R-:W-:Y:S02]  /*2740*/  LEA.HI R102, R102, R4, RZ, 0x3 ;  /* 0x0000000466667211 */ /* 0x000fe400078f18ff */
[----:B------:R-:W-:Y:S01]  /*2750*/  LOP3.LUT R103, R103, 0xfffffff8, RZ, 0xc0, !PT ;  /* 0xfffffff867677812 */ /* 0x000fe200078ec0ff */
[----:B------:R-:W-:Y:S01]  /*2760*/  IMAD.MOV.U32 R66, RZ, RZ, 0x30 ;  /* 0x00000030ff427424 */ /* 0x000fe200078e00ff */
[----:B------:R-:W-:-:S03]  /*2770*/  SHF.R.S32.HI R102, RZ, 0x3, R102 ;  /* 0x00000003ff667819 */ /* 0x000fc60000011466 */
[----:B------:R-:W-:Y:S02]  /*2780*/  IMAD.IADD R103, R4, 0x1, -R103 ;  /* 0x0000000104677824 */ /* 0x000fe400078e0a67 */
[----:B------:R-:W-:Y:S02]  /*2790*/  IMAD R66, R252, R66, -0x30 ;  /* 0xffffffd0fc427424 */ /* 0x000fe400078e0242 */
[----:B------:R-:W-:Y:S02]  /*27a0*/  IMAD R24, R103, 0x20, R102 ;  /* 0x0000002067187824 */ /* 0x000fe400078e0266 */
[----:B---3--:R-:W-:-:S05]  /*27b0*/  IMAD.MOV.U32 R2, RZ, RZ, c[0x0][0x2b8] ;  /* 0x0000ae00ff027624 */ /* 0x008fca00078e00ff */
[----:B------:R-:W-:Y:S01]  /*27c0*/  ISETP.NE.AND P0, PT, R2, 0x1, PT ;  /* 0x000000010200780c */ /* 0x000fe20003f05270 */
[----:B------:R-:W-:-:S05]  /*27d0*/  IMAD.IADD R2, R24, 0x1, R66 ;  /* 0x0000000118027824 */ /* 0x000fca00078e0242 */
[C---:B------:R-:W-:Y:S01]  /*27e0*/  ISETP.GE.AND P2, PT, R2.reuse, R22, PT ;  /* 0x000000160200720c */ /* 0x040fe20003f46270 */
[----:B------:R-:W-:-:S03]  /*27f0*/  IMAD.IADD R21, R2, 0x1, R16 ;  /* 0x0000000102157824 */ /* 0x000fc600078e0210 */
[----:B------:R-:W-:Y:S01]  /*2800*/  ISETP.GT.OR P2, PT, R24, 0x2f, P2 ;  /* 0x0000002f1800780c */ /* 0x000fe20001744670 */
[----:B------:R-:W-:Y:S01]  /*2810*/  WARPSYNC 0xffffffff ;  /* 0xffffffff00007948 */ /* 0x000fe20003800000 */
[----:B------:R-:W-:Y:S01]  /*2820*/  BAR.SYNC.DEFER_BLOCKING 0x0 ;  /* 0x0000000000007b1d */ /* 0x000fe20000010000 */
[----:B------:R-:W-:-:S04]  /*2830*/  @P0 IMAD.HI.U32 R3, R21, c[0x0][0x2bc], RZ ;  /* 0x0000af0015030a27 */ /* 0x000fc800078e00ff */
[----:B------:R-:W-:Y:S01]  /*2840*/  IMAD.MOV.U32 R20, RZ, RZ, R21 ;  /* 0x000000ffff147224 */ /* 0x000fe200078e0015 */
[----:B------:R-:W-:Y:S01]  /*2850*/  @P0 SHF.R.U32.HI R20, RZ, c[0x0][0x2c0], R3 ;  /* 0x0000b000ff140a19 */ /* 0x000fe20000011603 */
[----:B------:R-:W-:Y:S01]  /*2860*/  IMAD.MOV.U32 R250, RZ, RZ, RZ ;  /* 0x000000fffffa7224 */ /* 0x000fe200078e00ff */
[----:B------:R-:W-:Y:S02]  /*2870*/  LOP3.LUT R23, R15, 0xffff, RZ, 0xc0, !PT ;  /* 0x0000ffff0f177812 */ /* 0x000fe400078ec0ff */
[----:B------:R-:W-:-:S05]  /*2880*/  SEL R6, R14, RZ, !P3 ;  /* 0x000000ff0e067207 */ /* 0x000fca0005800000 */
[----:B------:R-:W-:Y:S02]  /*2890*/  IMAD R6, R6, c[0x0][0x1c0], RZ ;  /* 0x0000700006067a24 */ /* 0x000fe400078e02ff */
[----:B------:R-:W-:-:S05]  /*28a0*/  @!P1 IMAD.MOV.U32 R0, RZ, RZ, R13 ;  /* 0x000000ffff009224 */ /* 0x000fca00078e000d */
[----:B----4-:R-:W-:Y:S01]  /*28b0*/  SHF.R.S32.HI R2, RZ, 0x1f, R0 ;  /* 0x0000001fff027819 */ /* 0x010fe20000011400 */
[----:B------:R-:W-:-:S04]  /*28c0*/  IMAD.WIDE.U32 R4, R0, c[0x0][0x2b0], RZ ;  /* 0x0000ac0000047a25 */ /* 0x000fc800078e00ff */
[----:B------:R-:W-:Y:S01]  /*28d0*/  IMAD R2, R2, c[0x0][0x2b0], RZ ;  /* 0x0000ac0002027a24 */ /* 0x000fe200078e02ff */
[----:B------:R1:W-:Y:S03]  /*28e0*/  STL.64 [R1+0x20], R4 ;  /* 0x0000200401007387 */ /* 0x0003e60000100a00 */
[----:B------:R-:W-:Y:S01]  /*28f0*/  IMAD R2, R0, c[0x0][0x2b4], R2 ;  /* 0x0000ad0000027a24 */ /* 0x000fe200078e0202 */
[----:B------:R-:W-:-:S03]  /*2900*/  @!P2 IADD3 R0, P1, R20, R4, RZ ;  /* 0x000000041400a210 */ /* 0x000fc60007f3e0ff */
[----:B-1----:R-:W-:Y:S01]  /*2910*/  IMAD.IADD R4, R5, 0x1, R2 ;  /* 0x0000000105047824 */ /* 0x002fe200078e0202 */
[----:B------:R-:W-:-:S04]  /*2920*/  @!P2 LEA R2, P0, R0, c[0x0][0x2a0], 0x2 ;  /* 0x0000a8000002aa11 */ /* 0x000fc800078010ff */
[----:B------:R-:W-:-:S04]  /*2930*/  @!P2 LEA.HI.X.SX32 R3, R20, R4, 0x1, P1 ;  /* 0x000000041403a211 */ /* 0x000fc800008f0eff */
[----:B------:R-:W-:-:S05]  /*2940*/  @!P2 LEA.HI.X R3, R0, c[0x0][0x2a4], R3, 0x2, P0 ;  /* 0x0000a9000003aa11 */ /* 0x000fca00000f1403 */
[----:B------:R1:W3:Y:S01]  /*2950*/  @!P2 LDG.E R250, [R2.64] ;  /* 0x0000000602faa981 */ /* 0x0002e2000c1e1900 */
[----:B------:R-:W-:-:S03]  /*2960*/  SHF.R.S32.HI R0, RZ, 0x1f, R11 ;  /* 0x0000001fff007819 */ /* 0x000fc6000001140b */
[----:B------:R4:W-:Y:S02]  /*2970*/  STL [R1+0x34], R4 ;  /* 0x0000340401007387 */ /* 0x0009e40000100800 */
[----:B------:R-:W-:-:S04]  /*2980*/  IMAD R0, R0, c[0x0][0x178], RZ ;  /* 0x00005e0000007a24 */ /* 0x000fc800078e02ff */
[----:B------:R-:W-:Y:S02]  /*2990*/  IMAD R0, R11, c[0x0][0x17c], R0 ;  /* 0x00005f000b007a24 */ /* 0x000fe400078e0200 */
[----:B--2---:R-:W-:Y:S02]  /*29a0*/  IMAD R5, R8, 0x80, R24 ;  /* 0x0000008008057824 */ /* 0x004fe400078e0218 */
[----:B----4-:R-:W-:-:S05]  /*29b0*/  IMAD.MOV.U32 R4, RZ, RZ, c[0x0][0x2c4] ;  /* 0x0000b100ff047624 */ /* 0x010fca00078e00ff */
[----:B------:R-:W-:Y:S01]  /*29c0*/  ISETP.NE.AND P0, PT, R4, 0x1, PT ;  /* 0x000000010400780c */ /* 0x000fe20003f05270 */
[----:B-1----:R-:W-:-:S04]  /*29d0*/  IMAD.WIDE.U32 R2, R11, c[0x0][0x178], RZ ;  /* 0x00005e000b027a25 */ /* 0x002fc800078e00ff */
[----:B------:R-:W-:Y:S01]  /*29e0*/  IMAD.IADD R3, R3, 0x1, R0 ;  /* 0x0000000103037824 */ /* 0x000fe200078e0200 */
[----:B------:R-:W-:-:S03]  /*29f0*/  SEL R4, R13, RZ, !P3 ;  /* 0x000000ff0d047207 */ /* 0x000fc60005800000 */
[----:B------:R-:W-:-:S04]  /*2a00*/  IMAD.WIDE.U32 R2, R23, c[0x0][0x1b8], R2 ;  /* 0x00006e0017027a25 */ /* 0x000fc800078e0002 */
[----:B------:R-:W-:-:S04]  /*2a10*/  @P0 IMAD.HI.U32 R7, R5, c[0x0][0x2c8], RZ ;  /* 0x0000b20005070a27 */ /* 0x000fc800078e00ff */
[----:B------:R-:W-:Y:S01]  /*2a20*/  IMAD.MOV.U32 R0, RZ, RZ, R5 ;  /* 0x000000ffff007224 */ /* 0x000fe200078e0005 */
[----:B------:R-:W-:Y:S01]  /*2a30*/  @P0 SHF.R.U32.HI R0, RZ, c[0x0][0x2cc], R7 ;  /* 0x0000b300ff000a19 */ /* 0x000fe20000011607 */
[----:B------:R-:W-:Y:S02]  /*2a40*/  IMAD R3, R23, c[0x0][0x1bc], R3 ;  /* 0x00006f0017037a24 */ /* 0x000fe400078e0203 */
[C---:B------:R-:W-:Y:S01]  /*2a50*/  IMAD R6, R4.reuse, c[0x0][0x1c4], R6 ;  /* 0x0000710004067a24 */ /* 0x040fe200078e0206 */
[----:B------:R-:W-:Y:S01]  /*2a60*/  SHF.R.S32.HI R7, RZ, 0x1f, R0 ;  /* 0x0000001fff077819 */ /* 0x000fe20000011400 */
[----:B------:R-:W-:-:S04]  /*2a70*/  IMAD.WIDE.U32 R2, R4, c[0x0][0x1c0], R2 ;  /* 0x0000700004027a25 */ /* 0x000fc800078e0002 */
[----:B------:R-:W-:-:S04]  /*2a80*/  IMAD.MOV R4, RZ, RZ, -R0 ;  /* 0x000000ffff047224 */ /* 0x000fc800078e0a00 */
[----:B------:R-:W-:Y:S02]  /*2a90*/  IMAD R4, R4, c[0x0][0x2c4], R5 ;  /* 0x0000b10004047a24 */ /* 0x000fe400078e0205 */
[----:B------:R-:W-:Y:S02]  /*2aa0*/  IMAD R5, R7, c[0x0][0x1b0], RZ ;  /* 0x00006c0007057a24 */ /* 0x000fe400078e02ff */
[----:B------:R-:W-:Y:S02]  /*2ab0*/  IMAD.IADD R3, R3, 0x1, R6 ;  /* 0x0000000103037824 */ /* 0x000fe400078e0206 */
[C---:B------:R-:W-:Y:S01]  /*2ac0*/  IMAD R6, R0.reuse, c[0x0][0x1b4], R5 ;  /* 0x00006d0000067a24 */ /* 0x040fe200078e0205 */
[----:B------:R-:W-:Y:S01]  /*2ad0*/  SHF.R.S32.HI R5, RZ, 0x1f, R4 ;  /* 0x0000001fff057819 */ /* 0x000fe20000011404 */
[----:B------:R-:W-:-:S04]  /*2ae0*/  IMAD.WIDE.U32 R2, R0, c[0x0][0x1b0], R2 ;  /* 0x00006c0000027a25 */ /* 0x000fc800078e0002 */
[----:B------:R-:W-:Y:S02]  /*2af0*/  IMAD R0, R5, c[0x0][0x1a8], RZ ;  /* 0x00006a0005007a24 */ /* 0x000fe400078e02ff */
[----:B------:R-:W-:Y:S02]  /*2b00*/  IMAD.IADD R3, R3, 0x1, R6 ;  /* 0x0000000103037824 */ /* 0x000fe400078e0206 */
[C---:B------:R-:W-:Y:S02]  /*2b10*/  IMAD R0, R4.reuse, c[0x0][0x1ac], R0 ;  /* 0x00006b0004007a24 */ /* 0x040fe400078e0200 */
[----:B------:R-:W-:-:S04]  /*2b20*/  IMAD.WIDE.U32 R2, R4, c[0x0][0x1a8], R2 ;  /* 0x00006a0004027a25 */ /* 0x000fc800078e0002 */
[----:B------:R-:W-:Y:S01]  /*2b30*/  IMAD.IADD R0, R3, 0x1, R0 ;  /* 0x0000000103007824 */ /* 0x000fe200078e0200 */
[----:B------:R-:W-:-:S04]  /*2b40*/  LEA R18, P0, R2, c[0x0][0x160], 0x1 ;  /* 0x0000580002127a11 */ /* 0x000fc800078008ff */
[----:B------:R-:W-:Y:S01]  /*2b50*/  LEA.HI.X R17, R2, c[0x0][0x164], R0, 0x1, P0 ;  /* 0x0000590002117a11 */ /* 0x000fe200000f0c00 */
[----:B------:R-:W1:Y:S01]  /*2b60*/  SHFL.IDX PT, R3, R18, RZ, 0x181f ;  /* 0x00181fff12037589 */ /* 0x000e6200000e0000 */
[----:B------:R-:W-:-:S03]  /*2b70*/  IMAD R16, R12, c[0x0][0x2c4], RZ ;  /* 0x0000b1000c107a24 */ /* 0x000fc600078e02ff */
[----:B------:R-:W2:Y:S01]  /*2b80*/  SHFL.IDX PT, R4, R17, RZ, 0x181f ;  /* 0x00181fff11047589 */ /* 0x000ea200000e0000 */
[----:B------:R-:W-:-:S05]  /*2b90*/  IMAD R19, R8, 0x80, R102 ;  /* 0x0000008008137824 */ /* 0x000fca00078e0266 */
[----:B------:R-:W-:Y:S01]  /*2ba0*/  ISETP.GE.AND P1, PT, R19, R16, PT ;  /* 0x000000101300720c */ /* 0x000fe20003f26270 */
[----:B------:R-:W4:Y:S01]  /*2bb0*/  SHFL.IDX PT, R0, R18, 0x1, 0x181f ;  /* 0x00381f0012007f89 */ /* 0x000f2200000e0000 */
[C---:B------:R-:W-:Y:S02]  /*2bc0*/  IADD3 R26, R249.reuse, 0x80, RZ ;  /* 0x00000080f91a7810 */ /* 0x040fe40007ffe0ff */
[----:B------:R-:W-:Y:S02]  /*2bd0*/  SHF.R.S32.HI R28, RZ, 0x1f, R249 ;  /* 0x0000001fff1c7819 */ /* 0x000fe400000114f9 */
[C---:B------:R-:W-:Y:S02]  /*2be0*/  IADD3 R40, R249.reuse, 0x80, RZ ;  /* 0x00000080f9287810 */ /* 0x040fe40007ffe0ff */
[C---:B------:R-:W-:Y:S02]  /*2bf0*/  IADD3 R25, R249.reuse, 0xc0, RZ ;  /* 0x000000c0f9197810 */ /* 0x040fe40007ffe0ff */
[----:B------:R-:W-:-:S03]  /*2c00*/  IADD3 R27, R249, 0xc0, RZ ;  /* 0x000000c0f91b7810 */ /* 0x000fc60007ffe0ff */
[CC--:B-1----:R-:W-:Y:S01]  /*2c10*/  @!P1 LEA R12, P4, R249.reuse, R3.reuse, 0x1 ;  /* 0x00000003f90c9211 */ /* 0x0c2fe200078808ff */
[----:B------:R-:W1:Y:S01]  /*2c20*/  SHFL.IDX PT, R2, R17, 0x1, 0x181f ;  /* 0x00381f0011027f89 */ /* 0x000e6200000e0000 */
[C---:B------:R-:W-:Y:S02]  /*2c30*/  IADD3 R41, R249.reuse, 0x40, RZ ;  /* 0x00000040f9297810 */ /* 0x040fe40007ffe0ff */
[-C--:B------:R-:W-:Y:S02]  /*2c40*/  @!P1 LEA R8, P5, R26, R3.reuse, 0x1 ;  /* 0x000000031a089211 */ /* 0x080fe400078a08ff */
[----:B--2---:R-:W-:Y:S02]  /*2c50*/  @!P1 LEA.HI.X R13, R249, R4, R28, 0x1, P4 ;  /* 0x00000004f90d9211 */ /* 0x004fe400020f0c1c */
[----:B------:R-:W-:Y:S02]  /*2c60*/  SHF.R.S32.HI R40, RZ, 0x1f, R40 ;  /* 0x0000001fff287819 */ /* 0x000fe40000011428 */
[----:B------:R-:W-:-:S02]  /*2c70*/  @!P1 LEA R6, P4, R25, R3, 0x1 ;  /* 0x0000000319069211 */ /* 0x000fc400078808ff */
[----:B------:R-:W-:Y:S02]  /*2c80*/  SHF.R.S32.HI R27, RZ, 0x1f, R27 ;  /* 0x0000001fff1b7819 */ /* 0x000fe4000001141b */
[----:B------:R-:W-:Y:S02]  /*2c90*/  IADD3 R5, R19, 0x20, RZ ;  /* 0x0000002013057810 */ /* 0x000fe40007ffe0ff */
[C---:B------:R-:W-:Y:S02]  /*2ca0*/  ISETP.GE.AND P2, PT, R249.reuse, c[0x0][0x198], PT ;  /* 0x00006600f9007a0c */ /* 0x040fe40003f46270 */
[----:B------:R-:W-:Y:S02]  /*2cb0*/  IADD3 R42, R249, 0x40, RZ ;  /* 0x00000040f92a7810 */ /* 0x000fe40007ffe0ff */
[----:B------:R-:W-:Y:S02]  /*2cc0*/  @!P1 LEA.HI.X R9, R26, R4, R40, 0x1, P5 ;  /* 0x000000041a099211 */ /* 0x000fe400028f0c28 */
[----:B------:R-:W-:-:S02]  /*2cd0*/  ISETP.GE.AND P6, PT, R41, c[0x0][0x198], PT ;  /* 0x0000660029007a0c */ /* 0x000fc40003fc6270 */
[C---:B------:R-:W-:Y:S02]  /*2ce0*/  @!P1 LEA.HI.X R7, R25.reuse, R4, R27, 0x1, P4 ;  /* 0x0000000419079211 */ /* 0x040fe400020f0c1b */
[----:B------:R-:W-:Y:S02]  /*2cf0*/  ISETP.GE.AND P5, PT, R26, c[0x0][0x198], PT ;  /* 0x000066001a007a0c */ /* 0x000fe40003fa6270 */
[----:B------:R-:W-:Y:S01]  /*2d00*/  ISETP.GE.AND P4, PT, R25, c[0x0][0x198], PT ;  /* 0x0000660019007a0c */ /* 0x000fe20003f86270 */
[----:B------:R2:W-:Y:S01]  /*2d10*/  @!P1 LDGSTS.E.BYPASS.LTC128B.128 [R248+0x4080], [R12.64], !P2 ;  /* 0x040800000cf89fae */ /* 0x0005e2000d101d46 */
[----:B------:R-:W-:Y:S02]  /*2d20*/  ISETP.GE.AND P0, PT, R5, R16, PT ;  /* 0x000000100500720c */ /* 0x000fe40003f06270 */
[----:B------:R-:W-:Y:S02]  /*2d30*/  @!P1 LEA R10, P3, R41, R3, 0x1 ;  /* 0x00000003290a9211 */ /* 0x000fe400078608ff */
[----:B------:R-:W-:-:S04]  /*2d40*/  SHF.R.S32.HI R42, RZ, 0x1f, R42 ;  /* 0x0000001fff2a7819 */ /* 0x000fc8000001142a */
[----:B------:R-:W-:-:S05]  /*2d50*/  @!P1 LEA.HI.X R11, R41, R4, R42, 0x1, P3 ;  /* 0x00000004290b9211 */ /* 0x000fca00018f0c2a */
[----:B------:R5:W-:Y:S04]  /*2d60*/  @!P1 LDGSTS.E.BYPASS.LTC128B.128 [R248+0x8080], [R10.64], !P6 ;  /* 0x080800000af89fae */ /* 0x000be8000f101d46 */
[----:B------:R1:W-:Y:S04]  /*2d70*/  @!P1 LDGSTS.E.BYPASS.LTC128B.128 [R248+0xc080], [R8.64], !P5 ;  /* 0x0c08000008f89fae */ /* 0x0003e8000e901d46 */
[----:B------:R2:W-:Y:S01]  /*2d80*/  @!P1 LDGSTS.E.BYPASS.LTC128B.128 [R248+0x10080], [R6.64], !P4 ;  /* 0x1008000006f89fae */ /* 0x0005e2000e101d46 */
[----:B------:R-:W-:Y:S02]  /*2d90*/  IADD3 R3, R19, 0x40, RZ ;  /* 0x0000004013037810 */ /* 0x000fe40007ffe0ff */
[-C--:B----4-:R-:W-:Y:S01]  /*2da0*/  @!P0 LEA R14, P3, R249, R0.reuse, 0x1 ;  /* 0x00000000f90e8211 */ /* 0x090fe200078608ff */
[----:B-----5:R-:W4:Y:S01]  /*2db0*/  SHFL.IDX PT, R10, R18, 0x2, 0x181f ;  /* 0x00581f00120a7f89 */ /* 0x020f2200000e0000 */
[----:B-1----:R-:W-:-:S04]  /*2dc0*/  @!P0 LEA R8, P1, R41, R0, 0x1 ;  /* 0x0000000029088211 */ /* 0x002fc800078208ff */
[----:B------:R-:W-:Y:S02]  /*2dd0*/  @!P0 LEA.HI.X R9, R41, R2, R42, 0x1, P1 ;  /* 0x0000000229098211 */ /* 0x000fe400008f0c2a */
[C---:B--2---:R-:W-:Y:S01]  /*2de0*/  @!P0 LEA R6, P1, R26.reuse, R0, 0x1 ;  /* 0x000000001a068211 */ /* 0x044fe200078208ff */
[----:B------:R-:W1:Y:S03]  /*2df0*/  SHFL.IDX PT, R11, R17, 0x2, 0x181f ;  /* 0x00581f00110b7f89 */ /* 0x000e6600000e0000 */
[----:B------:R-:W-:Y:S02]  /*2e00*/  @!P0 LEA.HI.X R7, R26, R2, R40, 0x1, P1 ;  /* 0x000000021a078211 */ /* 0x000fe400008f0c28 */
[----:B------:R-:W-:-:S04]  /*2e10*/  @!P0 LEA R4, P1, R25, R0, 0x1 ;  /* 0x0000000019048211 */ /* 0x000fc800078208ff */
[----:B------:R-:W-:Y:S02]  /*2e20*/  @!P0 LEA.HI.X R5, R25, R2, R27, 0x1, P1 ;  /* 0x0000000219058211 */ /* 0x000fe400008f0c1b */
[----:B------:R-:W-:Y:S02]  /*2e30*/  ISETP.GE.AND P1, PT, R3, R16, PT ;  /* 0x000000100300720c */ /* 0x000fe40003f26270 */
[----:B------:R-:W-:Y:S01]  /*2e40*/  @!P0 LEA.HI.X R15, R249, R2, R28, 0x1, P3 ;  /* 0x00000002f90f8211 */ /* 0x000fe200018f0c1c */
[----:B------:R-:W-:-:S04]  /*2e50*/  IMAD.MOV R0, RZ, RZ, -R20 ;  /* 0x000000ffff007224 */ /* 0x000fc800078e0a14 */
[----:B------:R2:W-:Y:S01]  /*2e60*/  @!P0 LDGSTS.E.BYPASS.LTC128B.128 [R248+0x5080], [R14.64], !P2 ;  /* 0x050800000ef88fae */ /* 0x0005e2000d101d46 */
[----:B------:R-:W-:-:S03]  /*2e70*/  IMAD R251, R0, c[0x0][0x2b8], R21 ;  /* 0x0000ae0000fb7a24 */ /* 0x000fc600078e0215 */
[----:B------:R4:W-:Y:S04]  /*2e80*/  @!P0 LDGSTS.E.BYPASS.LTC128B.128 [R248+0x9080], [R8.64], !P6 ;  /* 0x0908000008f88fae */ /* 0x0009e8000f101d46 */
[----:B------:R5:W-:Y:S04]  /*2e90*/  @!P0 LDGSTS.E.BYPASS.LTC128B.128 [R248+0xd080], [R6.64], !P5 ;  /* 0x0d08000006f88fae */ /* 0x000be8000e901d46 */
[----:B------:R2:W-:Y:S01]  /*2ea0*/  @!P0 LDGSTS.E.BYPASS.LTC128B.128 [R248+0x11080], [R4.64], !P4 ;  /* 0x1108000004f88fae */ /* 0x0005e2000e101d46 */
[----:B------:R-:W-:Y:S01]  /*2eb0*/  SHF.R.S32.HI R12, RZ, 0x1f, R251 ;  /* 0x0000001fff0c7819 */ /* 0x000fe200000114fb */
[----:B------:R-:W-:-:S04]  /*2ec0*/  IMAD.WIDE.U32 R2, R251, c[0x0][0x1e0], RZ ;  /* 0x00007800fb027a25 */ /* 0x000fc800078e00ff */
[----:B------:R-:W-:Y:S01]  /*2ed0*/  IMAD R0, R12, c[0x0][0x1e0], RZ ;  /* 0x000078000c007a24 */ /* 0x000fe200078e02ff */
[----:B----4-:R-:W-:-:S04]  /*2ee0*/  @!P1 LEA R8, P0, R249, R10, 0x1 ;  /* 0x0000000af9089211 */ /* 0x010fc800078008ff */
[-C--:B-1----:R-:W-:Y:S02]  /*2ef0*/  @!P1 LEA.HI.X R9, R249, R11.reuse, R28, 0x1, P0 ;  /* 0x0000000bf9099211 */ /* 0x082fe400000f0c1c */
[-C--:B-----5:R-:W-:Y:S01]  /*2f00*/  @!P1 LEA R6, P0, R41, R10.reuse, 0x1 ;  /* 0x0000000a29069211 */ /* 0x0a0fe200078008ff */
[----:B------:R-:W-:Y:S01]  /*2f10*/  IMAD R0, R251, c[0x0][0x1e4], R0 ;  /* 0x00007900fb007a24 */ /* 0x000fe200078e0200 */
[----:B--2---:R-:W-:Y:S01]  /*2f20*/  IADD3 R14, R19, 0x60, RZ ;  /* 0x00000060130e7810 */ /* 0x004fe20007ffe0ff */
[----:B------:R-:W1:Y:S01]  /*2f30*/  SHFL.IDX PT, R13, R18, 0x3, 0x181f ;  /* 0x00781f00120d7f89 */ /* 0x000e6200000e0000 */
[-C--:B------:R-:W-:Y:S02]  /*2f40*/  @!P1 LEA.HI.X R7, R41, R11.reuse, R42, 0x1, P0 ;  /* 0x0000000b29079211 */ /* 0x080fe400000f0c2a */
[C---:B------:R-:W-:Y:S01]  /*2f50*/  @!P1 LEA R4, P0, R26.reuse, R10, 0x1 ;  /* 0x0000000a1a049211 */ /* 0x040fe200078008ff */
[----:B------:R-:W-:Y:S01]  /*2f60*/  IMAD.IADD R3, R3, 0x1, R0 ;  /* 0x0000000103037824 */ /* 0x000fe200078e0200 */
[----:B------:R2:W-:Y:S02]  /*2f70*/  @!P1 LDGSTS.E.BYPASS.LTC128B.128 [R248+0x6080], [R8.64], !P2 ;  /* 0x0608000008f89fae */ /* 0x0005e4000d101d46 */
[----:B------:R-:W-:-:S02]  /*2f80*/  @!P1 LEA.HI.X R5, R26, R11, R40, 0x1, P0 ;  /* 0x0000000b1a059211 */ /* 0x000fc400000f0c28 */
[----:B------:R4:W-:Y:S01]  /*2f90*/  @!P1 LDGSTS.E.BYPASS.LTC128B.128 [R248+0xa080], [R6.64], !P6 ;  /* 0x0a08000006f89fae */ /* 0x0009e2000f101d46 */
[----:B------:R-:W-:Y:S01]  /*2fa0*/  ISETP.GE.AND P3, PT, R14, R16, PT ;  /* 0x000000100e00720c */ /* 0x000fe20003f66270 */
[C---:B------:R-:W-:Y:S02]  /*2fb0*/  IMAD.WIDE.U32 R30, R23.reuse, c[0x0][0x1e8], RZ ;  /* 0x00007a00171e7a25 */ /* 0x040fe400078e00ff */
[----:B------:R5:W-:Y:S04]  /*2fc0*/  @!P1 LDGSTS.E.BYPASS.LTC128B.128 [R248+0xe080], [R4.64], !P5 ;  /* 0x0e08000004f89fae */ /* 0x000be8000e901d46 */
[----:B------:R-:W1:Y:S01]  /*2fd0*/  SHFL.IDX PT, R14, R17, 0x3, 0x181f ;  /* 0x00781f00110e7f89 */ /* 0x000e6200000e0000 */
[----:B------:R-:W-:Y:S01]  /*2fe0*/  IMAD R29, R23, c[0x0][0x1ec], R31 ;  /* 0x00007b00171d7a24 */ /* 0x000fe200078e021f */
[----:B------:R-:W-:-:S05]  /*2ff0*/  IADD3 R65, R252, -0x1, RZ ;  /* 0xfffffffffc417810 */ /* 0x000fca0007ffe0ff */
[----:B------:R-:W-:Y:S01]  /*3000*/  IMAD R64, R65, -0x30, R22 ;  /* 0xffffffd041407824 */ /* 0x000fe200078e0216 */
[C---:B-----5:R-:W-:Y:S02]  /*3010*/  @!P1 LEA R4, P0, R25.reuse, R10, 0x1 ;  /* 0x0000000a19049211 */ /* 0x060fe400078008ff */
[----:B---3--:R-:W-:Y:S01]  /*3020*/  SHF.R.S32.HI R15, RZ, 0x1f, R250 ;  /* 0x0000001fff0f7819 */ /* 0x008fe200000114fa */
[----:B------:R-:W-:Y:S01]  /*3030*/  IMAD.WIDE.U32 R2, R250, c[0x0][0x1f0], R2 ;  /* 0x00007c00fa027a25 */ /* 0x000fe200078e0002 */
[----:B------:R-:W-:-:S03]  /*3040*/  @!P1 LEA.HI.X R5, R25, R11, R27, 0x1, P0 ;  /* 0x0000000b19059211 */ /* 0x000fc600000f0c1b */
[----:B----4-:R-:W-:Y:S01]  /*3050*/  IMAD R6, R15, c[0x0][0x1f0], RZ ;  /* 0x00007c000f067a24 */ /* 0x010fe200078e02ff */
[----:B------:R-:W-:Y:S01]  /*3060*/  IADD3 R0, P0, R2, R30, RZ ;  /* 0x0000001e02007210 */ /* 0x000fe20007f1e0ff */
[----:B------:R3:W-:Y:S02]  /*3070*/  @!P1 LDGSTS.E.BYPASS.LTC128B.128 [R248+0x12080], [R4.64], !P4 ;  /* 0x1208000004f89fae */ /* 0x0007e4000e101d46 */
[----:B------:R-:W-:Y:S01]  /*3080*/  IMAD R6, R250, c[0x0][0x1f4], R6 ;  /* 0x00007d00fa067a24 */ /* 0x000fe200078e0206 */
[----:B-1----:R-:W-:-:S04]  /*3090*/  @!P3 LEA R2, P1, R249, R13, 0x1 ;  /* 0x0000000df902b211 */ /* 0x002fc800078208ff */
[----:B---3--:R-:W-:Y:S02]  /*30a0*/  IADD3.X R4, R29, R3, R6, P0, !PT ;  /* 0x000000031d047210 */ /* 0x008fe400007fe406 */
[----:B------:R-:W-:-:S04]  /*30b0*/  LEA R10, P0, R0, c[0x0][0x1c8], 0x1 ;  /* 0x00007200000a7a11 */ /* 0x000fc800078008ff */
[----:B------:R-:W-:Y:S02]  /*30c0*/  LEA.HI.X R11, R0, c[0x0][0x1cc], R4, 0x1, P0 ;  /* 0x00007300000b7a11 */ /* 0x000fe400000f0c04 */
[----:B------:R-:W-:Y:S01]  /*30d0*/  IMNMX R0, R64, 0x30, PT ;  /* 0x0000003040007817 */ /* 0x000fe20003800200 */
[----:B------:R-:W-:-:S04]  /*30e0*/  IMAD R4, R12, c[0x0][0x208], RZ ;  /* 0x000082000c047a24 */ /* 0x000fc800078e02ff */
[----:B------:R-:W-:Y:S02]  /*30f0*/  IMAD.IADD R5, R0, 0x1, -R102 ;  /* 0x0000000100057824 */ /* 0x000fe400078e0a66 */
[----:B------:R-:W1:Y:S01]  /*3100*/  SHFL.IDX PT, R0, R10, RZ, 0x181f ;  /* 0x00181fff0a007589 */ /* 0x000e6200000e0000 */
[----:B------:R-:W-:-:S03]  /*3110*/  @!P3 LEA.HI.X R3, R249, R14, R28, 0x1, P1 ;  /* 0x0000000ef903b211 */ /* 0x000fc600008f0c1c */
[----:B------:R-:W3:Y:S01]  /*3120*/  SHFL.IDX PT, R12, R11, RZ, 0x181f ;  /* 0x00181fff0b0c7589 */ /* 0x000ee200000e0000 */
[----:B------:R-:W-:Y:S01]  /*3130*/  IMAD R4, R251, c[0x0][0x20c], R4 ;  /* 0x00008300fb047a24 */ /* 0x000fe200078e0204 */
[-C--:B--2---:R-:W-:Y:S02]  /*3140*/  @!P3 LEA R8, P0, R41, R13.reuse, 0x1 ;  /* 0x0000000d2908b211 */ /* 0x084fe400078008ff */
[----:B------:R2:W-:Y:S01]  /*3150*/  @!P3 LDGSTS.E.BYPASS.LTC128B.128 [R248+0x7080], [R2.64], !P2 ;  /* 0x0708000002f8bfae */ /* 0x0005e2000d101d46 */
[----:B------:R-:W-:Y:S02]  /*3160*/  ISETP.GE.AND P1, PT, R5, 0x1, PT ;  /* 0x000000010500780c */ /* 0x000fe40003f26270 */
[C---:B------:R-:W-:Y:S02]  /*3170*/  @!P3 LEA R6, P2, R26.reuse, R13, 0x1 ;  /* 0x0000000d1a06b211 */ /* 0x040fe400078408ff */
[-C--:B------:R-:W-:Y:S02]  /*3180*/  @!P3 LEA.HI.X R9, R41, R14.reuse, R42, 0x1, P0 ;  /* 0x0000000e2909b211 */ /* 0x080fe400000f0c2a */
[----:B------:R-:W-:-:S02]  /*3190*/  @!P3 LEA.HI.X R7, R26, R14, R40, 0x1, P2 ;  /* 0x0000000e1a07b211 */ /* 0x000fc400010f0c28 */
[----:B------:R-:W-:Y:S01]  /*31a0*/  ISETP.GE.AND P2, PT, R5, 0x21, PT ;  /* 0x000000210500780c */ /* 0x000fe20003f46270 */
[----:B------:R-:W-:Y:S04]  /*31b0*/  SHFL.IDX PT, R16, R11, 0x1, 0x181f ;  /* 0x00381f000b107f89 */ /* 0x000fe800000e0000 */
[----:B------:R1:W-:Y:S04]  /*31c0*/  @!P3 LDGSTS.E.BYPASS.LTC128B.128 [R248+0xb080], [R8.64], !P6 ;  /* 0x0b08000008f8bfae */ /* 0x0003e8000f101d46 */
[----:B------:R4:W-:Y:S01]  /*31d0*/  @!P3 LDGSTS.E.BYPASS.LTC128B.128 [R248+0xf080], [R6.64], !P5 ;  /* 0x0f08000006f8bfae */ /* 0x0009e2000e901d46 */
[----:B--2---:R-:W-:-:S04]  /*31e0*/  IMAD.WIDE.U32 R2, R251, c[0x0][0x208], RZ ;  /* 0x00008200fb027a25 */ /* 0x004fc800078e00ff */
[----:B------:R-:W-:Y:S01]  /*31f0*/  IMAD.IADD R3, R3, 0x1, R4 ;  /* 0x0000000103037824 */ /* 0x000fe200078e0204 */
[C---:B------:R-:W-:Y:S02]  /*3200*/  @!P3 LEA R4, P0, R25.reuse, R13, 0x1 ;  /* 0x0000000d1904b211 */ /* 0x040fe400078008ff */
[----:B------:R2:W5:Y:S02]  /*3210*/  SHFL.IDX PT, R13, R10, 0x1, 0x181f ;  /* 0x00381f000a0d7f89 */ /* 0x00056400000e0000 */
[----:B------:R-:W-:-:S05]  /*3220*/  @!P3 LEA.HI.X R5, R25, R14, R27, 0x1, P0 ;  /* 0x0000000e1905b211 */ /* 0x000fca00000f0c1b */
[----:B------:R5:W-:Y:S01]  /*3230*/  @!P3 LDGSTS.E.BYPASS.LTC128B.128 [R248+0x13080], [R4.64], !P4 ;  /* 0x1308000004f8bfae */ /* 0x000be2000e101d46 */
[----:B-1----:R-:W-:Y:S02]  /*3240*/  @P1 LEA R8, P3, R41, R0, 0x1 ;  /* 0x0000000029081211 */ /* 0x002fe400078608ff */
[----:B------:R-:W-:Y:S02]  /*3250*/  ISETP.GE.AND P6, PT, R249, c[0x0][0x1d4], PT ;  /* 0x00007500f9007a0c */ /* 0x000fe40003fc6270 */
[----:B------:R-:W-:Y:S01]  /*3260*/  ISETP.GE.AND P5, PT, R41, c[0x0][0x1d4], PT ;  /* 0x0000750029007a0c */ /* 0x000fe20003fa6270 */
[----:B------:R-:W-:Y:S01]  /*3270*/  IMAD.WIDE.U32 R18, R23, c[0x0][0x210], RZ ;  /* 0x0000840017127a25 */ /* 0x000fe200078e00ff */
[----:B---3--:R-:W-:Y:S01]  /*3280*/  @P1 LEA.HI.X R9, R41, R12, R42, 0x1, P3 ;  /* 0x0000000c29091211 */ /* 0x008fe200018f0c2a */
[----:B------:R-:W0:Y:S01]  /*3290*/  LDGDEPBAR ;  /* 0x00000000000079af */ /* 0x000e220000000000 */
[----:B------:R-:W-:Y:S02]  /*32a0*/  ISETP.GE.AND P4, PT, R26, c[0x0][0x1d4], PT ;  /* 0x000075001a007a0c */ /* 0x000fe40003f86270 */
[----:B--2---:R-:W-:-:S04]  /*32b0*/  @P1 LEA R10, P0, R249, R0, 0x1 ;  /* 0x00000000f90a1211 */ /* 0x004fc800078008ff */
[----:B------:R-:W-:Y:S02]  /*32c0*/  @P1 LEA.HI.X R11, R249, R12, R28, 0x1, P0 ;  /* 0x0000000cf90b1211 */ /* 0x000fe400000f0c1c */
[-C--:B----4-:R-:W-:Y:S01]  /*32d0*/  @P1 LEA R6, P0, R26, R0.reuse, 0x1 ;  /* 0x000000001a061211 */ /* 0x090fe200078008ff */
[----:B------:R-:W-:Y:S02]  /*32e0*/  IMAD.WIDE.U32 R2, R250, c[0x0][0x218], R2 ;  /* 0x00008600fa027a25 */ /* 0x000fe400078e0002 */
[----:B------:R1:W-:Y:S01]  /*32f0*/  @P1 LDGSTS.E.BYPASS.LTC128B.128 [R248+0x14080], [R10.64], !P6 ;  /* 0x140800000af81fae */ /* 0x0003e2000f101d46 */
[----:B-----5:R-:W-:Y:S02]  /*3300*/  @P1 LEA R4, P3, R25, R0, 0x1 ;  /* 0x0000000019041211 */ /* 0x020fe400078608ff */
[-C--:B------:R-:W-:Y:S01]  /*3310*/  @P1 LEA.HI.X R7, R26, R12.reuse, R40, 0x1, P0 ;  /* 0x0000000c1a071211 */ /* 0x080fe200000f0c28 */
[----:B------:R-:W-:Y:S01]  /*3320*/  IMAD R17, R23, c[0x0][0x214], R19 ;  /* 0x0000850017117a24 */ /* 0x000fe200078e0213 */
[C---:B------:R-:W-:Y:S01]  /*3330*/  @P1 LEA.HI.X R5, R25.reuse, R12, R27, 0x1, P3 ;  /* 0x0000000c19051211 */ /* 0x040fe200018f0c1b */
[----:B------:R2:W-:Y:S01]  /*3340*/  @P1 LDGSTS.E.BYPASS.LTC128B.128 [R248+0x15880], [R8.64], !P5 ;  /* 0x1588000008f81fae */ /* 0x0005e2000e901d46 */
[----:B------:R-:W-:Y:S01]  /*3350*/  ISETP.GE.AND P3, PT, R25, c[0x0][0x1d4], PT ;  /* 0x0000750019007a0c */ /* 0x000fe20003f66270 */
[----:B------:R-:W-:Y:S01]  /*3360*/  IMAD R0, R15, c[0x0][0x218], RZ ;  /* 0x000086000f007a24 */ /* 0x000fe200078e02ff */
[C---:B------:R-:W-:Y:S01]  /*3370*/  @P2 LEA R14, P0, R249.reuse, R13, 0x1 ;  /* 0x0000000df90e2211 */ /* 0x040fe200078008ff */
[----:B------:R3:W-:Y:S02]  /*3380*/  @P1 LDGSTS.E.BYPASS.LTC128B.128 [R248+0x17080], [R6.64], !P4 ;  /* 0x1708000006f81fae */ /* 0x0007e4000e101d46 */
[----:B------:R-:W-:Y:S01]  /*3390*/  IMAD R12, R250, c[0x0][0x21c], R0 ;  /* 0x00008700fa0c7a24 */ /* 0x000fe200078e0200 */
[----:B------:R-:W-:-:S02]  /*33a0*/  @P2 LEA.HI.X R15, R249, R16, R28, 0x1, P0 ;  /* 0x00000010f90f2211 */ /* 0x000fc400000f0c1c */
[----:B------:R-:W-:-:S04]  /*33b0*/  IADD3 R0, P0, R2, R18, RZ ;  /* 0x0000001202007210 */ /* 0x000fc80007f1e0ff */
[----:B------:R-:W-:Y:S01]  /*33c0*/  IADD3.X R2, R17, R3, R12, P0, !PT ;  /* 0x0000000311027210 */ /* 0x000fe200007fe40c */
[----:B------:R4:W-:Y:S04]  /*33d0*/  @P1 LDGSTS.E.BYPASS.LTC128B.128 [R248+0x18880], [R4.64], !P3 ;  /* 0x1888000004f81fae */ /* 0x0009e8000d901d46 */
[----:B------:R5:W-:Y:S01]  /*33e0*/  @P2 LDGSTS.E.BYPASS.LTC128B.128 [R248+0x15080], [R14.64], !P6 ;  /* 0x150800000ef82fae */ /* 0x000be2000f101d46 */
[----:B-1----:R-:W-:-:S04]  /*33f0*/  LEA R11, P0, R0, c[0x0][0x1f8], 0x1 ;  /* 0x00007e00000b7a11 */ /* 0x002fc800078008ff */
[----:B------:R-:W-:Y:S02]  /*3400*/  LEA.HI.X R10, R0, c[0x0][0x1fc], R2, 0x1, P0 ;  /* 0x00007f00000a7a11 */ /* 0x000fe400000f0c02 */
[-C--:B---3--:R-:W-:Y:S02]  /*3410*/  @P2 LEA R6, P1, R41, R13.reuse, 0x1 ;  /* 0x0000000d29062211 */ /* 0x088fe400078208ff */
[----:B------:R-:W-:Y:S02]  /*3420*/  @P2 LEA R2, P0, R25, R13, 0x1 ;  /* 0x0000000d19022211 */ /* 0x000fe400078008ff */
[-C--:B------:R-:W-:Y:S02]  /*3430*/  @P2 LEA.HI.X R7, R41, R16.reuse, R42, 0x1, P1 ;  /* 0x0000001029072211 */ /* 0x080fe400008f0c2a */
[----:B------:R-:W-:-:S03]  /*3440*/  @P2 LEA.HI.X R3, R25, R16, R27, 0x1, P0 ;  /* 0x0000001019032211 */ /* 0x000fc600000f0c1b */
[----:B------:R1:W-:Y:S01]  /*3450*/  @P2 LDGSTS.E.BYPASS.LTC128B.128 [R248+0x16880], [R6.64], !P5 ;  /* 0x1688000006f82fae */ /* 0x0003e2000e901d46 */
[----:B----4-:R-:W-:-:S04]  /*3460*/  @P2 LEA R4, P1, R26, R13, 0x1 ;  /* 0x0000000d1a042211 */ /* 0x010fc800078208ff */
[----:B------:R-:W-:-:S05]  /*3470*/  @P2 LEA.HI.X R5, R26, R16, R40, 0x1, P1 ;  /* 0x000000101a052211 */ /* 0x000fca00008f0c28 */
[----:B------:R3:W-:Y:S04]  /*3480*/  @P2 LDGSTS.E.BYPASS.LTC128B.128 [R248+0x18080], [R4.64], !P4 ;  /* 0x1808000004f82fae */ /* 0x0007e8000e101d46 */
[----:B------:R4:W-:Y:S04]  /*3490*/  @P2 LDGSTS.E.BYPASS.LTC128B.128 [R248+0x19880], [R2.64], !P3 ;  /* 0x1988000002f82fae */ /* 0x0009e8000d901d46 */
[----:B------:R-:W0:Y:S01]  /*34a0*/  LDGDEPBAR ;  /* 0x00000000000079af */ /* 0x000e220000000000 */
[----:B------:R-:W-:-:S04]  /*34b0*/  DEPBAR.LE SB0, 0x1 ;  /* 0x000080400000791a */ /* 0x000fc80000000000 */
[----:B------:R-:W-:Y:S06]  /*34c0*/  BAR.SYNC.DEFER_BLOCKING 0x0 ;  /* 0x0000000000007b1d */ /* 0x000fec0000010000 */
[----:B--2---:R-:W1:Y:S04]  /*34d0*/  SHFL.IDX PT, R9, R11, RZ, 0x181f ;  /* 0x00181fff0b097589 */ /* 0x004e6800000e0000 */
[----:B------:R-:W2:Y:S04]  /*34e0*/  SHFL.IDX PT, R8, R10, RZ, 0x181f ;  /* 0x00181fff0a087589 */ /* 0x000ea800000e0000 */
[----:B------:R1:W1:Y:S04]  /*34f0*/  LDSM.16.M88.4 R160, [R244] ;  /* 0x00000000f4a0783b */ /* 0x0002680000000200 */
[----:B------:R1:W1:Y:S04]  /*3500*/  LDSM.16.M88.4 R164, [R245] ;  /* 0x00000000f5a4783b */ /* 0x0002680000000200 */
[----:B------:R1:W1:Y:S04]  /*3510*/  LDSM.16.M88.4 R180, [R247] ;  /* 0x00000000f7b4783b */ /* 0x0002680000000200 */
[----:B------:R1:W1:Y:S04]  /*3520*/  LDSM.16.M88.4 R184, [R246] ;  /* 0x00000000f6b8783b */ /* 0x0002680000000200 */
[----:B------:R1:W1:Y:S04]  /*3530*/  LDSM.16.M88.4 R188, [R244+0x4000] ;  /* 0x00400000f4bc783b */ /* 0x0002680000000200 */
[----:B------:R1:W1:Y:S04]  /*3540*/  LDSM.16.M88.4 R192, [R245+0x4000] ;  /* 0x00400000f5c0783b */ /* 0x0002680000000200 */
[----:B------:R1:W1:Y:S04]  /*3550*/  LDSM.16.M88.4 R196, [R247+0x4000] ;  /* 0x00400000f7c4783b */ /* 0x0002680000000200 */
[----:B------:R1:W2:Y:S04]  /*3560*/  LDSM.16.M88.4 R200, [R246+0x4000] ;  /* 0x00400000f6c8783b */ /* 0x0002a80000000200 */
[----:B------:R1:W2:Y:S04]  /*3570*/  LDSM.16.M88.4 R204, [R244+0x8000] ;  /* 0x00800000f4cc783b */ /* 0x0002a80000000200 */
[----:B------:R1:W5:Y:S04]  /*3580*/  LDSM.16.M88.4 R208, [R245+0x8000] ;  /* 0x00800000f5d0783b */ /* 0x0003680000000200 */
[----:B------:R1:W5:Y:S04]  /*3590*/  LDSM.16.M88.4 R212, [R247+0x8000] ;  /* 0x00800000f7d4783b */ /* 0x0003680000000200 */
[----:B------:R1:W5:Y:S04]  /*35a0*/  LDSM.16.M88.4 R216, [R246+0x8000] ;  /* 0x00800000f6d8783b */ /* 0x0003680000000200 */
[----:B------:R2:W5:Y:S04]  /*35b0*/  LDSM.16.M88.4 R220, [R244+0xc000] ;  /* 0x00c00000f4dc783b */ /* 0x0005680000000200 */
[----:B------:R4:W5:Y:S04]  /*35c0*/  LDSM.16.M88.4 R224, [R245+0xc000] ;  /* 0x00c00000f5e0783b */ /* 0x0009680000000200 */
[----:B------:R5:W5:Y:S04]  /*35d0*/  LDSM.16.M88.4 R228, [R247+0xc000] ;  /* 0x00c00000f7e4783b */ /* 0x000b680000000200 */
[----:B------:R5:W5:Y:S04]  /*35e0*/  LDSM.16.M88.4 R232, [R246+0xc000] ;  /* 0x00c00000f6e8783b */ /* 0x000b680000000200 */
[----:B------:R-:W-:Y:S01]  /*35f0*/  BAR.SYNC.DEFER_BLOCKING 0x0 ;  /* 0x0000000000007b1d */ /* 0x000fe20000010000 */
[----:B------:R-:W-:Y:S01]  /*3600*/  LOP3.LUT P1, RZ, R103, 0x2, RZ, 0xc0, !PT ;  /* 0x0000000267ff7812 */ /* 0x000fe2000782c0ff */
[----:B---3--:R-:W-:Y:S01]  /*3610*/  IMAD.IADD R4, R64, 0x1, -R102 ;  /* 0x0000000140047824 */ /* 0x008fe200078e0a66 */
[----:B-1----:R-:W-:-:S02]  /*3620*/  LEA R6, P0, R249, R9, 0x1 ;  /* 0x00000009f9067211 */ /* 0x002fc400078008ff */
[C---:B------:R-:W-:Y:S02]  /*3630*/  ISETP.GE.AND P2, PT, R249.reuse, c[0x0][0x1d4], PT ;  /* 0x00007500f9007a0c */ /* 0x040fe40003f46270 */
[----:B------:R-:W-:Y:S02]  /*3640*/  IADD3 R0, R236, 0x20, RZ ;  /* 0x00000020ec007810 */ /* 0x000fe40007ffe0ff */
[----:B--2---:R-:W-:Y:S02]  /*3650*/  LEA.HI.X R7, R249, R8, R28, 0x1, P0 ;  /* 0x00000008f9077211 */ /* 0x004fe400000f0c1c */
[----:B----4-:R-:W-:-:S03]  /*3660*/  LEA R2, P0, R41, R9, 0x1 ;  /* 0x0000000929027211 */ /* 0x010fc600078008ff */
[----:B------:R-:W-:Y:S01]  /*3670*/  @P1 IADD3 R0, R236, -0x20, RZ ;  /* 0xffffffe0ec001810 */ /* 0x000fe20007ffe0ff */
[----:B------:R-:W-:-:S04]  /*3680*/  DEPBAR.LE SB0, 0x0 ;  /* 0x000080000000791a */ /* 0x000fc80000000000 */
[----:B------:R-:W-:Y:S01]  /*3690*/  BAR.SYNC.DEFER_BLOCKING 0x0 ;  /* 0x0000000000007b1d */ /* 0x000fe20000010000 */
[C---:B------:R-:W-:Y:S02]  /*36a0*/  ISETP.LT.OR P1, PT, R4.reuse, 0x1, P2 ;  /* 0x000000010400780c */ /* 0x040fe40001721670 */
[C---:B------:R-:W-:Y:S02]  /*36b0*/  ISETP.GE.AND P2, PT, R41.reuse, c[0x0][0x1d4], PT ;  /* 0x0000750029007a0c */ /* 0x040fe40003f46270 */
[----:B------:R-:W-:Y:S02]  /*36c0*/  LEA.HI.X R3, R41, R8, R42, 0x1, P0 ;  /* 0x0000000829037211 */ /* 0x000fe400000f0c2a */
[----:B------:R-:W-:Y:S01]  /*36d0*/  ISETP.LT.OR P0, PT, R4, 0x1, P2 ;  /* 0x000000010400780c */ /* 0x000fe20001701670 */
[----:B------:R1:W-:Y:S04]  /*36e0*/  STL.64 [R1+0x18], R30 ;  /* 0x0000181e01007387 */ /* 0x0003e80000100a00 */
[----:B------:R1:W-:Y:S04]  /*36f0*/  STL [R1+0x30], R29 ;  /* 0x0000301d01007387 */ /* 0x0003e80000100800 */
[----:B------:R-:W2:Y:S04]  /*3700*/  S2R R5, SR_TID.X ;  /* 0x0000000000057919 */ /* 0x000ea80000002100 */
[----:B------:R1:W3:Y:S04]  /*3710*/  LDSM.16.M88.4 R32, [R0] ;  /* 0x000000000020783b */ /* 0x0002e80000000200 */
[----:B------:R1:W4:Y:S04]  /*3720*/  LDSM.16.M88.4 R48, [R0+0x800] ;  /* 0x000800000030783b */ /* 0x0003280000000200 */
[----:B------:R1:W1:Y:S04]  /*3730*/  LDSM.16.M88.4 R36, [R0+0x1000] ;  /* 0x001000000024783b */ /* 0x0002680000000200 */
[----:B-----5:R1:W1:Y:S04]  /*3740*/  LDSM.16.M88.4 R12, [R236] ;  /* 0x00000000ec0c783b */ /* 0x0202680000000200 */
[----:B------:R1:W1:Y:S04]  /*3750*/  LDSM.16.M88.4 R20, [R236+0x800] ;  /* 0x00080000ec14783b */ /* 0x0002680000000200 */
[----:B------:R1:W1:Y:S04]  /*3760*/  LDSM.16.M88.4 R28, [R236+0x1000] ;  /* 0x00100000ec1c783b */ /* 0x0002680000000200 */
[----:B------:R-:W-:Y:S01]  /*3770*/  @!PT LDS RZ, [RZ] ;  /* 0x00000000fffff984 */ /* 0x000fe20000000800 */
[----:B------:R-:W-:Y:S01]  /*3780*/  @!PT LDS RZ, [RZ] ;  /* 0x00000000fffff984 */ /* 0x000fe20000000800 */
[----:B------:R-:W-:Y:S01]  /*3790*/  @!PT LDS RZ, [RZ] ;  /* 0x00000000fffff984 */ /* 0x000fe20000000800 */
[----:B------:R5:W-:Y:S04]  /*37a0*/  LDGSTS.E.BYPASS.LTC128B.128 [R248+0x4080], [R6.64], !P1 ;  /* 0x0408000006f87fae */ /* 0x000be8000c901d46 */
[----:B------:R2:W-:Y:S01]  /*37b0*/  LDGSTS.E.BYPASS.LTC128B.128 [R248+0x5880], [R2.64], !P0 ;  /* 0x0588000002f87fae */ /* 0x0005e2000c101d46 */
[----:B------:R-:W-:-:S03]  /*37c0*/  ISETP.GE.AND P1, PT, R26, c[0x0][0x1d4], PT ;  /* 0x000075001a007a0c */ /* 0x000fc60003f26270 */
[----:B------:R1:W-:Y:S01]  /*37d0*/  STL.64 [R1+0x28], R18 ;  /* 0x0000281201007387 */ /* 0x0003e20000100a00 */
[----:B-----5:R-:W-:-:S04]  /*37e0*/  LEA R6, P0, R26, R9, 0x1 ;  /* 0x000000091a067211 */ /* 0x020fc800078008ff */
[----:B------:R-:W-:Y:S02]  /*37f0*/  LEA.HI.X R7, R26, R8, R40, 0x1, P0 ;  /* 0x000000081a077211 */ /* 0x000fe400000f0c28 */
[----:B--2---:R-:W-:-:S04]  /*3800*/  LEA R2, P0, R25, R9, 0x1 ;  /* 0x0000000919027211 */ /* 0x004fc800078008ff */
[C---:B------:R-:W-:Y:S02]  /*3810*/  LEA.HI.X R3, R25.reuse, R8, R27, 0x1, P0 ;  /* 0x0000000819037211 */ /* 0x040fe400000f0c1b */
[----:B------:R-:W-:Y:S01]  /*3820*/  ISETP.LT.OR P0, PT, R4, 0x1, P1 ;  /* 0x000000010400780c */ /* 0x000fe20000f01670 */
[----:B------:R2:W-:Y:S01]  /*3830*/  STL [R1+0x38], R17 ;  /* 0x0000381101007387 */ /* 0x0005e20000100800 */
[----:B------:R-:W-:Y:S02]  /*3840*/  ISETP.GE.AND P2, PT, R25, c[0x0][0x1d4], PT ;  /* 0x0000750019007a0c */ /* 0x000fe40003f46270 */
[----:B------:R-:W-:-:S09]  /*3850*/  ISETP.GT.AND P1, PT, R5, 0x7f, PT ;  /* 0x0000007f0500780c */ /* 0x000fd20003f24270 */
[----:B------:R2:W-:Y:S01]  /*3860*/  LDGSTS.E.BYPASS.LTC128B.128 [R248+0x7080], [R6.64], !P0 ;  /* 0x0708000006f87fae */ /* 0x0005e2000c101d46 */
[----:B------:R-:W-:Y:S01]  /*3870*/  ISETP.LT.OR P0, PT, R4, 0x1, P2 ;  /* 0x000000010400780c */ /* 0x000fe20001701670 */
[----:B------:R-:W-:-:S12]  /*3880*/  BSSY B0, `(.L_x_31) ;  /* 0x0000027000007945 */ /* 0x000fd80003800000 */
[----:B------:R2:W-:Y:S01]  /*3890*/  LDGSTS.E.BYPASS.LTC128B.128 [R248+0x8880], [R2.64], !P0 ;  /* 0x0888000002f87fae */ /* 0x0005e2000c101d46 */
[----:B------:R-:W-:Y:S01]  /*38a0*/  ISETP.GT.AND P0, PT, R24, 0x2f, PT ;  /* 0x0000002f1800780c */ /* 0x000fe20003f04270 */
[----:B------:R-:W-:Y:S07]  /*38b0*/  @P1 BRA `(.L_x_32) ;  /* 0x0000023000001947 */ /* 0x000fee0003800000 */
[----:B-1-34-:R-:W-:Y:S05]  /*38c0*/  BRA.DIV ~URZ, `(.L_x_33) ;  /* 0x0000bd627f007947 */ /* 0x01afea000b800000 */
[----:B------:R1:W3:Y:S04]  /*38d0*/  SHFL.IDX PT, R5, R10, 0x1, 0x181f ;  /* 0x00381f000a057f89 */ /* 0x0002e800000e0000 */
[----:B------:R1:W4:Y:S02]  /*38e0*/  SHFL.IDX PT, R0, R11, 0x1, 0x181f ;  /* 0x00381f000b007f89 */ /* 0x00032400000e0000 */
.L_x_119:
[C---:B-1----:R-:W-:Y:S02]  /*38f0*/  IADD3 R11, R249.reuse, 0x40, RZ ;  /* 0x00000040f90b7810 */ /* 0x042fe40007ffe0ff */
[----:B--2---:R-:W-:Y:S02]  /*3900*/  IADD3 R3, R249, 0x40, RZ ;  /* 0x00000040f9037810 */ /* 0x004fe40007ffe0ff */
[----:B----4-:R-:W-:-:S02]  /*3910*/  LEA R8, P1, R11, R0, 0x1 ;  /* 0x000000000b087211 */ /* 0x010fc400078208ff */
[----:B------:R-:W-:Y:S02]  /*3920*/  SHF.R.S32.HI R3, RZ, 0x1f, R3 ;  /* 0x0000001fff037819 */ /* 0x000fe40000011403 */
[C---:B------:R-:W-:Y:S02]  /*3930*/  IADD3 R10, R249.reuse, 0x80, RZ ;  /* 0x00000080f90a7810 */ /* 0x040fe40007ffe0ff */
[----:B------:R-:W-:Y:S02]  /*3940*/  IADD3 R2, R249, 0x80, RZ ;  /* 0x00000080f9027810 */ /* 0x000fe40007ffe0ff */
[----:B---3--:R-:W-:Y:S02]  /*3950*/  LEA.HI.X R9, R11, R5, R3, 0x1, P1 ;  /* 0x000000050b097211 */ /* 0x008fe400008f0c03 */
[----:B------:R-:W-:Y:S02]  /*3960*/  SHF.R.S32.HI R2, RZ, 0x1f, R2 ;  /* 0x0000001fff027819 */ /* 0x000fe40000011402 */
[----:B------:R-:W-:-:S02]  /*3970*/  LEA R6, P1, R10, R0, 0x1 ;  /* 0x000000000a067211 */ /* 0x000fc400078208ff */
[----:B------:R-:W-:Y:S02]  /*3980*/  SHF.R.S32.HI R16, RZ, 0x1f, R249 ;  /* 0x0000001fff107819 */ /* 0x000fe400000114f9 */
[-C--:B------:R-:W-:Y:S02]  /*3990*/  LEA.HI.X R7, R10, R5.reuse, R2, 0x1, P1 ;  /* 0x000000050a077211 */ /* 0x080fe400008f0c02 */
[C---:B------:R-:W-:Y:S02]  /*39a0*/  LEA R2, P1, R249.reuse, R0, 0x1 ;  /* 0x00000000f9027211 */ /* 0x040fe400078208ff */
[C---:B------:R-:W-:Y:S02]  /*39b0*/  IADD3 R17, R249.reuse, 0xc0, RZ ;  /* 0x000000c0f9117810 */ /* 0x040fe40007ffe0ff */
[C---:B------:R-:W-:Y:S02]  /*39c0*/  LEA.HI.X R3, R249.reuse, R5, R16, 0x1, P1 ;  /* 0x00000005f9037211 */ /* 0x040fe400008f0c10 */
[----:B------:R-:W-:-:S02]  /*39d0*/  ISETP.GE.AND P1, PT, R249, c[0x0][0x1d4], PT ;  /* 0x00007500f9007a0c */ /* 0x000fc40003f26270 */
[----:B------:R-:W-:Y:S02]  /*39e0*/  IADD3 R16, R249, 0xc0, RZ ;  /* 0x000000c0f9107810 */ /* 0x000fe40007ffe0ff */
[C---:B------:R-:W-:Y:S02]  /*39f0*/  ISETP.LT.OR P1, PT, R4.reuse, 0x21, P1 ;  /* 0x000000210400780c */ /* 0x040fe40000f21670 */
[----:B------:R-:W-:Y:S02]  /*3a00*/  SHF.R.S32.HI R17, RZ, 0x1f, R17 ;  /* 0x0000001fff117819 */ /* 0x000fe40000011411 */
[----:B------:R-:W-:-:S09]  /*3a10*/  ISETP.LT.OR P2, PT, R4, 0x21, P2 ;  /* 0x000000210400780c */ /* 0x000fd20001741670 */
[----:B------:R-:W-:Y:S01]  /*3a20*/  @!PT LDS RZ, [RZ] ;  /* 0x00000000fffff984 */ /* 0x000fe20000000800 */
[----:B------:R-:W-:Y:S01]  /*3a30*/  @!PT LDS RZ, [RZ] ;  /* 0x00000000fffff984 */ /* 0x000fe20000000800 */
[----:B------:R-:W-:Y:S01]  /*3a40*/  @!PT LDS RZ, [RZ] ;  /* 0x00000000fffff984 */ /* 0x000fe20000000800 */
[----:B------:R1:W-:Y:S02]  /*3a50*/  LDGSTS.E.BYPASS.LTC128B.128 [R248+0x5080], [R2.64], !P1 ;  /* 0x0508000002f87fae */ /* 0x0003e4000c901d46 */
[----:B-1----:R-:W-:-:S04]  /*3a60*/  LEA R2, P1, R16, R0, 0x1 ;  /* 0x0000000010027211 */ /* 0x002fc800078208ff */
[----:B------:R-:W-:Y:S02]  /*3a70*/  LEA.HI.X R3, R16, R5, R17, 0x1, P1 ;  /* 0x0000000510037211 */ /* 0x000fe400008f0c11 */
[----:B------:R-:W-:-:S04]  /*3a80*/  ISETP.GE.AND P1, PT, R11, c[0x0][0x1d4], PT ;  /* 0x000075000b007a0c */ /* 0x000fc80003f26270 */
[----:B------:R-:W-:-:S13]  /*3a90*/  ISETP.LT.OR P1, PT, R4, 0x21, P1 ;  /* 0x000000210400780c */ /* 0x000fda0000f21670 */
[----:B------:R1:W-:Y:S01]  /*3aa0*/  LDGSTS.E.BYPASS.LTC128B.128 [R248+0x6880], [R8.64], !P1 ;  /* 0x0688000008f87fae */ /* 0x0003e2000c901d46 */
[----:B------:R-:W-:-:S04]  /*3ab0*/  ISETP.GE.AND P1, PT, R10, c[0x0][0x1d4], PT ;  /* 0x000075000a007a0c */ /* 0x000fc80003f26270 */
[----:B------:R-:W-:-:S13]  /*3ac0*/  ISETP.LT.OR P1, PT, R4, 0x21, P1 ;  /* 0x000000210400780c */ /* 0x000fda0000f21670 */
[----:B------:R1:W-:Y:S04]  /*3ad0*/  LDGSTS.E.BYPASS.LTC128B.128 [R248+0x8080], [R6.64], !P1 ;  /* 0x0808000006f87fae */ /* 0x0003e8000c901d46 */
[----:B------:R1:W-:Y:S02]  /*3ae0*/  LDGSTS.E.BYPASS.LTC128B.128 [R248+0x9880], [R2.64], !P2 ;  /* 0x0988000002f87fae */ /* 0x0003e4000d101d46 */
.L_x_32:
[----:B-1-34-:R-:W-:Y:S05]  /*3af0*/  BSYNC B0 ;  /* 0x0000000000007941 */ /* 0x01afea0003800000 */
.L_x_31:
[----:B------:R-:W1:Y:S01]  /*3b00*/  S2R R72, SR_TID.X ;  /* 0x0000000000487919 */ /* 0x000e620000002100 */
[----:B------:R-:W-:Y:S01]  /*3b10*/  IMAD.MOV.U32 R0, RZ, RZ, 0x40 ;  /* 0x00000040ff007424 */ /* 0x000fe200078e00ff */
[C---:B------:R-:W-:Y:S02]  /*3b20*/  HMMA.16816.F32.BF16 R8, R160.reuse, R14, RZ ;  /* 0x0000000ea008723c */ /* 0x040fe400000418ff */
[----:B--2---:R-:W2:Y:S01]  /*3b30*/  LDL R3, [R1+0xc] ;  /* 0x00000c0001037983 */ /* 0x004ea20000100800 */
[----:B------:R-:W-:Y:S01]  /*3b40*/  IADD3 R242, R236, 0x20, RZ ;  /* 0x00000020ecf27810 */ /* 0x000fe20007ffe0ff */
[----:B------:R-:W-:Y:S02]  /*3b50*/  BSSY B1, `(.L_x_34) ;  /* 0x00000fe000017945 */ /* 0x000fe40003800000 */
[----:B------:R-:W0:Y:S02]  /*3b60*/  LDGDEPBAR ;  /* 0x00000000000079af */ /* 0x000e240000000000 */
[C---:B------:R-:W-:Y:S08]  /*3b70*/  HMMA.16816.F32.BF16 R4, R160.reuse, R12, RZ ;  /* 0x0000000ca004723c */ /* 0x040ff000000418ff */
[----:B------:R-:W-:Y:S01]  /*3b80*/  HMMA.16816.F32.BF16 R16, R160, R28, RZ ;  /* 0x0000001ca010723c */ /* 0x000fe200000418ff */
[----:B-1----:R-:W-:-:S07]  /*3b90*/  SHF.R.S32.HI R69, RZ, 0x1f, R72 ;  /* 0x0000001fff457819 */ /* 0x002fce0000011448 */
[----:B------:R-:W-:Y:S01]  /*3ba0*/  HMMA.16816.F32.BF16 R12, R160, R30, RZ ;  /* 0x0000001ea00c723c */ /* 0x000fe200000418ff */
[----:B------:R-:W-:-:S04]  /*3bb0*/  LEA.HI R69, R69, R72, RZ, 0x3 ;  /* 0x0000004845457211 */ /* 0x000fc800078f18ff */
[----:B------:R-:W-:-:S03]  /*3bc0*/  LOP3.LUT R69, R69, 0xfffffff8, RZ, 0xc0, !PT ;  /* 0xfffffff845457812 */ /* 0x000fc600078ec0ff */
[----:B------:R-:W-:Y:S02]  /*3bd0*/  HMMA.16816.F32.BF16 R24, R160, R20, RZ ;  /* 0x00000014a018723c */ /* 0x000fe400000418ff */
[----:B------:R-:W-:-:S05]  /*3be0*/  IMAD.IADD R69, R72, 0x1, -R69 ;  /* 0x0000000148457824 */ /* 0x000fca00078e0a45 */
[----:B------:R-:W-:Y:S01]  /*3bf0*/  R2P PR, R69, 0x6 ;  /* 0x0000000645007804 */ /* 0x000fe20000000000 */
[----:B------:R-:W-:Y:S04]  /*3c00*/  HMMA.16816.F32.BF16 R20, R160, R22, RZ ;  /* 0x00000016a014723c */ /* 0x000fe800000418ff */
[----:B------:R-:W-:-:S04]  /*3c10*/  SEL R0, R0, 0xffffffc0, !P2 ;  /* 0xffffffc000007807 */ /* 0x000fc80005000000 */
[----:B------:R-:W-:Y:S01]  /*3c20*/  HMMA.16816.F32.BF16 R8, R164, R34, R8 ;  /* 0x00000022a408723c */ /* 0x000fe20000041808 */
[----:B------:R-:W-:-:S03]  /*3c30*/  IMAD.IADD R2, R236, 0x1, R0 ;  /* 0x00000001ec027824 */ /* 0x000fc600078e0200 */
[----:B------:R-:W-:Y:S02]  /*3c40*/  @P1 IADD3 R242, R236, -0x20, RZ ;  /* 0xffffffe0ecf21810 */ /* 0x000fe40007ffe0ff */
[----:B------:R-:W1:Y:S02]  /*3c50*/  LDSM.16.M88.4 R40, [R2] ;  /* 0x000000000228783b */ /* 0x000e640000000200 */
[C---:B------:R-:W-:Y:S01]  /*3c60*/  HMMA.16816.F32.BF16 R44, R164.reuse, R36, R16 ;  /* 0x00000024a42c723c */ /* 0x040fe20000041810 */
[----:B------:R-:W-:Y:S01]  /*3c70*/  IMAD.IADD R237, R0, 0x1, R242 ;  /* 0x0000000100ed7824 */ /* 0x000fe200078e02f2 */
[----:B------:R-:W3:Y:S04]  /*3c80*/  LDSM.16.M88.4 R52, [R2+0x800] ;  /* 0x000800000234783b */ /* 0x000ee80000000200 */
[----:B------:R-:W-:Y:S02]  /*3c90*/  LDSM.16.M88.4 R16, [R237] ;  /* 0x00000000ed10783b */ /* 0x000fe40000000200 */
[C---:B------:R-:W-:Y:S02]  /*3ca0*/  HMMA.16816.F32.BF16 R28, R164.reuse, R38, R12 ;  /* 0x00000026a41c723c */ /* 0x040fe4000004180c */
[----:B------:R-:W4:Y:S04]  /*3cb0*/  LDSM.16.M88.4 R36, [R2+0x1000] ;  /* 0x001000000224783b */ /* 0x000f280000000200 */
[----:B------:R-:W5:Y:S02]  /*3cc0*/  LDSM.16.M88.4 R12, [R237+0x800] ;  /* 0x00080000ed0c783b */ /* 0x000f640000000200 */
[C---:B------:R-:W-:Y:S02]  /*3cd0*/  HMMA.16816.F32.BF16 R4, R164.reuse, R32, R4 ;  /* 0x00000020a404723c */ /* 0x040fe40000041804 */
[----:B------:R-:W4:Y:S04]  /*3ce0*/  LDSM.16.M88.4 R56, [R237+0x1000] ;  /* 0x00100000ed38783b */ /* 0x000f280000000200 */
[----:B------:R-:W-:Y:S02]  /*3cf0*/  LDSM.16.M88.4 R60, [R2+0x5000] ;  /* 0x00500000023c783b */ /* 0x000fe40000000200 */
[C---:B------:R-:W-:Y:S08]  /*3d00*/  HMMA.16816.F32.BF16 R32, R164.reuse, R48, R24 ;  /* 0x00000030a420723c */ /* 0x040ff00000041818 */
[----:B------:R-:W-:Y:S08]  /*3d10*/  HMMA.16816.F32.BF16 R48, R164, R50, R20 ;  /* 0x00000032a430723c */ /* 0x000ff00000041814 */
[C---:B-1----:R-:W-:Y:S08]  /*3d20*/  HMMA.16816.F32.BF16 R20, R180.reuse, R42, R8 ;  /* 0x0000002ab414723c */ /* 0x042ff00000041808 */
[C---:B------:R-:W-:Y:S08]  /*3d30*/  HMMA.16816.F32.BF16 R24, R180.reuse, R40, R4 ;  /* 0x00000028b418723c */ /* 0x040ff00000041804 */
[C---:B---3--:R-:W-:Y:S08]  /*3d40*/  HMMA.16816.F32.BF16 R8, R180.reuse, R52, R32 ;  /* 0x00000034b408723c */ /* 0x048ff00000041820 */
[C---:B------:R-:W-:Y:S01]  /*3d50*/  HMMA.16816.F32.BF16 R4, R180.reuse, R54, R48 ;  /* 0x00000036b404723c */ /* 0x040fe20000041830 */
[----:B------:R-:W-:Y:S04]  /*3d60*/  LDSM.16.M88.4 R48, [R242+0x1800] ;  /* 0x00180000f230783b */ /* 0x000fe80000000200 */
[----:B------:R-:W-:Y:S03]  /*3d70*/  LDSM.16.M88.4 R52, [R2+0x2000] ;  /* 0x002000000234783b */ /* 0x000fe60000000200 */
[C---:B----4-:R-:W-:Y:S01]  /*3d80*/  HMMA.16816.F32.BF16 R40, R180.reuse, R36, R44 ;  /* 0x00000024b428723c */ /* 0x050fe2000004182c */
[----:B------:R-:W1:Y:S07]  /*3d90*/  LDSM.16.M88.4 R44, [R236+0x1800] ;  /* 0x00180000ec2c783b */ /* 0x000e6e0000000200 */
[----:B------:R-:W-:Y:S08]  /*3da0*/  HMMA.16816.F32.BF16 R36, R180, R38, R28 ;  /* 0x00000026b424723c */ /* 0x000ff0000004181c */
[C---:B------:R-:W-:Y:S01]  /*3db0*/  HMMA.16816.F32.BF16 R28, R184.reuse, R18, R20 ;  /* 0x00000012b81c723c */ /* 0x040fe20000041814 */
[----:B------:R-:W3:Y:S07]  /*3dc0*/  LDSM.16.M88.4 R20, [R236+0x2000] ;  /* 0x00200000ec14783b */ /* 0x000eee0000000200 */
[C---:B------:R-:W-:Y:S01]  /*3dd0*/  HMMA.16816.F32.BF16 R32, R184.reuse, R16, R24 ;  /* 0x00000010b820723c */ /* 0x040fe20000041818 */
[----:B------:R-:W4:Y:S07]  /*3de0*/  LDSM.16.M88.4 R16, [R236+0x2800] ;  /* 0x00280000ec10783b */ /* 0x000f2e0000000200 */
[C---:B-----5:R-:W-:Y:S08]  /*3df0*/  HMMA.16816.F32.BF16 R24, R184.reuse, R12, R8 ;  /* 0x0000000cb818723c */ /* 0x060ff00000041808 */
[C---:B------:R-:W-:Y:S08]  /*3e00*/  HMMA.16816.F32.BF16 R12, R184.reuse, R14, R4 ;  /* 0x0000000eb80c723c */ /* 0x040ff00000041804 */
[C---:B------:R-:W-:Y:S08]  /*3e10*/  HMMA.16816.F32.BF16 R8, R184.reuse, R56, R40 ;  /* 0x00000038b808723c */ /* 0x040ff00000041828 */
[----:B------:R-:W-:Y:S01]  /*3e20*/  HMMA.16816.F32.BF16 R4, R184, R58, R36 ;  /* 0x0000003ab804723c */ /* 0x000fe20000041824 */
[----:B------:R-:W-:Y:S07]  /*3e30*/  LDSM.16.M88.4 R56, [R242+0x3000] ;  /* 0x00300000f238783b */ /* 0x000fee0000000200 */
[C---:B-1----:R-:W-:Y:S08]  /*3e40*/  HMMA.16816.F32.BF16 R32, R188.reuse, R44, R32 ;  /* 0x0000002cbc20723c */ /* 0x042ff00000041820 */
[C---:B------:R-:W-:Y:S01]  /*3e50*/  HMMA.16816.F32.BF16 R40, R188.reuse, R46, R28 ;  /* 0x0000002ebc28723c */ /* 0x040fe2000004181c */
[----:B------:R-:W1:Y:S07]  /*3e60*/  LDSM.16.M88.4 R44, [R242+0x2000] ;  /* 0x00200000f22c783b */ /* 0x000e6e0000000200 */
[C---:B---3--:R-:W-:Y:S08]  /*3e70*/  HMMA.16816.F32.BF16 R36, R188.reuse, R20, R24 ;  /* 0x00000014bc24723c */ /* 0x048ff00000041818 */
[C---:B------:R-:W-:Y:S01]  /*3e80*/  HMMA.16816.F32.BF16 R28, R188.reuse, R22, R12 ;  /* 0x00000016bc1c723c */ /* 0x040fe2000004180c */
[----:B------:R-:W3:Y:S04]  /*3e90*/  LDSM.16.M88.4 R20, [R242+0x2800] ;  /* 0x00280000f214783b */ /* 0x000ee80000000200 */
[----:B------:R-:W5:Y:S03]  /*3ea0*/  LDSM.16.M88.4 R12, [R2+0x1800] ;  /* 0x00180000020c783b */ /* 0x000f660000000200 */
[C---:B----4-:R-:W-:Y:S08]  /*3eb0*/  HMMA.16816.F32.BF16 R24, R188.reuse, R16, R8 ;  /* 0x00000010bc18723c */ /* 0x050ff00000041808 */
[----:B------:R-:W-:Y:S08]  /*3ec0*/  HMMA.16816.F32.BF16 R16, R188, R18, R4 ;  /* 0x00000012bc10723c */ /* 0x000ff00000041804 */
[C---:B------:R-:W-:Y:S08]  /*3ed0*/  HMMA.16816.F32.BF16 R8, R192.reuse, R48, R32 ;  /* 0x00000030c008723c */ /* 0x040ff00000041820 */
[C---:B------:R-:W-:Y:S01]  /*3ee0*/  HMMA.16816.F32.BF16 R4, R192.reuse, R50, R40 ;  /* 0x00000032c004723c */ /* 0x040fe20000041828 */
[----:B------:R-:W-:Y:S07]  /*3ef0*/  LDSM.16.M88.4 R48, [R237+0x2800] ;  /* 0x00280000ed30783b */ /* 0x000fee0000000200 */
[C---:B-1----:R-:W-:Y:S08]  /*3f00*/  HMMA.16816.F32.BF16 R32, R192.reuse, R44, R36 ;  /* 0x0000002cc020723c */ /* 0x042ff00000041824 */
[C---:B------:R-:W-:Y:S01]  /*3f10*/  HMMA.16816.F32.BF16 R40, R192.reuse, R46, R28 ;  /* 0x0000002ec028723c */ /* 0x040fe2000004181c */
[----:B------:R-:W1:Y:S07]  /*3f20*/  LDSM.16.M88.4 R44, [R2+0x2800] ;  /* 0x00280000022c783b */ /* 0x000e6e0000000200 */
[C---:B---3--:R-:W-:Y:S08]  /*3f30*/  HMMA.16816.F32.BF16 R36, R192.reuse, R20, R24 ;  /* 0x00000014c024723c */ /* 0x048ff00000041818 */
[----:B------:R-:W-:Y:S01]  /*3f40*/  HMMA.16816.F32.BF16 R28, R192, R22, R16 ;  /* 0x00000016c01c723c */ /* 0x000fe20000041810 */
[----:B------:R-:W3:Y:S04]  /*3f50*/  LDSM.16.M88.4 R20, [R237+0x1800] ;  /* 0x00180000ed14783b */ /* 0x000ee80000000200 */
[----:B------:R-:W4:Y:S03]  /*3f60*/  LDSM.16.M88.4 R16, [R237+0x2000] ;  /* 0x00200000ed10783b */ /* 0x000f260000000200 */
[C---:B-----5:R-:W-:Y:S08]  /*3f70*/  HMMA.16816.F32.BF16 R24, R196.reuse, R12, R8 ;  /* 0x0000000cc418723c */ /* 0x060ff00000041808 */
[----:B------:R-:W-:Y:S01]  /*3f80*/  HMMA.16816.F32.BF16 R12, R196, R14, R4 ;  /* 0x0000000ec40c723c */ /* 0x000fe20000041804 */
[----:B--2---:R-:W-:-:S07]  /*3f90*/  ISETP.GT.AND P1, PT, R65, R3, PT ;  /* 0x000000034100720c */ /* 0x004fce0003f24270 */
[C---:B------:R-:W-:Y:S08]  /*3fa0*/  HMMA.16816.F32.BF16 R8, R196.reuse, R52, R32 ;  /* 0x00000034c408723c */ /* 0x040ff00000041820 */
[C---:B------:R-:W-:Y:S01]  /*3fb0*/  HMMA.16816.F32.BF16 R4, R196.reuse, R54, R40 ;  /* 0x00000036c404723c */ /* 0x040fe20000041828 */
[----:B------:R-:W-:Y:S07]  /*3fc0*/  LDSM.16.M88.4 R52, [R2+0x3800] ;  /* 0x003800000234783b */ /* 0x000fee0000000200 */
[C---:B-1----:R-:W-:Y:S08]  /*3fd0*/  HMMA.16816.F32.BF16 R32, R196.reuse, R44, R36 ;  /* 0x0000002cc420723c */ /* 0x042ff00000041824 */
[----:B------:R-:W-:Y:S01]  /*3fe0*/  HMMA.16816.F32.BF16 R40, R196, R46, R28 ;  /* 0x0000002ec428723c */ /* 0x000fe2000004181c */
[----:B------:R-:W1:Y:S07]  /*3ff0*/  LDSM.16.M88.4 R44, [R236+0x3000] ;  /* 0x00300000ec2c783b */ /* 0x000e6e0000000200 */
[C---:B---3--:R-:W-:Y:S08]  /*4000*/  HMMA.16816.F32.BF16 R36, R200.reuse, R20, R24 ;  /* 0x00000014c824723c */ /* 0x048ff00000041818 */
[C---:B------:R-:W-:Y:S01]  /*4010*/  HMMA.16816.F32.BF16 R28, R200.reuse, R22, R12 ;  /* 0x00000016c81c723c */ /* 0x040fe2000004180c */
[----:B------:R-:W2:Y:S07]  /*4020*/  LDSM.16.M88.4 R20, [R236+0x3800] ;  /* 0x00380000ec14783b */ /* 0x000eae0000000200 */
[C---:B----4-:R-:W-:Y:S08]  /*4030*/  HMMA.16816.F32.BF16 R24, R200.reuse, R16, R8 ;  /* 0x00000010c818723c */ /* 0x050ff00000041808 */
[C---:B------:R-:W-:Y:S01]  /*4040*/  HMMA.16816.F32.BF16 R12, R200.reuse, R18, R4 ;  /* 0x00000012c80c723c */ /* 0x040fe20000041804 */
[----:B------:R-:W3:Y:S07]  /*4050*/  LDSM.16.M88.4 R16, [R236+0x4000] ;  /* 0x00400000ec10783b */ /* 0x000eee0000000200 */
[C---:B------:R-:W-:Y:S08]  /*4060*/  HMMA.16816.F32.BF16 R8, R200.reuse, R48, R32 ;  /* 0x00000030c808723c */ /* 0x040ff00000041820 */
[----:B------:R-:W-:Y:S01]  /*4070*/  HMMA.16816.F32.BF16 R4, R200, R50, R40 ;  /* 0x00000032c804723c */ /* 0x000fe20000041828 */
[----:B------:R-:W-:Y:S07]  /*4080*/  LDSM.16.M88.4 R48, [R237+0x4000] ;  /* 0x00400000ed30783b */ /* 0x000fee0000000200 */
[C---:B-1----:R-:W-:Y:S08]  /*4090*/  HMMA.16816.F32.BF16 R32, R204.reuse, R44, R36 ;  /* 0x0000002ccc20723c */ /* 0x042ff00000041824 */
[C---:B------:R-:W-:Y:S01]  /*40a0*/  HMMA.16816.F32.BF16 R40, R204.reuse, R46, R28 ;  /* 0x0000002ecc28723c */ /* 0x040fe2000004181c */
[----:B------:R-:W1:Y:S07]  /*40b0*/  LDSM.16.M88.4 R44, [R242+0x3800] ;  /* 0x00380000f22c783b */ /* 0x000e6e0000000200 */
[C---:B--2---:R-:W-:Y:S08]  /*40c0*/  HMMA.16816.F32.BF16 R36, R204.reuse, R20, R24 ;  /* 0x00000014cc24723c */ /* 0x044ff00000041818 */
[C---:B------:R-:W-:Y:S01]  /*40d0*/  HMMA.16816.F32.BF16 R28, R204.reuse, R22, R12 ;  /* 0x00000016cc1c723c */ /* 0x040fe2000004180c */
[----:B------:R-:W2:Y:S04]  /*40e0*/  LDSM.16.M88.4 R20, [R242+0x4000] ;  /* 0x00400000f214783b */ /* 0x000ea80000000200 */
[----:B------:R-:W4:Y:S03]  /*40f0*/  LDSM.16.M88.4 R12, [R2+0x3000] ;  /* 0x00300000020c783b */ /* 0x000f260000000200 */
[C---:B---3--:R-:W-:Y:S08]  /*4100*/  HMMA.16816.F32.BF16 R24, R204.reuse, R16, R8 ;  /* 0x00000010cc18723c */ /* 0x048ff00000041808 */
[----:B------:R-:W-:Y:S08]  /*4110*/  HMMA.16816.F32.BF16 R16, R204, R18, R4 ;  /* 0x00000012cc10723c */ /* 0x000ff00000041804 */
[C---:B------:R-:W-:Y:S08]  /*4120*/  HMMA.16816.F32.BF16 R8, R208.reuse, R56, R32 ;  /* 0x00000038d008723c */ /* 0x040ff00000041820 */
[C---:B------:R-:W-:Y:S01]  /*4130*/  HMMA.16816.F32.BF16 R4, R208.reuse, R58, R40 ;  /* 0x0000003ad004723c */ /* 0x040fe20000041828 */
[----:B------:R-:W-:Y:S07]  /*4140*/  LDSM.16.M88.4 R56, [R2+0x5800] ;  /* 0x005800000238783b */ /* 0x000fee0000000200 */
[C---:B-1----:R-:W-:Y:S08]  /*4150*/  HMMA.16816.F32.BF16 R32, R208.reuse, R44, R36 ;  /* 0x0000002cd020723c */ /* 0x042ff00000041824 */
[C---:B------:R-:W-:Y:S01]  /*4160*/  HMMA.16816.F32.BF16 R40, R208.reuse, R46, R28 ;  /* 0x0000002ed028723c */ /* 0x040fe2000004181c */
[----:B------:R-:W1:Y:S07]  /*4170*/  LDSM.16.M88.4 R44, [R2+0x4000] ;  /* 0x00400000022c783b */ /* 0x000e6e0000000200 */
[C---:B--2---:R-:W-:Y:S08]  /*4180*/  HMMA.16816.F32.BF16 R36, R208.reuse, R20, R24 ;  /* 0x00000014d024723c */ /* 0x044ff00000041818 */
[----:B------:R-:W-:Y:S01]  /*4190*/  HMMA.16816.F32.BF16 R28, R208, R22, R16 ;  /* 0x00000016d01c723c */ /* 0x000fe20000041810 */
[----:B------:R-:W2:Y:S04]  /*41a0*/  LDSM.16.M88.4 R20, [R237+0x3000] ;  /* 0x00300000ed14783b */ /* 0x000ea80000000200 */
[----:B------:R-:W3:Y:S03]  /*41b0*/  LDSM.16.M88.4 R16, [R237+0x3800] ;  /* 0x00380000ed10783b */ /* 0x000ee60000000200 */
[C---:B----4-:R-:W-:Y:S08]  /*41c0*/  HMMA.16816.F32.BF16 R24, R212.reuse, R12, R8 ;  /* 0x0000000cd418723c */ /* 0x050ff00000041808 */
[C---:B------:R-:W-:Y:S08]  /*41d0*/  HMMA.16816.F32.BF16 R12, R212.reuse, R14, R4 ;  /* 0x0000000ed40c723c */ /* 0x040ff00000041804 */
[C---:B------:R-:W-:Y:S08]  /*41e0*/  HMMA.16816.F32.BF16 R8, R212.reuse, R52, R32 ;  /* 0x00000034d408723c */ /* 0x040ff00000041820 */
[C---:B------:R-:W-:Y:S01]  /*41f0*/  HMMA.16816.F32.BF16 R4, R212.reuse, R54, R40 ;  /* 0x00000036d404723c */ /* 0x040fe20000041828 */
[----:B------:R-:W-:Y:S07]  /*4200*/  LDSM.16.M88.4 R52, [R242+0x5000] ;  /* 0x00500000f234783b */ /* 0x000fee0000000200 */
[C---:B-1----:R-:W-:Y:S08]  /*4210*/  HMMA.16816.F32.BF16 R32, R212.reuse, R44, R36 ;  /* 0x0000002cd420723c */ /* 0x042ff00000041824 */
[----:B------:R-:W-:Y:S01]  /*4220*/  HMMA.16816.F32.BF16 R40, R212, R46, R28 ;  /* 0x0000002ed428723c */ /* 0x000fe2000004181c */
[----:B------:R-:W1:Y:S07]  /*4230*/  LDSM.16.M88.4 R44, [R236+0x4800] ;  /* 0x00480000ec2c783b */ /* 0x000e6e0000000200 */
[C---:B--2---:R-:W-:Y:S08]  /*4240*/  HMMA.16816.F32.BF16 R36, R216.reuse, R20, R24 ;  /* 0x00000014d824723c */ /* 0x044ff00000041818 */
[C---:B------:R-:W-:Y:S01]  /*4250*/  HMMA.16816.F32.BF16 R28, R216.reuse, R22, R12 ;  /* 0x00000016d81c723c */ /* 0x040fe2000004180c */
[----:B------:R-:W2:Y:S07]  /*4260*/  LDSM.16.M88.4 R20, [R236+0x5000] ;  /* 0x00500000ec14783b */ /* 0x000eae0000000200 */
[C---:B---3--:R-:W-:Y:S08]  /*4270*/  HMMA.16816.F32.BF16 R24, R216.reuse, R16, R8 ;  /* 0x00000010d818723c */ /* 0x048ff00000041808 */
[C---:B------:R-:W-:Y:S01]  /*4280*/  HMMA.16816.F32.BF16 R12, R216.reuse, R18, R4 ;  /* 0x00000012d80c723c */ /* 0x040fe20000041804 */
[----:B------:R-:W3:Y:S07]  /*4290*/  LDSM.16.M88.4 R16, [R236+0x5800] ;  /* 0x00580000ec10783b */ /* 0x000eee0000000200 */
[C---:B------:R-:W-:Y:S08]  /*42a0*/  HMMA.16816.F32.BF16 R8, R216.reuse, R48, R32 ;  /* 0x00000030d808723c */ /* 0x040ff00000041820 */
[----:B------:R-:W-:Y:S01]  /*42b0*/  HMMA.16816.F32.BF16 R4, R216, R50, R40 ;  /* 0x00000032d804723c */ /* 0x000fe20000041828 */
[----:B------:R-:W4:Y:S07]  /*42c0*/  LDSM.16.M88.4 R48, [R242+0x4800] ;  /* 0x00480000f230783b */ /* 0x000f2e0000000200 */
[C---:B-1----:R-:W-:Y:S08]  /*42d0*/  HMMA.16816.F32.BF16 R40, R220.reuse, R44, R36 ;  /* 0x0000002cdc28723c */ /* 0x042ff00000041824 */
[C---:B------:R-:W-:Y:S08]  /*42e0*/  HMMA.16816.F32.BF16 R36, R220.reuse, R46, R28 ;  /* 0x0000002edc24723c */ /* 0x040ff0000004181c */
[C---:B--2---:R-:W-:Y:S08]  /*42f0*/  HMMA.16816.F32.BF16 R32, R220.reuse, R20, R24 ;  /* 0x00000014dc20723c */ /* 0x044ff00000041818 */
[C---:B------:R-:W-:Y:S01]  /*4300*/  HMMA.16816.F32.BF16 R28, R220.reuse, R22, R12 ;  /* 0x00000016dc1c723c */ /* 0x040fe2000004180c */
[----:B------:R-:W1:Y:S04]  /*4310*/  LDSM.16.M88.4 R20, [R242+0x5800] ;  /* 0x00580000f214783b */ /* 0x000e680000000200 */
[----:B------:R-:W2:Y:S03]  /*4320*/  LDSM.16.M88.4 R12, [R2+0x4800] ;  /* 0x00480000020c783b */ /* 0x000ea60000000200 */
[C---:B---3--:R-:W-:Y:S08]  /*4330*/  HMMA.16816.F32.BF16 R24, R220.reuse, R16, R8 ;  /* 0x00000010dc18723c */ /* 0x048ff00000041808 */
[----:B------:R-:W-:Y:S08]  /*4340*/  HMMA.16816.F32.BF16 R16, R220, R18, R4 ;  /* 0x00000012dc10723c */ /* 0x000ff00000041804 */
[C---:B----4-:R-:W-:Y:S08]  /*4350*/  HMMA.16816.F32.BF16 R8, R224.reuse, R48, R40 ;  /* 0x00000030e008723c */ /* 0x050ff00000041828 */
[C---:B------:R-:W-:Y:S08]  /*4360*/  HMMA.16816.F32.BF16 R4, R224.reuse, R50, R36 ;  /* 0x00000032e004723c */ /* 0x040ff00000041824 */
[C---:B------:R-:W-:Y:S01]  /*4370*/  HMMA.16816.F32.BF16 R44, R224.reuse, R52, R32 ;  /* 0x00000034e02c723c */ /* 0x040fe20000041820 */
[----:B------:R-:W3:Y:S07]  /*4380*/  LDSM.16.M88.4 R32, [R237+0x4800] ;  /* 0x00480000ed20783b */ /* 0x000eee0000000200 */
[C---:B------:R-:W-:Y:S01]  /*4390*/  HMMA.16816.F32.BF16 R52, R224.reuse, R54, R28 ;  /* 0x00000036e034723c */ /* 0x040fe2000004181c */
[----:B------:R-:W4:Y:S07]  /*43a0*/  LDSM.16.M88.4 R28, [R237+0x5000] ;  /* 0x00500000ed1c783b */ /* 0x000f2e0000000200 */
[----:B-1----:R-:W-:Y:S01]  /*43b0*/  HMMA.16816.F32.BF16 R48, R224, R20, R24 ;  /* 0x00000014e030723c */ /* 0x002fe20000041818 */
[----:B------:R-:W1:Y:S01]  /*43c0*/  LDSM.16.M88.4 R24, [R237+0x5800] ;  /* 0x00580000ed18783b */ /* 0x000e620000000200 */
[----:B------:R-:W-:-:S06]  /*43d0*/  DEPBAR.LE SB0, 0x0 ;  /* 0x000080000000791a */ /* 0x000fcc0000000000 */
[----:B------:R-:W-:Y:S08]  /*43e0*/  HMMA.16816.F32.BF16 R40, R224, R22, R16 ;  /* 0x00000016e028723c */ /* 0x000ff00000041810 */
[C---:B--2---:R-:W-:Y:S08]  /*43f0*/  HMMA.16816.F32.BF16 R36, R228.reuse, R12, R8 ;  /* 0x0000000ce424723c */ /* 0x044ff00000041808 */
[C---:B------:R-:W-:Y:S08]  /*4400*/  HMMA.16816.F32.BF16 R20, R228.reuse, R14, R4 ;  /* 0x0000000ee414723c */ /* 0x040ff00000041804 */
[C---:B------:R-:W-:Y:S08]  /*4410*/  HMMA.16816.F32.BF16 R16, R228.reuse, R60, R44 ;  /* 0x0000003ce410723c */ /* 0x040ff0000004182c */
[C---:B------:R-:W-:Y:S08]  /*4420*/  HMMA.16816.F32.BF16 R12, R228.reuse, R62, R52 ;  /* 0x0000003ee40c723c */ /* 0x040ff00000041834 */
[C---:B------:R-:W-:Y:S08]  /*4430*/  HMMA.16816.F32.BF16 R8, R228.reuse, R56, R48 ;  /* 0x00000038e408723c */ /* 0x040ff00000041830 */
[----:B------:R-:W-:Y:S08]  /*4440*/  HMMA.16816.F32.BF16 R4, R228, R58, R40 ;  /* 0x0000003ae404723c */ /* 0x000ff00000041828 */
[C---:B---3--:R-:W-:Y:S08]  /*4450*/  HMMA.16816.F32.BF16 R36, R232.reuse, R32, R36 ;  /* 0x00000020e824723c */ /* 0x048ff00000041824 */
[C---:B------:R-:W-:Y:S08]  /*4460*/  HMMA.16816.F32.BF16 R32, R232.reuse, R34, R20 ;  /* 0x00000022e820723c */ /* 0x040ff00000041814 */
[C---:B----4-:R-:W-:Y:S08]  /*4470*/  HMMA.16816.F32.BF16 R20, R232.reuse, R28, R16 ;  /* 0x0000001ce814723c */ /* 0x050ff00000041810 */
[C---:B------:R-:W-:Y:S08]  /*4480*/  HMMA.16816.F32.BF16 R28, R232.reuse, R30, R12 ;  /* 0x0000001ee81c723c */ /* 0x040ff0000004180c */
[C---:B-1----:R-:W-:Y:S08]  /*4490*/  HMMA.16816.F32.BF16 R44, R232.reuse, R24, R8 ;  /* 0x00000018e82c723c */ /* 0x042ff00000041808 */
[----:B------:R-:W-:Y:S01]  /*44a0*/  HMMA.16816.F32.BF16 R40, R232, R26, R4 ;  /* 0x0000001ae828723c */ /* 0x000fe20000041804 */
[----:B------:R-:W-:Y:S06]  /*44b0*/  BAR.SYNC.DEFER_BLOCKING 0x0 ;  /* 0x0000000000007b1d */ /* 0x000fec0000010000 */
[----:B------:R-:W-:Y:S01]  /*44c0*/  @!UPT UIADD3 URZ, URZ, URZ, URZ ;  /* 0x0000003f3f3ff290 */ /* 0x000fe2000fffe03f */
[----:B------:R-:W-:Y:S11]  /*44d0*/  @!P1 BRA `(.L_x_35) ;  /* 0x0000065000009947 */ /* 0x000ff60003800000 */
[----:B------:R-:W2:Y:S04]  /*44e0*/  LDL R3, [R1+0x10] ;  /* 0x0000100001037983 */ /* 0x000ea80000100800 */
[----:B------:R-:W3:Y:S04]  /*44f0*/  LDL.64 R70, [R1+0x20] ;  /* 0x0000200001467983 */ /* 0x000ee80000100a00 */
[----:B------:R-:W4:Y:S01]  /*4500*/  LDL R68, [R1+0x34] ;  /* 0x0000340001447983 */ /* 0x000f220000100800 */
[----:B------:R-:W-:-:S03]  /*4510*/  SHF.R.S32.HI R67, RZ, 0x1f, R72 ;  /* 0x0000001fff437819 */ /* 0x000fc60000011448 */
[----:B------:R-:W5:Y:S01]  /*4520*/  LDL.64 R8, [R1+0x18] ;  /* 0x0000180001087983 */ /* 0x000f620000100a00 */
[----:B------:R-:W-:Y:S01]  /*4530*/  LEA.HI R67, R67, R72, RZ, 0x3 ;  /* 0x0000004843437211 */ /* 0x000fe200078f18ff */
[----:B------:R-:W-:Y:S02]  /*4540*/  IMAD.MOV.U32 R0, RZ, RZ, 0x1 ;  /* 0x00000001ff007424 */ /* 0x000fe400078e00ff */
[----:B------:R-:W3:Y:S01]  /*4550*/  LDL R6, [R1+0x30] ;  /* 0x0000300001067983 */ /* 0x000ee20000100800 */
[----:B------:R-:W-:Y:S02]  /*4560*/  SHF.R.S32.HI R67, RZ, 0x3, R67 ;  /* 0x00000003ff437819 */ /* 0x000fe40000011443 */
[----:B------:R-:W-:-:S03]  /*4570*/  ISETP.NE.AND P1, PT, R0, c[0x0][0x2b8], PT ;  /* 0x0000ae0000007a0c */ /* 0x000fc60003f25270 */
[----:B------:R-:W-:Y:S02]  /*4580*/  IMAD R2, R69, 0x20, R67 ;  /* 0x0000002045027824 */ /* 0x000fe400078e0243 */
[----:B------:R-:W-:-:S03]  /*4590*/  IMAD.MOV.U32 R250, RZ, RZ, RZ ;  /* 0x000000fffffa7224 */ /* 0x000fc600078e00ff */
[----:B--2---:R-:W-:-:S04]  /*45a0*/  IADD3 R2, R2, R66, R3 ;  /* 0x0000004202027210 */ /* 0x004fc80007ffe003 */
[----:B------:R-:W-:-:S05]  /*45b0*/  IADD3 R2, R2, -0x30, RZ ;  /* 0xffffffd002027810 */ /* 0x000fca0007ffe0ff */
[----:B------:R-:W-:-:S04]  /*45c0*/  @P1 IMAD.HI.U32 R3, R2, c[0x0][0x2bc], RZ ;  /* 0x0000af0002031a27 */ /* 0x000fc800078e00ff */
[----:B------:R-:W-:Y:S01]  /*45d0*/  IMAD.MOV.U32 R0, RZ, RZ, R2 ;  /* 0x000000ffff007224 */ /* 0x000fe200078e0002 */
[----:B------:R-:W-:-:S04]  /*45e0*/  @P1 SHF.R.U32.HI R0, RZ, c[0x0][0x2c0], R3 ;  /* 0x0000b000ff001a19 */ /* 0x000fc80000011603 */
[----:B---3--:R-:W-:-:S04]  /*45f0*/  @!P0 IADD3 R3, P1, R0, R70, RZ ;  /* 0x0000004600038210 */ /* 0x008fc80007f3e0ff */
[----:B----4-:R-:W-:Y:S02]  /*4600*/  @!P0 LEA.HI.X.SX32 R5, R0, R68, 0x1, P1 ;  /* 0x0000004400058211 */ /* 0x010fe400008f0eff */
[----:B------:R-:W-:-:S04]  /*4610*/  @!P0 LEA R4, P1, R3, c[0x0][0x2a0], 0x2 ;  /* 0x0000a80003048a11 */ /* 0x000fc800078210ff */
[----:B------:R-:W-:-:S05]  /*4620*/  @!P0 LEA.HI.X R5, R3, c[0x0][0x2a4], R5, 0x2, P1 ;  /* 0x0000a90003058a11 */ /* 0x000fca00008f1405 */
[----:B------:R-:W2:Y:S01]  /*4630*/  @!P0 LDG.E R250, [R4.64] ;  /* 0x0000000604fa8981 */ /* 0x000ea2000c1e1900 */
[----:B------:R-:W-:-:S04]  /*4640*/  IMAD.MOV R0, RZ, RZ, -R0 ;  /* 0x000000ffff007224 */ /* 0x000fc800078e0a00 */
[----:B------:R-:W-:-:S05]  /*4650*/  IMAD R251, R0, c[0x0][0x2b8], R2 ;  /* 0x0000ae0000fb7a24 */ /* 0x000fca00078e0202 */
[----:B------:R-:W-:Y:S01]  /*4660*/  SHF.R.S32.HI R0, RZ, 0x1f, R251 ;  /* 0x0000001fff007819 */ /* 0x000fe200000114fb */
[----:B------:R-:W-:-:S04]  /*4670*/  IMAD.WIDE.U32 R2, R251, c[0x0][0x1e0], RZ ;  /* 0x00007800fb027a25 */ /* 0x000fc800078e00ff */
[----:B------:R-:W-:-:S04]  /*4680*/  IMAD R0, R0, c[0x0][0x1e0], RZ ;  /* 0x0000780000007a24 */ /* 0x000fc800078e02ff */
[----:B------:R-:W-:-:S04]  /*4690*/  IMAD R0, R251, c[0x0][0x1e4], R0 ;  /* 0x00007900fb007a24 */ /* 0x000fc800078e0200 */
[----:B------:R-:W-:Y:S01]  /*46a0*/  IMAD.IADD R3, R3, 0x1, R0 ;  /* 0x0000000103037824 */ /* 0x000fe200078e0200 */
[----:B------:R-:W-:-:S04]  /*46b0*/  IADD3 R13, -R67, 0x30, RZ ;  /* 0x00000030430d7810 */ /* 0x000fc80007ffe1ff */
[----:B------:R-:W-:Y:S02]  /*46c0*/  ISETP.GE.AND P2, PT, R13, 0x1, PT ;  /* 0x000000010d00780c */ /* 0x000fe40003f46270 */
[----:B--2---:R-:W-:Y:S01]  /*46d0*/  SHF.R.S32.HI R0, RZ, 0x1f, R250 ;  /* 0x0000001fff007819 */ /* 0x004fe200000114fa */
[----:B------:R-:W-:-:S04]  /*46e0*/  IMAD.WIDE.U32 R2, R250, c[0x0][0x1f0], R2 ;  /* 0x00007c00fa027a25 */ /* 0x000fc800078e0002 */
[----:B------:R-:W-:-:S04]  /*46f0*/  IMAD R0, R0, c[0x0][0x1f0], RZ ;  /* 0x00007c0000007a24 */ /* 0x000fc800078e02ff */
[----:B------:R-:W-:Y:S01]  /*4700*/  IMAD R4, R250, c[0x0][0x1f4], R0 ;  /* 0x00007d00fa047a24 */ /* 0x000fe200078e0200 */
[----:B-----5:R-:W-:-:S04]  /*4710*/  IADD3 R0, P1, R8, R2, RZ ;  /* 0x0000000208007210 */ /* 0x020fc80007f3e0ff */
[----:B------:R-:W-:Y:S02]  /*4720*/  IADD3.X R2, R6, R3, R4, P1, !PT ;  /* 0x0000000306027210 */ /* 0x000fe40000ffe404 */
[----:B------:R-:W-:-:S04]  /*4730*/  LEA R12, P1, R0, c[0x0][0x1c8], 0x1 ;  /* 0x00007200000c7a11 */ /* 0x000fc800078208ff */
[----:B------:R-:W-:Y:S01]  /*4740*/  LEA.HI.X R5, R0, c[0x0][0x1cc], R2, 0x1, P1 ;  /* 0x0000730000057a11 */ /* 0x000fe200008f0c02 */
[----:B------:R-:W-:Y:S06]  /*4750*/  BRA.DIV ~URZ, `(.L_x_36) ;  /* 0x0000af927f007947 */ /* 0x000fec000b800000 */
[----:B------:R1:W2:Y:S02]  /*4760*/  SHFL.IDX PT, R4, R5, RZ, 0x181f ;  /* 0x00181fff05047589 */ /* 0x0002a400000e0000 */
.L_x_120:
[----:B------:R-:W-:Y:S05]  /*4770*/  BRA.DIV ~URZ, `(.L_x_37) ;  /* 0x0000afe27f007947 */ /* 0x000fea000b800000 */
[----:B------:R3:W4:Y:S02]  /*4780*/  SHFL.IDX PT, R0, R12, RZ, 0x181f ;  /* 0x00181fff0c007589 */ /* 0x00072400000e0000 */
.L_x_121:
[----:B------:R-:W-:Y:S01]  /*4790*/  BSSY B0, `(.L_x_38) ;  /* 0x000001b000007945 */ /* 0x000fe20003800000 */
[----:B------:R-:W-:Y:S05]  /*47a0*/  @!P2 BRA `(.L_x_39) ;  /* 0x000001900000a947 */ /* 0x000fea0003800000 */
[C---:B----4-:R-:W-:Y:S02]  /*47b0*/  LEA R10, P2, R249.reuse, R0, 0x1 ;  /* 0x00000000f90a7211 */ /* 0x050fe400078408ff */
[----:B------:R-:W-:Y:S02]  /*47c0*/  SHF.R.S32.HI R3, RZ, 0x1f, R249 ;  /* 0x0000001fff037819 */ /* 0x000fe400000114f9 */
[C---:B------:R-:W-:Y:S02]  /*47d0*/  IADD3 R2, R249.reuse, 0x40, RZ ;  /* 0x00000040f9027810 */ /* 0x040fe40007ffe0ff */
[C---:B--2---:R-:W-:Y:S02]  /*47e0*/  LEA.HI.X R11, R249.reuse, R4, R3, 0x1, P2 ;  /* 0x00000004f90b7211 */ /* 0x044fe400010f0c03 */
[----:B------:R-:W-:-:S02]  /*47f0*/  IADD3 R3, R249, 0x40, RZ ;  /* 0x00000040f9037810 */ /* 0x000fc40007ffe0ff */
[C---:B------:R-:W-:Y:S01]  /*4800*/  IADD3 R16, R249.reuse, 0x80, RZ ;  /* 0x00000080f9107810 */ /* 0x040fe20007ffe0ff */
[----:B------:R-:W-:Y:S01]  /*4810*/  @!PT LDS RZ, [RZ] ;  /* 0x00000000fffff984 */ /* 0x000fe20000000800 */
[----:B------:R-:W-:Y:S01]  /*4820*/  @!PT LDS RZ, [RZ] ;  /* 0x00000000fffff984 */ /* 0x000fe20000000800 */
[----:B------:R-:W-:Y:S01]  /*4830*/  @!PT LDS RZ, [RZ] ;  /* 0x00000000fffff984 */ /* 0x000fe20000000800 */
[----:B------:R2:W-:Y:S01]  /*4840*/  LDGSTS.E.BYPASS.LTC128B.128 [R248+0x14080], [R10.64], !P6 ;  /* 0x140800000af87fae */ /* 0x0005e2000f101d46 */
[----:B------:R-:W-:Y:S02]  /*4850*/  LEA R8, P1, R2, R0, 0x1 ;  /* 0x0000000002087211 */ /* 0x000fe400078208ff */
[----:B------:R-:W-:Y:S02]  /*4860*/  SHF.R.S32.HI R3, RZ, 0x1f, R3 ;  /* 0x0000001fff037819 */ /* 0x000fe40000011403 */
[C---:B------:R-:W-:Y:S02]  /*4870*/  IADD3 R17, R249.reuse, 0x80, RZ ;  /* 0x00000080f9117810 */ /* 0x040fe40007ffe0ff */
[C---:B------:R-:W-:Y:S02]  /*4880*/  IADD3 R14, R249.reuse, 0xc0, RZ ;  /* 0x000000c0f90e7810 */ /* 0x040fe40007ffe0ff */
[----:B------:R-:W-:-:S02]  /*4890*/  IADD3 R15, R249, 0xc0, RZ ;  /* 0x000000c0f90f7810 */ /* 0x000fc40007ffe0ff */
[----:B------:R-:W-:Y:S02]  /*48a0*/  LEA R6, P2, R16, R0, 0x1 ;  /* 0x0000000010067211 */ /* 0x000fe400078408ff */
[----:B------:R-:W-:Y:S02]  /*48b0*/  SHF.R.S32.HI R17, RZ, 0x1f, R17 ;  /* 0x0000001fff117819 */ /* 0x000fe40000011411 */
[----:B------:R-:W-:Y:S02]  /*48c0*/  LEA.HI.X R9, R2, R4, R3, 0x1, P1 ;  /* 0x0000000402097211 */ /* 0x000fe400008f0c03 */
[----:B------:R-:W-:Y:S02]  /*48d0*/  SHF.R.S32.HI R15, RZ, 0x1f, R15 ;  /* 0x0000001fff0f7819 */ /* 0x000fe4000001140f */
[----:B------:R-:W-:Y:S01]  /*48e0*/  LEA R2, P1, R14, R0, 0x1 ;  /* 0x000000000e027211 */ /* 0x000fe200078208ff */
[----:B------:R2:W-:Y:S01]  /*48f0*/  LDGSTS.E.BYPASS.LTC128B.128 [R248+0x15880], [R8.64], !P5 ;  /* 0x1588000008f87fae */ /* 0x0005e2000e901d46 */
[----:B------:R-:W-:-:S02]  /*4900*/  LEA.HI.X R7, R16, R4, R17, 0x1, P2 ;  /* 0x0000000410077211 */ /* 0x000fc400010f0c11 */
[----:B------:R-:W-:-:S03]  /*4910*/  LEA.HI.X R3, R14, R4, R15, 0x1, P1 ;  /* 0x000000040e037211 */ /* 0x000fc600008f0c0f */
[----:B------:R2:W-:Y:S04]  /*4920*/  LDGSTS.E.BYPASS.LTC128B.128 [R248+0x17080], [R6.64], !P4 ;  /* 0x1708000006f87fae */ /* 0x0005e8000e101d46 */
[----:B------:R2:W-:Y:S02]  /*4930*/  LDGSTS.E.BYPASS.LTC128B.128 [R248+0x18880], [R2.64], !P3 ;  /* 0x1888000002f87fae */ /* 0x0005e4000d901d46 */
.L_x_39:
[----:B------:R-:W-:Y:S05]  /*4940*/  BSYNC B0 ;  /* 0x0000000000007941 */ /* 0x000fea0003800000 */
.L_x_38:
[----:B------:R-:W-:Y:S01]  /*4950*/  ISETP.GE.AND P1, PT, R13, 0x21, PT ;  /* 0x000000210d00780c */ /* 0x000fe20003f26270 */
[----:B------:R-:W-:Y:S06]  /*4960*/  BRA.DIV ~URZ, `(.L_x_40) ;  /* 0x0000ae527f007947 */ /* 0x000fec000b800000 */
[----:B--2---:R2:W1:Y:S04]  /*4970*/  SHFL.IDX PT, R4, R5, 0x1, 0x181f ;  /* 0x00381f0005047f89 */ /* 0x00446800000e0000 */
[----:B----4-:R2:W4:Y:S02]  /*4980*/  SHFL.IDX PT, R0, R12, 0x1, 0x181f ;  /* 0x00381f000c007f89 */ /* 0x01052400000e0000 */
.L_x_122:
[----:B------:R-:W-:Y:S05]  /*4990*/  @!P1 BRA `(.L_x_35) ;  /* 0x0000019000009947 */ /* 0x000fea0003800000 */
[----:B----4-:R-:W-:Y:S02]  /*49a0*/  LEA R10, P2, R249, R0, 0x1 ;  /* 0x00000000f90a7211 */ /* 0x010fe400078408ff */
[----:B------:R-:W-:-:S02]  /*49b0*/  SHF.R.S32.HI R3, RZ, 0x1f, R249 ;  /* 0x0000001fff037819 */ /* 0x000fc400000114f9 */
[C---:B------:R-:W-:Y:S02]  /*49c0*/  IADD3 R2, R249.reuse, 0x40, RZ ;  /* 0x00000040f9027810 */ /* 0x040fe40007ffe0ff */
[C---:B-1----:R-:W-:Y:S02]  /*49d0*/  LEA.HI.X R11, R249.reuse, R4, R3, 0x1, P2 ;  /* 0x00000004f90b7211 */ /* 0x042fe400010f0c03 */
[C---:B------:R-:W-:Y:S02]  /*49e0*/  IADD3 R3, R249.reuse, 0x40, RZ ;  /* 0x00000040f9037810 */ /* 0x040fe40007ffe0ff */
[----:B------:R-:W-:Y:S01]  /*49f0*/  IADD3 R13, R249, 0x80, RZ ;  /* 0x00000080f90d7810 */ /* 0x000fe20007ffe0ff */
[----:B------:R-:W-:Y:S01]  /*4a00*/  @!PT LDS RZ, [RZ] ;  /* 0x00000000fffff984 */ /* 0x000fe20000000800 */
[----:B------:R-:W-:Y:S01]  /*4a10*/  @!PT LDS RZ, [RZ] ;  /* 0x00000000fffff984 */ /* 0x000fe20000000800 */
[----:B------:R-:W-:Y:S01]  /*4a20*/  @!PT LDS RZ, [RZ] ;  /* 0x00000000fffff984 */ /* 0x000fe20000000800 */
[----:B------:R1:W-:Y:S01]  /*4a30*/  LDGSTS.E.BYPASS.LTC128B.128 [R248+0x15080], [R10.64], !P6 ;  /* 0x150800000af87fae */ /* 0x0003e2000f101d46 */
[----:B------:R-:W-:Y:S02]  /*4a40*/  LEA R8, P1, R2, R0, 0x1 ;  /* 0x0000000002087211 */ /* 0x000fe400078208ff */
[----:B------:R-:W-:-:S02]  /*4a50*/  SHF.R.S32.HI R3, RZ, 0x1f, R3 ;  /* 0x0000001fff037819 */ /* 0x000fc40000011403 */
[C---:B------:R-:W-:Y:S02]  /*4a60*/  IADD3 R14, R249.reuse, 0x80, RZ ;  /* 0x00000080f90e7810 */ /* 0x040fe40007ffe0ff */
[C---:B--2---:R-:W-:Y:S02]  /*4a70*/  IADD3 R5, R249.reuse, 0xc0, RZ ;  /* 0x000000c0f9057810 */ /* 0x044fe40007ffe0ff */
[----:B---3--:R-:W-:Y:S02]  /*4a80*/  IADD3 R12, R249, 0xc0, RZ ;  /* 0x000000c0f90c7810 */ /* 0x008fe40007ffe0ff */
[----:B------:R-:W-:Y:S02]  /*4a90*/  LEA R6, P2, R13, R0, 0x1 ;  /* 0x000000000d067211 */ /* 0x000fe400078408ff */
[----:B------:R-:W-:Y:S02]  /*4aa0*/  SHF.R.S32.HI R14, RZ, 0x1f, R14 ;  /* 0x0000001fff0e7819 */ /* 0x000fe4000001140e */
[----:B------:R-:W-:-:S02]  /*4ab0*/  LEA.HI.X R9, R2, R4, R3, 0x1, P1 ;  /* 0x0000000402097211 */ /* 0x000fc400008f0c03 */
[----:B------:R-:W-:Y:S02]  /*4ac0*/  SHF.R.S32.HI R12, RZ, 0x1f, R12 ;  /* 0x0000001fff0c7819 */ /* 0x000fe4000001140c */
[----:B------:R-:W-:Y:S01]  /*4ad0*/  LEA R2, P1, R5, R0, 0x1 ;  /* 0x0000000005027211 */ /* 0x000fe200078208ff */
[----:B------:R1:W-:Y:S01]  /*4ae0*/  LDGSTS.E.BYPASS.LTC128B.128 [R248+0x16880], [R8.64], !P5 ;  /* 0x1688000008f87fae */ /* 0x0003e2000e901d46 */
[-C--:B------:R-:W-:Y:S02]  /*4af0*/  LEA.HI.X R7, R13, R4.reuse, R14, 0x1, P2 ;  /* 0x000000040d077211 */ /* 0x080fe400010f0c0e */
[----:B------:R-:W-:-:S03]  /*4b00*/  LEA.HI.X R3, R5, R4, R12, 0x1, P1 ;  /* 0x0000000405037211 */ /* 0x000fc600008f0c0c */
[----:B------:R1:W-:Y:S04]  /*4b10*/  LDGSTS.E.BYPASS.LTC128B.128 [R248+0x18080], [R6.64], !P4 ;  /* 0x1808000006f87fae */ /* 0x0003e8000e101d46 */
[----:B------:R1:W-:Y:S02]  /*4b20*/  LDGSTS.E.BYPASS.LTC128B.128 [R248+0x19880], [R2.64], !P3 ;  /* 0x1988000002f87fae */ /* 0x0003e4000d901d46 */
.L_x_35:
[----:B------:R-:W-:Y:S05]  /*4b30*/  BSYNC B1 ;  /* 0x0000000000017941 */ /* 0x000fea0003800000 */
.L_x_34:
[----:B----4-:R-:W4:Y:S04]  /*4b40*/  LDL R0, [R1+0x84] ;  /* 0x0000840001007983 */ /* 0x010f280000100800 */
[----:B------:R-:W0:Y:S01]  /*4b50*/  LDGDEPBAR ;  /* 0x00000000000079af */ /* 0x000e220000000000 */
[----:B----4-:R-:W-:-:S05]  /*4b60*/  IMAD.IADD R0, R64, 0x1, -R0 ;  /* 0x0000000140007824 */ /* 0x010fca00078e0a00 */
[C---:B------:R-:W-:Y:S02]  /*4b70*/  ISETP.GT.AND P3, PT, R0.reuse, RZ, PT ;  /* 0x000000ff0000720c */ /* 0x040fe40003f64270 */
[C---:B------:R-:W-:Y:S02]  /*4b80*/  ISETP.GT.AND P2, PT, R0.reuse, 0x1, PT ;  /* 0x000000010000780c */ /* 0x040fe40003f44270 */
[----:B------:R-:W-:Y:S02]  /*4b90*/  ISETP.GT.AND P1, PT, R0, 0x8, PT ;  /* 0x000000080000780c */ /* 0x000fe40003f24270 */
[----:B-1----:R-:W-:Y:S02]  /*4ba0*/  FSEL R9, R38, -INF , P3 ;  /* 0xff80000026097808 */ /* 0x002fe40001800000 */
[----:B------:R-:W-:Y:S02]  /*4bb0*/  FSEL R7, R36, -INF , P3 ;  /* 0xff80000024077808 */ /* 0x000fe40001800000 */
[----:B------:R-:W-:-:S02]  /*4bc0*/  FSEL R8, R39, -INF , P2 ;  /* 0xff80000027087808 */ /* 0x000fc40001000000 */
[----:B------:R-:W-:Y:S02]  /*4bd0*/  FSEL R6, R37, -INF , P2 ;  /* 0xff80000025067808 */ /* 0x000fe40001000000 */
[----:B------:R-:W-:Y:S02]  /*4be0*/  ISETP.GT.AND P3, PT, R0, 0x9, PT ;  /* 0x000000090000780c */ /* 0x000fe40003f64270 */
[----:B------:R-:W-:Y:S02]  /*4bf0*/  FSEL R17, R34, -INF , P1 ;  /* 0xff80000022117808 */ /* 0x000fe40000800000 */
[----:B------:R-:W-:Y:S02]  /*4c00*/  FSEL R11, R32, -INF , P1 ;  /* 0xff800000200b7808 */ /* 0x000fe40000800000 */
[----:B------:R-:W-:Y:S02]  /*4c10*/  FMNMX.FTZ R3, R7, R6, !PT ;  /* 0x0000000607037209 */ /* 0x000fe40007810000 */
[----:B------:R-:W-:-:S02]  /*4c20*/  FMNMX.FTZ R2, R9, R8, !PT ;  /* 0x0000000809027209 */ /* 0x000fc40007810000 */
[C---:B------:R-:W-:Y:S02]  /*4c30*/  ISETP.GT.AND P2, PT, R0.reuse, 0x10, PT ;  /* 0x000000100000780c */ /* 0x040fe40003f44270 */
[----:B------:R-:W-:Y:S02]  /*4c40*/  FSEL R16, R35, -INF , P3 ;  /* 0xff80000023107808 */ /* 0x000fe40001800000 */
[----:B------:R-:W-:Y:S02]  /*4c50*/  FSEL R10, R33, -INF , P3 ;  /* 0xff800000210a7808 */ /* 0x000fe40001800000 */
[----:B------:R-:W-:Y:S02]  /*4c60*/  FMNMX.FTZ R3, R11, R3, !PT ;  /* 0x000000030b037209 */ /* 0x000fe40007810000 */
[----:B------:R-:W-:Y:S02]  /*4c70*/  FMNMX.FTZ R2, R17, R2, !PT ;  /* 0x0000000211027209 */ /* 0x000fe40007810000 */
[----:B------:R-:W-:-:S02]  /*4c80*/  ISETP.GT.AND P1, PT, R0, 0x11, PT ;  /* 0x000000110000780c */ /* 0x000fc40003f24270 */
[----:B------:R-:W-:Y:S02]  /*4c90*/  FSEL R18, R22, -INF , P2 ;  /* 0xff80000016127808 */ /* 0x000fe40001000000 */
[----:B------:R-:W-:Y:S02]  /*4ca0*/  FSEL R13, R20, -INF , P2 ;  /* 0xff800000140d7808 */ /* 0x000fe40001000000 */
[----:B------:R-:W-:Y:S02]  /*4cb0*/  FMNMX.FTZ R3, R10, R3, !PT ;  /* 0x000000030a037209 */ /* 0x000fe40007810000 */
[----:B------:R-:W-:Y:S02]  /*4cc0*/  FMNMX.FTZ R2, R16, R2, !PT ;  /* 0x0000000210027209 */ /* 0x000fe40007810000 */
[----:B------:R-:W-:Y:S02]  /*4cd0*/  FSEL R19, R23, -INF , P1 ;  /* 0xff80000017137808 */ /* 0x000fe40000800000 */
[----:B--23--:R-:W-:-:S02]  /*4ce0*/  FSEL R12, R21, -INF , P1 ;  /* 0xff800000150c7808 */ /* 0x00cfc40000800000 */
[----:B------:R-:W-:Y:S02]  /*4cf0*/  ISETP.GT.AND P2, PT, R0, 0x18, PT ;  /* 0x000000180000780c */ /* 0x000fe40003f44270 */
[----:B------:R-:W-:Y:S02]  /*4d00*/  FMNMX.FTZ R3, R13, R3, !PT ;  /* 0x000000030d037209 */ /* 0x000fe40007810000 */
[----:B------:R-:W-:Y:S02]  /*4d10*/  FMNMX.FTZ R2, R18, R2, !PT ;  /* 0x0000000212027209 */ /* 0x000fe40007810000 */
[----:B------:R-:W-:Y:S02]  /*4d20*/  ISETP.GT.AND P1, PT, R0, 0x19, PT ;  /* 0x000000190000780c */ /* 0x000fe40003f24270 */
[----:B------:R-:W-:Y:S02]  /*4d30*/  FSEL R24, R30, -INF , P2 ;  /* 0xff8000001e187808 */ /* 0x000fe40001000000 */
[----:B------:R-:W-:-:S02]  /*4d40*/  FSEL R15, R28, -INF , P2 ;  /* 0xff8000001c0f7808 */ /* 0x000fc40001000000 */
        /* <DEDUP_REMOVED lines=8> */
[----:B------:R-:W-:Y:S02]  /*4dd0*/  FSEL R76, R44, -INF , P1 ;  /* 0xff8000002c4c7808 */ /* 0x000fe40000800000 */
[C---:B------:R-:W-:Y:S02]  /*4de0*/  ISETP.GT.AND P3, PT, R0.reuse, 0x21, PT ;  /* 0x000000210000780c */ /* 0x040fe40003f64270 */
[C---:B------:R-:W-:Y:S02]  /*4df0*/  ISETP.GT.AND P2, PT, R0.reuse, 0x28, PT ;  /* 0x000000280000780c */ /* 0x040fe40003f44270 */
[----:B------:R-:W-:-:S02]  /*4e00*/  ISETP.GT.AND P1, PT, R0, 0x29, PT ;  /* 0x000000290000780c */ /* 0x000fc40003f24270 */
[----:B------:R-:W-:Y:S02]  /*4e10*/  FMNMX.FTZ R0, R14, R3, !PT ;  /* 0x000000030e007209 */ /* 0x000fe40007810000 */
[----:B------:R-:W-:Y:S02]  /*4e20*/  FMNMX.FTZ R2, R25, R2, !PT ;  /* 0x0000000219027209 */ /* 0x000fe40007810000 */
[----:B------:R-:W-:Y:S02]  /*4e30*/  FSEL R78, R47, -INF , P3 ;  /* 0xff8000002f4e7808 */ /* 0x000fe40001800000 */
[----:B------:R-:W-:Y:S02]  /*4e40*/  FSEL R74, R45, -INF , P3 ;  /* 0xff8000002d4a7808 */ /* 0x000fe40001800000 */
[----:B------:R-:W-:Y:S02]  /*4e50*/  FMNMX.FTZ R0, R76, R0, !PT ;  /* 0x000000004c007209 */ /* 0x000fe40007810000 */
[----:B------:R-:W-:-:S02]  /*4e60*/  FMNMX.FTZ R2, R79, R2, !PT ;  /* 0x000000024f027209 */ /* 0x000fc40007810000 */
[----:B------:R-:W-:Y:S02]  /*4e70*/  FSEL R77, R42, -INF , P2 ;  /* 0xff8000002a4d7808 */ /* 0x000fe40001000000 */
[----:B------:R-:W-:Y:S02]  /*4e80*/  FSEL R73, R40, -INF , P2 ;  /* 0xff80000028497808 */ /* 0x000fe40001000000 */
[----:B------:R-:W-:Y:S02]  /*4e90*/  FMNMX.FTZ R0, R74, R0, !PT ;  /* 0x000000004a007209 */ /* 0x000fe40007810000 */
[----:B------:R-:W-:Y:S02]  /*4ea0*/  FMNMX.FTZ R2, R78, R2, !PT ;  /* 0x000000024e027209 */ /* 0x000fe40007810000 */
[----:B------:R-:W-:Y:S02]  /*4eb0*/  FSEL R75, R43, -INF , P1 ;  /* 0xff8000002b4b7808 */ /* 0x000fe40000800000 */
[----:B------:R-:W-:-:S02]  /*4ec0*/  FSEL R72, R41, -INF , P1 ;  /* 0xff80000029487808 */ /* 0x000fc40000800000 */
[----:B------:R-:W-:Y:S02]  /*4ed0*/  FMNMX.FTZ R0, R73, R0, !PT ;  /* 0x0000000049007209 */ /* 0x000fe40007810000 */
[----:B------:R-:W-:Y:S02]  /*4ee0*/  FMNMX.FTZ R2, R77, R2, !PT ;  /* 0x000000024d027209 */ /* 0x000fe40007810000 */
[----:B------:R-:W-:Y:S02]  /*4ef0*/  FMNMX.FTZ R4, R72, R0, !PT ;  /* 0x0000000048047209 */ /* 0x000fe40007810000 */
[----:B------:R-:W-:Y:S01]  /*4f00*/  FMNMX.FTZ R5, R75, R2, !PT ;  /* 0x000000024b057209 */ /* 0x000fe20007810000 */
[----:B------:R-:W-:Y:S05]  /*4f10*/  BRA.DIV ~URZ, `(.L_x_41) ;  /* 0x0000a9627f007947 */ /* 0x000fea000b800000 */
[----:B------:R1:W2:Y:S02]  /*4f20*/  SHFL.BFLY PT, R0, R4, 0x2, 0x1f ;  /* 0x0c401f0004007f89 */ /* 0x0002a400000e0000 */
.L_x_123:
[----:B-12---:R-:W-:Y:S01]  /*4f30*/  FMNMX.FTZ R4, R4, R0, !PT ;  /* 0x0000000004047209 */ /* 0x006fe20007810000 */
[----:B------:R-:W-:Y:S05]  /*4f40*/  BRA.DIV ~URZ, `(.L_x_42) ;  /* 0x0000a9827f007947 */ /* 0x000fea000b800000 */
[----:B------:R-:W1:Y:S04]  /*4f50*/  SHFL.BFLY PT, R0, R5, 0x2, 0x1f ;  /* 0x0c401f0005007f89 */ /* 0x000e6800000e0000 */
[----:B------:R-:W2:Y:S01]  /*4f60*/  SHFL.BFLY PT, R2, R4, 0x1, 0x1f ;  /* 0x0c201f0004027f89 */ /* 0x000ea200000e0000 */
[----:B-1----:R-:W-:-:S02]  /*4f70*/  FMNMX.FTZ R5, R5, R0, !PT ;  /* 0x0000000005057209 */ /* 0x002fc40007810000 */
[----:B--2---:R-:W-:-:S03]  /*4f80*/  FMNMX.FTZ R134, R4, R2, !PT ;  /* 0x0000000204867209 */ /* 0x004fc60007810000 */
[----:B------:R1:W2:Y:S04]  /*4f90*/  SHFL.BFLY PT, R3, R5, 0x1, 0x1f ;  /* 0x0c201f0005037f89 */ /* 0x0002a800000e0000 */
.L_x_124:
[C---:B------:R-:W-:Y:S01]  /*4fa0*/  FMUL.FTZ R2, R134.reuse, c[0x0][0x2d0] ;  /* 0x0000b40086027a20 */ /* 0x040fe20000410000 */
[----:B------:R-:W-:Y:S01]  /*4fb0*/  FSETP.NEU.FTZ.AND P1, PT, R134, -INF , PT ;  /* 0xff8000008600780b */ /* 0x000fe20003f3d000 */
[----:B------:R-:W-:Y:S01]  /*4fc0*/  WARPSYNC 0xffffffff ;  /* 0xffffffff00007948 */ /* 0x000fe20003800000 */
[----:B--2---:R-:W-:Y:S01]  /*4fd0*/  FMNMX.FTZ R133, R3, R5, !PT ;  /* 0x0000000503857209 */ /* 0x004fe20007810000 */
[----:B------:R-:W-:Y:S01]  /*4fe0*/  LDSM.16.MT88.4 R28, [R240] ;  /* 0x00000000f01c783b */ /* 0x000fe20000004200 */
[----:B------:R-:W-:Y:S02]  /*4ff0*/  FSEL R2, R2, RZ, P1 ;  /* 0x000000ff02027208 */ /* 0x000fe40000800000 */
[C---:B------:R-:W-:Y:S01]  /*5000*/  FSETP.NEU.FTZ.AND P1, PT, R133.reuse, -INF , PT ;  /* 0xff8000008500780b */ /* 0x040fe20003f3d000 */
[----:B------:R-:W-:Y:S01]  /*5010*/  FMUL.FTZ R4, R133, c[0x0][0x2d0] ;  /* 0x0000b40085047a20 */ /* 0x000fe20000410000 */
[----:B------:R-:W-:Y:S01]  /*5020*/  LDSM.16.MT88.4 R32, [R240+0x800] ;  /* 0x00080000f020783b */ /* 0x000fe20000004200 */
[----:B------:R-:W-:-:S02]  /*5030*/  FFMA.FTZ R0, R7, c[0x0][0x2d0], -R2 ;  /* 0x0000b40007007a23 */ /* 0x000fc40000010802 */
[--C-:B------:R-:W-:Y:S01]  /*5040*/  FFMA.FTZ R3, R12, c[0x0][0x2d0], -R2.reuse ;  /* 0x0000b4000c037a23 */ /* 0x100fe20000010802 */
[----:B------:R-:W-:Y:S01]  /*5050*/  LDSM.16.MT88.4 R36, [R238+0x800] ;  /* 0x00080000ee24783b */ /* 0x000fe20000004200 */
[----:B------:R2:W-:Y:S03]  /*5060*/  MUFU.EX2 R101, R0 ;  /* 0x0000000000657308 */ /* 0x0005e60000000800 */
[----:B------:R-:W-:Y:S04]  /*5070*/  LDSM.16.MT88.4 R48, [R239] ;  /* 0x00000000ef30783b */ /* 0x000fe80000004200 */
[----:B------:R-:W-:Y:S01]  /*5080*/  LDSM.16.MT88.4 R56, [R243] ;  /* 0x00000000f338783b */ /* 0x000fe20000004200 */
[----:B------:R-:W-:Y:S03]  /*5090*/  MUFU.EX2 R127, R3 ;  /* 0x00000003007f7308 */ /* 0x000fe60000000800 */
[----:B------:R-:W-:Y:S04]  /*50a0*/  LDSM.16.MT88.4 R60, [R238+0x1800] ;  /* 0x00180000ee3c783b */ /* 0x000fe80000004200 */
[----:B------:R-:W-:Y:S01]  /*50b0*/  LDSM.16.MT88.4 R64, [R239+0x800] ;  /* 0x00080000ef40783b */ /* 0x000fe20000004200 */
[----:B--2---:R-:W-:-:S03]  /*50c0*/  FFMA.FTZ R0, R6, c[0x0][0x2d0], -R2 ;  /* 0x0000b40006007a23 */ /* 0x004fc60000010802 */
[----:B------:R-:W-:Y:S01]  /*50d0*/  LDSM.16.MT88.4 R68, [R240+0x2000] ;  /* 0x00200000f044783b */ /* 0x000fe20000004200 */
[----:B------:R2:W-:Y:S03]  /*50e0*/  MUFU.EX2 R100, R0 ;  /* 0x0000000000647308 */ /* 0x0005e60000000800 */
[----:B------:R-:W-:Y:S01]  /*50f0*/  LDSM.16.MT88.4 R52, [R239+0x1800] ;  /* 0x00180000ef34783b */ /* 0x000fe20000004200 */
[----:B--2---:R-:W-:-:S04]  /*5100*/  FFMA.FTZ R0, R11, c[0x0][0x2d0], -R2 ;  /* 0x0000b4000b007a23 */ /* 0x004fc80000010802 */
[----:B------:R2:W-:Y:S02]  /*5110*/  MUFU.EX2 R116, R0 ;  /* 0x0000000000747308 */ /* 0x0005e40000000800 */
[----:B--2---:R-:W-:-:S06]  /*5120*/  FFMA.FTZ R0, R10, c[0x0][0x2d0], -R2 ;  /* 0x0000b4000a007a23 */ /* 0x004fcc0000010802 */
[----:B------:R2:W3:Y:S02]  /*5130*/  MUFU.EX2 R110, R0 ;  /* 0x00000000006e7308 */ /* 0x0004e40000000800 */
[----:B--2---:R-:W-:Y:S01]  /*5140*/  FFMA.FTZ R0, R13, c[0x0][0x2d0], -R2 ;  /* 0x0000b4000d007a23 */ /* 0x004fe20000010802 */
[----:B---3--:R-:W-:-:S05]  /*5150*/  F2FP.BF16.PACK_AB R10, R110, R116 ;  /* 0x000000746e0a723e */ /* 0x008fca00000010ff */
[----:B------:R2:W-:Y:S02]  /*5160*/  MUFU.EX2 R117, R0 ;  /* 0x0000000000757308 */ /* 0x0005e40000000800 */
[----:B--2---:R-:W-:Y:S02]  /*5170*/  FSEL R0, R4, RZ, P1 ;  /* 0x000000ff04007208 */ /* 0x004fe40000800000 */
[----:B-1----:R-:W1:Y:S03]  /*5180*/  LDSM.16.MT88.4 R4, [R238] ;  /* 0x00000000ee04783b */ /* 0x002e660000004200 */
[----:B------:R-:W-:-:S04]  /*5190*/  FFMA.FTZ R3, R9, c[0x0][0x2d0], -R0 ;  /* 0x0000b40009037a23 */ /* 0x000fc80000010800 */
[----:B------:R2:W-:Y:S02]  /*51a0*/  MUFU.EX2 R109, R3 ;  /* 0x00000003006d7308 */ /* 0x0005e40000000800 */
[----:B--2---:R-:W-:Y:S01]  /*51b0*/  FFMA.FTZ R3, R8, c[0x0][0x2d0], -R0 ;  /* 0x0000b40008037a23 */ /* 0x004fe20000010800 */
[----:B------:R-:W-:-:S05]  /*51c0*/  F2FP.BF16.PACK_AB R8, R100, R101 ;  /* 0x000000656408723e */ /* 0x000fca00000010ff */
[----:B------:R2:W3:Y:S02]  /*51d0*/  MUFU.EX2 R108, R3 ;  /* 0x00000003006c7308 */ /* 0x0004e40000000800 */
[----:B--2---:R-:W-:Y:S01]  /*51e0*/  FFMA.FTZ R3, R17, c[0x0][0x2d0], -R0 ;  /* 0x0000b40011037a23 */ /* 0x004fe20000010800 */
[----:B---3--:R-:W-:-:S05]  /*51f0*/  F2FP.BF16.PACK_AB R9, R108, R109 ;  /* 0x0000006d6c09723e */ /* 0x008fca00000010ff */
[----:B------:R2:W-:Y:S02]  /*5200*/  MUFU.EX2 R111, R3 ;  /* 0x00000003006f7308 */ /* 0x0005e40000000800 */
[----:B--2---:R-:W-:-:S06]  /*5210*/  FFMA.FTZ R3, R16, c[0x0][0x2d0], -R0 ;  /* 0x0000b40010037a23 */ /* 0x004fcc0000010800 */
[----:B------:R2:W3:Y:S02]  /*5220*/  MUFU.EX2 R119, R3 ;  /* 0x0000000300777308 */ /* 0x0004e40000000800 */
[----:B--2---:R-:W-:Y:S01]  /*5230*/  FFMA.FTZ R3, R15, c[0x0][0x2d0], -R2 ;  /* 0x0000b4000f037a23 */ /* 0x004fe20000010802 */
[----:B---3--:R-:W-:-:S05]  /*5240*/  F2FP.BF16.PACK_AB R11, R119, R111 ;  /* 0x0000006f770b723e */ /* 0x008fca00000010ff */
[----:B------:R2:W-:Y:S02]  /*5250*/  MUFU.EX2 R125, R3 ;  /* 0x00000003007d7308 */ /* 0x0005e40000000800 */
[C---:B-1----:R-:W-:Y:S07]  /*5260*/  HMMA.16816.F32.BF16 R40, R8.reuse, R4, RZ ;  /* 0x000000040828723c */ /* 0x042fee00000418ff */
[----:B------:R-:W-:Y:S01]  /*5270*/  F2FP.BF16.PACK_AB R4, R127, R117 ;  /* 0x000000757f04723e */ /* 0x000fe200000010ff */
[----:B------:R-:W-:Y:S01]  /*5280*/  HMMA.16816.F32.BF16 R20, R8, R6, RZ ;  /* 0x000000060814723c */ /* 0x000fe200000418ff */
[----:B--2---:R-:W-:-:S04]  /*5290*/  FFMA.FTZ R3, R14, c[0x0][0x2d0], -R2 ;  /* 0x0000b4000e037a23 */ /* 0x004fc80000010802 */
[----:B------:R1:W2:Y:S03]  /*52a0*/  MUFU.EX2 R126, R3 ;  /* 0x00000003007e7308 */ /* 0x0002a60000000800 */
[----:B------:R-:W-:Y:S01]  /*52b0*/  HMMA.16816.F32.BF16 R12, R8, R30, RZ ;  /* 0x0000001e080c723c */ /* 0x000fe200000418ff */
[----:B-1----:R-:W-:Y:S01]  /*52c0*/  FFMA.FTZ R3, R18, c[0x0][0x2d0], -R0 ;  /* 0x0000b40012037a23 */ /* 0x002fe20000010800 */
[----:B--2---:R-:W-:-:S03]  /*52d0*/  F2FP.BF16.PACK_AB R6, R126, R125 ;  /* 0x0000007d7e06723e */ /* 0x004fc600000010ff */
[----:B------:R1:W-:Y:S02]  /*52e0*/  MUFU.EX2 R118, R3 ;  /* 0x0000000300767308 */ /* 0x0003e40000000800 */
[--C-:B-1----:R-:W-:Y:S02]  /*52f0*/  FFMA.FTZ R3, R19, c[0x0][0x2d0], -R0.reuse ;  /* 0x0000b40013037a23 */ /* 0x102fe40000010800 */
[C---:B------:R-:W-:Y:S04]  /*5300*/  HMMA.16816.F32.BF16 R16, R8.reuse, R28, RZ ;  /* 0x0000001c0810723c */ /* 0x040fe800000418ff */
[----:B------:R1:W2:Y:S04]  /*5310*/  MUFU.EX2 R124, R3 ;  /* 0x00000003007c7308 */ /* 0x0002a80000000800 */
[----:B------:R-:W-:Y:S01]  /*5320*/  HMMA.16816.F32.BF16 R28, R8, R50, RZ ;  /* 0x00000032081c723c */ /* 0x000fe200000418ff */
[----:B-1----:R-:W-:Y:S01]  /*5330*/  FFMA.FTZ R3, R24, c[0x0][0x2d0], -R0 ;  /* 0x0000b40018037a23 */ /* 0x002fe20000010800 */
[----:B--2---:R-:W-:-:S03]  /*5340*/  F2FP.BF16.PACK_AB R5, R124, R118 ;  /* 0x000000767c05723e */ /* 0x004fc600000010ff */
[----:B------:R1:W-:Y:S02]  /*5350*/  MUFU.EX2 R129, R3 ;  /* 0x0000000300817308 */ /* 0x0003e40000000800 */
[----:B-1----:R-:W-:Y:S02]  /*5360*/  FFMA.FTZ R3, R25, c[0x0][0x2d0], -R0 ;  /* 0x0000b40019037a23 */ /* 0x002fe40000010800 */
[----:B------:R-:W-:Y:S04]  /*5370*/  HMMA.16816.F32.BF16 R24, R8, R56, RZ ;  /* 0x000000380818723c */ /* 0x000fe800000418ff */
[----:B------:R-:W1:Y:S02]  /*5380*/  MUFU.EX2 R128, R3 ;  /* 0x0000000300807308 */ /* 0x000e640000000800 */
[----:B-1----:R-:W-:-:S07]  /*5390*/  F2FP.BF16.PACK_AB R7, R128, R129 ;  /* 0x000000818007723e */ /* 0x002fce00000010ff */
[C---:B------:R-:W-:Y:S08]  /*53a0*/  HMMA.16816.F32.BF16 R44, R4.reuse, R34, R12 ;  /* 0x00000022042c723c */ /* 0x040ff0000004180c */
[C---:B------:R-:W-:Y:S01]  /*53b0*/  HMMA.16816.F32.BF16 R156, R4.reuse, R36, R40 ;  /* 0x00000024049c723c */ /* 0x040fe20000041828 */
[----:B------:R-:W-:Y:S07]  /*53c0*/  LDSM.16.MT88.4 R40, [R241+0x800] ;  /* 0x00080000f128783b */ /* 0x000fee0000004200 */
[C---:B------:R-:W-:Y:S01]  /*53d0*/  HMMA.16816.F32.BF16 R136, R4.reuse, R38, R20 ;  /* 0x000000260488723c */ /* 0x040fe20000041814 */
[----:B------:R-:W-:Y:S07]  /*53e0*/  LDSM.16.MT88.4 R36, [R238+0x2000] ;  /* 0x00200000ee24783b */ /* 0x000fee0000004200 */
[----:B------:R-:W-:Y:S01]  /*53f0*/  MOV R155, R44 ;  /* 0x0000002c009b7202 */ /* 0x000fe20000000f00 */
[----:B------:R-:W-:Y:S01]  /*5400*/  IMAD.MOV.U32 R153, RZ, RZ, R46 ;  /* 0x000000ffff997224 */ /* 0x000fe200078e002e */
[----:B------:R-:W-:Y:S01]  /*5410*/  MOV R154, R45 ;  /* 0x0000002d009a7202 */ /* 0x000fe20000000f00 */
[----:B------:R-:W-:Y:S01]  /*5420*/  HMMA.16816.F32.BF16 R148, R4, R32, R16 ;  /* 0x000000200494723c */ /* 0x000fe20000041810 */
[----:B------:R-:W-:-:S02]  /*5430*/  MOV R152, R47 ;  /* 0x0000002f00987202 */ /* 0x000fc40000000f00 */
[----:B------:R-:W1:Y:S05]  /*5440*/  LDSM.16.MT88.4 R44, [R240+0x1800] ;  /* 0x00180000f02c783b */ /* 0x000e6a0000004200 */
[C---:B------:R-:W-:Y:S08]  /*5450*/  HMMA.16816.F32.BF16 R16, R8.reuse, R60, RZ ;  /* 0x0000003c0810723c */ /* 0x040ff000000418ff */
[C---:B------:R-:W-:Y:S01]  /*5460*/  HMMA.16816.F32.BF16 R12, R8.reuse, R62, RZ ;  /* 0x0000003e080c723c */ /* 0x040fe200000418ff */
[----:B------:R-:W-:Y:S07]  /*5470*/  LDSM.16.MT88.4 R60, [R239+0x2000] ;  /* 0x00200000ef3c783b */ /* 0x000fee0000004200 */
[C---:B------:R-:W-:Y:S01]  /*5480*/  HMMA.16816.F32.BF16 R20, R8.reuse, R58, RZ ;  /* 0x0000003a0814723c */ /* 0x040fe200000418ff */
[----:B------:R-:W-:Y:S07]  /*5490*/  LDSM.16.MT88.4 R56, [R241+0x2000] ;  /* 0x00200000f138783b */ /* 0x000fee0000004200 */
[----:B------:R-:W-:Y:S01]  /*54a0*/  HMMA.16816.F32.BF16 R32, R8, R48, RZ ;  /* 0x000000300820723c */ /* 0x000fe200000418ff */
[----:B------:R-:W2:Y:S07]  /*54b0*/  LDSM.16.MT88.4 R48, [R241+0x1800] ;  /* 0x00180000f130783b */ /* 0x000eae0000004200 */
[----:B------:R-:W-:Y:S08]  /*54c0*/  HMMA.16816.F32.BF16 R80, R4, R66, R28 ;  /* 0x000000420450723c */ /* 0x000ff0000004181c */
[----:B-1----:R-:W-:Y:S08]  /*54d0*/  HMMA.16816.F32.BF16 R28, R8, R46, RZ ;  /* 0x0000002e081c723c */ /* 0x002ff000000418ff */
[C---:B------:R-:W-:Y:S08]  /*54e0*/  HMMA.16816.F32.BF16 R24, R4.reuse, R40, R24 ;  /* 0x000000280418723c */ /* 0x040ff00000041818 */
[----:B------:R-:W-:Y:S01]  /*54f0*/  HMMA.16816.F32.BF16 R16, R4, R36, R16 ;  /* 0x000000240410723c */ /* 0x000fe20000041810 */
[----:B------:R-:W-:Y:S01]  /*5500*/  MOV R147, R80 ;  /* 0x0000005000937202 */ /* 0x000fe20000000f00 */
[----:B------:R-:W-:Y:S01]  /*5510*/  IMAD.MOV.U32 R146, RZ, RZ, R81 ;  /* 0x000000ffff927224 */ /* 0x000fe200078e0051 */
[----:B------:R-:W-:-:S02]  /*5520*/  MOV R145, R82 ;  /* 0x0000005200917202 */ /* 0x000fc40000000f00 */
[----:B------:R-:W-:-:S03]  /*5530*/  MOV R144, R83 ;  /* 0x0000005300907202 */ /* 0x000fc60000000f00 */
[C---:B------:R-:W-:Y:S08]  /*5540*/  HMMA.16816.F32.BF16 R12, R4.reuse, R38, R12 ;  /* 0x00000026040c723c */ /* 0x040ff0000004180c */
[----:B------:R-:W-:Y:S01]  /*5550*/  HMMA.16816.F32.BF16 R20, R4, R42, R20 ;  /* 0x0000002a0414723c */ /* 0x000fe20000041814 */
[----:B------:R-:W1:Y:S01]  /*5560*/  LDSM.16.MT88.4 R40, [R238+0x3000] ;  /* 0x00300000ee28783b */ /* 0x000e620000004200 */
[----:B------:R-:W-:Y:S01]  /*5570*/  IMAD.MOV.U32 R104, RZ, RZ, R26 ;  /* 0x000000ffff687224 */ /* 0x000fe200078e001a */
[----:B------:R-:W-:Y:S01]  /*5580*/  MOV R103, R27 ;  /* 0x0000001b00677202 */ /* 0x000fe20000000f00 */
[----:B------:R-:W-:Y:S01]  /*5590*/  IMAD.MOV.U32 R99, RZ, RZ, R24 ;  /* 0x000000ffff637224 */ /* 0x000fe200078e0018 */
[----:B------:R-:W-:-:S03]  /*55a0*/  MOV R102, R25 ;  /* 0x0000001900667202 */ /* 0x000fc60000000f00 */
[----:B------:R-:W-:Y:S01]  /*55b0*/  HMMA.16816.F32.BF16 R36, R4, R70, R28 ;  /* 0x000000460424723c */ /* 0x000fe2000004181c */
[----:B------:R-:W-:Y:S01]  /*55c0*/  MOV R135, R16 ;  /* 0x0000001000877202 */ /* 0x000fe20000000f00 */
[----:B------:R-:W-:Y:S01]  /*55d0*/  IMAD.MOV.U32 R132, RZ, RZ, R17 ;  /* 0x000000ffff847224 */ /* 0x000fe200078e0011 */
[----:B------:R-:W-:Y:S02]  /*55e0*/  MOV R131, R18 ;  /* 0x0000001200837202 */ /* 0x000fe40000000f00 */
[----:B------:R-:W-:-:S03]  /*55f0*/  MOV R130, R19 ;  /* 0x0000001300827202 */ /* 0x000fc60000000f00 */
[----:B------:R-:W-:Y:S01]  /*5600*/  HMMA.16816.F32.BF16 R140, R4, R64, R32 ;  /* 0x00000040048c723c */ /* 0x000fe20000041820 */
[----:B------:R-:W-:Y:S01]  /*5610*/  IMAD.MOV.U32 R94, RZ, RZ, R13 ;  /* 0x000000ffff5e7224 */ /* 0x000fe200078e000d */
[----:B------:R-:W-:Y:S01]  /*5620*/  MOV R91, R14 ;  /* 0x0000000e005b7202 */ /* 0x000fe20000000f00 */
[----:B------:R-:W-:Y:S01]  /*5630*/  IMAD.MOV.U32 R89, RZ, RZ, R12 ;  /* 0x000000ffff597224 */ /* 0x000fe200078e000c */
[----:B------:R-:W-:-:S04]  /*5640*/  MOV R90, R15 ;  /* 0x0000000f005a7202 */ /* 0x000fc80000000f00 */
[----:B------:R-:W-:Y:S01]  /*5650*/  HMMA.16816.F32.BF16 R32, R8, R44, RZ ;  /* 0x0000002c0820723c */ /* 0x000fe200000418ff */
[----:B------:R-:W-:Y:S01]  /*5660*/  MOV R98, R21 ;  /* 0x0000001500627202 */ /* 0x000fe20000000f00 */
[----:B------:R-:W-:Y:S01]  /*5670*/  IMAD.MOV.U32 R96, RZ, RZ, R23 ;  /* 0x000000ffff607224 */ /* 0x000fe200078e0017 */
[----:B------:R-:W-:Y:S01]  /*5680*/  MOV R97, R22 ;  /* 0x0000001600617202 */ /* 0x000fe20000000f00 */
[----:B------:R-:W-:Y:S01]  /*5690*/  LDSM.16.MT88.4 R44, [R239+0x3800] ;  /* 0x00380000ef2c783b */ /* 0x000fe20000004200 */
[----:B------:R-:W-:-:S03]  /*56a0*/  MOV R95, R20 ;  /* 0x00000014005f7202 */ /* 0x000fc60000000f00 */
[C---:B------:R-:W-:Y:S01]  /*56b0*/  HMMA.16816.F32.BF16 R24, R8.reuse, R52, RZ ;  /* 0x000000340818723c */ /* 0x040fe200000418ff */
[----:B------:R-:W-:Y:S01]  /*56c0*/  MOV R88, R37 ;  /* 0x0000002500587202 */ /* 0x000fe20000000f00 */
[----:B------:R-:W-:Y:S01]  /*56d0*/  IMAD.MOV.U32 R87, RZ, RZ, R39 ;  /* 0x000000ffff577224 */ /* 0x000fe200078e0027 */
[----:B------:R-:W-:Y:S02]  /*56e0*/  MOV R93, R38 ;  /* 0x00000026005d7202 */ /* 0x000fe40000000f00 */
[----:B------:R-:W-:Y:S02]  /*56f0*/  MOV R86, R36 ;  /* 0x0000002400567202 */ /* 0x000fe40000000f00 */
[----:B------:R-:W-:Y:S01]  /*5700*/  LDSM.16.MT88.4 R36, [R238+0x3800] ;  /* 0x00380000ee24783b */ /* 0x000fe20000004200 */
[C---:B--2---:R-:W-:Y:S08]  /*5710*/  HMMA.16816.F32.BF16 R16, R8.reuse, R48, RZ ;  /* 0x000000300810723c */ /* 0x044ff000000418ff */
[C---:B------:R-:W-:Y:S01]  /*5720*/  HMMA.16816.F32.BF16 R12, R8.reuse, R50, RZ ;  /* 0x00000032080c723c */ /* 0x040fe200000418ff */
[----:B------:R-:W2:Y:S07]  /*5730*/  LDSM.16.MT88.4 R48, [R240+0x3000] ;  /* 0x00300000f030783b */ /* 0x000eae0000004200 */
[----:B------:R-:W-:Y:S01]  /*5740*/  HMMA.16816.F32.BF16 R20, R8, R54, RZ ;  /* 0x000000360814723c */ /* 0x000fe200000418ff */
[----:B------:R-:W3:Y:S07]  /*5750*/  LDSM.16.MT88.4 R52, [R239+0x3000] ;  /* 0x00300000ef34783b */ /* 0x000eee0000004200 */
[C---:B------:R-:W-:Y:S01]  /*5760*/  HMMA.16816.F32.BF16 R80, R4.reuse, R68, R32 ;  /* 0x000000440450723c */ /* 0x040fe20000041820 */
[----:B------:R-:W4:Y:S07]  /*5770*/  LDSM.16.MT88.4 R32, [R240+0x3800] ;  /* 0x00380000f020783b */ /* 0x000f2e0000004200 */
[----:B------:R-:W-:Y:S08]  /*5780*/  HMMA.16816.F32.BF16 R64, R4, R60, R24 ;  /* 0x0000003c0440723c */ /* 0x000ff00000041818 */
[C---:B-1----:R-:W-:Y:S08]  /*5790*/  HMMA.16816.F32.BF16 R28, R8.reuse, R40, RZ ;  /* 0x00000028081c723c */ /* 0x042ff000000418ff */
[----:B------:R-:W-:Y:S01]  /*57a0*/  HMMA.16816.F32.BF16 R24, R8, R42, RZ ;  /* 0x0000002a0818723c */ /* 0x000fe200000418ff */
[----:B------:R-:W1:Y:S07]  /*57b0*/  LDSM.16.MT88.4 R40, [R241+0x3000] ;  /* 0x00300000f128783b */ /* 0x000e6e0000004200 */
[C---:B------:R-:W-:Y:S08]  /*57c0*/  HMMA.16816.F32.BF16 R20, R4.reuse, R62, R20 ;  /* 0x0000003e0414723c */ /* 0x040ff00000041814 */
[----:B------:R-:W-:Y:S07]  /*57d0*/  HMMA.16816.F32.BF16 R60, R4, R56, R16 ;  /* 0x00000038043c723c */ /* 0x000fee0000041810 */
[----:B------:R-:W-:Y:S01]  /*57e0*/  MOV R56, R89 ;  /* 0x0000005900387202 */ /* 0x000fe20000000f00 */
[----:B--2---:R-:W-:Y:S01]  /*57f0*/  HMMA.16816.F32.BF16 R16, R8, R50, RZ ;  /* 0x000000320810723c */ /* 0x004fe200000418ff */
[----:B------:R-:W-:-:S06]  /*5800*/  MOV R57, R94 ;  /* 0x0000005e00397202 */ /* 0x000fcc0000000f00 */
[----:B------:R-:W-:Y:S01]  /*5810*/  IMAD.MOV.U32 R50, RZ, RZ, R99 ;  /* 0x000000ffff327224 */ /* 0x000fe200078e0063 */
[----:B------:R-:W-:Y:S01]  /*5820*/  HMMA.16816.F32.BF16 R172, R4, R38, R24 ;  /* 0x0000002604ac723c */ /* 0x000fe20000041818 */
[----:B------:R-:W2:Y:S01]  /*5830*/  LDSM.16.MT88.4 R24, [R241+0x3800] ;  /* 0x00380000f118783b */ /* 0x000ea20000004200 */
[----:B------:R-:W-:Y:S01]  /*5840*/  MOV R85, R22 ;  /* 0x0000001600557202 */ /* 0x000fe20000000f00 */
[----:B------:R-:W-:Y:S01]  /*5850*/  IMAD.MOV.U32 R84, RZ, RZ, R23 ;  /* 0x000000ffff547224 */ /* 0x000fe200078e0017 */
[----:B------:R-:W-:Y:S02]  /*5860*/  MOV R92, R21 ;  /* 0x00000015005c7202 */ /* 0x000fe40000000f00 */
[----:B------:R-:W-:Y:S01]  /*5870*/  MOV R3, R20 ;  /* 0x0000001400037202 */ /* 0x000fe20000000f00 */
[----:B------:R-:W-:Y:S01]  /*5880*/  IMAD.MOV.U32 R39, RZ, RZ, R96 ;  /* 0x000000ffff277224 */ /* 0x000fe200078e0060 */
[----:B------:R-:W-:Y:S01]  /*5890*/  HMMA.16816.F32.BF16 R20, R8, R48, RZ ;  /* 0x000000300814723c */ /* 0x000fe200000418ff */
[----:B------:R-:W-:-:S02]  /*58a0*/  MOV R38, R97 ;  /* 0x0000006100267202 */ /* 0x000fc40000000f00 */
[----:B------:R-:W-:-:S04]  /*58b0*/  MOV R51, R102 ;  /* 0x0000006600337202 */ /* 0x000fc80000000f00 */
[----:B------:R-:W-:Y:S01]  /*58c0*/  MOV R49, R103 ;  /* 0x0000006700317202 */ /* 0x000fe20000000f00 */
[----:B------:R-:W-:Y:S01]  /*58d0*/  HMMA.16816.F32.BF16 R176, R4, R58, R12 ;  /* 0x0000003a04b0723c */ /* 0x000fe2000004180c */
[----:B------:R-:W-:-:S06]  /*58e0*/  IMAD.MOV.U32 R48, RZ, RZ, R104 ;  /* 0x000000ffff307224 */ /* 0x000fcc00078e0068 */
[----:B------:R-:W-:Y:S01]  /*58f0*/  IMAD.MOV.U32 R58, RZ, RZ, R91 ;  /* 0x000000ffff3a7224 */ /* 0x000fe200078e005b */
[----:B---3--:R-:W-:Y:S01]  /*5900*/  HMMA.16816.F32.BF16 R12, R8, R52, RZ ;  /* 0x00000034080c723c */ /* 0x008fe200000418ff */
[----:B------:R-:W-:-:S06]  /*5910*/  MOV R59, R90 ;  /* 0x0000005a003b7202 */ /* 0x000fcc0000000f00 */
[----:B------:R-:W-:Y:S01]  /*5920*/  IMAD.MOV.U32 R53, RZ, RZ, R88 ;  /* 0x000000ffff357224 */ /* 0x000fe200078e0058 */
[----:B------:R-:W-:Y:S01]  /*5930*/  HMMA.16816.F32.BF16 R68, R4, R36, R28 ;  /* 0x000000240444723c */ /* 0x000fe2000004181c */
[----:B------:R-:W3:Y:S01]  /*5940*/  LDSM.16.MT88.4 R28, [R238+0x4800] ;  /* 0x00480000ee1c783b */ /* 0x000ee20000004200 */
[----:B------:R-:W-:-:S05]  /*5950*/  IMAD.MOV.U32 R52, RZ, RZ, R86 ;  /* 0x000000ffff347224 */ /* 0x000fca00078e0056 */
[----:B------:R-:W-:Y:S01]  /*5960*/  MOV R37, R98 ;  /* 0x0000006200257202 */ /* 0x000fe20000000f00 */
[----:B----4-:R-:W-:Y:S01]  /*5970*/  HMMA.16816.F32.BF16 R88, R4, R32, R20 ;  /* 0x000000200458723c */ /* 0x010fe20000041814 */
[----:B------:R-:W-:-:S06]  /*5980*/  MOV R36, R95 ;  /* 0x0000005f00247202 */ /* 0x000fcc0000000f00 */
[----:B------:R-:W-:Y:S01]  /*5990*/  MOV R33, R87 ;  /* 0x0000005700217202 */ /* 0x000fe20000000f00 */
[----:B------:R-:W-:Y:S01]  /*59a0*/  HMMA.16816.F32.BF16 R96, R4, R34, R16 ;  /* 0x000000220460723c */ /* 0x000fe20000041810 */
[----:B------:R-:W-:-:S06]  /*59b0*/  MOV R32, R93 ;  /* 0x0000005d00207202 */ /* 0x000fcc0000000f00 */
[----:B------:R-:W-:Y:S01]  /*59c0*/  MOV R34, R85 ;  /* 0x0000005500227202 */ /* 0x000fe20000000f00 */
[----:B-1----:R-:W-:Y:S01]  /*59d0*/  HMMA.16816.F32.BF16 R16, R8, R40, RZ ;  /* 0x000000280810723c */ /* 0x002fe200000418ff */
[----:B------:R-:W-:-:S06]  /*59e0*/  MOV R35, R84 ;  /* 0x0000005400237202 */ /* 0x000fcc0000000f00 */
[----:B------:R-:W-:Y:S01]  /*59f0*/  IMAD.MOV.U32 R40, RZ, RZ, R50 ;  /* 0x000000ffff287224 */ /* 0x000fe200078e0032 */
[----:B------:R-:W-:Y:S01]  /*5a00*/  HMMA.16816.F32.BF16 R84, R4, R44, R12 ;  /* 0x0000002c0454723c */ /* 0x000fe2000004180c */
[----:B------:R-:W-:Y:S02]  /*5a10*/  MOV R41, R51 ;  /* 0x0000003300297202 */ /* 0x000fe40000000f00 */
[----:B------:R-:W-:Y:S02]  /*5a20*/  MOV R50, R131 ;  /* 0x0000008300327202 */ /* 0x000fe40000000f00 */
[----:B------:R-:W-:Y:S02]  /*5a30*/  MOV R51, R130 ;  /* 0x0000008200337202 */ /* 0x000fe40000000f00 */
[----:B------:R-:W-:Y:S01]  /*5a40*/  IMAD.MOV.U32 R45, RZ, RZ, R92 ;  /* 0x000000ffff2d7224 */ /* 0x000fe200078e005c */
[----:B------:R-:W-:Y:S01]  /*5a50*/  HMMA.16816.F32.BF16 R12, R8, R42, RZ ;  /* 0x0000002a080c723c */ /* 0x000fe200000418ff */
[----:B------:R-:W-:Y:S01]  /*5a60*/  MOV R44, R3 ;  /* 0x00000003002c7202 */ /* 0x000fe20000000f00 */
[----:B------:R-:W-:-:S04]  /*5a70*/  FADD.FTZ R3, R101, R100 ;  /* 0x0000006465037221 */ /* 0x000fc80000010000 */
[----:B------:R-:W-:Y:S01]  /*5a80*/  FADD.FTZ R3, R116, R3 ;  /* 0x0000000374037221 */ /* 0x000fe20000010000 */
[----:B------:R-:W-:Y:S01]  /*5a90*/  MOV R42, R48 ;  /* 0x00000030002a7202 */ /* 0x000fe20000000f00 */
[----:B--2---:R-:W-:Y:S01]  /*5aa0*/  HMMA.16816.F32.BF16 R92, R4, R24, R16 ;  /* 0x00000018045c723c */ /* 0x004fe20000041810 */
[----:B------:R-:W1:Y:S01]  /*5ab0*/  LDSM.16.MT88.4 R16, [R238+0x5000] ;  /* 0x00500000ee10783b */ /* 0x000e620000004200 */
[----:B------:R-:W-:Y:S01]  /*5ac0*/  FADD.FTZ R3, R110, R3 ;  /* 0x000000036e037221 */ /* 0x000fe20000010000 */
[----:B------:R-:W-:Y:S01]  /*5ad0*/  MOV R43, R49 ;  /* 0x00000031002b7202 */ /* 0x000fe20000000f00 */
[----:B------:R-:W-:Y:S01]  /*5ae0*/  IMAD.MOV.U32 R48, RZ, RZ, R135 ;  /* 0x000000ffff307224 */ /* 0x000fe200078e0087 */
[----:B------:R-:W-:Y:S02]  /*5af0*/  MOV R49, R132 ;  /* 0x0000008400317202 */ /* 0x000fe40000000f00 */
[----:B------:R-:W-:Y:S01]  /*5b00*/  FADD.FTZ R24, R117, R3 ;  /* 0x0000000375187221 */ /* 0x000fe20000010000 */
[----:B------:R-:W-:Y:S07]  /*5b10*/  HMMA.16816.F32.BF16 R20, R8, R54, RZ ;  /* 0x000000360814723c */ /* 0x000fee00000418ff */
[----:B------:R-:W-:Y:S01]  /*5b20*/  MOV R54, R32 ;  /* 0x0000002000367202 */ /* 0x000fe20000000f00 */
[----:B------:R-:W-:Y:S01]  /*5b30*/  HMMA.16816.F32.BF16 R112, R4, R26, R12 ;  /* 0x0000001a0470723c */ /* 0x000fe2000004180c */
[----:B------:R-:W-:Y:S01]  /*5b40*/  MOV R55, R33 ;  /* 0x0000002100377202 */ /* 0x000fe20000000f00 */
[----:B------:R-:W-:Y:S01]  /*5b50*/  IMAD.MOV.U32 R32, RZ, RZ, R155 ;  /* 0x000000ffff207224 */ /* 0x000fe200078e009b */
[----:B------:R-:W-:-:S04]  /*5b60*/  MOV R33, R154 ;  /* 0x0000009a00217202 */ /* 0x000fc80000000f00 */
[--C-:B------:R-:W-:Y:S01]  /*5b70*/  FFMA.FTZ R27, R74, c[0x0][0x2d0], -R2.reuse ;  /* 0x0000b4004a1b7a23 */ /* 0x100fe20000010802 */
[----:B---3--:R-:W-:Y:S01]  /*5b80*/  HMMA.16816.F32.BF16 R12, R8, R28, RZ ;  /* 0x0000001c080c723c */ /* 0x008fe200000418ff */
[----:B------:R-:W-:-:S06]  /*5b90*/  FFMA.FTZ R26, R73, c[0x0][0x2d0], -R2 ;  /* 0x0000b400491a7a23 */ /* 0x000fcc0000010802 */
[----:B------:R-:W-:Y:S01]  /*5ba0*/  FFMA.FTZ R28, R76, c[0x0][0x2d0], -R2 ;  /* 0x0000b4004c1c7a23 */ /* 0x000fe20000010802 */
[----:B------:R-:W-:Y:S01]  /*5bb0*/  HMMA.16816.F32.BF16 R104, R4, R46, R20 ;  /* 0x0000002e0468723c */ /* 0x000fe20000041814 */
[----:B------:R-:W2:Y:S01]  /*5bc0*/  LDSM.16.MT88.4 R20, [R240+0x4800] ;  /* 0x00480000f014783b */ /* 0x000ea20000004200 */
[----:B------:R-:W-:Y:S01]  /*5bd0*/  FFMA.FTZ R29, R78, c[0x0][0x2d0], -R0 ;  /* 0x0000b4004e1d7a23 */ /* 0x000fe20000010800 */
[----:B------:R-:W-:Y:S01]  /*5be0*/  MOV R76, R44 ;  /* 0x0000002c004c7202 */ /* 0x000fe20000000f00 */
[----:B------:R-:W-:Y:S02]  /*5bf0*/  IMAD.MOV.U32 R44, RZ, RZ, R147 ;  /* 0x000000ffff2c7224 */ /* 0x000fe400078e0093 */
[----:B------:R-:W-:Y:S01]  /*5c00*/  IMAD.MOV.U32 R78, RZ, RZ, R34 ;  /* 0x000000ffff4e7224 */ /* 0x000fe200078e0022 */
[----:B------:R-:W-:Y:S02]  /*5c10*/  MOV R46, R145 ;  /* 0x00000091002e7202 */ /* 0x000fe40000000f00 */
[----:B------:R-:W-:-:S02]  /*5c20*/  MOV R47, R144 ;  /* 0x00000090002f7202 */ /* 0x000fc40000000f00 */
[----:B------:R-:W-:-:S05]  /*5c30*/  MOV R34, R153 ;  /* 0x0000009900227202 */ /* 0x000fca0000000f00 */
[----:B-1----:R-:W-:Y:S07]  /*5c40*/  HMMA.16816.F32.BF16 R100, R4, R16, R12 ;  /* 0x000000100464723c */ /* 0x002fee000004180c */
[----:B------:R-:W-:Y:S01]  /*5c50*/  FADD.FTZ R16, R109, R108 ;  /* 0x0000006c6d107221 */ /* 0x000fe20000010000 */
[----:B------:R-:W-:Y:S03]  /*5c60*/  HMMA.16816.F32.BF16 R12, R8, R30, RZ ;  /* 0x0000001e080c723c */ /* 0x000fe600000418ff */
[----:B------:R-:W-:-:S04]  /*5c70*/  FADD.FTZ R25, R111, R16 ;  /* 0x000000106f197221 */ /* 0x000fc80000010000 */
[----:B------:R-:W-:Y:S02]  /*5c80*/  FADD.FTZ R3, R119, R25 ;  /* 0x0000001977037221 */ /* 0x000fe40000010000 */
[----:B------:R-:W-:Y:S02]  /*5c90*/  FFMA.FTZ R25, R72, c[0x0][0x2d0], -R2 ;  /* 0x0000b40048197a23 */ /* 0x000fe40000010802 */
[----:B------:R-:W-:Y:S02]  /*5ca0*/  FADD.FTZ R3, R118, R3 ;  /* 0x0000000376037221 */ /* 0x000fe40000010000 */
[----:B------:R-:W-:Y:S02]  /*5cb0*/  FADD.FTZ R2, R127, R24 ;  /* 0x000000187f027221 */ /* 0x000fe40000010000 */
[----:B------:R-:W-:Y:S01]  /*5cc0*/  FFMA.FTZ R30, R79, c[0x0][0x2d0], -R0 ;  /* 0x0000b4004f1e7a23 */ /* 0x000fe20000010800 */
[----:B------:R-:W-:Y:S01]  /*5cd0*/  MOV R79, R35 ;  /* 0x00000023004f7202 */ /* 0x000fe20000000f00 */
[----:B------:R-:W-:Y:S01]  /*5ce0*/  FADD.FTZ R2, R125, R2 ;  /* 0x000000027d027221 */ /* 0x000fe20000010000 */
[----:B------:R-:W-:Y:S01]  /*5cf0*/  MOV R35, R152 ;  /* 0x0000009800237202 */ /* 0x000fe20000000f00 */
[--C-:B------:R-:W-:Y:S01]  /*5d00*/  FFMA.FTZ R24, R77, c[0x0][0x2d0], -R0.reuse ;  /* 0x0000b4004d187a23 */ /* 0x100fe20000010800 */
[----:B------:R-:W-:Y:S01]  /*5d10*/  MOV R77, R45 ;  /* 0x0000002d004d7202 */ /* 0x000fe20000000f00 */
[----:B------:R-:W-:Y:S01]  /*5d20*/  FFMA.FTZ R31, R75, c[0x0][0x2d0], -R0 ;  /* 0x0000b4004b1f7a23 */ /* 0x000fe20000010800 */
[----:B------:R-:W-:Y:S01]  /*5d30*/  MOV R45, R146 ;  /* 0x00000092002d7202 */ /* 0x000fe20000000f00 */
[----:B------:R-:W-:Y:S01]  /*5d40*/  FADD.FTZ R3, R124, R3 ;  /* 0x000000037c037221 */ /* 0x000fe20000010000 */
[----:B------:R-:W-:Y:S01]  /*5d50*/  HMMA.16816.F32.BF16 R120, R4, R18, R12 ;  /* 0x000000120478723c */ /* 0x000fe2000004180c */
[----:B------:R-:W1:Y:S01]  /*5d60*/  LDSM.16.MT88.4 R16, [R240+0x5000] ;  /* 0x00500000f010783b */ /* 0x000e620000004200 */
[----:B------:R-:W-:-:S02]  /*5d70*/  FADD.FTZ R0, R126, R2 ;  /* 0x000000027e007221 */ /* 0x000fc40000010000 */
[----:B------:R-:W-:Y:S01]  /*5d80*/  FADD.FTZ R2, R129, R3 ;  /* 0x0000000381027221 */ /* 0x000fe20000010000 */
[----:B------:R-:W-:Y:S01]  /*5d90*/  LDSM.16.MT88.4 R144, [R240+0x1000] ;  /* 0x00100000f090783b */ /* 0x000fe20000004200 */
[----:B------:R-:W-:Y:S02]  /*5da0*/  MUFU.EX2 R3, R31 ;  /* 0x0000001f00037308 */ /* 0x000fe40000000800 */
[----:B--2---:R-:W-:Y:S01]  /*5db0*/  HMMA.16816.F32.BF16 R12, R8, R20, RZ ;  /* 0x00000014080c723c */ /* 0x004fe200000418ff */
[----:B------:R-:W-:Y:S01]  /*5dc0*/  FADD.FTZ R2, R128, R2 ;  /* 0x0000000280027221 */ /* 0x000fe20000010000 */
[----:B------:R-:W-:Y:S04]  /*5dd0*/  LDSM.16.MT88.4 R152, [R238+0x1000] ;  /* 0x00100000ee98783b */ /* 0x000fe80000004200 */
[----:B------:R-:W-:Y:S11]  /*5de0*/  LDSM.16.MT88.4 R72, [R238+0x4000] ;  /* 0x00400000ee48783b */ /* 0x000ff60000004200 */
[----:B------:R-:W-:Y:S07]  /*5df0*/  @!UPT UIADD3 URZ, URZ, URZ, URZ ;  /* 0x0000003f3f3ff290 */ /* 0x000fee000fffe03f */
[----:B-1----:R-:W-:Y:S08]  /*5e00*/  HMMA.16816.F32.BF16 R108, R4, R16, R12 ;  /* 0x00000010046c723c */ /* 0x002ff0000004180c */
[----:B------:R-:W-:Y:S01]  /*5e10*/  HMMA.16816.F32.BF16 R12, R8, R22, RZ ;  /* 0x00000016080c723c */ /* 0x000fe200000418ff */
[----:B------:R-:W1:Y:S11]  /*5e20*/  LDSM.16.MT88.4 R20, [R239+0x4800] ;  /* 0x00480000ef14783b */ /* 0x000e760000004200 */
[----:B------:R-:W-:Y:S11]  /*5e30*/  @!UPT UIADD3 URZ, URZ, URZ, URZ ;  /* 0x0000003f3f3ff290 */ /* 0x000ff6000fffe03f */
[----:B------:R-:W-:Y:S01]  /*5e40*/  @!UPT UIADD3 URZ, URZ, URZ, URZ ;  /* 0x0000003f3f3ff290 */ /* 0x000fe2000fffe03f */
[----:B------:R-:W-:Y:S01]  /*5e50*/  HMMA.16816.F32.BF16 R168, R4, R18, R12 ;  /* 0x0000001204a8723c */ /* 0x000fe2000004180c */
[----:B------:R-:W2:Y:S07]  /*5e60*/  LDSM.16.MT88.4 R16, [R239+0x5000] ;  /* 0x00500000ef10783b */ /* 0x000eae0000004200 */
[----:B-1----:R-:W-:Y:S01]  /*5e70*/  HMMA.16816.F32.BF16 R12, R8, R20, RZ ;  /* 0x00000014080c723c */ /* 0x002fe200000418ff */
[----:B------:R-:W1:Y:S08]  /*5e80*/  MUFU.EX2 R20, R28 ;  /* 0x0000001c00147308 */ /* 0x000e700000000800 */
[----:B------:R-:W3:Y:S01]  /*5e90*/  MUFU.EX2 R21, R24 ;  /* 0x0000001800157308 */ /* 0x000ee20000000800 */
[----:B-1----:R-:W-:Y:S11]  /*5ea0*/  FADD.FTZ R0, R20, R0 ;  /* 0x0000000014007221 */ /* 0x002ff60000010000 */
[----:B------:R-:W-:Y:S03]  /*5eb0*/  @!UPT UIADD3 URZ, URZ, URZ, URZ ;  /* 0x0000003f3f3ff290 */ /* 0x000fe6000fffe03f */
[----:B--2---:R-:W-:Y:S01]  /*5ec0*/  HMMA.16816.F32.BF16 R116, R4, R16, R12 ;  /* 0x000000100474723c */ /* 0x004fe2000004180c */
[----:B------:R-:W1:Y:S01]  /*5ed0*/  MUFU.EX2 R16, R27 ;  /* 0x0000001b00107308 */ /* 0x000e620000000800 */
[----:B---3--:R-:W-:-:S06]  /*5ee0*/  F2FP.BF16.PACK_AB R131, R3, R21 ;  /* 0x000000150383723e */ /* 0x008fcc00000010ff */
[----:B------:R-:W-:Y:S01]  /*5ef0*/  HMMA.16816.F32.BF16 R12, R8, R22, RZ ;  /* 0x00000016080c723c */ /* 0x000fe200000418ff */
[----:B------:R-:W2:Y:S08]  /*5f00*/  MUFU.EX2 R17, R26 ;  /* 0x0000001a00117308 */ /* 0x000eb00000000800 */
[----:B------:R-:W-:Y:S01]  /*5f10*/  MUFU.EX2 R22, R30 ;  /* 0x0000001e00167308 */ /* 0x000fe20000000800 */
[C---:B-1----:R-:W-:Y:S01]  /*5f20*/  FADD.FTZ R0, R16.reuse, R0 ;  /* 0x0000000010007221 */ /* 0x042fe20000010000 */
[----:B------:R-:W-:-:S06]  /*5f30*/  F2FP.BF16.PACK_AB R128, R16, R20 ;  /* 0x000000141080723e */ /* 0x000fcc00000010ff */
[----:B------:R-:W1:Y:S01]  /*5f40*/  MUFU.EX2 R20, R29 ;  /* 0x0000001d00147308 */ /* 0x000e620000000800 */
[----:B--2---:R-:W-:-:S06]  /*5f50*/  FADD.FTZ R0, R17, R0 ;  /* 0x0000000011007221 */ /* 0x004fcc0000010000 */
[----:B------:R-:W-:Y:S01]  /*5f60*/  HMMA.16816.F32.BF16 R124, R4, R18, R12 ;  /* 0x00000012047c723c */ /* 0x000fe2000004180c */
[----:B------:R-:W2:Y:S01]  /*5f70*/  MUFU.EX2 R12, R25 ;  /* 0x00000019000c7308 */ /* 0x000ea20000000800 */
[----:B-1----:R-:W-:Y:S01]  /*5f80*/  F2FP.BF16.PACK_AB R129, R20, R22 ;  /* 0x000000161481723e */ /* 0x002fe200000010ff */
[C---:B--2---:R-:W-:Y:S01]  /*5f90*/  FADD.FTZ R0, R12.reuse, R0 ;  /* 0x000000000c007221 */ /* 0x044fe20000010000 */
[----:B------:R-:W-:Y:S02]  /*5fa0*/  F2FP.BF16.PACK_AB R130, R12, R17 ;  /* 0x000000110c82723e */ /* 0x000fe400000010ff */
[----:B------:R-:W1:Y:S04]  /*5fb0*/  LDSM.16.MT88.4 R12, [R241+0x4800] ;  /* 0x00480000f10c783b */ /* 0x000e680000004200 */
[----:B------:R2:W-:Y:S01]  /*5fc0*/  STL [R1+0x4], R0 ;  /* 0x0000040001007387 */ /* 0x0005e20000100800 */
[C---:B------:R-:W-:Y:S08]  /*5fd0*/  HMMA.16816.F32.BF16 R148, R128.reuse, R144, R148 ;  /* 0x000000908094723c */ /* 0x040ff00000041894 */
[C---:B------:R-:W-:Y:S01]  /*5fe0*/  HMMA.16816.F32.BF16 R144, R128.reuse, R146, R32 ;  /* 0x000000928090723c */ /* 0x040fe20000041820 */
[----:B------:R-:W3:Y:S07]  /*5ff0*/  LDSM.16.MT88.4 R32, [R241+0x1000] ;  /* 0x00100000f120783b */ /* 0x000eee0000004200 */
[----:B------:R-:W-:Y:S01]  /*6000*/  HMMA.16816.F32.BF16 R156, R128, R152, R156 ;  /* 0x00000098809c723c */ /* 0x000fe2000004189c */
[----:B--2---:R-:W-:-:S07]  /*6010*/  FADD.FTZ R0, R22, R2 ;  /* 0x0000000216007221 */ /* 0x004fce0000010000 */
[----:B------:R-:W-:Y:S01]  /*6020*/  HMMA.16816.F32.BF16 R152, R128, R154, R136 ;  /* 0x0000009a8098723c */ /* 0x000fe20000041888 */
[----:B------:R-:W2:Y:S01]  /*6030*/  LDSM.16.MT88.4 R136, [R239+0x1000] ;  /* 0x00100000ef88783b */ /* 0x000ea20000004200 */
[----:B------:R-:W-:-:S04]  /*6040*/  FADD.FTZ R0, R20, R0 ;  /* 0x0000000014007221 */ /* 0x000fc80000010000 */
[----:B------:R-:W-:Y:S02]  /*6050*/  FADD.FTZ R0, R21, R0 ;  /* 0x0000000015007221 */ /* 0x000fe40000010000 */
[----:B-1----:R-:W-:Y:S02]  /*6060*/  HMMA.16816.F32.BF16 R16, R8, R12, RZ ;  /* 0x0000000c0810723c */ /* 0x002fe400000418ff */
[----:B------:R-:W-:-:S05]  /*6070*/  FADD.FTZ R0, R3, R0 ;  /* 0x0000000003007221 */ /* 0x000fca0000010000 */
[----:B------:R1:W-:Y:S01]  /*6080*/  STL [R1+0x8], R0 ;  /* 0x0000080001007387 */ /* 0x0003e20000100800 */
[----:B------:R-:W-:Y:S03]  /*6090*/  HMMA.16816.F32.BF16 R12, R8, R14, RZ ;  /* 0x0000000e080c723c */ /* 0x000fe600000418ff */
[----:B------:R-:W4:Y:S05]  /*60a0*/  LDSM.16.MT88.4 R8, [R241+0x5000] ;  /* 0x00500000f108783b */ /* 0x000f2a0000004200 */
[C---:B---3--:R-:W-:Y:S01]  /*60b0*/  HMMA.16816.F32.BF16 R28, R128.reuse, R32, R40 ;  /* 0x00000020801c723c */ /* 0x048fe20000041828 */
[----:B------:R-:W3:Y:S07]  /*60c0*/  LDSM.16.MT88.4 R40, [R238+0x2800] ;  /* 0x00280000ee28783b */ /* 0x000eee0000004200 */
[C---:B------:R-:W-:Y:S01]  /*60d0*/  HMMA.16816.F32.BF16 R32, R128.reuse, R34, R36 ;  /* 0x000000228020723c */ /* 0x040fe20000041824 */
[----:B-1----:R-:W5:Y:S07]  /*60e0*/  LDL R0, [R1+0xc] ;  /* 0x00000c0001007983 */ /* 0x002f6e0000100800 */
[C---:B--2---:R-:W-:Y:S08]  /*60f0*/  HMMA.16816.F32.BF16 R140, R128.reuse, R136, R140 ;  /* 0x00000088808c723c */ /* 0x044ff0000004188c */
[----:B------:R-:W-:Y:S08]  /*6100*/  HMMA.16816.F32.BF16 R136, R128, R138, R44 ;  /* 0x0000008a8088723c */ /* 0x000ff0000004182c */
[----:B----4-:R-:W-:Y:S08]  /*6110*/  HMMA.16816.F32.BF16 R16, R4, R8, R16 ;  /* 0x000000080410723c */ /* 0x010ff00000041810 */
[C---:B---3--:R-:W-:Y:S01]  /*6120*/  HMMA.16816.F32.BF16 R36, R128.reuse, R40, R48 ;  /* 0x000000288024723c */ /* 0x048fe20000041830 */
[----:B------:R-:W1:Y:S07]  /*6130*/  LDSM.16.MT88.4 R48, [R240+0x2800] ;  /* 0x00280000f030783b */ /* 0x000e6e0000004200 */
[----:B------:R-:W-:Y:S01]  /*6140*/  HMMA.16816.F32.BF16 R40, R128, R42, R56 ;  /* 0x0000002a8028723c */ /* 0x000fe20000041838 */
[----:B------:R-:W2:Y:S07]  /*6150*/  LDSM.16.MT88.4 R56, [R239+0x2800] ;  /* 0x00280000ef38783b */ /* 0x000eae0000004200 */
[----:B------:R-:W-:Y:S01]  /*6160*/  HMMA.16816.F32.BF16 R12, R4, R10, R12 ;  /* 0x0000000a040c723c */ /* 0x000fe2000004180c */
[----:B------:R-:W-:Y:S07]  /*6170*/  LDSM.16.MT88.4 R4, [R241+0x5800] ;  /* 0x00580000f104783b */ /* 0x000fee0000004200 */
[C---:B-1----:R-:W-:Y:S01]  /*6180*/  HMMA.16816.F32.BF16 R44, R128.reuse, R48, R80 ;  /* 0x00000030802c723c */ /* 0x042fe20000041850 */
[----:B------:R-:W1:Y:S07]  /*6190*/  LDSM.16.MT88.4 R80, [R240+0x4000] ;  /* 0x00400000f050783b */ /* 0x000e6e0000004200 */
[C---:B------:R-:W-:Y:S08]  /*61a0*/  HMMA.16816.F32.BF16 R48, R128.reuse, R50, R52 ;  /* 0x000000328030723c */ /* 0x040ff00000041834 */
[C---:B--2---:R-:W-:Y:S01]  /*61b0*/  HMMA.16816.F32.BF16 R52, R128.reuse, R56, R64 ;  /* 0x000000388034723c */ /* 0x044fe20000041840 */
[----:B------:R-:W-:Y:S07]  /*61c0*/  LDSM.16.MT88.4 R64, [R241+0x2800] ;  /* 0x00280000f140783b */ /* 0x000fee0000004200 */
[C---:B------:R-:W-:Y:S08]  /*61d0*/  HMMA.16816.F32.BF16 R56, R128.reuse, R58, R76 ;  /* 0x0000003a8038723c */ /* 0x040ff0000004184c */
[C---:B-1----:R-:W-:Y:S01]  /*61e0*/  HMMA.16816.F32.BF16 R76, R128.reuse, R80, R88 ;  /* 0x00000050804c723c */ /* 0x042fe20000041858 */
[----:B------:R-:W1:Y:S07]  /*61f0*/  LDSM.16.MT88.4 R88, [R239+0x4000] ;  /* 0x00400000ef58783b */ /* 0x000e6e0000004200 */
        /* <DEDUP_REMOVED lines=10> */
[----:B------:R-:W1:Y:S01]  /*62a0*/  LDSM.16.MT88.4 R120, [R239+0x5800] ;  /* 0x00580000ef78783b */ /* 0x000e620000004200 */
[----:B------:R-:W-:-:S06]  /*62b0*/  IADD3 R252, R252, -0x2, RZ ;  /* 0xfffffffefcfc7810 */ /* 0x000fcc0007ffe0ff */
[C---:B------:R-:W-:Y:S08]  /*62c0*/  HMMA.16816.F32.BF16 R60, R128.reuse, R64, R60 ;  /* 0x00000040803c723c */ /* 0x040ff0000004183c */
[C---:B------:R-:W-:Y:S08]  /*62d0*/  HMMA.16816.F32.BF16 R68, R128.reuse, R72, R68 ;  /* 0x000000488044723c */ /* 0x040ff00000041844 */
[C---:B--2---:R-:W-:Y:S08]  /*62e0*/  HMMA.16816.F32.BF16 R108, R128.reuse, R112, R108 ;  /* 0x00000070806c723c */ /* 0x044ff0000004186c */
[C---:B------:R-:W-:Y:S08]  /*62f0*/  HMMA.16816.F32.BF16 R64, R128.reuse, R66, R176 ;  /* 0x000000428040723c */ /* 0x040ff000000418b0 */
[C---:B-1----:R-:W-:Y:S08]  /*6300*/  HMMA.16816.F32.BF16 R116, R128.reuse, R120, R116 ;  /* 0x000000788074723c */ /* 0x042ff00000041874 */
[C---:B------:R-:W-:Y:S08]  /*6310*/  HMMA.16816.F32.BF16 R120, R128.reuse, R122, R124 ;  /* 0x0000007a8078723c */ /* 0x040ff0000004187c */
[C---:B------:R-:W-:Y:S08]  /*6320*/  HMMA.16816.F32.BF16 R72, R128.reuse, R74, R172 ;  /* 0x0000004a8048723c */ /* 0x040ff000000418ac */
[C---:B------:R-:W-:Y:S08]  /*6330*/  HMMA.16816.F32.BF16 R112, R128.reuse, R114, R168 ;  /* 0x000000728070723c */ /* 0x040ff000000418a8 */
[C---:B------:R-:W-:Y:S08]  /*6340*/  HMMA.16816.F32.BF16 R124, R128.reuse, R4, R16 ;  /* 0x00000004807c723c */ /* 0x040ff00000041810 */
[----:B------:R-:W-:Y:S01]  /*6350*/  HMMA.16816.F32.BF16 R128, R128, R6, R12 ;  /* 0x000000068080723c */ /* 0x000fe2000004180c */
[----:B-----5:R-:W-:Y:S11]  /*6360*/  ISETP.GE.AND P1, PT, R252, R0, PT ;  /* 0x00000000fc00720c */ /* 0x020ff60003f26270 */
[----:B------:R-:W-:Y:S02]  /*6370*/  @!UPT UIADD3 URZ, URZ, URZ, URZ ;  /* 0x0000003f3f3ff290 */ /* 0x000fe4000fffe03f */
[----:B------:R-:W-:Y:S05]  /*6380*/  @!P1 BRA `(.L_x_43) ;  /* 0x0000308000009947 */ /* 0x000fea0003800000 */
.L_x_55:
[----:B------:R-:W2:Y:S01]  /*6390*/  LDL.64 R6, [R1+0x28] ;  /* 0x0000280001067983 */ /* 0x000ea20000100a00 */
[----:B------:R-:W-:Y:S04]  /*63a0*/  DEPBAR.LE SB0, 0x0 ;  /* 0x000080000000791a */ /* 0x000fe80000000000 */
[----:B------:R-:W3:Y:S01]  /*63b0*/  LDL R5, [R1+0x38] ;  /* 0x0000380001057983 */ /* 0x000ee20000100800 */
[----:B------:R-:W-:Y:S01]  /*63c0*/  WARPSYNC 0xffffffff ;  /* 0xffffffff00007948 */ /* 0x000fe20003800000 */
[C---:B------:R-:W-:Y:S01]  /*63d0*/  IMAD.WIDE.U32 R2, R251.reuse, c[0x0][0x208], RZ ;  /* 0x00008200fb027a25 */ /* 0x040fe200078e00ff */
[----:B------:R-:W-:Y:S01]  /*63e0*/  SHF.R.S32.HI R0, RZ, 0x1f, R251 ;  /* 0x0000001fff007819 */ /* 0x000fe200000114fb */
[----:B------:R-:W1:Y:S02]  /*63f0*/  S2R R4, SR_TID.X ;  /* 0x0000000000047919 */ /* 0x000e640000002100 */
[----:B------:R-:W-:Y:S02]  /*6400*/  IMAD.MOV.U32 R135, RZ, RZ, R134 ;  /* 0x000000ffff877224 */ /* 0x000fe400078e0086 */
[----:B------:R-:W-:Y:S01]  /*6410*/  BAR.SYNC.DEFER_BLOCKING 0x0 ;  /* 0x0000000000007b1d */ /* 0x000fe20000010000 */
[----:B------:R-:W-:Y:S04]  /*6420*/  IMAD R0, R0, c[0x0][0x208], RZ ;  /* 0x0000820000007a24 */ /* 0x000fe800078e02ff */
[----:B------:R-:W-:Y:S04]  /*6430*/  IMAD R0, R251, c[0x0][0x20c], R0 ;  /* 0x00008300fb007a24 */ /* 0x000fe800078e0200 */
[----:B------:R-:W-:Y:S01]  /*6440*/  IMAD.IADD R3, R3, 0x1, R0 ;  /* 0x0000000103037824 */ /* 0x000fe200078e0200 */
[----:B------:R-:W-:Y:S03]  /*6450*/  IADD3 R0, R236, 0x20, RZ ;  /* 0x00000020ec007810 */ /* 0x000fe60007ffe0ff */
[----:B------:R-:W-:Y:S01]  /*6460*/  IMAD.WIDE.U32 R2, R250, c[0x0][0x218], R2 ;  /* 0x00008600fa027a25 */ /* 0x000fe200078e0002 */
[----:B------:R4:W2:Y:S01]  /*6470*/  LDSM.16.M88.4 R16, [R236+0x800] ;  /* 0x00080000ec10783b */ /* 0x0008a20000000200 */
[----:B-1----:R-:W-:Y:S03]  /*6480*/  SHF.R.S32.HI R8, RZ, 0x1f, R4 ;  /* 0x0000001fff087819 */ /* 0x002fe60000011404 */
[----:B------:R4:W1:Y:S01]  /*6490*/  LDSM.16.M88.4 R24, [R236+0x1000] ;  /* 0x00100000ec18783b */ /* 0x0008620000000200 */
[----:B------:R-:W-:Y:S04]  /*64a0*/  LEA.HI R8, R8, R4, RZ, 0x3 ;  /* 0x0000000408087211 */ /* 0x000fe800078f18ff */
[----:B------:R-:W-:Y:S05]  /*64b0*/  LOP3.LUT R8, R8, 0xfffffff8, RZ, 0xc0, !PT ;  /* 0xfffffff808087812 */ /* 0x000fea00078ec0ff */
[----:B------:R-:W-:Y:S01]  /*64c0*/  IMAD.IADD R8, R4, 0x1, -R8 ;  /* 0x0000000104087824 */ /* 0x000fe200078e0a08 */
[----:B------:R-:W-:Y:S04]  /*64d0*/  SHF.R.S32.HI R4, RZ, 0x1f, R250 ;  /* 0x0000001fff047819 */ /* 0x000fe800000114fa */
[----:B------:R-:W-:Y:S01]  /*64e0*/  LOP3.LUT P1, RZ, R8, 0x2, RZ, 0xc0, !PT ;  /* 0x0000000208ff7812 */ /* 0x000fe2000782c0ff */
[----:B------:R-:W-:Y:S01]  /*64f0*/  IMAD R4, R4, c[0x0][0x218], RZ ;  /* 0x0000860004047a24 */ /* 0x000fe200078e02ff */
[----:B------:R4:W1:Y:S03]  /*6500*/  LDSM.16.M88.4 R8, [R236] ;  /* 0x00000000ec08783b */ /* 0x0008660000000200 */
[----:B------:R-:W-:Y:S08]  /*6510*/  IMAD R4, R250, c[0x0][0x21c], R4 ;  /* 0x00008700fa047a24 */ /* 0x000ff000078e0204 */
[----:B------:R-:W-:Y:S05]  /*6520*/  @P1 IADD3 R0, R236, -0x20, RZ ;  /* 0xffffffe0ec001810 */ /* 0x000fea0007ffe0ff */
[----:B------:R4:W1:Y:S04]  /*6530*/  LDSM.16.M88.4 R168, [R0] ;  /* 0x0000000000a8783b */ /* 0x0008680000000200 */
[----:B------:R4:W1:Y:S04]  /*6540*/  LDSM.16.M88.4 R172, [R0+0x800] ;  /* 0x0008000000ac783b */ /* 0x0008680000000200 */
[----:B------:R4:W1:Y:S01]  /*6550*/  LDSM.16.M88.4 R176, [R0+0x1000] ;  /* 0x0010000000b0783b */ /* 0x0008620000000200 */
[----:B--2---:R-:W-:Y:S04]  /*6560*/  IADD3 R2, P2, R6, R2, RZ ;  /* 0x0000000206027210 */ /* 0x004fe80007f5e0ff */
[C---:B------:R-:W-:Y:S02]  /*6570*/  LEA R7, P1, R2.reuse, c[0x0][0x1f8], 0x1 ;  /* 0x00007e0002077a11 */ /* 0x040fe400078208ff */
[----:B---3--:R-:W-:Y:S02]  /*6580*/  IADD3.X R3, R5, R3, R4, P2, !PT ;  /* 0x0000000305037210 */ /* 0x008fe400017fe404 */
[----:B------:R-:W-:Y:S02]  /*6590*/  IADD3 R5, R249, 0xc0, RZ ;  /* 0x000000c0f9057810 */ /* 0x000fe40007ffe0ff */
[----:B------:R-:W-:Y:S02]  /*65a0*/  LEA.HI.X R6, R2, c[0x0][0x1fc], R3, 0x1, P1 ;  /* 0x00007f0002067a11 */ /* 0x000fe400008f0c03 */
[----:B------:R-:W-:Y:S01]  /*65b0*/  ISETP.GE.AND P2, PT, R5, c[0x0][0x1d4], PT ;  /* 0x0000750005007a0c */ /* 0x000fe20003f46270 */
[----:B------:R-:W-:-:S10]  /*65c0*/  BRA.DIV ~URZ, `(.L_x_44) ;  /* 0x000094027f007947 */ /* 0x000fd4000b800000 */
[----:B-1--4-:R1:W2:Y:S02]  /*65d0*/  SHFL.IDX PT, R0, R6, RZ, 0x181f ;  /* 0x00181fff06007589 */ /* 0x0122a400000e0000 */
.L_x_125:
[----:B------:R-:W-:Y:S01]  /*65e0*/  SHF.R.S32.HI R3, RZ, 0x1f, R249 ;  /* 0x0000001fff037819 */ /* 0x000fe200000114f9 */
[----:B------:R-:W3:Y:S01]  /*65f0*/  SHFL.IDX PT, R2, R7, RZ, 0x181f ;  /* 0x00181fff07027589 */ /* 0x000ee200000e0000 */
[C---:B------:R-:W-:Y:S01]  /*6600*/  IADD3 R12, R249.reuse, 0x40, RZ ;  /* 0x00000040f90c7810 */ /* 0x040fe20007ffe0ff */
[----:B------:R-:W-:Y:S01]  /*6610*/  BSSY B0, `(.L_x_45) ;  /* 0x0000037000007945 */ /* 0x000fe20003800000 */
[C---:B------:R-:W-:Y:S02]  /*6620*/  IADD3 R13, R249.reuse, 0x40, RZ ;  /* 0x00000040f90d7810 */ /* 0x040fe40007ffe0ff */
[C---:B------:R-:W-:Y:S02]  /*6630*/  IADD3 R14, R249.reuse, 0xc0, RZ ;  /* 0x000000c0f90e7810 */ /* 0x040fe40007ffe0ff */
[----:B------:R-:W-:Y:S02]  /*6640*/  SHF.R.S32.HI R13, RZ, 0x1f, R13 ;  /* 0x0000001fff0d7819 */ /* 0x000fe4000001140d */
[----:B------:R-:W-:Y:S02]  /*6650*/  SHF.R.S32.HI R14, RZ, 0x1f, R14 ;  /* 0x0000001fff0e7819 */ /* 0x000fe4000001140e */
[C---:B---3--:R-:W-:Y:S04]  /*6660*/  LEA R4, P1, R249.reuse, R2, 0x1 ;  /* 0x00000002f9047211 */ /* 0x048fe800078208ff */
[C---:B--2---:R-:W-:Y:S02]  /*6670*/  LEA.HI.X R5, R249.reuse, R0, R3, 0x1, P1 ;  /* 0x00000000f9057211 */ /* 0x044fe400008f0c03 */
[C---:B------:R-:W-:Y:S03]  /*6680*/  IADD3 R3, R249.reuse, 0x80, RZ ;  /* 0x00000080f9037810 */ /* 0x040fe60007ffe0ff */
[----:B------:R-:W-:Y:S01]  /*6690*/  @!PT LDS RZ, [RZ] ;  /* 0x00000000fffff984 */ /* 0x000fe20000000800 */
[----:B------:R-:W-:Y:S01]  /*66a0*/  @!PT LDS RZ, [RZ] ;  /* 0x00000000fffff984 */ /* 0x000fe20000000800 */
[----:B------:R2:W-:Y:S02]  /*66b0*/  LDGSTS.E.BYPASS.LTC128B.128 [R248+0x4080], [R4.64], !P6 ;  /* 0x0408000004f87fae */ /* 0x0005e4000f101d46 */
[C---:B--2---:R-:W-:Y:S04]  /*66c0*/  LEA R4, P1, R12.reuse, R2, 0x1 ;  /* 0x000000020c047211 */ /* 0x044fe800078208ff */
[----:B------:R-:W-:Y:S02]  /*66d0*/  LEA.HI.X R5, R12, R0, R13, 0x1, P1 ;  /* 0x000000000c057211 */ /* 0x000fe400008f0c0d */
[C---:B------:R-:W-:Y:S02]  /*66e0*/  IADD3 R13, R249.reuse, 0xc0, RZ ;  /* 0x000000c0f90d7810 */ /* 0x040fe40007ffe0ff */
[----:B------:R-:W-:Y:S01]  /*66f0*/  IADD3 R12, R249, 0x80, RZ ;  /* 0x00000080f90c7810 */ /* 0x000fe20007ffe0ff */
[----:B------:R2:W-:Y:S03]  /*6700*/  LDGSTS.E.BYPASS.LTC128B.128 [R248+0x5880], [R4.64], !P5 ;  /* 0x0588000004f87fae */ /* 0x0005e6000e901d46 */
[----:B------:R-:W-:Y:S02]  /*6710*/  SHF.R.S32.HI R12, RZ, 0x1f, R12 ;  /* 0x0000001fff0c7819 */ /* 0x000fe4000001140c */
[C---:B--2---:R-:W-:Y:S04]  /*6720*/  LEA R4, P1, R3.reuse, R2, 0x1 ;  /* 0x0000000203047211 */ /* 0x044fe800078208ff */
[----:B------:R-:W-:Y:S02]  /*6730*/  LEA.HI.X R5, R3, R0, R12, 0x1, P1 ;  /* 0x0000000003057211 */ /* 0x000fe400008f0c0c */
[----:B------:R-:W2:Y:S01]  /*6740*/  S2R R12, SR_TID.X ;  /* 0x00000000000c7919 */ /* 0x000ea20000002100 */
[C---:B------:R-:W-:Y:S03]  /*6750*/  LEA R2, P1, R13.reuse, R2, 0x1 ;  /* 0x000000020d027211 */ /* 0x040fe600078208ff */
[----:B------:R3:W-:Y:S01]  /*6760*/  LDGSTS.E.BYPASS.LTC128B.128 [R248+0x7080], [R4.64], !P4 ;  /* 0x0708000004f87fae */ /* 0x0007e2000e101d46 */
[----:B------:R-:W-:Y:S05]  /*6770*/  LEA.HI.X R3, R13, R0, R14, 0x1, P1 ;  /* 0x000000000d037211 */ /* 0x000fea00008f0c0e */
[----:B------:R3:W-:Y:S01]  /*6780*/  LDGSTS.E.BYPASS.LTC128B.128 [R248+0x8880], [R2.64], !P2 ;  /* 0x0888000002f87fae */ /* 0x0007e2000d101d46 */
[----:B--2---:R-:W-:Y:S11]  /*6790*/  ISETP.GT.AND P1, PT, R12, 0x7f, PT ;  /* 0x0000007f0c00780c */ /* 0x004ff60003f24270 */
[----:B------:R-:W-:Y:S02]  /*67a0*/  @!UPT UIADD3 URZ, URZ, URZ, URZ ;  /* 0x0000003f3f3ff290 */ /* 0x000fe4000fffe03f */
[----:B------:R-:W-:-:S05]  /*67b0*/  @P1 BRA `(.L_x_46) ;  /* 0x000001c000001947 */ /* 0x000fca0003800000 */
[----:B---3--:R-:W-:-:S05]  /*67c0*/  BRA.DIV ~URZ, `(.L_x_47) ;  /* 0x000092627f007947 */ /* 0x008fca000b800000 */
[----:B------:R2:W3:Y:S04]  /*67d0*/  SHFL.IDX PT, R4, R6, 0x1, 0x181f ;  /* 0x00381f0006047f89 */ /* 0x0004e800000e0000 */
[----:B------:R2:W4:Y:S02]  /*67e0*/  SHFL.IDX PT, R0, R7, 0x1, 0x181f ;  /* 0x00381f0007007f89 */ /* 0x00052400000e0000 */
.L_x_126:
[----:B-12---:R-:W-:Y:S02]  /*67f0*/  SHF.R.S32.HI R6, RZ, 0x1f, R249 ;  /* 0x0000001fff067819 */ /* 0x006fe400000114f9 */
[C---:B----4-:R-:W-:Y:S02]  /*6800*/  LEA R2, P1, R249.reuse, R0, 0x1 ;  /* 0x00000000f9027211 */ /* 0x050fe400078208ff */
[C---:B------:R-:W-:Y:S02]  /*6810*/  IADD3 R5, R249.reuse, 0x40, RZ ;  /* 0x00000040f9057810 */ /* 0x040fe40007ffe0ff */
[C---:B---3--:R-:W-:Y:S02]  /*6820*/  LEA.HI.X R3, R249.reuse, R4, R6, 0x1, P1 ;  /* 0x00000004f9037211 */ /* 0x048fe400008f0c06 */
[C---:B------:R-:W-:Y:S02]  /*6830*/  IADD3 R6, R249.reuse, 0x40, RZ ;  /* 0x00000040f9067810 */ /* 0x040fe40007ffe0ff */
[C---:B------:R-:W-:Y:S01]  /*6840*/  IADD3 R13, R249.reuse, 0x80, RZ ;  /* 0x00000080f90d7810 */ /* 0x040fe20007ffe0ff */
[----:B------:R-:W-:Y:S01]  /*6850*/  @!PT LDS RZ, [RZ] ;  /* 0x00000000fffff984 */ /* 0x000fe20000000800 */
[----:B------:R-:W-:Y:S01]  /*6860*/  @!PT LDS RZ, [RZ] ;  /* 0x00000000fffff984 */ /* 0x000fe20000000800 */
[----:B------:R-:W-:Y:S01]  /*6870*/  @!PT LDS RZ, [RZ] ;  /* 0x00000000fffff984 */ /* 0x000fe20000000800 */
[----:B------:R1:W-:Y:S01]  /*6880*/  LDGSTS.E.BYPASS.LTC128B.128 [R248+0x5080], [R2.64], !P6 ;  /* 0x0508000002f87fae */ /* 0x0003e2000f101d46 */
[----:B------:R-:W-:Y:S02]  /*6890*/  SHF.R.S32.HI R6, RZ, 0x1f, R6 ;  /* 0x0000001fff067819 */ /* 0x000fe40000011406 */
[C---:B------:R-:W-:Y:S02]  /*68a0*/  IADD3 R14, R249.reuse, 0x80, RZ ;  /* 0x00000080f90e7810 */ /* 0x040fe40007ffe0ff */
[----:B------:R-:W-:Y:S02]  /*68b0*/  IADD3 R12, R249, 0xc0, RZ ;  /* 0x000000c0f90c7810 */ /* 0x000fe40007ffe0ff */
[----:B------:R-:W-:Y:S02]  /*68c0*/  SHF.R.S32.HI R14, RZ, 0x1f, R14 ;  /* 0x0000001fff0e7819 */ /* 0x000fe4000001140e */
[----:B------:R-:W-:Y:S02]  /*68d0*/  SHF.R.S32.HI R12, RZ, 0x1f, R12 ;  /* 0x0000001fff0c7819 */ /* 0x000fe4000001140c */
[C---:B-1----:R-:W-:Y:S04]  /*68e0*/  LEA R2, P1, R5.reuse, R0, 0x1 ;  /* 0x0000000005027211 */ /* 0x042fe800078208ff */
[----:B------:R-:W-:Y:S02]  /*68f0*/  LEA.HI.X R3, R5, R4, R6, 0x1, P1 ;  /* 0x0000000405037211 */ /* 0x000fe400008f0c06 */
[----:B------:R-:W-:Y:S02]  /*6900*/  LEA R6, P1, R13, R0, 0x1 ;  /* 0x000000000d067211 */ /* 0x000fe400078208ff */
[----:B------:R-:W-:Y:S01]  /*6910*/  IADD3 R5, R249, 0xc0, RZ ;  /* 0x000000c0f9057810 */ /* 0x000fe20007ffe0ff */
[----:B------:R1:W-:Y:S01]  /*6920*/  LDGSTS.E.BYPASS.LTC128B.128 [R248+0x6880], [R2.64], !P5 ;  /* 0x0688000002f87fae */ /* 0x0003e2000e901d46 */
[----:B------:R-:W-:Y:S05]  /*6930*/  LEA.HI.X R7, R13, R4, R14, 0x1, P1 ;  /* 0x000000040d077211 */ /* 0x000fea00008f0c0e */
[----:B------:R2:W-:Y:S01]  /*6940*/  LDGSTS.E.BYPASS.LTC128B.128 [R248+0x8080], [R6.64], !P4 ;  /* 0x0808000006f87fae */ /* 0x0005e2000e101d46 */
[C---:B-1----:R-:W-:Y:S04]  /*6950*/  LEA R2, P1, R5.reuse, R0, 0x1 ;  /* 0x0000000005027211 */ /* 0x042fe800078208ff */
[----:B------:R-:W-:Y:S05]  /*6960*/  LEA.HI.X R3, R5, R4, R12, 0x1, P1 ;  /* 0x0000000405037211 */ /* 0x000fea00008f0c0c */
[----:B------:R2:W-:Y:S04]  /*6970*/  LDGSTS.E.BYPASS.LTC128B.128 [R248+0x9880], [R2.64], !P2 ;  /* 0x0988000002f87fae */ /* 0x0005e8000d101d46 */
.L_x_46:
[----:B---3--:R-:W-:Y:S05]  /*6980*/  BSYNC B0 ;  /* 0x0000000000007941 */ /* 0x008fea0003800000 */
.L_x_45:
[----:B------:R-:W3:Y:S01]  /*6990*/  S2R R132, SR_TID.X ;  /* 0x0000000000847919 */ /* 0x000ee20000002100 */
[----:B------:R-:W-:Y:S05]  /*69a0*/  IADD3 R0, R236, 0x40, RZ ;  /* 0x00000040ec007810 */ /* 0x000fea0007ffe0ff */
[----:B------:R-:W0:Y:S01]  /*69b0*/  LDGDEPBAR ;  /* 0x00000000000079af */ /* 0x000e220000000000 */
[----:B------:R-:W-:Y:S01]  /*69c0*/  WARPSYNC 0xffffffff ;  /* 0xffffffff00007948 */ /* 0x000fe20003800000 */
[C---:B-12---:R-:W-:Y:S01]  /*69d0*/  HMMA.16816.F32.BF16 R4, R160.reuse, R8, RZ ;  /* 0x00000008a004723c */ /* 0x046fe200000418ff */
[----:B------:R-:W-:Y:S03]  /*69e0*/  BSSY B0, `(.L_x_48) ;  /* 0x00000f8000007945 */ /* 0x000fe60003800000 */
[----:B------:R-:W2:Y:S04]  /*69f0*/  LDL R2, [R1+0xc] ;  /* 0x00000c0001027983 */ /* 0x000ea80000100800 */
[C---:B------:R-:W-:Y:S08]  /*6a00*/  HMMA.16816.F32.BF16 R8, R160.reuse, R10, RZ ;  /* 0x0000000aa008723c */ /* 0x040ff000000418ff */
[C---:B------:R-:W-:Y:S08]  /*6a10*/  HMMA.16816.F32.BF16 R12, R160.reuse, R16, RZ ;  /* 0x00000010a00c723c */ /* 0x040ff000000418ff */
[C---:B------:R-:W-:Y:S08]  /*6a20*/  HMMA.16816.F32.BF16 R16, R160.reuse, R18, RZ ;  /* 0x00000012a010723c */ /* 0x040ff000000418ff */
[C---:B------:R-:W-:Y:S08]  /*6a30*/  HMMA.16816.F32.BF16 R20, R160.reuse, R24, RZ ;  /* 0x00000018a014723c */ /* 0x040ff000000418ff */
[----:B------:R-:W-:Y:S08]  /*6a40*/  HMMA.16816.F32.BF16 R24, R160, R26, RZ ;  /* 0x0000001aa018723c */ /* 0x000ff000000418ff */
[C---:B------:R-:W-:Y:S08]  /*6a50*/  HMMA.16816.F32.BF16 R4, R164.reuse, R168, R4 ;  /* 0x000000a8a404723c */ /* 0x040ff00000041804 */
[C---:B------:R-:W-:Y:S08]  /*6a60*/  HMMA.16816.F32.BF16 R8, R164.reuse, R170, R8 ;  /* 0x000000aaa408723c */ /* 0x040ff00000041808 */
[C---:B------:R-:W-:Y:S08]  /*6a70*/  HMMA.16816.F32.BF16 R12, R164.reuse, R172, R12 ;  /* 0x000000aca40c723c */ /* 0x040ff0000004180c */
[C---:B------:R-:W-:Y:S08]  /*6a80*/  HMMA.16816.F32.BF16 R16, R164.reuse, R174, R16 ;  /* 0x000000aea410723c */ /* 0x040ff00000041810 */
[C---:B------:R-:W-:Y:S08]  /*6a90*/  HMMA.16816.F32.BF16 R20, R164.reuse, R176, R20 ;  /* 0x000000b0a414723c */ /* 0x040ff00000041814 */
[----:B------:R-:W-:Y:S01]  /*6aa0*/  HMMA.16816.F32.BF16 R24, R164, R178, R24 ;  /* 0x000000b2a418723c */ /* 0x000fe20000041818 */
[----:B------:R-:W-:Y:S03]  /*6ab0*/  LDSM.16.M88.4 R176, [R237+0x4800] ;  /* 0x00480000edb0783b */ /* 0x000fe60000000200 */
[----:B---3--:R-:W-:Y:S04]  /*6ac0*/  SHF.R.S32.HI R3, RZ, 0x1f, R132 ;  /* 0x0000001fff037819 */ /* 0x008fe80000011484 */
[----:B------:R-:W-:Y:S04]  /*6ad0*/  LEA.HI R3, R3, R132, RZ, 0x3 ;  /* 0x0000008403037211 */ /* 0x000fe800078f18ff */
[----:B------:R-:W-:Y:S05]  /*6ae0*/  LOP3.LUT R3, R3, 0xfffffff8, RZ, 0xc0, !PT ;  /* 0xfffffff803037812 */ /* 0x000fea00078ec0ff */
[----:B------:R-:W-:Y:S05]  /*6af0*/  IMAD.IADD R3, R132, 0x1, -R3 ;  /* 0x0000000184037824 */ /* 0x000fea00078e0a03 */
[----:B------:R-:W-:Y:S11]  /*6b00*/  LOP3.LUT P1, RZ, R3, 0x4, RZ, 0xc0, !PT ;  /* 0x0000000403ff7812 */ /* 0x000ff6000782c0ff */
[----:B------:R-:W-:Y:S02]  /*6b10*/  @!UPT UIADD3 URZ, URZ, URZ, URZ ;  /* 0x0000003f3f3ff290 */ /* 0x000fe4000fffe03f */
[----:B------:R-:W-:Y:S05]  /*6b20*/  @P1 IADD3 R0, R236, -0x40, RZ ;  /* 0xffffffc0ec001810 */ /* 0x000fea0007ffe0ff */
[----:B------:R-:W1:Y:S06]  /*6b30*/  LDSM.16.M88.4 R168, [R0] ;  /* 0x0000000000a8783b */ /* 0x000e6c0000000200 */
[----:B------:R-:W3:Y:S01]  /*6b40*/  LDSM.16.M88.4 R172, [R0+0x800] ;  /* 0x0008000000ac783b */ /* 0x000ee20000000200 */
[C---:B-1----:R-:W-:Y:S08]  /*6b50*/  HMMA.16816.F32.BF16 R4, R180.reuse, R168, R4 ;  /* 0x000000a8b404723c */ /* 0x042ff00000041804 */
[C---:B------:R-:W-:Y:S01]  /*6b60*/  HMMA.16816.F32.BF16 R8, R180.reuse, R170, R8 ;  /* 0x000000aab408723c */ /* 0x040fe20000041808 */
[----:B------:R-:W1:Y:S07]  /*6b70*/  LDSM.16.M88.4 R168, [R0+0x1000] ;  /* 0x0010000000a8783b */ /* 0x000e6e0000000200 */
[C---:B---3--:R-:W-:Y:S08]  /*6b80*/  HMMA.16816.F32.BF16 R12, R180.reuse, R172, R12 ;  /* 0x000000acb40c723c */ /* 0x048ff0000004180c */
[C---:B------:R-:W-:Y:S01]  /*6b90*/  HMMA.16816.F32.BF16 R16, R180.reuse, R174, R16 ;  /* 0x000000aeb410723c */ /* 0x040fe20000041810 */
[----:B------:R-:W3:Y:S07]  /*6ba0*/  LDSM.16.M88.4 R172, [R237] ;  /* 0x00000000edac783b */ /* 0x000eee0000000200 */
[C---:B-1----:R-:W-:Y:S08]  /*6bb0*/  HMMA.16816.F32.BF16 R20, R180.reuse, R168, R20 ;  /* 0x000000a8b414723c */ /* 0x042ff00000041814 */
[----:B------:R-:W-:Y:S01]  /*6bc0*/  HMMA.16816.F32.BF16 R24, R180, R170, R24 ;  /* 0x000000aab418723c */ /* 0x000fe20000041818 */
[----:B------:R-:W1:Y:S07]  /*6bd0*/  LDSM.16.M88.4 R168, [R237+0x800] ;  /* 0x00080000eda8783b */ /* 0x000e6e0000000200 */
[C---:B---3--:R-:W-:Y:S08]  /*6be0*/  HMMA.16816.F32.BF16 R4, R184.reuse, R172, R4 ;  /* 0x000000acb804723c */ /* 0x048ff00000041804 */
[C---:B------:R-:W-:Y:S01]  /*6bf0*/  HMMA.16816.F32.BF16 R8, R184.reuse, R174, R8 ;  /* 0x000000aeb808723c */ /* 0x040fe20000041808 */
[----:B------:R-:W3:Y:S07]  /*6c00*/  LDSM.16.M88.4 R172, [R237+0x1000] ;  /* 0x00100000edac783b */ /* 0x000eee0000000200 */
[C---:B-1----:R-:W-:Y:S08]  /*6c10*/  HMMA.16816.F32.BF16 R12, R184.reuse, R168, R12 ;  /* 0x000000a8b80c723c */ /* 0x042ff0000004180c */
[C---:B------:R-:W-:Y:S01]  /*6c20*/  HMMA.16816.F32.BF16 R16, R184.reuse, R170, R16 ;  /* 0x000000aab810723c */ /* 0x040fe20000041810 */
[----:B------:R-:W1:Y:S07]  /*6c30*/  LDSM.16.M88.4 R168, [R236+0x1800] ;  /* 0x00180000eca8783b */ /* 0x000e6e0000000200 */
[C---:B---3--:R-:W-:Y:S08]  /*6c40*/  HMMA.16816.F32.BF16 R20, R184.reuse, R172, R20 ;  /* 0x000000acb814723c */ /* 0x048ff00000041814 */
[----:B------:R-:W-:Y:S01]  /*6c50*/  HMMA.16816.F32.BF16 R24, R184, R174, R24 ;  /* 0x000000aeb818723c */ /* 0x000fe20000041818 */
[----:B------:R-:W3:Y:S02]  /*6c60*/  LDSM.16.M88.4 R172, [R236+0x2000] ;  /* 0x00200000ecac783b */ /* 0x000ee40000000200 */
[----:B--2---:R-:W-:Y:S05]  /*6c70*/  ISETP.GT.AND P1, PT, R252, R2, PT ;  /* 0x00000002fc00720c */ /* 0x004fea0003f24270 */
[C---:B-1----:R-:W-:Y:S08]  /*6c80*/  HMMA.16816.F32.BF16 R4, R188.reuse, R168, R4 ;  /* 0x000000a8bc04723c */ /* 0x042ff00000041804 */
[C---:B------:R-:W-:Y:S01]  /*6c90*/  HMMA.16816.F32.BF16 R8, R188.reuse, R170, R8 ;  /* 0x000000aabc08723c */ /* 0x040fe20000041808 */
[----:B------:R-:W1:Y:S07]  /*6ca0*/  LDSM.16.M88.4 R168, [R236+0x2800] ;  /* 0x00280000eca8783b */ /* 0x000e6e0000000200 */
[C---:B---3--:R-:W-:Y:S08]  /*6cb0*/  HMMA.16816.F32.BF16 R12, R188.reuse, R172, R12 ;  /* 0x000000acbc0c723c */ /* 0x048ff0000004180c */
[C---:B------:R-:W-:Y:S01]  /*6cc0*/  HMMA.16816.F32.BF16 R16, R188.reuse, R174, R16 ;  /* 0x000000aebc10723c */ /* 0x040fe20000041810 */
[----:B------:R-:W2:Y:S07]  /*6cd0*/  LDSM.16.M88.4 R172, [R242+0x1800] ;  /* 0x00180000f2ac783b */ /* 0x000eae0000000200 */
[C---:B-1----:R-:W-:Y:S08]  /*6ce0*/  HMMA.16816.F32.BF16 R20, R188.reuse, R168, R20 ;  /* 0x000000a8bc14723c */ /* 0x042ff00000041814 */
[----:B------:R-:W-:Y:S01]  /*6cf0*/  HMMA.16816.F32.BF16 R24, R188, R170, R24 ;  /* 0x000000aabc18723c */ /* 0x000fe20000041818 */
[----:B------:R-:W1:Y:S07]  /*6d00*/  LDSM.16.M88.4 R168, [R242+0x2000] ;  /* 0x00200000f2a8783b */ /* 0x000e6e0000000200 */
[C---:B--2---:R-:W-:Y:S08]  /*6d10*/  HMMA.16816.F32.BF16 R4, R192.reuse, R172, R4 ;  /* 0x000000acc004723c */ /* 0x044ff00000041804 */
[C---:B------:R-:W-:Y:S01]  /*6d20*/  HMMA.16816.F32.BF16 R8, R192.reuse, R174, R8 ;  /* 0x000000aec008723c */ /* 0x040fe20000041808 */
[----:B------:R-:W2:Y:S07]  /*6d30*/  LDSM.16.M88.4 R172, [R242+0x2800] ;  /* 0x00280000f2ac783b */ /* 0x000eae0000000200 */
[C---:B-1----:R-:W-:Y:S08]  /*6d40*/  HMMA.16816.F32.BF16 R12, R192.reuse, R168, R12 ;  /* 0x000000a8c00c723c */ /* 0x042ff0000004180c */
[C---:B------:R-:W-:Y:S01]  /*6d50*/  HMMA.16816.F32.BF16 R16, R192.reuse, R170, R16 ;  /* 0x000000aac010723c */ /* 0x040fe20000041810 */
[----:B------:R-:W1:Y:S07]  /*6d60*/  LDSM.16.M88.4 R168, [R0+0x1800] ;  /* 0x0018000000a8783b */ /* 0x000e6e0000000200 */
[C---:B--2---:R-:W-:Y:S08]  /*6d70*/  HMMA.16816.F32.BF16 R20, R192.reuse, R172, R20 ;  /* 0x000000acc014723c */ /* 0x044ff00000041814 */
[----:B------:R-:W-:Y:S01]  /*6d80*/  HMMA.16816.F32.BF16 R24, R192, R174, R24 ;  /* 0x000000aec018723c */ /* 0x000fe20000041818 */
[----:B------:R-:W2:Y:S07]  /*6d90*/  LDSM.16.M88.4 R172, [R0+0x2000] ;  /* 0x0020000000ac783b */ /* 0x000eae0000000200 */
[C---:B-1----:R-:W-:Y:S08]  /*6da0*/  HMMA.16816.F32.BF16 R4, R196.reuse, R168, R4 ;  /* 0x000000a8c404723c */ /* 0x042ff00000041804 */
[C---:B------:R-:W-:Y:S01]  /*6db0*/  HMMA.16816.F32.BF16 R8, R196.reuse, R170, R8 ;  /* 0x000000aac408723c */ /* 0x040fe20000041808 */
[----:B------:R-:W1:Y:S07]  /*6dc0*/  LDSM.16.M88.4 R168, [R0+0x2800] ;  /* 0x0028000000a8783b */ /* 0x000e6e0000000200 */
[C---:B--2---:R-:W-:Y:S08]  /*6dd0*/  HMMA.16816.F32.BF16 R12, R196.reuse, R172, R12 ;  /* 0x000000acc40c723c */ /* 0x044ff0000004180c */
        /* <DEDUP_REMOVED lines=73> */
[----:B------:R-:W-:Y:S07]  /*7270*/  LDSM.16.M88.4 R172, [R237+0x5800] ;  /* 0x00580000edac783b */ /* 0x000fee0000000200 */
[C---:B-1----:R-:W-:Y:S08]  /*7280*/  HMMA.16816.F32.BF16 R20, R228.reuse, R168, R20 ;  /* 0x000000a8e414723c */ /* 0x042ff00000041814 */
[----:B------:R-:W-:Y:S01]  /*7290*/  HMMA.16816.F32.BF16 R24, R228, R170, R24 ;  /* 0x000000aae418723c */ /* 0x000fe20000041818 */
[----:B------:R-:W1:Y:S01]  /*72a0*/  LDSM.16.M88.4 R168, [R237+0x5000] ;  /* 0x00500000eda8783b */ /* 0x000e620000000200 */
[----:B------:R-:W-:Y:S05]  /*72b0*/  DEPBAR.LE SB0, 0x0 ;  /* 0x000080000000791a */ /* 0x000fea0000000000 */
[----:B------:R-:W-:Y:S01]  /*72c0*/  BAR.SYNC.DEFER_BLOCKING 0x0 ;  /* 0x0000000000007b1d */ /* 0x000fe20000010000 */
[C---:B------:R-:W-:Y:S08]  /*72d0*/  HMMA.16816.F32.BF16 R4, R232.reuse, R176, R4 ;  /* 0x000000b0e804723c */ /* 0x040ff00000041804 */
[C---:B------:R-:W-:Y:S08]  /*72e0*/  HMMA.16816.F32.BF16 R8, R232.reuse, R178, R8 ;  /* 0x000000b2e808723c */ /* 0x040ff00000041808 */
[C---:B-1----:R-:W-:Y:S08]  /*72f0*/  HMMA.16816.F32.BF16 R12, R232.reuse, R168, R12 ;  /* 0x000000a8e80c723c */ /* 0x042ff0000004180c */
[C---:B------:R-:W-:Y:S08]  /*7300*/  HMMA.16816.F32.BF16 R16, R232.reuse, R170, R16 ;  /* 0x000000aae810723c */ /* 0x040ff00000041810 */
[C---:B------:R-:W-:Y:S08]  /*7310*/  HMMA.16816.F32.BF16 R20, R232.reuse, R172, R20 ;  /* 0x000000ace814723c */ /* 0x040ff00000041814 */
[----:B------:R-:W-:Y:S01]  /*7320*/  HMMA.16816.F32.BF16 R24, R232, R174, R24 ;  /* 0x000000aee818723c */ /* 0x000fe20000041818 */
[----:B------:R-:W-:Y:S07]  /*7330*/  @!UPT UIADD3 URZ, URZ, URZ, URZ ;  /* 0x0000003f3f3ff290 */ /* 0x000fee000fffe03f */
[----:B------:R-:W-:-:S11]  /*7340*/  @!P1 BRA `(.L_x_49) ;  /* 0x0000061000009947 */ /* 0x000fd60003800000 */
[----:B------:R-:W-:Y:S01]  /*7350*/  IMAD.MOV.U32 R0, RZ, RZ, 0x1 ;  /* 0x00000001ff007424 */ /* 0x000fe200078e00ff */
[----:B------:R-:W-:Y:S01]  /*7360*/  SHF.R.S32.HI R177, RZ, 0x1f, R132 ;  /* 0x0000001fffb17819 */ /* 0x000fe20000011484 */
[----:B------:R-:W2:Y:S01]  /*7370*/  LDL R2, [R1+0x10] ;  /* 0x0000100001027983 */ /* 0x000ea20000100800 */
[----:B------:R-:W-:Y:S02]  /*7380*/  IMAD.MOV.U32 R250, RZ, RZ, RZ ;  /* 0x000000fffffa7224 */ /* 0x000fe400078e00ff */
[----:B------:R-:W-:Y:S01]  /*7390*/  LEA.HI R177, R177, R132, RZ, 0x3 ;  /* 0x00000084b1b17211 */ /* 0x000fe200078f18ff */
[----:B------:R-:W3:Y:S01]  /*73a0*/  LDL.64 R178, [R1+0x20] ;  /* 0x0000200001b27983 */ /* 0x000ee20000100a00 */
[----:B------:R-:W-:Y:S02]  /*73b0*/  ISETP.NE.AND P1, PT, R0, c[0x0][0x2b8], PT ;  /* 0x0000ae0000007a0c */ /* 0x000fe40003f25270 */
[----:B------:R-:W-:Y:S03]  /*73c0*/  SHF.R.S32.HI R177, RZ, 0x3, R177 ;  /* 0x00000003ffb17819 */ /* 0x000fe600000114b1 */
[----:B------:R-:W4:Y:S02]  /*73d0*/  LDL R176, [R1+0x34] ;  /* 0x0000340001b07983 */ /* 0x000f240000100800 */
[----:B------:R-:W-:Y:S02]  /*73e0*/  IMAD R0, R3, 0x20, R177 ;  /* 0x0000002003007824 */ /* 0x000fe400078e02b1 */
[----:B------:R-:W5:Y:S06]  /*73f0*/  LDL.64 R170, [R1+0x18] ;  /* 0x0000180001aa7983 */ /* 0x000f6c0000100a00 */
[----:B------:R-:W4:Y:S01]  /*7400*/  LDL R168, [R1+0x30] ;  /* 0x0000300001a87983 */ /* 0x000f220000100800 */
[----:B--2---:R-:W-:Y:S05]  /*7410*/  IMAD R2, R252, 0x30, R2 ;  /* 0x00000030fc027824 */ /* 0x004fea00078e0202 */
[----:B------:R-:W-:Y:S05]  /*7420*/  IADD3 R2, R2, -0x30, R0 ;  /* 0xffffffd002027810 */ /* 0x000fea0007ffe000 */
[----:B------:R-:W-:Y:S04]  /*7430*/  @P1 IMAD.HI.U32 R3, R2, c[0x0][0x2bc], RZ ;  /* 0x0000af0002031a27 */ /* 0x000fe800078e00ff */
[----:B------:R-:W-:Y:S01]  /*7440*/  IMAD.MOV.U32 R0, RZ, RZ, R2 ;  /* 0x000000ffff007224 */ /* 0x000fe200078e0002 */
[----:B------:R-:W-:Y:S04]  /*7450*/  @P1 SHF.R.U32.HI R0, RZ, c[0x0][0x2c0], R3 ;  /* 0x0000b000ff001a19 */ /* 0x000fe80000011603 */
[C---:B---3--:R-:W-:Y:S01]  /*7460*/  @!P0 IADD3 R3, P1, R0.reuse, R178, RZ ;  /* 0x000000b200038210 */ /* 0x048fe20007f3e0ff */
[----:B------:R-:W-:Y:S03]  /*7470*/  IMAD.MOV R132, RZ, RZ, -R0 ;  /* 0x000000ffff847224 */ /* 0x000fe600078e0a00 */
[----:B----4-:R-:W-:Y:S01]  /*7480*/  @!P0 LEA.HI.X.SX32 R0, R0, R176, 0x1, P1 ;  /* 0x000000b000008211 */ /* 0x010fe200008f0eff */
[----:B------:R-:W-:Y:S01]  /*7490*/  IMAD R251, R132, c[0x0][0x2b8], R2 ;  /* 0x0000ae0084fb7a24 */ /* 0x000fe200078e0202 */
[C---:B------:R-:W-:Y:S04]  /*74a0*/  @!P0 LEA R2, P1, R3.reuse, c[0x0][0x2a0], 0x2 ;  /* 0x0000a80003028a11 */ /* 0x040fe800078210ff */
[----:B------:R-:W-:Y:S02]  /*74b0*/  @!P0 LEA.HI.X R3, R3, c[0x0][0x2a4], R0, 0x2, P1 ;  /* 0x0000a90003038a11 */ /* 0x000fe400008f1400 */
[----:B------:R-:W-:Y:S03]  /*74c0*/  SHF.R.S32.HI R0, RZ, 0x1f, R251 ;  /* 0x0000001fff007819 */ /* 0x000fe600000114fb */
[----:B------:R1:W2:Y:S02]  /*74d0*/  @!P0 LDG.E R250, [R2.64] ;  /* 0x0000000602fa8981 */ /* 0x0002a4000c1e1900 */
[----:B------:R-:W-:Y:S04]  /*74e0*/  IMAD R0, R0, c[0x0][0x1e0], RZ ;  /* 0x0000780000007a24 */ /* 0x000fe800078e02ff */
[C---:B------:R-:W-:Y:S02]  /*74f0*/  IMAD R0, R251.reuse, c[0x0][0x1e4], R0 ;  /* 0x00007900fb007a24 */ /* 0x040fe400078e0200 */
[----:B-1----:R-:W-:Y:S04]  /*7500*/  IMAD.WIDE.U32 R2, R251, c[0x0][0x1e0], RZ ;  /* 0x00007800fb027a25 */ /* 0x002fe800078e00ff */
[----:B------:R-:W-:Y:S01]  /*7510*/  IMAD.IADD R3, R3, 0x1, R0 ;  /* 0x0000000103037824 */ /* 0x000fe200078e0200 */
[----:B--2---:R-:W-:Y:S03]  /*7520*/  SHF.R.S32.HI R0, RZ, 0x1f, R250 ;  /* 0x0000001fff007819 */ /* 0x004fe600000114fa */
[----:B------:R-:W-:Y:S04]  /*7530*/  IMAD.WIDE.U32 R2, R250, c[0x0][0x1f0], R2 ;  /* 0x00007c00fa027a25 */ /* 0x000fe800078e0002 */
[----:B------:R-:W-:Y:S01]  /*7540*/  IMAD R132, R0, c[0x0][0x1f0], RZ ;  /* 0x00007c0000847a24 */ /* 0x000fe200078e02ff */
[----:B-----5:R-:W-:Y:S03]  /*7550*/  IADD3 R0, P1, R170, R2, RZ ;  /* 0x00000002aa007210 */ /* 0x020fe60007f3e0ff */
[----:B------:R-:W-:Y:S05]  /*7560*/  IMAD R132, R250, c[0x0][0x1f4], R132 ;  /* 0x00007d00fa847a24 */ /* 0x000fea00078e0284 */
[----:B------:R-:W-:Y:S02]  /*7570*/  IADD3.X R2, R168, R3, R132, P1, !PT ;  /* 0x00000003a8027210 */ /* 0x000fe40000ffe484 */
[C---:B------:R-:W-:Y:S02]  /*7580*/  LEA R172, P1, R0.reuse, c[0x0][0x1c8], 0x1 ;  /* 0x0000720000ac7a11 */ /* 0x040fe400078208ff */
[----:B------:R-:W-:Y:S02]  /*7590*/  IADD3 R168, -R177, 0x30, RZ ;  /* 0x00000030b1a87810 */ /* 0x000fe40007ffe1ff */
[----:B------:R-:W-:Y:S02]  /*75a0*/  LEA.HI.X R169, R0, c[0x0][0x1cc], R2, 0x1, P1 ;  /* 0x0000730000a97a11 */ /* 0x000fe400008f0c02 */
[----:B------:R-:W-:Y:S01]  /*75b0*/  ISETP.GE.AND P1, PT, R168, 0x1, PT ;  /* 0x00000001a800780c */ /* 0x000fe20003f26270 */
[----:B------:R-:W-:-:S10]  /*75c0*/  BRA.DIV ~URZ, `(.L_x_50) ;  /* 0x000085227f007947 */ /* 0x000fd4000b800000 */
[----:B------:R1:W2:Y:S02]  /*75d0*/  SHFL.IDX PT, R132, R169, RZ, 0x181f ;  /* 0x00181fffa9847589 */ /* 0x0002a400000e0000 */
.L_x_127:
[----:B------:R-:W-:-:S05]  /*75e0*/  BRA.DIV ~URZ, `(.L_x_51) ;  /* 0x000085727f007947 */ /* 0x000fca000b800000 */
[----:B------:R3:W4:Y:S02]  /*75f0*/  SHFL.IDX PT, R0, R172, RZ, 0x181f ;  /* 0x00181fffac007589 */ /* 0x00072400000e0000 */
.L_x_128:
[----:B------:R-:W-:Y:S02]  /*7600*/  SHF.R.S32.HI R171, RZ, 0x1f, R249 ;  /* 0x0000001fffab7819 */ /* 0x000fe400000114f9 */
[C---:B----4-:R-:W-:Y:S02]  /*7610*/  @P1 LEA R2, P3, R249.reuse, R0, 0x1 ;  /* 0x00000000f9021211 */ /* 0x050fe400078608ff */
[C---:B------:R-:W-:Y:S02]  /*7620*/  IADD3 R170, R249.reuse, 0x40, RZ ;  /* 0x00000040f9aa7810 */ /* 0x040fe40007ffe0ff */
[C---:B--2---:R-:W-:Y:S02]  /*7630*/  @P1 LEA.HI.X R3, R249.reuse, R132, R171, 0x1, P3 ;  /* 0x00000084f9031211 */ /* 0x044fe400018f0cab */
[C---:B------:R-:W-:Y:S02]  /*7640*/  IADD3 R171, R249.reuse, 0x40, RZ ;  /* 0x00000040f9ab7810 */ /* 0x040fe40007ffe0ff */
[C---:B------:R-:W-:Y:S01]  /*7650*/  IADD3 R175, R249.reuse, 0x80, RZ ;  /* 0x00000080f9af7810 */ /* 0x040fe20007ffe0ff */
[----:B------:R-:W-:Y:S01]  /*7660*/  @!PT LDS RZ, [RZ] ;  /* 0x00000000fffff984 */ /* 0x000fe20000000800 */
[----:B------:R-:W-:Y:S01]  /*7670*/  @!PT LDS RZ, [RZ] ;  /* 0x00000000fffff984 */ /* 0x000fe20000000800 */
[----:B------:R-:W-:Y:S01]  /*7680*/  @!PT LDS RZ, [RZ] ;  /* 0x00000000fffff984 */ /* 0x000fe20000000800 */
[----:B------:R2:W-:Y:S01]  /*7690*/  @P1 LDGSTS.E.BYPASS.LTC128B.128 [R248+0x14080], [R2.64], !P6 ;  /* 0x1408000002f81fae */ /* 0x0005e2000f101d46 */
[----:B------:R-:W-:Y:S02]  /*76a0*/  SHF.R.S32.HI R171, RZ, 0x1f, R171 ;  /* 0x0000001fffab7819 */ /* 0x000fe400000114ab */
[C---:B------:R-:W-:Y:S02]  /*76b0*/  IADD3 R176, R249.reuse, 0x80, RZ ;  /* 0x00000080f9b07810 */ /* 0x040fe40007ffe0ff */
[C---:B------:R-:W-:Y:S02]  /*76c0*/  IADD3 R173, R249.reuse, 0xc0, RZ ;  /* 0x000000c0f9ad7810 */ /* 0x040fe40007ffe0ff */
[----:B------:R-:W-:Y:S02]  /*76d0*/  SHF.R.S32.HI R176, RZ, 0x1f, R176 ;  /* 0x0000001fffb07819 */ /* 0x000fe400000114b0 */
[----:B------:R-:W-:Y:S04]  /*76e0*/  IADD3 R174, R249, 0xc0, RZ ;  /* 0x000000c0f9ae7810 */ /* 0x000fe80007ffe0ff */
[----:B------:R-:W-:Y:S02]  /*76f0*/  SHF.R.S32.HI R174, RZ, 0x1f, R174 ;  /* 0x0000001fffae7819 */ /* 0x000fe400000114ae */
[C---:B--2---:R-:W-:Y:S04]  /*7700*/  @P1 LEA R2, P3, R170.reuse, R0, 0x1 ;  /* 0x00000000aa021211 */ /* 0x044fe800078608ff */
[----:B------:R-:W-:Y:S02]  /*7710*/  @P1 LEA.HI.X R3, R170, R132, R171, 0x1, P3 ;  /* 0x00000084aa031211 */ /* 0x000fe400018f0cab */
[C---:B------:R-:W-:Y:S03]  /*7720*/  @P1 LEA R170, P3, R175.reuse, R0, 0x1 ;  /* 0x00000000afaa1211 */ /* 0x040fe600078608ff */
[----:B------:R2:W-:Y:S01]  /*7730*/  @P1 LDGSTS.E.BYPASS.LTC128B.128 [R248+0x15880], [R2.64], !P5 ;  /* 0x1588000002f81fae */ /* 0x0005e2000e901d46 */
[----:B------:R-:W-:Y:S05]  /*7740*/  @P1 LEA.HI.X R171, R175, R132, R176, 0x1, P3 ;  /* 0x00000084afab1211 */ /* 0x000fea00018f0cb0 */
[----:B------:R4:W-:Y:S01]  /*7750*/  @P1 LDGSTS.E.BYPASS.LTC128B.128 [R248+0x17080], [R170.64], !P4 ;  /* 0x17080000aaf81fae */ /* 0x0009e2000e101d46 */
[C---:B--2---:R-:W-:Y:S04]  /*7760*/  @P1 LEA R2, P3, R173.reuse, R0, 0x1 ;  /* 0x00000000ad021211 */ /* 0x044fe800078608ff */
[----:B------:R-:W-:Y:S05]  /*7770*/  @P1 LEA.HI.X R3, R173, R132, R174, 0x1, P3 ;  /* 0x00000084ad031211 */ /* 0x000fea00018f0cae */
[----:B------:R4:W-:Y:S01]  /*7780*/  @P1 LDGSTS.E.BYPASS.LTC128B.128 [R248+0x18880], [R2.64], !P2 ;  /* 0x1888000002f81fae */ /* 0x0009e2000d101d46 */
[----:B------:R-:W-:Y:S01]  /*7790*/  ISETP.GE.AND P1, PT, R168, 0x21, PT ;  /* 0x00000021a800780c */ /* 0x000fe20003f26270 */
[----:B------:R-:W-:-:S06]  /*77a0*/  BRA.DIV ~URZ, `(.L_x_52) ;  /* 0x000084127f007947 */ /* 0x000fcc000b800000 */
[----:B------:R2:W1:Y:S04]  /*77b0*/  SHFL.IDX PT, R132, R169, 0x1, 0x181f ;  /* 0x00381f00a9847f89 */ /* 0x00046800000e0000 */
[----:B------:R2:W3:Y:S02]  /*77c0*/  SHFL.IDX PT, R0, R172, 0x1, 0x181f ;  /* 0x00381f00ac007f89 */ /* 0x0004e400000e0000 */
.L_x_129:
[----:B-12---:R-:W-:Y:S02]  /*77d0*/  SHF.R.S32.HI R169, RZ, 0x1f, R249 ;  /* 0x0000001fffa97819 */ /* 0x006fe400000114f9 */
[C---:B---34-:R-:W-:Y:S02]  /*77e0*/  @P1 LEA R2, P3, R249.reuse, R0, 0x1 ;  /* 0x00000000f9021211 */ /* 0x058fe400078608ff */
[C---:B------:R-:W-:Y:S02]  /*77f0*/  IADD3 R168, R249.reuse, 0x40, RZ ;  /* 0x00000040f9a87810 */ /* 0x040fe40007ffe0ff */
[C---:B------:R-:W-:Y:S02]  /*7800*/  @P1 LEA.HI.X R3, R249.reuse, R132, R169, 0x1, P3 ;  /* 0x00000084f9031211 */ /* 0x040fe400018f0ca9 */
        /* <DEDUP_REMOVED lines=12> */
[C---:B-1----:R-:W-:Y:S04]  /*78d0*/  @P1 LEA R2, P3, R168.reuse, R0, 0x1 ;  /* 0x00000000a8021211 */ /* 0x042fe800078608ff */
[----:B------:R-:W-:Y:S02]  /*78e0*/  @P1 LEA.HI.X R3, R168, R132, R169, 0x1, P3 ;  /* 0x00000084a8031211 */ /* 0x000fe400018f0ca9 */
[C---:B------:R-:W-:Y:S03]  /*78f0*/  @P1 LEA R168, P3, R172.reuse, R0, 0x1 ;  /* 0x00000000aca81211 */ /* 0x040fe600078608ff */
[----:B------:R1:W-:Y:S01]  /*7900*/  @P1 LDGSTS.E.BYPASS.LTC128B.128 [R248+0x16880], [R2.64], !P5 ;  /* 0x1688000002f81fae */ /* 0x0003e2000e901d46 */
[----:B------:R-:W-:Y:S05]  /*7910*/  @P1 LEA.HI.X R169, R172, R132, R173, 0x1, P3 ;  /* 0x00000084aca91211 */ /* 0x000fea00018f0cad */
[----:B------:R2:W-:Y:S01]  /*7920*/  @P1 LDGSTS.E.BYPASS.LTC128B.128 [R248+0x18080], [R168.64], !P4 ;  /* 0x18080000a8f81fae */ /* 0x0005e2000e101d46 */
[C---:B-1----:R-:W-:Y:S04]  /*7930*/  @P1 LEA R2, P3, R170.reuse, R0, 0x1 ;  /* 0x00000000aa021211 */ /* 0x042fe800078608ff */
[----:B------:R-:W-:Y:S05]  /*7940*/  @P1 LEA.HI.X R3, R170, R132, R171, 0x1, P3 ;  /* 0x00000084aa031211 */ /* 0x000fea00018f0cab */
[----:B------:R2:W-:Y:S04]  /*7950*/  @P1 LDGSTS.E.BYPASS.LTC128B.128 [R248+0x19880], [R2.64], !P2 ;  /* 0x1988000002f81fae */ /* 0x0005e8000d101d46 */
.L_x_49:
[----:B------:R-:W-:Y:S05]  /*7960*/  BSYNC B0 ;  /* 0x0000000000007941 */ /* 0x000fea0003800000 */
.L_x_48:
[----:B--2---:R-:W-:Y:S01]  /*7970*/  FMNMX.FTZ R2, R4, R134, !PT ;  /* 0x0000008604027209 */ /* 0x004fe20007810000 */
[----:B------:R-:W0:Y:S01]  /*7980*/  LDGDEPBAR ;  /* 0x00000000000079af */ /* 0x000e220000000000 */
[----:B------:R-:W-:Y:S02]  /*7990*/  FMNMX.FTZ R0, R6, R133, !PT ;  /* 0x0000008506007209 */ /* 0x000fe40007810000 */
        /* <DEDUP_REMOVED lines=21> */
[----:B------:R-:W-:Y:S01]  /*7af0*/  FMNMX.FTZ R168, R27, R0, !PT ;  /* 0x000000001ba87209 */ /* 0x000fe20007810000 */
[----:B------:R-:W-:-:S05]  /*7b00*/  BRA.DIV ~URZ, `(.L_x_53) ;  /* 0x000081727f007947 */ /* 0x000fca000b800000 */
[----:B------:R1:W2:Y:S02]  /*7b10*/  SHFL.BFLY PT, R0, R132, 0x2, 0x1f ;  /* 0x0c401f0084007f89 */ /* 0x0002a400000e0000 */
.L_x_130:
[----:B-12---:R-:W-:Y:S01]  /*7b20*/  FMNMX.FTZ R132, R132, R0, !PT ;  /* 0x0000000084847209 */ /* 0x006fe20007810000 */
[----:B------:R-:W-:-:S05]  /*7b30*/  BRA.DIV ~URZ, `(.L_x_54) ;  /* 0x000081827f007947 */ /* 0x000fca000b800000 */
[----:B------:R-:W1:Y:S02]  /*7b40*/  SHFL.BFLY PT, R0, R132, 0x1, 0x1f ;  /* 0x0c201f0084007f89 */ /* 0x000e6400000e0000 */
[----:B-1----:R-:W-:Y:S02]  /*7b50*/  FMNMX.FTZ R134, R132, R0, !PT ;  /* 0x0000000084867209 */ /* 0x002fe40007810000 */
[----:B------:R-:W1:Y:S02]  /*7b60*/  SHFL.BFLY PT, R0, R168, 0x2, 0x1f ;  /* 0x0c401f00a8007f89 */ /* 0x000e6400000e0000 */
[----:B-1----:R-:W-:Y:S05]  /*7b70*/  FMNMX.FTZ R132, R168, R0, !PT ;  /* 0x00000000a8847209 */ /* 0x002fea0007810000 */
[----:B------:R1:W2:Y:S02]  /*7b80*/  SHFL.BFLY PT, R0, R132, 0x1, 0x1f ;  /* 0x0c201f0084007f89 */ /* 0x0002a400000e0000 */
.L_x_131:
[----:B------:R-:W3:Y:S01]  /*7b90*/  LDL.LU R170, [R1+0x4] ;  /* 0x0000040001aa7983 */ /* 0x000ee20000300800 */
[----:B--2---:R-:W-:Y:S01]  /*7ba0*/  FMNMX.FTZ R3, R0, R132, !PT ;  /* 0x0000008400037209 */ /* 0x004fe20007810000 */
[C---:B-1----:R-:W-:Y:S01]  /*7bb0*/  FMUL.FTZ R132, R134.reuse, c[0x0][0x2d0] ;  /* 0x0000b40086847a20 */ /* 0x042fe20000410000 */
[----:B------:R-:W-:Y:S01]  /*7bc0*/  WARPSYNC 0xffffffff ;  /* 0xffffffff00007948 */ /* 0x000fe20003800000 */
[----:B------:R-:W-:Y:S02]  /*7bd0*/  FADD.FTZ R0, -R134, R135 ;  /* 0x0000008786007221 */ /* 0x000fe40000010100 */
[--C-:B------:R-:W-:Y:S02]  /*7be0*/  FFMA.FTZ R168, R4, c[0x0][0x2d0], -R132.reuse ;  /* 0x0000b40004a87a23 */ /* 0x100fe40000010884 */
[----:B------:R-:W-:Y:S02]  /*7bf0*/  FMUL.FTZ R0, R0, c[0x0][0x2d0] ;  /* 0x0000b40000007a20 */ /* 0x000fe40000410000 */
[--C-:B------:R-:W-:Y:S02]  /*7c00*/  FFMA.FTZ R4, R9, c[0x0][0x2d0], -R132.reuse ;  /* 0x0000b40009047a23 */ /* 0x100fe40000010884 */
[----:B------:R-:W-:Y:S01]  /*7c10*/  MUFU.EX2 R2, R0 ;  /* 0x0000000000027308 */ /* 0x000fe20000000800 */
[--C-:B------:R-:W-:Y:S02]  /*7c20*/  FFMA.FTZ R135, R5, c[0x0][0x2d0], -R132.reuse ;  /* 0x0000b40005877a23 */ /* 0x100fe40000010884 */
[--C-:B------:R-:W-:Y:S02]  /*7c30*/  FFMA.FTZ R5, R8, c[0x0][0x2d0], -R132.reuse ;  /* 0x0000b40008057a23 */ /* 0x100fe40000010884 */
[--C-:B------:R-:W-:Y:S02]  /*7c40*/  FFMA.FTZ R178, R13, c[0x0][0x2d0], -R132.reuse ;  /* 0x0000b4000db27a23 */ /* 0x100fe40000010884 */
[--C-:B------:R-:W-:Y:S02]  /*7c50*/  FFMA.FTZ R179, R12, c[0x0][0x2d0], -R132.reuse ;  /* 0x0000b4000cb37a23 */ /* 0x100fe40000010884 */
[--C-:B------:R-:W-:Y:S01]  /*7c60*/  FFMA.FTZ R169, R21, c[0x0][0x2d0], -R132.reuse ;  /* 0x0000b40015a97a23 */ /* 0x100fe20000010884 */
[----:B------:R-:W3:Y:S01]  /*7c70*/  MUFU.EX2 R9, R168 ;  /* 0x000000a800097308 */ /* 0x000ee20000000800 */
[--C-:B------:R-:W-:Y:S02]  /*7c80*/  FFMA.FTZ R176, R17, c[0x0][0x2d0], -R132.reuse ;  /* 0x0000b40011b07a23 */ /* 0x100fe40000010884 */
[--C-:B------:R-:W-:Y:S01]  /*7c90*/  FFMA.FTZ R17, R24, c[0x0][0x2d0], -R132.reuse ;  /* 0x0000b40018117a23 */ /* 0x100fe20000010884 */
[----:B------:R-:W-:Y:S01]  /*7ca0*/  MOV R24, R169 ;  /* 0x000000a900187202 */ /* 0x000fe20000000f00 */
[--C-:B------:R-:W-:Y:S02]  /*7cb0*/  FFMA.FTZ R20, R20, c[0x0][0x2d0], -R132.reuse ;  /* 0x0000b40014147a23 */ /* 0x100fe40000010884 */
[--C-:B------:R-:W-:Y:S02]  /*7cc0*/  FFMA.FTZ R177, R16, c[0x0][0x2d0], -R132.reuse ;  /* 0x0000b40010b17a23 */ /* 0x100fe40000010884 */
[----:B------:R-:W-:Y:S01]  /*7cd0*/  FFMA.FTZ R132, R25, c[0x0][0x2d0], -R132 ;  /* 0x0000b40019847a23 */ /* 0x000fe20000010884 */
[----:B------:R-:W-:Y:S01]  /*7ce0*/  MUFU.EX2 R8, R135 ;  /* 0x0000008700087308 */ /* 0x000fe20000000800 */
[----:B------:R-:W-:Y:S09]  /*7cf0*/  MOV R21, R20 ;  /* 0x0000001400157202 */ /* 0x000ff20000000f00 */
[----:B------:R-:W-:Y:S10]  /*7d00*/  MUFU.EX2 R13, R5 ;  /* 0x00000005000d7308 */ /* 0x000ff40000000800 */
[----:B------:R1:W2:Y:S10]  /*7d10*/  MUFU.EX2 R12, R4 ;  /* 0x00000004000c7308 */ /* 0x0002b40000000800 */
[----:B------:R-:W-:Y:S01]  /*7d20*/  MUFU.EX2 R132, R132 ;  /* 0x0000008400847308 */ /* 0x000fe20000000800 */
[----:B-1----:R-:W-:Y:S04]  /*7d30*/  FMUL.FTZ R4, R3, c[0x0][0x2d0] ;  /* 0x0000b40003047a20 */ /* 0x002fe80000410000 */
[--C-:B------:R-:W-:Y:S02]  /*7d40*/  FFMA.FTZ R6, R6, c[0x0][0x2d0], -R4.reuse ;  /* 0x0000b40006067a23 */ /* 0x100fe40000010804 */
[--C-:B------:R-:W-:Y:S03]  /*7d50*/  FFMA.FTZ R20, R23, c[0x0][0x2d0], -R4.reuse ;  /* 0x0000b40017147a23 */ /* 0x100fe60000010804 */
[----:B------:R-:W-:Y:S01]  /*7d60*/  MUFU.EX2 R169, R6 ;  /* 0x0000000600a97308 */ /* 0x000fe20000000800 */
[--C-:B------:R-:W-:Y:S02]  /*7d70*/  FFMA.FTZ R25, R26, c[0x0][0x2d0], -R4.reuse ;  /* 0x0000b4001a197a23 */ /* 0x100fe40000010804 */
[--C-:B------:R-:W-:Y:S02]  /*7d80*/  FFMA.FTZ R27, R27, c[0x0][0x2d0], -R4.reuse ;  /* 0x0000b4001b1b7a23 */ /* 0x100fe40000010804 */
[--C-:B------:R-:W-:Y:S02]  /*7d90*/  FFMA.FTZ R16, R22, c[0x0][0x2d0], -R4.reuse ;  /* 0x0000b40016107a23 */ /* 0x100fe40000010804 */
[--C-:B------:R-:W-:Y:S02]  /*7da0*/  FFMA.FTZ R7, R7, c[0x0][0x2d0], -R4.reuse ;  /* 0x0000b40007077a23 */ /* 0x100fe40000010804 */
[--C-:B------:R-:W-:Y:S02]  /*7db0*/  FFMA.FTZ R135, R11, c[0x0][0x2d0], -R4.reuse ;  /* 0x0000b4000b877a23 */ /* 0x100fe40000010804 */
[--C-:B------:R-:W-:Y:S02]  /*7dc0*/  FFMA.FTZ R172, R15, c[0x0][0x2d0], -R4.reuse ;  /* 0x0000b4000fac7a23 */ /* 0x100fe40000010804 */
[--C-:B------:R-:W-:Y:S02]  /*7dd0*/  FFMA.FTZ R174, R18, c[0x0][0x2d0], -R4.reuse ;  /* 0x0000b40012ae7a23 */ /* 0x100fe40000010804 */
[--C-:B------:R-:W-:Y:S02]  /*7de0*/  FFMA.FTZ R175, R19, c[0x0][0x2d0], -R4.reuse ;  /* 0x0000b40013af7a23 */ /* 0x100fe40000010804 */
[----:B------:R-:W-:Y:S02]  /*7df0*/  FFMA.FTZ R173, R14, c[0x0][0x2d0], -R4 ;  /* 0x0000b4000ead7a23 */ /* 0x000fe40000010804 */
[----:B---3--:R-:W-:Y:S01]  /*7e00*/  FFMA.FTZ R0, R2, R170, R9 ;  /* 0x000000aa02007223 */ /* 0x008fe20000010009 */
[----:B--2---:R-:W-:Y:S01]  /*7e10*/  F2FP.BF16.PACK_AB R170, R12, R13 ;  /* 0x0000000d0caa723e */ /* 0x004fe200000010ff */
[----:B------:R-:W-:Y:S01]  /*7e20*/  FMUL.FTZ R28, R2, R28 ;  /* 0x0000001c021c7220 */ /* 0x000fe20000410000 */
[C---:B------:R-:W-:Y:S01]  /*7e30*/  F2FP.BF16.PACK_AB R168, R8.reuse, R9 ;  /* 0x0000000908a8723e */ /* 0x040fe200000010ff */
[----:B------:R-:W-:Y:S02]  /*7e40*/  FADD.FTZ R5, R8, R0 ;  /* 0x0000000008057221 */ /* 0x000fe40000010000 */
[----:B------:R-:W-:Y:S02]  /*7e50*/  FADD.FTZ R0, -R3, R133 ;  /* 0x0000008503007221 */ /* 0x000fe40000010100 */
[----:B------:R-:W-:Y:S02]  /*7e60*/  FADD.FTZ R5, R13, R5 ;  /* 0x000000050d057221 */ /* 0x000fe40000010000 */
[----:B------:R-:W-:Y:S02]  /*7e70*/  FMUL.FTZ R0, R0, c[0x0][0x2d0] ;  /* 0x0000b40000007a20 */ /* 0x000fe40000410000 */
[----:B------:R-:W-:Y:S02]  /*7e80*/  FADD.FTZ R171, R12, R5 ;  /* 0x000000050cab7221 */ /* 0x000fe40000010000 */
[C---:B------:R-:W-:Y:S02]  /*7e90*/  FMUL.FTZ R12, R2.reuse, R148 ;  /* 0x00000094020c7220 */ /* 0x040fe40000410000 */
[----:B------:R-:W2:Y:S01]  /*7ea0*/  LDL.LU R148, [R1+0x8] ;  /* 0x0000080001947983 */ /* 0x000ea20000300800 */
[----:B------:R-:W1:Y:S01]  /*7eb0*/  MUFU.EX2 R0, R0 ;  /* 0x0000000000007308 */ /* 0x000e620000000800 */
[C---:B------:R-:W-:Y:S01]  /*7ec0*/  FMUL.FTZ R5, R2.reuse, R157 ;  /* 0x0000009d02057220 */ /* 0x040fe20000410000 */
[----:B------:R-:W-:Y:S01]  /*7ed0*/  MOV R157, R27 ;  /* 0x0000001b009d7202 */ /* 0x000fe20000000f00 */
[C---:B------:R-:W-:Y:S01]  /*7ee0*/  FMUL.FTZ R8, R2.reuse, R152 ;  /* 0x0000009802087220 */ /* 0x040fe20000410000 */
[----:B------:R-:W-:Y:S01]  /*7ef0*/  MOV R152, R25 ;  /* 0x0000001900987202 */ /* 0x000fe20000000f00 */
[C---:B------:R-:W-:Y:S02]  /*7f00*/  FMUL.FTZ R25, R2.reuse, R137 ;  /* 0x0000008902197220 */ /* 0x040fe40000410000 */
[C---:B------:R-:W-:Y:S01]  /*7f10*/  FMUL.FTZ R9, R2.reuse, R153 ;  /* 0x0000009902097220 */ /* 0x040fe20000410000 */
[----:B------:R-:W-:Y:S01]  /*7f20*/  MOV R153, R20 ;  /* 0x0000001400997202 */ /* 0x000fe20000000f00 */
[C---:B------:R-:W-:Y:S01]  /*7f30*/  FMUL.FTZ R20, R2.reuse, R140 ;  /* 0x0000008c02147220 */ /* 0x040fe20000410000 */
[----:B------:R-:W-:Y:S01]  /*7f40*/  MOV R140, R24 ;  /* 0x00000018008c7202 */ /* 0x000fe20000000f00 */
[C---:B------:R-:W-:Y:S02]  /*7f50*/  FMUL.FTZ R24, R2.reuse, R136 ;  /* 0x0000008802187220 */ /* 0x040fe40000410000 */
[----:B------:R-:W-:Y:S01]  /*7f60*/  FMUL.FTZ R13, R2, R149 ;  /* 0x00000095020d7220 */ /* 0x000fe20000410000 */
[----:B------:R-:W-:Y:S01]  /*7f70*/  MOV R149, R16 ;  /* 0x0000001000957202 */ /* 0x000fe20000000f00 */
[----:B------:R-:W-:Y:S02]  /*7f80*/  FFMA.FTZ R133, R10, c[0x0][0x2d0], -R4 ;  /* 0x0000b4000a857a23 */ /* 0x000fe40000010804 */
[C---:B------:R-:W-:Y:S02]  /*7f90*/  FMUL.FTZ R4, R2.reuse, R156 ;  /* 0x0000009c02047220 */ /* 0x040fe40000410000 */
[----:B------:R3:W-:Y:S01]  /*7fa0*/  MUFU.EX2 R156, R7 ;  /* 0x00000007009c7308 */ /* 0x0007e20000000800 */
[C---:B------:R-:W-:Y:S01]  /*7fb0*/  FMUL.FTZ R16, R2.reuse, R144 ;  /* 0x0000009002107220 */ /* 0x040fe20000410000 */
[----:B------:R-:W-:Y:S01]  /*7fc0*/  MOV R144, R17 ;  /* 0x0000001100907202 */ /* 0x000fe20000000f00 */
[----:B------:R-:W-:Y:S01]  /*7fd0*/  FMUL.FTZ R17, R2, R145 ;  /* 0x0000009102117220 */ /* 0x000fe20000410000 */
[----:B------:R-:W-:Y:S01]  /*7fe0*/  MOV R145, R21 ;  /* 0x0000001500917202 */ /* 0x000fe20000000f00 */
[C---:B-1----:R-:W-:Y:S02]  /*7ff0*/  FMUL.FTZ R26, R0.reuse, R138 ;  /* 0x0000008a001a7220 */ /* 0x042fe40000410000 */
[C---:B------:R-:W-:Y:S02]  /*8000*/  FMUL.FTZ R27, R0.reuse, R139 ;  /* 0x0000008b001b7220 */ /* 0x040fe40000410000 */
[----:B------:R-:W1:Y:S01]  /*8010*/  LDSM.16.MT88.4 R136, [R238] ;  /* 0x00000000ee88783b */ /* 0x000e620000004200 */
[C---:B------:R-:W-:Y:S01]  /*8020*/  FMUL.FTZ R6, R0.reuse, R158 ;  /* 0x0000009e00067220 */ /* 0x040fe20000410000 */
[----:B------:R-:W-:Y:S01]  /*8030*/  MOV R158, R149 ;  /* 0x00000095009e7202 */ /* 0x000fe20000000f00 */
[C---:B------:R-:W-:Y:S01]  /*8040*/  FMUL.FTZ R14, R0.reuse, R150 ;  /* 0x00000096000e7220 */ /* 0x040fe20000410000 */
[----:B------:R-:W-:Y:S01]  /*8050*/  MUFU.EX2 R149, R133 ;  /* 0x0000008500957308 */ /* 0x000fe20000000800 */
[C---:B------:R-:W-:Y:S01]  /*8060*/  FMUL.FTZ R11, R0.reuse, R155 ;  /* 0x0000009b000b7220 */ /* 0x040fe20000410000 */
[----:B------:R-:W-:Y:S01]  /*8070*/  MOV R155, R171 ;  /* 0x000000ab009b7202 */ /* 0x000fe20000000f00 */
[C---:B------:R-:W-:Y:S01]  /*8080*/  FMUL.FTZ R10, R0.reuse, R154 ;  /* 0x0000009a000a7220 */ /* 0x040fe20000410000 */
[----:B------:R-:W-:Y:S01]  /*8090*/  MOV R154, R140 ;  /* 0x0000008c009a7202 */ /* 0x000fe20000000f00 */
[C---:B------:R-:W-:Y:S02]  /*80a0*/  FMUL.FTZ R15, R0.reuse, R151 ;  /* 0x00000097000f7220 */ /* 0x040fe40000410000 */
[C---:B------:R-:W-:Y:S02]  /*80b0*/  FMUL.FTZ R18, R0.reuse, R146 ;  /* 0x0000009200127220 */ /* 0x040fe40000410000 */
[C---:B------:R-:W-:Y:S01]  /*80c0*/  FMUL.FTZ R19, R0.reuse, R147 ;  /* 0x0000009300137220 */ /* 0x040fe20000410000 */
[----:B------:R-:W4:Y:S01]  /*80d0*/  MUFU.EX2 R150, R135 ;  /* 0x0000008700967308 */ /* 0x000f220000000800 */
[----:B---3--:R-:W-:Y:S01]  /*80e0*/  FMUL.FTZ R7, R0, R159 ;  /* 0x0000009f00077220 */ /* 0x008fe20000410000 */
[----:B------:R-:W-:Y:S01]  /*80f0*/  MOV R159, R144 ;  /* 0x00000090009f7202 */ /* 0x000fe20000000f00 */
[----:B------:R-:W-:Y:S02]  /*8100*/  FMUL.FTZ R21, R2, R141 ;  /* 0x0000008d02157220 */ /* 0x000fe40000410000 */
[C---:B------:R-:W-:Y:S02]  /*8110*/  FMUL.FTZ R22, R0.reuse, R142 ;  /* 0x0000008e00167220 */ /* 0x040fe40000410000 */
[----:B------:R-:W-:Y:S02]  /*8120*/  FMUL.FTZ R23, R0, R143 ;  /* 0x0000008f00177220 */ /* 0x000fe40000410000 */
[----:B------:R-:W-:Y:S01]  /*8130*/  FMUL.FTZ R29, R2, R29 ;  /* 0x0000001d021d7220 */ /* 0x000fe20000410000 */
[----:B------:R-:W-:Y:S01]  /*8140*/  LDSM.16.MT88.4 R140, [R238+0x800] ;  /* 0x00080000ee8c783b */ /* 0x000fe20000004200 */
[C---:B------:R-:W-:Y:S01]  /*8150*/  FMUL.FTZ R30, R0.reuse, R30 ;  /* 0x0000001e001e7220 */ /* 0x040fe20000410000 */
[----:B------:R-:W-:Y:S01]  /*8160*/  MUFU.EX2 R144, R177 ;  /* 0x000000b100907308 */ /* 0x000fe20000000800 */
[----:B------:R-:W-:Y:S02]  /*8170*/  FMUL.FTZ R31, R0, R31 ;  /* 0x0000001f001f7220 */ /* 0x000fe40000410000 */
[C---:B------:R-:W-:Y:S02]  /*8180*/  FMUL.FTZ R32, R2.reuse, R32 ;  /* 0x0000002002207220 */ /* 0x040fe40000410000 */
[----:B------:R-:W-:Y:S02]  /*8190*/  FMUL.FTZ R33, R2, R33 ;  /* 0x0000002102217220 */ /* 0x000fe40000410000 */
[C---:B------:R-:W-:Y:S02]  /*81a0*/  FMUL.FTZ R34, R0.reuse, R34 ;  /* 0x0000002200227220 */ /* 0x040fe40000410000 */
[----:B------:R-:W-:Y:S01]  /*81b0*/  FMUL.FTZ R35, R0, R35 ;  /* 0x0000002300237220 */ /* 0x000fe20000410000 */
[----:B------:R-:W3:Y:S01]  /*81c0*/  MUFU.EX2 R133, R179 ;  /* 0x000000b300857308 */ /* 0x000ee20000000800 */
[----:B------:R-:W-:Y:S01]  /*81d0*/  FMUL.FTZ R36, R2, R36 ;  /* 0x0000002402247220 */ /* 0x000fe20000410000 */
[----:B----4-:R-:W-:Y:S01]  /*81e0*/  F2FP.BF16.PACK_AB R171, R150, R149 ;  /* 0x0000009596ab723e */ /* 0x010fe200000010ff */
[----:B------:R-:W-:Y:S02]  /*81f0*/  FMUL.FTZ R37, R2, R37 ;  /* 0x0000002502257220 */ /* 0x000fe40000410000 */
[C---:B------:R-:W-:Y:S02]  /*8200*/  FMUL.FTZ R38, R0.reuse, R38 ;  /* 0x0000002600267220 */ /* 0x040fe40000410000 */
[----:B------:R-:W-:Y:S02]  /*8210*/  FMUL.FTZ R39, R0, R39 ;  /* 0x0000002700277220 */ /* 0x000fe40000410000 */
[C---:B------:R-:W-:Y:S01]  /*8220*/  FMUL.FTZ R40, R2.reuse, R40 ;  /* 0x0000002802287220 */ /* 0x040fe20000410000 */
[----:B------:R-:W-:Y:S01]  /*8230*/  MUFU.EX2 R135, R176 ;  /* 0x000000b000877308 */ /* 0x000fe20000000800 */
[----:B------:R-:W-:Y:S02]  /*8240*/  FMUL.FTZ R41, R2, R41 ;  /* 0x0000002902297220 */ /* 0x000fe40000410000 */
[C---:B------:R-:W-:Y:S02]  /*8250*/  FMUL.FTZ R42, R0.reuse, R42 ;  /* 0x0000002a002a7220 */ /* 0x040fe40000410000 */
[----:B------:R-:W-:Y:S02]  /*8260*/  FMUL.FTZ R43, R0, R43 ;  /* 0x0000002b002b7220 */ /* 0x000fe40000410000 */
[C---:B------:R-:W-:Y:S02]  /*8270*/  FMUL.FTZ R44, R2.reuse, R44 ;  /* 0x0000002c022c7220 */ /* 0x040fe40000410000 */
[----:B------:R-:W-:Y:S01]  /*8280*/  FMUL.FTZ R45, R2, R45 ;  /* 0x0000002d022d7220 */ /* 0x000fe20000410000 */
[----:B------:R-:W-:Y:S01]  /*8290*/  MUFU.EX2 R179, R173 ;  /* 0x000000ad00b37308 */ /* 0x000fe20000000800 */
[C---:B------:R-:W-:Y:S02]  /*82a0*/  FMUL.FTZ R46, R0.reuse, R46 ;  /* 0x0000002e002e7220 */ /* 0x040fe40000410000 */
        /* <DEDUP_REMOVED lines=83> */
[C---:B------:R-:W-:Y:S02]  /*87e0*/  FMUL.FTZ R125, R2.reuse, R125 ;  /* 0x0000007d027d7220 */ /* 0x040fe40000410000 */
[C---:B------:R-:W-:Y:S02]  /*87f0*/  FMUL.FTZ R128, R2.reuse, R128 ;  /* 0x0000008002807220 */ /* 0x040fe40000410000 */
[----:B------:R-:W-:Y:S02]  /*8800*/  FMUL.FTZ R129, R2, R129 ;  /* 0x0000008102817220 */ /* 0x000fe40000410000 */
[----:B------:R-:W4:Y:S01]  /*8810*/  MUFU.EX2 R2, R178 ;  /* 0x000000b200027308 */ /* 0x000f220000000800 */
[C---:B------:R-:W-:Y:S02]  /*8820*/  FMUL.FTZ R126, R0.reuse, R126 ;  /* 0x0000007e007e7220 */ /* 0x040fe40000410000 */
[C---:B------:R-:W-:Y:S02]  /*8830*/  FMUL.FTZ R127, R0.reuse, R127 ;  /* 0x0000007f007f7220 */ /* 0x040fe40000410000 */
[C---:B------:R-:W-:Y:S02]  /*8840*/  FMUL.FTZ R130, R0.reuse, R130 ;  /* 0x0000008200827220 */ /* 0x040fe40000410000 */
[C---:B------:R-:W-:Y:S03]  /*8850*/  FMUL.FTZ R131, R0.reuse, R131 ;  /* 0x0000008300837220 */ /* 0x040fe60000410000 */
[----:B------:R-:W5:Y:S10]  /*8860*/  MUFU.EX2 R178, R172 ;  /* 0x000000ac00b27308 */ /* 0x000f740000000800 */
[----:B------:R-:W1:Y:S01]  /*8870*/  MUFU.EX2 R172, R152 ;  /* 0x0000009800ac7308 */ /* 0x000e620000000800 */
[----:B--2---:R-:W-:Y:S01]  /*8880*/  FFMA.FTZ R148, R0, R148, R169 ;  /* 0x0000009400947223 */ /* 0x004fe200000100a9 */
[----:B------:R-:W-:Y:S01]  /*8890*/  F2FP.BF16.PACK_AB R169, R156, R169 ;  /* 0x000000a99ca9723e */ /* 0x000fe200000010ff */
[----:B---3--:R-:W-:Y:S01]  /*88a0*/  FADD.FTZ R0, R133, R155 ;  /* 0x0000009b85007221 */ /* 0x008fe20000010000 */
[----:B------:R-:W-:Y:S03]  /*88b0*/  MOV R155, R145 ;  /* 0x00000091009b7202 */ /* 0x000fe60000000f00 */
[----:B----4-:R-:W-:Y:S02]  /*88c0*/  FADD.FTZ R0, R2, R0 ;  /* 0x0000000002007221 */ /* 0x010fe40000010000 */
[C---:B-1----:R-:W-:Y:S05]  /*88d0*/  HMMA.16816.F32.BF16 R4, R168.reuse, R136, R4 ;  /* 0x00000088a804723c */ /* 0x042fea0000041804 */
[----:B------:R-:W-:Y:S03]  /*88e0*/  FADD.FTZ R0, R144, R0 ;  /* 0x0000000090007221 */ /* 0x000fe60000010000 */
[C---:B------:R-:W-:Y:S01]  /*88f0*/  HMMA.16816.F32.BF16 R8, R168.reuse, R138, R8 ;  /* 0x0000008aa808723c */ /* 0x040fe20000041808 */
[----:B------:R-:W1:Y:S03]  /*8900*/  LDSM.16.MT88.4 R136, [R240] ;  /* 0x00000000f088783b */ /* 0x000e660000004200 */
[C---:B------:R-:W-:Y:S04]  /*8910*/  FADD.FTZ R0, R135.reuse, R0 ;  /* 0x0000000087007221 */ /* 0x040fe80000010000 */
[C---:B-1----:R-:W-:Y:S08]  /*8920*/  HMMA.16816.F32.BF16 R12, R168.reuse, R136, R12 ;  /* 0x00000088a80c723c */ /* 0x042ff0000004180c */
[C---:B------:R-:W-:Y:S01]  /*8930*/  HMMA.16816.F32.BF16 R16, R168.reuse, R138, R16 ;  /* 0x0000008aa810723c */ /* 0x040fe20000041810 */
[----:B------:R-:W1:Y:S07]  /*8940*/  LDSM.16.MT88.4 R136, [R239] ;  /* 0x00000000ef88783b */ /* 0x000e6e0000004200 */
[C---:B-1----:R-:W-:Y:S08]  /*8950*/  HMMA.16816.F32.BF16 R20, R168.reuse, R136, R20 ;  /* 0x00000088a814723c */ /* 0x042ff00000041814 */
[C---:B------:R-:W-:Y:S01]  /*8960*/  HMMA.16816.F32.BF16 R24, R168.reuse, R138, R24 ;  /* 0x0000008aa818723c */ /* 0x040fe20000041818 */
[----:B------:R-:W1:Y:S07]  /*8970*/  LDSM.16.MT88.4 R136, [R243] ;  /* 0x00000000f388783b */ /* 0x000e6e0000004200 */
        /* <DEDUP_REMOVED lines=39> */
[----:B------:R-:W1:Y:S03]  /*8bf0*/  MUFU.EX2 R133, R155 ;  /* 0x0000009b00857308 */ /* 0x000e660000000800 */
[----:B-----5:R-:W-:Y:S03]  /*8c00*/  F2FP.BF16.PACK_AB R137, R178, R179 ;  /* 0x000000b3b289723e */ /* 0x020fe600000010ff */
[----:B------:R-:W-:Y:S02]  /*8c10*/  F2FP.BF16.PACK_AB R138, R135, R144 ;  /* 0x00000090878a723e */ /* 0x000fe400000010ff */
[----:B------:R-:W2:Y:S02]  /*8c20*/  LDSM.16.MT88.4 R144, [R240+0x800] ;  /* 0x00080000f090783b */ /* 0x000ea40000004200 */
[----:B------:R-:W3:Y:S01]  /*8c30*/  MUFU.EX2 R2, R154 ;  /* 0x0000009a00027308 */ /* 0x000ee20000000800 */
[----:B------:R-:W-:Y:S02]  /*8c40*/  F2FP.BF16.PACK_AB R139, R176, R177 ;  /* 0x000000b1b08b723e */ /* 0x000fe400000010ff */
[----:B------:R-:W-:Y:S02]  /*8c50*/  F2FP.BF16.PACK_AB R169, R175, R174 ;  /* 0x000000aeafa9723e */ /* 0x000fe400000010ff */
[----:B------:R-:W-:Y:S03]  /*8c60*/  F2FP.BF16.PACK_AB R171, R173, R172 ;  /* 0x000000acadab723e */ /* 0x000fe600000010ff */
[C---:B------:R-:W-:Y:S02]  /*8c70*/  HMMA.16816.F32.BF16 R4, R136.reuse, R140, R4 ;  /* 0x0000008c8804723c */ /* 0x040fe40000041804 */
[----:B------:R-:W4:Y:S03]  /*8c80*/  MUFU.EX2 R135, R159 ;  /* 0x0000009f00877308 */ /* 0x000f260000000800 */
[----:B-1----:R-:W-:Y:S03]  /*8c90*/  FADD.FTZ R0, R133, R0 ;  /* 0x0000000085007221 */ /* 0x002fe60000010000 */
[C---:B------:R-:W-:Y:S01]  /*8ca0*/  HMMA.16816.F32.BF16 R8, R136.reuse, R142, R8 ;  /* 0x0000008e8808723c */ /* 0x040fe20000041808 */
[----:B------:R-:W1:Y:S03]  /*8cb0*/  LDSM.16.MT88.4 R140, [R239+0x800] ;  /* 0x00080000ef8c783b */ /* 0x000e660000004200 */
[C---:B---3--:R-:W-:Y:S05]  /*8cc0*/  F2FP.BF16.PACK_AB R168, R2.reuse, R133 ;  /* 0x0000008502a8723e */ /* 0x048fea00000010ff */
[----:B------:R-:W-:Y:S03]  /*8cd0*/  LDSM.16.MT88.4 R152, [R238+0x1000] ;  /* 0x00100000ee98783b */ /* 0x000fe60000004200 */
[----:B------:R-:W-:Y:S02]  /*8ce0*/  FADD.FTZ R0, R2, R0 ;  /* 0x0000000002007221 */ /* 0x000fe40000010000 */
[----:B------:R-:W-:Y:S03]  /*8cf0*/  FADD.FTZ R2, R156, R148 ;  /* 0x000000949c027221 */ /* 0x000fe60000010000 */
[----:B------:R-:W3:Y:S01]  /*8d00*/  LDL R133, [R1+0xc] ;  /* 0x00000c0001857983 */ /* 0x000ee20000100800 */
[----:B----4-:R-:W-:Y:S01]  /*8d10*/  FADD.FTZ R0, R135, R0 ;  /* 0x0000000087007221 */ /* 0x010fe20000010000 */
[C---:B------:R-:W-:Y:S01]  /*8d20*/  F2FP.BF16.PACK_AB R170, R132.reuse, R135 ;  /* 0x0000008784aa723e */ /* 0x040fe200000010ff */
[C---:B--2---:R-:W-:Y:S03]  /*8d30*/  HMMA.16816.F32.BF16 R12, R136.reuse, R144, R12 ;  /* 0x00000090880c723c */ /* 0x044fe6000004180c */
[----:B------:R-:W-:Y:S01]  /*8d40*/  FADD.FTZ R0, R132, R0 ;  /* 0x0000000084007221 */ /* 0x000fe20000010000 */
[----:B------:R-:W-:Y:S04]  /*8d50*/  MOV R132, R150 ;  /* 0x0000009600847202 */ /* 0x000fe80000000f00 */
[C---:B------:R-:W-:Y:S01]  /*8d60*/  HMMA.16816.F32.BF16 R16, R136.reuse, R146, R16 ;  /* 0x000000928810723c */ /* 0x040fe20000041810 */
[----:B------:R-:W2:Y:S08]  /*8d70*/  LDSM.16.MT88.4 R144, [R241+0x800] ;  /* 0x00080000f190783b */ /* 0x000eb00000004200 */
[----:B------:R4:W-:Y:S01]  /*8d80*/  STL [R1+0x4], R0 ;  /* 0x0000040001007387 */ /* 0x0009e20000100800 */
[C---:B-1----:R-:W-:Y:S08]  /*8d90*/  HMMA.16816.F32.BF16 R20, R136.reuse, R140, R20 ;  /* 0x0000008c8814723c */ /* 0x042ff00000041814 */
[C---:B------:R-:W-:Y:S01]  /*8da0*/  HMMA.16816.F32.BF16 R24, R136.reuse, R142, R24 ;  /* 0x0000008e8818723c */ /* 0x040fe20000041818 */
[----:B------:R-:W1:Y:S03]  /*8db0*/  LDSM.16.MT88.4 R140, [R238+0x2000] ;  /* 0x00200000ee8c783b */ /* 0x000e660000004200 */
[----:B----4-:R-:W-:Y:S04]  /*8dc0*/  FADD.FTZ R0, R149, R2 ;  /* 0x0000000295007221 */ /* 0x010fe80000010000 */
[----:B------:R-:W-:Y:S01]  /*8dd0*/  FADD.FTZ R0, R132, R0 ;  /* 0x0000000084007221 */ /* 0x000fe20000010000 */
[C---:B--2---:R-:W-:Y:S03]  /*8de0*/  HMMA.16816.F32.BF16 R28, R136.reuse, R144, R28 ;  /* 0x00000090881c723c */ /* 0x044fe6000004181c */
[----:B------:R-:W-:Y:S04]  /*8df0*/  FADD.FTZ R0, R179, R0 ;  /* 0x00000000b3007221 */ /* 0x000fe80000010000 */
[----:B------:R-:W-:Y:S01]  /*8e00*/  FADD.FTZ R0, R178, R0 ;  /* 0x00000000b2007221 */ /* 0x000fe20000010000 */
[C---:B------:R-:W-:Y:S01]  /*8e10*/  HMMA.16816.F32.BF16 R32, R136.reuse, R146, R32 ;  /* 0x000000928820723c */ /* 0x040fe20000041820 */
[----:B------:R-:W2:Y:S03]  /*8e20*/  LDSM.16.MT88.4 R144, [R240+0x2000] ;  /* 0x00200000f090783b */ /* 0x000ea60000004200 */
[----:B------:R-:W-:Y:S04]  /*8e30*/  FADD.FTZ R0, R177, R0 ;  /* 0x00000000b1007221 */ /* 0x000fe80000010000 */
[----:B------:R-:W-:Y:S01]  /*8e40*/  FADD.FTZ R0, R176, R0 ;  /* 0x00000000b0007221 */ /* 0x000fe20000010000 */
[C---:B-1----:R-:W-:Y:S03]  /*8e50*/  HMMA.16816.F32.BF16 R36, R136.reuse, R140, R36 ;  /* 0x0000008c8824723c */ /* 0x042fe60000041824 */
[----:B------:R-:W-:Y:S04]  /*8e60*/  FADD.FTZ R0, R174, R0 ;  /* 0x00000000ae007221 */ /* 0x000fe80000010000 */
[----:B------:R-:W-:Y:S01]  /*8e70*/  FADD.FTZ R0, R175, R0 ;  /* 0x00000000af007221 */ /* 0x000fe20000010000 */
[C---:B------:R-:W-:Y:S01]  /*8e80*/  HMMA.16816.F32.BF16 R40, R136.reuse, R142, R40 ;  /* 0x0000008e8828723c */ /* 0x040fe20000041828 */
[----:B------:R-:W1:Y:S03]  /*8e90*/  LDSM.16.MT88.4 R140, [R239+0x2000] ;  /* 0x00200000ef8c783b */ /* 0x000e660000004200 */
[----:B------:R-:W-:Y:S01]  /*8ea0*/  FADD.FTZ R2, R172, R0 ;  /* 0x00000000ac027221 */ /* 0x000fe20000010000 */
[C---:B------:R-:W-:Y:S03]  /*8eb0*/  IADD3 R0, R252.reuse, -0x1, RZ ;  /* 0xfffffffffc007810 */ /* 0x040fe60007ffe0ff */
[----:B------:R-:W-:Y:S05]  /*8ec0*/  FADD.FTZ R2, R173, R2 ;  /* 0x00000002ad027221 */ /* 0x000fea0000010000 */
[----:B------:R-:W-:Y:S01]  /*8ed0*/  STL [R1+0x8], R2 ;  /* 0x0000080201007387 */ /* 0x000fe20000100800 */
        /* <DEDUP_REMOVED lines=24> */
[C---:B--2---:R-:W-:Y:S03]  /*9060*/  HMMA.16816.F32.BF16 R108, R136.reuse, R144, R108 ;  /* 0x00000090886c723c */ /* 0x044fe6000004186c */
[----:B---3--:R-:W-:Y:S02]  /*9070*/  ISETP.GT.AND P1, PT, R252, R133, PT ;  /* 0x00000085fc00720c */ /* 0x008fe40003f24270 */
[----:B------:R-:W-:Y:S02]  /*9080*/  MOV R252, R0 ;  /* 0x0000000000fc7202 */ /* 0x000fe40000000f00 */
[----:B------:R-:W-:Y:S01]  /*9090*/  MOV R133, R3 ;  /* 0x0000000300857202 */ /* 0x000fe20000000f00 */
[C---:B------:R-:W-:Y:S01]  /*90a0*/  HMMA.16816.F32.BF16 R112, R136.reuse, R146, R112 ;  /* 0x000000928870723c */ /* 0x040fe20000041870 */
[----:B------:R-:W2:Y:S07]  /*90b0*/  LDSM.16.MT88.4 R144, [R241+0x5000] ;  /* 0x00500000f190783b */ /* 0x000eae0000004200 */
[C---:B-1----:R-:W-:Y:S08]  /*90c0*/  HMMA.16816.F32.BF16 R116, R136.reuse, R140, R116 ;  /* 0x0000008c8874723c */ /* 0x042ff00000041874 */
[C---:B------:R-:W-:Y:S08]  /*90d0*/  HMMA.16816.F32.BF16 R120, R136.reuse, R142, R120 ;  /* 0x0000008e8878723c */ /* 0x040ff00000041878 */
[C---:B--2---:R-:W-:Y:S08]  /*90e0*/  HMMA.16816.F32.BF16 R124, R136.reuse, R144, R124 ;  /* 0x00000090887c723c */ /* 0x044ff0000004187c */
[----:B------:R-:W-:Y:S01]  /*90f0*/  HMMA.16816.F32.BF16 R128, R136, R146, R128 ;  /* 0x000000928880723c */ /* 0x000fe20000041880 */
[----:B------:R-:W1:Y:S07]  /*9100*/  LDSM.16.MT88.4 R144, [R240+0x1000] ;  /* 0x00100000f090783b */ /* 0x000e6e0000004200 */
[C---:B------:R-:W-:Y:S01]  /*9110*/  HMMA.16816.F32.BF16 R156, R168.reuse, R152, R4 ;  /* 0x00000098a89c723c */ /* 0x040fe20000041804 */
[----:B------:R-:W2:Y:S07]  /*9120*/  LDSM.16.MT88.4 R136, [R239+0x1000] ;  /* 0x00100000ef88783b */ /* 0x000eae0000004200 */
[C---:B------:R-:W-:Y:S01]  /*9130*/  HMMA.16816.F32.BF16 R152, R168.reuse, R154, R8 ;  /* 0x0000009aa898723c */ /* 0x040fe20000041808 */
[----:B------:R-:W3:Y:S08]  /*9140*/  LDSM.16.MT88.4 R4, [R241+0x1000] ;  /* 0x00100000f104783b */ /* 0x000ef00000004200 */
[----:B------:R-:W4:Y:S01]  /*9150*/  LDSM.16.MT88.4 R8, [R238+0x2800] ;  /* 0x00280000ee08783b */ /* 0x000f220000004200 */
[C---:B-1----:R-:W-:Y:S07]  /*9160*/  HMMA.16816.F32.BF16 R148, R168.reuse, R144, R12 ;  /* 0x00000090a894723c */ /* 0x042fee000004180c */
[----:B------:R-:W1:Y:S01]  /*9170*/  LDSM.16.MT88.4 R12, [R240+0x2800] ;  /* 0x00280000f00c783b */ /* 0x000e620000004200 */
[C---:B------:R-:W-:Y:S08]  /*9180*/  HMMA.16816.F32.BF16 R144, R168.reuse, R146, R16 ;  /* 0x00000092a890723c */ /* 0x040ff00000041810 */
[C---:B--2---:R-:W-:Y:S08]  /*9190*/  HMMA.16816.F32.BF16 R140, R168.reuse, R136, R20 ;  /* 0x00000088a88c723c */ /* 0x044ff00000041814 */
[C---:B------:R-:W-:Y:S08]  /*91a0*/  HMMA.16816.F32.BF16 R136, R168.reuse, R138, R24 ;  /* 0x0000008aa888723c */ /* 0x040ff00000041818 */
[C---:B---3--:R-:W-:Y:S08]  /*91b0*/  HMMA.16816.F32.BF16 R28, R168.reuse, R4, R28 ;  /* 0x00000004a81c723c */ /* 0x048ff0000004181c */
        /* <DEDUP_REMOVED lines=30> */
[C---:B------:R-:W-:Y:S08]  /*93a0*/  HMMA.16816.F32.BF16 R112, R168.reuse, R10, R112 ;  /* 0x0000000aa870723c */ /* 0x040ff00000041870 */
[C---:B-1----:R-:W-:Y:S08]  /*93b0*/  HMMA.16816.F32.BF16 R116, R168.reuse, R12, R116 ;  /* 0x0000000ca874723c */ /* 0x042ff00000041874 */
[C---:B------:R-:W-:Y:S08]  /*93c0*/  HMMA.16816.F32.BF16 R120, R168.reuse, R14, R120 ;  /* 0x0000000ea878723c */ /* 0x040ff00000041878 */
[C---:B--2---:R-:W-:Y:S08]  /*93d0*/  HMMA.16816.F32.BF16 R124, R168.reuse, R4, R124 ;  /* 0x00000004a87c723c */ /* 0x044ff0000004187c */
[----:B------:R-:W-:Y:S01]  /*93e0*/  HMMA.16816.F32.BF16 R128, R168, R6, R128 ;  /* 0x00000006a880723c */ /* 0x000fe20000041880 */
[----:B------:R-:W-:Y:S07]  /*93f0*/  @!UPT UIADD3 URZ, URZ, URZ, URZ ;  /* 0x0000003f3f3ff290 */ /* 0x000fee000fffe03f */
[----:B------:R-:W-:-:S11]  /*9400*/  @P1 BRA `(.L_x_55) ;  /* 0xffffcf8000001947 */ /* 0x000fd6000383ffff */
.L_x_43:
[----:B------:R-:W-:Y:S05]  /*9410*/  BRA.DIV ~URZ, `(.L_x_56) ;  /* 0x000069727f007947 */ /* 0x000fea000b800000 */
[----:B------:R-:W2:Y:S04]  /*9420*/  LDL.LU R7, [R1+0x4] ;  /* 0x0000040001077983 */ /* 0x000ea80000300800 */
[----:B------:R-:W3:Y:S04]  /*9430*/  LDL.LU R6, [R1+0x8] ;  /* 0x0000080001067983 */ /* 0x000ee80000300800 */
[----:B--2---:R-:W1:Y:S04]  /*9440*/  SHFL.BFLY PT, R0, R7, 0x2, 0x1f ;  /* 0x0c401f0007007f89 */ /* 0x004e6800000e0000 */
[----:B---3--:R-:W2:Y:S01]  /*9450*/  SHFL.BFLY PT, R2, R6, 0x2, 0x1f ;  /* 0x0c401f0006027f89 */ /* 0x008ea200000e0000 */
[----:B-1----:R-:W-:-:S02]  /*9460*/  FADD.FTZ R0, R0, R7 ;  /* 0x0000000700007221 */ /* 0x002fc40000010000 */
[----:B--2---:R-:W-:-:S03]  /*9470*/  FADD.FTZ R5, R2, R6 ;  /* 0x0000000602057221 */ /* 0x004fc60000010000 */
[----:B------:R-:W1:Y:S04]  /*9480*/  SHFL.BFLY PT, R2, R0, 0x1, 0x1f ;  /* 0x0c201f0000027f89 */ /* 0x000e6800000e0000 */
[----:B------:R2:W3:Y:S01]  /*9490*/  SHFL.BFLY PT, R3, R5, 0x1, 0x1f ;  /* 0x0c201f0005037f89 */ /* 0x0004e200000e0000 */
[----:B-1----:R-:W-:-:S05]  /*94a0*/  FADD.FTZ R4, R0, R2 ;  /* 0x0000000200047221 */ /* 0x002fca0000010000 */
.L_x_132:
[----:B------:R-:W-:Y:S01]  /*94b0*/  FSETP.NE.FTZ.AND P1, PT, R4, RZ, PT ;  /* 0x000000ff0400720b */ /* 0x000fe20003f35000 */
[----:B---3--:R-:W-:Y:S01]  /*94c0*/  FADD.FTZ R3, R3, R5 ;  /* 0x0000000503037221 */ /* 0x008fe20000010000 */
[----:B------:R-:W-:Y:S02]  /*94d0*/  MOV R18, 0xff800000 ;  /* 0xff80000000127802 */ /* 0x000fe40000000f00 */
[----:B------:R-:W-:Y:S02]  /*94e0*/  MOV R19, 0xff800000 ;  /* 0xff80000000137802 */ /* 0x000fe40000000f00 */
[----:B------:R-:W-:-:S07]  /*94f0*/  FSETP.NE.FTZ.AND P0, PT, R3, RZ, PT ;  /* 0x000000ff0300720b */ /* 0x000fce0003f15000 */
[----:B------:R-:W1:Y:S01]  /*9500*/  @P1 MUFU.LG2 R0, R4 ;  /* 0x0000000400001308 */ /* 0x000e620000000c00 */
[----:B------:R-:W-:-:S05]  /*9510*/  @P1 MOV R2, 0x3f317218 ;  /* 0x3f31721800021802 */ /* 0x000fca0000000f00 */
[----:B------:R-:W-:Y:S02]  /*9520*/  @P1 FMUL.FTZ R2, R2, c[0x0][0x2d0] ;  /* 0x0000b40002021a20 */ /* 0x000fe40000410000 */
[----:B-1----:R-:W-:-:S04]  /*9530*/  @P1 FMUL.FTZ R0, R0, 0.69314718246459960938 ;  /* 0x3f31721800001820 */ /* 0x002fc80000410000 */
[----:B------:R-:W-:Y:S01]  /*9540*/  @P1 FFMA.FTZ R18, R2, R134, R0 ;  /* 0x0000008602121223 */ /* 0x000fe20000010000 */
[----:B------:R-:W-:Y:S01]  /*9550*/  MOV R2, RZ ;  /* 0x000000ff00027202 */ /* 0x000fe20000000f00 */
[----:B------:R-:W1:Y:S08]  /*9560*/  @P0 MUFU.LG2 R0, R3 ;  /* 0x0000000300000308 */ /* 0x000e700000000c00 */
[----:B------:R3:W4:Y:S01]  /*9570*/  @P1 MUFU.RCP R2, R4 ;  /* 0x0000000400021308 */ /* 0x0007220000001000 */
[----:B-1----:R-:W-:Y:S01]  /*9580*/  @P0 FMUL.FTZ R0, R0, 0.69314718246459960938 ;  /* 0x3f31721800000820 */ /* 0x002fe20000410000 */
[----:B---3--:R-:W-:Y:S01]  /*9590*/  @P0 MOV R4, 0x3f317218 ;  /* 0x3f31721800040802 */ /* 0x008fe20000000f00 */
[----:B----4-:R-:W-:-:S02]  /*95a0*/  FMUL.FTZ R134, R2, R144 ;  /* 0x0000009002867220 */ /* 0x010fc40000410000 */
[----:B------:R-:W-:Y:S02]  /*95b0*/  FMUL.FTZ R135, R2, R145 ;  /* 0x0000009102877220 */ /* 0x000fe40000410000 */
[----:B------:R-:W-:Y:S02]  /*95c0*/  @P0 FMUL.FTZ R4, R4, c[0x0][0x2d0] ;  /* 0x0000b40004040a20 */ /* 0x000fe40000410000 */
[----:B------:R-:W-:Y:S02]  /*95d0*/  FMUL.FTZ R24, R2, R156 ;  /* 0x0000009c02187220 */ /* 0x000fe40000410000 */
[----:B------:R-:W-:Y:S01]  /*95e0*/  @P0 FFMA.FTZ R19, R4, R133, R0 ;  /* 0x0000008504130223 */ /* 0x000fe20000010000 */
[----:B------:R-:W-:Y:S01]  /*95f0*/  MOV R0, RZ ;  /* 0x000000ff00007202 */ /* 0x000fe20000000f00 */
[C---:B------:R-:W-:Y:S02]  /*9600*/  FMUL.FTZ R25, R2.reuse, R157 ;  /* 0x0000009d02197220 */ /* 0x040fe40000410000 */
[----:B------:R-:W-:-:S02]  /*9610*/  FMUL.FTZ R132, R2, R148 ;  /* 0x0000009402847220 */ /* 0x000fc40000410000 */
[C---:B------:R-:W-:Y:S01]  /*9620*/  FMUL.FTZ R133, R2.reuse, R149 ;  /* 0x0000009502857220 */ /* 0x040fe20000410000 */
[----:B------:R-:W1:Y:S01]  /*9630*/  @P0 MUFU.RCP R0, R3 ;  /* 0x0000000300000308 */ /* 0x000e620000001000 */
        /* <DEDUP_REMOVED lines=9> */
[----:B------:R-:W-:Y:S02]  /*96d0*/  FMUL.FTZ R21, R2, R129 ;  /* 0x0000008102157220 */ /* 0x000fe40000410000 */
[----:B-1----:R-:W-:-:S02]  /*96e0*/  FMUL.FTZ R156, R0, R34 ;  /* 0x00000022009c7220 */ /* 0x002fc40000410000 */
[----:B------:R-:W-:Y:S02]  /*96f0*/  FMUL.FTZ R157, R0, R35 ;  /* 0x00000023009d7220 */ /* 0x000fe40000410000 */
[C---:B------:R-:W-:Y:S02]  /*9700*/  FMUL.FTZ R104, R2.reuse, R108 ;  /* 0x0000006c02687220 */ /* 0x040fe40000410000 */
[C---:B------:R-:W-:Y:S02]  /*9710*/  FMUL.FTZ R105, R2.reuse, R109 ;  /* 0x0000006d02697220 */ /* 0x040fe40000410000 */
[C---:B------:R-:W-:Y:S02]  /*9720*/  FMUL.FTZ R152, R2.reuse, R116 ;  /* 0x0000007402987220 */ /* 0x040fe40000410000 */
[----:B------:R-:W-:Y:S02]  /*9730*/  FMUL.FTZ R153, R2, R117 ;  /* 0x0000007502997220 */ /* 0x000fe40000410000 */
[----:B------:R-:W-:-:S02]  /*9740*/  FMUL.FTZ R128, R0, R150 ;  /* 0x0000009600807220 */ /* 0x000fc40000410000 */
[C---:B------:R-:W-:Y:S02]  /*9750*/  FMUL.FTZ R129, R0.reuse, R151 ;  /* 0x0000009700817220 */ /* 0x040fe40000410000 */
[C---:B------:R-:W-:Y:S02]  /*9760*/  FMUL.FTZ R120, R0.reuse, R146 ;  /* 0x0000009200787220 */ /* 0x040fe40000410000 */
[C---:B------:R-:W-:Y:S02]  /*9770*/  FMUL.FTZ R121, R0.reuse, R147 ;  /* 0x0000009300797220 */ /* 0x040fe40000410000 */
[C---:B------:R-:W-:Y:S02]  /*9780*/  FMUL.FTZ R34, R0.reuse, R42 ;  /* 0x0000002a00227220 */ /* 0x040fe40000410000 */
[----:B------:R-:W-:Y:S02]  /*9790*/  FMUL.FTZ R35, R0, R43 ;  /* 0x0000002b00237220 */ /* 0x000fe40000410000 */
[----:B------:R-:W-:-:S02]  /*97a0*/  FMUL.FTZ R108, R2, R112 ;  /* 0x00000070026c7220 */ /* 0x000fc40000410000 */
[----:B------:R-:W-:Y:S02]  /*97b0*/  FMUL.FTZ R109, R2, R113 ;  /* 0x00000071026d7220 */ /* 0x000fe40000410000 */
[C---:B------:R-:W-:Y:S02]  /*97c0*/  FMUL.FTZ R116, R0.reuse, R158 ;  /* 0x0000009e00747220 */ /* 0x040fe40000410000 */
[C---:B------:R-:W-:Y:S02]  /*97d0*/  FMUL.FTZ R117, R0.reuse, R159 ;  /* 0x0000009f00757220 */ /* 0x040fe40000410000 */
[C---:B------:R-:W-:Y:S02]  /*97e0*/  FMUL.FTZ R150, R0.reuse, R142 ;  /* 0x0000008e00967220 */ /* 0x040fe40000410000 */
[C---:B------:R-:W-:Y:S02]  /*97f0*/  FMUL.FTZ R151, R0.reuse, R143 ;  /* 0x0000008f00977220 */ /* 0x040fe40000410000 */
[----:B------:R-:W-:-:S02]  /*9800*/  FMUL.FTZ R146, R0, R50 ;  /* 0x0000003200927220 */ /* 0x000fc40000410000 */
[C---:B------:R-:W-:Y:S02]  /*9810*/  FMUL.FTZ R147, R0.reuse, R51 ;  /* 0x0000003300937220 */ /* 0x040fe40000410000 */
[C---:B------:R-:W-:Y:S02]  /*9820*/  FMUL.FTZ R42, R0.reuse, R66 ;  /* 0x00000042002a7220 */ /* 0x040fe40000410000 */
[----:B------:R-:W-:Y:S02]  /*9830*/  FMUL.FTZ R43, R0, R67 ;  /* 0x00000043002b7220 */ /* 0x000fe40000410000 */
[C---:B------:R-:W-:Y:S02]  /*9840*/  FMUL.FTZ R112, R2.reuse, R124 ;  /* 0x0000007c02707220 */ /* 0x040fe40000410000 */
[----:B------:R-:W-:Y:S02]  /*9850*/  FMUL.FTZ R113, R2, R125 ;  /* 0x0000007d02717220 */ /* 0x000fe40000410000 */
        /* <DEDUP_REMOVED lines=47> */
[----:B------:R-:W-:Y:S01]  /*9b50*/  FMUL.FTZ R31, R0, R131 ;  /* 0x00000083001f7220 */ /* 0x000fe20000410000 */
[----:B------:R-:W-:Y:S01]  /*9b60*/  MOV R0, 0x1 ;  /* 0x0000000100007802 */ /* 0x000fe20000000f00 */
        /* <DEDUP_REMOVED lines=40> */
.L_x_30:
[----:B-1----:R1:W5:Y:S04]  /*9df0*/  LDL R6, [R1+0x48] ;  /* 0x0000480001067983 */ /* 0x0023680000100800 */
[----:B------:R-:W3:Y:S01]  /*9e00*/  S2R R2, SR_TID.X ;  /* 0x0000000000027919 */ /* 0x000ee20000002100 */
[----:B------:R-:W-:Y:S01]  /*9e10*/  BSSY B0, `(.L_x_57) ;  /* 0x0000011000007945 */ /* 0x000fe20003800000 */
[----:B---3--:R-:W-:-:S13]  /*9e20*/  LOP3.LUT P0, RZ, R2, 0xff, RZ, 0xc0, !PT ;  /* 0x000000ff02ff7812 */ /* 0x008fda000780c0ff */
[----:B------:R-:W-:Y:S05]  /*9e30*/  @P0 BRA `(.L_x_58) ;  /* 0x000000e000000947 */ /* 0x000fea0003800000 */
[----:B-1----:R-:W1:Y:S01]  /*9e40*/  S2R R2, SR_LANEID ;  /* 0x0000000000027919 */ /* 0x002e620000000000 */
[----:B------:R-:W-:Y:S01]  /*9e50*/  VOTEU.ANY UR4, UPT, PT ;  /* 0x0000000000047886 */ /* 0x000fe200038e0100 */
[----:B------:R-:W-:Y:S01]  /*9e60*/  IMAD.MOV.U32 R4, RZ, RZ, c[0x0][0x560] ;  /* 0x00015800ff047624 */ /* 0x000fe200078e00ff */
[----:B------:R-:W1:Y:S01]  /*9e70*/  FLO.U32 R3, UR4 ;  /* 0x0000000400037d00 */ /* 0x000e6200080e0000 */
[----:B--2---:R-:W-:Y:S01]  /*9e80*/  IMAD.MOV.U32 R5, RZ, RZ, c[0x0][0x564] ;  /* 0x00015900ff057624 */ /* 0x004fe200078e00ff */
[----:B-1----:R-:W-:-:S06]  /*9e90*/  ISETP.EQ.U32.AND P0, PT, R3, R2, PT ;  /* 0x000000020300720c */ /* 0x002fcc0003f02070 */
[----:B------:R-:W1:Y:S07]  /*9ea0*/  POPC R2, UR4 ;  /* 0x0000000400027d09 */ /* 0x000e6e0008000000 */
[----:B-1----:R1:W2:Y:S04]  /*9eb0*/  @P0 ATOMG.E.ADD.STRONG.GPU PT, R2, [R4.64], R2 ;  /* 0x00000002040209a8 */ /* 0x0022a800081ee1c6 */
[----:B-1----:R-:W1:Y:S04]  /*9ec0*/  S2R R4, SR_LTMASK ;  /* 0x0000000000047919 */ /* 0x002e680000003900 */
[----:B--2---:R1:W2:Y:S02]  /*9ed0*/  SHFL.IDX PT, R3, R2, R3, 0x1f ;  /* 0x00001f0302037589 */ /* 0x0042a400000e0000 */
[----:B-1----:R-:W-:-:S06]  /*9ee0*/  LOP3.LUT R2, R4, UR4, RZ, 0xc0, !PT ;  /* 0x0000000404027c12 */ /* 0x002fcc000f8ec0ff */
[----:B------:R-:W2:Y:S02]  /*9ef0*/  POPC R2, R2 ;  /* 0x0000000200027309 */ /* 0x000ea40000000000 */
[----:B--2--5:R-:W-:-:S05]  /*9f00*/  IADD3 R6, R3, c[0x0][0xc], R2 ;  /* 0x0000030003067a10 */ /* 0x024fca0007ffe002 */
[----:B------:R1:W-:Y:S02]  /*9f10*/  STL [R1+0x48], R6 ;  /* 0x0000480601007387 */ /* 0x0003e40000100800 */
.L_x_58:
[----:B-1----:R-:W-:Y:S05]  /*9f20*/  BSYNC B0 ;  /* 0x0000000000007941 */ /* 0x002fea0003800000 */
.L_x_57:
[----:B------:R-:W-:Y:S01]  /*9f30*/  PRMT R0, R0, 0x9910, RZ ;  /* 0x0000991000007816 */ /* 0x000fe200000000ff */
[----:B------:R-:W-:Y:S01]  /*9f40*/  BSSY B1, `(.L_x_59) ;  /* 0x000046d000017945 */ /* 0x000fe20003800000 */
[----:B-----5:R-:W-:Y:S02]  /*9f50*/  IMAD.MOV.U32 R102, RZ, RZ, R6 ;  /* 0x000000ffff667224 */ /* 0x020fe400078e0006 */
[----:B------:R-:W-:-:S13]  /*9f60*/  ISETP.NE.AND P0, PT, R0, RZ, PT ;  /* 0x000000ff0000720c */ /* 0x000fda0003f05270 */
[----:B------:R-:W-:Y:S05]  /*9f70*/  @!P0 BRA `(.L_x_60) ;  /* 0x000035d000008947 */ /* 0x000fea0003800000 */
[----:B--2---:R-:W2:Y:S04]  /*9f80*/  LDL R5, [R1+0x5c] ;  /* 0x00005c0001057983 */ /* 0x004ea80000100800 */
[----:B------:R-:W3:Y:S04]  /*9f90*/  LDL R11, [R1+0x60] ;  /* 0x00006000010b7983 */ /* 0x000ee80000100800 */
[----:B------:R-:W4:Y:S04]  /*9fa0*/  LDL R10, [R1+0x68] ;  /* 0x00006800010a7983 */ /* 0x000f280000100800 */
[----:B------:R-:W3:Y:S04]  /*9fb0*/  LDL R4, [R1+0x64] ;  /* 0x0000640001047983 */ /* 0x000ee80000100800 */
[----:B------:R-:W3:Y:S04]  /*9fc0*/  LDL R9, [R1+0x78] ;  /* 0x0000780001097983 */ /* 0x000ee80000100800 */
[----:B------:R-:W3:Y:S04]  /*9fd0*/  LDL R8, [R1+0x70] ;  /* 0x0000700001087983 */ /* 0x000ee80000100800 */
[----:B------:R-:W3:Y:S04]  /*9fe0*/  LDL R7, [R1+0x74] ;  /* 0x0000740001077983 */ /* 0x000ee80000100800 */
[----:B------:R-:W3:Y:S01]  /*9ff0*/  LDL R3, [R1+0x6c] ;  /* 0x00006c0001037983 */ /* 0x000ee20000100800 */
[----:B------:R-:W-:Y:S01]  /*a000*/  WARPSYNC 0xffffffff ;  /* 0xffffffff00007948 */ /* 0x000fe20003800000 */
[----:B------:R-:W-:-:S02]  /*a010*/  F2FP.BF16.PACK_AB R2, R25, R24 ;  /* 0x000000181902723e */ /* 0x000fc400000010ff */
[----:B------:R-:W-:Y:S01]  /*a020*/  BAR.SYNC.DEFER_BLOCKING 0x1, 0x100 ;  /* 0x0044000000007b1d */ /* 0x000fe20000010000 */
[----:B------:R-:W-:-:S05]  /*a030*/  F2FP.BF16.PACK_AB R0, R117, R116 ;  /* 0x000000747500723e */ /* 0x000fca00000010ff */
[----:B------:R-:W4:Y:S04]  /*a040*/  LDL.LU R6, [R1+0x40] ;  /* 0x0000400001067983 */ /* 0x000f280000300800 */
[----:B--2---:R1:W-:Y:S04]  /*a050*/  STS [R5], R2 ;  /* 0x0000000205007388 */ /* 0x0043e80000000800 */
[----:B------:R2:W-:Y:S01]  /*a060*/  STS [R5+0x400], R0 ;  /* 0x0004000005007388 */ /* 0x0005e20000000800 */
[----:B-1----:R-:W-:Y:S02]  /*a070*/  F2FP.BF16.PACK_AB R2, R27, R26 ;  /* 0x0000001a1b02723e */ /* 0x002fe400000010ff */
[----:B--2---:R-:W-:-:S03]  /*a080*/  F2FP.BF16.PACK_AB R0, R155, R154 ;  /* 0x0000009a9b00723e */ /* 0x004fc600000010ff */
[----:B---3--:R1:W-:Y:S04]  /*a090*/  STS [R11], R2 ;  /* 0x000000020b007388 */ /* 0x0083e80000000800 */
[----:B------:R2:W-:Y:S01]  /*a0a0*/  STS [R11+0x400], R0 ;  /* 0x000400000b007388 */ /* 0x0005e20000000800 */
[----:B-1----:R-:W-:Y:S02]  /*a0b0*/  F2FP.BF16.PACK_AB R2, R133, R132 ;  /* 0x000000848502723e */ /* 0x002fe400000010ff */
[----:B--2---:R-:W-:-:S03]  /*a0c0*/  F2FP.BF16.PACK_AB R0, R129, R128 ;  /* 0x000000808100723e */ /* 0x004fc600000010ff */
[----:B----4-:R1:W-:Y:S04]  /*a0d0*/  STS [R10], R2 ;  /* 0x000000020a007388 */ /* 0x0103e80000000800 */
[----:B------:R2:W-:Y:S01]  /*a0e0*/  STS [R10+0x400], R0 ;  /* 0x000400000a007388 */ /* 0x0005e20000000800 */
[----:B-1----:R-:W-:Y:S02]  /*a0f0*/  F2FP.BF16.PACK_AB R2, R135, R134 ;  /* 0x000000868702723e */ /* 0x002fe400000010ff */
[----:B--2---:R-:W-:-:S03]  /*a100*/  F2FP.BF16.PACK_AB R0, R121, R120 ;  /* 0x000000787900723e */ /* 0x004fc600000010ff */
[----:B------:R1:W-:Y:S04]  /*a110*/  STS [R4], R2 ;  /* 0x0000000204007388 */ /* 0x0003e80000000800 */
        /* <DEDUP_REMOVED lines=19> */
[----:B------:R1:W-:Y:S04]  /*a250*/  STS [R5+0x4000], R2 ;  /* 0x0040000205007388 */ /* 0x0003e80000000800 */
        /* <DEDUP_REMOVED lines=63> */
[----:B------:R-:W-:Y:S04]  /*a650*/  STS [R5+0xc000], R2 ;  /* 0x00c0000205007388 */ /* 0x000fe80000000800 */
[----:B------:R1:W-:Y:S04]  /*a660*/  STS [R5+0xc400], R0 ;  /* 0x00c4000005007388 */ /* 0x0003e80000000800 */
[----:B-1----:R-:W2:Y:S01]  /*a670*/  LDL.LU R5, [R1+0x44] ;  /* 0x0000440001057983 */ /* 0x002ea20000300800 */
[----:B------:R-:W-:Y:S02]  /*a680*/  F2FP.BF16.PACK_AB R2, R101, R100 ;  /* 0x000000646502723e */ /* 0x000fe400000010ff */
[----:B------:R-:W-:-:S03]  /*a690*/  F2FP.BF16.PACK_AB R0, R79, R78 ;  /* 0x0000004e4f00723e */ /* 0x000fc600000010ff */
[----:B------:R1:W-:Y:S04]  /*a6a0*/  STS [R11+0xc000], R2 ;  /* 0x00c000020b007388 */ /* 0x0003e80000000800 */
[----:B------:R3:W-:Y:S01]  /*a6b0*/  STS [R11+0xc400], R0 ;  /* 0x00c400000b007388 */ /* 0x0007e20000000800 */
[----:B-1----:R-:W-:Y:S02]  /*a6c0*/  F2FP.BF16.PACK_AB R2, R105, R104 ;  /* 0x000000686902723e */ /* 0x002fe400000010ff */
[----:B---3--:R-:W-:-:S03]  /*a6d0*/  F2FP.BF16.PACK_AB R0, R83, R82 ;  /* 0x000000525300723e */ /* 0x008fc600000010ff */
        /* <DEDUP_REMOVED lines=10> */
[----:B------:R-:W-:Y:S01]  /*a780*/  ISETP.NE.U32.AND P2, PT, RZ, c[0x0][0x508], PT ;  /* 0x00014200ff007a0c */ /* 0x000fe20003f45070 */
[----:B------:R-:W-:Y:S01]  /*a790*/  IMAD.MOV.U32 R14, RZ, RZ, c[0x0][0x388] ;  /* 0x0000e200ff0e7624 */ /* 0x000fe200078e00ff */
[----:B------:R-:W-:Y:S01]  /*a7a0*/  ISETP.NE.U32.AND P1, PT, RZ, c[0x0][0x500], PT ;  /* 0x00014000ff007a0c */ /* 0x000fe20003f25070 */
[----:B------:R-:W4:Y:S01]  /*a7b0*/  LDL.LU R4, [R1+0x58] ;  /* 0x0000580001047983 */ /* 0x000f220000300800 */
[----:B-1----:R-:W-:Y:S02]  /*a7c0*/  F2FP.BF16.PACK_AB R2, R149, R148 ;  /* 0x000000949502723e */ /* 0x002fe400000010ff */
[----:B---3--:R-:W-:-:S03]  /*a7d0*/  F2FP.BF16.PACK_AB R0, R87, R86 ;  /* 0x000000565700723e */ /* 0x008fc600000010ff */
[----:B------:R1:W-:Y:S04]  /*a7e0*/  STS [R8+0xc000], R2 ;  /* 0x00c0000208007388 */ /* 0x0003e80000000800 */
[----:B------:R3:W-:Y:S01]  /*a7f0*/  STS [R8+0xc400], R0 ;  /* 0x00c4000008007388 */ /* 0x0007e20000000800 */
[----:B------:R-:W-:Y:S02]  /*a800*/  ISETP.NE.AND.EX P2, PT, RZ, c[0x0][0x50c], PT, P2 ;  /* 0x00014300ff007a0c */ /* 0x000fe40003f45320 */
[----:B-1----:R-:W-:Y:S02]  /*a810*/  F2FP.BF16.PACK_AB R2, R113, R112 ;  /* 0x000000707102723e */ /* 0x002fe400000010ff */
[----:B---3--:R-:W-:-:S03]  /*a820*/  F2FP.BF16.PACK_AB R0, R59, R58 ;  /* 0x0000003a3b00723e */ /* 0x008fc600000010ff */
[----:B------:R1:W-:Y:S04]  /*a830*/  STS [R7+0xc000], R2 ;  /* 0x00c0000207007388 */ /* 0x0003e80000000800 */
[----:B------:R3:W-:Y:S01]  /*a840*/  STS [R7+0xc400], R0 ;  /* 0x00c4000007007388 */ /* 0x0007e20000000800 */
[----:B-1----:R-:W-:Y:S02]  /*a850*/  F2FP.BF16.PACK_AB R2, R21, R20 ;  /* 0x000000141502723e */ /* 0x002fe400000010ff */
[----:B---3--:R-:W-:-:S03]  /*a860*/  F2FP.BF16.PACK_AB R0, R31, R30 ;  /* 0x0000001e1f00723e */ /* 0x008fc600000010ff */
[----:B------:R1:W-:Y:S04]  /*a870*/  STS [R3+0xc000], R2 ;  /* 0x00c0000203007388 */ /* 0x0003e80000000800 */
[----:B------:R3:W-:Y:S04]  /*a880*/  STS [R3+0xc400], R0 ;  /* 0x00c4000003007388 */ /* 0x0007e80000000800 */
[----:B------:R-:W-:Y:S01]  /*a890*/  BAR.SYNC.DEFER_BLOCKING 0x1, 0x100 ;  /* 0x0044000000007b1d */ /* 0x000fe20000010000 */
[----:B------:R-:W-:Y:S02]  /*a8a0*/  ISETP.NE.AND.EX P1, PT, RZ, c[0x0][0x504], PT, P1 ;  /* 0x00014100ff007a0c */ /* 0x000fe40003f25310 */
[----:B-1----:R-:W-:Y:S01]  /*a8b0*/  @P2 IADD3 R2, P0, R6, c[0x0][0x508], RZ ;  /* 0x0001420006022a10 */ /* 0x002fe20007f1e0ff */
[----:B---3--:R-:W-:-:S03]  /*a8c0*/  IMAD.MOV.U32 R0, RZ, RZ, RZ ;  /* 0x000000ffff007224 */ /* 0x008fc600078e00ff */
[----:B--2---:R-:W-:-:S05]  /*a8d0*/  @P2 IADD3.X R3, R5, c[0x0][0x50c], RZ, P0, !PT ;  /* 0x0001430005032a10 */ /* 0x004fca00007fe4ff */
[----:B------:R1:W5:Y:S02]  /*a8e0*/  @P2 LDG.E R14, [R2.64] ;  /* 0x00000006020e2981 */ /* 0x000364000c1e1900 */
[----:B-1----:R-:W-:-:S04]  /*a8f0*/  IADD3 R2, P0, R6, c[0x0][0x500], RZ ;  /* 0x0001400006027a10 */ /* 0x002fc80007f1e0ff */
[----:B------:R-:W-:-:S05]  /*a900*/  IADD3.X R3, R5, c[0x0][0x504], RZ, P0, !PT ;  /* 0x0001410005037a10 */ /* 0x000fca00007fe4ff */
[----:B------:R1:W5:Y:S01]  /*a910*/  @P1 LDG.E R0, [R2.64] ;  /* 0x0000000602001981 */ /* 0x000362000c1e1900 */
[----:B----4-:R-:W-:-:S04]  /*a920*/  ISETP.NE.AND P0, PT, R4, RZ, PT ;  /* 0x000000ff0400720c */ /* 0x010fc80003f05270 */
[----:B------:R-:W-:Y:S01]  /*a930*/  SEL R5, R4, c[0x0][0x3d4], P0 ;  /* 0x0000f50004057a07 */ /* 0x000fe20000000000 */
[----:B------:R-:W-:Y:S05]  /*a940*/  @P2 BRA `(.L_x_61) ;  /* 0x0000004000002947 */ /* 0x000fea0003800000 */
[----:B-1----:R-:W-:Y:S05]  /*a950*/  @!P1 BRA `(.L_x_61) ;  /* 0x0000003000009947 */ /* 0x002fea0003800000 */
[----:B------:R1:W2:Y:S04]  /*a960*/  LDG.E R4, [R2.64] ;  /* 0x0000000602047981 */ /* 0x0002a8000c1e1900 */
[----:B-1----:R-:W2:Y:S02]  /*a970*/  LDG.E R2, [R2.64+0x4] ;  /* 0x0000040602027981 */ /* 0x002ea4000c1e1900 */
[----:B--2--5:R-:W-:Y:S02]  /*a980*/  IADD3 R14, -R4, R2, RZ ;  /* 0x00000002040e7210 */ /* 0x024fe40007ffe1ff */
.L_x_61:
[----:B-1----:R-:W2:Y:S04]  /*a990*/  LDL.LU R6, [R1+0x3c] ;  /* 0x00003c0001067983 */ /* 0x002ea80000300800 */
[----:B------:R-:W3:Y:S04]  /*a9a0*/  LDL.LU R3, [R1+0x50] ;  /* 0x0000500001037983 */ /* 0x000ee80000300800 */
[----:B------:R-:W4:Y:S04]  /*a9b0*/  LDL.LU R2, [R1+0x7c] ;  /* 0x00007c0001027983 */ /* 0x000f280000300800 */
[----:B------:R-:W4:Y:S04]  /*a9c0*/  LDL R11, [R1+0x80] ;  /* 0x00008000010b7983 */ /* 0x000f280000100800 */
[----:B------:R-:W4:Y:S04]  /*a9d0*/  LDL R9, [R1+0x188] ;  /* 0x0001880001097983 */ /* 0x000f280000100800 */
[----:B------:R-:W4:Y:S01]  /*a9e0*/  LDL R22, [R1+0x4c] ;  /* 0x00004c0001167983 */ /* 0x000f220000100800 */
[----:B------:R-:W-:Y:S01]  /*a9f0*/  IMAD.MOV.U32 R15, RZ, RZ, 0x368 ;  /* 0x00000368ff0f7424 */ /* 0x000fe200078e00ff */
[----:B------:R-:W-:-:S02]  /*aa00*/  ISETP.GT.AND P3, PT, R5, 0x1, PT ;  /* 0x000000010500780c */ /* 0x000fc40003f64270 */
[----:B------:R-:W4:Y:S01]  /*aa10*/  LDL R103, [R1+0x184] ;  /* 0x0001840001677983 */ /* 0x000f220000100800 */
[----:B------:R-:W-:Y:S02]  /*aa20*/  ISETP.NE.U32.AND P0, PT, RZ, c[0x0][0x500], PT ;  /* 0x00014000ff007a0c */ /* 0x000fe40003f05070 */
[----:B------:R-:W-:Y:S02]  /*aa30*/  SEL R15, R15, 0x328, P3 ;  /* 0x000003280f0f7807 */ /* 0x000fe40001800000 */
[----:B------:R-:W-:Y:S02]  /*aa40*/  ISETP.NE.AND.EX P0, PT, RZ, c[0x0][0x504], PT, P0 ;  /* 0x00014100ff007a0c */ /* 0x000fe40003f05300 */
[----:B------:R-:W1:Y:S08]  /*aa50*/  LDC.64 R4, c[0x0][R15+0x170] ;  /* 0x00005c000f047b82 */ /* 0x000e700000000a00 */
[----:B------:R-:W1:Y:S08]  /*aa60*/  LDC.64 R12, c[0x0][R15+0x168] ;  /* 0x00005a000f0c7b82 */ /* 0x000e700000000a00 */
[----:B------:R-:W1:Y:S01]  /*aa70*/  LDC.64 R16, c[0x0][R15+0x178] ;  /* 0x00005e000f107b82 */ /* 0x000e620000000a00 */
[----:B--2---:R-:W-:-:S02]  /*aa80*/  SEL R8, R6, RZ, !P0 ;  /* 0x000000ff06087207 */ /* 0x004fc40004000000 */
[----:B---3--:R-:W-:Y:S02]  /*aa90*/  LOP3.LUT R10, R3, 0xffff, RZ, 0xc0, !PT ;  /* 0x0000ffff030a7812 */ /* 0x008fe400078ec0ff */
[----:B----4-:R-:W-:Y:S01]  /*aaa0*/  SEL R3, R2, RZ, !P0 ;  /* 0x000000ff02037207 */ /* 0x010fe20004000000 */
[----:B-1----:R-:W-:Y:S02]  /*aab0*/  IMAD R2, R5, R8, RZ ;  /* 0x0000000805027224 */ /* 0x002fe400078e02ff */
[----:B------:R-:W-:Y:S02]  /*aac0*/  IMAD R6, R13, R10, RZ ;  /* 0x0000000a0d067224 */ /* 0x000fe400078e02ff */
[C---:B------:R-:W-:Y:S02]  /*aad0*/  IMAD R7, R4.reuse, R3, R2 ;  /* 0x0000000304077224 */ /* 0x040fe400078e0202 */
[----:B------:R-:W-:-:S04]  /*aae0*/  IMAD.WIDE.U32 R2, R4, R8, RZ ;  /* 0x0000000804027225 */ /* 0x000fc800078e00ff */
[----:B------:R-:W-:-:S04]  /*aaf0*/  IMAD.WIDE.U32 R4, R12, R10, RZ ;  /* 0x0000000a0c047225 */ /* 0x000fc800078e00ff */
[----:B------:R-:W-:Y:S01]  /*ab00*/  IMAD.IADD R3, R3, 0x1, R7 ;  /* 0x0000000103037824 */ /* 0x000fe200078e0207 */
[----:B-----5:R-:W-:Y:S01]  /*ab10*/  IADD3 R12, P1, P0, R2, R4, R0 ;  /* 0x00000004020c7210 */ /* 0x020fe2000783e000 */
[----:B------:R-:W-:Y:S02]  /*ab20*/  IMAD.MOV.U32 R2, RZ, RZ, c[0x0][0x4e8] ;  /* 0x00013a00ff027624 */ /* 0x000fe400078e00ff */
[----:B------:R-:W-:Y:S02]  /*ab30*/  IMAD.IADD R6, R5, 0x1, R6 ;  /* 0x0000000105067824 */ /* 0x000fe400078e0206 */
[----:B------:R-:W-:Y:S01]  /*ab40*/  IMAD R9, R22, 0x80, R9 ;  /* 0x0000008016097824 */ /* 0x000fe200078e0209 */
[----:B------:R-:W-:Y:S02]  /*ab50*/  ISETP.NE.AND P2, PT, R2, 0x1, PT ;  /* 0x000000010200780c */ /* 0x000fe40003f45270 */
[----:B------:R-:W-:Y:S02]  /*ab60*/  SEL R2, R11, RZ, P3 ;  /* 0x000000ff0b027207 */ /* 0x000fe40001800000 */
[----:B------:R-:W-:-:S03]  /*ab70*/  SHF.R.S32.HI R11, RZ, 0x1f, R0 ;  /* 0x0000001fff0b7819 */ /* 0x000fc60000011400 */
[-C--:B------:R-:W-:Y:S02]  /*ab80*/  IMAD R7, R17, R2.reuse, RZ ;  /* 0x0000000211077224 */ /* 0x080fe400078e02ff */
[----:B------:R-:W-:Y:S02]  /*ab90*/  IMAD.WIDE.U32 R4, R16, R2, RZ ;  /* 0x0000000210047225 */ /* 0x000fe400078e00ff */
[----:B------:R-:W1:Y:S01]  /*aba0*/  LDC.64 R16, c[0x0][R15+0x160] ;  /* 0x000058000f107b82 */ /* 0x000e620000000a00 */
[----:B------:R-:W-:Y:S01]  /*abb0*/  IADD3.X R6, R3, R6, R11, P1, P0 ;  /* 0x0000000603067210 */ /* 0x000fe20000fe040b */
[----:B------:R-:W-:-:S04]  /*abc0*/  @P2 IMAD.HI.U32 R3, R9, c[0x0][0x4ec], RZ ;  /* 0x00013b0009032a27 */ /* 0x000fc800078e00ff */
[----:B------:R-:W-:Y:S01]  /*abd0*/  IMAD.MOV.U32 R2, RZ, RZ, R9 ;  /* 0x000000ffff027224 */ /* 0x000fe200078e0009 */
[----:B------:R-:W-:Y:S01]  /*abe0*/  @P2 SHF.R.U32.HI R2, RZ, c[0x0][0x4f0], R3 ;  /* 0x00013c00ff022a19 */ /* 0x000fe20000011603 */
[----:B------:R-:W2:Y:S03]  /*abf0*/  S2R R13, SR_TID.X ;  /* 0x00000000000d7919 */ /* 0x000ea60000002100 */
[----:B------:R-:W-:Y:S02]  /*ac00*/  IADD3 R4, P1, P0, R2, R12, R4 ;  /* 0x0000000c02047210 */ /* 0x000fe4000783e004 */
[--C-:B------:R-:W-:Y:S01]  /*ac10*/  SHF.R.S32.HI R3, RZ, 0x1f, R2.reuse ;  /* 0x0000001fff037819 */ /* 0x100fe20000011402 */
[----:B------:R-:W-:Y:S02]  /*ac20*/  IMAD.MOV R2, RZ, RZ, -R2 ;  /* 0x000000ffff027224 */ /* 0x000fe400078e0a02 */
[----:B------:R-:W-:-:S02]  /*ac30*/  IMAD.IADD R5, R5, 0x1, R7 ;  /* 0x0000000105057824 */ /* 0x000fc400078e0207 */
[----:B------:R-:W-:-:S03]  /*ac40*/  IMAD R2, R2, c[0x0][0x4e8], R9 ;  /* 0x00013a0002027a24 */ /* 0x000fc600078e0209 */
[----:B------:R-:W-:Y:S02]  /*ac50*/  IADD3.X R5, R3, R6, R5, P1, P0 ;  /* 0x0000000603057210 */ /* 0x000fe40000fe0405 */
[----:B------:R-:W-:Y:S02]  /*ac60*/  SHF.R.S32.HI R6, RZ, 0x1f, R2 ;  /* 0x0000001fff067819 */ /* 0x000fe40000011402 */
[----:B--2---:R-:W-:Y:S01]  /*ac70*/  SHF.R.S32.HI R23, RZ, 0x1f, R13 ;  /* 0x0000001fff177819 */ /* 0x004fe2000001140d */
[----:B-1----:R-:W-:-:S04]  /*ac80*/  IMAD R3, R17, R2, RZ ;  /* 0x0000000211037224 */ /* 0x002fc800078e02ff */
[C---:B------:R-:W-:Y:S02]  /*ac90*/  IMAD R6, R16.reuse, R6, R3 ;  /* 0x0000000610067224 */ /* 0x040fe400078e0203 */
[----:B------:R-:W-:-:S04]  /*aca0*/  IMAD.WIDE.U32 R2, R16, R2, R4 ;  /* 0x0000000210027225 */ /* 0x000fc800078e0004 */
[----:B------:R-:W-:Y:S02]  /*acb0*/  IMAD.MOV.U32 R4, RZ, RZ, c[0x0][0x4a8] ;  /* 0x00012a00ff047624 */ /* 0x000fe400078e00ff */
[----:B------:R-:W-:-:S03]  /*acc0*/  IMAD.MOV.U32 R5, RZ, RZ, c[0x0][0x4ac] ;  /* 0x00012b00ff057624 */ /* 0x000fc600078e00ff */
[----:B------:R-:W-:Y:S01]  /*acd0*/  SEL R4, R4, c[0x0][0x450], P3 ;  /* 0x0001140004047a07 */ /* 0x000fe20001800000 */
[----:B------:R-:W-:Y:S01]  /*ace0*/  IMAD.IADD R3, R3, 0x1, R6 ;  /* 0x0000000103037824 */ /* 0x000fe200078e0206 */
[----:B------:R-:W-:Y:S02]  /*acf0*/  SEL R5, R5, c[0x0][0x454], P3 ;  /* 0x0001150005057a07 */ /* 0x000fe40001800000 */
[C---:B------:R-:W-:Y:S02]  /*ad00*/  LEA R4, P0, R2.reuse, R4, 0x2 ;  /* 0x0000000402047211 */ /* 0x040fe400078010ff */
[----:B------:R-:W-:Y:S02]  /*ad10*/  LEA.HI R23, R23, R13, RZ, 0x5 ;  /* 0x0000000d17177211 */ /* 0x000fe400078f28ff */
[----:B------:R-:W-:Y:S02]  /*ad20*/  LEA.HI.X R2, R2, R5, R3, 0x2, P0 ;  /* 0x0000000502027211 */ /* 0x000fe400000f1403 */
[----:B------:R-:W-:Y:S01]  /*ad30*/  LOP3.LUT R23, R23, 0xffffffe0, RZ, 0xc0, !PT ;  /* 0xffffffe017177812 */ /* 0x000fe200078ec0ff */
[----:B------:R-:W-:Y:S04]  /*ad40*/  SHFL.IDX PT, R6, R4, RZ, 0x1c1f ;  /* 0x001c1fff04067589 */ /* 0x000fe800000e0000 */
[----:B------:R-:W1:Y:S01]  /*ad50*/  SHFL.IDX PT, R7, R2, RZ, 0x1c1f ;  /* 0x001c1fff02077589 */ /* 0x000e6200000e0000 */
[----:B------:R-:W-:-:S03]  /*ad60*/  IMAD.IADD R23, R13, 0x1, -R23 ;  /* 0x000000010d177824 */ /* 0x000fc600078e0a17 */
[----:B------:R-:W-:Y:S04]  /*ad70*/  SHFL.IDX PT, R4, R4, 0x1, 0x1c1f ;  /* 0x003c1f0004047f89 */ /* 0x000fe800000e0000 */
[----:B------:R2:W3:Y:S01]  /*ad80*/  SHFL.IDX PT, R5, R2, 0x1, 0x1c1f ;  /* 0x003c1f0002057f89 */ /* 0x0004e200000e0000 */
[----:B------:R-:W-:Y:S01]  /*ad90*/  IMAD R13, R14, c[0x0][0x4e8], RZ ;  /* 0x00013a000e0d7a24 */ /* 0x000fe200078e02ff */
[----:B------:R-:W-:Y:S01]  /*ada0*/  LOP3.LUT P0, RZ, R23, 0x3, RZ, 0xc0, !PT ;  /* 0x0000000317ff7812 */ /* 0x000fe2000780c0ff */
[----:B--2---:R-:W-:-:S05]  /*adb0*/  IMAD R2, R22, 0x80, R103 ;  /* 0x0000008016027824 */ /* 0x004fca00078e0267 */
[C---:B------:R-:W-:Y:S02]  /*adc0*/  IADD3 R3, R2.reuse, 0x8, RZ ;  /* 0x0000000802037810 */ /* 0x040fe40007ffe0ff */
[-C--:B------:R-:W-:Y:S02]  /*add0*/  ISETP.GE.OR P1, PT, R2, R13.reuse, P0 ;  /* 0x0000000d0200720c */ /* 0x080fe40000726670 */
[----:B------:R-:W-:-:S11]  /*ade0*/  ISETP.GE.OR P0, PT, R3, R13, P0 ;  /* 0x0000000d0300720c */ /* 0x000fd60000706670 */
[----:B-1----:R1:W-:Y:S01]  /*adf0*/  @!P1 ST.E [R6.64], R18 ;  /* 0x0000001206009985 */ /* 0x0023e2000c101906 */
[----:B------:R-:W-:-:S03]  /*ae00*/  ISETP.GE.AND P1, PT, R2, R13, PT ;  /* 0x0000000d0200720c */ /* 0x000fc60003f26270 */
[----:B---3--:R1:W-:Y:S01]  /*ae10*/  @!P0 ST.E [R4.64], R19 ;  /* 0x0000001304008985 */ /* 0x0083e2000c101906 */
[----:B------:R-:W-:Y:S01]  /*ae20*/  ISETP.GE.AND P0, PT, R3, R13, PT ;  /* 0x0000000d0300720c */ /* 0x000fe20003f06270 */
[----:B------:R-:W-:Y:S05]  /*ae30*/  @P3 BRA `(.L_x_62) ;  /* 0x00000c5000003947 */ /* 0x000fea0003800000 */
[----:B------:R-:W2:Y:S01]  /*ae40*/  S2R R106, SR_TID.X ;  /* 0x00000000006a7919 */ /* 0x000ea20000002100 */
[----:B------:R-:W-:Y:S01]  /*ae50*/  IMAD R11, R11, c[0x0][0x3a0], RZ ;  /* 0x0000e8000b0b7a24 */ /* 0x000fe200078e02ff */
[----:B-1----:R-:W-:Y:S01]  /*ae60*/  SHF.R.S32.HI R5, RZ, 0x1f, R8 ;  /* 0x0000001fff057819 */ /* 0x002fe20000011408 */
[C---:B------:R-:W-:Y:S01]  /*ae70*/  IMAD.WIDE.U32 R2, R0.reuse, c[0x0][0x3a0], RZ ;  /* 0x0000e80000027a25 */ /* 0x040fe200078e00ff */
[----:B------:R1:W3:Y:S03]  /*ae80*/  LDS.128 R28, [R248+0x80] ;  /* 0x00008000f81c7984 */ /* 0x0002e60000000c00 */
[----:B------:R-:W-:Y:S01]  /*ae90*/  IMAD R0, R0, c[0x0][0x3a4], R11 ;  /* 0x0000e90000007a24 */ /* 0x000fe200078e020b */
[----:B------:R1:W4:Y:S01]  /*aea0*/  LDS.128 R44, [R248+0x1080] ;  /* 0x00108000f82c7984 */ /* 0x0003220000000c00 */
[----:B------:R-:W-:-:S03]  /*aeb0*/  IMAD R5, R5, c[0x0][0x3f0], RZ ;  /* 0x0000fc0005057a24 */ /* 0x000fc600078e02ff */
[----:B------:R-:W-:Y:S01]  /*aec0*/  IADD3 R3, R3, R0, RZ ;  /* 0x0000000003037210 */ /* 0x000fe20007ffe0ff */
[----:B------:R1:W1:Y:S01]  /*aed0*/  LDS.128 R60, [R248+0x2080] ;  /* 0x00208000f83c7984 */ /* 0x0002620000000c00 */
[----:B------:R-:W-:-:S03]  /*aee0*/  IMAD R7, R8, c[0x0][0x3f4], R5 ;  /* 0x0000fd0008077a24 */ /* 0x000fc600078e0205 */
[----:B------:R1:W1:Y:S01]  /*aef0*/  LDS.128 R72, [R248+0x3080] ;  /* 0x00308000f8487984 */ /* 0x0002620000000c00 */
[----:B------:R-:W-:-:S03]  /*af00*/  IMAD.WIDE.U32 R2, R10, c[0x0][0x3e8], R2 ;  /* 0x0000fa000a027a25 */ /* 0x000fc600078e0002 */
[----:B------:R1:W1:Y:S01]  /*af10*/  LDS.128 R24, [R248+0x4080] ;  /* 0x00408000f8187984 */ /* 0x0002620000000c00 */
[----:B------:R-:W-:Y:S01]  /*af20*/  IMAD R3, R10, c[0x0][0x3ec], R3 ;  /* 0x0000fb000a037a24 */ /* 0x000fe200078e0203 */
[--C-:B--2---:R-:W-:Y:S02]  /*af30*/  SHF.R.S32.HI R23, RZ, 0x1f, R106.reuse ;  /* 0x0000001fff177819 */ /* 0x104fe4000001146a */
[----:B------:R2:W1:Y:S01]  /*af40*/  LDS.128 R40, [R248+0x5080] ;  /* 0x00508000f8287984 */ /* 0x0004620000000c00 */
[----:B------:R-:W-:Y:S01]  /*af50*/  SHF.R.S32.HI R103, RZ, 0x1f, R106 ;  /* 0x0000001fff677819 */ /* 0x000fe2000001146a */
[----:B------:R-:W-:Y:S01]  /*af60*/  IMAD.WIDE.U32 R2, R8, c[0x0][0x3f0], R2 ;  /* 0x0000fc0008027a25 */ /* 0x000fe200078e0002 */
[-C--:B------:R-:W-:Y:S01]  /*af70*/  LEA.HI R23, R23, R106.reuse, RZ, 0x3 ;  /* 0x0000006a17177211 */ /* 0x080fe200078f18ff */
[----:B------:R2:W1:Y:S01]  /*af80*/  LDS.128 R56, [R248+0x6080] ;  /* 0x00608000f8387984 */ /* 0x0004620000000c00 */
[----:B------:R-:W-:Y:S01]  /*af90*/  LEA.HI R103, R103, R106, RZ, 0x3 ;  /* 0x0000006a67677211 */ /* 0x000fe200078f18ff */
[----:B------:R-:W-:Y:S01]  /*afa0*/  IMAD.IADD R3, R3, 0x1, R7 ;  /* 0x0000000103037824 */ /* 0x000fe200078e0207 */
[----:B------:R-:W-:Y:S01]  /*afb0*/  LOP3.LUT R23, R23, 0xfffffff8, RZ, 0xc0, !PT ;  /* 0xfffffff817177812 */ /* 0x000fe200078ec0ff */
[----:B------:R2:W1:Y:S01]  /*afc0*/  LDS.128 R68, [R248+0x7080] ;  /* 0x00708000f8447984 */ /* 0x0004620000000c00 */
[----:B------:R-:W-:-:S02]  /*afd0*/  SHF.R.S32.HI R103, RZ, 0x3, R103 ;  /* 0x00000003ff677819 */ /* 0x000fc40000011467 */
[----:B------:R-:W-:Y:S01]  /*afe0*/  IADD3 R23, -R23, R106, RZ ;  /* 0x0000006a17177210 */ /* 0x000fe20007ffe1ff */
[----:B------:R2:W1:Y:S03]  /*aff0*/  LDS.128 R36, [R248+0x9080] ;  /* 0x00908000f8247984 */ /* 0x0004660000000c00 */
[----:B------:R-:W-:Y:S01]  /*b000*/  LEA R4, R23, R103, 0x5 ;  /* 0x0000006717047211 */ /* 0x000fe200078e28ff */
[----:B------:R2:W1:Y:S04]  /*b010*/  LDS.128 R52, [R248+0xa080] ;  /* 0x00a08000f8347984 */ /* 0x0004680000000c00 */
[----:B------:R-:W-:Y:S01]  /*b020*/  IMAD R4, R22, 0x80, R4 ;  /* 0x0000008016047824 */ /* 0x000fe200078e0204 */
[----:B------:R2:W1:Y:S03]  /*b030*/  LDS.128 R64, [R248+0xb080] ;  /* 0x00b08000f8407984 */ /* 0x0004660000000c00 */
[----:B------:R-:W-:Y:S01]  /*b040*/  @P2 IMAD.HI.U32 R6, R4, c[0x0][0x4ec], RZ ;  /* 0x00013b0004062a27 */ /* 0x000fe200078e00ff */
[----:B------:R2:W1:Y:S01]  /*b050*/  LDS.128 R20, [R248+0x8080] ;  /* 0x00808000f8147984 */ /* 0x0004620000000c00 */
[----:B------:R-:W-:-:S03]  /*b060*/  MOV R0, R4 ;  /* 0x0000000400007202 */ /* 0x000fc60000000f00 */
[----:B------:R2:W1:Y:S01]  /*b070*/  LDS.128 R16, [R248+0xc080] ;  /* 0x00c08000f8107984 */ /* 0x0004620000000c00 */
[----:B------:R-:W-:-:S03]  /*b080*/  @P2 SHF.R.U32.HI R0, RZ, c[0x0][0x4f0], R6 ;  /* 0x00013c00ff002a19 */ /* 0x000fc60000011606 */
[----:B------:R2:W1:Y:S01]  /*b090*/  LDS.128 R32, [R248+0xd080] ;  /* 0x00d08000f8207984 */ /* 0x0004620000000c00 */
[----:B------:R-:W-:Y:S01]  /*b0a0*/  SHF.R.S32.HI R6, RZ, 0x1f, R0 ;  /* 0x0000001fff067819 */ /* 0x000fe20000011400 */
[C---:B------:R-:W-:Y:S01]  /*b0b0*/  IMAD.WIDE.U32 R2, R0.reuse, c[0x0][0x3e0], R2 ;  /* 0x0000f80000027a25 */ /* 0x040fe200078e0002 */
[----:B------:R-:W-:Y:S01]  /*b0c0*/  IADD3 R5, -R0, RZ, RZ ;  /* 0x000000ff00057210 */ /* 0x000fe20007ffe1ff */
[----:B------:R2:W1:Y:S02]  /*b0d0*/  LDS.128 R48, [R248+0xe080] ;  /* 0x00e08000f8307984 */ /* 0x0004640000000c00 */
[----:B------:R-:W-:Y:S02]  /*b0e0*/  IMAD R6, R6, c[0x0][0x3e0], RZ ;  /* 0x0000f80006067a24 */ /* 0x000fe400078e02ff */
[----:B------:R2:W1:Y:S01]  /*b0f0*/  LDS.128 R76, [R248+0xf080] ;  /* 0x00f08000f84c7984 */ /* 0x0004620000000c00 */
[----:B------:R-:W-:Y:S02]  /*b100*/  IMAD R4, R5, c[0x0][0x4e8], R4 ;  /* 0x00013a0005047a24 */ /* 0x000fe400078e0204 */
[----:B------:R-:W-:-:S03]  /*b110*/  IMAD R5, R0, c[0x0][0x3e4], R6 ;  /* 0x0000f90000057a24 */ /* 0x000fc600078e0206 */
[----:B------:R-:W-:Y:S02]  /*b120*/  SHF.R.S32.HI R0, RZ, 0x1f, R4 ;  /* 0x0000001fff007819 */ /* 0x000fe40000011404 */
[----:B------:R-:W-:-:S03]  /*b130*/  IADD3 R3, R3, R5, RZ ;  /* 0x0000000503037210 */ /* 0x000fc60007ffe0ff */
[----:B------:R-:W-:Y:S02]  /*b140*/  IMAD R0, R0, c[0x0][0x3d8], RZ ;  /* 0x0000f60000007a24 */ /* 0x000fe400078e02ff */
[----:B------:R-:W-:-:S04]  /*b150*/  IMAD.WIDE.U32 R2, R4, c[0x0][0x3d8], R2 ;  /* 0x0000f60004027a25 */ /* 0x000fc800078e0002 */
[----:B------:R-:W-:Y:S01]  /*b160*/  IMAD R0, R4, c[0x0][0x3dc], R0 ;  /* 0x0000f70004007a24 */ /* 0x000fe200078e0200 */
[----:B------:R-:W-:-:S04]  /*b170*/  LEA R14, P0, R2, c[0x0][0x380], 0x1 ;  /* 0x0000e000020e7a11 */ /* 0x000fc800078008ff */
[----:B------:R-:W-:-:S04]  /*b180*/  IADD3 R0, R3, R0, RZ ;  /* 0x0000000003007210 */ /* 0x000fc80007ffe0ff */
[----:B------:R-:W-:Y:S01]  /*b190*/  LEA.HI.X R5, R2, c[0x0][0x384], R0, 0x1, P0 ;  /* 0x0000e10002057a11 */ /* 0x000fe200000f0c00 */
[----:B------:R-:W-:Y:S05]  /*b1a0*/  BRA.DIV ~URZ, `(.L_x_63) ;  /* 0x00004d427f007947 */ /* 0x000fea000b800000 */
[----:B--234-:R2:W3:Y:S02]  /*b1b0*/  SHFL.IDX PT, R4, R5, RZ, 0x181f ;  /* 0x00181fff05047589 */ /* 0x01c4e400000e0000 */
.L_x_133:
[----:B------:R-:W-:Y:S05]  /*b1c0*/  BRA.DIV ~URZ, `(.L_x_64) ;  /* 0x00004d927f007947 */ /* 0x000fea000b800000 */
[----:B------:R4:W2:Y:S02]  /*b1d0*/  SHFL.IDX PT, R0, R14, RZ, 0x181f ;  /* 0x00181fff0e007589 */ /* 0x0008a400000e0000 */
.L_x_134:
[----:B------:R-:W5:Y:S02]  /*b1e0*/  S2R R2, SR_TID.X ;  /* 0x0000000000027919 */ /* 0x000f640000002100 */
[----:B-----5:R-:W-:-:S04]  /*b1f0*/  SHF.R.S32.HI R3, RZ, 0x1f, R2 ;  /* 0x0000001fff037819 */ /* 0x020fc80000011402 */
[----:B------:R-:W-:Y:S02]  /*b200*/  LEA.HI R3, R3, R2, RZ, 0x3 ;  /* 0x0000000203037211 */ /* 0x000fe400078f18ff */
[----:B------:R-:W5:Y:S02]  /*b210*/  LDL.LU R2, [R1+0x4c] ;  /* 0x00004c0001027983 */ /* 0x000f640000300800 */
[----:B------:R-:W-:Y:S01]  /*b220*/  SHF.R.S32.HI R3, RZ, 0x3, R3 ;  /* 0x00000003ff037819 */ /* 0x000fe20000011403 */
[----:B------:R-:W-:Y:S04]  /*b230*/  BSSY B0, `(.L_x_65) ;  /* 0x000001e000007945 */ /* 0x000fe80003800000 */
[----:B-----5:R-:W-:-:S05]  /*b240*/  IMAD R12, R2, 0x80, R3 ;  /* 0x00000080020c7824 */ /* 0x020fca00078e0203 */
[----:B------:R-:W-:-:S13]  /*b250*/  ISETP.GE.AND P0, PT, R12, R13, PT ;  /* 0x0000000d0c00720c */ /* 0x000fda0003f06270 */
[----:B------:R-:W-:Y:S05]  /*b260*/  @P0 BRA `(.L_x_66) ;  /* 0x000001a000000947 */ /* 0x000fea0003800000 */
[C---:B------:R-:W-:Y:S02]  /*b270*/  IADD3 R83, R249.reuse, 0x40, RZ ;  /* 0x00000040f9537810 */ /* 0x040fe40007ffe0ff */
[C---:B------:R-:W-:Y:S02]  /*b280*/  IADD3 R81, R249.reuse, 0x80, RZ ;  /* 0x00000080f9517810 */ /* 0x040fe40007ffe0ff */
[C---:B------:R-:W-:Y:S02]  /*b290*/  ISETP.GE.AND P6, PT, R249.reuse, c[0x0][0x3c8], PT ;  /* 0x0000f200f9007a0c */ /* 0x040fe40003fc6270 */
[----:B------:R-:W-:Y:S02]  /*b2a0*/  IADD3 R15, R249, 0xc0, RZ ;  /* 0x000000c0f90f7810 */ /* 0x000fe40007ffe0ff */
[----:B------:R-:W-:Y:S02]  /*b2b0*/  ISETP.GE.AND P5, PT, R83, c[0x0][0x3c8], PT ;  /* 0x0000f20053007a0c */ /* 0x000fe40003fa6270 */
[----:B------:R-:W-:-:S02]  /*b2c0*/  ISETP.GE.AND P4, PT, R81, c[0x0][0x3c8], PT ;  /* 0x0000f20051007a0c */ /* 0x000fc40003f86270 */
[----:B------:R-:W-:Y:S02]  /*b2d0*/  ISETP.GE.AND P3, PT, R15, c[0x0][0x3c8], PT ;  /* 0x0000f2000f007a0c */ /* 0x000fe40003f66270 */
[C---:B------:R-:W-:Y:S02]  /*b2e0*/  IADD3 R84, R249.reuse, 0x40, RZ ;  /* 0x00000040f9547810 */ /* 0x040fe40007ffe0ff */
[----:B------:R-:W-:Y:S02]  /*b2f0*/  SHF.R.S32.HI R2, RZ, 0x1f, R249 ;  /* 0x0000001fff027819 */ /* 0x000fe400000114f9 */
[C---:B--2---:R-:W-:Y:S02]  /*b300*/  @!P6 LEA R10, P0, R249.reuse, R0, 0x1 ;  /* 0x00000000f90ae211 */ /* 0x044fe400078008ff */
[C---:B------:R-:W-:Y:S02]  /*b310*/  IADD3 R82, R249.reuse, 0x80, RZ ;  /* 0x00000080f9527810 */ /* 0x040fe40007ffe0ff */
[----:B------:R-:W-:-:S02]  /*b320*/  IADD3 R80, R249, 0xc0, RZ ;  /* 0x000000c0f9507810 */ /* 0x000fc40007ffe0ff */
[-C--:B------:R-:W-:Y:S02]  /*b330*/  @!P5 LEA R8, P2, R83, R0.reuse, 0x1 ;  /* 0x000000005308d211 */ /* 0x080fe400078408ff */
[----:B------:R-:W-:Y:S02]  /*b340*/  SHF.R.S32.HI R84, RZ, 0x1f, R84 ;  /* 0x0000001fff547819 */ /* 0x000fe40000011454 */
[----:B------:R-:W-:Y:S02]  /*b350*/  @!P4 LEA R6, P1, R81, R0, 0x1 ;  /* 0x000000005106c211 */ /* 0x000fe400078208ff */
[----:B---3--:R-:W-:Y:S02]  /*b360*/  @!P6 LEA.HI.X R11, R249, R4, R2, 0x1, P0 ;  /* 0x00000004f90be211 */ /* 0x008fe400000f0c02 */
[----:B------:R-:W-:Y:S02]  /*b370*/  SHF.R.S32.HI R82, RZ, 0x1f, R82 ;  /* 0x0000001fff527819 */ /* 0x000fe40000011452 */
[----:B------:R-:W-:Y:S01]  /*b380*/  SHF.R.S32.HI R80, RZ, 0x1f, R80 ;  /* 0x0000001fff507819 */ /* 0x000fe20000011450 */
[----:B------:R2:W-:Y:S01]  /*b390*/  @!P6 ST.E.128 [R10.64], R28 ;  /* 0x0000001c0a00e985 */ /* 0x0005e2000c101d06 */
[----:B------:R-:W-:-:S02]  /*b3a0*/  @!P3 LEA R2, P0, R15, R0, 0x1 ;  /* 0x000000000f02b211 */ /* 0x000fc400078008ff */
[-C--:B------:R-:W-:Y:S02]  /*b3b0*/  @!P5 LEA.HI.X R9, R83, R4.reuse, R84, 0x1, P2 ;  /* 0x000000045309d211 */ /* 0x080fe400010f0c54 */
[-C--:B------:R-:W-:Y:S02]  /*b3c0*/  @!P4 LEA.HI.X R7, R81, R4.reuse, R82, 0x1, P1 ;  /* 0x000000045107c211 */ /* 0x080fe400008f0c52 */
[----:B------:R-:W-:Y:S01]  /*b3d0*/  @!P3 LEA.HI.X R3, R15, R4, R80, 0x1, P0 ;  /* 0x000000040f03b211 */ /* 0x000fe200000f0c50 */
[----:B-1----:R2:W-:Y:S04]  /*b3e0*/  @!P5 ST.E.128 [R8.64], R24 ;  /* 0x000000180800d985 */ /* 0x0025e8000c101d06 */
[----:B------:R2:W-:Y:S04]  /*b3f0*/  @!P4 ST.E.128 [R6.64], R20 ;  /* 0x000000140600c985 */ /* 0x0005e8000c101d06 */
[----:B------:R2:W-:Y:S02]  /*b400*/  @!P3 ST.E.128 [R2.64], R16 ;  /* 0x000000100200b985 */ /* 0x0005e4000c101d06 */
.L_x_66:
[----:B------:R-:W-:Y:S05]  /*b410*/  BSYNC B0 ;  /* 0x0000000000007941 */ /* 0x000fea0003800000 */
.L_x_65:
[----:B------:R-:W-:Y:S05]  /*b420*/  BRA.DIV ~URZ, `(.L_x_67) ;  /* 0x00004b927f007947 */ /* 0x000fea000b800000 */
[----:B---3--:R3:W4:Y:S04]  /*b430*/  SHFL.IDX PT, R4, R5, 0x1, 0x181f ;  /* 0x00381f0005047f89 */ /* 0x00872800000e0000 */
[----:B--2---:R3:W2:Y:S02]  /*b440*/  SHFL.IDX PT, R0, R14, 0x1, 0x181f ;  /* 0x00381f000e007f89 */ /* 0x0046a400000e0000 */
.L_x_135:
[----:B------:R-:W-:Y:S01]  /*b450*/  IADD3 R2, R12, 0x20, RZ ;  /* 0x000000200c027810 */ /* 0x000fe20007ffe0ff */
[----:B------:R-:W-:Y:S03]  /*b460*/  BSSY B0, `(.L_x_68) ;  /* 0x000001d000007945 */ /* 0x000fe60003800000 */
[----:B------:R-:W-:-:S13]  /*b470*/  ISETP.GE.AND P0, PT, R2, R13, PT ;  /* 0x0000000d0200720c */ /* 0x000fda0003f06270 */
[----:B------:R-:W-:Y:S05]  /*b480*/  @P0 BRA `(.L_x_69) ;  /* 0x000001a000000947 */ /* 0x000fea0003800000 */
[C---:B-1----:R-:W-:Y:S02]  /*b490*/  IADD3 R19, R249.reuse, 0x40, RZ ;  /* 0x00000040f9137810 */ /* 0x042fe40007ffe0ff */
        /* <DEDUP_REMOVED lines=14> */
[----:B----4-:R-:W-:Y:S02]  /*b580*/  @!P3 LEA.HI.X R11, R249, R4, R3, 0x1, P4 ;  /* 0x00000004f90bb211 */ /* 0x010fe400020f0c03 */
[----:B------:R-:W-:Y:S02]  /*b590*/  SHF.R.S32.HI R18, RZ, 0x1f, R18 ;  /* 0x0000001fff127819 */ /* 0x000fe40000011412 */
[----:B------:R-:W-:Y:S01]  /*b5a0*/  SHF.R.S32.HI R16, RZ, 0x1f, R16 ;  /* 0x0000001fff107819 */ /* 0x000fe20000011410 */
[----:B------:R1:W-:Y:S01]  /*b5b0*/  @!P3 ST.E.128 [R10.64], R44 ;  /* 0x0000002c0a00b985 */ /* 0x0003e2000c101d06 */
[----:B------:R-:W-:-:S02]  /*b5c0*/  @!P0 LEA R2, P4, R15, R0, 0x1 ;  /* 0x000000000f028211 */ /* 0x000fc400078808ff */
[-C--:B------:R-:W-:Y:S02]  /*b5d0*/  @!P2 LEA.HI.X R9, R19, R4.reuse, R20, 0x1, P6 ;  /* 0x000000041309a211 */ /* 0x080fe400030f0c14 */
[-C--:B------:R-:W-:Y:S02]  /*b5e0*/  @!P1 LEA.HI.X R7, R17, R4.reuse, R18, 0x1, P5 ;  /* 0x0000000411079211 */ /* 0x080fe400028f0c12 */
[----:B------:R-:W-:Y:S01]  /*b5f0*/  @!P0 LEA.HI.X R3, R15, R4, R16, 0x1, P4 ;  /* 0x000000040f038211 */ /* 0x000fe200020f0c10 */
[----:B------:R1:W-:Y:S04]  /*b600*/  @!P2 ST.E.128 [R8.64], R40 ;  /* 0x000000280800a985 */ /* 0x0003e8000c101d06 */
[----:B------:R1:W-:Y:S04]  /*b610*/  @!P1 ST.E.128 [R6.64], R36 ;  /* 0x0000002406009985 */ /* 0x0003e8000c101d06 */
[----:B------:R1:W-:Y:S02]  /*b620*/  @!P0 ST.E.128 [R2.64], R32 ;  /* 0x0000002002008985 */ /* 0x0003e4000c101d06 */
.L_x_69:
[----:B------:R-:W-:Y:S05]  /*b630*/  BSYNC B0 ;  /* 0x0000000000007941 */ /* 0x000fea0003800000 */
.L_x_68:
[----:B------:R-:W-:Y:S05]  /*b640*/  BRA.DIV ~URZ, `(.L_x_70) ;  /* 0x00004a327f007947 */ /* 0x000fea000b800000 */
[----:B----4-:R4:W3:Y:S02]  /*b650*/  SHFL.IDX PT, R4, R5, 0x2, 0x181f ;  /* 0x00581f0005047f89 */ /* 0x0108e400000e0000 */
.L_x_136:
[----:B------:R-:W-:Y:S05]  /*b660*/  BRA.DIV ~URZ, `(.L_x_71) ;  /* 0x00004a827f007947 */ /* 0x000fea000b800000 */
[----:B--2---:R2:W4:Y:S02]  /*b670*/  SHFL.IDX PT, R0, R14, 0x2, 0x181f ;  /* 0x00581f000e007f89 */ /* 0x00452400000e0000 */
.L_x_137:
[----:B-1----:R-:W-:Y:S01]  /*b680*/  IADD3 R2, R12, 0x40, RZ ;  /* 0x000000400c027810 */ /* 0x002fe20007ffe0ff */
[----:B------:R-:W-:Y:S03]  /*b690*/  BSSY B0, `(.L_x_72) ;  /* 0x000001d000007945 */ /* 0x000fe60003800000 */
        /* <DEDUP_REMOVED lines=11> */
[C---:B----4-:R-:W-:Y:S02]  /*b750*/  @!P3 LEA R10, P4, R249.reuse, R0, 0x1 ;  /* 0x00000000f90ab211 */ /* 0x050fe400078808ff */
        /* <DEDUP_REMOVED lines=16> */
.L_x_73:
[----:B------:R-:W-:Y:S05]  /*b860*/  BSYNC B0 ;  /* 0x0000000000007941 */ /* 0x000fea0003800000 */
.L_x_72:
[----:B------:R-:W-:Y:S05]  /*b870*/  BRA.DIV ~URZ, `(.L_x_74) ;  /* 0x000048d27f007947 */ /* 0x000fea000b800000 */
[----:B---3--:R3:W1:Y:S04]  /*b880*/  SHFL.IDX PT, R4, R5, 0x3, 0x181f ;  /* 0x00781f0005047f89 */ /* 0x00866800000e0000 */
[----:B----4-:R3:W4:Y:S02]  /*b890*/  SHFL.IDX PT, R0, R14, 0x3, 0x181f ;  /* 0x00781f000e007f89 */ /* 0x01072400000e0000 */
.L_x_138:
[----:B-1----:R-:W-:-:S04]  /*b8a0*/  IADD3 R2, R12, 0x60, RZ ;  /* 0x000000600c027810 */ /* 0x002fc80007ffe0ff */
[----:B------:R-:W-:-:S13]  /*b8b0*/  ISETP.GE.AND P0, PT, R2, R13, PT ;  /* 0x0000000d0200720c */ /* 0x000fda0003f06270 */
[----:B------:R-:W-:Y:S05]  /*b8c0*/  @P0 BRA `(.L_x_75) ;  /* 0x00002d4000000947 */ /* 0x000fea0003800000 */
[C---:B------:R-:W-:Y:S02]  /*b8d0*/  IADD3 R11, R249.reuse, 0x40, RZ ;  /* 0x00000040f90b7810 */ /* 0x040fe40007ffe0ff */
[C---:B---3--:R-:W-:Y:S02]  /*b8e0*/  IADD3 R5, R249.reuse, 0x80, RZ ;  /* 0x00000080f9057810 */ /* 0x048fe40007ffe0ff */
[----:B------:R-:W-:Y:S02]  /*b8f0*/  ISETP.GE.AND P2, PT, R249, c[0x0][0x3c8], PT ;  /* 0x0000f200f9007a0c */ /* 0x000fe40003f46270 */
[----:B------:R-:W-:Y:S02]  /*b900*/  ISETP.GE.AND P1, PT, R11, c[0x0][0x3c8], PT ;  /* 0x0000f2000b007a0c */ /* 0x000fe40003f26270 */
[----:B------:R-:W-:Y:S02]  /*b910*/  ISETP.GE.AND P0, PT, R5, c[0x0][0x3c8], PT ;  /* 0x0000f20005007a0c */ /* 0x000fe40003f06270 */
[----:B--2---:R-:W-:-:S02]  /*b920*/  IADD3 R14, R249, 0x40, RZ ;  /* 0x00000040f90e7810 */ /* 0x004fc40007ffe0ff */
[C---:B------:R-:W-:Y:S02]  /*b930*/  IADD3 R10, R249.reuse, 0x80, RZ ;  /* 0x00000080f90a7810 */ /* 0x040fe40007ffe0ff */
[----:B------:R-:W-:Y:S02]  /*b940*/  SHF.R.S32.HI R15, RZ, 0x1f, R249 ;  /* 0x0000001fff0f7819 */ /* 0x000fe400000114f9 */
[----:B------:R-:W-:Y:S02]  /*b950*/  SHF.R.S32.HI R14, RZ, 0x1f, R14 ;  /* 0x0000001fff0e7819 */ /* 0x000fe4000001140e */
[-C--:B----4-:R-:W-:Y:S02]  /*b960*/  @!P2 LEA R8, P5, R249, R0.reuse, 0x1 ;  /* 0x00000000f908a211 */ /* 0x090fe400078a08ff */
[----:B------:R-:W-:Y:S02]  /*b970*/  @!P1 LEA R6, P4, R11, R0, 0x1 ;  /* 0x000000000b069211 */ /* 0x000fe400078808ff */
[----:B------:R-:W-:-:S02]  /*b980*/  SHF.R.S32.HI R10, RZ, 0x1f, R10 ;  /* 0x0000001fff0a7819 */ /* 0x000fc4000001140a */
[----:B------:R-:W-:Y:S02]  /*b990*/  @!P0 LEA R2, P3, R5, R0, 0x1 ;  /* 0x0000000005028211 */ /* 0x000fe400078608ff */
[-C--:B------:R-:W-:Y:S02]  /*b9a0*/  @!P2 LEA.HI.X R9, R249, R4.reuse, R15, 0x1, P5 ;  /* 0x00000004f909a211 */ /* 0x080fe400028f0c0f */
[-C--:B------:R-:W-:Y:S02]  /*b9b0*/  @!P1 LEA.HI.X R7, R11, R4.reuse, R14, 0x1, P4 ;  /* 0x000000040b079211 */ /* 0x080fe400020f0c0e */
[----:B------:R-:W-:Y:S01]  /*b9c0*/  @!P0 LEA.HI.X R3, R5, R4, R10, 0x1, P3 ;  /* 0x0000000405038211 */ /* 0x000fe200018f0c0a */
[----:B------:R1:W-:Y:S01]  /*b9d0*/  @!P2 ST.E.128 [R8.64], R72 ;  /* 0x000000480800a985 */ /* 0x0003e2000c101d06 */
[----:B------:R-:W-:-:S03]  /*b9e0*/  IADD3 R5, R249, 0xc0, RZ ;  /* 0x000000c0f9057810 */ /* 0x000fc60007ffe0ff */
[----:B------:R1:W-:Y:S04]  /*b9f0*/  @!P1 ST.E.128 [R6.64], R68 ;  /* 0x0000004406009985 */ /* 0x0003e8000c101d06 */
[----:B------:R1:W-:Y:S01]  /*ba00*/  @!P0 ST.E.128 [R2.64], R64 ;  /* 0x0000004002008985 */ /* 0x0003e2000c101d06 */
[----:B------:R-:W-:-:S13]  /*ba10*/  ISETP.GE.AND P0, PT, R5, c[0x0][0x3c8], PT ;  /* 0x0000f20005007a0c */ /* 0x000fda0003f06270 */
[----:B------:R-:W-:Y:S05]  /*ba20*/  @P0 BRA `(.L_x_75) ;  /* 0x00002be000000947 */ /* 0x000fea0003800000 */
[----:B------:R-:W-:Y:S02]  /*ba30*/  IADD3 R10, R249, 0xc0, RZ ;  /* 0x000000c0f90a7810 */ /* 0x000fe40007ffe0ff */
[----:B-1----:R-:W-:Y:S02]  /*ba40*/  LEA R2, P0, R5, R0, 0x1 ;  /* 0x0000000005027211 */ /* 0x002fe400078008ff */
[----:B------:R-:W-:-:S04]  /*ba50*/  SHF.R.S32.HI R10, RZ, 0x1f, R10 ;  /* 0x0000001fff0a7819 */ /* 0x000fc8000001140a */
[----:B------:R-:W-:-:S05]  /*ba60*/  LEA.HI.X R3, R5, R4, R10, 0x1, P0 ;  /* 0x0000000405037211 */ /* 0x000fca00000f0c0a */
[----:B------:R1:W-:Y:S01]  /*ba70*/  ST.E.128 [R2.64], R76 ;  /* 0x0000004c02007985 */ /* 0x0003e2000c101d06 */
[----:B------:R-:W-:Y:S05]  /*ba80*/  BRA `(.L_x_75) ;  /* 0x00002b8000007947 */ /* 0x000fea0003800000 */
.L_x_62:
[----:B-1----:R-:W2:Y:S01]  /*ba90*/  LDL.LU R5, [R1+0x80] ;  /* 0x0000800001057983 */ /* 0x002ea20000300800 */
[----:B------:R-:W-:Y:S02]  /*baa0*/  IMAD R11, R11, c[0x0][0x408], RZ ;  /* 0x000102000b0b7a24 */ /* 0x000fe400078e02ff */
[----:B------:R-:W-:-:S04]  /*bab0*/  IMAD.WIDE.U32 R2, R0, c[0x0][0x408], RZ ;  /* 0x0001020000027a25 */ /* 0x000fc800078e00ff */
[----:B------:R-:W-:Y:S01]  /*bac0*/  IMAD R11, R0, c[0x0][0x40c], R11 ;  /* 0x00010300000b7a24 */ /* 0x000fe200078e020b */
[----:B------:R-:W-:Y:S01]  /*bad0*/  SHF.R.S32.HI R0, RZ, 0x1f, R8 ;  /* 0x0000001fff007819 */ /* 0x000fe20000011408 */
[----:B------:R-:W-:-:S03]  /*bae0*/  @P2 IMAD.HI.U32 R4, R9, c[0x0][0x4ec], RZ ;  /* 0x00013b0009042a27 */ /* 0x000fc600078e00ff */
[----:B------:R-:W-:Y:S01]  /*baf0*/  IADD3 R3, R3, R11, RZ ;  /* 0x0000000b03037210 */ /* 0x000fe20007ffe0ff */
[----:B------:R-:W-:-:S04]  /*bb00*/  IMAD R0, R0, c[0x0][0x440], RZ ;  /* 0x0001100000007a24 */ /* 0x000fc800078e02ff */
[----:B------:R-:W-:-:S04]  /*bb10*/  IMAD.WIDE.U32 R2, R10, c[0x0][0x438], R2 ;  /* 0x00010e000a027a25 */ /* 0x000fc800078e0002 */
[----:B------:R-:W-:Y:S02]  /*bb20*/  IMAD R3, R10, c[0x0][0x43c], R3 ;  /* 0x00010f000a037a24 */ /* 0x000fe400078e0203 */
[C---:B------:R-:W-:Y:S02]  /*bb30*/  IMAD R0, R8.reuse, c[0x0][0x444], R0 ;  /* 0x0001110008007a24 */ /* 0x040fe400078e0200 */
[----:B------:R-:W-:-:S05]  /*bb40*/  IMAD.WIDE.U32 R2, R8, c[0x0][0x440], R2 ;  /* 0x0001100008027a25 */ /* 0x000fca00078e0002 */
[----:B------:R-:W-:Y:S02]  /*bb50*/  IADD3 R3, R3, R0, RZ ;  /* 0x0000000003037210 */ /* 0x000fe40007ffe0ff */
[----:B------:R-:W-:Y:S02]  /*bb60*/  MOV R0, R9 ;  /* 0x0000000900007202 */ /* 0x000fe40000000f00 */
[----:B------:R-:W-:-:S04]  /*bb70*/  @P2 SHF.R.U32.HI R0, RZ, c[0x0][0x4f0], R4 ;  /* 0x00013c00ff002a19 */ /* 0x000fc80000011604 */
[----:B------:R-:W-:-:S05]  /*bb80*/  SHF.R.S32.HI R4, RZ, 0x1f, R0 ;  /* 0x0000001fff047819 */ /* 0x000fca0000011400 */
[----:B------:R-:W-:-:S04]  /*bb90*/  IMAD R4, R4, c[0x0][0x430], RZ ;  /* 0x00010c0004047a24 */ /* 0x000fc800078e02ff */
[----:B------:R-:W-:Y:S02]  /*bba0*/  IMAD R4, R0, c[0x0][0x434], R4 ;  /* 0x00010d0000047a24 */ /* 0x000fe400078e0204 */
[----:B--2---:R-:W-:-:S04]  /*bbb0*/  IMAD.WIDE.U32 R2, R5, c[0x0][0x448], R2 ;  /* 0x0001120005027a25 */ /* 0x004fc800078e0002 */
[----:B------:R-:W-:-:S04]  /*bbc0*/  IMAD R3, R5, c[0x0][0x44c], R3 ;  /* 0x0001130005037a24 */ /* 0x000fc800078e0203 */
[C---:B------:R-:W-:Y:S01]  /*bbd0*/  IMAD.WIDE.U32 R2, R0.reuse, c[0x0][0x430], R2 ;  /* 0x00010c0000027a25 */ /* 0x040fe200078e0002 */
[----:B------:R-:W-:-:S04]  /*bbe0*/  IADD3 R0, -R0, RZ, RZ ;  /* 0x000000ff00007210 */ /* 0x000fc80007ffe1ff */
[----:B------:R-:W-:Y:S01]  /*bbf0*/  IADD3 R3, R3, R4, RZ ;  /* 0x0000000403037210 */ /* 0x000fe20007ffe0ff */
[----:B------:R-:W-:-:S04]  /*bc00*/  IMAD R0, R0, c[0x0][0x4e8], R9 ;  /* 0x00013a0000007a24 */ /* 0x000fc800078e0209 */
[----:B------:R-:W-:Y:S01]  /*bc10*/  IMAD.WIDE.U32 R2, R0, c[0x0][0x428], R2 ;  /* 0x00010a0000027a25 */ /* 0x000fe200078e0002 */
[----:B------:R-:W-:-:S04]  /*bc20*/  SHF.R.S32.HI R4, RZ, 0x1f, R0 ;  /* 0x0000001fff047819 */ /* 0x000fc80000011400 */
[----:B------:R-:W-:Y:S01]  /*bc30*/  LEA R12, P2, R2, c[0x0][0x400], 0x2 ;  /* 0x00010000020c7a11 */ /* 0x000fe200078410ff */
[----:B------:R-:W-:-:S04]  /*bc40*/  IMAD R4, R4, c[0x0][0x428], RZ ;  /* 0x00010a0004047a24 */ /* 0x000fc800078e02ff */
[----:B------:R-:W-:-:S05]  /*bc50*/  IMAD R0, R0, c[0x0][0x42c], R4 ;  /* 0x00010b0000007a24 */ /* 0x000fca00078e0204 */
[----:B------:R-:W-:-:S04]  /*bc60*/  IADD3 R0, R3, R0, RZ ;  /* 0x0000000003007210 */ /* 0x000fc80007ffe0ff */
[----:B------:R-:W-:Y:S01]  /*bc70*/  LEA.HI.X R5, R2, c[0x0][0x404], R0, 0x2, P2 ;  /* 0x0001010002057a11 */ /* 0x000fe200010f1400 */
[----:B------:R-:W-:Y:S05]  /*bc80*/  BRA.DIV ~URZ, `(.L_x_76) ;  /* 0x000045827f007947 */ /* 0x000fea000b800000 */
[----:B------:R1:W2:Y:S02]  /*bc90*/  SHFL.IDX PT, R4, R5, RZ, 0x1c1f ;  /* 0x001c1fff05047589 */ /* 0x0002a400000e0000 */
.L_x_139:
[----:B------:R-:W-:Y:S05]  /*bca0*/  BRA.DIV ~URZ, `(.L_x_77) ;  /* 0x000045d27f007947 */ /* 0x000fea000b800000 */
[----:B------:R3:W4:Y:S02]  /*bcb0*/  SHFL.IDX PT, R0, R12, RZ, 0x1c1f ;  /* 0x001c1fff0c007589 */ /* 0x00072400000e0000 */
.L_x_140:
[----:B------:R-:W-:Y:S01]  /*bcc0*/  BSSY B0, `(.L_x_78) ;  /* 0x00000c2000007945 */ /* 0x000fe20003800000 */
[----:B------:R-:W-:Y:S05]  /*bcd0*/  @P1 BRA `(.L_x_79) ;  /* 0x00000c0000001947 */ /* 0x000fea0003800000 */
[----:B------:R-:W5:Y:S04]  /*bce0*/  LDL R8, [R1+0x84] ;  /* 0x0000840001087983 */ /* 0x000f680000100800 */
[----:B---3--:R-:W3:Y:S04]  /*bcf0*/  LDL R11, [R1+0x100] ;  /* 0x00010000010b7983 */ /* 0x008ee80000100800 */
[----:B----4-:R-:W4:Y:S04]  /*bd00*/  LDL R15, [R1+0x17c] ;  /* 0x00017c00010f7983 */ /* 0x010f280000100800 */
[----:B--2---:R-:W2:Y:S04]  /*bd10*/  LDL R6, [R1+0xfc] ;  /* 0x0000fc0001067983 */ /* 0x004ea80000100800 */
[----:B------:R-:W2:Y:S04]  /*bd20*/  LDL R10, [R1+0xf8] ;  /* 0x0000f800010a7983 */ /* 0x000ea80000100800 */
[----:B------:R-:W2:Y:S04]  /*bd30*/  LDL R9, [R1+0xf4] ;  /* 0x0000f40001097983 */ /* 0x000ea80000100800 */
[----:B------:R-:W4:Y:S04]  /*bd40*/  LDL R7, [R1+0x178] ;  /* 0x0001780001077983 */ /* 0x000f280000100800 */
        /* <DEDUP_REMOVED lines=8> */
[----:B------:R-:W4:Y:S01]  /*bdd0*/  LDL R17, [R1+0xdc] ;  /* 0x0000dc0001117983 */ /* 0x000f220000100800 */
[----:B-----5:R-:W-:-:S02]  /*bde0*/  ISETP.GE.AND P1, PT, R8, c[0x0][0x3c8], PT ;  /* 0x0000f20008007a0c */ /* 0x020fc40003f26270 */
[----:B---3--:R-:W-:-:S11]  /*bdf0*/  ISETP.GE.AND P3, PT, R11, c[0x0][0x3c8], PT ;  /* 0x0000f2000b007a0c */ /* 0x008fd60003f66270 */
[----:B------:R-:W-:Y:S02]  /*be00*/  @!P1 IMAD.MOV.U32 R2, RZ, RZ, R0 ;  /* 0x000000ffff029224 */ /* 0x000fe400078e0000 */
[----:B------:R-:W-:-:S04]  /*be10*/  @!P1 IMAD.MOV.U32 R3, RZ, RZ, R4 ;  /* 0x000000ffff039224 */ /* 0x000fc800078e0004 */
[----:B------:R-:W-:Y:S01]  /*be20*/  @!P1 IMAD.WIDE R2, R8, 0x4, R2 ;  /* 0x0000000408029825 */ /* 0x000fe200078e0202 */
[----:B--2---:R-:W-:Y:S01]  /*be30*/  ISETP.GE.AND P4, PT, R6, c[0x0][0x3c8], PT ;  /* 0x0000f20006007a0c */ /* 0x004fe20003f86270 */
[----:B------:R-:W2:Y:S04]  /*be40*/  LDL R8, [R1+0xe0] ;  /* 0x0000e00001087983 */ /* 0x000ea80000100800 */
[----:B------:R3:W-:Y:S02]  /*be50*/  @!P1 ST.E.64 [R2.64], R24 ;  /* 0x0000001802009985 */ /* 0x0007e4000c101b06 */
[C---:B---3--:R-:W-:Y:S02]  /*be60*/  @!P3 LEA R2, P2, R11.reuse, R0, 0x2 ;  /* 0x000000000b02b211 */ /* 0x048fe400078410ff */
[----:B------:R-:W3:Y:S02]  /*be70*/  LDL R24, [R1+0x160] ;  /* 0x0001600001187983 */ /* 0x000ee40000100800 */
[----:B----4-:R-:W-:-:S02]  /*be80*/  @!P3 LEA.HI.X R3, R11, R4, R15, 0x2, P2 ;  /* 0x000000040b03b211 */ /* 0x010fc400010f140f */
[----:B------:R-:W4:Y:S04]  /*be90*/  LDL R25, [R1+0xd4] ;  /* 0x0000d40001197983 */ /* 0x000f280000100800 */
[----:B------:R-:W5:Y:S01]  /*bea0*/  LDL R15, [R1+0x164] ;  /* 0x00016400010f7983 */ /* 0x000f620000100800 */
[----:B------:R-:W-:Y:S02]  /*beb0*/  ISETP.GE.AND P1, PT, R10, c[0x0][0x3c8], PT ;  /* 0x0000f2000a007a0c */ /* 0x000fe40003f26270 */
[----:B------:R-:W-:Y:S01]  /*bec0*/  ISETP.GE.AND P6, PT, R9, c[0x0][0x3c8], PT ;  /* 0x0000f20009007a0c */ /* 0x000fe20003fc6270 */
[----:B------:R1:W-:Y:S04]  /*bed0*/  @!P3 ST.E.64 [R2.64], R26 ;  /* 0x0000001a0200b985 */ /* 0x0003e8000c101b06 */
[----:B------:R-:W4:Y:S01]  /*bee0*/  LDL R11, [R1+0xd8] ;  /* 0x0000d800010b7983 */ /* 0x000f220000100800 */
[----:B------:R-:W-:-:S02]  /*bef0*/  ISETP.GE.AND P5, PT, R14, c[0x0][0x3c8], PT ;  /* 0x0000f2000e007a0c */ /* 0x000fc40003fa6270 */
[C---:B-1----:R-:W-:Y:S01]  /*bf00*/  @!P4 LEA R2, P2, R6.reuse, R0, 0x2 ;  /* 0x000000000602c211 */ /* 0x042fe200078410ff */
[----:B------:R-:W4:Y:S03]  /*bf10*/  LDL R26, [R1+0x150] ;  /* 0x00015000011a7983 */ /* 0x000f260000100800 */
[----:B------:R-:W-:Y:S01]  /*bf20*/  @!P4 LEA.HI.X R3, R6, R4, R7, 0x2, P2 ;  /* 0x000000040603c211 */ /* 0x000fe200010f1407 */
[----:B------:R-:W4:Y:S01]  /*bf30*/  LDL R27, [R1+0xa4] ;  /* 0x0000a400011b7983 */ /* 0x000f220000100800 */
[----:B------:R-:W-:Y:S02]  /*bf40*/  ISETP.GE.AND P2, PT, R16, c[0x0][0x3c8], PT ;  /* 0x0000f20010007a0c */ /* 0x000fe40003f46270 */
[C---:B------:R-:W-:Y:S01]  /*bf50*/  @!P1 LEA R6, P3, R10.reuse, R0, 0x2 ;  /* 0x000000000a069211 */ /* 0x040fe200078610ff */
[----:B------:R1:W-:Y:S03]  /*bf60*/  @!P4 ST.E.64 [R2.64], R132 ;  /* 0x000000840200c985 */ /* 0x0003e6000c101b06 */
[----:B------:R-:W-:-:S02]  /*bf70*/  @!P1 LEA.HI.X R7, R10, R4, R103, 0x2, P3 ;  /* 0x000000040a079211 */ /* 0x000fc400018f1467 */
[----:B------:R-:W4:Y:S04]  /*bf80*/  LDL R10, [R1+0x15c] ;  /* 0x00015c00010a7983 */ /* 0x000f280000100800 */
[----:B------:R1:W-:Y:S01]  /*bf90*/  @!P1 ST.E.64 [R6.64], R134 ;  /* 0x0000008606009985 */ /* 0x0003e2000c101b06 */
[----:B------:R-:W-:Y:S02]  /*bfa0*/  ISETP.GE.AND P1, PT, R13, c[0x0][0x3c8], PT ;  /* 0x0000f2000d007a0c */ /* 0x000fe40003f26270 */
[----:B-1----:R-:W-:-:S04]  /*bfb0*/  @!P6 LEA R2, P4, R9, R0, 0x2 ;  /* 0x000000000902e211 */ /* 0x002fc800078810ff */
[----:B------:R-:W-:Y:S02]  /*bfc0*/  @!P6 LEA.HI.X R3, R9, R4, R23, 0x2, P4 ;  /* 0x000000040903e211 */ /* 0x000fe400020f1417 */
[----:B------:R-:W4:Y:S01]  /*bfd0*/  LDL R9, [R1+0xd0] ;  /* 0x0000d00001097983 */ /* 0x000f220000100800 */
[----:B------:R-:W-:-:S03]  /*bfe0*/  @!P2 LEA R6, P3, R16, R0, 0x2 ;  /* 0x000000001006a211 */ /* 0x000fc600078610ff */
[----:B------:R-:W4:Y:S01]  /*bff0*/  LDL R23, [R1+0xcc] ;  /* 0x0000cc0001177983 */ /* 0x000f220000100800 */
[----:B------:R-:W-:-:S03]  /*c000*/  @!P2 LEA.HI.X R7, R16, R4, R22, 0x2, P3 ;  /* 0x000000041007a211 */ /* 0x000fc600018f1416 */
[----:B------:R-:W4:Y:S04]  /*c010*/  LDL R22, [R1+0x158] ;  /* 0x0001580001167983 */ /* 0x000f280000100800 */
[----:B------:R-:W4:Y:S04]  /*c020*/  LDL R16, [R1+0x154] ;  /* 0x0001540001107983 */ /* 0x000f280000100800 */
[----:B------:R1:W-:Y:S04]  /*c030*/  @!P6 ST.E.64 [R2.64], R140 ;  /* 0x0000008c0200e985 */ /* 0x0003e8000c101b06 */
[----:B------:R1:W-:Y:S01]  /*c040*/  @!P2 ST.E.64 [R6.64], R136 ;  /* 0x000000880600a985 */ /* 0x0003e2000c101b06 */
[----:B------:R-:W-:-:S02]  /*c050*/  ISETP.GE.AND P6, PT, R18, c[0x0][0x3c8], PT ;  /* 0x0000f20012007a0c */ /* 0x000fc40003fc6270 */
[CC--:B-1----:R-:W-:Y:S02]  /*c060*/  @!P5 LEA R2, P4, R14.reuse, R0.reuse, 0x2 ;  /* 0x000000000e02d211 */ /* 0x0c2fe400078810ff */
[----:B------:R-:W-:Y:S02]  /*c070*/  @!P1 LEA R6, P3, R13, R0, 0x2 ;  /* 0x000000000d069211 */ /* 0x000fe400078610ff */
[----:B------:R-:W-:Y:S02]  /*c080*/  @!P5 LEA.HI.X R3, R14, R4, R19, 0x2, P4 ;  /* 0x000000040e03d211 */ /* 0x000fe400020f1413 */
[----:B------:R-:W4:Y:S04]  /*c090*/  LDL R14, [R1+0xc8] ;  /* 0x0000c800010e7983 */ /* 0x000f280000100800 */
[----:B------:R1:W-:Y:S04]  /*c0a0*/  @!P5 ST.E.64 [R2.64], R28 ;  /* 0x0000001c0200d985 */ /* 0x0003e8000c101b06 */
[----:B------:R-:W4:Y:S01]  /*c0b0*/  LDL R19, [R1+0xc4] ;  /* 0x0000c40001137983 */ /* 0x000f220000100800 */
[----:B-1----:R-:W-:-:S03]  /*c0c0*/  @!P6 LEA R2, P4, R18, R0, 0x2 ;  /* 0x000000001202e211 */ /* 0x002fc600078810ff */
[----:B------:R-:W4:Y:S04]  /*c0d0*/  LDL R29, [R1+0xa8] ;  /* 0x0000a800011d7983 */ /* 0x000f280000100800 */
[----:B------:R-:W4:Y:S01]  /*c0e0*/  LDL R28, [R1+0x120] ;  /* 0x00012000011c7983 */ /* 0x000f220000100800 */
[----:B-----5:R-:W-:-:S03]  /*c0f0*/  @!P1 LEA.HI.X R7, R13, R4, R15, 0x2, P3 ;  /* 0x000000040d079211 */ /* 0x020fc600018f140f */
[----:B------:R-:W5:Y:S01]  /*c100*/  LDL R13, [R1+0x14c] ;  /* 0x00014c00010d7983 */ /* 0x000f620000100800 */
[----:B---3--:R-:W-:-:S03]  /*c110*/  @!P6 LEA.HI.X R3, R18, R4, R24, 0x2, P4 ;  /* 0x000000041203e211 */ /* 0x008fc600020f1418 */
[----:B------:R-:W3:Y:S01]  /*c120*/  LDL R18, [R1+0x144] ;  /* 0x0001440001127983 */ /* 0x000ee20000100800 */
[----:B--2---:R-:W-:Y:S02]  /*c130*/  ISETP.GE.AND P2, PT, R8, c[0x0][0x3c8], PT ;  /* 0x0000f20008007a0c */ /* 0x004fe40003f46270 */
[----:B------:R-:W-:Y:S01]  /*c140*/  ISETP.GE.AND P5, PT, R17, c[0x0][0x3c8], PT ;  /* 0x0000f20011007a0c */ /* 0x000fe20003fa6270 */
[----:B------:R1:W-:Y:S01]  /*c150*/  @!P1 ST.E.64 [R6.64], R32 ;  /* 0x0000002006009985 */ /* 0x0003e2000c101b06 */
[----:B----4-:R-:W-:-:S03]  /*c160*/  ISETP.GE.AND P1, PT, R11, c[0x0][0x3c8], PT ;  /* 0x0000f2000b007a0c */ /* 0x010fc60003f26270 */
[----:B------:R-:W2:Y:S04]  /*c170*/  LDL R15, [R1+0xc0] ;  /* 0x0000c000010f7983 */ /* 0x000ea80000100800 */
[----:B------:R-:W4:Y:S04]  /*c180*/  LDL R24, [R1+0x148] ;  /* 0x0001480001187983 */ /* 0x000f280000100800 */
[----:B------:R1:W-:Y:S01]  /*c190*/  @!P6 ST.E.64 [R2.64], R36 ;  /* 0x000000240200e985 */ /* 0x0003e2000c101b06 */
[----:B------:R-:W-:Y:S02]  /*c1a0*/  ISETP.GE.AND P6, PT, R25, c[0x0][0x3c8], PT ;  /* 0x0000f20019007a0c */ /* 0x000fe40003fc6270 */
[C---:B-1----:R-:W-:Y:S01]  /*c1b0*/  @!P2 LEA R6, P3, R8.reuse, R0, 0x2 ;  /* 0x000000000806a211 */ /* 0x042fe200078610ff */
[----:B------:R-:W2:Y:S04]  /*c1c0*/  LDL R33, [R1+0xac] ;  /* 0x0000ac0001217983 */ /* 0x000ea80000100800 */
[----:B------:R-:W2:Y:S01]  /*c1d0*/  LDL R32, [R1+0x124] ;  /* 0x0001240001207983 */ /* 0x000ea20000100800 */
[----:B------:R-:W-:-:S03]  /*c1e0*/  @!P2 LEA.HI.X R7, R8, R4, R10, 0x2, P3 ;  /* 0x000000040807a211 */ /* 0x000fc600018f140a */
[----:B------:R-:W2:Y:S04]  /*c1f0*/  LDL R10, [R1+0xbc] ;  /* 0x0000bc00010a7983 */ /* 0x000ea80000100800 */
[----:B------:R1:W-:Y:S01]  /*c200*/  @!P2 ST.E.64 [R6.64], R40 ;  /* 0x000000280600a985 */ /* 0x0003e2000c101b06 */
[----:B------:R-:W-:-:S03]  /*c210*/  @!P5 LEA R2, P4, R17, R0, 0x2 ;  /* 0x000000001102d211 */ /* 0x000fc600078810ff */
[----:B------:R-:W4:Y:S04]  /*c220*/  LDL R8, [R1+0xb8] ;  /* 0x0000b80001087983 */ /* 0x000f280000100800 */
[----:B------:R-:W4:Y:S01]  /*c230*/  LDL R36, [R1+0x128] ;  /* 0x0001280001247983 */ /* 0x000f220000100800 */
[----:B------:R-:W-:Y:S02]  /*c240*/  ISETP.GE.AND P2, PT, R9, c[0x0][0x3c8], PT ;  /* 0x0000f20009007a0c */ /* 0x000fe40003f46270 */
[----:B-1----:R-:W-:Y:S02]  /*c250*/  @!P1 LEA R6, P3, R11, R0, 0x2 ;  /* 0x000000000b069211 */ /* 0x002fe400078610ff */
[-C--:B------:R-:W-:Y:S02]  /*c260*/  @!P5 LEA.HI.X R3, R17, R4.reuse, R22, 0x2, P4 ;  /* 0x000000041103d211 */ /* 0x080fe400020f1416 */
[----:B------:R-:W4:Y:S01]  /*c270*/  LDL R22, [R1+0x140] ;  /* 0x0001400001167983 */ /* 0x000f220000100800 */
[----:B------:R-:W-:-:S03]  /*c280*/  @!P1 LEA.HI.X R7, R11, R4, R16, 0x2, P3 ;  /* 0x000000040b079211 */ /* 0x000fc600018f1410 */
[----:B------:R1:W-:Y:S04]  /*c290*/  @!P5 ST.E.64 [R2.64], R44 ;  /* 0x0000002c0200d985 */ /* 0x0003e8000c101b06 */
[----:B------:R-:W4:Y:S04]  /*c2a0*/  LDL R17, [R1+0x13c] ;  /* 0x00013c0001117983 */ /* 0x000f280000100800 */
[----:B------:R1:W-:Y:S04]  /*c2b0*/  @!P1 ST.E.64 [R6.64], R48 ;  /* 0x0000003006009985 */ /* 0x0003e8000c101b06 */
[----:B------:R-:W4:Y:S04]  /*c2c0*/  LDL R11, [R1+0xb0] ;  /* 0x0000b000010b7983 */ /* 0x000f280000100800 */
[----:B------:R-:W4:Y:S01]  /*c2d0*/  LDL R16, [R1+0xb4] ;  /* 0x0000b40001107983 */ /* 0x000f220000100800 */
[----:B-1----:R-:W-:-:S02]  /*c2e0*/  @!P6 LEA R2, P4, R25, R0, 0x2 ;  /* 0x000000001902e211 */ /* 0x002fc400078810ff */
[----:B------:R-:W-:Y:S02]  /*c2f0*/  @!P2 LEA R6, P3, R9, R0, 0x2 ;  /* 0x000000000906a211 */ /* 0x000fe400078610ff */
[----:B------:R-:W-:Y:S02]  /*c300*/  ISETP.GE.AND P1, PT, R14, c[0x0][0x3c8], PT ;  /* 0x0000f2000e007a0c */ /* 0x000fe40003f26270 */
[-C--:B------:R-:W-:Y:S02]  /*c310*/  @!P6 LEA.HI.X R3, R25, R4.reuse, R26, 0x2, P4 ;  /* 0x000000041903e211 */ /* 0x080fe400020f141a */
[----:B------:R-:W-:Y:S01]  /*c320*/  ISETP.GE.AND P5, PT, R23, c[0x0][0x3c8], PT ;  /* 0x0000f20017007a0c */ /* 0x000fe20003fa6270 */
[----:B------:R-:W4:Y:S04]  /*c330*/  LDL R25, [R1+0xa0] ;  /* 0x0000a00001197983 */ /* 0x000f280000100800 */
[----:B------:R-:W-:Y:S01]  /*c340*/  @!P6 ST.E.64 [R2.64], R52 ;  /* 0x000000340200e985 */ /* 0x000fe2000c101b06 */
[----:B-----5:R-:W-:-:S03]  /*c350*/  @!P2 LEA.HI.X R7, R9, R4, R13, 0x2, P3 ;  /* 0x000000040907a211 */ /* 0x020fc600018f140d */
[----:B------:R-:W5:Y:S04]  /*c360*/  LDL R26, [R1+0x11c] ;  /* 0x00011c00011a7983 */ /* 0x000f680000100800 */
[----:B------:R-:W5:Y:S04]  /*c370*/  LDL R13, [R1+0x138] ;  /* 0x00013800010d7983 */ /* 0x000f680000100800 */
[----:B------:R1:W-:Y:S04]  /*c380*/  @!P2 ST.E.64 [R6.64], R56 ;  /* 0x000000380600a985 */ /* 0x0003e8000c101b06 */
[----:B------:R-:W5:Y:S01]  /*c390*/  LDL R9, [R1+0x134] ;  /* 0x0001340001097983 */ /* 0x000f620000100800 */
[----:B-1----:R-:W-:-:S04]  /*c3a0*/  @!P1 LEA R6, P3, R14, R0, 0x2 ;  /* 0x000000000e069211 */ /* 0x002fc800078610ff */
[----:B---3--:R-:W-:Y:S02]  /*c3b0*/  @!P1 LEA.HI.X R7, R14, R4, R18, 0x2, P3 ;  /* 0x000000040e079211 */ /* 0x008fe400018f1412 */
[----:B------:R-:W3:Y:S04]  /*c3c0*/  LDL R14, [R1+0x12c] ;  /* 0x00012c00010e7983 */ /* 0x000ee80000100800 */
[----:B------:R-:W3:Y:S01]  /*c3d0*/  LDL R18, [R1+0x130] ;  /* 0x0001300001127983 */ /* 0x000ee20000100800 */
[----:B------:R-:W-:Y:S02]  /*c3e0*/  ISETP.GE.AND P6, PT, R19, c[0x0][0x3c8], PT ;  /* 0x0000f20013007a0c */ /* 0x000fe40003fc6270 */
[----:B------:R-:W-:Y:S02]  /*c3f0*/  @!P5 LEA R2, P4, R23, R0, 0x2 ;  /* 0x000000001702d211 */ /* 0x000fe400078810ff */
[----:B--2---:R-:W-:-:S02]  /*c400*/  ISETP.GE.AND P2, PT, R15, c[0x0][0x3c8], PT ;  /* 0x0000f2000f007a0c */ /* 0x004fc40003f46270 */
[----:B----4-:R-:W-:Y:S02]  /*c410*/  @!P5 LEA.HI.X R3, R23, R4, R24, 0x2, P4 ;  /* 0x000000041703d211 */ /* 0x010fe400020f1418 */
[----:B------:R-:W2:Y:S04]  /*c420*/  LDL R23, [R1+0x9c] ;  /* 0x00009c0001177983 */ /* 0x000ea80000100800 */
[----:B------:R1:W-:Y:S01]  /*c430*/  @!P5 ST.E.64 [R2.64], R60 ;  /* 0x0000003c0200d985 */ /* 0x0003e2000c101b06 */
[----:B------:R-:W-:-:S03]  /*c440*/  ISETP.GE.AND P5, PT, R10, c[0x0][0x3c8], PT ;  /* 0x0000f2000a007a0c */ /* 0x000fc60003fa6270 */
[----:B------:R4:W-:Y:S01]  /*c450*/  @!P1 ST.E.64 [R6.64], R64 ;  /* 0x0000004006009985 */ /* 0x0009e2000c101b06 */
[----:B------:R-:W-:-:S03]  /*c460*/  ISETP.GE.AND P1, PT, R8, c[0x0][0x3c8], PT ;  /* 0x0000f20008007a0c */ /* 0x000fc60003f26270 */
[----:B------:R-:W2:Y:S01]  /*c470*/  LDL R24, [R1+0x118] ;  /* 0x0001180001187983 */ /* 0x000ea20000100800 */
[-C--:B-1----:R-:W-:Y:S02]  /*c480*/  @!P6 LEA R2, P4, R19, R0.reuse, 0x2 ;  /* 0x000000001302e211 */ /* 0x082fe400078810ff */
[----:B----4-:R-:W-:Y:S02]  /*c490*/  @!P2 LEA R6, P3, R15, R0, 0x2 ;  /* 0x000000000f06a211 */ /* 0x010fe400078610ff */
[-C--:B------:R-:W-:Y:S02]  /*c4a0*/  @!P6 LEA.HI.X R3, R19, R4.reuse, R22, 0x2, P4 ;  /* 0x000000041303e211 */ /* 0x080fe400020f1416 */
[----:B------:R-:W-:Y:S01]  /*c4b0*/  @!P2 LEA.HI.X R7, R15, R4, R17, 0x2, P3 ;  /* 0x000000040f07a211 */ /* 0x000fe200018f1411 */
[----:B------:R-:W4:Y:S04]  /*c4c0*/  LDL R19, [R1+0x94] ;  /* 0x0000940001137983 */ /* 0x000f280000100800 */
[----:B------:R1:W-:Y:S04]  /*c4d0*/  @!P6 ST.E.64 [R2.64], R68 ;  /* 0x000000440200e985 */ /* 0x0003e8000c101b06 */
[----:B------:R1:W-:Y:S01]  /*c4e0*/  @!P2 ST.E.64 [R6.64], R72 ;  /* 0x000000480600a985 */ /* 0x0003e2000c101b06 */
[----:B------:R-:W-:-:S02]  /*c4f0*/  ISETP.GE.AND P2, PT, R11, c[0x0][0x3c8], PT ;  /* 0x0000f2000b007a0c */ /* 0x000fc40003f46270 */
[----:B------:R-:W-:Y:S01]  /*c500*/  ISETP.GE.AND P6, PT, R16, c[0x0][0x3c8], PT ;  /* 0x0000f20010007a0c */ /* 0x000fe20003fc6270 */
[----:B------:R-:W4:Y:S04]  /*c510*/  LDL R17, [R1+0x90] ;  /* 0x0000900001117983 */ /* 0x000f280000100800 */
[----:B------:R-:W4:Y:S04]  /*c520*/  LDL R15, [R1+0x8c] ;  /* 0x00008c00010f7983 */ /* 0x000f280000100800 */
[----:B------:R-:W4:Y:S01]  /*c530*/  LDL R22, [R1+0x110] ;  /* 0x0001100001167983 */ /* 0x000f220000100800 */
[----:B-1----:R-:W-:-:S02]  /*c540*/  @!P5 LEA R2, P4, R10, R0, 0x2 ;  /* 0x000000000a02d211 */ /* 0x002fc400078810ff */
[----:B------:R-:W-:Y:S02]  /*c550*/  @!P1 LEA R6, P3, R8, R0, 0x2 ;  /* 0x0000000008069211 */ /* 0x000fe400078610ff */
[-C--:B-----5:R-:W-:Y:S02]  /*c560*/  @!P5 LEA.HI.X R3, R10, R4.reuse, R13, 0x2, P4 ;  /* 0x000000040a03d211 */ /* 0x0a0fe400020f140d */
[----:B------:R-:W5:Y:S04]  /*c570*/  LDL R10, [R1+0x98] ;  /* 0x00009800010a7983 */ /* 0x000f680000100800 */
[----:B------:R-:W5:Y:S01]  /*c580*/  LDL R13, [R1+0x88] ;  /* 0x00008800010d7983 */ /* 0x000f620000100800 */
[----:B------:R-:W-:Y:S02]  /*c590*/  @!P1 LEA.HI.X R7, R8, R4, R9, 0x2, P3 ;  /* 0x0000000408079211 */ /* 0x000fe400018f1409 */
[C---:B------:R-:W-:Y:S01]  /*c5a0*/  @!P2 LEA R8, P3, R11.reuse, R0, 0x2 ;  /* 0x000000000b08a211 */ /* 0x040fe200078610ff */
[----:B------:R1:W-:Y:S03]  /*c5b0*/  @!P5 ST.E.64 [R2.64], R76 ;  /* 0x0000004c0200d985 */ /* 0x0003e6000c101b06 */
[----:B---3--:R-:W-:-:S02]  /*c5c0*/  @!P2 LEA.HI.X R9, R11, R4, R14, 0x2, P3 ;  /* 0x000000040b09a211 */ /* 0x008fc400018f140e */
[----:B------:R-:W3:Y:S01]  /*c5d0*/  LDL R11, [R1+0x114] ;  /* 0x00011400010b7983 */ /* 0x000ee20000100800 */
[----:B-1----:R-:W-:-:S03]  /*c5e0*/  @!P6 LEA R2, P4, R16, R0, 0x2 ;  /* 0x000000001002e211 */ /* 0x002fc600078810ff */
[----:B------:R-:W3:Y:S01]  /*c5f0*/  LDL R14, [R1+0x104] ;  /* 0x00010400010e7983 */ /* 0x000ee20000100800 */
[----:B------:R-:W-:-:S03]  /*c600*/  @!P6 LEA.HI.X R3, R16, R4, R18, 0x2, P4 ;  /* 0x000000041003e211 */ /* 0x000fc600020f1412 */
[----:B------:R-:W3:Y:S04]  /*c610*/  LDL R18, [R1+0x10c] ;  /* 0x00010c0001127983 */ /* 0x000ee80000100800 */
[----:B------:R-:W3:Y:S01]  /*c620*/  LDL R16, [R1+0x108] ;  /* 0x0001080001107983 */ /* 0x000ee20000100800 */
[----:B------:R-:W-:-:S03]  /*c630*/  ISETP.GE.AND P5, PT, R33, c[0x0][0x3c8], PT ;  /* 0x0000f20021007a0c */ /* 0x000fc60003fa6270 */
[----:B------:R1:W-:Y:S01]  /*c640*/  @!P1 ST.E.64 [R6.64], R80 ;  /* 0x0000005006009985 */ /* 0x0003e2000c101b06 */
[----:B------:R-:W-:-:S03]  /*c650*/  ISETP.GE.AND P1, PT, R29, c[0x0][0x3c8], PT ;  /* 0x0000f2001d007a0c */ /* 0x000fc60003f26270 */
[----:B------:R2:W-:Y:S01]  /*c660*/  @!P6 ST.E.64 [R2.64], R84 ;  /* 0x000000540200e985 */ /* 0x0005e2000c101b06 */
[----:B------:R-:W-:Y:S02]  /*c670*/  ISETP.GE.AND P6, PT, R27, c[0x0][0x3c8], PT ;  /* 0x0000f2001b007a0c */ /* 0x000fe40003fc6270 */
[----:B------:R-:W-:Y:S01]  /*c680*/  ISETP.GE.AND P4, PT, R25, c[0x0][0x3c8], PT ;  /* 0x0000f20019007a0c */ /* 0x000fe20003f86270 */
[----:B------:R2:W-:Y:S02]  /*c690*/  @!P2 ST.E.64 [R8.64], R88 ;  /* 0x000000580800a985 */ /* 0x0005e4000c101b06 */
[----:B-1----:R-:W-:-:S04]  /*c6a0*/  @!P5 LEA R6, P3, R33, R0, 0x2 ;  /* 0x000000002106d211 */ /* 0x002fc800078610ff */
[----:B--2---:R-:W-:Y:S02]  /*c6b0*/  @!P1 LEA R2, P2, R29, R0, 0x2 ;  /* 0x000000001d029211 */ /* 0x004fe400078410ff */
[-C--:B------:R-:W-:Y:S02]  /*c6c0*/  @!P5 LEA.HI.X R7, R33, R4.reuse, R36, 0x2, P3 ;  /* 0x000000042107d211 */ /* 0x080fe400018f1424 */
[----:B------:R-:W-:Y:S02]  /*c6d0*/  ISETP.GE.AND P3, PT, R23, c[0x0][0x3c8], PT ;  /* 0x0000f20017007a0c */ /* 0x000fe40003f66270 */
[----:B------:R-:W-:Y:S01]  /*c6e0*/  @!P1 LEA.HI.X R3, R29, R4, R32, 0x2, P2 ;  /* 0x000000041d039211 */ /* 0x000fe200010f1420 */
[----:B------:R1:W-:Y:S01]  /*c6f0*/  @!P5 ST.E.64 [R6.64], R92 ;  /* 0x0000005c0600d985 */ /* 0x0003e2000c101b06 */
[----:B------:R-:W-:-:S03]  /*c700*/  @!P6 LEA R8, P2, R27, R0, 0x2 ;  /* 0x000000001b08e211 */ /* 0x000fc600078410ff */
[----:B------:R2:W-:Y:S01]  /*c710*/  @!P1 ST.E.64 [R2.64], R96 ;  /* 0x0000006002009985 */ /* 0x0005e2000c101b06 */
[----:B------:R-:W-:-:S05]  /*c720*/  @!P6 LEA.HI.X R9, R27, R4, R28, 0x2, P2 ;  /* 0x000000041b09e211 */ /* 0x000fca00010f141c */
[----:B------:R-:W-:Y:S01]  /*c730*/  @!P6 ST.E.64 [R8.64], R144 ;  /* 0x000000900800e985 */ /* 0x000fe2000c101b06 */
[----:B----4-:R-:W-:Y:S02]  /*c740*/  ISETP.GE.AND P6, PT, R19, c[0x0][0x3c8], PT ;  /* 0x0000f20013007a0c */ /* 0x010fe40003fc6270 */
[-C--:B-1----:R-:W-:Y:S02]  /*c750*/  @!P3 LEA R6, P2, R23, R0.reuse, 0x2 ;  /* 0x000000001706b211 */ /* 0x082fe400078410ff */
[----:B--2---:R-:W-:Y:S02]  /*c760*/  @!P4 LEA R2, P5, R25, R0, 0x2 ;  /* 0x000000001902c211 */ /* 0x004fe400078a10ff */
[-C--:B------:R-:W-:Y:S02]  /*c770*/  @!P3 LEA.HI.X R7, R23, R4.reuse, R24, 0x2, P2 ;  /* 0x000000041707b211 */ /* 0x080fe400010f1418 */
[----:B------:R-:W-:Y:S02]  /*c780*/  @!P4 LEA.HI.X R3, R25, R4, R26, 0x2, P5 ;  /* 0x000000041903c211 */ /* 0x000fe400028f141a */
[----:B------:R-:W-:-:S03]  /*c790*/  ISETP.GE.AND P5, PT, R17, c[0x0][0x3c8], PT ;  /* 0x0000f20011007a0c */ /* 0x000fc60003fa6270 */
[----:B------:R1:W-:Y:S01]  /*c7a0*/  @!P4 ST.E.64 [R2.64], R100 ;  /* 0x000000640200c985 */ /* 0x0003e2000c101b06 */
[----:B------:R-:W-:-:S03]  /*c7b0*/  ISETP.GE.AND P4, PT, R15, c[0x0][0x3c8], PT ;  /* 0x0000f2000f007a0c */ /* 0x000fc60003f86270 */
[----:B------:R2:W-:Y:S01]  /*c7c0*/  @!P3 ST.E.64 [R6.64], R104 ;  /* 0x000000680600b985 */ /* 0x0005e2000c101b06 */
[----:B-----5:R-:W-:Y:S02]  /*c7d0*/  ISETP.GE.AND P1, PT, R10, c[0x0][0x3c8], PT ;  /* 0x0000f2000a007a0c */ /* 0x020fe40003f26270 */
[----:B------:R-:W-:-:S11]  /*c7e0*/  ISETP.GE.AND P3, PT, R13, c[0x0][0x3c8], PT ;  /* 0x0000f2000d007a0c */ /* 0x000fd60003f66270 */
[----:B-1----:R-:W-:-:S04]  /*c7f0*/  @!P1 LEA R2, P2, R10, R0, 0x2 ;  /* 0x000000000a029211 */ /* 0x002fc800078410ff */
[----:B---3--:R-:W-:Y:S02]  /*c800*/  @!P1 LEA.HI.X R3, R10, R4, R11, 0x2, P2 ;  /* 0x000000040a039211 */ /* 0x008fe400010f140b */
[----:B------:R-:W-:-:S03]  /*c810*/  @!P6 LEA R10, P2, R19, R0, 0x2 ;  /* 0x00000000130ae211 */ /* 0x000fc600078410ff */
[----:B------:R1:W-:Y:S01]  /*c820*/  @!P1 ST.E.64 [R2.64], R108 ;  /* 0x0000006c02009985 */ /* 0x0003e2000c101b06 */
[----:B------:R-:W-:Y:S02]  /*c830*/  @!P5 LEA R8, P1, R17, R0, 0x2 ;  /* 0x000000001108d211 */ /* 0x000fe400078210ff */
[----:B------:R-:W-:Y:S02]  /*c840*/  @!P6 LEA.HI.X R11, R19, R4, R22, 0x2, P2 ;  /* 0x00000004130be211 */ /* 0x000fe400010f1416 */
[----:B--2---:R-:W-:Y:S02]  /*c850*/  @!P4 LEA R6, P2, R15, R0, 0x2 ;  /* 0x000000000f06c211 */ /* 0x004fe400078410ff */
[-C--:B------:R-:W-:Y:S02]  /*c860*/  @!P5 LEA.HI.X R9, R17, R4.reuse, R18, 0x2, P1 ;  /* 0x000000041109d211 */ /* 0x080fe400008f1412 */
[----:B------:R-:W-:Y:S01]  /*c870*/  @!P4 LEA.HI.X R7, R15, R4, R16, 0x2, P2 ;  /* 0x000000040f07c211 */ /* 0x000fe200010f1410 */
[----:B------:R2:W-:Y:S04]  /*c880*/  @!P6 ST.E.64 [R10.64], R152 ;  /* 0x000000980a00e985 */ /* 0x0005e8000c101b06 */
[----:B------:R2:W-:Y:S04]  /*c890*/  @!P5 ST.E.64 [R8.64], R148 ;  /* 0x000000940800d985 */ /* 0x0005e8000c101b06 */
[----:B------:R2:W-:Y:S01]  /*c8a0*/  @!P4 ST.E.64 [R6.64], R112 ;  /* 0x000000700600c985 */ /* 0x0005e2000c101b06 */
[----:B-1----:R-:W-:-:S04]  /*c8b0*/  @!P3 LEA R2, P1, R13, R0, 0x2 ;  /* 0x000000000d02b211 */ /* 0x002fc800078210ff */
[----:B------:R-:W-:-:S05]  /*c8c0*/  @!P3 LEA.HI.X R3, R13, R4, R14, 0x2, P1 ;  /* 0x000000040d03b211 */ /* 0x000fca00008f140e */
[----:B------:R2:W-:Y:S04]  /*c8d0*/  @!P3 ST.E.64 [R2.64], R20 ;  /* 0x000000140200b985 */ /* 0x0005e8000c101b06 */
.L_x_79:
[----:B------:R-:W-:Y:S05]  /*c8e0*/  BSYNC B0 ;  /* 0x0000000000007941 */ /* 0x000fea0003800000 */
.L_x_78:
[----:B------:R-:W-:Y:S05]  /*c8f0*/  BRA.DIV ~URZ, `(.L_x_80) ;  /* 0x000039e27f007947 */ /* 0x000fea000b800000 */
[----:B--2---:R2:W1:Y:S04]  /*c900*/  SHFL.IDX PT, R4, R5, 0x1, 0x1c1f ;  /* 0x003c1f0005047f89 */ /* 0x00446800000e0000 */
[----:B----4-:R2:W4:Y:S02]  /*c910*/  SHFL.IDX PT, R0, R12, 0x1, 0x1c1f ;  /* 0x003c1f000c007f89 */ /* 0x01052400000e0000 */
.L_x_141:
[----:B------:R-:W-:Y:S05]  /*c920*/  @P0 BRA `(.L_x_75) ;  /* 0x00001ce000000947 */ /* 0x000fea0003800000 */
[----:B-12---:R-:W2:Y:S04]  /*c930*/  LDL R5, [R1+0x84] ;  /* 0x0000840001057983 */ /* 0x006ea80000100800 */
[----:B------:R-:W5:Y:S04]  /*c940*/  LDL R17, [R1+0xfc] ;  /* 0x0000fc0001117983 */ /* 0x000f680000100800 */
[----:B---3--:R-:W3:Y:S04]  /*c950*/  LDL R21, [R1+0x178] ;  /* 0x0001780001157983 */ /* 0x008ee80000100800 */
[----:B----4-:R-:W4:Y:S04]  /*c960*/  LDL R24, [R1+0x100] ;  /* 0x0001000001187983 */ /* 0x010f280000100800 */
[----:B------:R-:W3:Y:S04]  /*c970*/  LDL R12, [R1+0xf8] ;  /* 0x0000f800010c7983 */ /* 0x000ee80000100800 */
        /* <DEDUP_REMOVED lines=13> */
[----:B------:R-:W3:Y:S01]  /*ca50*/  LDL R27, [R1+0x128] ;  /* 0x00012800011b7983 */ /* 0x000ee20000100800 */
[----:B--2---:R-:W-:-:S02]  /*ca60*/  ISETP.GE.AND P0, PT, R5, c[0x0][0x3c8], PT ;  /* 0x0000f20005007a0c */ /* 0x004fc40003f06270 */
[----:B-----5:R-:W-:-:S11]  /*ca70*/  ISETP.GE.AND P4, PT, R17, c[0x0][0x3c8], PT ;  /* 0x0000f20011007a0c */ /* 0x020fd60003f86270 */
[----:B------:R-:W-:Y:S02]  /*ca80*/  @!P0 IMAD.MOV.U32 R2, RZ, RZ, R0 ;  /* 0x000000ffff028224 */ /* 0x000fe400078e0000 */
[----:B------:R-:W-:-:S04]  /*ca90*/  @!P0 IMAD.MOV.U32 R3, RZ, RZ, R4 ;  /* 0x000000ffff038224 */ /* 0x000fc800078e0004 */
[----:B------:R-:W-:Y:S01]  /*caa0*/  @!P0 IMAD.WIDE R2, R5, 0x4, R2 ;  /* 0x0000000405028825 */ /* 0x000fe200078e0202 */
[----:B----4-:R-:W-:Y:S01]  /*cab0*/  ISETP.GE.AND P5, PT, R24, c[0x0][0x3c8], PT ;  /* 0x0000f20018007a0c */ /* 0x010fe20003fa6270 */
[----:B------:R-:W2:Y:S04]  /*cac0*/  LDL R5, [R1+0xdc] ;  /* 0x0000dc0001057983 */ /* 0x000ea80000100800 */
[----:B------:R1:W-:Y:S01]  /*cad0*/  @!P0 ST.E.64 [R2.64], R116 ;  /* 0x0000007402008985 */ /* 0x0003e2000c101b06 */
[----:B------:R-:W-:-:S04]  /*cae0*/  @!P4 LEA R6, P0, R17, R0, 0x2 ;  /* 0x000000001106c211 */ /* 0x000fc800078010ff */
[----:B---3--:R-:W-:Y:S02]  /*caf0*/  @!P4 LEA.HI.X R7, R17, R4, R21, 0x2, P0 ;  /* 0x000000041107c211 */ /* 0x008fe400000f1415 */
[----:B------:R-:W3:Y:S04]  /*cb00*/  LDL R21, [R1+0x164] ;  /* 0x0001640001157983 */ /* 0x000ee80000100800 */
[----:B------:R-:W4:Y:S01]  /*cb10*/  LDL R17, [R1+0x160] ;  /* 0x0001600001117983 */ /* 0x000f220000100800 */
[----:B------:R-:W-:Y:S02]  /*cb20*/  ISETP.GE.AND P3, PT, R12, c[0x0][0x3c8], PT ;  /* 0x0000f2000c007a0c */ /* 0x000fe40003f66270 */
[----:B------:R-:W-:Y:S02]  /*cb30*/  @!P5 LEA R8, P6, R24, R0, 0x2 ;  /* 0x000000001808d211 */ /* 0x000fe400078c10ff */
[----:B------:R-:W-:-:S02]  /*cb40*/  ISETP.GE.AND P1, PT, R20, c[0x0][0x3c8], PT ;  /* 0x0000f20014007a0c */ /* 0x000fc40003f26270 */
[----:B------:R-:W-:Y:S02]  /*cb50*/  @!P5 LEA.HI.X R9, R24, R4, R25, 0x2, P6 ;  /* 0x000000041809d211 */ /* 0x000fe400030f1419 */
[----:B------:R-:W-:Y:S01]  /*cb60*/  ISETP.GE.AND P2, PT, R19, c[0x0][0x3c8], PT ;  /* 0x0000f20013007a0c */ /* 0x000fe20003f46270 */
[----:B------:R-:W5:Y:S01]  /*cb70*/  LDL R24, [R1+0x150] ;  /* 0x0001500001187983 */ /* 0x000f620000100800 */
[----:B------:R-:W-:-:S03]  /*cb80*/  ISETP.GE.AND P0, PT, R13, c[0x0][0x3c8], PT ;  /* 0x0000f2000d007a0c */ /* 0x000fc60003f06270 */
[----:B------:R-:W5:Y:S01]  /*cb90*/  LDL R25, [R1+0x154] ;  /* 0x0001540001197983 */ /* 0x000f620000100800 */
[----:B-1----:R-:W-:-:S03]  /*cba0*/  @!P3 LEA R2, P6, R12, R0, 0x2 ;  /* 0x000000000c02b211 */ /* 0x002fc600078c10ff */
[----:B------:R1:W-:Y:S01]  /*cbb0*/  @!P5 ST.E.64 [R8.64], R154 ;  /* 0x0000009a0800d985 */ /* 0x0003e2000c101b06 */
[----:B------:R-:W-:-:S03]  /*cbc0*/  @!P3 LEA.HI.X R3, R12, R4, R15, 0x2, P6 ;  /* 0x000000040c03b211 */ /* 0x000fc600030f140f */
[----:B------:R-:W5:Y:S04]  /*cbd0*/  LDL R12, [R1+0xd4] ;  /* 0x0000d400010c7983 */ /* 0x000f680000100800 */
[----:B------:R1:W-:Y:S04]  /*cbe0*/  @!P4 ST.E.64 [R6.64], R128 ;  /* 0x000000800600c985 */ /* 0x0003e8000c101b06 */
[----:B------:R1:W-:Y:S04]  /*cbf0*/  @!P3 ST.E.64 [R2.64], R120 ;  /* 0x000000780200b985 */ /* 0x0003e8000c101b06 */
[----:B------:R-:W5:Y:S01]  /*cc00*/  LDL R15, [R1+0x15c] ;  /* 0x00015c00010f7983 */ /* 0x000f620000100800 */
[----:B------:R-:W-:-:S02]  /*cc10*/  ISETP.GE.AND P5, PT, R14, c[0x0][0x3c8], PT ;  /* 0x0000f2000e007a0c */ /* 0x000fc40003fa6270 */
[-C--:B-1----:R-:W-:Y:S02]  /*cc20*/  @!P2 LEA R8, P4, R19, R0.reuse, 0x2 ;  /* 0x000000001308a211 */ /* 0x082fe400078810ff */
[----:B------:R-:W-:-:S04]  /*cc30*/  @!P1 LEA R6, P3, R20, R0, 0x2 ;  /* 0x0000000014069211 */ /* 0x000fc800078610ff */
[-C--:B------:R-:W-:Y:S02]  /*cc40*/  @!P1 LEA.HI.X R7, R20, R4.reuse, R23, 0x2, P3 ;  /* 0x0000000414079211 */ /* 0x080fe400018f1417 */
[----:B------:R-:W5:Y:S01]  /*cc50*/  LDL R20, [R1+0x158] ;  /* 0x0001580001147983 */ /* 0x000f620000100800 */
[----:B------:R-:W-:-:S03]  /*cc60*/  @!P2 LEA.HI.X R9, R19, R4, R22, 0x2, P4 ;  /* 0x000000041309a211 */ /* 0x000fc600020f1416 */
[----:B------:R-:W5:Y:S01]  /*cc70*/  LDL R19, [R1+0xcc] ;  /* 0x0000cc0001137983 */ /* 0x000f620000100800 */
[C---:B------:R-:W-:Y:S02]  /*cc80*/  @!P0 LEA R2, P6, R13.reuse, R0, 0x2 ;  /* 0x000000000d028211 */ /* 0x040fe400078c10ff */
[----:B------:R-:W-:Y:S01]  /*cc90*/  ISETP.GE.AND P4, PT, R10, c[0x0][0x3c8], PT ;  /* 0x0000f2000a007a0c */ /* 0x000fe20003f86270 */
[----:B------:R-:W5:Y:S01]  /*cca0*/  LDL R22, [R1+0xd0] ;  /* 0x0000d00001167983 */ /* 0x000f620000100800 */
[----:B------:R-:W-:-:S03]  /*ccb0*/  @!P0 LEA.HI.X R3, R13, R4, R18, 0x2, P6 ;  /* 0x000000040d038211 */ /* 0x000fc600030f1412 */
[----:B------:R-:W5:Y:S04]  /*ccc0*/  LDL R13, [R1+0xc8] ;  /* 0x0000c800010d7983 */ /* 0x000f680000100800 */
[----:B------:R1:W-:Y:S04]  /*ccd0*/  @!P2 ST.E.64 [R8.64], R150 ;  /* 0x000000960800a985 */ /* 0x0003e8000c101b06 */
[----:B------:R1:W-:Y:S04]  /*cce0*/  @!P1 ST.E.64 [R6.64], R138 ;  /* 0x0000008a06009985 */ /* 0x0003e8000c101b06 */
[----:B------:R2:W-:Y:S01]  /*ccf0*/  @!P0 ST.E.64 [R2.64], R124 ;  /* 0x0000007c02008985 */ /* 0x0005e2000c101b06 */
[----:B------:R-:W-:-:S03]  /*cd00*/  ISETP.GE.AND P3, PT, R11, c[0x0][0x3c8], PT ;  /* 0x0000f2000b007a0c */ /* 0x000fc60003f66270 */
[----:B------:R-:W5:Y:S04]  /*cd10*/  LDL R18, [R1+0xc4] ;  /* 0x0000c40001127983 */ /* 0x000f680000100800 */
[----:B------:R-:W5:Y:S01]  /*cd20*/  LDL R23, [R1+0x14c] ;  /* 0x00014c0001177983 */ /* 0x000f620000100800 */
[-C--:B-1----:R-:W-:Y:S02]  /*cd30*/  @!P5 LEA R8, P6, R14, R0.reuse, 0x2 ;  /* 0x000000000e08d211 */ /* 0x082fe400078c10ff */
[----:B------:R-:W-:Y:S02]  /*cd40*/  @!P4 LEA R6, P0, R10, R0, 0x2 ;  /* 0x000000000a06c211 */ /* 0x000fe400078010ff */
[-C--:B---3--:R-:W-:Y:S02]  /*cd50*/  @!P5 LEA.HI.X R9, R14, R4.reuse, R21, 0x2, P6 ;  /* 0x000000040e09d211 */ /* 0x088fe400030f1415 */
[----:B------:R-:W3:Y:S01]  /*cd60*/  LDL R21, [R1+0x148] ;  /* 0x0001480001157983 */ /* 0x000ee20000100800 */
[----:B----4-:R-:W-:-:S03]  /*cd70*/  @!P4 LEA.HI.X R7, R10, R4, R17, 0x2, P0 ;  /* 0x000000040a07c211 */ /* 0x010fc600000f1411 */
[----:B------:R-:W4:Y:S01]  /*cd80*/  LDL R17, [R1+0x144] ;  /* 0x0001440001117983 */ /* 0x000f220000100800 */
[----:B--2---:R-:W-:Y:S02]  /*cd90*/  ISETP.GE.AND P2, PT, R5, c[0x0][0x3c8], PT ;  /* 0x0000f20005007a0c */ /* 0x004fe40003f46270 */
[----:B------:R-:W-:Y:S01]  /*cda0*/  @!P3 LEA R2, P6, R11, R0, 0x2 ;  /* 0x000000000b02b211 */ /* 0x000fe200078c10ff */
[----:B------:R-:W2:Y:S01]  /*cdb0*/  LDL R10, [R1+0xbc] ;  /* 0x0000bc00010a7983 */ /* 0x000ea20000100800 */
[----:B------:R-:W-:-:S03]  /*cdc0*/  ISETP.GE.AND P1, PT, R16, c[0x0][0x3c8], PT ;  /* 0x0000f20010007a0c */ /* 0x000fc60003f26270 */
[----:B------:R1:W-:Y:S04]  /*cdd0*/  @!P5 ST.E.64 [R8.64], R156 ;  /* 0x0000009c0800d985 */ /* 0x0003e8000c101b06 */
[----:B------:R-:W2:Y:S01]  /*cde0*/  LDL R14, [R1+0xc0] ;  /* 0x0000c000010e7983 */ /* 0x000ea20000100800 */
[----:B-----5:R-:W-:-:S03]  /*cdf0*/  ISETP.GE.AND P0, PT, R12, c[0x0][0x3c8], PT ;  /* 0x0000f2000c007a0c */ /* 0x020fc60003f06270 */
[----:B------:R5:W-:Y:S01]  /*ce00*/  @!P4 ST.E.64 [R6.64], R142 ;  /* 0x0000008e0600c985 */ /* 0x000be2000c101b06 */
[----:B------:R-:W-:-:S03]  /*ce10*/  @!P3 LEA.HI.X R3, R11, R4, R15, 0x2, P6 ;  /* 0x000000040b03b211 */ /* 0x000fc600030f140f */
[----:B------:R-:W2:Y:S01]  /*ce20*/  LDL R11, [R1+0xb8] ;  /* 0x0000b800010b7983 */ /* 0x000ea20000100800 */
[----:B-1----:R-:W-:-:S03]  /*ce30*/  @!P2 LEA R8, P6, R5, R0, 0x2 ;  /* 0x000000000508a211 */ /* 0x002fc600078c10ff */
[----:B------:R1:W-:Y:S04]  /*ce40*/  @!P3 ST.E.64 [R2.64], R34 ;  /* 0x000000220200b985 */ /* 0x0003e8000c101b06 */
[----:B------:R-:W2:Y:S01]  /*ce50*/  LDL R15, [R1+0xb4] ;  /* 0x0000b400010f7983 */ /* 0x000ea20000100800 */
[----:B-----5:R-:W-:Y:S02]  /*ce60*/  @!P1 LEA R6, P3, R16, R0, 0x2 ;  /* 0x0000000010069211 */ /* 0x020fe400078610ff */
[----:B------:R-:W-:Y:S02]  /*ce70*/  @!P2 LEA.HI.X R9, R5, R4, R20, 0x2, P6 ;  /* 0x000000040509a211 */ /* 0x000fe400030f1414 */
[----:B------:R-:W5:Y:S01]  /*ce80*/  LDL R20, [R1+0x140] ;  /* 0x0001400001147983 */ /* 0x000f620000100800 */
[----:B------:R-:W-:-:S02]  /*ce90*/  ISETP.GE.AND P4, PT, R19, c[0x0][0x3c8], PT ;  /* 0x0000f20013007a0c */ /* 0x000fc40003f86270 */
[----:B------:R-:W-:Y:S01]  /*cea0*/  @!P1 LEA.HI.X R7, R16, R4, R25, 0x2, P3 ;  /* 0x0000000410079211 */ /* 0x000fe200018f1419 */
[----:B------:R-:W5:Y:S01]  /*ceb0*/  LDL R5, [R1+0xb0] ;  /* 0x0000b00001057983 */ /* 0x000f620000100800 */
[----:B-1----:R-:W-:-:S03]  /*cec0*/  @!P0 LEA R2, P6, R12, R0, 0x2 ;  /* 0x000000000c028211 */ /* 0x002fc600078c10ff */
[----:B------:R-:W5:Y:S01]  /*ced0*/  LDL R16, [R1+0x13c] ;  /* 0x00013c0001107983 */ /* 0x000f620000100800 */
[----:B------:R-:W-:-:S03]  /*cee0*/  @!P0 LEA.HI.X R3, R12, R4, R24, 0x2, P6 ;  /* 0x000000040c038211 */ /* 0x000fc600030f1418 */
[----:B------:R-:W5:Y:S01]  /*cef0*/  LDL R12, [R1+0x138] ;  /* 0x00013800010c7983 */ /* 0x000f620000100800 */
[----:B------:R-:W-:-:S03]  /*cf00*/  ISETP.GE.AND P3, PT, R13, c[0x0][0x3c8], PT ;  /* 0x0000f2000d007a0c */ /* 0x000fc60003f66270 */
[----:B------:R-:W-:Y:S04]  /*cf10*/  @!P2 ST.E.64 [R8.64], R158 ;  /* 0x0000009e0800a985 */ /* 0x000fe8000c101b06 */
        /* <DEDUP_REMOVED lines=10> */
[----:B------:R-:W4:Y:S04]  /*cfc0*/  LDL R17, [R1+0x130] ;  /* 0x0001300001117983 */ /* 0x000f280000100800 */
[----:B------:R-:W4:Y:S01]  /*cfd0*/  LDL R13, [R1+0x12c] ;  /* 0x00012c00010d7983 */ /* 0x000f220000100800 */
[----:B------:R-:W-:Y:S02]  /*cfe0*/  ISETP.GE.AND P2, PT, R18, c[0x0][0x3c8], PT ;  /* 0x0000f20012007a0c */ /* 0x000fe40003f46270 */
[----:B------:R-:W-:Y:S01]  /*cff0*/  @!P5 LEA R8, P1, R22, R0, 0x2 ;  /* 0x000000001608d211 */ /* 0x000fe200078210ff */
[----:B------:R-:W4:Y:S01]  /*d000*/  LDL R21, [R1+0x11c] ;  /* 0x00011c0001157983 */ /* 0x000f220000100800 */
[----:B--2---:R-:W-:Y:S02]  /*d010*/  ISETP.GE.AND P0, PT, R10, c[0x0][0x3c8], PT ;  /* 0x0000f2000a007a0c */ /* 0x004fe40003f06270 */
[----:B------:R-:W-:-:S02]  /*d020*/  @!P5 LEA.HI.X R9, R22, R4, R23, 0x2, P1 ;  /* 0x000000041609d211 */ /* 0x000fc400008f1417 */
[----:B------:R-:W2:Y:S04]  /*d030*/  LDL R22, [R1+0xa4] ;  /* 0x0000a40001167983 */ /* 0x000ea80000100800 */
[----:B------:R1:W-:Y:S01]  /*d040*/  @!P5 ST.E.64 [R8.64], R160 ;  /* 0x000000a00800d985 */ /* 0x0003e2000c101b06 */
[----:B------:R-:W-:-:S03]  /*d050*/  ISETP.GE.AND P1, PT, R14, c[0x0][0x3c8], PT ;  /* 0x0000f2000e007a0c */ /* 0x000fc60003f26270 */
[----:B------:R-:W-:Y:S04]  /*d060*/  @!P4 ST.E.64 [R6.64], R62 ;  /* 0x0000003e0600c985 */ /* 0x000fe8000c101b06 */
[----:B------:R5:W-:Y:S04]  /*d070*/  @!P3 ST.E.64 [R2.64], R42 ;  /* 0x0000002a0200b985 */ /* 0x000be8000c101b06 */
[----:B------:R-:W2:Y:S01]  /*d080*/  LDL R23, [R1+0x120] ;  /* 0x0001200001177983 */ /* 0x000ea20000100800 */
[----:B------:R-:W-:Y:S02]  /*d090*/  ISETP.GE.AND P5, PT, R11, c[0x0][0x3c8], PT ;  /* 0x0000f2000b007a0c */ /* 0x000fe40003fa6270 */
[----:B-1----:R-:W-:-:S04]  /*d0a0*/  @!P2 LEA R8, P6, R18, R0, 0x2 ;  /* 0x000000001208a211 */ /* 0x002fc800078c10ff */
[----:B-----5:R-:W-:Y:S02]  /*d0b0*/  @!P2 LEA.HI.X R9, R18, R4, R20, 0x2, P6 ;  /* 0x000000041209a211 */ /* 0x020fe400030f1414 */
[----:B------:R-:W5:Y:S01]  /*d0c0*/  LDL R20, [R1+0xa0] ;  /* 0x0000a00001147983 */ /* 0x000f620000100800 */
[-C--:B------:R-:W-:Y:S02]  /*d0d0*/  @!P0 LEA R2, P6, R10, R0.reuse, 0x2 ;  /* 0x000000000a028211 */ /* 0x080fe400078c10ff */
[----:B------:R-:W-:Y:S01]  /*d0e0*/  @!P1 LEA R6, P3, R14, R0, 0x2 ;  /* 0x000000000e069211 */ /* 0x000fe200078610ff */
[----:B------:R-:W5:Y:S01]  /*d0f0*/  LDL R18, [R1+0x98] ;  /* 0x0000980001127983 */ /* 0x000f620000100800 */
[----:B------:R-:W-:-:S03]  /*d100*/  @!P0 LEA.HI.X R3, R10, R4, R12, 0x2, P6 ;  /* 0x000000040a038211 */ /* 0x000fc600030f140c */
[----:B------:R-:W5:Y:S01]  /*d110*/  LDL R10, [R1+0x9c] ;  /* 0x00009c00010a7983 */ /* 0x000f620000100800 */
[----:B------:R-:W-:Y:S02]  /*d120*/  ISETP.GE.AND P4, PT, R15, c[0x0][0x3c8], PT ;  /* 0x0000f2000f007a0c */ /* 0x000fe40003f86270 */
[----:B------:R-:W-:Y:S01]  /*d130*/  @!P1 LEA.HI.X R7, R14, R4, R16, 0x2, P3 ;  /* 0x000000040e079211 */ /* 0x000fe200018f1410 */
[----:B------:R-:W5:Y:S01]  /*d140*/  LDL R12, [R1+0x8c] ;  /* 0x00008c00010c7983 */ /* 0x000f620000100800 */
[----:B------:R-:W-:-:S03]  /*d150*/  ISETP.GE.AND P3, PT, R5, c[0x0][0x3c8], PT ;  /* 0x0000f20005007a0c */ /* 0x000fc60003f66270 */
[----:B------:R-:W5:Y:S04]  /*d160*/  LDL R16, [R1+0x94] ;  /* 0x0000940001107983 */ /* 0x000f680000100800 */
[----:B------:R-:W5:Y:S04]  /*d170*/  LDL R14, [R1+0x90] ;  /* 0x00009000010e7983 */ /* 0x000f680000100800 */
[----:B------:R1:W-:Y:S04]  /*d180*/  @!P2 ST.E.64 [R8.64], R162 ;  /* 0x000000a20800a985 */ /* 0x0003e8000c101b06 */
[----:B------:R1:W-:Y:S04]  /*d190*/  @!P1 ST.E.64 [R6.64], R66 ;  /* 0x0000004206009985 */ /* 0x0003e8000c101b06 */
[----:B------:R3:W-:Y:S01]  /*d1a0*/  @!P0 ST.E.64 [R2.64], R46 ;  /* 0x0000002e02008985 */ /* 0x0007e2000c101b06 */
[----:B-1----:R-:W-:-:S02]  /*d1b0*/  @!P5 LEA R8, P6, R11, R0, 0x2 ;  /* 0x000000000b08d211 */ /* 0x002fc400078c10ff */
[----:B------:R-:W-:Y:S02]  /*d1c0*/  @!P4 LEA R6, P0, R15, R0, 0x2 ;  /* 0x000000000f06c211 */ /* 0x000fe400078010ff */
[----:B---3--:R-:W-:Y:S02]  /*d1d0*/  @!P5 LEA.HI.X R9, R11, R4, R19, 0x2, P6 ;  /* 0x000000040b09d211 */ /* 0x008fe400030f1413 */
[----:B------:R-:W3:Y:S01]  /*d1e0*/  LDL R11, [R1+0x118] ;  /* 0x00011800010b7983 */ /* 0x000ee20000100800 */
[----:B------:R-:W-:-:S03]  /*d1f0*/  @!P3 LEA R2, P6, R5, R0, 0x2 ;  /* 0x000000000502b211 */ /* 0x000fc600078c10ff */
[----:B------:R-:W3:Y:S01]  /*d200*/  LDL R19, [R1+0x114] ;  /* 0x0001140001137983 */ /* 0x000ee20000100800 */
[-C--:B----4-:R-:W-:Y:S02]  /*d210*/  @!P4 LEA.HI.X R7, R15, R4.reuse, R17, 0x2, P0 ;  /* 0x000000040f07c211 */ /* 0x090fe400000f1411 */
[----:B------:R-:W-:Y:S01]  /*d220*/  @!P3 LEA.HI.X R3, R5, R4, R13, 0x2, P6 ;  /* 0x000000040503b211 */ /* 0x000fe200030f140d */
[----:B------:R-:W4:Y:S04]  /*d230*/  LDL R17, [R1+0x110] ;  /* 0x0001100001117983 */ /* 0x000f280000100800 */
[----:B------:R-:W4:Y:S04]  /*d240*/  LDL R15, [R1+0x10c] ;  /* 0x00010c00010f7983 */ /* 0x000f280000100800 */
[----:B------:R-:W4:Y:S04]  /*d250*/  LDL R13, [R1+0x108] ;  /* 0x00010800010d7983 */ /* 0x000f280000100800 */
[----:B------:R-:W4:Y:S01]  /*d260*/  LDL R5, [R1+0x88] ;  /* 0x0000880001057983 */ /* 0x000f220000100800 */
[----:B------:R-:W-:-:S02]  /*d270*/  ISETP.GE.AND P2, PT, R26, c[0x0][0x3c8], PT ;  /* 0x0000f2001a007a0c */ /* 0x000fc40003f46270 */
[----:B------:R-:W-:Y:S02]  /*d280*/  ISETP.GE.AND P1, PT, R24, c[0x0][0x3c8], PT ;  /* 0x0000f20018007a0c */ /* 0x000fe40003f26270 */
[----:B--2---:R-:W-:Y:S01]  /*d290*/  ISETP.GE.AND P0, PT, R22, c[0x0][0x3c8], PT ;  /* 0x0000f20016007a0c */ /* 0x004fe20003f06270 */
[----:B------:R1:W-:Y:S04]  /*d2a0*/  @!P5 ST.E.64 [R8.64], R164 ;  /* 0x000000a40800d985 */ /* 0x0003e8000c101b06 */
[----:B------:R2:W-:Y:S04]  /*d2b0*/  @!P4 ST.E.64 [R6.64], R70 ;  /* 0x000000460600c985 */ /* 0x0005e8000c101b06 */
[----:B------:R5:W-:Y:S01]  /*d2c0*/  @!P3 ST.E.64 [R2.64], R50 ;  /* 0x000000320200b985 */ /* 0x000be2000c101b06 */
[----:B-1----:R-:W-:-:S02]  /*d2d0*/  @!P2 LEA R8, P5, R26, R0, 0x2 ;  /* 0x000000001a08a211 */ /* 0x002fc400078a10ff */
[-C--:B--2---:R-:W-:Y:S02]  /*d2e0*/  @!P1 LEA R6, P6, R24, R0.reuse, 0x2 ;  /* 0x0000000018069211 */ /* 0x084fe400078c10ff */
[----:B-----5:R-:W-:Y:S02]  /*d2f0*/  ISETP.GE.AND P4, PT, R20, c[0x0][0x3c8], PT ;  /* 0x0000f20014007a0c */ /* 0x020fe40003f86270 */
[----:B------:R-:W-:Y:S02]  /*d300*/  @!P0 LEA R2, P3, R22, R0, 0x2 ;  /* 0x0000000016028211 */ /* 0x000fe400078610ff */
[-C--:B------:R-:W-:Y:S02]  /*d310*/  @!P2 LEA.HI.X R9, R26, R4.reuse, R27, 0x2, P5 ;  /* 0x000000041a09a211 */ /* 0x080fe400028f141b */
[-C--:B------:R-:W-:Y:S02]  /*d320*/  @!P1 LEA.HI.X R7, R24, R4.reuse, R25, 0x2, P6 ;  /* 0x0000000418079211 */ /* 0x080fe400030f1419 */
[----:B------:R-:W-:Y:S01]  /*d330*/  @!P0 LEA.HI.X R3, R22, R4, R23, 0x2, P3 ;  /* 0x0000000416038211 */ /* 0x000fe200018f1417 */
[----:B------:R-:W-:Y:S01]  /*d340*/  @!P2 ST.E.64 [R8.64], R90 ;  /* 0x0000005a0800a985 */ /* 0x000fe2000c101b06 */
[----:B------:R-:W-:-:S03]  /*d350*/  ISETP.GE.AND P5, PT, R10, c[0x0][0x3c8], PT ;  /* 0x0000f2000a007a0c */ /* 0x000fc60003fa6270 */
[----:B------:R1:W-:Y:S01]  /*d360*/  @!P1 ST.E.64 [R6.64], R74 ;  /* 0x0000004a06009985 */ /* 0x0003e2000c101b06 */
[----:B------:R-:W-:-:S03]  /*d370*/  ISETP.GE.AND P3, PT, R18, c[0x0][0x3c8], PT ;  /* 0x0000f20012007a0c */ /* 0x000fc60003f66270 */
[----:B------:R2:W-:Y:S01]  /*d380*/  @!P0 ST.E.64 [R2.64], R54 ;  /* 0x0000003602008985 */ /* 0x0005e2000c101b06 */
[----:B------:R-:W-:Y:S02]  /*d390*/  ISETP.GE.AND P2, PT, R16, c[0x0][0x3c8], PT ;  /* 0x0000f20010007a0c */ /* 0x000fe40003f46270 */
[----:B------:R-:W-:Y:S02]  /*d3a0*/  ISETP.GE.AND P1, PT, R14, c[0x0][0x3c8], PT ;  /* 0x0000f2000e007a0c */ /* 0x000fe40003f26270 */
[----:B-1----:R-:W-:-:S04]  /*d3b0*/  @!P4 LEA R6, P0, R20, R0, 0x2 ;  /* 0x000000001406c211 */ /* 0x002fc800078010ff */
[----:B------:R-:W-:Y:S02]  /*d3c0*/  @!P4 LEA.HI.X R7, R20, R4, R21, 0x2, P0 ;  /* 0x000000041407c211 */ /* 0x000fe400000f1415 */
[----:B------:R-:W-:Y:S02]  /*d3d0*/  ISETP.GE.AND P0, PT, R12, c[0x0][0x3c8], PT ;  /* 0x0000f2000c007a0c */ /* 0x000fe40003f06270 */
[C---:B--2---:R-:W-:Y:S01]  /*d3e0*/  @!P5 LEA R2, P6, R10.reuse, R0, 0x2 ;  /* 0x000000000a02d211 */ /* 0x044fe200078c10ff */
[----:B------:R1:W-:Y:S03]  /*d3f0*/  @!P4 ST.E.64 [R6.64], R78 ;  /* 0x0000004e0600c985 */ /* 0x0003e6000c101b06 */
[----:B---3--:R-:W-:Y:S02]  /*d400*/  @!P5 LEA.HI.X R3, R10, R4, R11, 0x2, P6 ;  /* 0x000000040a03d211 */ /* 0x008fe400030f140b */
[----:B------:R-:W-:-:S02]  /*d410*/  @!P3 LEA R10, P4, R18, R0, 0x2 ;  /* 0x00000000120ab211 */ /* 0x000fc400078810ff */
[-C--:B------:R-:W-:Y:S01]  /*d420*/  @!P2 LEA R8, P6, R16, R0.reuse, 0x2 ;  /* 0x000000001008a211 */ /* 0x080fe200078c10ff */
[----:B------:R2:W-:Y:S01]  /*d430*/  @!P5 ST.E.64 [R2.64], R82 ;  /* 0x000000520200d985 */ /* 0x0005e2000c101b06 */
[----:B-1----:R-:W-:Y:S02]  /*d440*/  @!P1 LEA R6, P5, R14, R0, 0x2 ;  /* 0x000000000e069211 */ /* 0x002fe400078a10ff */
[-C--:B------:R-:W-:Y:S02]  /*d450*/  @!P3 LEA.HI.X R11, R18, R4.reuse, R19, 0x2, P4 ;  /* 0x00000004120bb211 */ /* 0x080fe400020f1413 */
[-C--:B----4-:R-:W-:Y:S02]  /*d460*/  @!P2 LEA.HI.X R9, R16, R4.reuse, R17, 0x2, P6 ;  /* 0x000000041009a211 */ /* 0x090fe400030f1411 */
[----:B------:R-:W-:Y:S01]  /*d470*/  @!P1 LEA.HI.X R7, R14, R4, R15, 0x2, P5 ;  /* 0x000000040e079211 */ /* 0x000fe200028f140f */
[----:B------:R1:W-:Y:S04]  /*d480*/  @!P3 ST.E.64 [R10.64], R98 ;  /* 0x000000620a00b985 */ /* 0x0003e8000c101b06 */
[----:B------:R1:W-:Y:S04]  /*d490*/  @!P2 ST.E.64 [R8.64], R94 ;  /* 0x0000005e0800a985 */ /* 0x0003e8000c101b06 */
[----:B------:R1:W-:Y:S01]  /*d4a0*/  @!P1 ST.E.64 [R6.64], R86 ;  /* 0x0000005606009985 */ /* 0x0003e2000c101b06 */
[----:B--2---:R-:W-:-:S04]  /*d4b0*/  @!P0 LEA R2, P4, R12, R0, 0x2 ;  /* 0x000000000c028211 */ /* 0x004fc800078810ff */
[----:B------:R-:W-:-:S05]  /*d4c0*/  @!P0 LEA.HI.X R3, R12, R4, R13, 0x2, P4 ;  /* 0x000000040c038211 */ /* 0x000fca00020f140d */
[----:B------:R1:W-:Y:S01]  /*d4d0*/  @!P0 ST.E.64 [R2.64], R58 ;  /* 0x0000003a02008985 */ /* 0x0003e2000c101b06 */
[----:B------:R-:W-:-:S13]  /*d4e0*/  ISETP.GE.AND P0, PT, R5, c[0x0][0x3c8], PT ;  /* 0x0000f20005007a0c */ /* 0x000fda0003f06270 */
[----:B------:R-:W-:Y:S05]  /*d4f0*/  @P0 BRA `(.L_x_75) ;  /* 0x0000111000000947 */ /* 0x000fea0003800000 */
[----:B------:R-:W2:Y:S01]  /*d500*/  LDL R12, [R1+0x104] ;  /* 0x00010400010c7983 */ /* 0x000ea20000100800 */
[----:B-1----:R-:W-:-:S04]  /*d510*/  LEA R2, P0, R5, R0, 0x2 ;  /* 0x0000000005027211 */ /* 0x002fc800078010ff */
[----:B--2---:R-:W-:-:S05]  /*d520*/  LEA.HI.X R3, R5, R4, R12, 0x2, P0 ;  /* 0x0000000405037211 */ /* 0x004fca00000f140c */
[----:B------:R1:W-:Y:S01]  /*d530*/  ST.E.64 [R2.64], R30 ;  /* 0x0000001e02007985 */ /* 0x0003e2000c101b06 */
[----:B------:R-:W-:Y:S05]  /*d540*/  BRA `(.L_x_75) ;  /* 0x000010c000007947 */ /* 0x000fea0003800000 */
.L_x_60:
[----:B------:R-:W3:Y:S04]  /*d550*/  LDL.LU R4, [R1+0x40] ;  /* 0x0000400001047983 */ /* 0x000ee80000300800 */
[----:B------:R-:W4:Y:S01]  /*d560*/  LDL.LU R6, [R1+0x44] ;  /* 0x0000440001067983 */ /* 0x000f220000300800 */
[----:B------:R-:W-:Y:S02]  /*d570*/  ISETP.NE.U32.AND P1, PT, RZ, c[0x0][0x508], PT ;  /* 0x00014200ff007a0c */ /* 0x000fe40003f25070 */
[----:B------:R-:W-:Y:S01]  /*d580*/  ISETP.NE.U32.AND P3, PT, RZ, c[0x0][0x500], PT ;  /* 0x00014000ff007a0c */ /* 0x000fe20003f65070 */
[----:B--2---:R-:W2:Y:S01]  /*d590*/  LDL.LU R0, [R1+0x58] ;  /* 0x0000580001007983 */ /* 0x004ea20000300800 */
[----:B------:R-:W-:Y:S01]  /*d5a0*/  ISETP.NE.AND.EX P1, PT, RZ, c[0x0][0x50c], PT, P1 ;  /* 0x00014300ff007a0c */ /* 0x000fe20003f25310 */
[----:B------:R-:W-:Y:S01]  /*d5b0*/  IMAD.MOV.U32 R8, RZ, RZ, RZ ;  /* 0x000000ffff087224 */ /* 0x000fe200078e00ff */
[----:B------:R-:W-:Y:S01]  /*d5c0*/  ISETP.NE.AND.EX P3, PT, RZ, c[0x0][0x504], PT, P3 ;  /* 0x00014100ff007a0c */ /* 0x000fe20003f65330 */
[----:B------:R-:W-:Y:S01]  /*d5d0*/  IMAD.MOV.U32 R20, RZ, RZ, c[0x0][0x388] ;  /* 0x0000e200ff147624 */ /* 0x000fe200078e00ff */
[----:B---3--:R-:W-:-:S09]  /*d5e0*/  IADD3 R2, P2, R4, c[0x0][0x500], RZ ;  /* 0x0001400004027a10 */ /* 0x008fd20007f5e0ff */
[----:B------:R-:W-:Y:S02]  /*d5f0*/  @P1 IADD3 R4, P0, R4, c[0x0][0x508], RZ ;  /* 0x0001420004041a10 */ /* 0x000fe40007f1e0ff */
[C---:B----4-:R-:W-:Y:S02]  /*d600*/  IADD3.X R3, R6.reuse, c[0x0][0x504], RZ, P2, !PT ;  /* 0x0001410006037a10 */ /* 0x050fe400017fe4ff */
[----:B------:R-:W-:-:S03]  /*d610*/  @P1 IADD3.X R5, R6, c[0x0][0x50c], RZ, P0, !PT ;  /* 0x0001430006051a10 */ /* 0x000fc600007fe4ff */
[----:B------:R1:W5:Y:S04]  /*d620*/  @P3 LDG.E R8, [R2.64] ;  /* 0x0000000602083981 */ /* 0x000368000c1e1900 */
[----:B------:R1:W5:Y:S01]  /*d630*/  @P1 LDG.E R20, [R4.64] ;  /* 0x0000000604141981 */ /* 0x000362000c1e1900 */
[----:B--2---:R-:W-:-:S04]  /*d640*/  ISETP.NE.AND P0, PT, R0, RZ, PT ;  /* 0x000000ff0000720c */ /* 0x004fc80003f05270 */
[----:B------:R-:W-:Y:S01]  /*d650*/  SEL R19, R0, c[0x0][0x3d4], P0 ;  /* 0x0000f50000137a07 */ /* 0x000fe20000000000 */
[----:B------:R-:W-:Y:S05]  /*d660*/  @P1 BRA `(.L_x_81) ;  /* 0x0000004000001947 */ /* 0x000fea0003800000 */
[----:B------:R-:W-:Y:S05]  /*d670*/  @!P3 BRA `(.L_x_81) ;  /* 0x000000300000b947 */ /* 0x000fea0003800000 */
[----:B------:R2:W3:Y:S04]  /*d680*/  LDG.E R0, [R2.64] ;  /* 0x0000000602007981 */ /* 0x0004e8000c1e1900 */
[----:B-12---:R-:W3:Y:S02]  /*d690*/  LDG.E R2, [R2.64+0x4] ;  /* 0x0000040602027981 */ /* 0x006ee4000c1e1900 */
[----:B---3-5:R-:W-:Y:S02]  /*d6a0*/  IADD3 R20, -R0, R2, RZ ;  /* 0x0000000200147210 */ /* 0x028fe40007ffe1ff */
.L_x_81:
[----:B-1----:R-:W2:Y:S04]  /*d6b0*/  LDL.LU R4, [R1+0x50] ;  /* 0x0000500001047983 */ /* 0x002ea80000300800 */
[----:B------:R-:W3:Y:S04]  /*d6c0*/  LDL.LU R2, [R1+0x3c] ;  /* 0x00003c0001027983 */ /* 0x000ee80000300800 */
[----:B------:R-:W4:Y:S01]  /*d6d0*/  LDL.LU R0, [R1+0x7c] ;  /* 0x00007c0001007983 */ /* 0x000f220000300800 */
[----:B------:R-:W-:Y:S01]  /*d6e0*/  BSSY B0, `(.L_x_82) ;  /* 0x0000039000007945 */ /* 0x000fe20003800000 */
[----:B-----5:R-:W-:-:S02]  /*d6f0*/  SHF.R.S32.HI R18, RZ, 0x1f, R8 ;  /* 0x0000001fff127819 */ /* 0x020fc40000011408 */
[----:B------:R-:W1:Y:S02]  /*d700*/  S2R R3, SR_TID.X ;  /* 0x0000000000037919 */ /* 0x000e640000002100 */
[----:B-1----:R-:W-:Y:S02]  /*d710*/  ISETP.GT.AND P0, PT, R3, 0x7f, PT ;  /* 0x0000007f0300780c */ /* 0x002fe40003f04270 */
[----:B--2---:R-:W-:Y:S02]  /*d720*/  LOP3.LUT R9, R4, 0xffff, RZ, 0xc0, !PT ;  /* 0x0000ffff04097812 */ /* 0x004fe400078ec0ff */
[----:B---3--:R-:W-:Y:S02]  /*d730*/  SEL R15, R2, RZ, !P3 ;  /* 0x000000ff020f7207 */ /* 0x008fe40005800000 */
[----:B----4-:R-:W-:-:S07]  /*d740*/  SEL R21, R0, RZ, !P3 ;  /* 0x000000ff00157207 */ /* 0x010fce0005800000 */
[----:B------:R-:W-:Y:S05]  /*d750*/  @P0 BRA `(.L_x_83) ;  /* 0x0000031000000947 */ /* 0x000fea0003800000 */
[----:B------:R-:W2:Y:S01]  /*d760*/  LDL R2, [R1+0x4c] ;  /* 0x00004c0001027983 */ /* 0x000ea20000100800 */
[----:B------:R-:W-:Y:S01]  /*d770*/  IMAD R0, R20, c[0x0][0x4e8], RZ ;  /* 0x00013a0014007a24 */ /* 0x000fe200078e02ff */
[----:B--2---:R-:W-:-:S04]  /*d780*/  LEA R14, R2, R3, 0x7 ;  /* 0x00000003020e7211 */ /* 0x004fc800078e38ff */
[----:B------:R-:W-:-:S13]  /*d790*/  ISETP.GE.AND P0, PT, R14, R0, PT ;  /* 0x000000000e00720c */ /* 0x000fda0003f06270 */
[----:B------:R-:W-:Y:S05]  /*d7a0*/  @P0 BRA `(.L_x_83) ;  /* 0x000002c000000947 */ /* 0x000fea0003800000 */
[----:B------:R-:W2:Y:S01]  /*d7b0*/  LDL.LU R22, [R1+0x80] ;  /* 0x0000800001167983 */ /* 0x000ea20000300800 */
[----:B------:R-:W-:Y:S01]  /*d7c0*/  IMAD.MOV.U32 R0, RZ, RZ, 0x368 ;  /* 0x00000368ff007424 */ /* 0x000fe200078e00ff */
[----:B------:R-:W-:-:S04]  /*d7d0*/  ISETP.GT.AND P2, PT, R19, 0x1, PT ;  /* 0x000000011300780c */ /* 0x000fc80003f44270 */
[----:B------:R-:W-:-:S04]  /*d7e0*/  SEL R0, R0, 0x328, P2 ;  /* 0x0000032800007807 */ /* 0x000fc80001000000 */
[----:B------:R1:W3:Y:S08]  /*d7f0*/  LDC.64 R6, c[0x0][R0+0x170] ;  /* 0x00005c0000067b82 */ /* 0x0002f00000000a00 */
[----:B------:R1:W4:Y:S08]  /*d800*/  LDC.64 R4, c[0x0][R0+0x168] ;  /* 0x00005a0000047b82 */ /* 0x0003300000000a00 */
[----:B------:R1:W5:Y:S08]  /*d810*/  LDC.64 R12, c[0x0][R0+0x178] ;  /* 0x00005e00000c7b82 */ /* 0x0003700000000a00 */
[----:B------:R1:W2:Y:S02]  /*d820*/  LDC.64 R10, c[0x0][R0+0x160] ;  /* 0x00005800000a7b82 */ /* 0x0002a40000000a00 */
[----:B-1----:R-:W-:-:S02]  /*d830*/  IMAD.MOV.U32 R0, RZ, RZ, c[0x0][0x4e8] ;  /* 0x00013a00ff007624 */ /* 0x002fc400078e00ff */
[-C--:B---3--:R-:W-:Y:S02]  /*d840*/  IMAD R7, R7, R15.reuse, RZ ;  /* 0x0000000f07077224 */ /* 0x088fe400078e02ff */
[----:B------:R-:W-:Y:S01]  /*d850*/  IMAD.WIDE.U32 R2, R6, R15, RZ ;  /* 0x0000000f06027225 */ /* 0x000fe200078e00ff */
[----:B------:R-:W-:Y:S02]  /*d860*/  ISETP.NE.AND P0, PT, R0, 0x1, PT ;  /* 0x000000010000780c */ /* 0x000fe40003f05270 */
[----:B------:R-:W-:Y:S01]  /*d870*/  MOV R0, R14 ;  /* 0x0000000e00007202 */ /* 0x000fe20000000f00 */
[----:B------:R-:W-:Y:S02]  /*d880*/  IMAD R7, R6, R21, R7 ;  /* 0x0000001506077224 */ /* 0x000fe400078e0207 */
[-C--:B----4-:R-:W-:Y:S02]  /*d890*/  IMAD R16, R5, R9.reuse, RZ ;  /* 0x0000000905107224 */ /* 0x090fe400078e02ff */
[----:B------:R-:W-:Y:S01]  /*d8a0*/  IMAD.WIDE.U32 R4, R4, R9, RZ ;  /* 0x0000000904047225 */ /* 0x000fe200078e00ff */
[----:B------:R-:W-:-:S03]  /*d8b0*/  IADD3 R3, R3, R7, RZ ;  /* 0x0000000703037210 */ /* 0x000fc60007ffe0ff */
[----:B------:R-:W-:Y:S02]  /*d8c0*/  IMAD.IADD R16, R5, 0x1, R16 ;  /* 0x0000000105107824 */ /* 0x000fe400078e0210 */
[----:B------:R-:W-:-:S05]  /*d8d0*/  @P0 IMAD.HI.U32 R17, R14, c[0x0][0x4ec], RZ ;  /* 0x00013b000e110a27 */ /* 0x000fca00078e00ff */
[----:B------:R-:W-:Y:S02]  /*d8e0*/  @P0 SHF.R.U32.HI R0, RZ, c[0x0][0x4f0], R17 ;  /* 0x00013c00ff000a19 */ /* 0x000fe40000011611 */
[----:B------:R-:W-:-:S03]  /*d8f0*/  IADD3 R17, P1, P0, R2, R4, R8 ;  /* 0x0000000402117210 */ /* 0x000fc6000783e008 */
[----:B------:R-:W-:-:S04]  /*d900*/  IMAD.MOV R2, RZ, RZ, -R0 ;  /* 0x000000ffff027224 */ /* 0x000fc800078e0a00 */
[----:B------:R-:W-:Y:S01]  /*d910*/  IMAD R2, R2, c[0x0][0x4e8], R14 ;  /* 0x00013a0002027a24 */ /* 0x000fe200078e020e */
[----:B--2---:R-:W-:-:S05]  /*d920*/  SEL R6, R22, RZ, P2 ;  /* 0x000000ff16067207 */ /* 0x004fca0001000000 */
[-C--:B-----5:R-:W-:Y:S02]  /*d930*/  IMAD R7, R13, R6.reuse, RZ ;  /* 0x000000060d077224 */ /* 0x0a0fe400078e02ff */
[----:B------:R-:W-:Y:S01]  /*d940*/  IMAD.WIDE.U32 R4, R12, R6, RZ ;  /* 0x000000060c047225 */ /* 0x000fe200078e00ff */
[----:B------:R-:W-:Y:S02]  /*d950*/  IADD3.X R12, R3, R16, R18, P1, P0 ;  /* 0x00000010030c7210 */ /* 0x000fe40000fe0412 */
[----:B------:R-:W-:Y:S02]  /*d960*/  SHF.R.S32.HI R3, RZ, 0x1f, R0 ;  /* 0x0000001fff037819 */ /* 0x000fe40000011400 */
[----:B------:R-:W-:Y:S01]  /*d970*/  IADD3 R5, R5, R7, RZ ;  /* 0x0000000705057210 */ /* 0x000fe20007ffe0ff */
[----:B------:R-:W-:Y:S01]  /*d980*/  IMAD.MOV.U32 R7, RZ, RZ, c[0x0][0x4a8] ;  /* 0x00012a00ff077624 */ /* 0x000fe200078e00ff */
[----:B------:R-:W-:Y:S01]  /*d990*/  IADD3 R4, P1, P0, R0, R17, R4 ;  /* 0x0000001100047210 */ /* 0x000fe2000783e004 */
[----:B------:R-:W-:Y:S01]  /*d9a0*/  IMAD R0, R11, R2, RZ ;  /* 0x000000020b007224 */ /* 0x000fe200078e02ff */
[----:B------:R-:W-:-:S02]  /*d9b0*/  SHF.R.S32.HI R6, RZ, 0x1f, R2 ;  /* 0x0000001fff067819 */ /* 0x000fc40000011402 */
[----:B------:R-:W-:-:S03]  /*d9c0*/  IADD3.X R5, R3, R12, R5, P1, P0 ;  /* 0x0000000c03057210 */ /* 0x000fc60000fe0405 */
[C---:B------:R-:W-:Y:S02]  /*d9d0*/  IMAD R0, R10.reuse, R6, R0 ;  /* 0x000000060a007224 */ /* 0x040fe400078e0200 */
[----:B------:R-:W-:Y:S01]  /*d9e0*/  IMAD.WIDE.U32 R2, R10, R2, R4 ;  /* 0x000000020a027225 */ /* 0x000fe200078e0004 */
[----:B------:R-:W-:Y:S02]  /*d9f0*/  MOV R5, c[0x0][0x4ac] ;  /* 0x00012b0000057a02 */ /* 0x000fe40000000f00 */
[----:B------:R-:W-:Y:S01]  /*da00*/  SEL R4, R7, c[0x0][0x450], P2 ;  /* 0x0001140007047a07 */ /* 0x000fe20001000000 */
[----:B------:R-:W-:Y:S01]  /*da10*/  IMAD.IADD R0, R3, 0x1, R0 ;  /* 0x0000000103007824 */ /* 0x000fe200078e0200 */
[----:B------:R-:W-:Y:S02]  /*da20*/  SEL R5, R5, c[0x0][0x454], P2 ;  /* 0x0001150005057a07 */ /* 0x000fe40001000000 */
[----:B------:R-:W-:-:S04]  /*da30*/  LEA R4, P0, R2, R4, 0x2 ;  /* 0x0000000402047211 */ /* 0x000fc800078010ff */
[----:B------:R-:W-:Y:S02]  /*da40*/  LEA.HI.X R5, R2, R5, R0, 0x2, P0 ;  /* 0x0000000502057211 */ /* 0x000fe400000f1400 */
[----:B------:R-:W-:-:S05]  /*da50*/  MOV R0, 0xff800000 ;  /* 0xff80000000007802 */ /* 0x000fca0000000f00 */
[----:B------:R1:W-:Y:S02]  /*da60*/  STG.E [R4.64], R0 ;  /* 0x0000000004007986 */ /* 0x0003e4000c101906 */
.L_x_83:
[----:B------:R-:W-:Y:S05]  /*da70*/  BSYNC B0 ;  /* 0x0000000000007941 */ /* 0x000fea0003800000 */
.L_x_82:
[----:B------:R-:W-:-:S13]  /*da80*/  ISETP.GT.AND P0, PT, R19, 0x1, PT ;  /* 0x000000011300780c */ /* 0x000fda0003f04270 */
[----:B------:R-:W-:Y:S05]  /*da90*/  @P0 BRA `(.L_x_75) ;  /* 0x00000b7000000947 */ /* 0x000fea0003800000 */
[----:B-1----:R-:W2:Y:S01]  /*daa0*/  LDL R0, [R1+0x4c] ;  /* 0x00004c0001007983 */ /* 0x002ea20000100800 */
[----:B------:R-:W-:-:S03]  /*dab0*/  MOV R2, c[0x0][0x4e8] ;  /* 0x00013a0000027a02 */ /* 0x000fc60000000f00 */
[----:B------:R-:W1:Y:S01]  /*dac0*/  S2R R3, SR_TID.X ;  /* 0x0000000000037919 */ /* 0x000e620000002100 */
[----:B------:R-:W-:Y:S02]  /*dad0*/  ISETP.NE.AND P0, PT, R2, 0x1, PT ;  /* 0x000000010200780c */ /* 0x000fe40003f05270 */
[--C-:B-1----:R-:W-:Y:S02]  /*dae0*/  SHF.R.S32.HI R4, RZ, 0x1f, R3.reuse ;  /* 0x0000001fff047819 */ /* 0x102fe40000011403 */
[----:B------:R-:W-:Y:S02]  /*daf0*/  SHF.R.S32.HI R6, RZ, 0x1f, R3 ;  /* 0x0000001fff067819 */ /* 0x000fe40000011403 */
[-C--:B------:R-:W-:Y:S02]  /*db00*/  LEA.HI R4, R4, R3.reuse, RZ, 0x3 ;  /* 0x0000000304047211 */ /* 0x080fe400078f18ff */
[----:B------:R-:W-:Y:S02]  /*db10*/  LEA.HI R6, R6, R3, RZ, 0x3 ;  /* 0x0000000306067211 */ /* 0x000fe400078f18ff */
[----:B------:R-:W-:-:S02]  /*db20*/  LOP3.LUT R4, R4, 0xfffffff8, RZ, 0xc0, !PT ;  /* 0xfffffff804047812 */ /* 0x000fc400078ec0ff */
[----:B------:R-:W-:-:S03]  /*db30*/  SHF.R.S32.HI R6, RZ, 0x3, R6 ;  /* 0x00000003ff067819 */ /* 0x000fc60000011406 */
[----:B------:R-:W-:Y:S02]  /*db40*/  IMAD.IADD R4, R3, 0x1, -R4 ;  /* 0x0000000103047824 */ /* 0x000fe400078e0a04 */
[----:B------:R-:W-:-:S03]  /*db50*/  IMAD.WIDE.U32 R2, R8, c[0x0][0x3a0], RZ ;  /* 0x0000e80008027a25 */ /* 0x000fc600078e00ff */
[----:B------:R-:W-:Y:S02]  /*db60*/  LEA R4, R4, R6, 0x5 ;  /* 0x0000000604047211 */ /* 0x000fe400078e28ff */
[----:B--2---:R-:W-:Y:S01]  /*db70*/  MOV R5, R0 ;  /* 0x0000000000057202 */ /* 0x004fe20000000f00 */
[----:B------:R-:W-:-:S03]  /*db80*/  IMAD R0, R18, c[0x0][0x3a0], RZ ;  /* 0x0000e80012007a24 */ /* 0x000fc600078e02ff */
[----:B------:R-:W-:Y:S01]  /*db90*/  LEA R4, R5, R4, 0x7 ;  /* 0x0000000405047211 */ /* 0x000fe200078e38ff */
[----:B------:R-:W-:Y:S02]  /*dba0*/  IMAD R8, R8, c[0x0][0x3a4], R0 ;  /* 0x0000e90008087a24 */ /* 0x000fe400078e0200 */
[----:B------:R-:W-:Y:S01]  /*dbb0*/  IMAD R5, R21, c[0x0][0x3f0], RZ ;  /* 0x0000fc0015057a24 */ /* 0x000fe200078e02ff */
[----:B------:R-:W-:Y:S01]  /*dbc0*/  MOV R0, R4 ;  /* 0x0000000400007202 */ /* 0x000fe20000000f00 */
[----:B------:R-:W-:Y:S02]  /*dbd0*/  IMAD.IADD R3, R3, 0x1, R8 ;  /* 0x0000000103037824 */ /* 0x000fe400078e0208 */
[----:B------:R-:W-:-:S04]  /*dbe0*/  @P0 IMAD.HI.U32 R6, R4, c[0x0][0x4ec], RZ ;  /* 0x00013b0004060a27 */ /* 0x000fc800078e00ff */
[----:B------:R-:W-:Y:S01]  /*dbf0*/  IMAD.WIDE.U32 R2, R9, c[0x0][0x3e8], R2 ;  /* 0x0000fa0009027a25 */ /* 0x000fe200078e0002 */
[----:B------:R-:W-:-:S03]  /*dc00*/  @P0 SHF.R.U32.HI R0, RZ, c[0x0][0x4f0], R6 ;  /* 0x00013c00ff000a19 */ /* 0x000fc60000011606 */
[----:B------:R-:W-:Y:S01]  /*dc10*/  IMAD R3, R9, c[0x0][0x3ec], R3 ;  /* 0x0000fb0009037a24 */ /* 0x000fe200078e0203 */
[----:B------:R-:W-:Y:S01]  /*dc20*/  SHF.R.S32.HI R6, RZ, 0x1f, R0 ;  /* 0x0000001fff067819 */ /* 0x000fe20000011400 */
[C---:B------:R-:W-:Y:S01]  /*dc30*/  IMAD R7, R15.reuse, c[0x0][0x3f4], R5 ;  /* 0x0000fd000f077a24 */ /* 0x040fe200078e0205 */
[----:B------:R-:W-:Y:S01]  /*dc40*/  IADD3 R5, -R0, RZ, RZ ;  /* 0x000000ff00057210 */ /* 0x000fe20007ffe1ff */
[----:B------:R-:W-:-:S04]  /*dc50*/  IMAD.WIDE.U32 R2, R15, c[0x0][0x3f0], R2 ;  /* 0x0000fc000f027a25 */ /* 0x000fc800078e0002 */
[----:B------:R-:W-:Y:S02]  /*dc60*/  IMAD R6, R6, c[0x0][0x3e0], RZ ;  /* 0x0000f80006067a24 */ /* 0x000fe400078e02ff */
[----:B------:R-:W-:Y:S02]  /*dc70*/  IMAD.IADD R3, R3, 0x1, R7 ;  /* 0x0000000103037824 */ /* 0x000fe400078e0207 */
[----:B------:R-:W-:Y:S02]  /*dc80*/  IMAD R4, R5, c[0x0][0x4e8], R4 ;  /* 0x00013a0005047a24 */ /* 0x000fe400078e0204 */
[C---:B------:R-:W-:Y:S02]  /*dc90*/  IMAD R6, R0.reuse, c[0x0][0x3e4], R6 ;  /* 0x0000f90000067a24 */ /* 0x040fe400078e0206 */
[----:B------:R-:W-:Y:S01]  /*dca0*/  IMAD.WIDE.U32 R2, R0, c[0x0][0x3e0], R2 ;  /* 0x0000f80000027a25 */ /* 0x000fe200078e0002 */
[----:B------:R-:W-:-:S04]  /*dcb0*/  SHF.R.S32.HI R0, RZ, 0x1f, R4 ;  /* 0x0000001fff007819 */ /* 0x000fc80000011404 */
[----:B------:R-:W-:Y:S01]  /*dcc0*/  IADD3 R3, R3, R6, RZ ;  /* 0x0000000603037210 */ /* 0x000fe20007ffe0ff */
[----:B------:R-:W-:-:S04]  /*dcd0*/  IMAD R0, R0, c[0x0][0x3d8], RZ ;  /* 0x0000f60000007a24 */ /* 0x000fc800078e02ff */
[----:B------:R-:W-:-:S04]  /*dce0*/  IMAD.WIDE.U32 R2, R4, c[0x0][0x3d8], R2 ;  /* 0x0000f60004027a25 */ /* 0x000fc800078e0002 */
[----:B------:R-:W-:Y:S01]  /*dcf0*/  IMAD R4, R4, c[0x0][0x3dc], R0 ;  /* 0x0000f70004047a24 */ /* 0x000fe200078e0200 */
[----:B------:R-:W-:-:S04]  /*dd00*/  LEA R14, P0, R2, c[0x0][0x380], 0x1 ;  /* 0x0000e000020e7a11 */ /* 0x000fc800078008ff */
[----:B------:R-:W-:-:S04]  /*dd10*/  IADD3 R4, R3, R4, RZ ;  /* 0x0000000403047210 */ /* 0x000fc80007ffe0ff */
[----:B------:R-:W-:Y:S01]  /*dd20*/  LEA.HI.X R5, R2, c[0x0][0x384], R4, 0x1, P0 ;  /* 0x0000e10002057a11 */ /* 0x000fe200000f0c04 */
[----:B------:R-:W-:Y:S05]  /*dd30*/  BRA.DIV ~URZ, `(.L_x_84) ;  /* 0x000026627f007947 */ /* 0x000fea000b800000 */
[----:B------:R1:W2:Y:S02]  /*dd40*/  SHFL.IDX PT, R4, R5, RZ, 0x181f ;  /* 0x00181fff05047589 */ /* 0x0002a400000e0000 */
.L_x_142:
[----:B------:R-:W-:Y:S05]  /*dd50*/  BRA.DIV ~URZ, `(.L_x_85) ;  /* 0x000026b27f007947 */ /* 0x000fea000b800000 */
[----:B------:R3:W4:Y:S02]  /*dd60*/  SHFL.IDX PT, R0, R14, RZ, 0x181f ;  /* 0x00181fff0e007589 */ /* 0x00072400000e0000 */
.L_x_143:
[----:B------:R-:W5:Y:S02]  /*dd70*/  S2R R2, SR_TID.X ;  /* 0x0000000000027919 */ /* 0x000f640000002100 */
[----:B-----5:R-:W-:-:S04]  /*dd80*/  SHF.R.S32.HI R3, RZ, 0x1f, R2 ;  /* 0x0000001fff037819 */ /* 0x020fc80000011402 */
[----:B------:R-:W-:Y:S02]  /*dd90*/  LEA.HI R3, R3, R2, RZ, 0x3 ;  /* 0x0000000203037211 */ /* 0x000fe400078f18ff */
[----:B------:R-:W5:Y:S02]  /*dda0*/  LDL.LU R2, [R1+0x4c] ;  /* 0x00004c0001027983 */ /* 0x000f640000300800 */
[----:B------:R-:W-:Y:S01]  /*ddb0*/  SHF.R.S32.HI R3, RZ, 0x3, R3 ;  /* 0x00000003ff037819 */ /* 0x000fe20000011403 */
[----:B------:R-:W-:Y:S01]  /*ddc0*/  IMAD R13, R20, c[0x0][0x4e8], RZ ;  /* 0x00013a00140d7a24 */ /* 0x000fe200078e02ff */
[----:B------:R-:W-:Y:S03]  /*ddd0*/  BSSY B0, `(.L_x_86) ;  /* 0x000001e000007945 */ /* 0x000fe60003800000 */
        /* <DEDUP_REMOVED lines=18> */
[----:B--2---:R-:W-:Y:S02]  /*df00*/  @!P3 LEA.HI.X R11, R249, R4, R2, 0x1, P4 ;  /* 0x00000004f90bb211 */ /* 0x004fe400020f0c02 */
[----:B------:R-:W-:Y:S02]  /*df10*/  SHF.R.S32.HI R18, RZ, 0x1f, R18 ;  /* 0x0000001fff127819 */ /* 0x000fe40000011412 */
[----:B------:R-:W-:Y:S01]  /*df20*/  SHF.R.S32.HI R16, RZ, 0x1f, R16 ;  /* 0x0000001fff107819 */ /* 0x000fe20000011410 */
[----:B------:R2:W-:Y:S01]  /*df30*/  @!P3 ST.E.128 [R10.64], RZ ;  /* 0x000000ff0a00b985 */ /* 0x0005e2000c101d06 */
[----:B------:R-:W-:-:S02]  /*df40*/  @!P0 LEA R2, P4, R15, R0, 0x1 ;  /* 0x000000000f028211 */ /* 0x000fc400078808ff */
[-C--:B------:R-:W-:Y:S02]  /*df50*/  @!P2 LEA.HI.X R9, R19, R4.reuse, R21, 0x1, P6 ;  /* 0x000000041309a211 */ /* 0x080fe400030f0c15 */
[-C--:B------:R-:W-:Y:S02]  /*df60*/  @!P1 LEA.HI.X R7, R17, R4.reuse, R18, 0x1, P5 ;  /* 0x0000000411079211 */ /* 0x080fe400028f0c12 */
[----:B------:R-:W-:Y:S01]  /*df70*/  @!P0 LEA.HI.X R3, R15, R4, R16, 0x1, P4 ;  /* 0x000000040f038211 */ /* 0x000fe200020f0c10 */
[----:B------:R2:W-:Y:S04]  /*df80*/  @!P2 ST.E.128 [R8.64], RZ ;  /* 0x000000ff0800a985 */ /* 0x0005e8000c101d06 */
[----:B------:R2:W-:Y:S04]  /*df90*/  @!P1 ST.E.128 [R6.64], RZ ;  /* 0x000000ff06009985 */ /* 0x0005e8000c101d06 */
[----:B------:R2:W-:Y:S02]  /*dfa0*/  @!P0 ST.E.128 [R2.64], RZ ;  /* 0x000000ff02008985 */ /* 0x0005e4000c101d06 */
.L_x_87:
[----:B------:R-:W-:Y:S05]  /*dfb0*/  BSYNC B0 ;  /* 0x0000000000007941 */ /* 0x000fea0003800000 */
.L_x_86:
[----:B------:R-:W-:Y:S05]  /*dfc0*/  BRA.DIV ~URZ, `(.L_x_88) ;  /* 0x000024a27f007947 */ /* 0x000fea000b800000 */
[----:B--2---:R2:W1:Y:S04]  /*dfd0*/  SHFL.IDX PT, R4, R5, 0x1, 0x181f ;  /* 0x00381f0005047f89 */ /* 0x00446800000e0000 */
[----:B----4-:R2:W4:Y:S02]  /*dfe0*/  SHFL.IDX PT, R0, R14, 0x1, 0x181f ;  /* 0x00381f000e007f89 */ /* 0x01052400000e0000 */
.L_x_144:
[----:B------:R-:W-:Y:S01]  /*dff0*/  IADD3 R2, R12, 0x20, RZ ;  /* 0x000000200c027810 */ /* 0x000fe20007ffe0ff */
        /* <DEDUP_REMOVED lines=18> */
[----:B-1----:R-:W-:Y:S02]  /*e120*/  @!P3 LEA.HI.X R11, R249, R4, R3, 0x1, P4 ;  /* 0x00000004f90bb211 */ /* 0x002fe400020f0c03 */
        /* <DEDUP_REMOVED lines=10> */
.L_x_90:
[----:B------:R-:W-:Y:S05]  /*e1d0*/  BSYNC B0 ;  /* 0x0000000000007941 */ /* 0x000fea0003800000 */
.L_x_89:
[----:B------:R-:W-:Y:S05]  /*e1e0*/  BRA.DIV ~URZ, `(.L_x_91) ;  /* 0x000023427f007947 */ /* 0x000fea000b800000 */
[----:B-1----:R1:W2:Y:S02]  /*e1f0*/  SHFL.IDX PT, R4, R5, 0x2, 0x181f ;  /* 0x00581f0005047f89 */ /* 0x0022a400000e0000 */
.L_x_145:
[----:B------:R-:W-:Y:S05]  /*e200*/  BRA.DIV ~URZ, `(.L_x_92) ;  /* 0x000023927f007947 */ /* 0x000fea000b800000 */
[----:B----4-:R4:W1:Y:S02]  /*e210*/  SHFL.IDX PT, R0, R14, 0x2, 0x181f ;  /* 0x00581f000e007f89 */ /* 0x01086400000e0000 */
.L_x_146:
        /* <DEDUP_REMOVED lines=13> */
[C---:B-1----:R-:W-:Y:S02]  /*e2f0*/  @!P3 LEA R10, P4, R249.reuse, R0, 0x1 ;  /* 0x00000000f90ab211 */ /* 0x042fe400078808ff */
        /* <DEDUP_REMOVED lines=16> */
.L_x_94:
[----:B------:R-:W-:Y:S05]  /*e400*/  BSYNC B0 ;  /* 0x0000000000007941 */ /* 0x000fea0003800000 */
.L_x_93:
[----:B------:R-:W-:Y:S05]  /*e410*/  BRA.DIV ~URZ, `(.L_x_95) ;  /* 0x000021e27f007947 */ /* 0x000fea000b800000 */
[----:B--2---:R2:W3:Y:S04]  /*e420*/  SHFL.IDX PT, R4, R5, 0x3, 0x181f ;  /* 0x00781f0005047f89 */ /* 0x0044e800000e0000 */
[----:B-1----:R2:W1:Y:S02]  /*e430*/  SHFL.IDX PT, R0, R14, 0x3, 0x181f ;  /* 0x00781f000e007f89 */ /* 0x00246400000e0000 */
.L_x_147:
[----:B------:R-:W-:-:S04]  /*e440*/  IADD3 R2, R12, 0x60, RZ ;  /* 0x000000600c027810 */ /* 0x000fc80007ffe0ff */
[----:B------:R-:W-:-:S13]  /*e450*/  ISETP.GE.AND P0, PT, R2, R13, PT ;  /* 0x0000000d0200720c */ /* 0x000fda0003f06270 */
[----:B------:R-:W-:Y:S05]  /*e460*/  @P0 BRA `(.L_x_75) ;  /* 0x000001a000000947 */ /* 0x000fea0003800000 */
[C---:B------:R-:W-:Y:S02]  /*e470*/  IADD3 R17, R249.reuse, 0x40, RZ ;  /* 0x00000040f9117810 */ /* 0x040fe40007ffe0ff */
[C---:B------:R-:W-:Y:S02]  /*e480*/  IADD3 R15, R249.reuse, 0x80, RZ ;  /* 0x00000080f90f7810 */ /* 0x040fe40007ffe0ff */
[C---:B------:R-:W-:Y:S02]  /*e490*/  ISETP.GE.AND P3, PT, R249.reuse, c[0x0][0x3c8], PT ;  /* 0x0000f200f9007a0c */ /* 0x040fe40003f66270 */
[----:B--2---:R-:W-:Y:S02]  /*e4a0*/  IADD3 R5, R249, 0xc0, RZ ;  /* 0x000000c0f9057810 */ /* 0x004fe40007ffe0ff */
[----:B------:R-:W-:Y:S02]  /*e4b0*/  ISETP.GE.AND P2, PT, R17, c[0x0][0x3c8], PT ;  /* 0x0000f20011007a0c */ /* 0x000fe40003f46270 */
[----:B------:R-:W-:-:S02]  /*e4c0*/  ISETP.GE.AND P1, PT, R15, c[0x0][0x3c8], PT ;  /* 0x0000f2000f007a0c */ /* 0x000fc40003f26270 */
[----:B------:R-:W-:Y:S02]  /*e4d0*/  ISETP.GE.AND P0, PT, R5, c[0x0][0x3c8], PT ;  /* 0x0000f20005007a0c */ /* 0x000fe40003f06270 */
[C---:B------:R-:W-:Y:S02]  /*e4e0*/  IADD3 R18, R249.reuse, 0x40, RZ ;  /* 0x00000040f9127810 */ /* 0x040fe40007ffe0ff */
[----:B------:R-:W-:Y:S02]  /*e4f0*/  SHF.R.S32.HI R3, RZ, 0x1f, R249 ;  /* 0x0000001fff037819 */ /* 0x000fe400000114f9 */
[C---:B-1----:R-:W-:Y:S02]  /*e500*/  @!P3 LEA R10, P4, R249.reuse, R0, 0x1 ;  /* 0x00000000f90ab211 */ /* 0x042fe400078808ff */
[C---:B------:R-:W-:Y:S02]  /*e510*/  IADD3 R16, R249.reuse, 0x80, RZ ;  /* 0x00000080f9107810 */ /* 0x040fe40007ffe0ff */
[----:B---34-:R-:W-:-:S02]  /*e520*/  IADD3 R14, R249, 0xc0, RZ ;  /* 0x000000c0f90e7810 */ /* 0x018fc40007ffe0ff */
[-C--:B------:R-:W-:Y:S02]  /*e530*/  @!P2 LEA R8, P6, R17, R0.reuse, 0x1 ;  /* 0x000000001108a211 */ /* 0x080fe400078c08ff */
[----:B------:R-:W-:Y:S02]  /*e540*/  SHF.R.S32.HI R18, RZ, 0x1f, R18 ;  /* 0x0000001fff127819 */ /* 0x000fe40000011412 */
[----:B------:R-:W-:Y:S02]  /*e550*/  @!P1 LEA R6, P5, R15, R0, 0x1 ;  /* 0x000000000f069211 */ /* 0x000fe400078a08ff */
[----:B------:R-:W-:Y:S02]  /*e560*/  @!P3 LEA.HI.X R11, R249, R4, R3, 0x1, P4 ;  /* 0x00000004f90bb211 */ /* 0x000fe400020f0c03 */
        /* <DEDUP_REMOVED lines=10> */
.L_x_75:
[----:B------:R-:W-:Y:S05]  /*e610*/  BSYNC B1 ;  /* 0x0000000000017941 */ /* 0x000fea0003800000 */
.L_x_59:
[----:B-1--4-:R-:W4:Y:S02]  /*e620*/  LDL R0, [R1+0x180] ;  /* 0x0001800001007983 */ /* 0x012f240000100800 */
[----:B----4-:R-:W-:-:S13]  /*e630*/  ISETP.NE.AND P0, PT, R0, RZ, PT ;  /* 0x000000ff0000720c */ /* 0x010fda0003f05270 */
[----:B------:R-:W-:Y:S01]  /*e640*/  @P0 WARPSYNC 0xffffffff ;  /* 0xffffffff00000948 */ /* 0x000fe20003800000 */
[----:B------:R-:W-:Y:S06]  /*e650*/  @P0 BAR.SYNC.DEFER_BLOCKING 0x5, 0x100 ;  /* 0x0144000000000b1d */ /* 0x000fec0000010000 */
[----:B--23--:R-:W1:Y:S04]  /*e660*/  @P0 LDS.128 R4, [0x1a080] ;  /* 0x01a08000ff040984 */ /* 0x00ce680000000c00 */
[----:B-1----:R1:W-:Y:S04]  /*e670*/  @P0 STL.64 [R1+0x48], R4 ;  /* 0x0000480401000387 */ /* 0x0023e80000100a00 */
[----:B------:R1:W-:Y:S04]  /*e680*/  @P0 STL.64 [R1+0x50], R6 ;  /* 0x0000500601000387 */ /* 0x0003e80000100a00 */
[----:B------:R-:W-:Y:S06]  /*e690*/  @P0 BAR.ARV 0x4, 0x100 ;  /* 0x0104000000000b1d */ /* 0x000fec0000002000 */
[----:B------:R-:W-:Y:S05]  /*e6a0*/  @P0 BRA `(.L_x_96) ;  /* 0x00000b9000000947 */ /* 0x000fea0003800000 */
[----:B------:R-:W2:Y:S01]  /*e6b0*/  S2R R0, SR_TID.X ;  /* 0x0000000000007919 */ /* 0x000ea20000002100 */
[----:B-1----:R-:W-:Y:S01]  /*e6c0*/  IMAD.MOV.U32 R7, RZ, RZ, RZ ;  /* 0x000000ffff077224 */ /* 0x002fe200078e00ff */
[----:B--2---:R-:W-:-:S04]  /*e6d0*/  LOP3.LUT R13, R0, 0x1f, RZ, 0xc0, !PT ;  /* 0x0000001f000d7812 */ /* 0x004fc800078ec0ff */
[----:B------:R-:W-:Y:S01]  /*e6e0*/  ISETP.NE.AND P5, PT, R13, 0x1f, PT ;  /* 0x0000001f0d00780c */ /* 0x000fe20003fa5270 */
[----:B------:R-:W-:Y:S10]  /*e6f0*/  BRA.DIV ~URZ, `(.L_x_97) ;  /* 0x00001fc27f007947 */ /* 0x000ff4000b800000 */
[----:B------:R1:W2:Y:S02]  /*e700*/  SHFL.IDX PT, R9, R102, RZ, 0x1f ;  /* 0x00001fff66097589 */ /* 0x0002a400000e0000 */
.L_x_148:
[----:B------:R-:W-:Y:S05]  /*e710*/  BRA.DIV ~URZ, `(.L_x_98) ;  /* 0x000020127f007947 */ /* 0x000fea000b800000 */
[----:B------:R3:W4:Y:S02]  /*e720*/  SHFL.IDX PT, R8, R102, 0x1, 0x1f ;  /* 0x00201f0066087f89 */ /* 0x00072400000e0000 */
.L_x_149:
[----:B------:R-:W5:Y:S01]  /*e730*/  LDL R0, [R1+0x54] ;  /* 0x0000540001007983 */ /* 0x000f620000100800 */
[----:B------:R-:W-:Y:S02]  /*e740*/  IMAD.MOV.U32 R6, RZ, RZ, RZ ;  /* 0x000000ffff067224 */ /* 0x000fe400078e00ff */
[----:B-----5:R-:W-:-:S05]  /*e750*/  IMAD.IADD R0, R0, 0x1, R13 ;  /* 0x0000000100007824 */ /* 0x020fca00078e020d */
[----:B------:R-:W-:-:S13]  /*e760*/  ISETP.GE.OR P0, PT, R0, c[0x0][0x53c], !P5 ;  /* 0x00014f0000007a0c */ /* 0x000fda0006f06670 */
[----:B------:R-:W-:Y:S01]  /*e770*/  @!P0 IMAD.MOV.U32 R2, RZ, RZ, 0x4 ;  /* 0x00000004ff028424 */ /* 0x000fe200078e00ff */
[----:B------:R-:W-:-:S03]  /*e780*/  @!P0 MOV R3, 0x4 ;  /* 0x0000000400038802 */ /* 0x000fc60000000f00 */
[----:B------:R-:W-:-:S04]  /*e790*/  @!P0 IMAD.WIDE R4, R0, R2, c[0x0][0x580] ;  /* 0x0001600000048625 */ /* 0x000fc800078e0202 */
[----:B------:R-:W-:Y:S01]  /*e7a0*/  @!P0 IMAD.WIDE R2, R0, R3, c[0x0][0x578] ;  /* 0x00015e0000028625 */ /* 0x000fe200078e0203 */
[----:B------:R-:W5:Y:S04]  /*e7b0*/  @!P0 LDG.E R6, [R4.64] ;  /* 0x0000000604068981 */ /* 0x000f68000c1e1900 */
[----:B------:R-:W5:Y:S01]  /*e7c0*/  @!P0 LDG.E R7, [R2.64] ;  /* 0x0000000602078981 */ /* 0x000f62000c1e1900 */
[C---:B------:R-:W-:Y:S02]  /*e7d0*/  ISETP.GE.U32.AND P4, PT, R13.reuse, 0x10, PT ;  /* 0x000000100d00780c */ /* 0x040fe40003f86070 */
[C---:B------:R-:W-:Y:S02]  /*e7e0*/  ISETP.GE.U32.AND P3, PT, R13.reuse, 0x8, PT ;  /* 0x000000080d00780c */ /* 0x040fe40003f66070 */
[----:B------:R-:W-:-:S02]  /*e7f0*/  ISETP.GE.U32.AND P2, PT, R13, 0x4, PT ;  /* 0x000000040d00780c */ /* 0x000fc40003f46070 */
[C---:B------:R-:W-:Y:S02]  /*e800*/  ISETP.GE.U32.AND P1, PT, R13.reuse, 0x2, PT ;  /* 0x000000020d00780c */ /* 0x040fe40003f26070 */
[----:B------:R-:W-:Y:S02]  /*e810*/  ISETP.NE.AND P0, PT, R13, RZ, PT ;  /* 0x000000ff0d00720c */ /* 0x000fe40003f05270 */
[----:B------:R-:W-:Y:S01]  /*e820*/  MOV R10, RZ ;  /* 0x000000ff000a7202 */ /* 0x000fe20000000f00 */
[----:B-----5:R-:W-:Y:S01]  /*e830*/  IMAD R0, R7, R6, RZ ;  /* 0x0000000607007224 */ /* 0x020fe200078e02ff */
[----:B------:R-:W-:Y:S07]  /*e840*/  BRA.DIV ~URZ, `(.L_x_99) ;  /* 0x00001f527f007947 */ /* 0x000fee000b800000 */
[----:B------:R1:W3:Y:S02]  /*e850*/  SHFL.UP PT, R4, R0, 0x1, RZ ;  /* 0x0420000000047989 */ /* 0x0002e400000e00ff */
.L_x_150:
[----:B---3--:R-:W-:-:S04]  /*e860*/  SEL R4, R4, RZ, P0 ;  /* 0x000000ff04047207 */ /* 0x008fc80000000000 */
        /* <DEDUP_REMOVED lines=14> */
[----:B------:R1:W3:Y:S02]  /*e950*/  SHFL.IDX PT, R0, R4, 0x1f, 0x1f ;  /* 0x03e01f0004007f89 */ /* 0x0002e400000e0000 */
.L_x_151:
[----:B---3--:R-:W-:Y:S01]  /*e960*/  IMAD R0, R0, c[0x0][0x538], RZ ;  /* 0x00014e0000007a24 */ /* 0x008fe200078e02ff */
[----:B------:R-:W-:Y:S04]  /*e970*/  BSSY B1, `(.L_x_101) ;  /* 0x0000083000017945 */ /* 0x000fe80003800000 */
[----:B----4-:R-:W-:-:S04]  /*e980*/  IADD3 R8, R0, R8, RZ ;  /* 0x0000000800087210 */ /* 0x010fc80007ffe0ff */
[----:B--2---:R-:W-:-:S13]  /*e990*/  ISETP.GT.AND P6, PT, R8, R9, PT ;  /* 0x000000090800720c */ /* 0x004fda0003fc4270 */
[----:B------:R-:W-:Y:S05]  /*e9a0*/  @P6 BRA `(.L_x_102) ;  /* 0x0000025000006947 */ /* 0x000fea0003800000 */
.L_x_106:
[----:B------:R-:W2:Y:S02]  /*e9b0*/  LDL.LU R0, [R1+0x54] ;  /* 0x0000540001007983 */ /* 0x000ea40000300800 */
[----:B--2---:R-:W-:-:S04]  /*e9c0*/  IADD3 R0, R0, 0x1f, RZ ;  /* 0x0000001f00007810 */ /* 0x004fc80007ffe0ff */
[----:B------:R-:W-:-:S13]  /*e9d0*/  ISETP.GE.AND P6, PT, R0, c[0x0][0x53c], PT ;  /* 0x00014f0000007a0c */ /* 0x000fda0003fc6270 */
[----:B------:R-:W-:Y:S05]  /*e9e0*/  @P6 BRA `(.L_x_103) ;  /* 0x0000076000006947 */ /* 0x000fea0003800000 */
[----:B------:R2:W-:Y:S01]  /*e9f0*/  STL [R1+0x54], R0 ;  /* 0x0000540001007387 */ /* 0x0005e20000100800 */
[----:B------:R-:W-:Y:S01]  /*ea00*/  CS2R R6, SRZ ;  /* 0x0000000000067805 */ /* 0x000fe2000001ff00 */
[----:B--2---:R-:W-:-:S04]  /*ea10*/  IADD3 R0, R0, R13, RZ ;  /* 0x0000000d00007210 */ /* 0x004fc80007ffe0ff */
[----:B------:R-:W-:-:S13]  /*ea20*/  ISETP.GE.OR P6, PT, R0, c[0x0][0x53c], !P5 ;  /* 0x00014f0000007a0c */ /* 0x000fda0006fc6670 */
[----:B------:R-:W-:Y:S02]  /*ea30*/  @!P6 MOV R2, 0x4 ;  /* 0x000000040002e802 */ /* 0x000fe40000000f00 */
[----:B------:R-:W-:-:S03]  /*ea40*/  @!P6 MOV R3, 0x4 ;  /* 0x000000040003e802 */ /* 0x000fc60000000f00 */
[----:B-1----:R-:W-:-:S04]  /*ea50*/  @!P6 IMAD.WIDE R4, R0, R2, c[0x0][0x580] ;  /* 0x000160000004e625 */ /* 0x002fc800078e0202 */
[----:B------:R-:W-:Y:S01]  /*ea60*/  @!P6 IMAD.WIDE R2, R0, R3, c[0x0][0x578] ;  /* 0x00015e000002e625 */ /* 0x000fe200078e0203 */
[----:B------:R-:W2:Y:S04]  /*ea70*/  @!P6 LDG.E R6, [R4.64] ;  /* 0x000000060406e981 */ /* 0x000ea8000c1e1900 */
[----:B------:R-:W2:Y:S02]  /*ea80*/  @!P6 LDG.E R7, [R2.64] ;  /* 0x000000060207e981 */ /* 0x000ea4000c1e1900 */
[----:B--2---:R-:W-:Y:S01]  /*ea90*/  IMAD R0, R7, R6, RZ ;  /* 0x0000000607007224 */ /* 0x004fe200078e02ff */
[----:B------:R-:W-:Y:S05]  /*eaa0*/  BRA.DIV ~URZ, `(.L_x_104) ;  /* 0x00001ed27f007947 */ /* 0x000fea000b800000 */
[----:B------:R1:W2:Y:S02]  /*eab0*/  SHFL.UP PT, R2, R0, 0x1, RZ ;  /* 0x0420000000027989 */ /* 0x0002a400000e00ff */
.L_x_152:
        /* <DEDUP_REMOVED lines=16> */
.L_x_153:
[----:B--2---:R-:W-:-:S05]  /*ebc0*/  IMAD R0, R0, c[0x0][0x538], RZ ;  /* 0x00014e0000007a24 */ /* 0x004fca00078e02ff */
[----:B------:R-:W-:-:S04]  /*ebd0*/  IADD3 R8, R0, R8, RZ ;  /* 0x0000000800087210 */ /* 0x000fc80007ffe0ff */
[----:B------:R-:W-:-:S13]  /*ebe0*/  ISETP.GT.AND P6, PT, R8, R9, PT ;  /* 0x000000090800720c */ /* 0x000fda0003fc4270 */
[----:B-1----:R-:W-:Y:S05]  /*ebf0*/  @!P6 BRA `(.L_x_106) ;  /* 0xfffffdb00000e947 */ /* 0x002fea000383ffff */
.L_x_102:
[----:B------:R-:W-:-:S05]  /*ec00*/  IADD3 R8, -R0, R8, RZ ;  /* 0x0000000800087210 */ /* 0x000fca0007ffe1ff */
[----:B------:R-:W-:-:S05]  /*ec10*/  IMAD R0, R4, c[0x0][0x538], R8 ;  /* 0x00014e0004007a24 */ /* 0x000fca00078e0208 */
[----:B------:R-:W-:Y:S01]  /*ec20*/  ISETP.GT.AND P0, PT, R0, R9, PT ;  /* 0x000000090000720c */ /* 0x000fe20003f04270 */
[----:B------:R-:W-:-:S12]  /*ec30*/  BRA.DIV ~URZ, `(.L_x_107) ;  /* 0x00001f327f007947 */ /* 0x000fd8000b800000 */
[----:B------:R-:W-:-:S04]  /*ec40*/  VOTE.ANY R5, PT, !P0 ;  /* 0x0000000000057806 */ /* 0x000fc800040e0100 */
.L_x_154:
[----:B------:R2:W3:Y:S01]  /*ec50*/  POPC R11, R5 ;  /* 0x00000005000b7309 */ /* 0x0004e20000000000 */
[----:B------:R-:W-:Y:S05]  /*ec60*/  BRA.DIV ~URZ, `(.L_x_108) ;  /* 0x00001f527f007947 */ /* 0x000fea000b800000 */
[----:B---3--:R3:W4:Y:S04]  /*ec70*/  SHFL.IDX PT, R6, R6, R11, 0x1f ;  /* 0x00001f0b06067589 */ /* 0x00872800000e0000 */
[----:B------:R3:W1:Y:S02]  /*ec80*/  SHFL.IDX PT, R7, R7, R11, 0x1f ;  /* 0x00001f0b07077589 */ /* 0x00066400000e0000 */
.L_x_155:
[----:B------:R-:W-:Y:S01]  /*ec90*/  ISETP.NE.AND P0, PT, R5, RZ, PT ;  /* 0x000000ff0500720c */ /* 0x000fe20003f05270 */
[----:B------:R-:W-:-:S12]  /*eca0*/  BSSY B0, `(.L_x_109) ;  /* 0x0000005000007945 */ /* 0x000fd80003800000 */
[----:B------:R-:W-:Y:S05]  /*ecb0*/  @!P0 BRA `(.L_x_110) ;  /* 0x0000003000008947 */ /* 0x000fea0003800000 */
[----:B------:R-:W-:Y:S01]  /*ecc0*/  IADD3 R0, R11, -0x1, RZ ;  /* 0xffffffff0b007810 */ /* 0x000fe20007ffe0ff */
[----:B------:R-:W-:Y:S05]  /*ecd0*/  BRA.DIV ~URZ, `(.L_x_111) ;  /* 0x00001fb27f007947 */ /* 0x000fea000b800000 */
[----:B------:R2:W3:Y:S02]  /*ece0*/  SHFL.IDX PT, R10, R4, R0, 0x1f ;  /* 0x00001f00040a7589 */ /* 0x0004e400000e0000 */
.L_x_110:
[----:B------:R-:W-:Y:S05]  /*ecf0*/  BSYNC B0 ;  /* 0x0000000000007941 */ /* 0x000fea0003800000 */
.L_x_109:
[----:B--23--:R-:W-:Y:S01]  /*ed00*/  IMAD R5, R10, c[0x0][0x538], R8 ;  /* 0x00014e000a057a24 */ /* 0x00cfe200078e0208 */
[----:B-1--4-:R-:W-:Y:S02]  /*ed10*/  IABS R4, R6 ;  /* 0x0000000600047213 */ /* 0x012fe40000000000 */
[----:B------:R-:W-:Y:S01]  /*ed20*/  IABS R0, R7 ;  /* 0x0000000700007213 */ /* 0x000fe20000000000 */
[----:B------:R-:W-:Y:S01]  /*ed30*/  IMAD.IADD R10, R9, 0x1, -R5 ;  /* 0x00000001090a7824 */ /* 0x000fe200078e0a05 */
[----:B------:R1:W-:Y:S01]  /*ed40*/  STL [R1+0x48], R5 ;  /* 0x0000480501007387 */ /* 0x0003e20000100800 */
[----:B------:R-:W2:Y:S03]  /*ed50*/  I2F.RP R2, R4 ;  /* 0x0000000400027306 */ /* 0x000ea60000209400 */
[----:B------:R-:W3:Y:S05]  /*ed60*/  LDL.LU R14, [R1+0x54] ;  /* 0x00005400010e7983 */ /* 0x000eea0000300800 */
[----:B--2---:R-:W2:Y:S02]  /*ed70*/  MUFU.RCP R2, R2 ;  /* 0x0000000200027308 */ /* 0x004ea40000001000 */
[----:B--2---:R-:W-:-:S06]  /*ed80*/  IADD3 R2, R2, 0xffffffe, RZ ;  /* 0x0ffffffe02027810 */ /* 0x004fcc0007ffe0ff */
[----:B------:R-:W2:Y:S01]  /*ed90*/  F2I.FTZ.U32.TRUNC.NTZ R3, R2 ;  /* 0x0000000200037305 */ /* 0x000ea2000021f000 */
[----:B-1----:R-:W-:Y:S01]  /*eda0*/  IMAD.MOV.U32 R5, RZ, RZ, R0 ;  /* 0x000000ffff057224 */ /* 0x002fe200078e0000 */
[----:B------:R-:W-:Y:S02]  /*edb0*/  IABS R0, R6 ;  /* 0x0000000600007213 */ /* 0x000fe40000000000 */
[----:B------:R-:W-:-:S04]  /*edc0*/  IABS R9, R10 ;  /* 0x0000000a00097213 */ /* 0x000fc80000000000 */
[----:B------:R-:W1:Y:S01]  /*edd0*/  I2F.RP R12, R5 ;  /* 0x00000005000c7306 */ /* 0x000e620000209400 */
[----:B--2---:R-:W-:-:S04]  /*ede0*/  IMAD.MOV R2, RZ, RZ, -R3 ;  /* 0x000000ffff027224 */ /* 0x004fc800078e0a03 */
[----:B------:R-:W-:Y:S01]  /*edf0*/  IMAD R8, R2, R4, RZ ;  /* 0x0000000402087224 */ /* 0x000fe200078e02ff */
[----:B------:R-:W-:Y:S01]  /*ee00*/  MOV R2, RZ ;  /* 0x000000ff00027202 */ /* 0x000fe20000000f00 */
[----:B------:R-:W-:-:S04]  /*ee10*/  IMAD.MOV R0, RZ, RZ, -R0 ;  /* 0x000000ffff007224 */ /* 0x000fc800078e0a00 */
[----:B------:R-:W-:-:S04]  /*ee20*/  IMAD.HI.U32 R8, R3, R8, R2 ;  /* 0x0000000803087227 */ /* 0x000fc800078e0002 */
[----:B------:R-:W-:Y:S02]  /*ee30*/  IMAD.MOV.U32 R2, RZ, RZ, R9 ;  /* 0x000000ffff027224 */ /* 0x000fe400078e0009 */
[----:B------:R-:W-:Y:S02]  /*ee40*/  IMAD.MOV.U32 R3, RZ, RZ, R0 ;  /* 0x000000ffff037224 */ /* 0x000fe400078e0000 */
[----:B------:R-:W-:-:S04]  /*ee50*/  IMAD.HI.U32 R0, R8, R2, RZ ;  /* 0x0000000208007227 */ /* 0x000fc800078e00ff */
[----:B------:R-:W-:Y:S02]  /*ee60*/  IMAD R2, R0, R3, R2 ;  /* 0x0000000300027224 */ /* 0x000fe400078e0202 */
[----:B-1----:R-:W1:Y:S03]  /*ee70*/  MUFU.RCP R3, R12 ;  /* 0x0000000c00037308 */ /* 0x002e660000001000 */
[----:B------:R-:W-:Y:S02]  /*ee80*/  ISETP.GT.U32.AND P1, PT, R4, R2, PT ;  /* 0x000000020400720c */ /* 0x000fe40003f24070 */
[----:B-1----:R-:W-:-:S11]  /*ee90*/  IADD3 R3, R3, 0xffffffe, RZ ;  /* 0x0ffffffe03037810 */ /* 0x002fd60007ffe0ff */
[-C--:B------:R-:W-:Y:S01]  /*eea0*/  @!P1 IADD3 R2, R2, -R4.reuse, RZ ;  /* 0x8000000402029210 */ /* 0x080fe20007ffe0ff */
[----:B------:R-:W1:Y:S03]  /*eeb0*/  F2I.FTZ.U32.TRUNC.NTZ R3, R3 ;  /* 0x0000000300037305 */ /* 0x000e66000021f000 */
[----:B------:R-:W-:Y:S02]  /*eec0*/  ISETP.GE.U32.AND P2, PT, R2, R4, PT ;  /* 0x000000040200720c */ /* 0x000fe40003f46070 */
[----:B------:R-:W-:Y:S02]  /*eed0*/  LOP3.LUT R2, R10, R6, RZ, 0x3c, !PT ;  /* 0x000000060a027212 */ /* 0x000fe400078e3cff */
[----:B------:R-:W-:Y:S02]  /*eee0*/  @!P1 IADD3 R0, R0, 0x1, RZ ;  /* 0x0000000100009810 */ /* 0x000fe40007ffe0ff */
[----:B------:R-:W-:-:S02]  /*eef0*/  ISETP.GE.AND P0, PT, R2, RZ, PT ;  /* 0x000000ff0200720c */ /* 0x000fc40003f06270 */
[----:B------:R-:W-:-:S05]  /*ef00*/  ISETP.NE.AND P1, PT, R6, RZ, PT ;  /* 0x000000ff0600720c */ /* 0x000fca0003f25270 */
[----:B------:R-:W-:Y:S01]  /*ef10*/  @P2 IADD3 R0, R0, 0x1, RZ ;  /* 0x0000000100002810 */ /* 0x000fe20007ffe0ff */
[----:B-1----:R-:W-:-:S04]  /*ef20*/  IMAD.MOV R2, RZ, RZ, -R3 ;  /* 0x000000ffff027224 */ /* 0x002fc800078e0a03 */
[----:B------:R-:W-:Y:S01]  /*ef30*/  IMAD.MOV.U32 R4, RZ, RZ, R2 ;  /* 0x000000ffff047224 */ /* 0x000fe200078e0002 */
[----:B------:R-:W-:Y:S01]  /*ef40*/  IABS R2, R7 ;  /* 0x0000000700027213 */ /* 0x000fe20000000000 */
[----:B------:R-:W-:Y:S01]  /*ef50*/  @!P0 IMAD.MOV R0, RZ, RZ, -R0 ;  /* 0x000000ffff008224 */ /* 0x000fe200078e0a00 */
[----:B------:R-:W-:Y:S01]  /*ef60*/  @!P1 LOP3.LUT R0, RZ, R6, RZ, 0x33, !PT ;  /* 0x00000006ff009212 */ /* 0x000fe200078e33ff */
[----:B------:R-:W-:Y:S01]  /*ef70*/  IMAD R4, R4, R5, RZ ;  /* 0x0000000504047224 */ /* 0x000fe200078e02ff */
[----:B------:R-:W-:Y:S01]  /*ef80*/  IADD3 R8, RZ, -R2, RZ ;  /* 0x80000002ff087210 */ /* 0x000fe20007ffe0ff */
[----:B------:R-:W-:Y:S01]  /*ef90*/  IMAD.MOV.U32 R2, RZ, RZ, RZ ;  /* 0x000000ffff027224 */ /* 0x000fe200078e00ff */
[----:B------:R-:W-:-:S03]  /*efa0*/  IABS R9, R0 ;  /* 0x0000000000097213 */ /* 0x000fc60000000000 */
[----:B------:R-:W-:Y:S01]  /*efb0*/  IMAD.HI.U32 R2, R3, R4, R2 ;  /* 0x0000000403027227 */ /* 0x000fe200078e0002 */
[----:B------:R-:W-:-:S03]  /*efc0*/  MOV R4, R8 ;  /* 0x0000000800047202 */ /* 0x000fc60000000f00 */
[----:B------:R-:W-:-:S04]  /*efd0*/  IMAD.MOV.U32 R3, RZ, RZ, R9 ;  /* 0x000000ffff037224 */ /* 0x000fc800078e0009 */
[----:B------:R-:W-:-:S04]  /*efe0*/  IMAD.HI.U32 R2, R2, R3, RZ ;  /* 0x0000000302027227 */ /* 0x000fc800078e00ff */
[----:B------:R-:W-:-:S05]  /*eff0*/  IMAD R3, R2, R4, R3 ;  /* 0x0000000402037224 */ /* 0x000fca00078e0203 */
[----:B------:R-:W-:-:S13]  /*f000*/  ISETP.GT.U32.AND P1, PT, R5, R3, PT ;  /* 0x000000030500720c */ /* 0x000fda0003f24070 */
[----:B------:R-:W-:-:S05]  /*f010*/  @!P1 IMAD.IADD R3, R3, 0x1, -R5 ;  /* 0x0000000103039824 */ /* 0x000fca00078e0a05 */
[----:B------:R-:W-:Y:S02]  /*f020*/  ISETP.GE.U32.AND P2, PT, R3, R5, PT ;  /* 0x000000050300720c */ /* 0x000fe40003f46070 */
[----:B------:R-:W-:Y:S02]  /*f030*/  LOP3.LUT R3, R0, R7, RZ, 0x3c, !PT ;  /* 0x0000000700037212 */ /* 0x000fe400078e3cff */
[----:B------:R-:W-:Y:S02]  /*f040*/  @!P1 IADD3 R2, R2, 0x1, RZ ;  /* 0x0000000102029810 */ /* 0x000fe40007ffe0ff */
[----:B------:R-:W-:Y:S02]  /*f050*/  ISETP.GE.AND P0, PT, R3, RZ, PT ;  /* 0x000000ff0300720c */ /* 0x000fe40003f06270 */
[----:B------:R-:W-:-:S05]  /*f060*/  ISETP.NE.AND P1, PT, R7, RZ, PT ;  /* 0x000000ff0700720c */ /* 0x000fca0003f25270 */
[----:B------:R-:W-:-:S06]  /*f070*/  @P2 IADD3 R2, R2, 0x1, RZ ;  /* 0x0000000102022810 */ /* 0x000fcc0007ffe0ff */
[----:B------:R-:W-:Y:S02]  /*f080*/  @!P0 IMAD.MOV R2, RZ, RZ, -R2 ;  /* 0x000000ffff028224 */ /* 0x000fe400078e0a02 */
[----:B------:R-:W-:-:S04]  /*f090*/  @!P1 LOP3.LUT R2, RZ, R7, RZ, 0x33, !PT ;  /* 0x00000007ff029212 */ /* 0x000fc800078e33ff */
[----:B------:R-:W-:Y:S01]  /*f0a0*/  IADD3 R3, -R2, RZ, RZ ;  /* 0x000000ff02037210 */ /* 0x000fe20007ffe1ff */
[----:B------:R-:W-:Y:S02]  /*f0b0*/  IMAD R6, R0, R6, RZ ;  /* 0x0000000600067224 */ /* 0x000fe400078e02ff */
[C---:B------:R-:W-:Y:S02]  /*f0c0*/  IMAD R2, R7.reuse, 0x1000000, R2 ;  /* 0x0100000007027824 */ /* 0x040fe400078e0202 */
[----:B------:R-:W-:Y:S01]  /*f0d0*/  IMAD R0, R7, R3, R0 ;  /* 0x0000000307007224 */ /* 0x000fe200078e0200 */
[----:B------:R-:W-:-:S03]  /*f0e0*/  IADD3 R3, R10, -R6, RZ ;  /* 0x800000060a037210 */ /* 0x000fc60007ffe0ff */
[----:B------:R-:W-:-:S05]  /*f0f0*/  IMAD R0, R0, 0x10000, R2 ;  /* 0x0001000000007824 */ /* 0x000fca00078e0202 */
[----:B------:R1:W-:Y:S01]  /*f100*/  STL [R1+0x50], R0 ;  /* 0x0000500001007387 */ /* 0x0003e20000100800 */
[----:B---3--:R-:W-:-:S05]  /*f110*/  IMAD.IADD R14, R11, 0x1, R14 ;  /* 0x000000010b0e7824 */ /* 0x008fca00078e020e */
[----:B------:R1:W-:Y:S04]  /*f120*/  STL [R1+0x54], R14 ;  /* 0x0000540e01007387 */ /* 0x0003e80000100800 */
[----:B------:R1:W-:Y:S01]  /*f130*/  STL [R1+0x4c], R3 ;  /* 0x00004c0301007387 */ /* 0x0003e20000100800 */
[----:B------:R-:W-:Y:S05]  /*f140*/  BRA `(.L_x_112) ;  /* 0x0000005000007947 */ /* 0x000fea0003800000 */
.L_x_103:
[----:B------:R-:W-:Y:S01]  /*f150*/  MOV R0, c[0x0][0x53c] ;  /* 0x00014f0000007a02 */ /* 0x000fe20000000f00 */
[----:B------:R2:W-:Y:S04]  /*f160*/  STL [R1+0x48], R9 ;  /* 0x0000480901007387 */ /* 0x0005e80000100800 */
[----:B------:R2:W-:Y:S04]  /*f170*/  STL [R1+0x4c], RZ ;  /* 0x00004cff01007387 */ /* 0x0005e80000100800 */
[----:B------:R2:W-:Y:S04]  /*f180*/  STL [R1+0x50], RZ ;  /* 0x000050ff01007387 */ /* 0x0005e80000100800 */
[----:B------:R2:W-:Y:S02]  /*f190*/  STL [R1+0x54], R0 ;  /* 0x0000540001007387 */ /* 0x0005e40000100800 */
.L_x_112:
[----:B------:R-:W-:Y:S05]  /*f1a0*/  BSYNC B1 ;  /* 0x0000000000017941 */ /* 0x000fea0003800000 */
.L_x_101:
[----:B-1----:R-:W3:Y:S04]  /*f1b0*/  LDL R4, [R1+0x48] ;  /* 0x0000480001047983 */ /* 0x002ee80000100800 */
[----:B------:R-:W3:Y:S04]  /*f1c0*/  LDL R5, [R1+0x4c] ;  /* 0x00004c0001057983 */ /* 0x000ee80000100800 */
[----:B------:R-:W3:Y:S04]  /*f1d0*/  LDL R6, [R1+0x50] ;  /* 0x0000500001067983 */ /* 0x000ee80000100800 */
[----:B------:R-:W3:Y:S01]  /*f1e0*/  LDL R7, [R1+0x54] ;  /* 0x0000540001077983 */ /* 0x000ee20000100800 */
[----:B------:R-:W-:Y:S03]  /*f1f0*/  WARPSYNC 0xffffffff ;  /* 0xffffffff00007948 */ /* 0x000fe60003800000 */
[----:B------:R-:W-:Y:S01]  /*f200*/  BAR.SYNC.DEFER_BLOCKING 0x4, 0x100 ;  /* 0x0104000000007b1d */ /* 0x000fe20000010000 */
[----:B------:R-:W-:-:S13]  /*f210*/  ISETP.NE.AND P0, PT, R13, RZ, PT ;  /* 0x000000ff0d00720c */ /* 0x000fda0003f05270 */
[----:B---3--:R1:W-:Y:S04]  /*f220*/  @!P0 STS.128 [0x1a080], R4 ;  /* 0x01a08004ff008388 */ /* 0x0083e80000000c00 */
[----:B------:R-:W-:Y:S06]  /*f230*/  BAR.ARV 0x5, 0x100 ;  /* 0x0144000000007b1d */ /* 0x000fec0000002000 */
.L_x_96:
[----:B--2---:R-:W2:Y:S02]  /*f240*/  LDL R0, [R1+0x54] ;  /* 0x0000540001007983 */ /* 0x004ea40000100800 */
[----:B--2---:R-:W-:-:S13]  /*f250*/  ISETP.GE.AND P0, PT, R0, c[0x0][0x53c], PT ;  /* 0x00014f0000007a0c */ /* 0x004fda0003f06270 */
[----:B-1----:R-:W-:Y:S01]  /*f260*/  @P0 CALL.REL.NOINC `(.L_x_113) ;  /* 0x0000001000000944 */ /* 0x002fe20003c00000 */
[----:B------:R-:W-:Y:S05]  /*f270*/  BRA `(.L_x_114) ;  /* 0xffff296000007947 */ /* 0x000fea000383ffff */
.L_x_113:
[----:B------:R-:W-:Y:S05]  /*f280*/  EXIT ;  /* 0x000000000000794d */ /* 0x000fea0003800000 */
.L_x_16:
[----:B------:R-:W-:Y:S01]  /*f290*/  IMAD.MOV.U32 R0, RZ, RZ, R5 ;  /* 0x000000ffff007224 */ /* 0x000fe200078e0005 */
[----:B------:R-:W-:Y:S02]  /*f2a0*/  MOV R3, 0x1 ;  /* 0x0000000100037802 */ /* 0x000fe40000000f00 */
[----:B------:R-:W-:Y:S02]  /*f2b0*/  MOV R2, 0xf2d0 ;  /* 0x0000f2d000027802 */ /* 0x000fe40000000f00 */
[----:B------:R-:W-:Y:S05]  /*f2c0*/  CALL.REL.NOINC `($__internal_2_$__cuda_sm70_shflsync_up_p) ;  /* 0x00001b3000007944 */ /* 0x000fea0003c00000 */
[----:B------:R-:W-:Y:S01]  /*f2d0*/  MOV R0, R4 ;  /* 0x0000000400007202 */ /* 0x000fe20000000f00 */
[----:B------:R-:W-:Y:S05]  /*f2e0*/  BRA `(.L_x_115) ;  /* 0xffff118000007947 */ /* 0x000fea000383ffff */
.L_x_17:
[----:B------:R-:W-:Y:S01]  /*f2f0*/  IMAD.MOV.U32 R0, RZ, RZ, R5 ;  /* 0x000000ffff007224 */ /* 0x000fe200078e0005 */
[----:B------:R-:W-:Y:S02]  /*f300*/  MOV R3, 0x2 ;  /* 0x0000000200037802 */ /* 0x000fe40000000f00 */
[----:B------:R-:W-:Y:S02]  /*f310*/  MOV R2, 0xf330 ;  /* 0x0000f33000027802 */ /* 0x000fe40000000f00 */
[----:B------:R-:W-:Y:S05]  /*f320*/  CALL.REL.NOINC `($__internal_2_$__cuda_sm70_shflsync_up_p) ;  /* 0x00001ad000007944 */ /* 0x000fea0003c00000 */
[----:B------:R-:W-:Y:S01]  /*f330*/  SEL R4, R4, RZ, P4 ;  /* 0x000000ff04047207 */ /* 0x000fe20002000000 */
[----:B------:R-:W-:Y:S01]  /*f340*/  IMAD.MOV.U32 R3, RZ, RZ, 0x4 ;  /* 0x00000004ff037424 */ /* 0x000fe200078e00ff */
[----:B------:R-:W-:-:S03]  /*f350*/  MOV R2, 0xf380 ;  /* 0x0000f38000027802 */ /* 0x000fc60000000f00 */
[----:B------:R-:W-:Y:S02]  /*f360*/  IMAD.IADD R0, R5, 0x1, R4 ;  /* 0x0000000105007824 */ /* 0x000fe400078e0204 */
        /* <DEDUP_REMOVED lines=11> */
[----:B------:R-:W-:Y:S02]  /*f420*/  SEL R4, R4, RZ, P1 ;  /* 0x000000ff04047207 */ /* 0x000fe40000800000 */
[----:B------:R-:W-:Y:S02]  /*f430*/  MOV R3, 0x1f ;  /* 0x0000001f00037802 */ /* 0x000fe40000000f00 */
[----:B------:R-:W-:Y:S01]  /*f440*/  MOV R2, 0xf490 ;  /* 0x0000f49000027802 */ /* 0x000fe20000000f00 */
[----:B------:R-:W-:Y:S02]  /*f450*/  IMAD.IADD R4, R0, 0x1, R4 ;  /* 0x0000000100047824 */ /* 0x000fe400078e0204 */
[----:B------:R-:W-:-:S03]  /*f460*/  IMAD.MOV.U32 R0, RZ, RZ, 0x1f ;  /* 0x0000001fff007424 */ /* 0x000fc600078e00ff */
[----:B------:R1:W-:Y:S04]  /*f470*/  STL [R1], R4 ;  /* 0x0000000401007387 */ /* 0x0003e80000100800 */
[----:B-1----:R-:W-:Y:S05]  /*f480*/  CALL.REL.NOINC `($__internal_1_$__cuda_sm70_shflsync_idx_p) ;  /* 0x000018d000007944 */ /* 0x002fea0003c00000 */
[----:B-1---5:R-:W-:Y:S05]  /*f490*/  BRA `(.L_x_116) ;  /* 0xffff10d000007947 */ /* 0x022fea000383ffff */
.L_x_19:
[----:B------:R-:W-:Y:S02]  /*f4a0*/  SEL R0, RZ, 0x1, P0 ;  /* 0x00000001ff007807 */ /* 0x000fe40000000000 */
[----:B------:R-:W-:Y:S02]  /*f4b0*/  MOV R2, 0xf4d0 ;  /* 0x0000f4d000027802 */ /* 0x000fe40000000f00 */
[----:B------:R-:W-:Y:S05]  /*f4c0*/  CALL.REL.NOINC `($__internal_3_$__cuda_sm70_votesync_ballot) ;  /* 0x0000199000007944 */ /* 0x000fea0003c00000 */
[----:B------:R-:W-:Y:S01]  /*f4d0*/  MOV R5, R0 ;  /* 0x0000000000057202 */ /* 0x000fe20000000f00 */
[----:B------:R-:W-:Y:S05]  /*f4e0*/  BRA `(.L_x_117) ;  /* 0xffff111000007947 */ /* 0x000fea000383ffff */
.L_x_20:
[----:B------:R3:W-:Y:S01]  /*f4f0*/  STL [R1], R8 ;  /* 0x0000000801007387 */ /* 0x0007e20000100800 */
[----:B--2---:R-:W-:Y:S01]  /*f500*/  IMAD.MOV.U32 R3, RZ, RZ, R13 ;  /* 0x000000ffff037224 */ /* 0x004fe200078e000d */
[----:B------:R-:W-:Y:S02]  /*f510*/  MOV R0, 0x1f ;  /* 0x0000001f00007802 */ /* 0x000fe40000000f00 */
[----:B------:R-:W-:Y:S02]  /*f520*/  MOV R2, 0xf540 ;  /* 0x0000f54000027802 */ /* 0x000fe40000000f00 */
[----:B-1-3--:R-:W-:Y:S05]  /*f530*/  CALL.REL.NOINC `($__internal_1_$__cuda_sm70_shflsync_idx_p) ;  /* 0x0000182000007944 */ /* 0x00afea0003c00000 */
[----:B------:R2:W-:Y:S01]  /*f540*/  STL [R1], R7 ;  /* 0x0000000701007387 */ /* 0x0005e20000100800 */
[----:B------:R-:W-:Y:S01]  /*f550*/  IMAD.MOV.U32 R11, RZ, RZ, R0 ;  /* 0x000000ffff0b7224 */ /* 0x000fe200078e0000 */
[----:B------:R-:W-:Y:S01]  /*f560*/  MOV R3, R13 ;  /* 0x0000000d00037202 */ /* 0x000fe20000000f00 */
[----:B------:R-:W-:Y:S01]  /*f570*/  IMAD.MOV.U32 R6, RZ, RZ, RZ ;  /* 0x000000ffff067224 */ /* 0x000fe200078e00ff */
[----:B------:R-:W-:-:S02]  /*f580*/  MOV R0, 0x1f ;  /* 0x0000001f00007802 */ /* 0x000fc40000000f00 */
[----:B------:R-:W-:Y:S02]  /*f590*/  MOV R2, 0xf5b0 ;  /* 0x0000f5b000027802 */ /* 0x000fe40000000f00 */
[----:B-12--5:R-:W-:Y:S05]  /*f5a0*/  CALL.REL.NOINC `($__internal_1_$__cuda_sm70_shflsync_idx_p) ;  /* 0x000017b000007944 */ /* 0x026fea0003c00000 */
[----:B------:R-:W-:Y:S01]  /*f5b0*/  MOV R10, R0 ;  /* 0x00000000000a7202 */ /* 0x000fe20000000f00 */
[----:B-1---5:R-:W-:Y:S05]  /*f5c0*/  BRA `(.L_x_118) ;  /* 0xffff108000007947 */ /* 0x022fea000383ffff */
.L_x_23:
[----:B------:R1:W-:Y:S01]  /*f5d0*/  STL [R1], R4 ;  /* 0x0000000401007387 */ /* 0x0003e20000100800 */
[----:B------:R-:W-:Y:S02]  /*f5e0*/  MOV R0, 0x1f ;  /* 0x0000001f00007802 */ /* 0x000fe40000000f00 */
[----:B------:R-:W-:Y:S02]  /*f5f0*/  MOV R2, 0xf610 ;  /* 0x0000f61000027802 */ /* 0x000fe40000000f00 */
[----:B-1234-:R-:W-:Y:S05]  /*f600*/  CALL.REL.NOINC `($__internal_1_$__cuda_sm70_shflsync_idx_p) ;  /* 0x0000175000007944 */ /* 0x01efea0003c00000 */
[----:B------:R-:W-:Y:S01]  /*f610*/  MOV R6, R0 ;  /* 0x0000000000067202 */ /* 0x000fe20000000f00 */
[----:B-1---5:R-:W-:Y:S05]  /*f620*/  BRA `(.L_x_22) ;  /* 0xffff108000007947 */ /* 0x022fea000383ffff */
.L_x_33:
[----:B------:R1:W-:Y:S01]  /*f630*/  STL [R1], R10 ;  /* 0x0000000a01007387 */ /* 0x0003e20000100800 */
[----:B--2---:R-:W-:Y:S01]  /*f640*/  IMAD.MOV.U32 R3, RZ, RZ, 0x1 ;  /* 0x00000001ff037424 */ /* 0x004fe200078e00ff */
[----:B------:R-:W-:Y:S02]  /*f650*/  MOV R0, 0x181f ;  /* 0x0000181f00007802 */ /* 0x000fe40000000f00 */
[----:B------:R-:W-:Y:S02]  /*f660*/  MOV R2, 0xf680 ;  /* 0x0000f68000027802 */ /* 0x000fe40000000f00 */
[----:B-1----:R-:W-:Y:S05]  /*f670*/  CALL.REL.NOINC `($__internal_1_$__cuda_sm70_shflsync_idx_p) ;  /* 0x000016e000007944 */ /* 0x002fea0003c00000 */
[----:B------:R2:W-:Y:S01]  /*f680*/  STL [R1], R11 ;  /* 0x0000000b01007387 */ /* 0x0005e20000100800 */
[----:B-----5:R-:W-:Y:S01]  /*f690*/  IMAD.MOV.U32 R5, RZ, RZ, R0 ;  /* 0x000000ffff057224 */ /* 0x020fe200078e0000 */
[----:B------:R-:W-:Y:S01]  /*f6a0*/  MOV R3, 0x1 ;  /* 0x0000000100037802 */ /* 0x000fe20000000f00 */
[----:B------:R-:W-:Y:S01]  /*f6b0*/  IMAD.MOV.U32 R0, RZ, RZ, 0x181f ;  /* 0x0000181fff007424 */ /* 0x000fe200078e00ff */
[----:B------:R-:W-:-:S02]  /*f6c0*/  MOV R2, 0xf6e0 ;  /* 0x0000f6e000027802 */ /* 0x000fc40000000f00 */
[----:B-12---:R-:W-:Y:S05]  /*f6d0*/  CALL.REL.NOINC `($__internal_1_$__cuda_sm70_shflsync_idx_p) ;  /* 0x0000168000007944 */ /* 0x006fea0003c00000 */
[----:B-1---5:R-:W-:Y:S05]  /*f6e0*/  BRA `(.L_x_119) ;  /* 0xffff420000007947 */ /* 0x022fea000383ffff */
.L_x_36:
[----:B------:R1:W-:Y:S01]  /*f6f0*/  STL [R1], R5 ;  /* 0x0000000501007387 */ /* 0x0003e20000100800 */
[----:B------:R-:W-:Y:S01]  /*f700*/  IMAD.MOV.U32 R3, RZ, RZ, RZ ;  /* 0x000000ffff037224 */ /* 0x000fe200078e00ff */
[----:B------:R-:W-:-:S02]  /*f710*/  MOV R0, 0x181f ;  /* 0x0000181f00007802 */ /* 0x000fc40000000f00 */
[----:B------:R-:W-:Y:S02]  /*f720*/  MOV R2, 0xf740 ;  /* 0x0000f74000027802 */ /* 0x000fe40000000f00 */
[----:B-1----:R-:W-:Y:S05]  /*f730*/  CALL.REL.NOINC `($__internal_1_$__cuda_sm70_shflsync_idx_p) ;  /* 0x0000162000007944 */ /* 0x002fea0003c00000 */
[----:B-----5:R-:W-:Y:S01]  /*f740*/  MOV R4, R0 ;  /* 0x0000000000047202 */ /* 0x020fe20000000f00 */
[----:B-1----:R-:W-:Y:S05]  /*f750*/  BRA `(.L_x_120) ;  /* 0xffff501000007947 */ /* 0x002fea000383ffff */
.L_x_37:
[----:B------:R3:W-:Y:S01]  /*f760*/  STL [R1], R12 ;  /* 0x0000000c01007387 */ /* 0x0007e20000100800 */
[----:B------:R-:W-:Y:S01]  /*f770*/  IMAD.MOV.U32 R3, RZ, RZ, RZ ;  /* 0x000000ffff037224 */ /* 0x000fe200078e00ff */
[----:B------:R-:W-:Y:S02]  /*f780*/  MOV R0, 0x181f ;  /* 0x0000181f00007802 */ /* 0x000fe40000000f00 */
[----:B------:R-:W-:Y:S02]  /*f790*/  MOV R2, 0xf7b0 ;  /* 0x0000f7b000027802 */ /* 0x000fe40000000f00 */
[----:B-123--:R-:W-:Y:S05]  /*f7a0*/  CALL.REL.NOINC `($__internal_1_$__cuda_sm70_shflsync_idx_p) ;  /* 0x000015b000007944 */ /* 0x00efea0003c00000 */
[----:B-1---5:R-:W-:Y:S05]  /*f7b0*/  BRA `(.L_x_121) ;  /* 0xffff4fd000007947 */ /* 0x022fea000383ffff */
.L_x_40:
[----:B------:R1:W-:Y:S01]  /*f7c0*/  STL [R1], R5 ;  /* 0x0000000501007387 */ /* 0x0003e20000100800 */
[----:B--2---:R-:W-:Y:S01]  /*f7d0*/  IMAD.MOV.U32 R3, RZ, RZ, 0x1 ;  /* 0x00000001ff037424 */ /* 0x004fe200078e00ff */
[----:B----4-:R-:W-:Y:S02]  /*f7e0*/  MOV R0, 0x181f ;  /* 0x0000181f00007802 */ /* 0x010fe40000000f00 */
[----:B------:R-:W-:Y:S02]  /*f7f0*/  MOV R2, 0xf810 ;  /* 0x0000f81000027802 */ /* 0x000fe40000000f00 */
[----:B-1-3--:R-:W-:Y:S05]  /*f800*/  CALL.REL.NOINC `($__internal_1_$__cuda_sm70_shflsync_idx_p) ;  /* 0x0000155000007944 */ /* 0x00afea0003c00000 */
[----:B------:R2:W-:Y:S01]  /*f810*/  STL [R1], R12 ;  /* 0x0000000c01007387 */ /* 0x0005e20000100800 */
[----:B-----5:R-:W-:Y:S01]  /*f820*/  IMAD.MOV.U32 R4, RZ, RZ, R0 ;  /* 0x000000ffff047224 */ /* 0x020fe200078e0000 */
[----:B------:R-:W-:Y:S01]  /*f830*/  MOV R3, 0x1 ;  /* 0x0000000100037802 */ /* 0x000fe20000000f00 */
[----:B------:R-:W-:Y:S01]  /*f840*/  IMAD.MOV.U32 R0, RZ, RZ, 0x181f ;  /* 0x0000181fff007424 */ /* 0x000fe200078e00ff */
[----:B------:R-:W-:-:S02]  /*f850*/  MOV R2, 0xf870 ;  /* 0x0000f87000027802 */ /* 0x000fc40000000f00 */
[----:B-12---:R-:W-:Y:S05]  /*f860*/  CALL.REL.NOINC `($__internal_1_$__cuda_sm70_shflsync_idx_p) ;  /* 0x000014f000007944 */ /* 0x006fea0003c00000 */
[----:B-1---5:R-:W-:Y:S05]  /*f870*/  BRA `(.L_x_122) ;  /* 0xffff511000007947 */ /* 0x022fea000383ffff */
.L_x_41:
[----:B------:R-:W-:Y:S01]  /*f880*/  IMAD.MOV.U32 R132, RZ, RZ, R4 ;  /* 0x000000ffff847224 */ /* 0x000fe200078e0004 */
[----:B------:R-:W-:-:S02]  /*f890*/  MOV R0, 0x2 ;  /* 0x0000000200007802 */ /* 0x000fc40000000f00 */
[----:B------:R-:W-:Y:S02]  /*f8a0*/  MOV R2, 0xf8c0 ;  /* 0x0000f8c000027802 */ /* 0x000fe40000000f00 */
[----:B------:R-:W-:Y:S05]  /*f8b0*/  CALL.REL.NOINC `($__internal_0_$__cuda_sm70_shflsync_bfly_p) ;  /* 0x0000144000007944 */ /* 0x000fea0003c00000 */
[----:B------:R-:W-:Y:S05]  /*f8c0*/  BRA `(.L_x_123) ;  /* 0xffff566000007947 */ /* 0x000fea000383ffff */
.L_x_42:
[----:B------:R-:W-:Y:S01]  /*f8d0*/  IMAD.MOV.U32 R132, RZ, RZ, R4 ;  /* 0x000000ffff847224 */ /* 0x000fe200078e0004 */
[----:B------:R-:W-:Y:S02]  /*f8e0*/  MOV R0, 0x1 ;  /* 0x0000000100007802 */ /* 0x000fe40000000f00 */
[----:B------:R-:W-:Y:S02]  /*f8f0*/  MOV R2, 0xf910 ;  /* 0x0000f91000027802 */ /* 0x000fe40000000f00 */
[----:B------:R-:W-:Y:S05]  /*f900*/  CALL.REL.NOINC `($__internal_0_$__cuda_sm70_shflsync_bfly_p) ;  /* 0x000013f000007944 */ /* 0x000fea0003c00000 */
[----:B------:R-:W-:Y:S01]  /*f910*/  FMNMX.FTZ R134, R4, R0, !PT ;  /* 0x0000000004867209 */ /* 0x000fe20007810000 */
[----:B------:R-:W-:Y:S01]  /*f920*/  IMAD.MOV.U32 R132, RZ, RZ, R5 ;  /* 0x000000ffff847224 */ /* 0x000fe200078e0005 */
[----:B------:R-:W-:Y:S01]  /*f930*/  MOV R2, 0xf960 ;  /* 0x0000f96000027802 */ /* 0x000fe20000000f00 */
[----:B------:R-:W-:Y:S02]  /*f940*/  IMAD.MOV.U32 R0, RZ, RZ, 0x2 ;  /* 0x00000002ff007424 */ /* 0x000fe400078e00ff */
[----:B------:R-:W-:Y:S05]  /*f950*/  CALL.REL.NOINC `($__internal_0_$__cuda_sm70_shflsync_bfly_p) ;  /* 0x000013a000007944 */ /* 0x000fea0003c00000 */
[----:B------:R-:W-:Y:S01]  /*f960*/  FMNMX.FTZ R5, R5, R0, !PT ;  /* 0x0000000005057209 */ /* 0x000fe20007810000 */
[----:B------:R-:W-:Y:S01]  /*f970*/  IMAD.MOV.U32 R0, RZ, RZ, 0x1 ;  /* 0x00000001ff007424 */ /* 0x000fe200078e00ff */
[----:B------:R-:W-:-:S03]  /*f980*/  MOV R2, 0xf9b0 ;  /* 0x0000f9b000027802 */ /* 0x000fc60000000f00 */
[----:B------:R-:W-:Y:S02]  /*f990*/  IMAD.MOV.U32 R132, RZ, RZ, R5 ;  /* 0x000000ffff847224 */ /* 0x000fe400078e0005 */
[----:B------:R-:W-:Y:S05]  /*f9a0*/  CALL.REL.NOINC `($__internal_0_$__cuda_sm70_shflsync_bfly_p) ;  /* 0x0000135000007944 */ /* 0x000fea0003c00000 */
[----:B------:R-:W-:Y:S01]  /*f9b0*/  MOV R3, R0 ;  /* 0x0000000000037202 */ /* 0x000fe20000000f00 */
[----:B------:R-:W-:Y:S05]  /*f9c0*/  BRA `(.L_x_124) ;  /* 0xffff55d000007947 */ /* 0x000fea000383ffff */
.L_x_44:
[----:B-1--4-:R-:W-:Y:S01]  /*f9d0*/  MOV R0, 0x181f ;  /* 0x0000181f00007802 */ /* 0x012fe20000000f00 */
[----:B------:R1:W-:Y:S01]  /*f9e0*/  STL [R1], R6 ;  /* 0x0000000601007387 */ /* 0x0003e20000100800 */
[----:B------:R-:W-:Y:S01]  /*f9f0*/  MOV R2, 0xfa20 ;  /* 0x0000fa2000027802 */ /* 0x000fe20000000f00 */
[----:B------:R-:W-:Y:S02]  /*fa00*/  IMAD.MOV.U32 R3, RZ, RZ, RZ ;  /* 0x000000ffff037224 */ /* 0x000fe400078e00ff */
[----:B-1----:R-:W-:Y:S05]  /*fa10*/  CALL.REL.NOINC `($__internal_1_$__cuda_sm70_shflsync_idx_p) ;  /* 0x0000134000007944 */ /* 0x002fea0003c00000 */
[----:B-1---5:R-:W-:-:S05]  /*fa20*/  BRA `(.L_x_125) ;  /* 0xffff6bb000007947 */ /* 0x022fca000383ffff */
.L_x_47:
[----:B------:R-:W-:Y:S01]  /*fa30*/  MOV R0, 0x181f ;  /* 0x0000181f00007802 */ /* 0x000fe20000000f00 */
[----:B------:R2:W-:Y:S01]  /*fa40*/  STL [R1], R6 ;  /* 0x0000000601007387 */ /* 0x0005e20000100800 */
[----:B------:R-:W-:Y:S01]  /*fa50*/  MOV R2, 0xfa80 ;  /* 0x0000fa8000027802 */ /* 0x000fe20000000f00 */
[----:B------:R-:W-:Y:S02]  /*fa60*/  IMAD.MOV.U32 R3, RZ, RZ, 0x1 ;  /* 0x00000001ff037424 */ /* 0x000fe400078e00ff */
[----:B-12---:R-:W-:Y:S05]  /*fa70*/  CALL.REL.NOINC `($__internal_1_$__cuda_sm70_shflsync_idx_p) ;  /* 0x000012e000007944 */ /* 0x006fea0003c00000 */
[----:B------:R-:W-:Y:S01]  /*fa80*/  MOV R3, 0x1 ;  /* 0x0000000100037802 */ /* 0x000fe20000000f00 */
[----:B------:R2:W-:Y:S01]  /*fa90*/  STL [R1], R7 ;  /* 0x0000000701007387 */ /* 0x0005e20000100800 */
[----:B-----5:R-:W-:Y:S01]  /*faa0*/  IMAD.MOV.U32 R4, RZ, RZ, R0 ;  /* 0x000000ffff047224 */ /* 0x020fe200078e0000 */
[----:B------:R-:W-:Y:S01]  /*fab0*/  MOV R2, 0xfae0 ;  /* 0x0000fae000027802 */ /* 0x000fe20000000f00 */
[----:B------:R-:W-:Y:S02]  /*fac0*/  IMAD.MOV.U32 R0, RZ, RZ, 0x181f ;  /* 0x0000181fff007424 */ /* 0x000fe400078e00ff */
[----:B-12---:R-:W-:Y:S05]  /*fad0*/  CALL.REL.NOINC `($__internal_1_$__cuda_sm70_shflsync_idx_p) ;  /* 0x0000128000007944 */ /* 0x006fea0003c00000 */
[----:B-1---5:R-:W-:-:S05]  /*fae0*/  BRA `(.L_x_126) ;  /* 0xffff6d0000007947 */ /* 0x022fca000383ffff */
.L_x_50:
[----:B------:R-:W-:Y:S01]  /*faf0*/  MOV R0, 0x181f ;  /* 0x0000181f00007802 */ /* 0x000fe20000000f00 */
[----:B------:R1:W-:Y:S01]  /*fb00*/  STL [R1], R169 ;  /* 0x000000a901007387 */ /* 0x0003e20000100800 */
[----:B------:R-:W-:Y:S01]  /*fb10*/  MOV R2, 0xfb40 ;  /* 0x0000fb4000027802 */ /* 0x000fe20000000f00 */
[----:B------:R-:W-:Y:S02]  /*fb20*/  IMAD.MOV.U32 R3, RZ, RZ, RZ ;  /* 0x000000ffff037224 */ /* 0x000fe400078e00ff */
[----:B-1----:R-:W-:Y:S05]  /*fb30*/  CALL.REL.NOINC `($__internal_1_$__cuda_sm70_shflsync_idx_p) ;  /* 0x0000122000007944 */ /* 0x002fea0003c00000 */
[----:B------:R-:W-:Y:S01]  /*fb40*/  MOV R132, R0 ;  /* 0x0000000000847202 */ /* 0x000fe20000000f00 */
[----:B-1---5:R-:W-:-:S05]  /*fb50*/  BRA `(.L_x_127) ;  /* 0xffff7a8000007947 */ /* 0x022fca000383ffff */
.L_x_51:
[----:B------:R-:W-:Y:S01]  /*fb60*/  MOV R0, 0x181f ;  /* 0x0000181f00007802 */ /* 0x000fe20000000f00 */
[----:B------:R3:W-:Y:S01]  /*fb70*/  STL [R1], R172 ;  /* 0x000000ac01007387 */ /* 0x0007e20000100800 */
[----:B------:R-:W-:Y:S01]  /*fb80*/  MOV R2, 0xfbb0 ;  /* 0x0000fbb000027802 */ /* 0x000fe20000000f00 */
[----:B------:R-:W-:Y:S02]  /*fb90*/  IMAD.MOV.U32 R3, RZ, RZ, RZ ;  /* 0x000000ffff037224 */ /* 0x000fe400078e00ff */
[----:B-123--:R-:W-:Y:S05]  /*fba0*/  CALL.REL.NOINC `($__internal_1_$__cuda_sm70_shflsync_idx_p) ;  /* 0x000011b000007944 */ /* 0x00efea0003c00000 */
[----:B-1---5:R-:W-:-:S05]  /*fbb0*/  BRA `(.L_x_128) ;  /* 0xffff7a4000007947 */ /* 0x022fca000383ffff */
.L_x_52:
[----:B------:R-:W-:Y:S01]  /*fbc0*/  MOV R0, 0x181f ;  /* 0x0000181f00007802 */ /* 0x000fe20000000f00 */
[----:B------:R2:W-:Y:S01]  /*fbd0*/  STL [R1], R169 ;  /* 0x000000a901007387 */ /* 0x0005e20000100800 */
[----:B----4-:R-:W-:Y:S01]  /*fbe0*/  MOV R2, 0xfc10 ;  /* 0x0000fc1000027802 */ /* 0x010fe20000000f00 */
[----:B------:R-:W-:Y:S03]  /*fbf0*/  IMAD.MOV.U32 R3, RZ, RZ, 0x1 ;  /* 0x00000001ff037424 */ /* 0x000fe600078e00ff */
[----:B-123--:R-:W-:Y:S05]  /*fc00*/  CALL.REL.NOINC `($__internal_1_$__cuda_sm70_shflsync_idx_p) ;  /* 0x0000115000007944 */ /* 0x00efea0003c00000 */
[----:B------:R-:W-:Y:S01]  /*fc10*/  MOV R3, 0x1 ;  /* 0x0000000100037802 */ /* 0x000fe20000000f00 */
[----:B------:R2:W-:Y:S01]  /*fc20*/  STL [R1], R172 ;  /* 0x000000ac01007387 */ /* 0x0005e20000100800 */
[----:B------:R-:W-:Y:S01]  /*fc30*/  IMAD.MOV.U32 R132, RZ, RZ, R0 ;  /* 0x000000ffff847224 */ /* 0x000fe200078e0000 */
[----:B------:R-:W-:Y:S01]  /*fc40*/  MOV R2, 0xfc70 ;  /* 0x0000fc7000027802 */ /* 0x000fe20000000f00 */
[----:B------:R-:W-:Y:S02]  /*fc50*/  IMAD.MOV.U32 R0, RZ, RZ, 0x181f ;  /* 0x0000181fff007424 */ /* 0x000fe400078e00ff */
[----:B-12--5:R-:W-:Y:S05]  /*fc60*/  CALL.REL.NOINC `($__internal_1_$__cuda_sm70_shflsync_idx_p) ;  /* 0x000010f000007944 */ /* 0x026fea0003c00000 */
[----:B-1---5:R-:W-:-:S05]  /*fc70*/  BRA `(.L_x_129) ;  /* 0xffff7b5000007947 */ /* 0x022fca000383ffff */
.L_x_53:
[----:B------:R-:W-:Y:S02]  /*fc80*/  MOV R0, 0x2 ;  /* 0x0000000200007802 */ /* 0x000fe40000000f00 */
[----:B------:R-:W-:Y:S02]  /*fc90*/  MOV R2, 0xfcb0 ;  /* 0x0000fcb000027802 */ /* 0x000fe40000000f00 */
[----:B------:R-:W-:Y:S05]  /*fca0*/  CALL.REL.NOINC `($__internal_0_$__cuda_sm70_shflsync_bfly_p) ;  /* 0x0000105000007944 */ /* 0x000fea0003c00000 */
[----:B------:R-:W-:-:S05]  /*fcb0*/  BRA `(.L_x_130) ;  /* 0xffff7e6000007947 */ /* 0x000fca000383ffff */
.L_x_54:
        /* <DEDUP_REMOVED lines=10> */
[----:B------:R-:W-:Y:S02]  /*fd60*/  MOV R2, 0xfd80 ;  /* 0x0000fd8000027802 */ /* 0x000fe40000000f00 */
[----:B------:R-:W-:Y:S05]  /*fd70*/  CALL.REL.NOINC `($__internal_0_$__cuda_sm70_shflsync_bfly_p) ;  /* 0x00000f8000007944 */ /* 0x000fea0003c00000 */
[----:B------:R-:W-:-:S05]  /*fd80*/  BRA `(.L_x_131) ;  /* 0xffff7e0000007947 */ /* 0x000fca000383ffff */
.L_x_56:
[----:B------:R1:W5:Y:S01]  /*fd90*/  LDL R132, [R1+0x4] ;  /* 0x0000040001847983 */ /* 0x0003620000100800 */
[----:B------:R-:W-:-:S02]  /*fda0*/  MOV R0, 0x2 ;  /* 0x0000000200007802 */ /* 0x000fc40000000f00 */
[----:B------:R-:W-:Y:S02]  /*fdb0*/  MOV R2, 0xfdd0 ;  /* 0x0000fdd000027802 */ /* 0x000fe40000000f00 */
[----:B-1---5:R-:W-:Y:S05]  /*fdc0*/  CALL.REL.NOINC `($__internal_0_$__cuda_sm70_shflsync_bfly_p) ;  /* 0x00000f3000007944 */ /* 0x022fea0003c00000 */
[----:B------:R-:W2:Y:S02]  /*fdd0*/  LDL.LU R2, [R1+0x4] ;  /* 0x0000040001027983 */ /* 0x000ea40000300800 */
[----:B--2---:R-:W-:Y:S01]  /*fde0*/  FADD.FTZ R132, R2, R0 ;  /* 0x0000000002847221 */ /* 0x004fe20000010000 */
[----:B------:R-:W-:Y:S02]  /*fdf0*/  MOV R0, 0x1 ;  /* 0x0000000100007802 */ /* 0x000fe40000000f00 */
[----:B------:R-:W-:Y:S02]  /*fe00*/  MOV R2, 0xfe20 ;  /* 0x0000fe2000027802 */ /* 0x000fe40000000f00 */
[----:B------:R-:W-:Y:S05]  /*fe10*/  CALL.REL.NOINC `($__internal_0_$__cuda_sm70_shflsync_bfly_p) ;  /* 0x00000ee000007944 */ /* 0x000fea0003c00000 */
[----:B------:R-:W-:Y:S02]  /*fe20*/  FADD.FTZ R4, R132, R0 ;  /* 0x0000000084047221 */ /* 0x000fe40000010000 */
[----:B------:R1:W5:Y:S01]  /*fe30*/  LDL R132, [R1+0x8] ;  /* 0x0000080001847983 */ /* 0x0003620000100800 */
[----:B------:R-:W-:Y:S02]  /*fe40*/  MOV R0, 0x2 ;  /* 0x0000000200007802 */ /* 0x000fe40000000f00 */
[----:B------:R-:W-:-:S02]  /*fe50*/  MOV R2, 0xfe70 ;  /* 0x0000fe7000027802 */ /* 0x000fc40000000f00 */
[----:B-1---5:R-:W-:Y:S05]  /*fe60*/  CALL.REL.NOINC `($__internal_0_$__cuda_sm70_shflsync_bfly_p) ;  /* 0x00000e9000007944 */ /* 0x022fea0003c00000 */
[----:B------:R-:W2:Y:S02]  /*fe70*/  LDL.LU R2, [R1+0x8] ;  /* 0x0000080001027983 */ /* 0x000ea40000300800 */
[----:B--2---:R-:W-:Y:S01]  /*fe80*/  FADD.FTZ R5, R2, R0 ;  /* 0x0000000002057221 */ /* 0x004fe20000010000 */
[----:B------:R-:W-:-:S02]  /*fe90*/  MOV R0, 0x1 ;  /* 0x0000000100007802 */ /* 0x000fc40000000f00 */
[----:B------:R-:W-:Y:S02]  /*fea0*/  MOV R2, 0xfed0 ;  /* 0x0000fed000027802 */ /* 0x000fe40000000f00 */
[----:B------:R-:W-:Y:S02]  /*feb0*/  MOV R132, R5 ;  /* 0x0000000500847202 */ /* 0x000fe40000000f00 */
[----:B------:R-:W-:Y:S05]  /*fec0*/  CALL.REL.NOINC `($__internal_0_$__cuda_sm70_shflsync_bfly_p) ;  /* 0x00000e3000007944 */ /* 0x000fea0003c00000 */
[----:B------:R-:W-:Y:S01]  /*fed0*/  MOV R3, R0 ;  /* 0x0000000000037202 */ /* 0x000fe20000000f00 */
[----:B------:R-:W-:Y:S05]  /*fee0*/  BRA `(.L_x_132) ;  /* 0xffff95c000007947 */ /* 0x000fea000383ffff */
.L_x_63:
[----:B--234-:R2:W-:Y:S01]  /*fef0*/  STL [R1], R5 ;  /* 0x0000000501007387 */ /* 0x01c5e20000100800 */
[----:B------:R-:W-:Y:S01]  /*ff00*/  IMAD.MOV.U32 R3, RZ, RZ, RZ ;  /* 0x000000ffff037224 */ /* 0x000fe200078e00ff */
[----:B------:R-:W-:Y:S02]  /*ff10*/  MOV R0, 0x181f ;  /* 0x0000181f00007802 */ /* 0x000fe40000000f00 */
[----:B------:R-:W-:Y:S02]  /*ff20*/  MOV R2, 0xff40 ;  /* 0x0000ff4000027802 */ /* 0x000fe40000000f00 */
[----:B-12---:R-:W-:Y:S05]  /*ff30*/  CALL.REL.NOINC `($__internal_1_$__cuda_sm70_shflsync_idx_p) ;  /* 0x00000e2000007944 */ /* 0x006fea0003c00000 */
[----:B-----5:R-:W-:Y:S01]  /*ff40*/  MOV R4, R0 ;  /* 0x0000000000047202 */ /* 0x020fe20000000f00 */
[----:B-1----:R-:W-:Y:S05]  /*ff50*/  BRA `(.L_x_133) ;  /* 0xffffb26000007947 */ /* 0x002fea000383ffff */
.L_x_64:
[----:B------:R4:W-:Y:S01]  /*ff60*/  STL [R1], R14 ;  /* 0x0000000e01007387 */ /* 0x0009e20000100800 */
[----:B------:R-:W-:Y:S01]  /*ff70*/  IMAD.MOV.U32 R3, RZ, RZ, RZ ;  /* 0x000000ffff037224 */ /* 0x000fe200078e00ff */
[----:B------:R-:W-:-:S02]  /*ff80*/  MOV R0, 0x181f ;  /* 0x0000181f00007802 */ /* 0x000fc40000000f00 */
[----:B------:R-:W-:Y:S02]  /*ff90*/  MOV R2, 0xffb0 ;  /* 0x0000ffb000027802 */ /* 0x000fe40000000f00 */
[----:B-1234-:R-:W-:Y:S05]  /*ffa0*/  CALL.REL.NOINC `($__internal_1_$__cuda_sm70_shflsync_idx_p) ;  /* 0x00000db000007944 */ /* 0x01efea0003c00000 */
[----:B-1---5:R-:W-:Y:S05]  /*ffb0*/  BRA `(.L_x_134) ;  /* 0xffffb22000007947 */ /* 0x022fea000383ffff */
.L_x_67:
[----:B------:R4:W-:Y:S01]  /*ffc0*/  STL [R1], R5 ;  /* 0x0000000501007387 */ /* 0x0009e20000100800 */
[----:B--2---:R-:W-:Y:S01]  /*ffd0*/  IMAD.MOV.U32 R3, RZ, RZ, 0x1 ;  /* 0x00000001ff037424 */ /* 0x004fe200078e00ff */
[----:B------:R-:W-:Y:S02]  /*ffe0*/  MOV R0, 0x181f ;  /* 0x0000181f00007802 */ /* 0x000fe40000000f00 */
[----:B------:R-:W-:Y:S02]  /*fff0*/  MOV R2, 0x10010 ;  /* 0x0001001000027802 */ /* 0x000fe40000000f00 */
[----:B-1-34-:R-:W-:Y:S05]  /*10000*/  CALL.REL.NOINC `($__internal_1_$__cuda_sm70_shflsync_idx_p) ;  /* 0x00000d5000007944 */ /* 0x01afea0003c00000 */
[----:B------:R2:W-:Y:S01]  /*10010*/  STL [R1], R14 ;  /* 0x0000000e01007387 */ /* 0x0005e20000100800 */
[----:B-----5:R-:W-:Y:S01]  /*10020*/  IMAD.MOV.U32 R4, RZ, RZ, R0 ;  /* 0x000000ffff047224 */ /* 0x020fe200078e0000 */
[----:B------:R-:W-:Y:S01]  /*10030*/  MOV R3, 0x1 ;  /* 0x0000000100037802 */ /* 0x000fe20000000f00 */
[----:B------:R-:W-:Y:S01]  /*10040*/  IMAD.MOV.U32 R0, RZ, RZ, 0x181f ;  /* 0x0000181fff007424 */ /* 0x000fe200078e00ff */
[----:B------:R-:W-:Y:S02]  /*10050*/  MOV R2, 0x10070 ;  /* 0x0001007000027802 */ /* 0x000fe40000000f00 */
[----:B-12---:R-:W-:Y:S05]  /*10060*/  CALL.REL.NOINC `($__internal_1_$__cuda_sm70_shflsync_idx_p) ;  /* 0x00000cf000007944 */ /* 0x006fea0003c00000 */
[----:B-1---5:R-:W-:Y:S05]  /*10070*/  BRA `(.L_x_135) ;  /* 0xffffb3d000007947 */ /* 0x022fea000383ffff */
.L_x_70:
[----:B------:R3:W-:Y:S01]  /*10080*/  STL [R1], R5 ;  /* 0x0000000501007387 */ /* 0x0007e20000100800 */
[----:B-1----:R-:W-:Y:S01]  /*10090*/  IMAD.MOV.U32 R3, RZ, RZ, 0x2 ;  /* 0x00000002ff037424 */ /* 0x002fe200078e00ff */
[----:B--2---:R-:W-:-:S02]  /*100a0*/  MOV R0, 0x181f ;  /* 0x0000181f00007802 */ /* 0x004fc40000000f00 */
[----:B------:R-:W-:Y:S02]  /*100b0*/  MOV R2, 0x100d0 ;  /* 0x000100d000027802 */ /* 0x000fe40000000f00 */
[----:B---34-:R-:W-:Y:S05]  /*100c0*/  CALL.REL.NOINC `($__internal_1_$__cuda_sm70_shflsync_idx_p) ;  /* 0x00000c9000007944 */ /* 0x018fea0003c00000 */
[----:B-----5:R-:W-:Y:S01]  /*100d0*/  MOV R4, R0 ;  /* 0x0000000000047202 */ /* 0x020fe20000000f00 */
[----:B-1----:R-:W-:Y:S05]  /*100e0*/  BRA `(.L_x_136) ;  /* 0xffffb57000007947 */ /* 0x002fea000383ffff */
.L_x_71:
[----:B------:R4:W-:Y:S01]  /*100f0*/  STL [R1], R14 ;  /* 0x0000000e01007387 */ /* 0x0009e20000100800 */
[----:B-1----:R-:W-:Y:S01]  /*10100*/  IMAD.MOV.U32 R3, RZ, RZ, 0x2 ;  /* 0x00000002ff037424 */ /* 0x002fe200078e00ff */
[----:B--2---:R-:W-:Y:S02]  /*10110*/  MOV R0, 0x181f ;  /* 0x0000181f00007802 */ /* 0x004fe40000000f00 */
[----:B------:R-:W-:Y:S02]  /*10120*/  MOV R2, 0x10140 ;  /* 0x0001014000027802 */ /* 0x000fe40000000f00 */
[----:B---34-:R-:W-:Y:S05]  /*10130*/  CALL.REL.NOINC `($__internal_1_$__cuda_sm70_shflsync_idx_p) ;  /* 0x00000c2000007944 */ /* 0x018fea0003c00000 */
[----:B-1---5:R-:W-:Y:S05]  /*10140*/  BRA `(.L_x_137) ;  /* 0xffffb53000007947 */ /* 0x022fea000383ffff */
.L_x_74:
[----:B------:R1:W-:Y:S02]  /*10150*/  STL [R1], R5 ;  /* 0x0000000501007387 */ /* 0x0003e40000100800 */
[----:B-1----:R-:W-:Y:S01]  /*10160*/  IMAD.MOV.U32 R3, RZ, RZ, 0x3 ;  /* 0x00000003ff037424 */ /* 0x002fe200078e00ff */
[----:B----4-:R-:W-:Y:S02]  /*10170*/  MOV R0, 0x181f ;  /* 0x0000181f00007802 */ /* 0x010fe40000000f00 */
[----:B------:R-:W-:-:S02]  /*10180*/  MOV R2, 0x101a0 ;  /* 0x000101a000027802 */ /* 0x000fc40000000f00 */
[----:B--23--:R-:W-:Y:S05]  /*10190*/  CALL.REL.NOINC `($__internal_1_$__cuda_sm70_shflsync_idx_p) ;  /* 0x00000bc000007944 */ /* 0x00cfea0003c00000 */
[----:B------:R2:W-:Y:S01]  /*101a0*/  STL [R1], R14 ;  /* 0x0000000e01007387 */ /* 0x0005e20000100800 */
[----:B-----5:R-:W-:Y:S01]  /*101b0*/  IMAD.MOV.U32 R4, RZ, RZ, R0 ;  /* 0x000000ffff047224 */ /* 0x020fe200078e0000 */
[----:B------:R-:W-:Y:S01]  /*101c0*/  MOV R3, 0x3 ;  /* 0x0000000300037802 */ /* 0x000fe20000000f00 */
[----:B------:R-:W-:Y:S01]  /*101d0*/  IMAD.MOV.U32 R0, RZ, RZ, 0x181f ;  /* 0x0000181fff007424 */ /* 0x000fe200078e00ff */
[----:B------:R-:W-:-:S02]  /*101e0*/  MOV R2, 0x10200 ;  /* 0x0001020000027802 */ /* 0x000fc40000000f00 */
[----:B-12---:R-:W-:Y:S05]  /*101f0*/  CALL.REL.NOINC `($__internal_1_$__cuda_sm70_shflsync_idx_p) ;  /* 0x00000b6000007944 */ /* 0x006fea0003c00000 */
[----:B-1---5:R-:W-:Y:S05]  /*10200*/  BRA `(.L_x_138) ;  /* 0xffffb69000007947 */ /* 0x022fea000383ffff */
.L_x_76:
[----:B------:R1:W-:Y:S01]  /*10210*/  STL [R1], R5 ;  /* 0x0000000501007387 */ /* 0x0003e20000100800 */
[----:B------:R-:W-:Y:S01]  /*10220*/  IMAD.MOV.U32 R3, RZ, RZ, RZ ;  /* 0x000000ffff037224 */ /* 0x000fe200078e00ff */
[----:B------:R-:W-:-:S02]  /*10230*/  MOV R0, 0x1c1f ;  /* 0x00001c1f00007802 */ /* 0x000fc40000000f00 */
[----:B------:R-:W-:Y:S02]  /*10240*/  MOV R2, 0x10260 ;  /* 0x0001026000027802 */ /* 0x000fe40000000f00 */
[----:B-1----:R-:W-:Y:S05]  /*10250*/  CALL.REL.NOINC `($__internal_1_$__cuda_sm70_shflsync_idx_p) ;  /* 0x00000b0000007944 */ /* 0x002fea0003c00000 */
[----:B-----5:R-:W-:Y:S01]  /*10260*/  MOV R4, R0 ;  /* 0x0000000000047202 */ /* 0x020fe20000000f00 */
[----:B-1----:R-:W-:Y:S05]  /*10270*/  BRA `(.L_x_139) ;  /* 0xffffba2000007947 */ /* 0x002fea000383ffff */
.L_x_77:
[----:B------:R3:W-:Y:S01]  /*10280*/  STL [R1], R12 ;  /* 0x0000000c01007387 */ /* 0x0007e20000100800 */
[----:B------:R-:W-:Y:S01]  /*10290*/  IMAD.MOV.U32 R3, RZ, RZ, RZ ;  /* 0x000000ffff037224 */ /* 0x000fe200078e00ff */
[----:B------:R-:W-:Y:S02]  /*102a0*/  MOV R0, 0x1c1f ;  /* 0x00001c1f00007802 */ /* 0x000fe40000000f00 */
[----:B------:R-:W-:Y:S02]  /*102b0*/  MOV R2, 0x102d0 ;  /* 0x000102d000027802 */ /* 0x000fe40000000f00 */
[----:B-123--:R-:W-:Y:S05]  /*102c0*/  CALL.REL.NOINC `($__internal_1_$__cuda_sm70_shflsync_idx_p) ;  /* 0x00000a9000007944 */ /* 0x00efea0003c00000 */
[----:B-1---5:R-:W-:Y:S05]  /*102d0*/  BRA `(.L_x_140) ;  /* 0xffffb9e000007947 */ /* 0x022fea000383ffff */
.L_x_80:
        /* <DEDUP_REMOVED lines=12> */
.L_x_84:
[----:B------:R1:W-:Y:S01]  /*103a0*/  STL [R1], R5 ;  /* 0x0000000501007387 */ /* 0x0003e20000100800 */
[----:B------:R-:W-:Y:S01]  /*103b0*/  IMAD.MOV.U32 R3, RZ, RZ, RZ ;  /* 0x000000ffff037224 */ /* 0x000fe200078e00ff */
[----:B------:R-:W-:-:S02]  /*103c0*/  MOV R0, 0x181f ;  /* 0x0000181f00007802 */ /* 0x000fc40000000f00 */
[----:B------:R-:W-:Y:S02]  /*103d0*/  MOV R2, 0x103f0 ;  /* 0x000103f000027802 */ /* 0x000fe40000000f00 */
[----:B-1----:R-:W-:Y:S05]  /*103e0*/  CALL.REL.NOINC `($__internal_1_$__cuda_sm70_shflsync_idx_p) ;  /* 0x0000097000007944 */ /* 0x002fea0003c00000 */
[----:B-----5:R-:W-:Y:S01]  /*103f0*/  MOV R4, R0 ;  /* 0x0000000000047202 */ /* 0x020fe20000000f00 */
[----:B-1----:R-:W-:Y:S05]  /*10400*/  BRA `(.L_x_142) ;  /* 0xffffd94000007947 */ /* 0x002fea000383ffff */
.L_x_85:
[----:B------:R3:W-:Y:S01]  /*10410*/  STL [R1], R14 ;  /* 0x0000000e01007387 */ /* 0x0007e20000100800 */
[----:B------:R-:W-:Y:S01]  /*10420*/  IMAD.MOV.U32 R3, RZ, RZ, RZ ;  /* 0x000000ffff037224 */ /* 0x000fe200078e00ff */
[----:B------:R-:W-:Y:S02]  /*10430*/  MOV R0, 0x181f ;  /* 0x0000181f00007802 */ /* 0x000fe40000000f00 */
[----:B------:R-:W-:Y:S02]  /*10440*/  MOV R2, 0x10460 ;  /* 0x0001046000027802 */ /* 0x000fe40000000f00 */
[----:B-123--:R-:W-:Y:S05]  /*10450*/  CALL.REL.NOINC `($__internal_1_$__cuda_sm70_shflsync_idx_p) ;  /* 0x0000090000007944 */ /* 0x00efea0003c00000 */
[----:B-1---5:R-:W-:Y:S05]  /*10460*/  BRA `(.L_x_143) ;  /* 0xffffd90000007947 */ /* 0x022fea000383ffff */
.L_x_88:
        /* <DEDUP_REMOVED lines=12> */
.L_x_91:
[----:B------:R2:W-:Y:S01]  /*10530*/  STL [R1], R5 ;  /* 0x0000000501007387 */ /* 0x0005e20000100800 */
[----:B-1----:R-:W-:Y:S01]  /*10540*/  IMAD.MOV.U32 R3, RZ, RZ, 0x2 ;  /* 0x00000002ff037424 */ /* 0x002fe200078e00ff */
[----:B----4-:R-:W-:-:S02]  /*10550*/  MOV R0, 0x181f ;  /* 0x0000181f00007802 */ /* 0x010fc40000000f00 */
[----:B------:R-:W-:Y:S02]  /*10560*/  MOV R2, 0x10580 ;  /* 0x0001058000027802 */ /* 0x000fe40000000f00 */
[----:B--23--:R-:W-:Y:S05]  /*10570*/  CALL.REL.NOINC `($__internal_1_$__cuda_sm70_shflsync_idx_p) ;  /* 0x000007e000007944 */ /* 0x00cfea0003c00000 */
[----:B-----5:R-:W-:Y:S01]  /*10580*/  MOV R4, R0 ;  /* 0x0000000000047202 */ /* 0x020fe20000000f00 */
[----:B-1----:R-:W-:Y:S05]  /*10590*/  BRA `(.L_x_145) ;  /* 0xffffdc6000007947 */ /* 0x002fea000383ffff */
.L_x_92:
[----:B------:R1:W-:Y:S01]  /*105a0*/  STL [R1], R14 ;  /* 0x0000000e01007387 */ /* 0x0003e20000100800 */
[----:B------:R-:W-:Y:S01]  /*105b0*/  IMAD.MOV.U32 R3, RZ, RZ, 0x2 ;  /* 0x00000002ff037424 */ /* 0x000fe200078e00ff */
[----:B----4-:R-:W-:Y:S02]  /*105c0*/  MOV R0, 0x181f ;  /* 0x0000181f00007802 */ /* 0x010fe40000000f00 */
[----:B------:R-:W-:Y:S02]  /*105d0*/  MOV R2, 0x105f0 ;  /* 0x000105f000027802 */ /* 0x000fe40000000f00 */
[----:B-123--:R-:W-:Y:S05]  /*105e0*/  CALL.REL.NOINC `($__internal_1_$__cuda_sm70_shflsync_idx_p) ;  /* 0x0000077000007944 */ /* 0x00efea0003c00000 */
[----:B-1---5:R-:W-:Y:S05]  /*105f0*/  BRA `(.L_x_146) ;  /* 0xffffdc2000007947 */ /* 0x022fea000383ffff */
.L_x_95:
[----:B------:R3:W-:Y:S01]  /*10600*/  STL [R1], R5 ;  /* 0x0000000501007387 */ /* 0x0007e20000100800 */
[----:B-1----:R-:W-:Y:S01]  /*10610*/  IMAD.MOV.U32 R3, RZ, RZ, 0x3 ;  /* 0x00000003ff037424 */ /* 0x002fe200078e00ff */
[----:B------:R-:W-:Y:S02]  /*10620*/  MOV R0, 0x181f ;  /* 0x0000181f00007802 */ /* 0x000fe40000000f00 */
[----:B------:R-:W-:Y:S02]  /*10630*/  MOV R2, 0x10650 ;  /* 0x0001065000027802 */ /* 0x000fe40000000f00 */
[----:B--234-:R-:W-:Y:S05]  /*10640*/  CALL.REL.NOINC `($__internal_1_$__cuda_sm70_shflsync_idx_p) ;  /* 0x0000071000007944 */ /* 0x01cfea0003c00000 */
[----:B------:R2:W-:Y:S01]  /*10650*/  STL [R1], R14 ;  /* 0x0000000e01007387 */ /* 0x0005e20000100800 */
[----:B-----5:R-:W-:Y:S01]  /*10660*/  IMAD.MOV.U32 R4, RZ, RZ, R0 ;  /* 0x000000ffff047224 */ /* 0x020fe200078e0000 */
[----:B------:R-:W-:Y:S01]  /*10670*/  MOV R3, 0x3 ;  /* 0x0000000300037802 */ /* 0x000fe20000000f00 */
[----:B------:R-:W-:Y:S01]  /*10680*/  IMAD.MOV.U32 R0, RZ, RZ, 0x181f ;  /* 0x0000181fff007424 */ /* 0x000fe200078e00ff */
[----:B------:R-:W-:-:S02]  /*10690*/  MOV R2, 0x106b0 ;  /* 0x000106b000027802 */ /* 0x000fc40000000f00 */
[----:B-12---:R-:W-:Y:S05]  /*106a0*/  CALL.REL.NOINC `($__internal_1_$__cuda_sm70_shflsync_idx_p) ;  /* 0x000006b000007944 */ /* 0x006fea0003c00000 */
[----:B-1---5:R-:W-:Y:S05]  /*106b0*/  BRA `(.L_x_147) ;  /* 0xffffdd8000007947 */ /* 0x022fea000383ffff */
.L_x_97:
[----:B------:R1:W-:Y:S01]  /*106c0*/  STL [R1], R102 ;  /* 0x0000006601007387 */ /* 0x0003e20000100800 */
[----:B------:R-:W-:Y:S01]  /*106d0*/  IMAD.MOV.U32 R3, RZ, RZ, RZ ;  /* 0x000000ffff037224 */ /* 0x000fe200078e00ff */
[----:B------:R-:W-:-:S02]  /*106e0*/  MOV R0, 0x1f ;  /* 0x0000001f00007802 */ /* 0x000fc40000000f00 */
[----:B------:R-:W-:Y:S02]  /*106f0*/  MOV R2, 0x10710 ;  /* 0x0001071000027802 */ /* 0x000fe40000000f00 */
[----:B-1----:R-:W-:Y:S05]  /*10700*/  CALL.REL.NOINC `($__internal_1_$__cuda_sm70_shflsync_idx_p) ;  /* 0x0000065000007944 */ /* 0x002fea0003c00000 */
[----:B------:R-:W-:Y:S01]  /*10710*/  MOV R9, R0 ;  /* 0x0000000000097202 */ /* 0x000fe20000000f00 */
[----:B-1---5:R-:W-:Y:S05]  /*10720*/  BRA `(.L_x_148) ;  /* 0xffffdfe000007947 */ /* 0x022fea000383ffff */
.L_x_98:
[----:B------:R3:W-:Y:S01]  /*10730*/  STL [R1], R102 ;  /* 0x0000006601007387 */ /* 0x0007e20000100800 */
[----:B------:R-:W-:Y:S01]  /*10740*/  IMAD.MOV.U32 R3, RZ, RZ, 0x1 ;  /* 0x00000001ff037424 */ /* 0x000fe200078e00ff */
[----:B------:R-:W-:Y:S02]  /*10750*/  MOV R0, 0x1f ;  /* 0x0000001f00007802 */ /* 0x000fe40000000f00 */
[----:B------:R-:W-:Y:S02]  /*10760*/  MOV R2, 0x10780 ;  /* 0x0001078000027802 */ /* 0x000fe40000000f00 */
[----:B-123--:R-:W-:Y:S05]  /*10770*/  CALL.REL.NOINC `($__internal_1_$__cuda_sm70_shflsync_idx_p) ;  /* 0x000005e000007944 */ /* 0x00efea0003c00000 */
[----:B------:R-:W-:Y:S01]  /*10780*/  MOV R8, R0 ;  /* 0x0000000000087202 */ /* 0x000fe20000000f00 */
[----:B-1---5:R-:W-:Y:S05]  /*10790*/  BRA `(.L_x_149) ;  /* 0xffffdf9000007947 */ /* 0x022fea000383ffff */
.L_x_99:
[----:B------:R-:W-:Y:S02]  /*107a0*/  MOV R3, 0x1 ;  /* 0x0000000100037802 */ /* 0x000fe40000000f00 */
[----:B------:R-:W-:Y:S02]  /*107b0*/  MOV R2, 0x107d0 ;  /* 0x000107d000027802 */ /* 0x000fe40000000f00 */
[----:B-1234-:R-:W-:Y:S05]  /*107c0*/  CALL.REL.NOINC `($__internal_2_$__cuda_sm70_shflsync_up_p) ;  /* 0x0000063000007944 */ /* 0x01efea0003c00000 */
[----:B------:R-:W-:Y:S05]  /*107d0*/  BRA `(.L_x_150) ;  /* 0xffffe08000007947 */ /* 0x000fea000383ffff */
.L_x_100:
[----:B------:R-:W-:Y:S02]  /*107e0*/  MOV R3, 0x2 ;  /* 0x0000000200037802 */ /* 0x000fe40000000f00 */
[----:B------:R-:W-:-:S02]  /*107f0*/  MOV R2, 0x10810 ;  /* 0x0001081000027802 */ /* 0x000fc40000000f00 */
[----:B--2-4-:R-:W-:Y:S05]  /*10800*/  CALL.REL.NOINC `($__internal_2_$__cuda_sm70_shflsync_up_p) ;  /* 0x000005f000007944 */ /* 0x014fea0003c00000 */
        /* <DEDUP_REMOVED lines=23> */
.L_x_104:
[----:B------:R-:W-:Y:S02]  /*10980*/  MOV R3, 0x1 ;  /* 0x0000000100037802 */ /* 0x000fe40000000f00 */
[----:B------:R-:W-:Y:S02]  /*10990*/  MOV R2, 0x109b0 ;  /* 0x000109b000027802 */ /* 0x000fe40000000f00 */
[----:B------:R-:W-:Y:S05]  /*109a0*/  CALL.REL.NOINC `($__internal_2_$__cuda_sm70_shflsync_up_p) ;  /* 0x0000045000007944 */ /* 0x000fea0003c00000 */
[----:B------:R-:W-:Y:S01]  /*109b0*/  MOV R2, R4 ;  /* 0x0000000400027202 */ /* 0x000fe20000000f00 */
[----:B------:R-:W-:Y:S05]  /*109c0*/  BRA `(.L_x_152) ;  /* 0xffffe0f000007947 */ /* 0x000fea000383ffff */
.L_x_105:
        /* <DEDUP_REMOVED lines=26> */
.L_x_107:
[----:B------:R-:W-:Y:S02]  /*10b70*/  SEL R0, RZ, 0x1, P0 ;  /* 0x00000001ff007807 */ /* 0x000fe40000000000 */
[----:B------:R-:W-:Y:S02]  /*10b80*/  MOV R2, 0x10ba0 ;  /* 0x00010ba000027802 */ /* 0x000fe40000000f00 */
[----:B-1----:R-:W-:Y:S05]  /*10b90*/  CALL.REL.NOINC `($__internal_3_$__cuda_sm70_votesync_ballot) ;  /* 0x000002c000007944 */ /* 0x002fea0003c00000 */
[----:B------:R-:W-:Y:S01]  /*10ba0*/  MOV R5, R0 ;  /* 0x0000000000057202 */ /* 0x000fe20000000f00 */
[----:B------:R-:W-:Y:S05]  /*10bb0*/  BRA `(.L_x_154) ;  /* 0xffffe09000007947 */ /* 0x000fea000383ffff */
.L_x_108:
[----:B------:R4:W-:Y:S01]  /*10bc0*/  STL [R1], R6 ;  /* 0x0000000601007387 */ /* 0x0009e20000100800 */
[----:B---3--:R-:W-:Y:S01]  /*10bd0*/  IMAD.MOV.U32 R3, RZ, RZ, R11 ;  /* 0x000000ffff037224 */ /* 0x008fe200078e000b */
[----:B------:R-:W-:Y:S02]  /*10be0*/  MOV R0, 0x1f ;  /* 0x0000001f00007802 */ /* 0x000fe40000000f00 */
[----:B------:R-:W-:Y:S02]  /*10bf0*/  MOV R2, 0x10c10 ;  /* 0x00010c1000027802 */ /* 0x000fe40000000f00 */
[----:B-12-4-:R-:W-:Y:S05]  /*10c00*/  CALL.REL.NOINC `($__internal_1_$__cuda_sm70_shflsync_idx_p) ;  /* 0x0000015000007944 */ /* 0x016fea0003c00000 */
[----:B------:R2:W-:Y:S01]  /*10c10*/  STL [R1], R7 ;  /* 0x0000000701007387 */ /* 0x0005e20000100800 */
[----:B------:R-:W-:Y:S01]  /*10c20*/  IMAD.MOV.U32 R6, RZ, RZ, R0 ;  /* 0x000000ffff067224 */ /* 0x000fe200078e0000 */
[----:B------:R-:W-:Y:S01]  /*10c30*/  MOV R3, R11 ;  /* 0x0000000b00037202 */ /* 0x000fe20000000f00 */
[----:B------:R-:W-:Y:S01]  /*10c40*/  IMAD.MOV.U32 R0, RZ, RZ, 0x1f ;  /* 0x0000001fff007424 */ /* 0x000fe200078e00ff */
[----:B------:R-:W-:-:S02]  /*10c50*/  MOV R2, 0x10c70 ;  /* 0x00010c7000027802 */ /* 0x000fc40000000f00 */
[----:B-12--5:R-:W-:Y:S05]  /*10c60*/  CALL.REL.NOINC `($__internal_1_$__cuda_sm70_shflsync_idx_p) ;  /* 0x000000f000007944 */ /* 0x026fea0003c00000 */
[----:B------:R-:W-:Y:S01]  /*10c70*/  MOV R7, R0 ;  /* 0x0000000000077202 */ /* 0x000fe20000000f00 */
[----:B-1---5:R-:W-:Y:S05]  /*10c80*/  BRA `(.L_x_155) ;  /* 0xffffe00000007947 */ /* 0x022fea000383ffff */
.L_x_111:
[----:B------:R2:W-:Y:S01]  /*10c90*/  STL [R1], R4 ;  /* 0x0000000401007387 */ /* 0x0005e20000100800 */
[----:B------:R-:W-:Y:S01]  /*10ca0*/  IMAD.MOV.U32 R3, RZ, RZ, R0 ;  /* 0x000000ffff037224 */ /* 0x000fe200078e0000 */
[----:B------:R-:W-:-:S02]  /*10cb0*/  MOV R0, 0x1f ;  /* 0x0000001f00007802 */ /* 0x000fc40000000f00 */
[----:B------:R-:W-:Y:S02]  /*10cc0*/  MOV R2, 0x10ce0 ;  /* 0x00010ce000027802 */ /* 0x000fe40000000f00 */
[----:B-1234-:R-:W-:Y:S05]  /*10cd0*/  CALL.REL.NOINC `($__internal_1_$__cuda_sm70_shflsync_idx_p) ;  /* 0x0000008000007944 */ /* 0x01efea0003c00000 */
[----:B------:R-:W-:Y:S01]  /*10ce0*/  MOV R10, R0 ;  /* 0x00000000000a7202 */ /* 0x000fe20000000f00 */
[----:B-1---5:R-:W-:Y:S05]  /*10cf0*/  BRA `(.L_x_110) ;  /* 0xffffdff000007947 */ /* 0x022fea000383ffff */
        .weak           $__internal_0_$__cuda_sm70_shflsync_bfly_p
        .type           $__internal_0_$__cuda_sm70_shflsync_bfly_p,@function
        .size           $__internal_0_$__cuda_sm70_shflsync_bfly_p,($__internal_1_$__cuda_sm70_shflsync_idx_p - $__internal_0_$__cuda_sm70_shflsync_bfly_p)
$__internal_0_$__cuda_sm70_shflsync_bfly_p:
[----:B------:R-:W-:Y:S02]  /*10d00*/  MOV R169, 0xffffffff ;  /* 0xffffffff00a97802 */ /* 0x000fe40000000f00 */
[----:B------:R-:W-:Y:S02]  /*10d10*/  MOV R3, 0x1f ;  /* 0x0000001f00037802 */ /* 0x000fe40000000f00 */
[----:B------:R-:W-:Y:S04]  /*10d20*/  WARPSYNC R169 ;  /* 0x000000a900007348 */ /* 0x000fe80003800000 */
[----:B------:R1:W2:Y:S02]  /*10d30*/  SHFL.BFLY PT, R0, R132, R0, R3 ;  /* 0x0c00000084007389 */ /* 0x0002a400000e0003 */
[----:B-1----:R-:W-:-:S04]  /*10d40*/  MOV R3, 0x0 ;  /* 0x0000000000037802 */ /* 0x002fc80000000f00 */
[----:B--2---:R-:W-:Y:S05]  /*10d50*/  RET.REL.NODEC R2 `(_ZN7cutlass13device_kernelIN5flash19enable_sm80_to_sm89INS1_16FlashAttnFwdSm80INS1_25CollectiveMainloopFwdSm80ILi8ELi1ELb1EN4cute5tupleIJNS5_1CILi128EEENS7_ILi48EEENS7_ILi256EEEEEELi256ENS_10bfloat16_tEfNS_4arch4Sm80ELb0ELb0ELb0ELb1ELb1ELb0ELb1ELb1EEENS1_21CollectiveEpilogueFwdINS6_IJS8_SA_S9_EEENS6_IJNS7_ILi1EEESI_SI_EEESC_SE_Li256ELb1ELb1ELb1ELb0EEENS1_36VarlenDynamicPersistentTileSchedulerILi128ELi48ELi256ELi256ELb1ELb1ELb0ELb0ELb1ELb1EEEEEEEEEvNT_6ParamsE) ;  /* 0xfffef2a002007950 */ /* 0x004fea0003c3ffff */
        .weak           $__internal_1_$__cuda_sm70_shflsync_idx_p
        .type           $__internal_1_$__cuda_sm70_shflsync_idx_p,@function
        .size           $__internal_1_$__cuda_sm70_shflsync_idx_p,($__internal_2_$__cuda_sm70_shflsync_up_p - $__internal_1_$__cuda_sm70_shflsync_idx_p)
$__internal_1_$__cuda_sm70_shflsync_idx_p:
[----:B------:R1:W-:Y:S04]  /*10d60*/  STL [R1+0x190], R5 ;  /* 0x0001900501007387 */ /* 0x0003e80000100800 */
[----:B------:R2:W-:Y:S01]  /*10d70*/  STL [R1+0x18c], R4 ;  /* 0x00018c0401007387 */ /* 0x0005e20000100800 */
[----:B-1----:R-:W-:-:S03]  /*10d80*/  MOV R5, 0xffffffff ;  /* 0xffffffff00057802 */ /* 0x002fc60000000f00 */
[----:B--2---:R-:W2:Y:S01]  /*10d90*/  LDL.LU R4, [R1] ;  /* 0x0000000001047983 */ /* 0x004ea20000300800 */
[----:B------:R-:W-:Y:S04]  /*10da0*/  WARPSYNC R5 ;  /* 0x0000000500007348 */ /* 0x000fe80003800000 */
[----:B--2---:R1:W2:Y:S04]  /*10db0*/  SHFL.IDX PT, R0, R4, R3, R0 ;  /* 0x0000000304007389 */ /* 0x0042a800000e0000 */
[----:B-1----:R1:W5:Y:S04]  /*10dc0*/  LDL.LU R5, [R1+0x190] ;  /* 0x0001900001057983 */ /* 0x0023680000300800 */
[----:B------:R1:W5:Y:S01]  /*10dd0*/  LDL.LU R4, [R1+0x18c] ;  /* 0x00018c0001047983 */ /* 0x0003620000300800 */
[----:B------:R-:W-:-:S04]  /*10de0*/  MOV R3, 0x0 ;  /* 0x0000000000037802 */ /* 0x000fc80000000f00 */
[----:B--2---:R-:W-:Y:S05]  /*10df0*/  RET.REL.NODEC R2 `(_ZN7cutlass13device_kernelIN5flash19enable_sm80_to_sm89INS1_16FlashAttnFwdSm80INS1_25CollectiveMainloopFwdSm80ILi8ELi1ELb1EN4cute5tupleIJNS5_1CILi128EEENS7_ILi48EEENS7_ILi256EEEEEELi256ENS_10bfloat16_tEfNS_4arch4Sm80ELb0ELb0ELb0ELb1ELb1ELb0ELb1ELb1EEENS1_21CollectiveEpilogueFwdINS6_IJS8_SA_S9_EEENS6_IJNS7_ILi1EEESI_SI_EEESC_SE_Li256ELb1ELb1ELb1ELb0EEENS1_36VarlenDynamicPersistentTileSchedulerILi128ELi48ELi256ELi256ELb1ELb1ELb0ELb0ELb1ELb1EEEEEEEEEvNT_6ParamsE) ;  /* 0xfffef20002007950 */ /* 0x004fea0003c3ffff */
        .weak           $__internal_2_$__cuda_sm70_shflsync_up_p
        .type           $__internal_2_$__cuda_sm70_shflsync_up_p,@function
        .size           $__internal_2_$__cuda_sm70_shflsync_up_p,($__internal_3_$__cuda_sm70_votesync_ballot - $__internal_2_$__cuda_sm70_shflsync_up_p)
$__internal_2_$__cuda_sm70_shflsync_up_p:
[----:B------:R-:W-:Y:S02]  /*10e00*/  MOV R4, RZ ;  /* 0x000000ff00047202 */ /* 0x000fe40000000f00 */
[----:B------:R-:W-:-:S04]  /*10e10*/  MOV R11, 0xffffffff ;  /* 0xffffffff000b7802 */ /* 0x000fc80000000f00 */
[----:B------:R-:W-:Y:S04]  /*10e20*/  WARPSYNC R11 ;  /* 0x0000000b00007348 */ /* 0x000fe80003800000 */
[----:B------:R1:W2:Y:S02]  /*10e30*/  SHFL.UP PT, R4, R0, R3, R4 ;  /* 0x0400000300047389 */ /* 0x0002a400000e0004 */
[----:B-1----:R-:W-:-:S04]  /*10e40*/  MOV R3, 0x0 ;  /* 0x0000000000037802 */ /* 0x002fc80000000f00 */
[----:B--2---:R-:W-:Y:S05]  /*10e50*/  RET.REL.NODEC R2 `(_ZN7cutlass13device_kernelIN5flash19enable_sm80_to_sm89INS1_16FlashAttnFwdSm80INS1_25CollectiveMainloopFwdSm80ILi8ELi1ELb1EN4cute5tupleIJNS5_1CILi128EEENS7_ILi48EEENS7_ILi256EEEEEELi256ENS_10bfloat16_tEfNS_4arch4Sm80ELb0ELb0ELb0ELb1ELb1ELb0ELb1ELb1EEENS1_21CollectiveEpilogueFwdINS6_IJS8_SA_S9_EEENS6_IJNS7_ILi1EEESI_SI_EEESC_SE_Li256ELb1ELb1ELb1ELb0EEENS1_36VarlenDynamicPersistentTileSchedulerILi128ELi48ELi256ELi256ELb1ELb1ELb0ELb0ELb1ELb1EEEEEEEEEvNT_6ParamsE) ;  /* 0xfffef1a002007950 */ /* 0x004fea0003c3ffff */
        .weak           $__internal_3_$__cuda_sm70_votesync_ballot
        .type           $__internal_3_$__cuda_sm70_votesync_ballot,@function
        .size           $__internal_3_$__cuda_sm70_votesync_ballot,(.L_x_3229 - $__internal_3_$__cuda_sm70_votesync_ballot)
$__internal_3_$__cuda_sm70_votesync_ballot:
[----:B------:R-:W-:Y:S01]  /*10e60*/  ISETP.NE.U32.AND P0, PT, R0, 0x1, PT ;  /* 0x000000010000780c */ /* 0x000fe20003f05070 */
[----:B------:R-:W-:-:S04]  /*10e70*/  IMAD.MOV.U32 R3, RZ, RZ, -0x1 ;  /* 0xffffffffff037424 */ /* 0x000fc800078e00ff */
[----:B------:R-:W-:Y:S08]  /*10e80*/  WARPSYNC R3 ;  /* 0x0000000300007348 */ /* 0x000ff00003800000 */
[----:B------:R-:W-:-:S04]  /*10e90*/  VOTE.ANY R0, PT, !P0 ;  /* 0x0000000000007806 */ /* 0x000fc800040e0100 */
[----:B------:R-:W-:Y:S01]  /*10ea0*/  LOP3.LUT R0, R0, R3, RZ, 0xc0, !PT ;  /* 0x0000000300007212 */ /* 0x000fe200078ec0ff */
[----:B------:R-:W-:-:S04]  /*10eb0*/  IMAD.MOV.U32 R3, RZ, RZ, 0x0 ;  /* 0x00000000ff037424 */ /* 0x000fc800078e00ff */
[----:B------:R-:W-:Y:S05]  /*10ec0*/  RET.REL.NODEC R2 `(_ZN7cutlass13device_kernelIN5flash19enable_sm80_to_sm89INS1_16FlashAttnFwdSm80INS1_25CollectiveMainloopFwdSm80ILi8ELi1ELb1EN4cute5tupleIJNS5_1CILi128EEENS7_ILi48EEENS7_ILi256EEEEEELi256ENS_10bfloat16_tEfNS_4arch4Sm80ELb0ELb0ELb0ELb1ELb1ELb0ELb1ELb1EEENS1_21CollectiveEpilogueFwdINS6_IJS8_SA_S9_EEENS6_IJNS7_ILi1EEESI_SI_EEESC_SE_Li256ELb1ELb1ELb1ELb0EEENS1_36VarlenDynamicPersistentTileSchedulerILi128ELi48ELi256ELi256ELb1ELb1ELb0ELb0ELb1ELb1EEEEEEEEEvNT_6ParamsE) ;  /* 0xfffef13002007950 */ /* 0x000fea0003c3ffff */
.L_x_156:
        /* <DEDUP_REMOVED lines=11> */
.L_x_3229:


//--------------------- .text._ZN7cutlass13device_kernelIN5flash19enable_sm80_to_sm89INS1_16FlashAttnFwdSm80INS1_25CollectiveMainloopFwdSm80ILi8ELi1ELb0EN4cute5tupleIJNS5_1CILi128EEENS7_ILi32EEENS7_ILi256EEEEEELi256ENS_10bfloat16_tEfNS_4arch4Sm80ELb0ELb0ELb0ELb1ELb1ELb1ELb1ELb1EEENS1_21CollectiveEpilogueFwdINS6_IJS8_SA_S9_EEENS6_IJNS7_ILi1EEESI_SI_EEESC_SE_Li256ELb1ELb1ELb1ELb0EEENS1_36VarlenDynamicPersistentTileSchedulerILi128ELi32ELi256ELi256ELb1ELb1ELb0ELb0ELb1ELb1EEEEEEEEEvNT_6ParamsE --------------------------
	.section	.text._ZN7cutlass13device_kernelIN5flash19enable_sm80_to_sm89INS1_16FlashAttnFwdSm80INS1_25CollectiveMainloopFwdSm80ILi8ELi1ELb0EN4cute5tupleIJNS5_1CILi128EEENS7_ILi32EEENS7_ILi256EEEEEELi256ENS_10bfloat16_tEfNS_4arch4Sm80ELb0ELb0ELb0ELb1ELb1ELb1ELb1ELb1EEENS1_21CollectiveEpilogueFwdINS6_IJS8_SA_S9_EEENS6_IJNS7_ILi1EEESI_SI_EEESC_SE_Li256ELb1ELb1ELb1ELb0EEENS1_36VarlenDynamicPersistentTileSchedulerILi128ELi32ELi256ELi256ELb1ELb1ELb0ELb0ELb1ELb1EEEEEEEEEvNT_6ParamsE,"ax",@progbits
	.sectioninfo	@"SHI_REGISTERS=255"
	.align	128
.text._ZN7cutlass13device_kernelIN5flash19enable_sm80_to_sm89INS1_16FlashAttnFwdSm80INS1_25CollectiveMainloopFwdSm80ILi8ELi1ELb0EN4cute5tupleIJNS5_1CILi128EEENS7_ILi32EEENS7_ILi256EEEEEELi256ENS_10bfloat16_tEfNS_4arch4Sm80ELb0ELb0ELb0ELb1ELb1ELb1ELb1ELb1EEENS1_21CollectiveEpilogueFwdINS6_IJS8_SA_S9_EEENS6_IJNS7_ILi1EEESI_SI_EEESC_SE_Li256ELb1ELb1ELb1ELb0EEENS1_36VarlenDynamicPersistentTileSchedulerILi128ELi32ELi256ELi256ELb1ELb1ELb0ELb0ELb1ELb1EEEEEEEEEvNT_6ParamsE:
        .type           _ZN7cutlass13device_kernelIN5flash19enable_sm80_to_sm89INS1_16FlashAttnFwdSm80INS1_25CollectiveMainloopFwdSm80ILi8ELi1ELb0EN4cute5tupleIJNS5_1CILi128EEENS7_ILi32EEENS7_ILi256EEEEEELi256ENS_10bfloat16_tEfNS_4arch4Sm80ELb0ELb0ELb0ELb1ELb1ELb1ELb1ELb1EEENS1_21CollectiveEpilogueFwdINS6_IJS8_SA_S9_EEENS6_IJNS7_ILi1EEESI_SI_EEESC_SE_Li256ELb1ELb1ELb1ELb0EEENS1_36VarlenDynamicPersistentTileSchedulerILi128ELi32ELi256ELi256ELb1ELb1ELb0ELb0ELb1ELb1EEEEEEEEEvNT_6ParamsE,@function
        .size           _ZN7cutlass13device_kernelIN5flash19enable_sm80_to_sm89INS1_16FlashAttnFwdSm80INS1_25CollectiveMainloopFwdSm80ILi8ELi1ELb0EN4cute5tupleIJNS5_1CILi128EEENS7_ILi32EEENS7_ILi256EEEEEELi256ENS_10bfloat16_tEfNS_4arch4Sm80ELb0ELb0ELb0ELb1ELb1ELb1ELb1ELb1EEENS1_21CollectiveEpilogueFwdINS6_IJS8_SA_S9_EEENS6_IJNS7_ILi1EEESI_SI_EEESC_SE_Li256ELb1ELb1ELb1ELb0EEENS1_36VarlenDynamicPersistentTileSchedulerILi128ELi32ELi256ELi256ELb1ELb1ELb0ELb0ELb1ELb1EEEEEEEEEvNT_6ParamsE,(.L_x_3234 - _ZN7cutlass13device_kernelIN5flash19enable_sm80_to_sm89INS1_16FlashAttnFwdSm80INS1_25CollectiveMainloopFwdSm80ILi8ELi1ELb0EN4cute5tupleIJNS5_1CILi128EEENS7_ILi32EEENS7_ILi256EEEEEELi256ENS_10bfloat16_tEfNS_4arch4Sm80ELb0ELb0ELb0ELb1ELb1ELb1ELb1ELb1EEENS1_21CollectiveEpilogueFwdINS6_IJS8_SA_S9_EEENS6_IJNS7_ILi1EEESI_SI_EEESC_SE_Li256ELb1ELb1ELb1ELb0EEENS1_36VarlenDynamicPersistentTileSchedulerILi128ELi32ELi256ELi256ELb1ELb1ELb0ELb0ELb1ELb1EEEEEEEEEvNT_6ParamsE)
        .other          _ZN7cutlass13device_kernelIN5flash19enable_sm80_to_sm89INS1_16FlashAttnFwdSm80INS1_25CollectiveMainloopFwdSm80ILi8ELi1ELb0EN4cute5tupleIJNS5_1CILi128EEENS7_ILi32EEENS7_ILi256EEEEEELi256ENS_10bfloat16_tEfNS_4arch4Sm80ELb0ELb0ELb0ELb1ELb1ELb1ELb1ELb1EEENS1_21CollectiveEpilogueFwdINS6_IJS8_SA_S9_EEENS6_IJNS7_ILi1EEESI_SI_EEESC_SE_Li256ELb1ELb1ELb1ELb0EEENS1_36VarlenDynamicPersistentTileSchedulerILi128ELi32ELi256ELi256ELb1ELb1ELb0ELb0ELb1ELb1EEEEEEEEEvNT_6ParamsE,@"STO_CUDA_ENTRY STV_DEFAULT"
_ZN7cutlass13device_kernelIN5flash19enable_sm80_to_sm89INS1_16FlashAttnFwdSm80INS1_25CollectiveMainloopFwdSm80ILi8ELi1ELb0EN4cute5tupleIJNS5_1CILi128EEENS7_ILi32EEENS7_ILi256EEEEEELi256ENS_10bfloat16_tEfNS_4arch4Sm80ELb0ELb0ELb0ELb1ELb1ELb1ELb1ELb1EEENS1_21CollectiveEpilogueFwdINS6_IJS8_SA_S9_EEENS6_IJNS7_ILi1EEESI_SI_EEESC_SE_Li256ELb1ELb1ELb1ELb0EEENS1_36VarlenDynamicPersistentTileSchedulerILi128ELi32ELi256ELi256ELb1ELb1ELb0ELb0ELb1ELb1EEEEEEEEEvNT_6ParamsE:
[----:B------:R-:W-:-:S03]  /*0000*/  MOV R1, c[0x0][0x28] ;  /* 0x00000a0000017a02 */ /* 0x000fc60000000f00 */
[----:B------:R-:W1:Y:S01]  /*0010*/  S2R R2, SR_TID.X ;  /* 0x0000000000027919 */ /* 0x000e620000002100 */
[----:B------:R-:W-:Y:S01]  /*0020*/  IADD3 R1, R1, -0x58, RZ ;  /* 0xffffffa801017810 */ /* 0x000fe20007ffe0ff */
[----:B------:R-:W-:Y:S01]  /*0030*/  ULDC.64 UR8, c[0x0][0x118] ;  /* 0x0000460000087ab9 */ /* 0x000fe20000000a00 */
[----:B-1----:R-:W-:-:S05]  /*0040*/  SHF.R.U32.HI R0, RZ, 0x5, R2 ;  /* 0x00000005ff007819 */ /* 0x002fca0000011602 */
[----:B------:R-:W1:Y:S02]  /*0050*/  SHFL.IDX PT, R3, R0, RZ, 0x1f ;  /* 0x00001fff00037589 */ /* 0x000e6400000e0000 */
[----:B-1----:R-:W-:Y:S02]  /*0060*/  ISETP.NE.AND P0, PT, R3, RZ, PT ;  /* 0x000000ff0300720c */ /* 0x002fe40003f05270 */
[----:B------:R1:W-:Y:S11]  /*0070*/  STL [R1+0x44], R3 ;  /* 0x0000440301007387 */ /* 0x0003f60000100800 */
[----:B------:R-:W-:Y:S06]  /*0080*/  @P0 BAR.SYNC.DEFER_BLOCKING 0x5, 0x100 ;  /* 0x0144000000000b1d */ /* 0x000fec0000010000 */
[----:B------:R-:W2:Y:S04]  /*0090*/  @P0 LDS.128 R228, [0x20080] ;  /* 0x02008000ffe40984 */ /* 0x000ea80000000c00 */
[----:B------:R-:W-:Y:S06]  /*00a0*/  @P0 BAR.ARV 0x4, 0x100 ;  /* 0x0104000000000b1d */ /* 0x000fec0000002000 */
[----:B------:R-:W-:Y:S05]  /*00b0*/  @P0 BRA `(.L_x_157) ;  /* 0x00000a7000000947 */ /* 0x000fea0003800000 */
[----:B-1----:R-:W-:Y:S01]  /*00c0*/  LOP3.LUT R14, R2, 0x1f, RZ, 0xc0, !PT ;  /* 0x0000001f020e7812 */ /* 0x002fe200078ec0ff */
[----:B------:R-:W-:Y:S01]  /*00d0*/  CS2R R8, SRZ ;  /* 0x0000000000087805 */ /* 0x000fe2000001ff00 */
[----:B------:R-:W-:-:S02]  /*00e0*/  IMAD.MOV.U32 R7, RZ, RZ, RZ ;  /* 0x000000ffff077224 */ /* 0x000fc400078e00ff */
[----:B------:R-:W-:-:S04]  /*00f0*/  ISETP.NE.AND P6, PT, R14, 0x1f, PT ;  /* 0x0000001f0e00780c */ /* 0x000fc80003fc5270 */
[----:B------:R-:W-:-:S13]  /*0100*/  ISETP.GE.OR P0, PT, R14, c[0x0][0x53c], !P6 ;  /* 0x00014f000e007a0c */ /* 0x000fda0007706670 */
[----:B------:R-:W-:Y:S02]  /*0110*/  @!P0 IMAD.MOV.U32 R4, RZ, RZ, 0x4 ;  /* 0x00000004ff048424 */ /* 0x000fe400078e00ff */
[----:B------:R-:W-:Y:S02]  /*0120*/  @!P0 IMAD.MOV.U32 R2, RZ, RZ, 0x4 ;  /* 0x00000004ff028424 */ /* 0x000fe400078e00ff */
[----:B------:R-:W-:-:S04]  /*0130*/  @!P0 IMAD.WIDE.U32 R4, R14, R4, c[0x0][0x580] ;  /* 0x000160000e048625 */ /* 0x000fc800078e0004 */
[C---:B------:R-:W-:Y:S01]  /*0140*/  @!P0 IMAD.WIDE.U32 R2, R14.reuse, R2, c[0x0][0x578] ;  /* 0x00015e000e028625 */ /* 0x040fe200078e0002 */
[----:B------:R-:W3:Y:S04]  /*0150*/  @!P0 LDG.E R8, [R4.64] ;  /* 0x0000000804088981 */ /* 0x000ee8000c1e1900 */
[----:B------:R-:W3:Y:S01]  /*0160*/  @!P0 LDG.E R7, [R2.64] ;  /* 0x0000000802078981 */ /* 0x000ee2000c1e1900 */
[C---:B------:R-:W-:Y:S01]  /*0170*/  ISETP.NE.AND P5, PT, R14.reuse, RZ, PT ;  /* 0x000000ff0e00720c */ /* 0x040fe20003fa5270 */
[----:B------:R-:W1:Y:S01]  /*0180*/  S2UR UR4, SR_CTAID.X ;  /* 0x00000000000479c3 */ /* 0x000e620000002500 */
[C---:B------:R-:W-:Y:S02]  /*0190*/  ISETP.GE.U32.AND P4, PT, R14.reuse, 0x2, PT ;  /* 0x000000020e00780c */ /* 0x040fe40003f86070 */
[----:B------:R-:W-:-:S02]  /*01a0*/  ISETP.GE.U32.AND P3, PT, R14, 0x4, PT ;  /* 0x000000040e00780c */ /* 0x000fc40003f66070 */
[C---:B------:R-:W-:Y:S02]  /*01b0*/  ISETP.GE.U32.AND P2, PT, R14.reuse, 0x8, PT ;  /* 0x000000080e00780c */ /* 0x040fe40003f46070 */
[----:B------:R-:W-:Y:S01]  /*01c0*/  ISETP.GE.U32.AND P1, PT, R14, 0x10, PT ;  /* 0x000000100e00780c */ /* 0x000fe20003f26070 */
[----:B---3--:R-:W-:-:S05]  /*01d0*/  IMAD R4, R8, R7, RZ ;  /* 0x0000000708047224 */ /* 0x008fca00078e02ff */
[----:B------:R-:W3:Y:S02]  /*01e0*/  SHFL.UP PT, R0, R4, 0x1, RZ ;  /* 0x0420000004007989 */ /* 0x000ee400000e00ff */
[----:B---3--:R-:W-:-:S05]  /*01f0*/  SEL R0, R0, RZ, P5 ;  /* 0x000000ff00007207 */ /* 0x008fca0002800000 */
[----:B------:R-:W-:-:S05]  /*0200*/  IMAD.IADD R4, R4, 0x1, R0 ;  /* 0x0000000104047824 */ /* 0x000fca00078e0200 */
        /* <DEDUP_REMOVED lines=12> */
[----:B------:R-:W3:Y:S02]  /*02d0*/  SHFL.IDX PT, R6, R4, 0x1f, 0x1f ;  /* 0x03e01f0004067f89 */ /* 0x000ee400000e0000 */
[----:B---3--:R-:W-:-:S04]  /*02e0*/  IMAD R6, R6, c[0x0][0x538], RZ ;  /* 0x00014e0006067a24 */ /* 0x008fc800078e02ff */
[----:B------:R-:W-:Y:S01]  /*02f0*/  IMAD.MOV.U32 R0, RZ, RZ, R6 ;  /* 0x000000ffff007224 */ /* 0x000fe200078e0006 */
[----:B-1----:R-:W-:-:S13]  /*0300*/  ISETP.GT.AND P0, PT, R6, UR4, PT ;  /* 0x0000000406007c0c */ /* 0x002fda000bf04270 */
[----:B------:R-:W-:Y:S05]  /*0310*/  @P0 BRA `(.L_x_158) ;  /* 0x0000027000000947 */ /* 0x000fea0003800000 */
[----:B------:R-:W-:Y:S02]  /*0320*/  MOV R6, R0 ;  /* 0x0000000000067202 */ /* 0x000fe40000000f00 */
[----:B------:R-:W-:-:S04]  /*0330*/  MOV R9, RZ ;  /* 0x000000ff00097202 */ /* 0x000fc80000000f00 */
.L_x_162:
        /* <DEDUP_REMOVED lines=12> */
[----:B------:R-:W3:Y:S04]  /*0400*/  @!P0 LDG.E R8, [R4.64] ;  /* 0x0000000804088981 */ /* 0x000ee8000c1e1900 */
[----:B------:R-:W3:Y:S02]  /*0410*/  @!P0 LDG.E R7, [R2.64] ;  /* 0x0000000802078981 */ /* 0x000ee4000c1e1900 */
[----:B---3--:R-:W-:Y:S01]  /*0420*/  IMAD R5, R8, R7, RZ ;  /* 0x0000000708057224 */ /* 0x008fe200078e02ff */
[----:B------:R-:W-:Y:S05]  /*0430*/  BRA.DIV ~URZ, `(.L_x_160) ;  /* 0x00016b527f007947 */ /* 0x000fea000b800000 */
[----:B------:R1:W3:Y:S02]  /*0440*/  SHFL.UP PT, R0, R5, 0x1, RZ ;  /* 0x0420000005007989 */ /* 0x0002e400000e00ff */
.L_x_334:
        /* <DEDUP_REMOVED lines=16> */
.L_x_335:
[----:B---3--:R-:W-:-:S05]  /*0550*/  IMAD R0, R0, c[0x0][0x538], RZ ;  /* 0x00014e0000007a24 */ /* 0x008fca00078e02ff */
[----:B------:R-:W-:-:S04]  /*0560*/  IADD3 R6, R0, R6, RZ ;  /* 0x0000000600067210 */ /* 0x000fc80007ffe0ff */
[----:B------:R-:W-:-:S13]  /*0570*/  ISETP.GT.AND P0, PT, R6, UR4, PT ;  /* 0x0000000406007c0c */ /* 0x000fda000bf04270 */
[----:B-12---:R-:W-:Y:S05]  /*0580*/  @!P0 BRA `(.L_x_162) ;  /* 0xfffffdb000008947 */ /* 0x006fea000383ffff */
.L_x_158:
[----:B------:R-:W-:-:S05]  /*0590*/  IADD3 R12, -R0, R6, RZ ;  /* 0x00000006000c7210 */ /* 0x000fca0007ffe1ff */
[----:B------:R-:W-:-:S05]  /*05a0*/  IMAD R0, R4, c[0x0][0x538], R12 ;  /* 0x00014e0004007a24 */ /* 0x000fca00078e020c */
[----:B------:R-:W-:Y:S01]  /*05b0*/  ISETP.GT.AND P0, PT, R0, UR4, PT ;  /* 0x0000000400007c0c */ /* 0x000fe2000bf04270 */
[----:B------:R-:W-:-:S12]  /*05c0*/  BRA.DIV ~URZ, `(.L_x_163) ;  /* 0x00016be27f007947 */ /* 0x000fd8000b800000 */
[----:B------:R-:W-:-:S04]  /*05d0*/  VOTE.ANY R0, PT, !P0 ;  /* 0x0000000000007806 */ /* 0x000fc800040e0100 */
.L_x_336:
[----:B------:R1:W3:Y:S01]  /*05e0*/  POPC R13, R0 ;  /* 0x00000000000d7309 */ /* 0x0002e20000000000 */
[----:B------:R-:W-:Y:S05]  /*05f0*/  BRA.DIV ~URZ, `(.L_x_164) ;  /* 0x00016bf27f007947 */ /* 0x000fea000b800000 */
[----:B---3--:R3:W4:Y:S01]  /*0600*/  SHFL.IDX PT, R11, R8, R13, 0x1f ;  /* 0x00001f0d080b7589 */ /* 0x00872200000e0000 */
[----:B------:R-:W-:-:S03]  /*0610*/  MOV R6, RZ ;  /* 0x000000ff00067202 */ /* 0x000fc60000000f00 */
[----:B------:R3:W1:Y:S04]  /*0620*/  SHFL.IDX PT, R10, R7, R13, 0x1f ;  /* 0x00001f0d070a7589 */ /* 0x00066800000e0000 */
.L_x_337:
[----:B------:R-:W-:Y:S01]  /*0630*/  ISETP.NE.AND P0, PT, R0, RZ, PT ;  /* 0x000000ff0000720c */ /* 0x000fe20003f05270 */
[----:B------:R-:W-:-:S12]  /*0640*/  BSSY B0, `(.L_x_165) ;  /* 0x0000005000007945 */ /* 0x000fd80003800000 */
[----:B------:R-:W-:Y:S05]  /*0650*/  @!P0 BRA `(.L_x_166) ;  /* 0x0000003000008947 */ /* 0x000fea0003800000 */
[----:B------:R-:W-:Y:S01]  /*0660*/  IADD3 R202, R13, -0x1, RZ ;  /* 0xffffffff0dca7810 */ /* 0x000fe20007ffe0ff */
[----:B------:R-:W-:Y:S05]  /*0670*/  BRA.DIV ~URZ, `(.L_x_167) ;  /* 0x00016c527f007947 */ /* 0x000fea000b800000 */
[----:B------:R3:W4:Y:S02]  /*0680*/  SHFL.IDX PT, R6, R4, R202, 0x1f ;  /* 0x00001fca04067589 */ /* 0x00072400000e0000 */
.L_x_166:
[----:B------:R-:W-:Y:S05]  /*0690*/  BSYNC B0 ;  /* 0x0000000000007941 */ /* 0x000fea0003800000 */
.L_x_165:
[----:B-1--4-:R-:W-:Y:S01]  /*06a0*/  IABS R0, R11 ;  /* 0x0000000b00007213 */ /* 0x012fe20000000000 */
[----:B--2---:R-:W-:Y:S02]  /*06b0*/  IMAD R228, R6, c[0x0][0x538], R12 ;  /* 0x00014e0006e47a24 */ /* 0x004fe400078e020c */
[----:B------:R-:W-:Y:S02]  /*06c0*/  IMAD.IADD R231, R13, 0x1, R9 ;  /* 0x000000010de77824 */ /* 0x000fe400078e0209 */
[----:B------:R-:W-:Y:S01]  /*06d0*/  IMAD.MOV.U32 R5, RZ, RZ, R0 ;  /* 0x000000ffff057224 */ /* 0x000fe200078e0000 */
[----:B------:R-:W-:Y:S02]  /*06e0*/  IABS R0, R10 ;  /* 0x0000000a00007213 */ /* 0x000fe40000000000 */
[----:B------:R-:W-:Y:S01]  /*06f0*/  IADD3 R229, -R228, UR4, RZ ;  /* 0x00000004e4e57c10 */ /* 0x000fe2000fffe1ff */
[----:B------:R-:W1:Y:S02]  /*0700*/  I2F.RP R2, R5 ;  /* 0x0000000500027306 */ /* 0x000e640000209400 */
[----:B---3--:R-:W-:Y:S01]  /*0710*/  IMAD.MOV.U32 R7, RZ, RZ, R0 ;  /* 0x000000ffff077224 */ /* 0x008fe200078e0000 */
[----:B------:R-:W-:-:S02]  /*0720*/  IABS R6, R229 ;  /* 0x000000e500067213 */ /* 0x000fc40000000000 */
[----:B------:R-:W-:-:S03]  /*0730*/  IABS R0, R11 ;  /* 0x0000000b00007213 */ /* 0x000fc60000000000 */
[----:B------:R-:W-:Y:S01]  /*0740*/  I2F.RP R8, R7 ;  /* 0x0000000700087306 */ /* 0x000fe20000209400 */
[----:B------:R-:W-:-:S07]  /*0750*/  IADD3 R0, RZ, -R0, RZ ;  /* 0x80000000ff007210 */ /* 0x000fce0007ffe0ff */
[----:B-1----:R-:W1:Y:S02]  /*0760*/  MUFU.RCP R2, R2 ;  /* 0x0000000200027308 */ /* 0x002e640000001000 */
[----:B-1----:R-:W-:-:S06]  /*0770*/  IADD3 R2, R2, 0xffffffe, RZ ;  /* 0x0ffffffe02027810 */ /* 0x002fcc0007ffe0ff */
[----:B------:R-:W1:Y:S02]  /*0780*/  F2I.FTZ.U32.TRUNC.NTZ R3, R2 ;  /* 0x0000000200037305 */ /* 0x000e64000021f000 */
[----:B-1----:R-:W-:-:S04]  /*0790*/  IMAD.MOV R2, RZ, RZ, -R3 ;  /* 0x000000ffff027224 */ /* 0x002fc800078e0a03 */
[----:B------:R-:W-:Y:S02]  /*07a0*/  IMAD R4, R2, R5, RZ ;  /* 0x0000000502047224 */ /* 0x000fe400078e02ff */
        /* <DEDUP_REMOVED lines=45> */
[----:B------:R-:W-:-:S04]  /*0a80*/  IMAD R2, R10, R2, R4 ;  /* 0x000000020a027224 */ /* 0x000fc800078e0204 */
[----:B------:R-:W-:Y:S01]  /*0a90*/  IMAD R230, R2, 0x10000, R0 ;  /* 0x0001000002e67824 */ /* 0x000fe200078e0200 */
[----:B------:R-:W-:Y:S05]  /*0aa0*/  BRA `(.L_x_168) ;  /* 0x0000004000007947 */ /* 0x000fea0003800000 */
.L_x_159:
[----:B--2---:R-:W-:Y:S01]  /*0ab0*/  IMAD.MOV.U32 R229, RZ, RZ, RZ ;  /* 0x000000ffffe57224 */ /* 0x004fe200078e00ff */
[----:B------:R-:W-:Y:S01]  /*0ac0*/  MOV R230, RZ ;  /* 0x000000ff00e67202 */ /* 0x000fe20000000f00 */
[----:B------:R-:W-:Y:S01]  /*0ad0*/  IMAD.U32 R228, RZ, RZ, UR4 ;  /* 0x00000004ffe47e24 */ /* 0x000fe2000f8e00ff */
[----:B------:R-:W-:Y:S02]  /*0ae0*/  MOV R231, c[0x0][0x53c] ;  /* 0x00014f0000e77a02 */ /* 0x000fe40000000f00 */
.L_x_168:
[----:B------:R-:W-:Y:S01]  /*0af0*/  ISETP.NE.AND P0, PT, R14, RZ, PT ;  /* 0x000000ff0e00720c */ /* 0x000fe20003f05270 */
[----:B------:R-:W-:-:S12]  /*0b00*/  WARPSYNC 0xffffffff ;  /* 0xffffffff00007948 */ /* 0x000fd80003800000 */
[----:B------:R1:W-:Y:S04]  /*0b10*/  @!P0 STS.128 [0x20080], R228 ;  /* 0x020080e4ff008388 */ /* 0x0003e80000000c00 */
[----:B------:R-:W-:Y:S06]  /*0b20*/  BAR.ARV 0x5, 0x100 ;  /* 0x0144000000007b1d */ /* 0x000fec0000002000 */
.L_x_157:
[----:B-12---:R-:W-:-:S13]  /*0b30*/  ISETP.GE.AND P0, PT, R231, c[0x0][0x53c], PT ;  /* 0x00014f00e7007a0c */ /* 0x006fda0003f06270 */
[----:B------:R-:W-:Y:S05]  /*0b40*/  @P0 EXIT ;  /* 0x000000000000094d */ /* 0x000fea0003800000 */
[----:B------:R-:W1:Y:S01]  /*0b50*/  S2R R14, SR_TID.X ;  /* 0x00000000000e7919 */ /* 0x000e620000002100 */
[----:B------:R-:W-:Y:S01]  /*0b60*/  IMAD.MOV.U32 R19, RZ, RZ, 0x40 ;  /* 0x00000040ff137424 */ /* 0x000fe200078e00ff */
[----:B------:R-:W-:Y:S02]  /*0b70*/  ULDC UR4, c[0x0][0x2ac] ;  /* 0x0000ab0000047ab9 */ /* 0x000fe40000000800 */
[----:B------:R-:W-:Y:S02]  /*0b80*/  ULDC UR6, c[0x0][0x1d0] ;  /* 0x0000740000067ab9 */ /* 0x000fe40000000800 */
[----:B------:R-:W-:Y:S01]  /*0b90*/  UIMAD UR6, UR4, UR6, URZ ;  /* 0x00000006040672a4 */ /* 0x000fe2000f8e023f */
[----:B-1----:R-:W-:-:S04]  /*0ba0*/  SHF.R.S32.HI R12, RZ, 0x1f, R14 ;  /* 0x0000001fff0c7819 */ /* 0x002fc8000001140e */
[CC--:B------:R-:W-:Y:S02]  /*0bb0*/  LEA.HI R3, R12.reuse, R14.reuse, RZ, 0x4 ;  /* 0x0000000e0c037211 */ /* 0x0c0fe400078f20ff */
[----:B------:R-:W-:Y:S02]  /*0bc0*/  LEA.HI R8, R12, R14, RZ, 0x2 ;  /* 0x0000000e0c087211 */ /* 0x000fe400078f10ff */
[C---:B------:R-:W-:Y:S02]  /*0bd0*/  LOP3.LUT R0, R3.reuse, 0xfffffff0, RZ, 0xc0, !PT ;  /* 0xfffffff003007812 */ /* 0x040fe400078ec0ff */
[----:B------:R-:W-:Y:S02]  /*0be0*/  SHF.R.S32.HI R4, RZ, 0x4, R3 ;  /* 0x00000004ff047819 */ /* 0x000fe40000011403 */
[----:B------:R-:W-:Y:S01]  /*0bf0*/  SHF.R.S32.HI R7, RZ, 0x2, R8 ;  /* 0x00000002ff077819 */ /* 0x000fe20000011408 */
[----:B------:R-:W-:Y:S01]  /*0c00*/  IMAD.IADD R0, R14, 0x1, -R0 ;  /* 0x000000010e007824 */ /* 0x000fe200078e0a00 */
[----:B------:R-:W-:-:S02]  /*0c10*/  LEA.HI R3, R3, R4, RZ, 0x1 ;  /* 0x0000000403037211 */ /* 0x000fc400078f08ff */
[----:B------:R-:W-:Y:S02]  /*0c20*/  SHF.R.S32.HI R2, RZ, 0x1f, R8 ;  /* 0x0000001fff027819 */ /* 0x000fe40000011408 */
[----:B------:R-:W-:Y:S02]  /*0c30*/  SHF.R.S32.HI R5, RZ, 0x1f, R0 ;  /* 0x0000001fff057819 */ /* 0x000fe40000011400 */
[----:B------:R-:W-:Y:S02]  /*0c40*/  LOP3.LUT R3, R3, 0xfffffffe, RZ, 0xc0, !PT ;  /* 0xfffffffe03037812 */ /* 0x000fe400078ec0ff */
[----:B------:R-:W-:Y:S02]  /*0c50*/  LEA.HI R2, R2, R7, RZ, 0x3 ;  /* 0x0000000702027211 */ /* 0x000fe400078f18ff */
[----:B------:R-:W-:Y:S01]  /*0c60*/  LEA.HI R13, R5, R0, RZ, 0x3 ;  /* 0x00000000050d7211 */ /* 0x000fe200078f18ff */
[----:B------:R-:W-:Y:S01]  /*0c70*/  IMAD.IADD R11, R4, 0x1, -R3 ;  /* 0x00000001040b7824 */ /* 0x000fe200078e0a03 */
[----:B------:R-:W-:-:S02]  /*0c80*/  LOP3.LUT R2, R2, 0xfffffff8, RZ, 0xc0, !PT ;  /* 0xfffffff802027812 */ /* 0x000fc400078ec0ff */
[----:B------:R-:W-:Y:S02]  /*0c90*/  LOP3.LUT R3, R13, 0xfffffff8, RZ, 0xc0, !PT ;  /* 0xfffffff80d037812 */ /* 0x000fe400078ec0ff */
[CC--:B------:R-:W-:Y:S01]  /*0ca0*/  LEA.HI R208, R12.reuse, R14.reuse, RZ, 0x3 ;  /* 0x0000000e0cd07211 */ /* 0x0c0fe200078f18ff */
[----:B------:R-:W-:Y:S01]  /*0cb0*/  IMAD.IADD R7, R7, 0x1, -R2 ;  /* 0x0000000107077824 */ /* 0x000fe200078e0a02 */
[----:B------:R-:W-:Y:S01]  /*0cc0*/  LEA.HI R6, R12, R14, RZ, 0x5 ;  /* 0x0000000e0c067211 */ /* 0x000fe200078f28ff */
[----:B------:R-:W-:Y:S01]  /*0cd0*/  IMAD.IADD R5, R0, 0x1, -R3 ;  /* 0x0000000100057824 */ /* 0x000fe200078e0a03 */
[----:B------:R-:W-:Y:S02]  /*0ce0*/  LOP3.LUT R2, R208, 0xfffffff8, RZ, 0xc0, !PT ;  /* 0xfffffff8d0027812 */ /* 0x000fe400078ec0ff */
[----:B------:R-:W-:Y:S02]  /*0cf0*/  LOP3.LUT R0, R6, 0xffffffe0, RZ, 0xc0, !PT ;  /* 0xffffffe006007812 */ /* 0x000fe400078ec0ff */
[----:B------:R-:W-:Y:S01]  /*0d00*/  SHF.R.S32.HI R4, RZ, 0x5, R6 ;  /* 0x00000005ff047819 */ /* 0x000fe20000011406 */
[C---:B------:R-:W-:Y:S01]  /*0d10*/  IMAD.IADD R213, R14.reuse, 0x1, -R2 ;  /* 0x000000010ed57824 */ /* 0x040fe200078e0a02 */
[----:B------:R-:W-:Y:S01]  /*0d20*/  SHF.R.S32.HI R2, RZ, 0x1f, R6 ;  /* 0x0000001fff027819 */ /* 0x000fe20000011406 */
[----:B------:R-:W-:Y:S01]  /*0d30*/  IMAD.IADD R28, R14, 0x1, -R0 ;  /* 0x000000010e1c7824 */ /* 0x000fe200078e0a00 */
[----:B------:R-:W-:Y:S01]  /*0d40*/  LOP3.LUT R3, R8, 0xfffffffc, RZ, 0xc0, !PT ;  /* 0xfffffffc08037812 */ /* 0x000fe200078ec0ff */
[C---:B------:R-:W-:Y:S01]  /*0d50*/  IMAD.SHL.U32 R8, R213.reuse, 0x40, RZ ;  /* 0x00000040d5087824 */ /* 0x040fe200078e00ff */
[----:B------:R-:W-:Y:S01]  /*0d60*/  LEA.HI R0, R2, R4, RZ, 0x3 ;  /* 0x0000000402007211 */ /* 0x000fe200078f18ff */
[C---:B------:R-:W-:Y:S01]  /*0d70*/  IMAD.SHL.U32 R140, R213.reuse, 0x4, RZ ;  /* 0x00000004d58c7824 */ /* 0x040fe200078e00ff */
[----:B------:R-:W-:Y:S01]  /*0d80*/  SHF.R.S32.HI R9, RZ, 0x1f, R28 ;  /* 0x0000001fff097819 */ /* 0x000fe2000001141c */
[----:B------:R-:W-:Y:S01]  /*0d90*/  IMAD.IADD R6, R14, 0x1, -R3 ;  /* 0x000000010e067824 */ /* 0x000fe200078e0a03 */
[----:B------:R-:W-:Y:S01]  /*0da0*/  LOP3.LUT R2, R8, 0x1c0, RZ, 0xc0, !PT ;  /* 0x000001c008027812 */ /* 0x000fe200078ec0ff */
[----:B------:R-:W-:Y:S01]  /*0db0*/  IMAD.SHL.U32 R134, R213, 0x8, RZ ;  /* 0x00000008d5867824 */ /* 0x000fe200078e00ff */
[----:B------:R-:W-:-:S02]  /*0dc0*/  LOP3.LUT R0, R0, 0xffffff8, RZ, 0xc0, !PT ;  /* 0x0ffffff800007812 */ /* 0x000fc400078ec0ff */
[----:B------:R-:W-:Y:S02]  /*0dd0*/  LEA.HI R16, R9, R28, RZ, 0x2 ;  /* 0x0000001c09107211 */ /* 0x000fe400078f10ff */
[----:B------:R-:W-:Y:S01]  /*0de0*/  LOP3.LUT R9, R7, 0x1, RZ, 0xc0, !PT ;  /* 0x0000000107097812 */ /* 0x000fe200078ec0ff */
[----:B------:R-:W-:Y:S01]  /*0df0*/  IMAD.IADD R3, R4, 0x1, -R0 ;  /* 0x0000000104037824 */ /* 0x000fe200078e0a00 */
[----:B------:R-:W-:Y:S02]  /*0e00*/  LOP3.LUT R10, R2, 0x8, R208, 0xf8, !PT ;  /* 0x00000008020a7812 */ /* 0x000fe400078ef8d0 */
[----:B------:R-:W-:Y:S02]  /*0e10*/  SHF.R.U32.HI R8, RZ, 0x3, R2 ;  /* 0x00000003ff087819 */ /* 0x000fe40000011602 */
[----:B------:R-:W-:Y:S02]  /*0e20*/  SHF.R.S32.HI R2, RZ, 0x2, R16 ;  /* 0x00000002ff027819 */ /* 0x000fe40000011410 */
[----:B------:R-:W-:-:S02]  /*0e30*/  ISETP.NE.U32.AND P0, PT, R9, 0x1, PT ;  /* 0x000000010900780c */ /* 0x000fc40003f05070 */
[----:B------:R-:W-:Y:S01]  /*0e40*/  LOP3.LUT R9, R10, R8, RZ, 0x3c, !PT ;  /* 0x000000080a097212 */ /* 0x000fe200078e3cff */
[----:B------:R-:W-:Y:S01]  /*0e50*/  IMAD R26, R3, 0x10, R2 ;  /* 0x00000010031a7824 */ /* 0x000fe200078e0202 */
[----:B------:R-:W-:Y:S01]  /*0e60*/  LEA.HI R10, R12, R14, RZ, 0x6 ;  /* 0x0000000e0c0a7211 */ /* 0x000fe200078f30ff */
[----:B------:R-:W-:Y:S01]  /*0e70*/  IMAD.SHL.U32 R12, R4, 0x400, RZ ;  /* 0x00000400040c7824 */ /* 0x000fe200078e00ff */
[C---:B------:R-:W-:Y:S01]  /*0e80*/  R2P PR, R7.reuse, 0x6 ;  /* 0x0000000607007804 */ /* 0x040fe20000000000 */
[----:B------:R-:W-:Y:S01]  /*0e90*/  IMAD.SHL.U32 R2, R7, 0x40, RZ ;  /* 0x0000004007027824 */ /* 0x000fe200078e00ff */
[C---:B------:R-:W-:Y:S01]  /*0ea0*/  LOP3.LUT P4, RZ, R5.reuse, 0x2, RZ, 0xc0, !PT ;  /* 0x0000000205ff7812 */ /* 0x040fe2000788c0ff */
[C---:B------:R-:W-:Y:S01]  /*0eb0*/  IMAD.SHL.U32 R4, R5.reuse, 0x40, RZ ;  /* 0x0000004005047824 */ /* 0x040fe200078e00ff */
[----:B------:R-:W-:Y:S01]  /*0ec0*/  LOP3.LUT P3, RZ, R5, 0x4, RZ, 0xc0, !PT ;  /* 0x0000000405ff7812 */ /* 0x000fe2000786c0ff */
[----:B------:R-:W-:Y:S01]  /*0ed0*/  IMAD.SHL.U32 R5, R11, 0x8, RZ ;  /* 0x000000080b057824 */ /* 0x000fe200078e00ff */
[----:B------:R-:W-:Y:S01]  /*0ee0*/  LOP3.LUT R3, R2, 0x1c0, RZ, 0xc0, !PT ;  /* 0x000001c002037812 */ /* 0x000fe200078ec0ff */
[----:B------:R-:W-:Y:S01]  /*0ef0*/  STL [R1+0x4c], R26 ;  /* 0x00004c1a01007387 */ /* 0x000fe20000100800 */
[----:B------:R-:W-:-:S02]  /*0f00*/  LOP3.LUT R2, R4, 0x1c0, RZ, 0xc0, !PT ;  /* 0x000001c004027812 */ /* 0x000fc400078ec0ff */
[----:B------:R-:W-:Y:S02]  /*0f10*/  LEA.HI R0, R6, R6, RZ, 0x1 ;  /* 0x0000000606007211 */ /* 0x000fe400078f08ff */
[----:B------:R-:W-:Y:S02]  /*0f20*/  LEA.HI R4, R3, R3, RZ, 0x1d ;  /* 0x0000000303047211 */ /* 0x000fe400078fe8ff */
[----:B------:R-:W-:Y:S02]  /*0f30*/  LOP3.LUT R5, R2, 0x8, R5, 0xf8, !PT ;  /* 0x0000000802057812 */ /* 0x000fe400078ef805 */
[----:B------:R-:W-:Y:S01]  /*0f40*/  SHF.R.U32.HI R3, RZ, 0x3, R2 ;  /* 0x00000003ff037819 */ /* 0x000fe20000011602 */
[----:B------:R-:W-:Y:S01]  /*0f50*/  IMAD.SHL.U32 R2, R10, 0x8, RZ ;  /* 0x000000080a027824 */ /* 0x000fe200078e00ff */
[----:B------:R-:W-:Y:S02]  /*0f60*/  SHF.R.S32.HI R208, RZ, 0x3, R208 ;  /* 0x00000003ffd07819 */ /* 0x000fe400000114d0 */
[----:B------:R-:W-:Y:S01]  /*0f70*/  LOP3.LUT R8, R0, 0x1ffffffe, RZ, 0xc0, !PT ;  /* 0x1ffffffe00087812 */ /* 0x000fe200078ec0ff */
[----:B------:R-:W-:Y:S01]  /*0f80*/  IMAD R0, R11, 0x200, R9 ;  /* 0x000002000b007824 */ /* 0x000fe200078e0209 */
[----:B------:R-:W-:Y:S01]  /*0f90*/  LOP3.LUT R220, R2, 0xfffffe00, RZ, 0xc0, !PT ;  /* 0xfffffe0002dc7812 */ /* 0x000fe200078ec0ff */
[C---:B------:R-:W-:Y:S01]  /*0fa0*/  IMAD.SHL.U32 R2, R208.reuse, 0x40, RZ ;  /* 0x00000040d0027824 */ /* 0x040fe200078e00ff */
[----:B------:R-:W-:Y:S01]  /*0fb0*/  IADD3 R17, R208, 0x20, RZ ;  /* 0x00000020d0117810 */ /* 0x000fe20007ffe0ff */
[----:B------:R-:W-:Y:S01]  /*0fc0*/  IMAD.IADD R18, R6, 0x1, -R8 ;  /* 0x0000000106127824 */ /* 0x000fe200078e0a08 */
[----:B------:R-:W-:Y:S01]  /*0fd0*/  IADD3 R15, R208, 0x40, RZ ;  /* 0x00000040d00f7810 */ /* 0x000fe20007ffe0ff */
[----:B------:R-:W-:Y:S01]  /*0fe0*/  IMAD R6, R6, 0x2, R12 ;  /* 0x0000000206067824 */ /* 0x000fe200078e020c */
[----:B------:R-:W-:Y:S01]  /*0ff0*/  LOP3.LUT R11, R5, R3, RZ, 0x3c, !PT ;  /* 0x00000003050b7212 */ /* 0x000fe200078e3cff */
[----:B------:R-:W-:Y:S01]  /*1000*/  IMAD.SHL.U32 R3, R17, 0x40, RZ ;  /* 0x0000004011037824 */ /* 0x000fe200078e00ff */
[----:B------:R-:W-:Y:S01]  /*1010*/  IADD3 R14, R208, 0x60, RZ ;  /* 0x00000060d00e7810 */ /* 0x000fe20007ffe0ff */
[----:B------:R-:W-:Y:S01]  /*1020*/  IMAD.IADD R8, R6, 0x1, R4 ;  /* 0x0000000106087824 */ /* 0x000fe200078e0204 */
[----:B------:R-:W-:Y:S01]  /*1030*/  LOP3.LUT R218, R2, 0x1c0, RZ, 0xc0, !PT ;  /* 0x000001c002da7812 */ /* 0x000fe200078ec0ff */
[----:B------:R-:W-:Y:S01]  /*1040*/  IMAD.SHL.U32 R2, R15, 0x40, RZ ;  /* 0x000000400f027824 */ /* 0x000fe200078e00ff */
[----:B------:R-:W-:Y:S01]  /*1050*/  SHF.R.S32.HI R4, RZ, 0x1f, R17 ;  /* 0x0000001fff047819 */ /* 0x000fe20000011411 */
[----:B------:R-:W-:Y:S01]  /*1060*/  IMAD.SHL.U32 R7, R14, 0x40, RZ ;  /* 0x000000400e077824 */ /* 0x000fe200078e00ff */
[----:B------:R-:W-:Y:S01]  /*1070*/  SHF.R.S32.HI R5, RZ, 0x1f, R15 ;  /* 0x0000001fff057819 */ /* 0x000fe2000001140f */
[----:B------:R-:W-:Y:S01]  /*1080*/  IMAD.SHL.U32 R237, R8, 0x2, RZ ;  /* 0x0000000208ed7824 */ /* 0x000fe200078e00ff */
[----:B------:R-:W-:Y:S01]  /*1090*/  SHF.R.S32.HI R6, RZ, 0x1f, R14 ;  /* 0x0000001fff067819 */ /* 0x000fe2000001140e */
[----:B------:R-:W-:Y:S01]  /*10a0*/  IMAD R219, R213, 0x20, R208 ;  /* 0x00000020d5db7824 */ /* 0x000fe200078e02d0 */
[----:B------:R-:W-:-:S02]  /*10b0*/  IADD3 R139, R140, 0x40, RZ ;  /* 0x000000408c8b7810 */ /* 0x000fc40007ffe0ff */
[----:B------:R-:W-:Y:S02]  /*10c0*/  LOP3.LUT R31, R3, 0x1c0, RZ, 0xc0, !PT ;  /* 0x000001c0031f7812 */ /* 0x000fe400078ec0ff */
[----:B------:R-:W-:Y:S01]  /*10d0*/  LEA.HI R4, R4, R17, RZ, 0x3 ;  /* 0x0000001104047211 */ /* 0x000fe200078f18ff */
[----:B------:R-:W-:Y:S01]  /*10e0*/  IMAD.IADD R136, R140, 0x1, R139 ;  /* 0x000000018c887824 */ /* 0x000fe200078e028b */
[----:B------:R-:W-:Y:S01]  /*10f0*/  LEA.HI R3, R5, R15, RZ, 0x3 ;  /* 0x0000000f05037211 */ /* 0x000fe200078f18ff */
[----:B------:R-:W-:Y:S01]  /*1100*/  IMAD.SHL.U32 R5, R13, 0x40, RZ ;  /* 0x000000400d057824 */ /* 0x000fe200078e00ff */
[----:B------:R-:W-:Y:S01]  /*1110*/  LOP3.LUT R30, R2, 0x1c0, RZ, 0xc0, !PT ;  /* 0x000001c0021e7812 */ /* 0x000fe200078ec0ff */
[----:B------:R-:W-:Y:S01]  /*1120*/  IMAD.SHL.U32 R4, R4, 0x40, RZ ;  /* 0x0000004004047824 */ /* 0x000fe200078e00ff */
[----:B------:R-:W-:Y:S01]  /*1130*/  LEA.HI R2, R6, R14, RZ, 0x3 ;  /* 0x0000000e06027211 */ /* 0x000fe200078f18ff */
[----:B------:R-:W-:Y:S01]  /*1140*/  IMAD.SHL.U32 R6, R3, 0x40, RZ ;  /* 0x0000004003067824 */ /* 0x000fe200078e00ff */
[----:B------:R-:W-:-:S02]  /*1150*/  LOP3.LUT R9, R5, 0xfffffe00, RZ, 0xc0, !PT ;  /* 0xfffffe0005097812 */ /* 0x000fc400078ec0ff */
[----:B------:R-:W-:Y:S01]  /*1160*/  LOP3.LUT R24, R4, 0xfffffe00, RZ, 0xc0, !PT ;  /* 0xfffffe0004187812 */ /* 0x000fe200078ec0ff */
[----:B------:R-:W-:Y:S01]  /*1170*/  IMAD.SHL.U32 R3, R2, 0x40, RZ ;  /* 0x0000004002037824 */ /* 0x000fe200078e00ff */
[----:B------:R-:W-:Y:S02]  /*1180*/  SHF.R.S32.HI R2, RZ, 0x1f, R136 ;  /* 0x0000001fff027819 */ /* 0x000fe40000011488 */
[----:B------:R-:W-:Y:S01]  /*1190*/  LOP3.LUT R29, R7, 0x1c0, RZ, 0xc0, !PT ;  /* 0x000001c0071d7812 */ /* 0x000fe200078ec0ff */
[----:B------:R-:W-:Y:S01]  /*11a0*/  STL [R1+0xc], R24 ;  /* 0x00000c1801007387 */ /* 0x000fe20000100800 */
[CC--:B------:R-:W-:Y:S02]  /*11b0*/  LEA.HI R4, R2.reuse, R136.reuse, RZ, 0x6 ;  /* 0x0000008802047211 */ /* 0x0c0fe400078f30ff */
[----:B------:R-:W-:Y:S02]  /*11c0*/  LEA.HI R5, R2, R136, RZ, 0x3 ;  /* 0x0000008802057211 */ /* 0x000fe400078f18ff */
[----:B------:R-:W-:Y:S01]  /*11d0*/  LOP3.LUT R20, R3, 0xfffffe00, RZ, 0xc0, !PT ;  /* 0xfffffe0003147812 */ /* 0x000fe200078ec0ff */
[----:B------:R-:W-:Y:S01]  /*11e0*/  IMAD.SHL.U32 R2, R4, 0x80, RZ ;  /* 0x0000008004027824 */ /* 0x000fe200078e00ff */
[----:B------:R-:W-:-:S02]  /*11f0*/  SHF.R.U32.HI R27, RZ, 0x3, R218 ;  /* 0x00000003ff1b7819 */ /* 0x000fc400000116da */
[----:B------:R-:W-:Y:S02]  /*1200*/  SHF.R.U32.HI R25, RZ, 0x3, R31 ;  /* 0x00000003ff197819 */ /* 0x000fe4000001161f */
[--C-:B------:R-:W-:Y:S02]  /*1210*/  LOP3.LUT R4, R218, 0x38, R5.reuse, 0xf8, !PT ;  /* 0x00000038da047812 */ /* 0x100fe400078ef805 */
[----:B------:R-:W-:Y:S02]  /*1220*/  LOP3.LUT R3, R31, 0x38, R5, 0xf8, !PT ;  /* 0x000000381f037812 */ /* 0x000fe400078ef805 */
[----:B------:R-:W-:Y:S02]  /*1230*/  SHF.R.U32.HI R23, RZ, 0x3, R30 ;  /* 0x00000003ff177819 */ /* 0x000fe4000001161e */
[----:B------:R-:W-:Y:S02]  /*1240*/  SHF.R.U32.HI R21, RZ, 0x3, R29 ;  /* 0x00000003ff157819 */ /* 0x000fe4000001161d */
[----:B------:R-:W-:-:S02]  /*1250*/  LOP3.LUT R7, R30, 0x38, R5, 0xf8, !PT ;  /* 0x000000381e077812 */ /* 0x000fc400078ef805 */
[----:B------:R-:W-:Y:S02]  /*1260*/  LOP3.LUT R10, R29, 0x38, R5, 0xf8, !PT ;  /* 0x000000381d0a7812 */ /* 0x000fe400078ef805 */
[----:B------:R-:W-:Y:S02]  /*1270*/  LOP3.LUT R22, R6, 0xfffffe00, RZ, 0xc0, !PT ;  /* 0xfffffe0006167812 */ /* 0x000fe400078ec0ff */
[----:B------:R-:W-:Y:S02]  /*1280*/  LOP3.LUT R8, R4, R27, RZ, 0x3c, !PT ;  /* 0x0000001b04087212 */ /* 0x000fe400078e3cff */
[----:B------:R-:W-:Y:S01]  /*1290*/  LOP3.LUT R6, R3, R25, RZ, 0x3c, !PT ;  /* 0x0000001903067212 */ /* 0x000fe200078e3cff */
[----:B------:R-:W-:Y:S01]  /*12a0*/  STL [R1+0x8], R22 ;  /* 0x0000081601007387 */ /* 0x000fe20000100800 */
[----:B------:R-:W-:Y:S02]  /*12b0*/  LOP3.LUT R2, R2, 0xffffe000, RZ, 0xc0, !PT ;  /* 0xffffe00002027812 */ /* 0x000fe400078ec0ff */
[----:B------:R-:W-:Y:S01]  /*12c0*/  LOP3.LUT R4, R7, R23, RZ, 0x3c, !PT ;  /* 0x0000001707047212 */ /* 0x000fe200078e3cff */
[----:B------:R-:W-:Y:S01]  /*12d0*/  STL [R1+0x4], R20 ;  /* 0x0000041401007387 */ /* 0x000fe20000100800 */
[----:B------:R-:W-:-:S02]  /*12e0*/  LOP3.LUT R3, R10, R21, RZ, 0x3c, !PT ;  /* 0x000000150a037212 */ /* 0x000fc400078e3cff */
[-C--:B------:R-:W-:Y:S02]  /*12f0*/  IADD3 R17, R8, R2.reuse, R220 ;  /* 0x0000000208117210 */ /* 0x080fe40007ffe0dc */
[-C--:B------:R-:W-:Y:S02]  /*1300*/  IADD3 R15, R6, R2.reuse, R24 ;  /* 0x00000002060f7210 */ /* 0x080fe40007ffe018 */
[-C--:B------:R-:W-:Y:S02]  /*1310*/  IADD3 R14, R4, R2.reuse, R22 ;  /* 0x00000002040e7210 */ /* 0x080fe40007ffe016 */
[----:B------:R-:W-:Y:S02]  /*1320*/  IADD3 R13, R3, R2, R20 ;  /* 0x00000002030d7210 */ /* 0x000fe40007ffe014 */
[C---:B------:R-:W-:Y:S02]  /*1330*/  IADD3 R2, R237.reuse, 0x80, RZ ;  /* 0x00000080ed027810 */ /* 0x040fe40007ffe0ff */
[----:B------:R-:W-:-:S02]  /*1340*/  IADD3 R238, R237, 0x70, RZ ;  /* 0x00000070edee7810 */ /* 0x000fc40007ffe0ff */
[----:B------:R-:W-:Y:S02]  /*1350*/  @P0 IADD3 R238, R2, 0x10, RZ ;  /* 0x0000001002ee0810 */ /* 0x000fe40007ffe0ff */
[----:B------:R-:W-:Y:S02]  /*1360*/  LOP3.LUT R2, R218, 0x38, R134, 0xf8, !PT ;  /* 0x00000038da027812 */ /* 0x000fe400078ef886 */
[----:B------:R-:W-:Y:S02]  /*1370*/  IADD3 R143, R140, 0x20, RZ ;  /* 0x000000208c8f7810 */ /* 0x000fe40007ffe0ff */
[CC--:B------:R-:W-:Y:S01]  /*1380*/  IADD3 R3, R11.reuse, R9.reuse, R12 ;  /* 0x000000090b037210 */ /* 0x0c0fe20007ffe00c */
[----:B------:R-:W-:Y:S01]  /*1390*/  IMAD.MOV.U32 R12, RZ, RZ, 0x20 ;  /* 0x00000020ff0c7424 */ /* 0x000fe200078e00ff */
[----:B------:R-:W-:Y:S02]  /*13a0*/  LOP3.LUT R4, R11, R9, RZ, 0xfc, !PT ;  /* 0x000000090b047212 */ /* 0x000fe400078efcff */
[----:B------:R-:W-:-:S02]  /*13b0*/  LOP3.LUT R27, R2, R27, RZ, 0x3c, !PT ;  /* 0x0000001b021b7212 */ /* 0x000fc400078e3cff */
[----:B------:R-:W-:Y:S01]  /*13c0*/  LOP3.LUT R9, R30, 0x38, R134, 0xf8, !PT ;  /* 0x000000381e097812 */ /* 0x000fe200078ef886 */
[----:B------:R-:W-:Y:S01]  /*13d0*/  IMAD.SHL.U32 R30, R143, 0x2, RZ ;  /* 0x000000028f1e7824 */ /* 0x000fe200078e00ff */
[----:B------:R-:W-:Y:S01]  /*13e0*/  LOP3.LUT R8, R16, 0x7ffffffc, RZ, 0xc0, !PT ;  /* 0x7ffffffc10087812 */ /* 0x000fe200078ec0ff */
[----:B------:R-:W-:Y:S01]  /*13f0*/  IMAD.SHL.U32 R16, R139, 0x2, RZ ;  /* 0x000000028b107824 */ /* 0x000fe200078e00ff */
[----:B------:R-:W-:Y:S01]  /*1400*/  IADD3 R142, R140, 0x60, RZ ;  /* 0x000000608c8e7810 */ /* 0x000fe20007ffe0ff */
[----:B------:R-:W-:Y:S01]  /*1410*/  STL [R1+0x48], R27 ;  /* 0x0000481b01007387 */ /* 0x000fe20000100800 */
[----:B------:R-:W-:Y:S01]  /*1420*/  SHF.R.S32.HI R6, RZ, 0x1f, R208 ;  /* 0x0000001fff067819 */ /* 0x000fe200000114d0 */
[----:B------:R-:W-:Y:S01]  /*1430*/  IMAD.IADD R8, R28, 0x1, -R8 ;  /* 0x000000011c087824 */ /* 0x000fe200078e0a08 */
[----:B------:R-:W-:Y:S01]  /*1440*/  SHF.R.S32.HI R7, RZ, 0x1f, R143 ;  /* 0x0000001fff077819 */ /* 0x000fe2000001148f */
[----:B------:R-:W-:Y:S01]  /*1450*/  STL [R1+0x38], R30 ;  /* 0x0000381e01007387 */ /* 0x000fe20000100800 */
[----:B------:R-:W-:Y:S01]  /*1460*/  SHF.R.S32.HI R6, RZ, 0x1f, R139 ;  /* 0x0000001fff067819 */ /* 0x000fe2000001148b */
[----:B------:R-:W-:Y:S01]  /*1470*/  IMAD.SHL.U32 R249, R8, 0x2, RZ ;  /* 0x0000000208f97824 */ /* 0x000fe200078e00ff */
[----:B------:R-:W-:Y:S01]  /*1480*/  LOP3.LUT R11, R29, 0x38, R134, 0xf8, !PT ;  /* 0x000000381d0b7812 */ /* 0x000fe200078ef886 */
[----:B------:R-:W-:Y:S01]  /*1490*/  IMAD.SHL.U32 R29, R142, 0x2, RZ ;  /* 0x000000028e1d7824 */ /* 0x000fe200078e00ff */
[----:B------:R-:W-:Y:S01]  /*14a0*/  SHF.R.S32.HI R2, RZ, 0x1f, R142 ;  /* 0x0000001fff027819 */ /* 0x000fe2000001148e */
[----:B------:R1:W-:Y:S01]  /*14b0*/  STL [R1+0x3c], R16 ;  /* 0x00003c1001007387 */ /* 0x0003e20000100800 */
[----:B------:R-:W-:Y:S01]  /*14c0*/  LOP3.LUT R10, R31, 0x38, R134, 0xf8, !PT ;  /* 0x000000381f0a7812 */ /* 0x000fe200078ef886 */
[----:B------:R-:W-:Y:S01]  /*14d0*/  IMAD R8, R18, 0x8, R26 ;  /* 0x0000000812087824 */ /* 0x000fe200078e021a */
[----:B------:R-:W-:Y:S01]  /*14e0*/  SHF.L.U64.HI R2, R142, 0x1, R2 ;  /* 0x000000018e027819 */ /* 0x000fe20000010202 */
[----:B------:R-:W-:Y:S01]  /*14f0*/  STL [R1+0x40], R29 ;  /* 0x0000401d01007387 */ /* 0x000fe20000100800 */
[----:B------:R-:W-:-:S02]  /*1500*/  LOP3.LUT R10, R24, R10, R25, 0xf6, !PT ;  /* 0x0000000a180a7212 */ /* 0x000fc400078ef619 */
[----:B------:R-:W-:Y:S02]  /*1510*/  LOP3.LUT R9, R22, R9, R23, 0xf6, !PT ;  /* 0x0000000916097212 */ /* 0x000fe400078ef617 */
[----:B------:R-:W-:Y:S02]  /*1520*/  LEA R184, R0, 0xc080, 0x1 ;  /* 0x0000c08000b87811 */ /* 0x000fe400078e08ff */
[----:B------:R-:W-:Y:S02]  /*1530*/  SHF.R.S32.HI R0, RZ, 0x3, R5 ;  /* 0x00000003ff007819 */ /* 0x000fe40000011405 */
[----:B------:R-:W-:Y:S02]  /*1540*/  LEA R10, R10, 0x10080, 0x1 ;  /* 0x000100800a0a7811 */ /* 0x000fe400078e08ff */
[----:B------:R-:W-:Y:S02]  /*1550*/  LOP3.LUT R205, R5, 0xfffffff8, RZ, 0xc0, !PT ;  /* 0xfffffff805cd7812 */ /* 0x000fe400078ec0ff */
[----:B------:R-:W-:-:S02]  /*1560*/  LEA R9, R9, 0x10080, 0x1 ;  /* 0x0001008009097811 */ /* 0x000fc400078e08ff */
[C---:B------:R-:W-:Y:S02]  /*1570*/  IADD3 R35, R249.reuse, 0x18, RZ ;  /* 0x00000018f9237810 */ /* 0x040fe40007ffe0ff */
[C---:B------:R-:W-:Y:S02]  /*1580*/  IADD3 R34, R249.reuse, 0x30, RZ ;  /* 0x00000030f9227810 */ /* 0x040fe40007ffe0ff */
[----:B------:R-:W-:Y:S02]  /*1590*/  IADD3 R31, R249, 0x48, RZ ;  /* 0x00000048f91f7810 */ /* 0x000fe40007ffe0ff */
[----:B-1----:R-:W-:Y:S02]  /*15a0*/  SHF.L.U64.HI R16, R143, 0x1, R7 ;  /* 0x000000018f107819 */ /* 0x002fe40000010207 */
[----:B------:R-:W-:Y:S02]  /*15b0*/  SHF.L.U64.HI R7, R139, 0x1, R6 ;  /* 0x000000018b077819 */ /* 0x000fe40000010206 */
[C---:B------:R-:W-:Y:S01]  /*15c0*/  IADD3 R28, R249.reuse, 0x60, RZ ;  /* 0x00000060f91c7810 */ /* 0x040fe20007ffe0ff */
[----:B------:R-:W-:Y:S01]  /*15d0*/  STL [R1+0x34], R16 ;  /* 0x0000341001007387 */ /* 0x000fe20000100800 */
[----:B------:R-:W-:-:S02]  /*15e0*/  IADD3 R25, R249, 0x78, RZ ;  /* 0x00000078f9197810 */ /* 0x000fc40007ffe0ff */
[C---:B------:R-:W-:Y:S01]  /*15f0*/  IADD3 R22, R249.reuse, 0x90, RZ ;  /* 0x00000090f9167810 */ /* 0x040fe20007ffe0ff */
[----:B------:R1:W-:Y:S01]  /*1600*/  STL [R1+0x30], R7 ;  /* 0x0000300701007387 */ /* 0x0003e20000100800 */
[C---:B------:R-:W-:Y:S02]  /*1610*/  IADD3 R250, R249.reuse, 0xf8, RZ ;  /* 0x000000f8f9fa7810 */ /* 0x040fe40007ffe0ff */
[----:B------:R-:W-:Y:S01]  /*1620*/  SEL R6, R12, 0xffffffe0, !P1 ;  /* 0xffffffe00c067807 */ /* 0x000fe20004800000 */
[----:B------:R2:W-:Y:S01]  /*1630*/  STL [R1+0x2c], R2 ;  /* 0x00002c0201007387 */ /* 0x0005e20000100800 */
[C---:B------:R-:W-:Y:S02]  /*1640*/  IADD3 R252, R249.reuse, 0xe8, RZ ;  /* 0x000000e8f9fc7810 */ /* 0x040fe40007ffe0ff */
[----:B------:R-:W-:Y:S01]  /*1650*/  IADD3 R251, R249, 0xf0, RZ ;  /* 0x000000f0f9fb7810 */ /* 0x000fe20007ffe0ff */
[----:B------:R3:W-:Y:S01]  /*1660*/  STL [R1+0x50], R8 ;  /* 0x0000500801007387 */ /* 0x0007e20000100800 */
[----:B------:R-:W-:Y:S01]  /*1670*/  LEA R194, R3, 0x10080, 0x1 ;  /* 0x0001008003c27811 */ /* 0x000fe200078e08ff */
[----:B------:R-:W-:Y:S01]  /*1680*/  IMAD.IADD R241, R237, 0x1, R6 ;  /* 0x00000001edf17824 */ /* 0x000fe200078e0206 */
[----:B------:R-:W-:Y:S01]  /*1690*/  LEA R186, R4, 0x8080, 0x1 ;  /* 0x0000808004ba7811 */ /* 0x000fe200078e08ff */
[----:B------:R4:W-:Y:S01]  /*16a0*/  STL [R1], R0 ;  /* 0x0000000001007387 */ /* 0x0009e20000100800 */
[C---:B------:R-:W-:Y:S01]  /*16b0*/  IADD3 R37, R249.reuse, 0x8, RZ ;  /* 0x00000008f9257810 */ /* 0x040fe20007ffe0ff */
[----:B------:R-:W-:Y:S01]  /*16c0*/  IMAD.IADD R240, R6, 0x1, R238 ;  /* 0x0000000106f07824 */ /* 0x000fe200078e02ee */
[----:B------:R-:W-:Y:S01]  /*16d0*/  IADD3 R36, R249, 0x10, RZ ;  /* 0x00000010f9247810 */ /* 0x000fe20007ffe0ff */
[----:B------:R-:W-:Y:S01]  /*16e0*/  STL [R1+0x28], R10 ;  /* 0x0000280a01007387 */ /* 0x000fe20000100800 */
[----:B------:R-:W-:-:S02]  /*16f0*/  IADD3 R199, R134, 0x80, RZ ;  /* 0x0000008086c77810 */ /* 0x000fc40007ffe0ff */
[----:B------:R-:W-:Y:S01]  /*1700*/  IADD3 R200, R134, 0xc0, RZ ;  /* 0x000000c086c87810 */ /* 0x000fe20007ffe0ff */
[----:B------:R5:W-:Y:S01]  /*1710*/  STL [R1+0x24], R9 ;  /* 0x0000240901007387 */ /* 0x000be20000100800 */
[C---:B------:R-:W-:Y:S02]  /*1720*/  IADD3 R248, R249.reuse, 0x20, RZ ;  /* 0x00000020f9f87810 */ /* 0x040fe40007ffe0ff */
[----:B------:R-:W-:Y:S02]  /*1730*/  IADD3 R247, R249, 0x28, RZ ;  /* 0x00000028f9f77810 */ /* 0x000fe40007ffe0ff */
[----:B-1----:R-:W-:Y:S02]  /*1740*/  SEL R7, R19, 0xffffffc0, !P2 ;  /* 0xffffffc013077807 */ /* 0x002fe40005000000 */
[----:B------:R-:W-:Y:S02]  /*1750*/  IADD3 R33, R249, 0x38, RZ ;  /* 0x00000038f9217810 */ /* 0x000fe40007ffe0ff */
[----:B--2---:R-:W-:Y:S01]  /*1760*/  LOP3.LUT R2, R27, R220, RZ, 0xfc, !PT ;  /* 0x000000dc1b027212 */ /* 0x004fe200078efcff */
[----:B------:R-:W-:Y:S01]  /*1770*/  IMAD.IADD R245, R237, 0x1, R7 ;  /* 0x00000001edf57824 */ /* 0x000fe200078e0207 */
[----:B------:R-:W-:Y:S01]  /*1780*/  IADD3 R32, R249, 0x40, RZ ;  /* 0x00000040f9207810 */ /* 0x000fe20007ffe0ff */
[C---:B------:R-:W-:Y:S01]  /*1790*/  IMAD.IADD R244, R7.reuse, 0x1, R241 ;  /* 0x0000000107f47824 */ /* 0x040fe200078e02f1 */
[----:B---3--:R-:W-:Y:S01]  /*17a0*/  LOP3.LUT R8, R20, R11, R21, 0xf6, !PT ;  /* 0x0000000b14087212 */ /* 0x008fe200078ef615 */
[----:B------:R-:W-:Y:S01]  /*17b0*/  IMAD.IADD R243, R7, 0x1, R238 ;  /* 0x0000000107f37824 */ /* 0x000fe200078e02ee */
[----:B------:R-:W-:Y:S01]  /*17c0*/  LEA R235, R2, 0x10080, 0x1 ;  /* 0x0001008002eb7811 */ /* 0x000fe200078e08ff */
[----:B------:R-:W-:Y:S01]  /*17d0*/  IMAD.IADD R242, R240, 0x1, R7 ;  /* 0x00000001f0f27824 */ /* 0x000fe200078e0207 */
[----:B------:R-:W-:-:S02]  /*17e0*/  LEA R5, R8, 0x10080, 0x1 ;  /* 0x0001008008057811 */ /* 0x000fc400078e08ff */
[----:B------:R-:W-:Y:S02]  /*17f0*/  SHF.R.S32.HI R8, RZ, 0x1f, R35 ;  /* 0x0000001fff087819 */ /* 0x000fe40000011423 */
[----:B----4-:R-:W-:Y:S01]  /*1800*/  SEL R0, R19, 0xffffffc0, !P3 ;  /* 0xffffffc013007807 */ /* 0x010fe20005800000 */
[----:B------:R1:W-:Y:S01]  /*1810*/  STL [R1+0x20], R5 ;  /* 0x0000200501007387 */ /* 0x0003e20000100800 */
[----:B------:R-:W-:Y:S02]  /*1820*/  SHF.R.S32.HI R8, RZ, 0x1f, R34 ;  /* 0x0000001fff087819 */ /* 0x000fe40000011422 */
[----:B------:R-:W-:Y:S01]  /*1830*/  SEL R2, R12, 0xffffffe0, !P4 ;  /* 0xffffffe00c027807 */ /* 0x000fe20006000000 */
[----:B------:R-:W-:Y:S01]  /*1840*/  IMAD.IADD R197, R194, 0x1, R0 ;  /* 0x00000001c2c57824 */ /* 0x000fe200078e0200 */
[C---:B------:R-:W-:Y:S01]  /*1850*/  IADD3 R19, R249.reuse, 0xa8, RZ ;  /* 0x000000a8f9137810 */ /* 0x040fe20007ffe0ff */
[----:B------:R-:W-:Y:S01]  /*1860*/  IMAD.IADD R189, R0, 0x1, R186 ;  /* 0x0000000100bd7824 */ /* 0x000fe200078e02ba */
[----:B------:R-:W-:Y:S01]  /*1870*/  SHF.R.S32.HI R8, RZ, 0x1f, R31 ;  /* 0x0000001fff087819 */ /* 0x000fe2000001141f */
[----:B------:R-:W-:Y:S01]  /*1880*/  IMAD.IADD R195, R194, 0x1, R2 ;  /* 0x00000001c2c37824 */ /* 0x000fe200078e0202 */
[----:B------:R-:W-:Y:S01]  /*1890*/  IADD3 R12, R249, 0xc0, RZ ;  /* 0x000000c0f90c7810 */ /* 0x000fe20007ffe0ff */
[----:B------:R-:W-:Y:S01]  /*18a0*/  IMAD.IADD R187, R2, 0x1, R186 ;  /* 0x0000000102bb7824 */ /* 0x000fe200078e02ba */
[----:B------:R-:W-:Y:S01]  /*18b0*/  SHF.R.S32.HI R8, RZ, 0x1f, R28 ;  /* 0x0000001fff087819 */ /* 0x000fe2000001141c */
[----:B------:R-:W-:Y:S01]  /*18c0*/  IMAD.IADD R196, R195, 0x1, R0 ;  /* 0x00000001c3c47824 */ /* 0x000fe200078e0200 */
[----:B-----5:R-:W-:Y:S01]  /*18d0*/  IADD3 R9, R249, 0xd8, RZ ;  /* 0x000000d8f9097810 */ /* 0x020fe20007ffe0ff */
[----:B------:R-:W-:Y:S01]  /*18e0*/  IMAD.IADD R188, R0, 0x1, R187 ;  /* 0x0000000100bc7824 */ /* 0x000fe200078e02bb */
[----:B------:R-:W-:-:S02]  /*18f0*/  SHF.R.S32.HI R8, RZ, 0x1f, R25 ;  /* 0x0000001fff087819 */ /* 0x000fc40000011419 */
[----:B------:R-:W-:Y:S02]  /*1900*/  SHF.R.S32.HI R8, RZ, 0x1f, R22 ;  /* 0x0000001fff087819 */ /* 0x000fe40000011416 */
[----:B------:R-:W-:Y:S02]  /*1910*/  SHF.R.S32.HI R8, RZ, 0x1f, R19 ;  /* 0x0000001fff087819 */ /* 0x000fe40000011413 */
[----:B------:R-:W-:Y:S02]  /*1920*/  SHF.R.S32.HI R8, RZ, 0x1f, R12 ;  /* 0x0000001fff087819 */ /* 0x000fe4000001140c */
[----:B------:R-:W-:Y:S02]  /*1930*/  SHF.R.S32.HI R8, RZ, 0x1f, R9 ;  /* 0x0000001fff087819 */ /* 0x000fe40000011409 */
[----:B-1----:R-:W-:Y:S02]  /*1940*/  IADD3 R5, R249, 0xe0, RZ ;  /* 0x000000e0f9057810 */ /* 0x002fe40007ffe0ff */
[----:B------:R-:W-:-:S02]  /*1950*/  SHF.R.S32.HI R9, RZ, 0x1f, R252 ;  /* 0x0000001fff097819 */ /* 0x000fc400000114fc */
[----:B------:R-:W-:Y:S02]  /*1960*/  SHF.R.S32.HI R5, RZ, 0x1f, R5 ;  /* 0x0000001fff057819 */ /* 0x000fe40000011405 */
[----:B------:R-:W-:Y:S02]  /*1970*/  SHF.R.S32.HI R5, RZ, 0x1f, R250 ;  /* 0x0000001fff057819 */ /* 0x000fe400000114fa */
[----:B------:R-:W-:Y:S02]  /*1980*/  LEA R5, R17, 0x10080, 0x1 ;  /* 0x0001008011057811 */ /* 0x000fe400078e08ff */
[----:B------:R-:W-:Y:S02]  /*1990*/  SHF.R.S32.HI R8, RZ, 0x1f, R251 ;  /* 0x0000001fff087819 */ /* 0x000fe400000114fb */
[----:B------:R-:W-:Y:S01]  /*19a0*/  LEA R9, R15, 0x10080, 0x1 ;  /* 0x000100800f097811 */ /* 0x000fe200078e08ff */
[----:B------:R1:W-:Y:S01]  /*19b0*/  STL [R1+0x1c], R5 ;  /* 0x00001c0501007387 */ /* 0x0003e20000100800 */
[----:B------:R-:W-:-:S02]  /*19c0*/  LEA R8, R14, 0x10080, 0x1 ;  /* 0x000100800e087811 */ /* 0x000fc400078e08ff */
[C---:B------:R-:W-:Y:S01]  /*19d0*/  IADD3 R30, R249.reuse, 0x50, RZ ;  /* 0x00000050f91e7810 */ /* 0x040fe20007ffe0ff */
[----:B------:R2:W-:Y:S01]  /*19e0*/  STL [R1+0x18], R9 ;  /* 0x0000180901007387 */ /* 0x0005e20000100800 */
[C---:B------:R-:W-:Y:S02]  /*19f0*/  IADD3 R29, R249.reuse, 0x58, RZ ;  /* 0x00000058f91d7810 */ /* 0x040fe40007ffe0ff */
[C---:B------:R-:W-:Y:S01]  /*1a00*/  IADD3 R27, R249.reuse, 0x68, RZ ;  /* 0x00000068f91b7810 */ /* 0x040fe20007ffe0ff */
[----:B------:R2:W-:Y:S01]  /*1a10*/  STL [R1+0x14], R8 ;  /* 0x0000140801007387 */ /* 0x0005e20000100800 */
[C---:B------:R-:W-:Y:S02]  /*1a20*/  IADD3 R26, R249.reuse, 0x70, RZ ;  /* 0x00000070f91a7810 */ /* 0x040fe40007ffe0ff */
[C---:B------:R-:W-:Y:S02]  /*1a30*/  IADD3 R24, R249.reuse, 0x80, RZ ;  /* 0x00000080f9187810 */ /* 0x040fe40007ffe0ff */
[----:B------:R-:W-:-:S02]  /*1a40*/  IADD3 R23, R249, 0x88, RZ ;  /* 0x00000088f9177810 */ /* 0x000fc40007ffe0ff */
[C---:B------:R-:W-:Y:S02]  /*1a50*/  IADD3 R21, R249.reuse, 0x98, RZ ;  /* 0x00000098f9157810 */ /* 0x040fe40007ffe0ff */
[C---:B------:R-:W-:Y:S02]  /*1a60*/  IADD3 R20, R249.reuse, 0xa0, RZ ;  /* 0x000000a0f9147810 */ /* 0x040fe40007ffe0ff */
[C---:B------:R-:W-:Y:S02]  /*1a70*/  IADD3 R18, R249.reuse, 0xb0, RZ ;  /* 0x000000b0f9127810 */ /* 0x040fe40007ffe0ff */
[C---:B------:R-:W-:Y:S02]  /*1a80*/  IADD3 R16, R249.reuse, 0xb8, RZ ;  /* 0x000000b8f9107810 */ /* 0x040fe40007ffe0ff */
[----:B------:R-:W-:Y:S02]  /*1a90*/  IADD3 R11, R249, 0xc8, RZ ;  /* 0x000000c8f90b7810 */ /* 0x000fe40007ffe0ff */
[----:B-1----:R-:W-:-:S02]  /*1aa0*/  LEA R5, R13, 0x10080, 0x1 ;  /* 0x000100800d057811 */ /* 0x002fc400078e08ff */
[----:B------:R-:W-:Y:S02]  /*1ab0*/  IADD3 R10, R249, 0xd0, RZ ;  /* 0x000000d0f90a7810 */ /* 0x000fe40007ffe0ff */
[----:B------:R-:W-:Y:S01]  /*1ac0*/  SHF.R.S32.HI R38, RZ, 0x1f, R37 ;  /* 0x0000001fff267819 */ /* 0x000fe20000011425 */
[----:B------:R2:W-:Y:S01]  /*1ad0*/  STL [R1+0x10], R5 ;  /* 0x0000100501007387 */ /* 0x0005e20000100800 */
[----:B------:R-:W-:Y:S02]  /*1ae0*/  SHF.R.S32.HI R37, RZ, 0x1f, R36 ;  /* 0x0000001fff257819 */ /* 0x000fe40000011424 */
[----:B------:R-:W-:Y:S02]  /*1af0*/  SHF.R.S32.HI R135, RZ, 0x1f, R134 ;  /* 0x0000001fff877819 */ /* 0x000fe40000011486 */
[----:B------:R-:W-:Y:S02]  /*1b00*/  SHF.R.S32.HI R211, RZ, 0x1f, R199 ;  /* 0x0000001fffd37819 */ /* 0x000fe400000114c7 */
[----:B------:R-:W-:-:S02]  /*1b10*/  SHF.R.S32.HI R210, RZ, 0x1f, R200 ;  /* 0x0000001fffd27819 */ /* 0x000fc400000114c8 */
[----:B------:R-:W-:Y:S02]  /*1b20*/  SHF.R.S32.HI R209, RZ, 0x1f, R205 ;  /* 0x0000001fffd17819 */ /* 0x000fe400000114cd */
[----:B------:R-:W-:Y:S02]  /*1b30*/  SHF.R.S32.HI R36, RZ, 0x1f, R248 ;  /* 0x0000001fff247819 */ /* 0x000fe400000114f8 */
        /* <DEDUP_REMOVED lines=14> */
[----:B--2---:R-:W-:Y:S02]  /*1c20*/  SHF.R.S32.HI R10, RZ, 0x1f, R10 ;  /* 0x0000001fff0a7819 */ /* 0x004fe4000001140a */
.L_x_333:
[----:B------:R-:W-:-:S04]  /*1c30*/  IMAD.MOV.U32 R2, RZ, RZ, 0x4 ;  /* 0x00000004ff027424 */ /* 0x000fc800078e00ff */
[----:B------:R-:W-:-:S05]  /*1c40*/  IMAD.WIDE R2, R231, R2, c[0x0][0x588] ;  /* 0x00016200e7027625 */ /* 0x000fca00078e0202 */
[----:B------:R-:W2:Y:S01]  /*1c50*/  LDG.E R234, [R2.64] ;  /* 0x0000000802ea7981 */ /* 0x000ea2000c1e1900 */
[----:B------:R-:W-:Y:S01]  /*1c60*/  ISETP.NE.U32.AND P0, PT, RZ, c[0x0][0x370], PT ;  /* 0x0000dc00ff007a0c */ /* 0x000fe20003f05070 */
[----:B------:R-:W-:Y:S01]  /*1c70*/  IMAD.MOV.U32 R227, RZ, RZ, RZ ;  /* 0x000000ffffe37224 */ /* 0x000fe200078e00ff */
[----:B------:R-:W-:Y:S02]  /*1c80*/  ISETP.NE.U32.AND P4, PT, RZ, c[0x0][0x360], PT ;  /* 0x0000d800ff007a0c */ /* 0x000fe40003f85070 */
[----:B------:R-:W-:Y:S02]  /*1c90*/  ISETP.NE.AND.EX P1, PT, RZ, c[0x0][0x374], PT, P0 ;  /* 0x0000dd00ff007a0c */ /* 0x000fe40003f25300 */
[----:B------:R-:W-:Y:S02]  /*1ca0*/  ISETP.NE.AND.EX P4, PT, RZ, c[0x0][0x364], PT, P4 ;  /* 0x0000d900ff007a0c */ /* 0x000fe40003f85340 */
[----:B------:R-:W-:Y:S02]  /*1cb0*/  ISETP.NE.U32.AND P3, PT, RZ, c[0x0][0x348], PT ;  /* 0x0000d200ff007a0c */ /* 0x000fe40003f65070 */
[----:B------:R-:W-:-:S02]  /*1cc0*/  ISETP.NE.U32.AND P5, PT, RZ, c[0x0][0x350], PT ;  /* 0x0000d400ff007a0c */ /* 0x000fc40003fa5070 */
[----:B------:R-:W-:Y:S02]  /*1cd0*/  ISETP.NE.U32.AND P6, PT, RZ, c[0x0][0x358], PT ;  /* 0x0000d600ff007a0c */ /* 0x000fe40003fc5070 */
[----:B------:R-:W-:Y:S02]  /*1ce0*/  ISETP.NE.AND.EX P3, PT, RZ, c[0x0][0x34c], PT, P3 ;  /* 0x0000d300ff007a0c */ /* 0x000fe40003f65330 */
[----:B------:R-:W-:Y:S02]  /*1cf0*/  ISETP.NE.AND.EX P5, PT, RZ, c[0x0][0x354], PT, P5 ;  /* 0x0000d500ff007a0c */ /* 0x000fe40003fa5350 */
[----:B------:R-:W-:Y:S01]  /*1d00*/  ISETP.NE.AND.EX P6, PT, RZ, c[0x0][0x35c], PT, P6 ;  /* 0x0000d700ff007a0c */ /* 0x000fe20003fc5360 */
[----:B------:R-:W-:Y:S02]  /*1d10*/  IMAD.MOV.U32 R107, RZ, RZ, RZ ;  /* 0x000000ffff6b7224 */ /* 0x000fe400078e00ff */
[----:B------:R-:W-:Y:S02]  /*1d20*/  IMAD.MOV.U32 R12, RZ, RZ, RZ ;  /* 0x000000ffff0c7224 */ /* 0x000fe400078e00ff */
[----:B------:R-:W-:Y:S01]  /*1d30*/  IMAD.MOV.U32 R11, RZ, RZ, RZ ;  /* 0x000000ffff0b7224 */ /* 0x000fe200078e00ff */
[----:B--2---:R-:W-:Y:S01]  /*1d40*/  SHF.R.S32.HI R236, RZ, 0x1f, R234 ;  /* 0x0000001fffec7819 */ /* 0x004fe200000114ea */
[C---:B------:R-:W-:Y:S01]  /*1d50*/  IMAD.SHL.U32 R232, R234.reuse, 0x4, RZ ;  /* 0x00000004eae87824 */ /* 0x040fe200078e00ff */
[----:B------:R-:W-:-:S02]  /*1d60*/  @P1 LEA R4, P0, R234, c[0x0][0x370], 0x2 ;  /* 0x0000dc00ea041a11 */ /* 0x000fc400078010ff */
[C-C-:B------:R-:W-:Y:S02]  /*1d70*/  SHF.L.U64.HI R233, R234.reuse, 0x2, R236.reuse ;  /* 0x00000002eae97819 */ /* 0x140fe400000102ec */
[----:B------:R-:W-:Y:S02]  /*1d80*/  @P1 LEA.HI.X R5, R234, c[0x0][0x374], R236, 0x2, P0 ;  /* 0x0000dd00ea051a11 */ /* 0x000fe400000f14ec */
[C---:B------:R-:W-:Y:S02]  /*1d90*/  @P4 IADD3 R2, P0, R232.reuse, c[0x0][0x360], RZ ;  /* 0x0000d800e8024a10 */ /* 0x040fe40007f1e0ff */
[----:B------:R-:W-:Y:S01]  /*1da0*/  IADD3 R6, P2, R232, c[0x0][0x348], RZ ;  /* 0x0000d200e8067a10 */ /* 0x000fe20007f5e0ff */
[----:B------:R1:W5:Y:S01]  /*1db0*/  @P1 LDG.E R227, [R4.64] ;  /* 0x0000000804e31981 */ /* 0x000362000c1e1900 */
[----:B------:R-:W-:-:S05]  /*1dc0*/  @P4 IADD3.X R3, R233, c[0x0][0x364], RZ, P0, !PT ;  /* 0x0000d900e9034a10 */ /* 0x000fca00007fe4ff */
[----:B------:R2:W5:Y:S01]  /*1dd0*/  @P4 LDG.E R110, [R2.64] ;  /* 0x00000008026e4981 */ /* 0x000562000c1e1900 */
[----:B------:R-:W-:-:S05]  /*1de0*/  IADD3.X R7, R233, c[0x0][0x34c], RZ, P2, !PT ;  /* 0x0000d300e9077a10 */ /* 0x000fca00017fe4ff */
[----:B------:R3:W5:Y:S01]  /*1df0*/  @P3 LDG.E R107, [R6.64] ;  /* 0x00000008066b3981 */ /* 0x000762000c1e1900 */
[C---:B-1----:R-:W-:Y:S02]  /*1e00*/  IADD3 R4, P1, R232.reuse, c[0x0][0x350], RZ ;  /* 0x0000d400e8047a10 */ /* 0x042fe40007f3e0ff */
[----:B--2---:R-:W-:Y:S02]  /*1e10*/  IADD3 R2, P0, R232, c[0x0][0x358], RZ ;  /* 0x0000d600e8027a10 */ /* 0x004fe40007f1e0ff */
[C---:B------:R-:W-:Y:S02]  /*1e20*/  IADD3.X R5, R233.reuse, c[0x0][0x354], RZ, P1, !PT ;  /* 0x0000d500e9057a10 */ /* 0x040fe40000ffe4ff */
[----:B------:R-:W-:-:S03]  /*1e30*/  IADD3.X R3, R233, c[0x0][0x35c], RZ, P0, !PT ;  /* 0x0000d700e9037a10 */ /* 0x000fc600007fe4ff */
[----:B------:R3:W5:Y:S04]  /*1e40*/  @P5 LDG.E R12, [R4.64] ;  /* 0x00000008040c5981 */ /* 0x000768000c1e1900 */
[----:B------:R3:W5:Y:S01]  /*1e50*/  @P6 LDG.E R11, [R2.64] ;  /* 0x00000008020b6981 */ /* 0x000762000c1e1900 */
[----:B------:R-:W-:Y:S01]  /*1e60*/  YIELD ;  /* 0x0000000000007946 */ /* 0x000fe20003800000 */
[----:B------:R-:W-:Y:S05]  /*1e70*/  @P4 BRA `(.L_x_169) ;  /* 0x0000005000004947 */ /* 0x000fea0003800000 */
[----:B-----5:R-:W-:Y:S01]  /*1e80*/  MOV R110, c[0x0][0x168] ;  /* 0x00005a00006e7a02 */ /* 0x020fe20000000f00 */
[----:B------:R-:W-:Y:S05]  /*1e90*/  @!P3 BRA `(.L_x_169) ;  /* 0x000000300000b947 */ /* 0x000fea0003800000 */
[----:B------:R-:W2:Y:S04]  /*1ea0*/  LDG.E R8, [R6.64] ;  /* 0x0000000806087981 */ /* 0x000ea8000c1e1900 */
[----:B------:R-:W2:Y:S02]  /*1eb0*/  LDG.E R0, [R6.64+0x4] ;  /* 0x0000040806007981 */ /* 0x000ea4000c1e1900 */
[----:B--2---:R-:W-:-:S02]  /*1ec0*/  IADD3 R110, -R8, R0, RZ ;  /* 0x00000000086e7210 */ /* 0x004fc40007ffe1ff */
.L_x_169:
[----:B------:R-:W-:-:S04]  /*1ed0*/  ISETP.NE.U32.AND P0, PT, RZ, c[0x0][0x368], PT ;  /* 0x0000da00ff007a0c */ /* 0x000fc80003f05070 */
[----:B------:R-:W-:-:S13]  /*1ee0*/  ISETP.NE.AND.EX P0, PT, RZ, c[0x0][0x36c], PT, P0 ;  /* 0x0000db00ff007a0c */ /* 0x000fda0003f05300 */
[----:B------:R-:W-:Y:S05]  /*1ef0*/  @!P0 BRA `(.L_x_170) ;  /* 0x0000004000008947 */ /* 0x000fea0003800000 */
[----:B---3--:R-:W-:-:S04]  /*1f00*/  IADD3 R4, P0, R232, c[0x0][0x368], RZ ;  /* 0x0000da00e8047a10 */ /* 0x008fc80007f1e0ff */
[----:B------:R-:W-:-:S05]  /*1f10*/  IADD3.X R5, R233, c[0x0][0x36c], RZ, P0, !PT ;  /* 0x0000db00e9057a10 */ /* 0x000fca00007fe4ff */
[----:B------:R1:W5:Y:S01]  /*1f20*/  LDG.E R10, [R4.64] ;  /* 0x00000008040a7981 */ /* 0x000362000c1e1900 */
[----:B------:R-:W-:Y:S05]  /*1f30*/  BRA `(.L_x_171) ;  /* 0x0000005000007947 */ /* 0x000fea0003800000 */
.L_x_170:
[----:B------:R-:W-:Y:S01]  /*1f40*/  MOV R10, UR6 ;  /* 0x00000006000a7c02 */ /* 0x000fe20008000f00 */
[----:B------:R-:W-:Y:S05]  /*1f50*/  @!P5 BRA `(.L_x_171) ;  /* 0x000000300000d947 */ /* 0x000fea0003800000 */
[----:B---3--:R-:W2:Y:S04]  /*1f60*/  LDG.E R6, [R4.64] ;  /* 0x0000000804067981 */ /* 0x008ea8000c1e1900 */
[----:B------:R-:W2:Y:S02]  /*1f70*/  LDG.E R0, [R4.64+0x4] ;  /* 0x0000040804007981 */ /* 0x000ea4000c1e1900 */
[----:B--2---:R-:W-:Y:S02]  /*1f80*/  IADD3 R10, -R6, R0, RZ ;  /* 0x00000000060a7210 */ /* 0x004fe40007ffe1ff */
.L_x_171:
[----:B-1-3--:R1:W2:Y:S04]  /*1f90*/  @P6 LDG.E R4, [R2.64] ;  /* 0x0000000802046981 */ /* 0x00a2a8000c1e1900 */
[----:B------:R1:W2:Y:S01]  /*1fa0*/  @P6 LDG.E R0, [R2.64+0x4] ;  /* 0x0000040802006981 */ /* 0x0002a2000c1e1900 */
[----:B------:R-:W-:Y:S01]  /*1fb0*/  ISETP.NE.U32.AND P0, PT, RZ, c[0x0][0x378], PT ;  /* 0x0000de00ff007a0c */ /* 0x000fe20003f05070 */
[----:B-----5:R-:W-:-:S03]  /*1fc0*/  IMAD.MOV.U32 R92, RZ, RZ, R10 ;  /* 0x000000ffff5c7224 */ /* 0x020fc600078e000a */
[----:B------:R-:W-:Y:S01]  /*1fd0*/  ISETP.NE.AND.EX P1, PT, RZ, c[0x0][0x37c], PT, P0 ;  /* 0x0000df00ff007a0c */ /* 0x000fe20003f25300 */
[----:B------:R-:W-:Y:S02]  /*1fe0*/  IMAD.MOV.U32 R49, RZ, RZ, c[0x0][0x228] ;  /* 0x00008a00ff317624 */ /* 0x000fe400078e00ff */
[----:B------:R-:W-:-:S10]  /*1ff0*/  IMAD.IADD R6, R10, 0x1, -R227 ;  /* 0x000000010a067824 */ /* 0x000fd400078e0ae3 */
[----:B-1----:R-:W-:-:S04]  /*2000*/  @P1 IADD3 R2, P0, R232, c[0x0][0x378], RZ ;  /* 0x0000de00e8021a10 */ /* 0x002fc80007f1e0ff */
[----:B------:R-:W-:-:S05]  /*2010*/  @P1 IADD3.X R3, R233, c[0x0][0x37c], RZ, P0, !PT ;  /* 0x0000df00e9031a10 */ /* 0x000fca00007fe4ff */
[----:B------:R1:W5:Y:S01]  /*2020*/  @P1 LDG.E R92, [R2.64] ;  /* 0x00000008025c1981 */ /* 0x000362000c1e1900 */
[----:B------:R-:W-:Y:S01]  /*2030*/  BSSY B0, `(.L_x_172) ;  /* 0x000002f000007945 */ /* 0x000fe20003800000 */
[----:B-1----:R-:W-:-:S04]  /*2040*/  LOP3.LUT R2, R230, 0xff000000, RZ, 0xc0, !PT ;  /* 0xff000000e6027812 */ /* 0x002fc800078ec0ff */
[----:B------:R-:W-:Y:S01]  /*2050*/  SHF.R.U32.HI R2, RZ, 0x8, R2 ;  /* 0x00000008ff027819 */ /* 0x000fe20000011602 */
[----:B--2---:R-:W-:Y:S01]  /*2060*/  @P6 IMAD.IADD R49, R0, 0x1, -R4 ;  /* 0x0000000100316824 */ /* 0x004fe200078e0a04 */
[----:B------:R-:W-:-:S03]  /*2070*/  LOP3.LUT R0, R230, 0xff0000, RZ, 0xc0, !PT ;  /* 0x00ff0000e6007812 */ /* 0x000fc600078ec0ff */
[----:B------:R-:W-:Y:S01]  /*2080*/  IMAD.IADD R106, R6, 0x1, R49 ;  /* 0x00000001066a7824 */ /* 0x000fe200078e0231 */
[----:B------:R-:W-:-:S04]  /*2090*/  LEA.HI R2, R0, R2, RZ, 0x10 ;  /* 0x0000000200027211 */ /* 0x000fc800078f80ff */
[C---:B------:R-:W-:Y:S02]  /*20a0*/  ISETP.GE.AND P0, PT, R106.reuse, 0x1, PT ;  /* 0x000000016a00780c */ /* 0x040fe40003f06270 */
[----:B------:R-:W-:Y:S02]  /*20b0*/  IADD3 R0, R106, 0x1f, RZ ;  /* 0x0000001f6a007810 */ /* 0x000fe40007ffe0ff */
[----:B------:R-:W-:Y:S02]  /*20c0*/  SHF.R.U32.HI R239, RZ, 0x10, R2 ;  /* 0x00000010ffef7819 */ /* 0x000fe40000011602 */
[----:B------:R-:W-:Y:S02]  /*20d0*/  SHF.R.S32.HI R3, RZ, 0x1f, R0 ;  /* 0x0000001fff037819 */ /* 0x000fe40000011400 */
[----:B------:R-:W-:Y:S02]  /*20e0*/  ISETP.NE.AND P1, PT, R239, RZ, PT ;  /* 0x000000ffef00720c */ /* 0x000fe40003f25270 */
[----:B------:R-:W-:Y:S01]  /*20f0*/  LEA.HI R3, R3, R0, RZ, 0x5 ;  /* 0x0000000003037211 */ /* 0x000fe200078f28ff */
[----:B------:R-:W-:Y:S01]  /*2100*/  IMAD.MOV.U32 R0, RZ, RZ, RZ ;  /* 0x000000ffff007224 */ /* 0x000fe200078e00ff */
[----:B------:R-:W-:-:S02]  /*2110*/  LOP3.LUT R246, R2, 0xff, RZ, 0xc0, !PT ;  /* 0x000000ff02f67812 */ /* 0x000fc400078ec0ff */
[----:B------:R-:W-:Y:S02]  /*2120*/  SEL R91, R239, c[0x0][0x338], P1 ;  /* 0x0000ce00ef5b7a07 */ /* 0x000fe40000800000 */
[----:B------:R-:W-:Y:S01]  /*2130*/  SHF.R.S32.HI R93, RZ, 0x5, R3 ;  /* 0x00000005ff5d7819 */ /* 0x000fe20000011403 */
[----:B------:R-:W-:Y:S05]  /*2140*/  @!P0 BRA `(.L_x_173) ;  /* 0x000001d000008947 */ /* 0x000fea0003800000 */
[----:B------:R-:W-:Y:S02]  /*2150*/  IABS R0, R91 ;  /* 0x0000005b00007213 */ /* 0x000fe40000000000 */
[----:B------:R-:W-:-:S03]  /*2160*/  IADD3 R5, R93, -0x1, R91 ;  /* 0xffffffff5d057810 */ /* 0x000fc60007ffe05b */
[----:B------:R-:W-:Y:S01]  /*2170*/  IMAD.MOV.U32 R4, RZ, RZ, R0 ;  /* 0x000000ffff047224 */ /* 0x000fe200078e0000 */
[----:B------:R-:W-:-:S03]  /*2180*/  IABS R9, R5 ;  /* 0x0000000500097213 */ /* 0x000fc60000000000 */
[----:B------:R-:W1:Y:S08]  /*2190*/  I2F.RP R2, R4 ;  /* 0x0000000400027306 */ /* 0x000e700000209400 */
[----:B-1----:R-:W1:Y:S02]  /*21a0*/  MUFU.RCP R2, R2 ;  /* 0x0000000200027308 */ /* 0x002e640000001000 */
[----:B-1----:R-:W-:-:S06]  /*21b0*/  IADD3 R2, R2, 0xffffffe, RZ ;  /* 0x0ffffffe02027810 */ /* 0x002fcc0007ffe0ff */
[----:B------:R-:W1:Y:S02]  /*21c0*/  F2I.FTZ.U32.TRUNC.NTZ R3, R2 ;  /* 0x0000000200037305 */ /* 0x000e64000021f000 */
[----:B-1----:R-:W-:-:S04]  /*21d0*/  IMAD.MOV R0, RZ, RZ, -R3 ;  /* 0x000000ffff007224 */ /* 0x002fc800078e0a03 */
[----:B------:R-:W-:Y:S01]  /*21e0*/  IMAD.MOV.U32 R2, RZ, RZ, R0 ;  /* 0x000000ffff027224 */ /* 0x000fe200078e0000 */
[----:B------:R-:W-:-:S03]  /*21f0*/  IABS R0, R91 ;  /* 0x0000005b00007213 */ /* 0x000fc60000000000 */
[----:B------:R-:W-:Y:S02]  /*2200*/  IMAD R7, R2, R4, RZ ;  /* 0x0000000402077224 */ /* 0x000fe400078e02ff */
[----:B------:R-:W-:Y:S02]  /*2210*/  IMAD.MOV.U32 R2, RZ, RZ, RZ ;  /* 0x000000ffff027224 */ /* 0x000fe400078e00ff */
        /* <DEDUP_REMOVED lines=16> */
.L_x_173:
[----:B------:R-:W-:Y:S05]  /*2320*/  BSYNC B0 ;  /* 0x0000000000007941 */ /* 0x000fea0003800000 */
.L_x_172:
[----:B------:R-:W2:Y:S01]  /*2330*/  LDL R4, [R1+0x48] ;  /* 0x0000480001047983 */ /* 0x000ea20000100800 */
[----:B------:R-:W-:-:S04]  /*2340*/  IMAD R2, R246, R0, RZ ;  /* 0x00000000f6027224 */ /* 0x000fc800078e02ff */
[C---:B------:R-:W-:Y:S02]  /*2350*/  IMAD.IADD R0, R2.reuse, 0x1, R0 ;  /* 0x0000000102007824 */ /* 0x040fe400078e0200 */
[----:B------:R-:W-:-:S03]  /*2360*/  IMAD R3, R2, 0x20, -R6 ;  /* 0x0000002002037824 */ /* 0x000fc600078e0a06 */
[----:B------:R-:W-:Y:S02]  /*2370*/  IMNMX R0, R93, R0, PT ;  /* 0x000000005d007217 */ /* 0x000fe40003800200 */
[----:B------:R-:W-:-:S03]  /*2380*/  IMNMX R3, RZ, R3, !PT ;  /* 0x00000003ff037217 */ /* 0x000fc60007800200 */
[----:B------:R-:W-:Y:S01]  /*2390*/  IMAD R0, R0, 0x20, -R6 ;  /* 0x0000002000007824 */ /* 0x000fe200078e0a06 */
[----:B------:R-:W-:-:S04]  /*23a0*/  SHF.R.U32.HI R74, RZ, 0x5, R3 ;  /* 0x00000005ff4a7819 */ /* 0x000fc80000011603 */
[----:B------:R-:W-:-:S04]  /*23b0*/  IMNMX R0, R0, R49, PT ;  /* 0x0000003100007217 */ /* 0x000fc80003800200 */
[----:B------:R-:W-:-:S13]  /*23c0*/  ISETP.GT.AND P0, PT, R0, R3, PT ;  /* 0x000000030000720c */ /* 0x000fda0003f04270 */
[----:B------:R-:W-:Y:S01]  /*23d0*/  @P0 IADD3 R2, R0, 0x1f, RZ ;  /* 0x0000001f00020810 */ /* 0x000fe20007ffe0ff */
[----:B------:R-:W-:-:S03]  /*23e0*/  IMAD.MOV.U32 R0, RZ, RZ, R74 ;  /* 0x000000ffff007224 */ /* 0x000fc600078e004a */
[----:B------:R-:W-:-:S04]  /*23f0*/  @P0 SHF.R.S32.HI R3, RZ, 0x1f, R2 ;  /* 0x0000001fff030819 */ /* 0x000fc80000011402 */
[----:B------:R-:W-:-:S04]  /*2400*/  @P0 LEA.HI R2, R3, R2, RZ, 0x5 ;  /* 0x0000000203020211 */ /* 0x000fc800078f28ff */
[----:B------:R-:W-:-:S04]  /*2410*/  @P0 SHF.R.S32.HI R0, RZ, 0x5, R2 ;  /* 0x00000005ff000819 */ /* 0x000fc80000011402 */
[----:B------:R-:W-:Y:S01]  /*2420*/  ISETP.GT.AND P0, PT, R0, R74, PT ;  /* 0x0000004a0000720c */ /* 0x000fe20003f04270 */
[----:B--2---:R-:W-:-:S04]  /*2430*/  IMAD.IADD R2, R220, 0x1, R4 ;  /* 0x00000001dc027824 */ /* 0x004fc800078e0204 */
[----:B------:R-:W-:-:S08]  /*2440*/  IMAD.SHL.U32 R198, R2, 0x2, RZ ;  /* 0x0000000202c67824 */ /* 0x000fd000078e00ff */
[----:B------:R-:W-:Y:S05]  /*2450*/  @!P0 BRA `(.L_x_174) ;  /* 0x0000399000008947 */ /* 0x000fea0003800000 */
[--C-:B------:R-:W-:Y:S01]  /*2460*/  SHF.R.S32.HI R9, RZ, 0x1f, R208.reuse ;  /* 0x0000001fff097819 */ /* 0x100fe200000114d0 */
[----:B------:R-:W-:Y:S01]  /*2470*/  IMAD.IADD R89, R49, 0x1, -R208 ;  /* 0x0000000131597824 */ /* 0x000fe200078e0ad0 */
[----:B------:R-:W-:Y:S01]  /*2480*/  IADD3 R52, P0, R208, R11, RZ ;  /* 0x0000000bd0347210 */ /* 0x000fe20007f1e0ff */
[----:B------:R-:W-:Y:S01]  /*2490*/  IMAD.MOV.U32 R100, RZ, RZ, c[0x0][0x238] ;  /* 0x00008e00ff647624 */ /* 0x000fe200078e00ff */
[----:B------:R-:W-:Y:S01]  /*24a0*/  IADD3 R42, R0, -0x1, RZ ;  /* 0xffffffff002a7810 */ /* 0x000fe20007ffe0ff */
[----:B------:R-:W-:Y:S01]  /*24b0*/  IMAD.MOV.U32 R96, RZ, RZ, 0x5 ;  /* 0x00000005ff607424 */ /* 0x000fe200078e00ff */
[----:B------:R-:W-:Y:S01]  /*24c0*/  LEA.HI.X.SX32 R53, R11, R9, 0x1, P0 ;  /* 0x000000090b357211 */ /* 0x000fe200000f0eff */
[----:B------:R-:W-:Y:S01]  /*24d0*/  IMAD.WIDE.U32 R2, R52, c[0x0][0x238], R134 ;  /* 0x00008e0034027a25 */ /* 0x000fe200078e0086 */
[----:B------:R-:W-:Y:S02]  /*24e0*/  LOP3.LUT R20, R230, 0xffff, RZ, 0xc0, !PT ;  /* 0x0000ffffe6147812 */ /* 0x000fe400078ec0ff */
[----:B------:R-:W-:Y:S01]  /*24f0*/  SEL R6, R236, RZ, !P6 ;  /* 0x000000ffec067207 */ /* 0x000fe20007000000 */
[----:B------:R-:W-:Y:S01]  /*2500*/  IMAD R4, R53, c[0x0][0x238], RZ ;  /* 0x00008e0035047a24 */ /* 0x000fe200078e02ff */
[----:B------:R-:W-:Y:S01]  /*2510*/  SEL R11, R234, RZ, !P6 ;  /* 0x000000ffea0b7207 */ /* 0x000fe20007000000 */
[----:B------:R-:W-:Y:S01]  /*2520*/  IMAD R0, R42, -0x20, R89 ;  /* 0xffffffe02a007824 */ /* 0x000fe200078e0259 */
[----:B------:R-:W-:Y:S01]  /*2530*/  SHF.L.U64.HI R97, R100, R96, c[0x0][0x23c] ;  /* 0x00008f0064617619 */ /* 0x000fe20000010260 */
[----:B------:R-:W-:Y:S01]  /*2540*/  IMAD R4, R52, c[0x0][0x23c], R4 ;  /* 0x00008f0034047a24 */ /* 0x000fe200078e0204 */
[----:B------:R-:W-:Y:S01]  /*2550*/  ISETP.NE.U32.AND P1, PT, RZ, c[0x0][0x340], PT ;  /* 0x0000d000ff007a0c */ /* 0x000fe20003f25070 */
[----:B------:R-:W-:Y:S01]  /*2560*/  IMAD.SHL.U32 R100, R100, 0x20, RZ ;  /* 0x0000002064647824 */ /* 0x000fe200078e00ff */
[----:B------:R-:W-:Y:S01]  /*2570*/  ISETP.GT.AND P0, PT, R0, RZ, PT ;  /* 0x000000ff0000720c */ /* 0x000fe20003f04270 */
[----:B------:R-:W-:Y:S01]  /*2580*/  IMAD.IADD R3, R3, 0x1, R4 ;  /* 0x0000000103037824 */ /* 0x000fe200078e0204 */
[----:B------:R-:W-:Y:S01]  /*2590*/  ISETP.NE.AND.EX P1, PT, RZ, c[0x0][0x344], PT, P1 ;  /* 0x0000d100ff007a0c */ /* 0x000fe20003f25310 */
[----:B------:R-:W-:Y:S01]  /*25a0*/  IMAD R0, R6, c[0x0][0x248], RZ ;  /* 0x0000920006007a24 */ /* 0x000fe200078e02ff */
[----:B------:R-:W-:Y:S01]  /*25b0*/  ISETP.GE.AND P3, PT, R134, c[0x0][0x1d4], PT ;  /* 0x0000750086007a0c */ /* 0x000fe20003f66270 */
[----:B------:R-:W-:Y:S01]  /*25c0*/  IMAD.WIDE.U32 R2, R20, c[0x0][0x240], R2 ;  /* 0x0000900014027a25 */ /* 0x000fe200078e0002 */
[----:B------:R-:W-:-:S02]  /*25d0*/  ISETP.GE.AND P6, PT, R136, c[0x0][0x1d4], PT ;  /* 0x0000750088007a0c */ /* 0x000fc40003fc6270 */
[----:B------:R-:W-:Y:S01]  /*25e0*/  ISETP.GE.AND P5, PT, R199, c[0x0][0x1d4], PT ;  /* 0x00007500c7007a0c */ /* 0x000fe20003fa6270 */
[----:B------:R-:W-:Y:S01]  /*25f0*/  IMAD R3, R20, c[0x0][0x244], R3 ;  /* 0x0000910014037a24 */ /* 0x000fe200078e0203 */
[----:B------:R-:W-:Y:S01]  /*2600*/  ISETP.GE.AND P4, PT, R200, c[0x0][0x1d4], PT ;  /* 0x00007500c8007a0c */ /* 0x000fe20003f86270 */
[C---:B------:R-:W-:Y:S01]  /*2610*/  IMAD R4, R11.reuse, c[0x0][0x24c], R0 ;  /* 0x000093000b047a24 */ /* 0x040fe200078e0200 */
[----:B------:R-:W-:Y:S01]  /*2620*/  LOP3.LUT R212, R212, 0xfffffffe, RZ, 0xc0, !PT ;  /* 0xfffffffed4d47812 */ /* 0x000fe200078ec0ff */
[----:B------:R-:W-:Y:S01]  /*2630*/  IMAD.WIDE.U32 R56, R11, c[0x0][0x248], R2 ;  /* 0x000092000b387a25 */ /* 0x000fe200078e0002 */
[----:B------:R-:W-:-:S03]  /*2640*/  @P0 SHF.R.S32.HI R2, RZ, 0x1f, R42 ;  /* 0x0000001fff020819 */ /* 0x000fc6000001142a */
[----:B------:R-:W-:Y:S01]  /*2650*/  @P0 IMAD R0, R97, R42, RZ ;  /* 0x0000002a61000224 */ /* 0x000fe200078e02ff */
[----:B------:R-:W-:Y:S01]  /*2660*/  @P3 LOP3.LUT R212, R212, 0x1, RZ, 0xfc, !PT ;  /* 0x00000001d4d43812 */ /* 0x000fe200078efcff */
[----:B------:R-:W-:Y:S02]  /*2670*/  IMAD.IADD R55, R57, 0x1, R4 ;  /* 0x0000000139377824 */ /* 0x000fe400078e0204 */
[----:B------:R-:W-:Y:S02]  /*2680*/  @P0 IMAD.MOV.U32 R54, RZ, RZ, R56 ;  /* 0x000000ffff360224 */ /* 0x000fe400078e0038 */
[-C--:B------:R-:W-:Y:S02]  /*2690*/  @P0 IMAD R0, R2, R100.reuse, R0 ;  /* 0x0000006402000224 */ /* 0x080fe400078e0200 */
[----:B------:R-:W-:-:S04]  /*26a0*/  @P0 IMAD.WIDE.U32 R4, R42, R100, R54 ;  /* 0x000000642a040225 */ /* 0x000fc800078e0036 */
[----:B------:R-:W-:Y:S01]  /*26b0*/  @P0 IMAD.IADD R0, R5, 0x1, R0 ;  /* 0x0000000105000824 */ /* 0x000fe200078e0200 */
[----:B------:R-:W-:-:S04]  /*26c0*/  @P0 LEA R2, P2, R4, c[0x0][0x220], 0x1 ;  /* 0x0000880004020a11 */ /* 0x000fc800078408ff */
[----:B------:R-:W-:Y:S02]  /*26d0*/  @P0 LEA.HI.X R3, R4, c[0x0][0x224], R0, 0x1, P2 ;  /* 0x0000890004030a11 */ /* 0x000fe400010f0c00 */
[----:B------:R-:W-:-:S03]  /*26e0*/  @P1 IADD3 R4, P2, R232, c[0x0][0x340], RZ ;  /* 0x0000d000e8041a10 */ /* 0x000fc60007f5e0ff */
[----:B------:R-:W-:Y:S01]  /*26f0*/  @!PT LDS RZ, [RZ] ;  /* 0x00000000fffff984 */ /* 0x000fe20000000800 */
[----:B------:R-:W-:Y:S01]  /*2700*/  @!PT LDS RZ, [RZ] ;  /* 0x00000000fffff984 */ /* 0x000fe20000000800 */
[----:B------:R-:W-:Y:S01]  /*2710*/  @!PT LDS RZ, [RZ] ;  /* 0x00000000fffff984 */ /* 0x000fe20000000800 */
[----:B------:R1:W-:Y:S01]  /*2720*/  @P0 LDGSTS.E.BYPASS.LTC128B.128 [R198+0xc080], [R2.64], !P3 ;  /* 0x0c08000002c60fae */ /* 0x0003e2000d901d48 */
[----:B------:R-:W-:Y:S01]  /*2730*/  @P1 IADD3.X R5, R233, c[0x0][0x344], RZ, P2, !PT ;  /* 0x0000d100e9051a10 */ /* 0x000fe200017fe4ff */
[----:B------:R-:W-:Y:S02]  /*2740*/  IMAD.MOV.U32 R94, RZ, RZ, c[0x0][0x27c] ;  /* 0x00009f00ff5e7624 */ /* 0x000fe400078e00ff */
[----:B------:R1:W-:Y:S04]  /*2750*/  @P0 LDGSTS.E.BYPASS.LTC128B.128 [R198+0xd080], [R2.64+0x80], !P6 ;  /* 0x0d08008002c60fae */ /* 0x0003e8000f101d48 */
[----:B------:R1:W-:Y:S04]  /*2760*/  @P0 LDGSTS.E.BYPASS.LTC128B.128 [R198+0xe080], [R2.64+0x100], !P5 ;  /* 0x0e08010002c60fae */ /* 0x0003e8000e901d48 */
[----:B------:R1:W-:Y:S01]  /*2770*/  @P0 LDGSTS.E.BYPASS.LTC128B.128 [R198+0xf080], [R2.64+0x180], !P4 ;  /* 0x0f08018002c60fae */ /* 0x0003e2000e101d48 */
[----:B------:R-:W-:-:S03]  /*2780*/  IMAD.SHL.U32 R94, R94, 0x2, RZ ;  /* 0x000000025e5e7824 */ /* 0x000fc600078e00ff */
[----:B------:R-:W0:Y:S04]  /*2790*/  LDGDEPBAR ;  /* 0x00000000000079af */ /* 0x000e280000000000 */
[----:B------:R-:W2:Y:S01]  /*27a0*/  @P1 LDG.E R0, [R4.64] ;  /* 0x0000000804001981 */ /* 0x000ea2000c1e1900 */
[----:B------:R-:W-:Y:S01]  /*27b0*/  ISETP.GE.AND P2, PT, R134, c[0x0][0x27c], PT ;  /* 0x00009f0086007a0c */ /* 0x000fe20003f46270 */
[----:B------:R-:W-:Y:S01]  /*27c0*/  WARPSYNC 0xffffffff ;  /* 0xffffffff00007948 */ /* 0x000fe20003800000 */
[----:B------:R-:W-:Y:S02]  /*27d0*/  LOP3.LUT R212, R212, 0xfffffffd, RZ, 0xc0, !PT ;  /* 0xfffffffdd4d47812 */ /* 0x000fe400078ec0ff */
[----:B------:R-:W-:Y:S02]  /*27e0*/  SHF.R.S32.HI R141, RZ, 0x1f, R140 ;  /* 0x0000001fff8d7819 */ /* 0x000fe4000001148c */
[----:B-----5:R-:W-:-:S07]  /*27f0*/  SHF.R.S32.HI R19, RZ, 0x1f, R92 ;  /* 0x0000001fff137819 */ /* 0x020fce000001145c */
[----:B------:R-:W-:Y:S02]  /*2800*/  @P2 LOP3.LUT R212, R212, 0x2, RZ, 0xfc, !PT ;  /* 0x00000002d4d42812 */ /* 0x000fe400078efcff */
[----:B--2---:R-:W-:Y:S01]  /*2810*/  @P1 SHF.R.S32.HI R18, RZ, 0x1f, R0 ;  /* 0x0000001fff121819 */ /* 0x004fe20000011400 */
[----:B------:R-:W-:Y:S02]  /*2820*/  @!P1 IMAD.MOV.U32 R0, RZ, RZ, R234 ;  /* 0x000000ffff009224 */ /* 0x000fe400078e00ea */
[----:B------:R-:W-:Y:S02]  /*2830*/  @!P1 IMAD.MOV.U32 R18, RZ, RZ, R236 ;  /* 0x000000ffff129224 */ /* 0x000fe400078e00ec */
[----:B-1----:R-:W-:Y:S01]  /*2840*/  IMAD.WIDE.U32 R2, R20, c[0x0][0x260], R134 ;  /* 0x0000980014027a25 */ /* 0x002fe200078e0086 */
[----:B------:R-:W-:Y:S01]  /*2850*/  ISETP.GE.AND P0, PT, R136, c[0x0][0x27c], PT ;  /* 0x00009f0088007a0c */ /* 0x000fe20003f06270 */
[----:B------:R-:W-:Y:S01]  /*2860*/  BAR.SYNC.DEFER_BLOCKING 0x0 ;  /* 0x0000000000007b1d */ /* 0x000fe20000010000 */
[----:B------:R-:W-:Y:S01]  /*2870*/  LOP3.LUT R212, R212, 0xfffffffb, RZ, 0xc0, !PT ;  /* 0xfffffffbd4d47812 */ /* 0x000fe200078ec0ff */
[C---:B------:R-:W-:Y:S01]  /*2880*/  IMAD R7, R9.reuse, c[0x0][0x290], RZ ;  /* 0x0000a40009077a24 */ /* 0x040fe200078e02ff */
[----:B------:R-:W-:Y:S01]  /*2890*/  SHF.R.U32.HI R22, RZ, 0x3, R218 ;  /* 0x00000003ff167819 */ /* 0x000fe200000116da */
[----:B------:R-:W-:Y:S01]  /*28a0*/  IMAD R3, R20, c[0x0][0x264], R3 ;  /* 0x0000990014037a24 */ /* 0x000fe200078e0203 */
[----:B------:R-:W-:Y:S01]  /*28b0*/  MOV R101, c[0x0][0x27c] ;  /* 0x00009f0000657a02 */ /* 0x000fe20000000f00 */
[----:B------:R-:W-:Y:S01]  /*28c0*/  IMAD.IADD R90, R10, 0x1, R12 ;  /* 0x000000010a5a7824 */ /* 0x000fe200078e020c */
[----:B------:R-:W-:Y:S01]  /*28d0*/  SEL R10, RZ, c[0x0][0x27c], !P2 ;  /* 0x00009f00ff0a7a07 */ /* 0x000fe20005000000 */
[----:B------:R-:W-:Y:S01]  /*28e0*/  IMAD R9, R9, c[0x0][0x280], RZ ;  /* 0x0000a00009097a24 */ /* 0x000fe200078e02ff */
[----:B------:R-:W-:Y:S01]  /*28f0*/  MOV R99, c[0x0][0x280] ;  /* 0x0000a00000637a02 */ /* 0x000fe20000000f00 */
[----:B------:R-:W-:Y:S01]  /*2900*/  IMAD.WIDE.U32 R4, R208, c[0x0][0x290], R134 ;  /* 0x0000a400d0047a25 */ /* 0x000fe200078e0086 */
[----:B------:R-:W-:Y:S01]  /*2910*/  ULDC.U8 UR5, c[0x0][0x298] ;  /* 0x0000a60000057ab9 */ /* 0x000fe20000000000 */
[----:B------:R-:W-:-:S02]  /*2920*/  @P0 LOP3.LUT R212, R212, 0x4, RZ, 0xfc, !PT ;  /* 0x00000004d4d40812 */ /* 0x000fc400078efcff */
[----:B------:R-:W-:Y:S02]  /*2930*/  IMAD R14, R208, c[0x0][0x294], R7 ;  /* 0x0000a500d00e7a24 */ /* 0x000fe400078e0207 */
[----:B------:R-:W-:Y:S01]  /*2940*/  IMAD R8, R6, c[0x0][0x268], RZ ;  /* 0x00009a0006087a24 */ /* 0x000fe200078e02ff */
[----:B------:R-:W-:Y:S01]  /*2950*/  LOP3.LUT R212, R212, 0xffffffef, RZ, 0xc0, !PT ;  /* 0xffffffefd4d47812 */ /* 0x000fe200078ec0ff */
[----:B------:R-:W-:Y:S01]  /*2960*/  IMAD.WIDE.U32 R72, R11, c[0x0][0x268], R2 ;  /* 0x00009a000b487a25 */ /* 0x000fe200078e0002 */
[----:B------:R-:W-:Y:S02]  /*2970*/  SEL R2, RZ, c[0x0][0x27c], !P0 ;  /* 0x00009f00ff027a07 */ /* 0x000fe40004000000 */
[----:B------:R-:W-:Y:S01]  /*2980*/  ISETP.GE.AND P0, PT, R101, 0x1, PT ;  /* 0x000000016500780c */ /* 0x000fe20003f06270 */
[----:B------:R-:W-:Y:S01]  /*2990*/  IMAD R15, R208, c[0x0][0x284], R9 ;  /* 0x0000a100d00f7a24 */ /* 0x000fe200078e0209 */
[----:B------:R-:W-:Y:S01]  /*29a0*/  LOP3.LUT R212, R212, 0xfffffff7, RZ, 0xc0, !PT ;  /* 0xfffffff7d4d47812 */ /* 0x000fe200078ec0ff */
[----:B------:R-:W-:-:S02]  /*29b0*/  IMAD.IADD R9, R5, 0x1, R14 ;  /* 0x0000000105097824 */ /* 0x000fc400078e020e */
[----:B------:R-:W-:Y:S02]  /*29c0*/  IMAD R21, R11, c[0x0][0x26c], R8 ;  /* 0x00009b000b157a24 */ /* 0x000fe400078e0208 */
[----:B------:R-:W-:Y:S02]  /*29d0*/  IMAD.IADD R5, R134, 0x1, R10 ;  /* 0x0000000186057824 */ /* 0x000fe400078e020a */
[----:B------:R-:W-:Y:S01]  /*29e0*/  IMAD.MOV.U32 R8, RZ, RZ, R4 ;  /* 0x000000ffff087224 */ /* 0x000fe200078e0004 */
[----:B------:R-:W-:Y:S01]  /*29f0*/  IADD3 R4, R136, R2, RZ ;  /* 0x0000000288047210 */ /* 0x000fe20007ffe0ff */
[C---:B------:R-:W-:Y:S01]  /*2a00*/  IMAD.WIDE.U32 R2, R208.reuse, c[0x0][0x290], R140 ;  /* 0x0000a400d0027a25 */ /* 0x040fe200078e008c */
[----:B------:R-:W-:Y:S02]  /*2a10*/  SHF.R.S32.HI R12, RZ, 0x1f, R5 ;  /* 0x0000001fff0c7819 */ /* 0x000fe40000011405 */
[----:B------:R-:W-:Y:S01]  /*2a20*/  SHF.R.S32.HI R16, RZ, 0x1f, R4 ;  /* 0x0000001fff107819 */ /* 0x000fe20000011404 */
[----:B------:R-:W-:Y:S01]  /*2a30*/  IMAD.WIDE.U32 R10, R208, c[0x0][0x280], R140 ;  /* 0x0000a000d00a7a25 */ /* 0x000fe200078e008c */
[----:B------:R-:W-:-:S02]  /*2a40*/  LEA.HI R13, R12, R5, RZ, 0x3 ;  /* 0x000000050c0d7211 */ /* 0x000fc400078f18ff */
[----:B------:R-:W-:Y:S01]  /*2a50*/  LEA.HI R17, R12, R5, RZ, 0x6 ;  /* 0x000000050c117211 */ /* 0x000fe200078f30ff */
[----:B------:R-:W-:Y:S01]  /*2a60*/  IMAD.WIDE.U32 R6, R208, c[0x0][0x280], R134 ;  /* 0x0000a000d0067a25 */ /* 0x000fe200078e0086 */
[CC--:B------:R-:W-:Y:S02]  /*2a70*/  LEA.HI R12, R16.reuse, R4.reuse, RZ, 0x3 ;  /* 0x00000004100c7211 */ /* 0x0c0fe400078f18ff */
[----:B------:R-:W-:Y:S01]  /*2a80*/  LEA.HI R4, R16, R4, RZ, 0x6 ;  /* 0x0000000410047211 */ /* 0x000fe200078f30ff */
[----:B------:R-:W-:Y:S01]  /*2a90*/  IMAD.IADD R5, R14, 0x1, R3 ;  /* 0x000000010e057824 */ /* 0x000fe200078e0203 */
[C---:B------:R-:W-:Y:S01]  /*2aa0*/  LOP3.LUT R14, R218.reuse, 0x38, R13, 0xf8, !PT ;  /* 0x00000038da0e7812 */ /* 0x040fe200078ef80d */
[----:B------:R-:W-:Y:S01]  /*2ab0*/  IMAD.MOV.U32 R102, RZ, RZ, c[0x0][0x2b8] ;  /* 0x0000ae00ff667624 */ /* 0x000fe200078e00ff */
[----:B------:R-:W-:Y:S01]  /*2ac0*/  LOP3.LUT R16, R218, 0x38, R12, 0xf8, !PT ;  /* 0x00000038da107812 */ /* 0x000fe200078ef80c */
[----:B------:R-:W-:Y:S01]  /*2ad0*/  IMAD.IADD R3, R15, 0x1, R11 ;  /* 0x000000010f037824 */ /* 0x000fe200078e020b */
[----:B------:R-:W-:Y:S01]  /*2ae0*/  SHF.L.U32 R11, R17, 0x5, RZ ;  /* 0x00000005110b7819 */ /* 0x000fe200000006ff */
[----:B------:R-:W-:Y:S01]  /*2af0*/  IMAD.SHL.U32 R4, R4, 0x20, RZ ;  /* 0x0000002004047824 */ /* 0x000fe200078e00ff */
[----:B------:R-:W-:Y:S01]  /*2b00*/  IADD3 R7, R7, R15, RZ ;  /* 0x0000000f07077210 */ /* 0x000fe20007ffe0ff */
[----:B------:R-:W-:Y:S01]  /*2b10*/  IMAD.MOV.U32 R98, RZ, RZ, c[0x0][0x290] ;  /* 0x0000a400ff627624 */ /* 0x000fe200078e00ff */
[----:B------:R-:W-:Y:S01]  /*2b20*/  ISETP.NE.AND P1, PT, R102, 0x1, PT ;  /* 0x000000016600780c */ /* 0x000fe20003f25270 */
[----:B------:R-:W-:Y:S01]  /*2b30*/  IMAD.WIDE.U32 R66, R0, c[0x0][0x2b0], RZ ;  /* 0x0000ac0000427a25 */ /* 0x000fe200078e00ff */
[----:B------:R-:W-:-:S02]  /*2b40*/  LOP3.LUT R17, R11, 0x7ffff800, RZ, 0xc0, !PT ;  /* 0x7ffff8000b117812 */ /* 0x000fc400078ec0ff */
[-C--:B------:R-:W-:Y:S01]  /*2b50*/  LOP3.LUT R15, R14, R22.reuse, RZ, 0x3c, !PT ;  /* 0x000000160e0f7212 */ /* 0x080fe200078e3cff */
[----:B------:R-:W-:Y:S01]  /*2b60*/  IMAD.WIDE.U32 R70, R20, c[0x0][0x210], RZ ;  /* 0x0000840014467a25 */ /* 0x000fe200078e00ff */
[----:B------:R-:W-:Y:S02]  /*2b70*/  LOP3.LUT R14, R4, 0x7ffff800, RZ, 0xc0, !PT ;  /* 0x7ffff800040e7812 */ /* 0x000fe400078ec0ff */
[----:B------:R-:W-:Y:S01]  /*2b80*/  LOP3.LUT R11, R16, R22, RZ, 0x3c, !PT ;  /* 0x00000016100b7212 */ /* 0x000fe200078e3cff */
[----:B------:R-:W-:Y:S01]  /*2b90*/  IMAD.MOV.U32 R4, RZ, RZ, R2 ;  /* 0x000000ffff047224 */ /* 0x000fe200078e0002 */
[--C-:B------:R-:W-:Y:S01]  /*2ba0*/  IADD3 R17, R15, R17, R220.reuse ;  /* 0x000000110f117210 */ /* 0x100fe20007ffe0dc */
[----:B------:R-:W-:Y:S01]  /*2bb0*/  IMAD.WIDE.U32 R68, R20, c[0x0][0x1e8], RZ ;  /* 0x00007a0014447a25 */ /* 0x000fe200078e00ff */
[----:B------:R-:W-:Y:S02]  /*2bc0*/  IADD3 R15, R11, R14, R220 ;  /* 0x0000000e0b0f7210 */ /* 0x000fe40007ffe0dc */
[----:B------:R-:W-:Y:S01]  /*2bd0*/  MOV R2, R10 ;  /* 0x0000000a00027202 */ /* 0x000fe20000000f00 */
[----:B------:R-:W-:Y:S01]  /*2be0*/  IMAD R11, R18, c[0x0][0x2b0], RZ ;  /* 0x0000ac00120b7a24 */ /* 0x000fe200078e02ff */
[----:B------:R-:W-:Y:S01]  /*2bf0*/  LOP3.LUT R51, R13, 0xfffffff8, RZ, 0xc0, !PT ;  /* 0xfffffff80d337812 */ /* 0x000fe200078ec0ff */
[C---:B------:R-:W-:Y:S01]  /*2c00*/  IMAD R10, R19.reuse, c[0x0][0x290], RZ ;  /* 0x0000a400130a7a24 */ /* 0x040fe200078e02ff */
[----:B------:R-:W-:Y:S01]  /*2c10*/  LOP3.LUT R50, R12, 0xfffffff8, RZ, 0xc0, !PT ;  /* 0xfffffff80c327812 */ /* 0x000fe200078ec0ff */
[----:B------:R-:W-:Y:S01]  /*2c20*/  IMAD R14, R19, c[0x0][0x280], RZ ;  /* 0x0000a000130e7a24 */ /* 0x000fe200078e02ff */
[----:B------:R-:W-:Y:S01]  /*2c30*/  @P1 LOP3.LUT R212, R212, 0x8, RZ, 0xfc, !PT ;  /* 0x00000008d4d41812 */ /* 0x000fe200078efcff */
[----:B------:R-:W-:Y:S01]  /*2c40*/  IMAD R11, R0, c[0x0][0x2b4], R11 ;  /* 0x0000ad00000b7a24 */ /* 0x000fe200078e020b */
[-C--:B------:R-:W-:Y:S01]  /*2c50*/  SHF.L.U64.HI R95, R98, R96.reuse, c[0x0][0x294] ;  /* 0x0000a500625f7619 */ /* 0x080fe20000010260 */
[C---:B------:R-:W-:Y:S01]  /*2c60*/  IMAD R10, R92.reuse, c[0x0][0x294], R10 ;  /* 0x0000a5005c0a7a24 */ /* 0x040fe200078e020a */
[C---:B------:R-:W-:Y:S01]  /*2c70*/  SHF.L.U64.HI R96, R99.reuse, R96, c[0x0][0x284] ;  /* 0x0000a10063607619 */ /* 0x040fe20000010260 */
[C---:B------:R-:W-:Y:S01]  /*2c80*/  IMAD R0, R92.reuse, c[0x0][0x284], R14 ;  /* 0x0000a1005c007a24 */ /* 0x040fe200078e020e */
[----:B------:R-:W-:Y:S01]  /*2c90*/  SHF.L.U32 R99, R99, 0x5, RZ ;  /* 0x0000000563637819 */ /* 0x000fe200000006ff */
[----:B------:R-:W-:Y:S01]  /*2ca0*/  IMAD.WIDE.U32 R60, R92, c[0x0][0x290], R4 ;  /* 0x0000a4005c3c7a25 */ /* 0x000fe200078e0004 */
[----:B------:R-:W-:-:S02]  /*2cb0*/  IADD3 R86, R73, R21, RZ ;  /* 0x0000001549567210 */ /* 0x000fc40007ffe0ff */
[----:B------:R-:W-:Y:S01]  /*2cc0*/  SHF.R.S32.HI R84, RZ, 0x3, R13 ;  /* 0x00000003ff547819 */ /* 0x000fe2000001140d */
[----:B------:R-:W-:Y:S01]  /*2cd0*/  IMAD.WIDE.U32 R58, R92, c[0x0][0x280], R2 ;  /* 0x0000a0005c3a7a25 */ /* 0x000fe200078e0002 */
[----:B------:R-:W-:Y:S02]  /*2ce0*/  SHF.R.S32.HI R83, RZ, 0x3, R12 ;  /* 0x00000003ff537819 */ /* 0x000fe4000001140c */
[----:B------:R-:W-:Y:S01]  /*2cf0*/  IADD3 R80, R10, R61, RZ ;  /* 0x0000003d0a507210 */ /* 0x000fe20007ffe0ff */
[----:B------:R-:W-:Y:S01]  /*2d00*/  IMAD.WIDE.U32 R64, R92, c[0x0][0x290], R8 ;  /* 0x0000a4005c407a25 */ /* 0x000fe200078e0008 */
[----:B------:R-:W-:Y:S02]  /*2d10*/  IADD3 R77, R0, R59, RZ ;  /* 0x0000003b004d7210 */ /* 0x000fe40007ffe0ff */
[----:B------:R-:W-:Y:S01]  /*2d20*/  SHF.R.S32.HI R79, RZ, 0x1f, R51 ;  /* 0x0000001fff4f7819 */ /* 0x000fe20000011433 */
[----:B------:R-:W-:Y:S01]  /*2d30*/  IMAD.WIDE.U32 R62, R92, c[0x0][0x280], R6 ;  /* 0x0000a0005c3e7a25 */ /* 0x000fe200078e0006 */
[----:B------:R-:W-:-:S02]  /*2d40*/  SHF.R.S32.HI R78, RZ, 0x1f, R50 ;  /* 0x0000001fff4e7819 */ /* 0x000fc40000011432 */
[----:B------:R-:W-:Y:S01]  /*2d50*/  SHF.L.U32 R75, R15, 0x1, RZ ;  /* 0x000000010f4b7819 */ /* 0x000fe200000006ff */
[----:B------:R-:W-:Y:S01]  /*2d60*/  IMAD.SHL.U32 R98, R98, 0x20, RZ ;  /* 0x0000002062627824 */ /* 0x000fe200078e00ff */
[----:B------:R-:W-:Y:S01]  /*2d70*/  @P0 LOP3.LUT R212, R212, 0x10, RZ, 0xfc, !PT ;  /* 0x00000010d4d40812 */ /* 0x000fe200078efcff */
[C---:B------:R-:W-:Y:S02]  /*2d80*/  IMAD R88, R20.reuse, c[0x0][0x214], R71 ;  /* 0x0000850014587a24 */ /* 0x040fe400078e0247 */
[----:B------:R-:W-:Y:S02]  /*2d90*/  IMAD R87, R20, c[0x0][0x1ec], R69 ;  /* 0x00007b0014577a24 */ /* 0x000fe400078e0245 */
[----:B------:R-:W-:Y:S02]  /*2da0*/  IMAD.IADD R85, R67, 0x1, R11 ;  /* 0x0000000143557824 */ /* 0x000fe400078e020b */
[----:B------:R-:W-:Y:S02]  /*2db0*/  IMAD.IADD R82, R65, 0x1, R10 ;  /* 0x0000000141527824 */ /* 0x000fe400078e020a */
[----:B------:R-:W-:-:S02]  /*2dc0*/  IMAD.IADD R81, R63, 0x1, R0 ;  /* 0x000000013f517824 */ /* 0x000fc400078e0200 */
[----:B------:R-:W-:Y:S02]  /*2dd0*/  IMAD.SHL.U32 R76, R17, 0x2, RZ ;  /* 0x00000002114c7824 */ /* 0x000fe400078e00ff */
.L_x_193:
[----:B------:R-:W-:Y:S01]  /*2de0*/  IMAD.SHL.U32 R46, R42, 0x20, RZ ;  /* 0x000000202a2e7824 */ /* 0x000fe200078e00ff */
[----:B------:R-:W-:Y:S04]  /*2df0*/  DEPBAR.LE SB0, 0x0 ;  /* 0x000080000000791a */ /* 0x000fe80000000000 */
[----:B------:R-:W-:Y:S01]  /*2e00*/  IMAD.IADD R2, R219, 0x1, R46 ;  /* 0x00000001db027824 */ /* 0x000fe200078e022e */
[----:B------:R-:W-:Y:S01]  /*2e10*/  ISETP.NE.AND P1, PT, R102, 0x1, PT ;  /* 0x000000016600780c */ /* 0x000fe20003f25270 */
[----:B------:R-:W-:Y:S01]  /*2e20*/  IMAD.MOV.U32 R43, RZ, RZ, RZ ;  /* 0x000000ffff2b7224 */ /* 0x000fe200078e00ff */
[----:B------:R-:W-:Y:S01]  /*2e30*/  WARPSYNC 0xffffffff ;  /* 0xffffffff00007948 */ /* 0x000fe20003800000 */
[----:B------:R-:W-:Y:S01]  /*2e40*/  IMAD.IADD R0, R90, 0x1, R2 ;  /* 0x000000015a007824 */ /* 0x000fe200078e0202 */
[----:B------:R-:W-:Y:S01]  /*2e50*/  ISETP.GE.AND P0, PT, R2, R49, PT ;  /* 0x000000310200720c */ /* 0x000fe20003f06270 */
[----:B------:R-:W-:Y:S01]  /*2e60*/  BSSY B1, `(.L_x_175) ;  /* 0x00002a5000017945 */ /* 0x000fe20003800000 */
[----:B------:R-:W-:Y:S01]  /*2e70*/  ISETP.GE.AND P2, PT, R101, 0x1, PT ;  /* 0x000000016500780c */ /* 0x000fe20003f46270 */
[----:B-1----:R-:W-:Y:S01]  /*2e80*/  IMAD.MOV.U32 R4, RZ, RZ, R0 ;  /* 0x000000ffff047224 */ /* 0x002fe200078e0000 */
[----:B------:R-:W-:Y:S05]  /*2e90*/  ISETP.GT.OR P0, PT, R219, 0x1f, P0 ;  /* 0x0000001fdb00780c */ /* 0x000fea0000704670 */
[----:B------:R-:W-:Y:S05]  /*2ea0*/  @P1 IMAD.HI.U32 R2, R0, c[0x0][0x2bc], RZ ;  /* 0x0000af0000021a27 */ /* 0x000fea00078e00ff */
[----:B------:R-:W-:Y:S04]  /*2eb0*/  @P1 SHF.R.U32.HI R4, RZ, c[0x0][0x2c0], R2 ;  /* 0x0000b000ff041a19 */ /* 0x000fe80000011602 */
[C---:B------:R-:W-:Y:S04]  /*2ec0*/  @!P0 IADD3 R3, P1, R4.reuse, R66, RZ ;  /* 0x0000004204038210 */ /* 0x040fe80007f3e0ff */
[----:B------:R-:W-:Y:S02]  /*2ed0*/  @!P0 LEA.HI.X.SX32 R5, R4, R85, 0x1, P1 ;  /* 0x0000005504058211 */ /* 0x000fe400008f0eff */
[C---:B------:R-:W-:Y:S04]  /*2ee0*/  @!P0 LEA R2, P1, R3.reuse, c[0x0][0x2a0], 0x2 ;  /* 0x0000a80003028a11 */ /* 0x040fe800078210ff */
[----:B------:R-:W-:Y:S05]  /*2ef0*/  @!P0 LEA.HI.X R3, R3, c[0x0][0x2a4], R5, 0x2, P1 ;  /* 0x0000a90003038a11 */ /* 0x000fea00008f1405 */
[----:B------:R1:W2:Y:S04]  /*2f00*/  @!P0 LDG.E R43, [R2.64] ;  /* 0x00000008022b8981 */ /* 0x0002a8000c1e1900 */
[----:B------:R-:W-:Y:S01]  /*2f10*/  BAR.SYNC.DEFER_BLOCKING 0x0 ;  /* 0x0000000000007b1d */ /* 0x000fe20000010000 */
[----:B-1----:R-:W-:Y:S04]  /*2f20*/  IMAD.MOV R2, RZ, RZ, -R4 ;  /* 0x000000ffff027224 */ /* 0x002fe800078e0a04 */
[----:B------:R-:W-:Y:S04]  /*2f30*/  IMAD R44, R2, c[0x0][0x2b8], R0 ;  /* 0x0000ae00022c7a24 */ /* 0x000fe800078e0200 */
[C---:B------:R-:W-:Y:S01]  /*2f40*/  IMAD.WIDE.U32 R2, R44.reuse, c[0x0][0x1e0], RZ ;  /* 0x000078002c027a25 */ /* 0x040fe200078e00ff */
[----:B------:R-:W-:Y:S05]  /*2f50*/  SHF.R.S32.HI R47, RZ, 0x1f, R44 ;  /* 0x0000001fff2f7819 */ /* 0x000fea000001142c */
[----:B------:R-:W-:Y:S04]  /*2f60*/  IMAD R0, R47, c[0x0][0x1e0], RZ ;  /* 0x000078002f007a24 */ /* 0x000fe800078e02ff */
[----:B------:R-:W-:Y:S04]  /*2f70*/  IMAD R0, R44, c[0x0][0x1e4], R0 ;  /* 0x000079002c007a24 */ /* 0x000fe800078e0200 */
[----:B------:R-:W-:Y:S01]  /*2f80*/  IMAD.IADD R3, R3, 0x1, R0 ;  /* 0x0000000103037824 */ /* 0x000fe200078e0200 */
[----:B--2---:R-:W-:Y:S03]  /*2f90*/  SHF.R.S32.HI R48, RZ, 0x1f, R43 ;  /* 0x0000001fff307819 */ /* 0x004fe6000001142b */
[C---:B------:R-:W-:Y:S04]  /*2fa0*/  IMAD.WIDE.U32 R2, R43.reuse, c[0x0][0x1f0], R2 ;  /* 0x00007c002b027a25 */ /* 0x040fe800078e0002 */
[----:B------:R-:W-:Y:S01]  /*2fb0*/  IMAD R4, R48, c[0x0][0x1f0], RZ ;  /* 0x00007c0030047a24 */ /* 0x000fe200078e02ff */
[----:B------:R-:W-:Y:S03]  /*2fc0*/  IADD3 R0, P0, R68, R2, RZ ;  /* 0x0000000244007210 */ /* 0x000fe60007f1e0ff */
[----:B------:R-:W-:Y:S05]  /*2fd0*/  IMAD R4, R43, c[0x0][0x1f4], R4 ;  /* 0x00007d002b047a24 */ /* 0x000fea00078e0204 */
[----:B------:R-:W-:Y:S02]  /*2fe0*/  IADD3.X R2, R87, R3, R4, P0, !PT ;  /* 0x0000000357027210 */ /* 0x000fe400007fe404 */
[C---:B------:R-:W-:Y:S04]  /*2ff0*/  LEA R30, P0, R0.reuse, c[0x0][0x1c8], 0x1 ;  /* 0x00007200001e7a11 */ /* 0x040fe800078008ff */
[----:B------:R-:W-:Y:S01]  /*3000*/  LEA.HI.X R22, R0, c[0x0][0x1cc], R2, 0x1, P0 ;  /* 0x0000730000167a11 */ /* 0x000fe200000f0c02 */
[----:B----4-:R-:W-:-:S05]  /*3010*/  @!P2 BRA `(.L_x_176) ;  /* 0x000026e00000a947 */ /* 0x010fca0003800000 */
[-C--:B------:R-:W-:Y:S01]  /*3020*/  IMAD R3, R96, R42.reuse, RZ ;  /* 0x0000002a60037224 */ /* 0x080fe200078e02ff */
[----:B------:R-:W-:Y:S01]  /*3030*/  ISETP.NE.AND P0, PT, RZ, UR5, PT ;  /* 0x00000005ff007c0c */ /* 0x000fe2000bf05270 */
[-C--:B------:R-:W-:Y:S01]  /*3040*/  IMAD R2, R95, R42.reuse, RZ ;  /* 0x0000002a5f027224 */ /* 0x080fe200078e02ff */
[----:B------:R-:W-:Y:S01]  /*3050*/  SHF.R.S32.HI R0, RZ, 0x1f, R42 ;  /* 0x0000001fff007819 */ /* 0x000fe2000001142a */
[----:B------:R-:W-:Y:S01]  /*3060*/  IMAD.WIDE.U32 R8, R99, R42, RZ ;  /* 0x0000002a63087225 */ /* 0x000fe200078e00ff */
[----:B------:R-:W-:Y:S03]  /*3070*/  IADD3 R4, -R46, R49, RZ ;  /* 0x000000312e047210 */ /* 0x000fe60007ffe1ff */
[----:B------:R-:W-:Y:S01]  /*3080*/  IMAD R3, R0, R99, R3 ;  /* 0x0000006300037224 */ /* 0x000fe200078e0203 */
[----:B------:R-:W-:Y:S01]  /*3090*/  IMNMX R45, R4, 0x20, PT ;  /* 0x00000020042d7817 */ /* 0x000fe20003800200 */
[----:B------:R-:W-:Y:S02]  /*30a0*/  IMAD R2, R0, R98, R2 ;  /* 0x0000006200027224 */ /* 0x000fe400078e0202 */
[----:B------:R-:W-:Y:S01]  /*30b0*/  IMAD.WIDE.U32 R10, R98, R42, RZ ;  /* 0x0000002a620a7225 */ /* 0x000fe200078e00ff */
[----:B------:R-:W-:Y:S04]  /*30c0*/  IADD3 R23, R9, R3, RZ ;  /* 0x0000000309177210 */ /* 0x000fe80007ffe0ff */
[----:B------:R-:W-:Y:S01]  /*30d0*/  IADD3 R31, R11, R2, RZ ;  /* 0x000000020b1f7210 */ /* 0x000fe20007ffe0ff */
[----:B------:R-:W-:-:S05]  /*30e0*/  @!P0 BRA `(.L_x_177) ;  /* 0x000012f000008947 */ /* 0x000fca0003800000 */
[----:B------:R-:W-:Y:S01]  /*30f0*/  ISETP.GE.AND P1, PT, R208, R45, PT ;  /* 0x0000002dd000720c */ /* 0x000fe20003f26270 */
[----:B------:R-:W-:Y:S01]  /*3100*/  BSSY B0, `(.L_x_178) ;  /* 0x000002a000007945 */ /* 0x000fe20003800000 */
[----:B------:R-:W-:Y:S01]  /*3110*/  CS2R R14, SRZ ;  /* 0x00000000000e7805 */ /* 0x000fe2000001ff00 */
[----:B------:R-:W-:Y:S01]  /*3120*/  CS2R R12, SRZ ;  /* 0x00000000000c7805 */ /* 0x000fe2000001ff00 */
[----:B------:R-:W-:Y:S01]  /*3130*/  CS2R R6, SRZ ;  /* 0x0000000000067805 */ /* 0x000fe2000001ff00 */
[----:B------:R-:W-:Y:S01]  /*3140*/  CS2R R2, SRZ ;  /* 0x0000000000027805 */ /* 0x000fe2000001ff00 */
[----:B------:R-:W-:Y:S01]  /*3150*/  CS2R R28, SRZ ;  /* 0x00000000001c7805 */ /* 0x000fe2000001ff00 */
[----:B------:R-:W-:Y:S01]  /*3160*/  CS2R R26, SRZ ;  /* 0x00000000001a7805 */ /* 0x000fe2000001ff00 */
[----:B------:R-:W-:Y:S01]  /*3170*/  CS2R R24, SRZ ;  /* 0x0000000000187805 */ /* 0x000fe2000001ff00 */
[----:B------:R-:W-:Y:S04]  /*3180*/  CS2R R20, SRZ ;  /* 0x0000000000147805 */ /* 0x000fe8000001ff00 */
[----:B------:R-:W-:-:S05]  /*3190*/  @P1 BRA `(.L_x_179) ;  /* 0x0000020000001947 */ /* 0x000fca0003800000 */
[----:B------:R-:W-:Y:S01]  /*31a0*/  IADD3 R0, P0, R58, R8, RZ ;  /* 0x000000083a007210 */ /* 0x000fe20007f1e0ff */
[----:B------:R-:W-:Y:S01]  /*31b0*/  CS2R R20, SRZ ;  /* 0x0000000000147805 */ /* 0x000fe2000001ff00 */
[----:B------:R-:W-:Y:S01]  /*31c0*/  CS2R R6, SRZ ;  /* 0x0000000000067805 */ /* 0x000fe2000001ff00 */
[----:B------:R-:W-:Y:S01]  /*31d0*/  CS2R R24, SRZ ;  /* 0x0000000000187805 */ /* 0x000fe2000001ff00 */
[----:B------:R-:W-:Y:S01]  /*31e0*/  CS2R R12, SRZ ;  /* 0x00000000000c7805 */ /* 0x000fe2000001ff00 */
[----:B------:R-:W-:Y:S01]  /*31f0*/  IMAD.X R3, R23, 0x1, R77, P0 ;  /* 0x0000000117037824 */ /* 0x000fe200000e064d */
[----:B------:R-:W-:Y:S01]  /*3200*/  IADD3 R2, P0, R60, R10, RZ ;  /* 0x0000000a3c027210 */ /* 0x000fe20007f1e0ff */
[----:B------:R-:W-:Y:S01]  /*3210*/  CS2R R26, SRZ ;  /* 0x00000000001a7805 */ /* 0x000fe2000001ff00 */
[----:B------:R-:W-:Y:S01]  /*3220*/  CS2R R14, SRZ ;  /* 0x00000000000e7805 */ /* 0x000fe2000001ff00 */
[----:B------:R-:W-:Y:S02]  /*3230*/  CS2R R28, SRZ ;  /* 0x00000000001c7805 */ /* 0x000fe4000001ff00 */
[----:B------:R-:W-:Y:S01]  /*3240*/  IMAD.X R5, R31, 0x1, R80, P0 ;  /* 0x000000011f057824 */ /* 0x000fe200000e0650 */
[C---:B------:R-:W-:Y:S04]  /*3250*/  LEA R8, P0, R0.reuse, c[0x0][0x270], 0x1 ;  /* 0x00009c0000087a11 */ /* 0x040fe800078008ff */
[----:B------:R-:W-:Y:S02]  /*3260*/  LEA.HI.X R9, R0, c[0x0][0x274], R3, 0x1, P0 ;  /* 0x00009d0000097a11 */ /* 0x000fe400000f0c03 */
[C---:B------:R-:W-:Y:S04]  /*3270*/  LEA R4, P0, R2.reuse, c[0x0][0x288], 0x1 ;  /* 0x0000a20002047a11 */ /* 0x040fe800078008ff */
[----:B------:R-:W-:Y:S02]  /*3280*/  LEA.HI.X R5, R2, c[0x0][0x28c], R5, 0x1, P0 ;  /* 0x0000a30002057a11 */ /* 0x000fe400000f0c05 */
[----:B------:R-:W-:Y:S01]  /*3290*/  ISETP.GE.AND P0, PT, R140, c[0x0][0x27c], PT ;  /* 0x00009f008c007a0c */ /* 0x000fe20003f06270 */
[----:B------:R-:W-:Y:S11]  /*32a0*/  CS2R R2, SRZ ;  /* 0x0000000000027805 */ /* 0x000ff6000001ff00 */
[----:B------:R-:W-:Y:S01]  /*32b0*/  @!UPT UIADD3 URZ, URZ, URZ, URZ ;  /* 0x0000003f3f3ff290 */ /* 0x000fe2000fffe03f */
[----:B------:R1:W5:Y:S04]  /*32c0*/  @!P0 LDG.E.64 R2, [R8.64] ;  /* 0x0000000808028981 */ /* 0x000368000c1e1b00 */
[----:B------:R1:W5:Y:S01]  /*32d0*/  @!P0 LDG.E.64 R20, [R4.64] ;  /* 0x0000000804148981 */ /* 0x000362000c1e1b00 */
[----:B------:R-:W-:Y:S11]  /*32e0*/  ISETP.GE.AND P0, PT, R143, c[0x0][0x27c], PT ;  /* 0x00009f008f007a0c */ /* 0x000ff60003f06270 */
[----:B------:R-:W-:Y:S02]  /*32f0*/  @!UPT UIADD3 URZ, URZ, URZ, URZ ;  /* 0x0000003f3f3ff290 */ /* 0x000fe4000fffe03f */
[----:B------:R1:W5:Y:S04]  /*3300*/  @!P0 LDG.E.64 R6, [R8.64+0x40] ;  /* 0x0000400808068981 */ /* 0x000368000c1e1b00 */
[----:B------:R1:W5:Y:S01]  /*3310*/  @!P0 LDG.E.64 R24, [R4.64+0x40] ;  /* 0x0000400804188981 */ /* 0x000362000c1e1b00 */
[----:B------:R-:W-:Y:S11]  /*3320*/  ISETP.GE.AND P0, PT, R139, c[0x0][0x27c], PT ;  /* 0x00009f008b007a0c */ /* 0x000ff60003f06270 */
[----:B------:R-:W-:Y:S02]  /*3330*/  @!UPT UIADD3 URZ, URZ, URZ, URZ ;  /* 0x0000003f3f3ff290 */ /* 0x000fe4000fffe03f */
[----:B------:R1:W5:Y:S04]  /*3340*/  @!P0 LDG.E.64 R12, [R8.64+0x80] ;  /* 0x00008008080c8981 */ /* 0x000368000c1e1b00 */
[----:B------:R1:W5:Y:S01]  /*3350*/  @!P0 LDG.E.64 R26, [R4.64+0x80] ;  /* 0x00008008041a8981 */ /* 0x000362000c1e1b00 */
[----:B------:R-:W-:Y:S11]  /*3360*/  ISETP.GE.AND P0, PT, R142, c[0x0][0x27c], PT ;  /* 0x00009f008e007a0c */ /* 0x000ff60003f06270 */
[----:B------:R-:W-:Y:S02]  /*3370*/  @!UPT UIADD3 URZ, URZ, URZ, URZ ;  /* 0x0000003f3f3ff290 */ /* 0x000fe4000fffe03f */
[----:B------:R1:W5:Y:S04]  /*3380*/  @!P0 LDG.E.64 R14, [R8.64+0xc0] ;  /* 0x0000c008080e8981 */ /* 0x000368000c1e1b00 */
[----:B------:R1:W5:Y:S02]  /*3390*/  @!P0 LDG.E.64 R28, [R4.64+0xc0] ;  /* 0x0000c008041c8981 */ /* 0x000364000c1e1b00 */
.L_x_179:
[----:B------:R-:W-:Y:S05]  /*33a0*/  BSYNC B0 ;  /* 0x0000000000007941 */ /* 0x000fea0003800000 */
.L_x_178:
[----:B------:R2:W3:Y:S04]  /*33b0*/  SHFL.IDX PT, R40, R22, RZ, 0x181f ;  /* 0x00181fff16287589 */ /* 0x0004e800000e0000 */
[----:B------:R2:W4:Y:S01]  /*33c0*/  SHFL.IDX PT, R39, R30, RZ, 0x181f ;  /* 0x00181fff1e277589 */ /* 0x00052200000e0000 */
[----:B------:R-:W-:-:S05]  /*33d0*/  @P1 BRA `(.L_x_180) ;  /* 0x000024d000001947 */ /* 0x000fca0003800000 */
[----:B------:R-:W-:Y:S01]  /*33e0*/  ISETP.GE.AND P0, PT, R134, c[0x0][0x1d4], PT ;  /* 0x0000750086007a0c */ /* 0x000fe20003f06270 */
[----:B-1---5:R-:W-:Y:S01]  /*33f0*/  IMAD.MOV.U32 R8, RZ, RZ, R14 ;  /* 0x000000ffff087224 */ /* 0x022fe200078e000e */
[----:B------:R-:W-:Y:S01]  /*3400*/  MOV R0, R13 ;  /* 0x0000000d00007202 */ /* 0x000fe20000000f00 */
[----:B------:R-:W-:Y:S01]  /*3410*/  IMAD.MOV.U32 R5, RZ, RZ, R15 ;  /* 0x000000ffff057224 */ /* 0x000fe200078e000f */
[----:B------:R-:W-:Y:S01]  /*3420*/  BSSY B0, `(.L_x_181) ;  /* 0x000004b000007945 */ /* 0x000fe20003800000 */
[----:B------:R-:W-:Y:S03]  /*3430*/  IMAD.MOV.U32 R4, RZ, RZ, R12 ;  /* 0x000000ffff047224 */ /* 0x000fe600078e000c */
[----:B------:R-:W-:Y:S01]  /*3440*/  PRMT R19, R5, 0x5410, R8 ;  /* 0x0000541005137816 */ /* 0x000fe20000000008 */
[----:B------:R-:W-:Y:S01]  /*3450*/  IMAD.MOV.U32 R5, RZ, RZ, R29 ;  /* 0x000000ffff057224 */ /* 0x000fe200078e001d */
[----:B------:R-:W-:Y:S01]  /*3460*/  PRMT R18, R0, 0x5410, R4 ;  /* 0x0000541000127816 */ /* 0x000fe20000000004 */
[----:B------:R-:W-:Y:S01]  /*3470*/  IMAD.MOV.U32 R4, RZ, RZ, R6 ;  /* 0x000000ffff047224 */ /* 0x000fe200078e0006 */
[----:B------:R-:W-:Y:S01]  /*3480*/  MOV R8, R28 ;  /* 0x0000001c00087202 */ /* 0x000fe20000000f00 */
[----:B------:R-:W-:Y:S03]  /*3490*/  IMAD.MOV.U32 R0, RZ, RZ, R7 ;  /* 0x000000ffff007224 */ /* 0x000fe600078e0007 */
[----:B------:R-:W-:Y:S01]  /*34a0*/  PRMT R33, R8, 0x5410, R5 ;  /* 0x0000541008217816 */ /* 0x000fe20000000005 */
[----:B------:R-:W-:Y:S01]  /*34b0*/  IMAD.MOV.U32 R8, RZ, RZ, R26 ;  /* 0x000000ffff087224 */ /* 0x000fe200078e001a */
[----:B------:R-:W-:Y:S01]  /*34c0*/  PRMT R17, R0, 0x5410, R4 ;  /* 0x0000541000117816 */ /* 0x000fe20000000004 */
[----:B------:R-:W-:Y:S01]  /*34d0*/  IMAD.MOV.U32 R4, RZ, RZ, R24 ;  /* 0x000000ffff047224 */ /* 0x000fe200078e0018 */
[----:B------:R-:W-:Y:S02]  /*34e0*/  MOV R5, R27 ;  /* 0x0000001b00057202 */ /* 0x000fe40000000f00 */
[----:B------:R-:W-:Y:S02]  /*34f0*/  MOV R0, R25 ;  /* 0x0000001900007202 */ /* 0x000fe40000000f00 */
[----:B------:R-:W-:Y:S02]  /*3500*/  PRMT R32, R8, 0x5410, R5 ;  /* 0x0000541008207816 */ /* 0x000fe40000000005 */
[----:B------:R-:W-:Y:S01]  /*3510*/  PRMT R31, R4, 0x5410, R0 ;  /* 0x00005410041f7816 */ /* 0x000fe20000000000 */
[----:B------:R-:W-:-:S05]  /*3520*/  @P0 BRA `(.L_x_182) ;  /* 0x000003a000000947 */ /* 0x000fca0003800000 */
[C---:B----4-:R-:W-:Y:S01]  /*3530*/  LEA R34, P0, R134.reuse, R39, 0x1 ;  /* 0x0000002786227211 */ /* 0x050fe200078008ff */
[----:B------:R-:W1:Y:S01]  /*3540*/  LDS.128 R8, [R198+0xc080] ;  /* 0x00c08000c6087984 */ /* 0x000e620000000c00 */
[----:B--2---:R-:W-:Y:S01]  /*3550*/  MOV R22, R21 ;  /* 0x0000001500167202 */ /* 0x004fe20000000f00 */
[----:B------:R-:W-:Y:S01]  /*3560*/  IMAD.MOV.U32 R0, RZ, RZ, R2 ;  /* 0x000000ffff007224 */ /* 0x000fe200078e0002 */
[----:B---3--:R-:W-:Y:S01]  /*3570*/  LEA.HI.X R35, R134, R40, R135, 0x1, P0 ;  /* 0x0000002886237211 */ /* 0x008fe200000f0c87 */
[----:B------:R-:W-:Y:S01]  /*3580*/  IMAD.MOV.U32 R16, RZ, RZ, R20 ;  /* 0x000000ffff107224 */ /* 0x000fe200078e0014 */
[----:B------:R-:W-:Y:S01]  /*3590*/  ISETP.GE.AND P0, PT, R140, c[0x0][0x27c], PT ;  /* 0x00009f008c007a0c */ /* 0x000fe20003f06270 */
[----:B------:R-:W-:Y:S11]  /*35a0*/  IMAD.MOV.U32 R5, RZ, RZ, R3 ;  /* 0x000000ffff057224 */ /* 0x000ff600078e0003 */
[----:B------:R-:W-:Y:S01]  /*35b0*/  @!UPT UIADD3 URZ, URZ, URZ, URZ ;  /* 0x0000003f3f3ff290 */ /* 0x000fe2000fffe03f */
[----:B------:R-:W-:Y:S02]  /*35c0*/  @!P0 SHF.R.U64 R20, R20, 0x10, R21 ;  /* 0x0000001014148819 */ /* 0x000fe40000001215 */
[--C-:B------:R-:W-:Y:S02]  /*35d0*/  @!P0 SHF.R.U64 R2, R2, 0x10, R3.reuse ;  /* 0x0000001002028819 */ /* 0x100fe40000001203 */
[----:B------:R-:W-:Y:S02]  /*35e0*/  @!P0 PRMT R23, R16, 0x5410, R20 ;  /* 0x0000541010178816 */ /* 0x000fe40000000014 */
[----:B------:R-:W-:Y:S02]  /*35f0*/  @!P0 PRMT R16, R0, 0x5410, R2 ;  /* 0x0000541000108816 */ /* 0x000fe40000000002 */
[----:B------:R-:W-:Y:S01]  /*3600*/  @!P0 SHF.R.U32.HI R4, RZ, 0x10, R3 ;  /* 0x00000010ff048819 */ /* 0x000fe20000011603 */
[----:B------:R-:W-:Y:S01]  /*3610*/  @!P0 IMAD.U32 R20, R23, 0x10000, RZ ;  /* 0x0001000017148824 */ /* 0x000fe200078e00ff */
[----:B------:R-:W-:Y:S02]  /*3620*/  @!P0 SHF.L.U32 R3, R16, 0x10, RZ ;  /* 0x0000001010038819 */ /* 0x000fe400000006ff */
[----:B------:R-:W-:Y:S02]  /*3630*/  @!P0 SHF.R.U32.HI R21, RZ, 0x10, R21 ;  /* 0x00000010ff158819 */ /* 0x000fe40000011615 */
[----:B------:R-:W-:Y:S02]  /*3640*/  @!P0 PRMT R5, R5, 0x5410, R4 ;  /* 0x0000541005058816 */ /* 0x000fe40000000004 */
[----:B------:R-:W-:Y:S02]  /*3650*/  @!P0 PRMT R30, R22, 0x5410, R21 ;  /* 0x00005410161e8816 */ /* 0x000fe40000000015 */
[----:B------:R-:W-:Y:S01]  /*3660*/  @!P0 LOP3.LUT R21, R23, 0xffff0000, RZ, 0xc0, !PT ;  /* 0xffff000017158812 */ /* 0x000fe200078ec0ff */
[C---:B-1----:R-:W-:Y:S01]  /*3670*/  @!P0 IMAD.U32 R4, R8.reuse, 0x10000, RZ ;  /* 0x0001000008048824 */ /* 0x042fe200078e00ff */
[----:B------:R-:W-:Y:S02]  /*3680*/  @!P0 LOP3.LUT R0, R8, 0xffff0000, RZ, 0xc0, !PT ;  /* 0xffff000008008812 */ /* 0x000fe400078ec0ff */
[C---:B------:R-:W-:Y:S03]  /*3690*/  @!P0 LOP3.LUT R2, R9.reuse, 0xffff0000, RZ, 0xc0, !PT ;  /* 0xffff000009028812 */ /* 0x040fe600078ec0ff */
[C---:B------:R-:W-:Y:S02]  /*36a0*/  @!P0 FMUL.FTZ R22, R0.reuse, R20 ;  /* 0x0000001400168220 */ /* 0x040fe40000410000 */
[-C--:B------:R-:W-:Y:S02]  /*36b0*/  @!P0 FMUL.FTZ R0, R0, R3.reuse ;  /* 0x0000000300008220 */ /* 0x080fe40000410000 */
[----:B------:R-:W-:Y:S01]  /*36c0*/  @!P0 FFMA.FTZ R38, R4, R3, -R22 ;  /* 0x0000000304268223 */ /* 0x000fe20000010816 */
[----:B------:R-:W-:Y:S01]  /*36d0*/  @!P0 LOP3.LUT R3, R10, 0xffff0000, RZ, 0xc0, !PT ;  /* 0xffff00000a038812 */ /* 0x000fe200078ec0ff */
[----:B------:R-:W-:Y:S01]  /*36e0*/  @!P0 FFMA.FTZ R0, R20, R4, R0 ;  /* 0x0000000414008223 */ /* 0x000fe20000010000 */
[----:B------:R-:W-:Y:S01]  /*36f0*/  @!P0 LOP3.LUT R4, R16, 0xffff0000, RZ, 0xc0, !PT ;  /* 0xffff000010048812 */ /* 0x000fe200078ec0ff */
[----:B------:R-:W-:Y:S01]  /*3700*/  @!P0 IMAD.U32 R16, R9, 0x10000, RZ ;  /* 0x0001000009108824 */ /* 0x000fe200078e00ff */
[----:B------:R-:W-:Y:S01]  /*3710*/  @!P0 SHF.L.U32 R20, R30, 0x10, RZ ;  /* 0x000000101e148819 */ /* 0x000fe200000006ff */
[C---:B------:R-:W-:Y:S02]  /*3720*/  @!P0 FMUL.FTZ R22, R2.reuse, R21 ;  /* 0x0000001502168220 */ /* 0x040fe40000410000 */
[-C--:B------:R-:W-:Y:S02]  /*3730*/  @!P0 FMUL.FTZ R2, R2, R4.reuse ;  /* 0x0000000402028220 */ /* 0x080fe40000410000 */
[----:B------:R-:W-:Y:S02]  /*3740*/  @!P0 FFMA.FTZ R37, R16, R4, -R22 ;  /* 0x0000000410258223 */ /* 0x000fe40000010816 */
[C---:B------:R-:W-:Y:S01]  /*3750*/  @!P0 IMAD.U32 R4, R5.reuse, 0x10000, RZ ;  /* 0x0001000005048824 */ /* 0x040fe200078e00ff */
[----:B------:R-:W-:Y:S01]  /*3760*/  @!P0 LOP3.LUT R5, R5, 0xffff0000, RZ, 0xc0, !PT ;  /* 0xffff000005058812 */ /* 0x000fe200078ec0ff */
[----:B------:R-:W-:Y:S02]  /*3770*/  @!P0 IMAD.U32 R22, R10, 0x10000, RZ ;  /* 0x000100000a168824 */ /* 0x000fe400078e00ff */
[C---:B------:R-:W-:Y:S02]  /*3780*/  @!P0 FMUL.FTZ R23, R3.reuse, R20 ;  /* 0x0000001403178220 */ /* 0x040fe40000410000 */
[-C--:B------:R-:W-:Y:S02]  /*3790*/  @!P0 FMUL.FTZ R3, R3, R4.reuse ;  /* 0x0000000403038220 */ /* 0x080fe40000410000 */
[----:B------:R-:W-:Y:S01]  /*37a0*/  @!P0 FFMA.FTZ R36, R22, R4, -R23 ;  /* 0x0000000416248223 */ /* 0x000fe20000010817 */
[----:B------:R-:W-:Y:S01]  /*37b0*/  @!P0 LOP3.LUT R4, R11, 0xffff0000, RZ, 0xc0, !PT ;  /* 0xffff00000b048812 */ /* 0x000fe200078ec0ff */
[----:B------:R-:W-:Y:S01]  /*37c0*/  @!P0 FFMA.FTZ R2, R21, R16, R2 ;  /* 0x0000001015028223 */ /* 0x000fe20000010002 */
[----:B------:R-:W-:Y:S01]  /*37d0*/  @!P0 LOP3.LUT R23, R30, 0xffff0000, RZ, 0xc0, !PT ;  /* 0xffff00001e178812 */ /* 0x000fe200078ec0ff */
[----:B------:R-:W-:Y:S01]  /*37e0*/  @!P0 FFMA.FTZ R3, R20, R22, R3 ;  /* 0x0000001614038223 */ /* 0x000fe20000010003 */
[----:B------:R-:W-:Y:S02]  /*37f0*/  @!P0 SHF.L.U32 R16, R11, 0x10, RZ ;  /* 0x000000100b108819 */ /* 0x000fe400000006ff */
[----:B------:R-:W-:Y:S01]  /*3800*/  @!P0 F2FP.BF16.PACK_AB R2, R2, R37 ;  /* 0x000000250202823e */ /* 0x000fe200000010ff */
[C---:B------:R-:W-:Y:S01]  /*3810*/  @!P0 FMUL.FTZ R21, R4.reuse, R23 ;  /* 0x0000001704158220 */ /* 0x040fe20000410000 */
[----:B------:R-:W-:Y:S01]  /*3820*/  @!P0 F2FP.BF16.PACK_AB R3, R3, R36 ;  /* 0x000000240303823e */ /* 0x000fe200000010ff */
[-C--:B------:R-:W-:Y:S01]  /*3830*/  @!P0 FMUL.FTZ R4, R4, R5.reuse ;  /* 0x0000000504048220 */ /* 0x080fe20000410000 */
[----:B------:R-:W-:Y:S01]  /*3840*/  @!P0 MOV R9, R2 ;  /* 0x0000000200098202 */ /* 0x000fe20000000f00 */
[----:B------:R-:W-:Y:S01]  /*3850*/  @!P0 FFMA.FTZ R21, R16, R5, -R21 ;  /* 0x0000000510158223 */ /* 0x000fe20000010815 */
[----:B------:R-:W-:Y:S01]  /*3860*/  @!P0 F2FP.BF16.PACK_AB R5, R0, R38 ;  /* 0x000000260005823e */ /* 0x000fe200000010ff */
[----:B------:R-:W-:Y:S02]  /*3870*/  @!P0 FFMA.FTZ R4, R23, R16, R4 ;  /* 0x0000001017048223 */ /* 0x000fe40000010004 */
[----:B------:R-:W-:Y:S02]  /*3880*/  @!P0 IMAD.MOV.U32 R10, RZ, RZ, R3 ;  /* 0x000000ffff0a8224 */ /* 0x000fe400078e0003 */
[----:B------:R-:W-:Y:S01]  /*3890*/  @!P0 IMAD.MOV.U32 R8, RZ, RZ, R5 ;  /* 0x000000ffff088224 */ /* 0x000fe200078e0005 */
[----:B------:R-:W-:Y:S04]  /*38a0*/  @!P0 F2FP.BF16.PACK_AB R0, R4, R21 ;  /* 0x000000150400823e */ /* 0x000fe800000010ff */
[----:B------:R-:W-:Y:S05]  /*38b0*/  @!P0 MOV R11, R0 ;  /* 0x00000000000b8202 */ /* 0x000fea0000000f00 */
[----:B------:R1:W-:Y:S02]  /*38c0*/  ST.E.128 [R34.64], R8 ;  /* 0x0000000822007985 */ /* 0x0003e4000c101d08 */
.L_x_182:
[----:B------:R-:W-:Y:S05]  /*38d0*/  BSYNC B0 ;  /* 0x0000000000007941 */ /* 0x000fea0003800000 */
.L_x_181:
[----:B------:R-:W-:Y:S01]  /*38e0*/  ISETP.GE.AND P0, PT, R136, c[0x0][0x1d4], PT ;  /* 0x0000750088007a0c */ /* 0x000fe20003f06270 */
[----:B------:R-:W-:Y:S01]  /*38f0*/  @!UPT UIADD3 URZ, URZ, URZ, URZ ;  /* 0x0000003f3f3ff290 */ /* 0x000fe2000fffe03f */
[----:B------:R-:W-:Y:S11]  /*3900*/  BSSY B0, `(.L_x_183) ;  /* 0x0000038000007945 */ /* 0x000ff60003800000 */
[----:B------:R-:W-:-:S05]  /*3910*/  @P0 BRA `(.L_x_184) ;  /* 0x0000036000000947 */ /* 0x000fca0003800000 */
[C---:B-1--4-:R-:W-:Y:S01]  /*3920*/  LEA R34, P0, R205.reuse, R39, 0x1 ;  /* 0x00000027cd227211 */ /* 0x052fe200078008ff */
[----:B------:R-:W1:Y:S03]  /*3930*/  LDS.128 R8, [R198+0xd080] ;  /* 0x00d08000c6087984 */ /* 0x000e660000000c00 */
[----:B---3--:R-:W-:Y:S02]  /*3940*/  LEA.HI.X R35, R205, R40, R209, 0x1, P0 ;  /* 0x00000028cd237211 */ /* 0x008fe400000f0cd1 */
[----:B------:R-:W-:Y:S11]  /*3950*/  ISETP.GE.AND P0, PT, R143, c[0x0][0x27c], PT ;  /* 0x00009f008f007a0c */ /* 0x000ff60003f06270 */
[----:B------:R-:W-:Y:S02]  /*3960*/  @!UPT UIADD3 URZ, URZ, URZ, URZ ;  /* 0x0000003f3f3ff290 */ /* 0x000fe4000fffe03f */
[----:B------:R-:W-:Y:S02]  /*3970*/  @!P0 SHF.R.U64 R3, R24, 0x10, R25 ;  /* 0x0000001018038819 */ /* 0x000fe40000001219 */
[--C-:B------:R-:W-:Y:S02]  /*3980*/  @!P0 SHF.R.U64 R0, R6, 0x10, R7.reuse ;  /* 0x0000001006008819 */ /* 0x100fe40000001207 */
[----:B------:R-:W-:Y:S02]  /*3990*/  @!P0 SHF.R.U32.HI R2, RZ, 0x10, R7 ;  /* 0x00000010ff028819 */ /* 0x000fe40000011607 */
[----:B------:R-:W-:Y:S02]  /*39a0*/  @!P0 PRMT R4, R31, 0x5410, R3 ;  /* 0x000054101f048816 */ /* 0x000fe40000000003 */
[----:B------:R-:W-:Y:S02]  /*39b0*/  @!P0 SHF.R.U32.HI R5, RZ, 0x10, R25 ;  /* 0x00000010ff058819 */ /* 0x000fe40000011619 */
[----:B------:R-:W-:Y:S01]  /*39c0*/  @!P0 PRMT R0, R17, 0x5432, R0 ;  /* 0x0000543211008816 */ /* 0x000fe20000000000 */
[----:B------:R-:W-:Y:S01]  /*39d0*/  @!P0 IMAD.U32 R7, R4, 0x10000, RZ ;  /* 0x0001000004078824 */ /* 0x000fe200078e00ff */
[----:B------:R-:W-:Y:S02]  /*39e0*/  @!P0 PRMT R21, R31, 0x5432, R5 ;  /* 0x000054321f158816 */ /* 0x000fe40000000005 */
[----:B------:R-:W-:Y:S01]  /*39f0*/  @!P0 PRMT R5, R17, 0x5410, R2 ;  /* 0x0000541011058816 */ /* 0x000fe20000000002 */
[----:B------:R-:W-:Y:S01]  /*3a00*/  @!P0 IMAD.U32 R6, R0, 0x10000, RZ ;  /* 0x0001000000068824 */ /* 0x000fe200078e00ff */
[----:B------:R-:W-:Y:S02]  /*3a10*/  @!P0 LOP3.LUT R17, R4, 0xffff0000, RZ, 0xc0, !PT ;  /* 0xffff000004118812 */ /* 0x000fe400078ec0ff */
[----:B------:R-:W-:Y:S01]  /*3a20*/  @!P0 LOP3.LUT R4, R0, 0xffff0000, RZ, 0xc0, !PT ;  /* 0xffff000000048812 */ /* 0x000fe200078ec0ff */
[C---:B-1----:R-:W-:Y:S01]  /*3a30*/  @!P0 IMAD.U32 R16, R8.reuse, 0x10000, RZ ;  /* 0x0001000008108824 */ /* 0x042fe200078e00ff */
[----:B------:R-:W-:Y:S02]  /*3a40*/  @!P0 LOP3.LUT R2, R8, 0xffff0000, RZ, 0xc0, !PT ;  /* 0xffff000008028812 */ /* 0x000fe400078ec0ff */
[C---:B------:R-:W-:Y:S02]  /*3a50*/  @!P0 LOP3.LUT R3, R9.reuse, 0xffff0000, RZ, 0xc0, !PT ;  /* 0xffff000009038812 */ /* 0x040fe400078ec0ff */
[----:B------:R-:W-:Y:S01]  /*3a60*/  @!P0 SHF.L.U32 R20, R9, 0x10, RZ ;  /* 0x0000001009148819 */ /* 0x000fe200000006ff */
[C---:B--2---:R-:W-:Y:S02]  /*3a70*/  @!P0 FMUL.FTZ R22, R2.reuse, R7 ;  /* 0x0000000702168220 */ /* 0x044fe40000410000 */
[-C--:B------:R-:W-:Y:S02]  /*3a80*/  @!P0 FMUL.FTZ R0, R2, R6.reuse ;  /* 0x0000000602008220 */ /* 0x080fe40000410000 */
[----:B------:R-:W-:Y:S02]  /*3a90*/  @!P0 FMUL.FTZ R23, R3, R17 ;  /* 0x0000001103178220 */ /* 0x000fe40000410000 */
[----:B------:R-:W-:Y:S01]  /*3aa0*/  @!P0 FFMA.FTZ R30, R16, R6, -R22 ;  /* 0x00000006101e8223 */ /* 0x000fe20000010816 */
[----:B------:R-:W-:Y:S01]  /*3ab0*/  @!P0 SHF.L.U32 R6, R5, 0x10, RZ ;  /* 0x0000001005068819 */ /* 0x000fe200000006ff */
[----:B------:R-:W-:Y:S01]  /*3ac0*/  @!P0 FMUL.FTZ R2, R3, R4 ;  /* 0x0000000403028220 */ /* 0x000fe20000410000 */
[----:B------:R-:W-:Y:S01]  /*3ad0*/  @!P0 LOP3.LUT R3, R10, 0xffff0000, RZ, 0xc0, !PT ;  /* 0xffff00000a038812 */ /* 0x000fe200078ec0ff */
[----:B------:R-:W-:Y:S01]  /*3ae0*/  @!P0 FFMA.FTZ R0, R7, R16, R0 ;  /* 0x0000001007008223 */ /* 0x000fe20000010000 */
[----:B------:R-:W-:Y:S01]  /*3af0*/  @!P0 LOP3.LUT R5, R5, 0xffff0000, RZ, 0xc0, !PT ;  /* 0xffff000005058812 */ /* 0x000fe200078ec0ff */
[C---:B------:R-:W-:Y:S01]  /*3b00*/  @!P0 IMAD.U32 R7, R21.reuse, 0x10000, RZ ;  /* 0x0001000015078824 */ /* 0x040fe200078e00ff */
[----:B------:R-:W-:Y:S01]  /*3b10*/  @!P0 LOP3.LUT R21, R21, 0xffff0000, RZ, 0xc0, !PT ;  /* 0xffff000015158812 */ /* 0x000fe200078ec0ff */
[----:B------:R-:W-:Y:S01]  /*3b20*/  @!P0 FFMA.FTZ R25, R20, R4, -R23 ;  /* 0x0000000414198223 */ /* 0x000fe20000010817 */
[----:B------:R-:W-:Y:S01]  /*3b30*/  @!P0 LOP3.LUT R4, R11, 0xffff0000, RZ, 0xc0, !PT ;  /* 0xffff00000b048812 */ /* 0x000fe200078ec0ff */
[----:B------:R-:W-:Y:S02]  /*3b40*/  @!P0 IMAD.U32 R16, R10, 0x10000, RZ ;  /* 0x000100000a108824 */ /* 0x000fe400078e00ff */
[C---:B------:R-:W-:Y:S02]  /*3b50*/  @!P0 FMUL.FTZ R23, R3.reuse, R7 ;  /* 0x0000000703178220 */ /* 0x040fe40000410000 */
[----:B------:R-:W-:Y:S02]  /*3b60*/  @!P0 FMUL.FTZ R3, R3, R6 ;  /* 0x0000000603038220 */ /* 0x000fe40000410000 */
[----:B------:R-:W-:Y:S02]  /*3b70*/  @!P0 IMAD.U32 R22, R11, 0x10000, RZ ;  /* 0x000100000b168824 */ /* 0x000fe400078e00ff */
[C---:B------:R-:W-:Y:S02]  /*3b80*/  @!P0 FMUL.FTZ R24, R4.reuse, R21 ;  /* 0x0000001504188220 */ /* 0x040fe40000410000 */
[----:B------:R-:W-:Y:S02]  /*3b90*/  @!P0 FMUL.FTZ R4, R4, R5 ;  /* 0x0000000504048220 */ /* 0x000fe40000410000 */
[----:B------:R-:W-:Y:S02]  /*3ba0*/  @!P0 FFMA.FTZ R2, R17, R20, R2 ;  /* 0x0000001411028223 */ /* 0x000fe40000010002 */
[----:B------:R-:W-:Y:S02]  /*3bb0*/  @!P0 FFMA.FTZ R3, R7, R16, R3 ;  /* 0x0000001007038223 */ /* 0x000fe40000010003 */
[----:B------:R-:W-:Y:S01]  /*3bc0*/  @!P0 FFMA.FTZ R23, R16, R6, -R23 ;  /* 0x0000000610178223 */ /* 0x000fe20000010817 */
[----:B------:R-:W-:Y:S01]  /*3bd0*/  @!P0 F2FP.BF16.PACK_AB R2, R2, R25 ;  /* 0x000000190202823e */ /* 0x000fe200000010ff */
[----:B------:R-:W-:Y:S01]  /*3be0*/  @!P0 FFMA.FTZ R24, R22, R5, -R24 ;  /* 0x0000000516188223 */ /* 0x000fe20000010818 */
[----:B------:R-:W-:Y:S01]  /*3bf0*/  @!P0 F2FP.BF16.PACK_AB R5, R0, R30 ;  /* 0x0000001e0005823e */ /* 0x000fe200000010ff */
[----:B------:R-:W-:Y:S01]  /*3c00*/  @!P0 FFMA.FTZ R4, R21, R22, R4 ;  /* 0x0000001615048223 */ /* 0x000fe20000010004 */
[----:B------:R-:W-:Y:S02]  /*3c10*/  @!P0 F2FP.BF16.PACK_AB R3, R3, R23 ;  /* 0x000000170303823e */ /* 0x000fe400000010ff */
[----:B------:R-:W-:Y:S01]  /*3c20*/  @!P0 MOV R9, R2 ;  /* 0x0000000200098202 */ /* 0x000fe20000000f00 */
[----:B------:R-:W-:Y:S01]  /*3c30*/  @!P0 IMAD.MOV.U32 R8, RZ, RZ, R5 ;  /* 0x000000ffff088224 */ /* 0x000fe200078e0005 */
[----:B------:R-:W-:Y:S01]  /*3c40*/  @!P0 F2FP.BF16.PACK_AB R0, R4, R24 ;  /* 0x000000180400823e */ /* 0x000fe200000010ff */
[----:B------:R-:W-:Y:S03]  /*3c50*/  @!P0 IMAD.MOV.U32 R10, RZ, RZ, R3 ;  /* 0x000000ffff0a8224 */ /* 0x000fe600078e0003 */
[----:B------:R-:W-:Y:S05]  /*3c60*/  @!P0 MOV R11, R0 ;  /* 0x00000000000b8202 */ /* 0x000fea0000000f00 */
[----:B------:R1:W-:Y:S02]  /*3c70*/  ST.E.128 [R34.64], R8 ;  /* 0x0000000822007985 */ /* 0x0003e4000c101d08 */
.L_x_184:
[----:B------:R-:W-:Y:S05]  /*3c80*/  BSYNC B0 ;  /* 0x0000000000007941 */ /* 0x000fea0003800000 */
.L_x_183:
[----:B------:R-:W-:Y:S01]  /*3c90*/  ISETP.GE.AND P0, PT, R199, c[0x0][0x1d4], PT ;  /* 0x00007500c7007a0c */ /* 0x000fe20003f06270 */
[----:B------:R-:W-:Y:S01]  /*3ca0*/  @!UPT UIADD3 URZ, URZ, URZ, URZ ;  /* 0x0000003f3f3ff290 */ /* 0x000fe2000fffe03f */
[----:B------:R-:W-:Y:S11]  /*3cb0*/  BSSY B0, `(.L_x_185) ;  /* 0x0000038000007945 */ /* 0x000ff60003800000 */
[----:B------:R-:W-:-:S05]  /*3cc0*/  @P0 BRA `(.L_x_186) ;  /* 0x0000036000000947 */ /* 0x000fca0003800000 */
[C---:B--2-4-:R-:W-:Y:S01]  /*3cd0*/  LEA R22, P0, R199.reuse, R39, 0x1 ;  /* 0x00000027c7167211 */ /* 0x054fe200078008ff */
[----:B-1----:R-:W1:Y:S03]  /*3ce0*/  LDS.128 R8, [R198+0xe080] ;  /* 0x00e08000c6087984 */ /* 0x002e660000000c00 */
        /* <DEDUP_REMOVED lines=19> */
[C---:B------:R-:W-:Y:S02]  /*3e20*/  @!P0 FMUL.FTZ R18, R2.reuse, R7 ;  /* 0x0000000702128220 */ /* 0x040fe40000410000 */
        /* <DEDUP_REMOVED lines=17> */
[-C--:B------:R-:W-:Y:S02]  /*3f40*/  @!P0 FMUL.FTZ R4, R4, R5.reuse ;  /* 0x0000000504048220 */ /* 0x080fe40000410000 */
        /* <DEDUP_REMOVED lines=14> */
.L_x_186:
[----:B------:R-:W-:Y:S05]  /*4030*/  BSYNC B0 ;  /* 0x0000000000007941 */ /* 0x000fea0003800000 */
.L_x_185:
[----:B------:R-:W-:Y:S11]  /*4040*/  ISETP.GE.AND P0, PT, R200, c[0x0][0x1d4], PT ;  /* 0x00007500c8007a0c */ /* 0x000ff60003f06270 */
[----:B------:R-:W-:Y:S02]  /*4050*/  @!UPT UIADD3 URZ, URZ, URZ, URZ ;  /* 0x0000003f3f3ff290 */ /* 0x000fe4000fffe03f */
[----:B------:R-:W-:-:S05]  /*4060*/  @P0 BRA `(.L_x_180) ;  /* 0x0000184000000947 */ /* 0x000fca0003800000 */
[C---:B----4-:R-:W-:Y:S01]  /*4070*/  LEA R20, P0, R200.reuse, R39, 0x1 ;  /* 0x00000027c8147211 */ /* 0x050fe200078008ff */
        /* <DEDUP_REMOVED lines=23> */
[----:B--2---:R-:W-:Y:S01]  /*41f0*/  @!P0 FFMA.FTZ R22, R12, R6, -R16 ;  /* 0x000000060c168223 */ /* 0x004fe20000010810 */
        /* <DEDUP_REMOVED lines=28> */
[----:B------:R1:W-:Y:S01]  /*43c0*/  ST.E.128 [R20.64], R8 ;  /* 0x0000000814007985 */ /* 0x0003e2000c101d08 */
[----:B------:R-:W-:-:S05]  /*43d0*/  BRA `(.L_x_180) ;  /* 0x000014d000007947 */ /* 0x000fca0003800000 */
.L_x_177:
        /* <DEDUP_REMOVED lines=17> */
[----:B------:R-:W-:Y:S05]  /*44f0*/  IADD3 R3, P0, R64, R10, RZ ;  /* 0x0000000a40037210 */ /* 0x000fea0007f1e0ff */
[----:B------:R-:W-:Y:S01]  /*4500*/  IMAD.X R10, R31, 0x1, R82, P0 ;  /* 0x000000011f0a7824 */ /* 0x000fe200000e0652 */
[C---:B------:R-:W-:Y:S04]  /*4510*/  LEA R8, P0, R0.reuse, c[0x0][0x270], 0x1 ;  /* 0x00009c0000087a11 */ /* 0x040fe800078008ff */
[----:B------:R-:W-:Y:S02]  /*4520*/  LEA.HI.X R9, R0, c[0x0][0x274], R2, 0x1, P0 ;  /* 0x00009d0000097a11 */ /* 0x000fe400000f0c02 */
[C---:B------:R-:W-:Y:S04]  /*4530*/  LEA R2, P0, R3.reuse, c[0x0][0x288], 0x1 ;  /* 0x0000a20003027a11 */ /* 0x040fe800078008ff */
[----:B------:R-:W-:Y:S02]  /*4540*/  LEA.HI.X R3, R3, c[0x0][0x28c], R10, 0x1, P0 ;  /* 0x0000a30003037a11 */ /* 0x000fe400000f0c0a */
[----:B------:R-:W-:Y:S11]  /*4550*/  ISETP.GE.AND P0, PT, R134, c[0x0][0x27c], PT ;  /* 0x00009f0086007a0c */ /* 0x000ff60003f06270 */
[----:B------:R-:W-:Y:S02]  /*4560*/  @!UPT UIADD3 URZ, URZ, URZ, URZ ;  /* 0x0000003f3f3ff290 */ /* 0x000fe4000fffe03f */
[----:B------:R1:W5:Y:S04]  /*4570*/  @!P0 LDG.E.128 R4, [R8.64] ;  /* 0x0000000808048981 */ /* 0x000368000c1e1d00 */
[----:B------:R1:W5:Y:S01]  /*4580*/  @!P0 LDG.E.128 R12, [R2.64] ;  /* 0x00000008020c8981 */ /* 0x000362000c1e1d00 */
[----:B------:R-:W-:Y:S11]  /*4590*/  ISETP.GE.AND P0, PT, R136, c[0x0][0x27c], PT ;  /* 0x00009f0088007a0c */ /* 0x000ff60003f06270 */
[----:B------:R-:W-:Y:S02]  /*45a0*/  @!UPT UIADD3 URZ, URZ, URZ, URZ ;  /* 0x0000003f3f3ff290 */ /* 0x000fe4000fffe03f */
[----:B------:R1:W5:Y:S04]  /*45b0*/  @!P0 LDG.E.128 R16, [R8.64+0x80] ;  /* 0x0000800808108981 */ /* 0x000368000c1e1d00 */
[----:B------:R1:W5:Y:S02]  /*45c0*/  @!P0 LDG.E.128 R32, [R2.64+0x80] ;  /* 0x0000800802208981 */ /* 0x000364000c1e1d00 */
.L_x_188:
[----:B------:R-:W-:Y:S05]  /*45d0*/  BSYNC B0 ;  /* 0x0000000000007941 */ /* 0x000fea0003800000 */
.L_x_187:
[----:B------:R2:W3:Y:S04]  /*45e0*/  SHFL.IDX PT, R39, R22, RZ, 0x181f ;  /* 0x00181fff16277589 */ /* 0x0004e800000e0000 */
[----:B------:R2:W4:Y:S01]  /*45f0*/  SHFL.IDX PT, R38, R30, RZ, 0x181f ;  /* 0x00181fff1e267589 */ /* 0x00052200000e0000 */
[----:B------:R-:W-:-:S05]  /*4600*/  @P1 BRA `(.L_x_180) ;  /* 0x000012a000001947 */ /* 0x000fca0003800000 */
[----:B------:R-:W-:Y:S01]  /*4610*/  ISETP.GE.AND P0, PT, R134, c[0x0][0x1d4], PT ;  /* 0x0000750086007a0c */ /* 0x000fe20003f06270 */
[----:B-1---5:R-:W-:Y:S01]  /*4620*/  IMAD.MOV.U32 R8, RZ, RZ, R18 ;  /* 0x000000ffff087224 */ /* 0x022fe200078e0012 */
[----:B------:R-:W-:Y:S01]  /*4630*/  IADD3 R41, -R94, c[0x0][0x1d4], RZ ;  /* 0x000075005e297a10 */ /* 0x000fe20007ffe1ff */
[----:B------:R-:W-:Y:S01]  /*4640*/  IMAD.MOV.U32 R3, RZ, RZ, R19 ;  /* 0x000000ffff037224 */ /* 0x000fe200078e0013 */
[----:B------:R-:W-:Y:S01]  /*4650*/  SHF.R.U32.HI R103, RZ, 0x3, R218 ;  /* 0x00000003ff677819 */ /* 0x000fe200000116da */
[----:B------:R-:W-:Y:S01]  /*4660*/  IMAD.MOV.U32 R2, RZ, RZ, R16 ;  /* 0x000000ffff027224 */ /* 0x000fe200078e0010 */
[----:B------:R-:W-:Y:S01]  /*4670*/  BSSY B0, `(.L_x_189) ;  /* 0x000008a000007945 */ /* 0x000fe20003800000 */
[----:B------:R-:W-:Y:S01]  /*4680*/  IMAD.MOV.U32 R0, RZ, RZ, R17 ;  /* 0x000000ffff007224 */ /* 0x000fe200078e0011 */
[----:B------:R-:W-:Y:S01]  /*4690*/  PRMT R20, R3, 0x5410, R8 ;  /* 0x0000541003147816 */ /* 0x000fe20000000008 */
[----:B------:R-:W-:Y:S01]  /*46a0*/  IMAD.MOV.U32 R3, RZ, RZ, R35 ;  /* 0x000000ffff037224 */ /* 0x000fe200078e0023 */
[----:B------:R-:W-:Y:S02]  /*46b0*/  MOV R8, R34 ;  /* 0x0000002200087202 */ /* 0x000fe40000000f00 */
[----:B------:R-:W-:Y:S01]  /*46c0*/  PRMT R11, R0, 0x5410, R2 ;  /* 0x00005410000b7816 */ /* 0x000fe20000000002 */
[----:B------:R-:W-:Y:S01]  /*46d0*/  IMAD.MOV.U32 R2, RZ, RZ, R32 ;  /* 0x000000ffff027224 */ /* 0x000fe200078e0020 */
[----:B------:R-:W-:Y:S02]  /*46e0*/  MOV R0, R33 ;  /* 0x0000002100007202 */ /* 0x000fe40000000f00 */
[----:B------:R-:W-:Y:S02]  /*46f0*/  PRMT R37, R3, 0x5410, R8 ;  /* 0x0000541003257816 */ /* 0x000fe40000000008 */
[----:B------:R-:W-:Y:S01]  /*4700*/  PRMT R36, R2, 0x5410, R0 ;  /* 0x0000541002247816 */ /* 0x000fe20000000000 */
[----:B------:R-:W-:-:S05]  /*4710*/  @P0 BRA `(.L_x_190) ;  /* 0x000007f000000947 */ /* 0x000fca0003800000 */
[----:B------:R-:W-:Y:S01]  /*4720*/  LOP3.LUT P2, RZ, R212, 0x2, RZ, 0xc0, !PT ;  /* 0x00000002d4ff7812 */ /* 0x000fe2000784c0ff */
[----:B------:R-:W-:Y:S01]  /*4730*/  IMAD.MOV.U32 R24, RZ, RZ, R13 ;  /* 0x000000ffff187224 */ /* 0x000fe200078e000d */
[----:B------:R-:W-:Y:S01]  /*4740*/  ISETP.GE.AND P0, PT, R134, c[0x0][0x27c], PT ;  /* 0x00009f0086007a0c */ /* 0x000fe20003f06270 */
[----:B------:R-:W-:Y:S01]  /*4750*/  IMAD.MOV.U32 R28, RZ, RZ, R14 ;  /* 0x000000ffff1c7224 */ /* 0x000fe200078e000e */
[----:B------:R-:W-:Y:S01]  /*4760*/  SEL R0, R94, R41, !P2 ;  /* 0x000000295e007207 */ /* 0x000fe20005000000 */
[----:B------:R-:W-:Y:S01]  /*4770*/  IMAD.MOV.U32 R31, RZ, RZ, R15 ;  /* 0x000000ffff1f7224 */ /* 0x000fe200078e000f */
[----:B------:R-:W-:Y:S01]  /*4780*/  MOV R9, R4 ;  /* 0x0000000400097202 */ /* 0x000fe20000000f00 */
[----:B--2---:R-:W-:Y:S01]  /*4790*/  IMAD.MOV.U32 R22, RZ, RZ, R12 ;  /* 0x000000ffff167224 */ /* 0x004fe200078e000c */
[----:B------:R-:W-:Y:S01]  /*47a0*/  SHF.R.S32.HI R2, RZ, 0x1f, R0 ;  /* 0x0000001fff027819 */ /* 0x000fe20000011400 */
[----:B------:R-:W-:Y:S03]  /*47b0*/  IMAD.MOV.U32 R8, RZ, RZ, R5 ;  /* 0x000000ffff087224 */ /* 0x000fe600078e0005 */
[----:B------:R-:W-:Y:S03]  /*47c0*/  LEA.HI R0, R2, R0, RZ, 0x4 ;  /* 0x0000000002007211 */ /* 0x000fe600078f20ff */
[--C-:B------:R-:W-:Y:S02]  /*47d0*/  @!P0 SHF.R.U64 R23, R12, 0x10, R13.reuse ;  /* 0x000000100c178819 */ /* 0x100fe4000000120d */
[----:B------:R-:W-:Y:S02]  /*47e0*/  LEA.HI.SX32 R0, R0, R84, 0x1c ;  /* 0x0000005400007211 */ /* 0x000fe400078fe2ff */
[----:B------:R-:W-:Y:S02]  /*47f0*/  @!P0 SHF.R.U32.HI R21, RZ, 0x10, R13 ;  /* 0x00000010ff158819 */ /* 0x000fe4000001160d */
[----:B------:R-:W-:Y:S01]  /*4800*/  SHF.R.S32.HI R2, RZ, 0x1f, R0 ;  /* 0x0000001fff027819 */ /* 0x000fe20000011400 */
[----:B------:R-:W-:Y:S01]  /*4810*/  IMAD.SHL.U32 R40, R0, 0x8, RZ ;  /* 0x0000000800287824 */ /* 0x000fe200078e00ff */
[--C-:B------:R-:W-:Y:S02]  /*4820*/  @!P0 SHF.R.U64 R29, R14, 0x10, R15.reuse ;  /* 0x000000100e1d8819 */ /* 0x100fe4000000120f */
[----:B------:R-:W-:Y:S02]  /*4830*/  LEA.HI R2, R2, R0, RZ, 0x3 ;  /* 0x0000000002027211 */ /* 0x000fe400078f18ff */
[----:B------:R-:W-:Y:S02]  /*4840*/  @!P0 SHF.R.U32.HI R30, RZ, 0x10, R15 ;  /* 0x00000010ff1e8819 */ /* 0x000fe4000001160f */
[----:B------:R-:W-:Y:S01]  /*4850*/  @!P0 PRMT R21, R24, 0x5410, R21 ;  /* 0x0000541018158816 */ /* 0x000fe20000000015 */
[----:B------:R-:W-:Y:S01]  /*4860*/  IMAD.SHL.U32 R2, R2, 0x100, RZ ;  /* 0x0000010002027824 */ /* 0x000fe200078e00ff */
[----:B------:R-:W-:Y:S01]  /*4870*/  LOP3.LUT R0, R218, 0x38, R40, 0xf8, !PT ;  /* 0x00000038da007812 */ /* 0x000fe200078ef828 */
[----:B------:R-:W1:Y:S01]  /*4880*/  LDS.128 R24, [R76+0xc080] ;  /* 0x00c080004c187984 */ /* 0x000e620000000c00 */
[--C-:B------:R-:W-:Y:S02]  /*4890*/  @!P0 SHF.R.U64 R10, R4, 0x10, R5.reuse ;  /* 0x00000010040a8819 */ /* 0x100fe40000001205 */
[----:B------:R-:W-:Y:S02]  /*48a0*/  LOP3.LUT R0, R0, R103, RZ, 0x3c, !PT ;  /* 0x0000006700007212 */ /* 0x000fe400078e3cff */
[----:B------:R-:W-:Y:S02]  /*48b0*/  LOP3.LUT R2, R2, 0x7ffff800, RZ, 0xc0, !PT ;  /* 0x7ffff80002027812 */ /* 0x000fe400078ec0ff */
[----:B------:R-:W-:Y:S01]  /*48c0*/  @!P0 SHF.R.U32.HI R3, RZ, 0x10, R5 ;  /* 0x00000010ff038819 */ /* 0x000fe20000011605 */
[--C-:B------:R-:W-:Y:S01]  /*48d0*/  IMAD.MOV.U32 R5, RZ, RZ, R7.reuse ;  /* 0x000000ffff057224 */ /* 0x100fe200078e0007 */
[----:B------:R-:W-:Y:S01]  /*48e0*/  IADD3 R2, R0, R2, R220 ;  /* 0x0000000200027210 */ /* 0x000fe20007ffe0dc */
[----:B------:R-:W-:Y:S01]  /*48f0*/  IMAD.MOV.U32 R0, RZ, RZ, R6 ;  /* 0x000000ffff007224 */ /* 0x000fe200078e0006 */
[----:B------:R-:W-:Y:S02]  /*4900*/  @!P0 SHF.R.U64 R4, R6, 0x10, R7 ;  /* 0x0000001006048819 */ /* 0x000fe40000001207 */
[----:B------:R-:W-:Y:S02]  /*4910*/  SHF.L.U32 R12, R2, 0x1, RZ ;  /* 0x00000001020c7819 */ /* 0x000fe400000006ff */
[----:B------:R-:W-:Y:S02]  /*4920*/  @!P0 PRMT R22, R22, 0x5410, R23 ;  /* 0x0000541016168816 */ /* 0x000fe40000000017 */
[----:B------:R-:W-:Y:S02]  /*4930*/  @!P0 SHF.R.U32.HI R2, RZ, 0x10, R7 ;  /* 0x00000010ff028819 */ /* 0x000fe40000011607 */
[----:B------:R-:W2:Y:S01]  /*4940*/  LDS.128 R12, [R12+0xc080] ;  /* 0x00c080000c0c7984 */ /* 0x000ea20000000c00 */
[----:B------:R-:W-:Y:S02]  /*4950*/  @!P0 PRMT R6, R9, 0x5410, R10 ;  /* 0x0000541009068816 */ /* 0x000fe4000000000a */
[----:B------:R-:W-:Y:S02]  /*4960*/  @!P0 PRMT R7, R8, 0x5410, R3 ;  /* 0x0000541008078816 */ /* 0x000fe40000000003 */
[----:B------:R-:W-:Y:S01]  /*4970*/  @!P0 PRMT R8, R0, 0x5410, R4 ;  /* 0x0000541000088816 */ /* 0x000fe20000000004 */
[----:B------:R-:W-:Y:S01]  /*4980*/  @!P0 IMAD.U32 R4, R22, 0x10000, RZ ;  /* 0x0001000016048824 */ /* 0x000fe200078e00ff */
[----:B------:R-:W-:Y:S01]  /*4990*/  @!P0 PRMT R9, R5, 0x5410, R2 ;  /* 0x0000541005098816 */ /* 0x000fe20000000002 */
[----:B------:R-:W-:Y:S01]  /*49a0*/  @!P0 IMAD.U32 R2, R6, 0x10000, RZ ;  /* 0x0001000006028824 */ /* 0x000fe200078e00ff */
[----:B------:R-:W-:Y:S02]  /*49b0*/  @!P0 PRMT R23, R28, 0x5410, R29 ;  /* 0x000054101c178816 */ /* 0x000fe4000000001d */
[----:B------:R-:W-:Y:S02]  /*49c0*/  @!P0 LOP3.LUT R10, R22, 0xffff0000, RZ, 0xc0, !PT ;  /* 0xffff0000160a8812 */ /* 0x000fe400078ec0ff */
[----:B------:R-:W-:Y:S01]  /*49d0*/  @!P0 PRMT R30, R31, 0x5410, R30 ;  /* 0x000054101f1e8816 */ /* 0x000fe2000000001e */
[----:B-1----:R-:W-:Y:S01]  /*49e0*/  @!P0 IMAD.U32 R5, R24, 0x10000, RZ ;  /* 0x0001000018058824 */ /* 0x002fe200078e00ff */
[----:B--2---:R-:W-:Y:S05]  /*49f0*/  @!P0 SHF.L.U32 R0, R12, 0x10, RZ ;  /* 0x000000100c008819 */ /* 0x004fea00000006ff */
[C---:B------:R-:W-:Y:S02]  /*4a00*/  @!P0 FMUL.FTZ R3, R0.reuse, R4 ;  /* 0x0000000400038220 */ /* 0x040fe40000410000 */
[-C--:B------:R-:W-:Y:S02]  /*4a10*/  @!P0 FMUL.FTZ R0, R0, R2.reuse ;  /* 0x0000000200008220 */ /* 0x080fe40000410000 */
[----:B------:R-:W-:Y:S01]  /*4a20*/  @!P0 FFMA.FTZ R28, R5, R2, -R3 ;  /* 0x00000002051c8223 */ /* 0x000fe20000010803 */
[----:B------:R-:W-:Y:S01]  /*4a30*/  @!P0 LOP3.LUT R2, R12, 0xffff0000, RZ, 0xc0, !PT ;  /* 0xffff00000c028812 */ /* 0x000fe200078ec0ff */
[----:B------:R-:W-:Y:S01]  /*4a40*/  @!P0 FFMA.FTZ R0, R4, R5, R0 ;  /* 0x0000000504008223 */ /* 0x000fe20000010000 */
[----:B------:R-:W-:Y:S02]  /*4a50*/  @!P0 LOP3.LUT R3, R6, 0xffff0000, RZ, 0xc0, !PT ;  /* 0xffff000006038812 */ /* 0x000fe400078ec0ff */
[----:B------:R-:W-:Y:S01]  /*4a60*/  @!P0 LOP3.LUT R4, R24, 0xffff0000, RZ, 0xc0, !PT ;  /* 0xffff000018048812 */ /* 0x000fe200078ec0ff */
[C---:B------:R-:W-:Y:S02]  /*4a70*/  @!P0 FMUL.FTZ R5, R2.reuse, R10 ;  /* 0x0000000a02058220 */ /* 0x040fe40000410000 */
[-C--:B------:R-:W-:Y:S02]  /*4a80*/  @!P0 FMUL.FTZ R2, R2, R3.reuse ;  /* 0x0000000302028220 */ /* 0x080fe40000410000 */
[----:B------:R-:W-:Y:S01]  /*4a90*/  @!P0 FFMA.FTZ R6, R4, R3, -R5 ;  /* 0x0000000304068223 */ /* 0x000fe20000010805 */
[----:B------:R-:W-:Y:S01]  /*4aa0*/  @!P0 SHF.L.U32 R3, R13, 0x10, RZ ;  /* 0x000000100d038819 */ /* 0x000fe200000006ff */
[----:B------:R-:W-:Y:S02]  /*4ab0*/  @!P0 FFMA.FTZ R2, R10, R4, R2 ;  /* 0x000000040a028223 */ /* 0x000fe40000010002 */
[----:B------:R-:W-:Y:S01]  /*4ac0*/  @!P0 IMAD.U32 R5, R21, 0x10000, RZ ;  /* 0x0001000015058824 */ /* 0x000fe200078e00ff */
[----:B------:R-:W-:Y:S01]  /*4ad0*/  @!P0 F2FP.BF16.PACK_AB R31, R6, R28 ;  /* 0x0000001c061f823e */ /* 0x000fe200000010ff */
[----:B------:R-:W-:Y:S02]  /*4ae0*/  @!P0 IMAD.U32 R4, R7, 0x10000, RZ ;  /* 0x0001000007048824 */ /* 0x000fe400078e00ff */
[----:B------:R-:W-:Y:S02]  /*4af0*/  @!P0 IMAD.U32 R6, R25, 0x10000, RZ ;  /* 0x0001000019068824 */ /* 0x000fe400078e00ff */
[C---:B------:R-:W-:Y:S02]  /*4b00*/  @!P0 FMUL.FTZ R10, R3.reuse, R5 ;  /* 0x00000005030a8220 */ /* 0x040fe40000410000 */
[-C--:B------:R-:W-:Y:S02]  /*4b10*/  @!P0 FMUL.FTZ R3, R3, R4.reuse ;  /* 0x0000000403038220 */ /* 0x080fe40000410000 */
[----:B------:R-:W-:Y:S01]  /*4b20*/  @!P0 FFMA.FTZ R22, R6, R4, -R10 ;  /* 0x0000000406168223 */ /* 0x000fe2000001080a */
[----:B------:R-:W-:Y:S01]  /*4b30*/  @!P0 LOP3.LUT R4, R13, 0xffff0000, RZ, 0xc0, !PT ;  /* 0xffff00000d048812 */ /* 0x000fe200078ec0ff */
[----:B------:R-:W-:Y:S01]  /*4b40*/  @!P0 FFMA.FTZ R3, R5, R6, R3 ;  /* 0x0000000605038223 */ /* 0x000fe20000010003 */
[----:B------:R-:W-:Y:S01]  /*4b50*/  @!P0 LOP3.LUT R6, R21, 0xffff0000, RZ, 0xc0, !PT ;  /* 0xffff000015068812 */ /* 0x000fe200078ec0ff */
[----:B------:R-:W-:Y:S01]  /*4b60*/  @!P0 IMAD.MOV.U32 R24, RZ, RZ, R31 ;  /* 0x000000ffff188224 */ /* 0x000fe200078e001f */
        /* <DEDUP_REMOVED lines=9> */
[----:B------:R-:W-:Y:S01]  /*4c00*/  @!P0 IMAD.U32 R6, R8, 0x10000, RZ ;  /* 0x0001000008068824 */ /* 0x000fe200078e00ff */
[----:B------:R-:W-:Y:S01]  /*4c10*/  @!P0 F2FP.BF16.PACK_AB R3, R4, R3 ;  /* 0x000000030403823e */ /* 0x000fe200000010ff */
[----:B------:R-:W-:Y:S01]  /*4c20*/  @!P0 IMAD.U32 R10, R26, 0x10000, RZ ;  /* 0x000100001a0a8824 */ /* 0x000fe200078e00ff */
[----:B------:R-:W-:Y:S01]  /*4c30*/  @!P0 MOV R25, R28 ;  /* 0x0000001c00198202 */ /* 0x000fe20000000f00 */
[C---:B------:R-:W-:Y:S01]  /*4c40*/  @!P0 FMUL.FTZ R21, R5.reuse, R7 ;  /* 0x0000000705158220 */ /* 0x040fe20000410000 */
[----:B------:R-:W-:Y:S01]  /*4c50*/  @!P0 MOV R13, R3 ;  /* 0x00000003000d8202 */ /* 0x000fe20000000f00 */
[-C--:B------:R-:W-:Y:S02]  /*4c60*/  @!P0 FMUL.FTZ R5, R5, R6.reuse ;  /* 0x0000000605058220 */ /* 0x080fe40000410000 */
[----:B------:R-:W-:Y:S01]  /*4c70*/  @!P0 FFMA.FTZ R22, R10, R6, -R21 ;  /* 0x000000060a168223 */ /* 0x000fe20000010815 */
[----:B------:R-:W-:Y:S01]  /*4c80*/  @!P0 LOP3.LUT R6, R14, 0xffff0000, RZ, 0xc0, !PT ;  /* 0xffff00000e068812 */ /* 0x000fe200078ec0ff */
[----:B------:R-:W-:Y:S01]  /*4c90*/  @!P0 FFMA.FTZ R5, R7, R10, R5 ;  /* 0x0000000a07058223 */ /* 0x000fe20000010005 */
[----:B------:R-:W-:Y:S02]  /*4ca0*/  @!P0 LOP3.LUT R10, R23, 0xffff0000, RZ, 0xc0, !PT ;  /* 0xffff0000170a8812 */ /* 0x000fe400078ec0ff */
[----:B------:R-:W-:Y:S02]  /*4cb0*/  @!P0 LOP3.LUT R21, R26, 0xffff0000, RZ, 0xc0, !PT ;  /* 0xffff00001a158812 */ /* 0x000fe400078ec0ff */
[----:B------:R-:W-:Y:S01]  /*4cc0*/  @!P0 LOP3.LUT R7, R8, 0xffff0000, RZ, 0xc0, !PT ;  /* 0xffff000008078812 */ /* 0x000fe200078ec0ff */
[C---:B------:R-:W-:Y:S04]  /*4cd0*/  @!P0 FMUL.FTZ R8, R6.reuse, R10 ;  /* 0x0000000a06088220 */ /* 0x040fe80000410000 */
[-C--:B------:R-:W-:Y:S02]  /*4ce0*/  @!P0 FFMA.FTZ R8, R21, R7.reuse, -R8 ;  /* 0x0000000715088223 */ /* 0x080fe40000010808 */
[----:B------:R-:W-:Y:S01]  /*4cf0*/  @!P0 FMUL.FTZ R6, R6, R7 ;  /* 0x0000000706068220 */ /* 0x000fe20000410000 */
[----:B------:R-:W-:Y:S02]  /*4d00*/  @!P0 SHF.L.U32 R7, R15, 0x10, RZ ;  /* 0x000000100f078819 */ /* 0x000fe400000006ff */
[----:B------:R-:W-:Y:S01]  /*4d10*/  @!P0 F2FP.BF16.PACK_AB R22, R8, R22 ;  /* 0x000000160816823e */ /* 0x000fe200000010ff */
[----:B------:R-:W-:Y:S02]  /*4d20*/  @!P0 FFMA.FTZ R6, R10, R21, R6 ;  /* 0x000000150a068223 */ /* 0x000fe40000010006 */
[----:B------:R-:W-:Y:S02]  /*4d30*/  @!P0 IMAD.U32 R10, R30, 0x10000, RZ ;  /* 0x000100001e0a8824 */ /* 0x000fe400078e00ff */
        /* <DEDUP_REMOVED lines=10> */
[----:B------:R-:W-:Y:S03]  /*4de0*/  @!P0 LOP3.LUT R21, R27, 0xffff0000, RZ, 0xc0, !PT ;  /* 0xffff00001b158812 */ /* 0x000fe600078ec0ff */
[C---:B------:R-:W-:Y:S02]  /*4df0*/  @!P0 FMUL.FTZ R23, R8.reuse, R10 ;  /* 0x0000000a08178220 */ /* 0x040fe40000410000 */
[-C--:B------:R-:W-:Y:S02]  /*4e00*/  @!P0 FMUL.FTZ R8, R8, R9.reuse ;  /* 0x0000000908088220 */ /* 0x080fe40000410000 */
[----:B------:R-:W-:Y:S01]  /*4e10*/  @!P0 FFMA.FTZ R23, R21, R9, -R23 ;  /* 0x0000000915178223 */ /* 0x000fe20000010817 */
[----:B------:R-:W-:Y:S01]  /*4e20*/  @!P0 F2FP.BF16.PACK_AB R9, R2, R0 ;  /* 0x000000000209823e */ /* 0x000fe200000010ff */
[----:B------:R-:W-:Y:S01]  /*4e30*/  @!P0 FFMA.FTZ R8, R10, R21, R8 ;  /* 0x000000150a088223 */ /* 0x000fe20000010008 */
[----:B------:R-:W-:Y:S02]  /*4e40*/  @!P0 F2FP.BF16.PACK_AB R2, R6, R5 ;  /* 0x000000050602823e */ /* 0x000fe400000010ff */
[----:B------:R-:W-:Y:S01]  /*4e50*/  @!P0 F2FP.BF16.PACK_AB R10, R23, R29 ;  /* 0x0000001d170a823e */ /* 0x000fe200000010ff */
[----:B------:R-:W-:Y:S01]  /*4e60*/  @!P0 IMAD.MOV.U32 R12, RZ, RZ, R9 ;  /* 0x000000ffff0c8224 */ /* 0x000fe200078e0009 */
[----:B------:R-:W-:Y:S01]  /*4e70*/  @!P0 F2FP.BF16.PACK_AB R0, R8, R7 ;  /* 0x000000070800823e */ /* 0x000fe200000010ff */
[----:B------:R-:W-:Y:S02]  /*4e80*/  @!P0 IMAD.MOV.U32 R14, RZ, RZ, R2 ;  /* 0x000000ffff0e8224 */ /* 0x000fe400078e0002 */
[----:B------:R-:W-:Y:S02]  /*4e90*/  @!P0 IMAD.MOV.U32 R27, RZ, RZ, R10 ;  /* 0x000000ffff1b8224 */ /* 0x000fe400078e000a */
[----:B------:R-:W-:Y:S01]  /*4ea0*/  @!P0 IMAD.MOV.U32 R15, RZ, RZ, R0 ;  /* 0x000000ffff0f8224 */ /* 0x000fe200078e0000 */
[C---:B----4-:R-:W-:Y:S04]  /*4eb0*/  LEA R2, P0, R51.reuse, R38, 0x1 ;  /* 0x0000002633027211 */ /* 0x050fe800078008ff */
[----:B---3--:R-:W-:Y:S02]  /*4ec0*/  LEA.HI.X R3, R51, R39, R79, 0x1, P0 ;  /* 0x0000002733037211 */ /* 0x008fe400000f0c4f */
[C---:B------:R-:W-:Y:S03]  /*4ed0*/  ISETP.GE.AND P0, PT, R40.reuse, c[0x0][0x1d4], PT ;  /* 0x0000750028007a0c */ /* 0x040fe60003f06270 */
[----:B------:R1:W-:Y:S10]  /*4ee0*/  ST.E.128 [R2.64], R24 ;  /* 0x0000001802007985 */ /* 0x0003f4000c101d08 */
[----:B------:R-:W-:Y:S05]  /*4ef0*/  @!P0 IMAD.WIDE R4, R40, 0x2, R38 ;  /* 0x0000000228048825 */ /* 0x000fea00078e0226 */
[----:B------:R1:W-:Y:S02]  /*4f00*/  @!P0 ST.E.128 [R4.64], R12 ;  /* 0x0000000c04008985 */ /* 0x0003e4000c101d08 */
.L_x_190:
[----:B------:R-:W-:Y:S05]  /*4f10*/  BSYNC B0 ;  /* 0x0000000000007941 */ /* 0x000fea0003800000 */
.L_x_189:
[----:B------:R-:W-:Y:S11]  /*4f20*/  ISETP.GE.AND P0, PT, R136, c[0x0][0x1d4], PT ;  /* 0x0000750088007a0c */ /* 0x000ff60003f06270 */
[----:B------:R-:W-:Y:S02]  /*4f30*/  @!UPT UIADD3 URZ, URZ, URZ, URZ ;  /* 0x0000003f3f3ff290 */ /* 0x000fe4000fffe03f */
[----:B------:R-:W-:-:S05]  /*4f40*/  @P0 BRA `(.L_x_180) ;  /* 0x0000096000000947 */ /* 0x000fca0003800000 */
[----:B------:R-:W-:Y:S01]  /*4f50*/  LOP3.LUT P1, RZ, R212, 0x4, RZ, 0xc0, !PT ;  /* 0x00000004d4ff7812 */ /* 0x000fe2000782c0ff */
[----:B--2---:R-:W2:Y:S01]  /*4f60*/  LDS.128 R28, [R75+0xc080] ;  /* 0x00c080004b1c7984 */ /* 0x004ea20000000c00 */
[----:B------:R-:W-:Y:S02]  /*4f70*/  ISETP.GE.AND P0, PT, R136, c[0x0][0x27c], PT ;  /* 0x00009f0088007a0c */ /* 0x000fe40003f06270 */
[----:B------:R-:W-:Y:S04]  /*4f80*/  SEL R0, R94, R41, !P1 ;  /* 0x000000295e007207 */ /* 0x000fe80004800000 */
[----:B-1----:R-:W-:Y:S04]  /*4f90*/  SHF.R.S32.HI R2, RZ, 0x1f, R0 ;  /* 0x0000001fff027819 */ /* 0x002fe80000011400 */
[----:B------:R-:W-:Y:S03]  /*4fa0*/  LEA.HI R0, R2, R0, RZ, 0x4 ;  /* 0x0000000002007211 */ /* 0x000fe600078f20ff */
[----:B------:R-:W-:Y:S02]  /*4fb0*/  @!P0 SHF.R.U64 R4, R32, 0x10, R33 ;  /* 0x0000001020048819 */ /* 0x000fe40000001221 */
[----:B------:R-:W-:Y:S02]  /*4fc0*/  LEA.HI.SX32 R0, R0, R83, 0x1c ;  /* 0x0000005300007211 */ /* 0x000fe400078fe2ff */
[----:B------:R-:W-:Y:S02]  /*4fd0*/  @!P0 SHF.R.U64 R3, R16, 0x10, R17 ;  /* 0x0000001010038819 */ /* 0x000fe40000001211 */
[----:B------:R-:W-:Y:S01]  /*4fe0*/  SHF.R.S32.HI R2, RZ, 0x1f, R0 ;  /* 0x0000001fff027819 */ /* 0x000fe20000011400 */
[----:B------:R-:W-:Y:S01]  /*4ff0*/  IMAD.SHL.U32 R40, R0, 0x8, RZ ;  /* 0x0000000800287824 */ /* 0x000fe200078e00ff */
[----:B------:R-:W-:Y:S02]  /*5000*/  @!P0 SHF.R.U32.HI R7, RZ, 0x10, R33 ;  /* 0x00000010ff078819 */ /* 0x000fe40000011621 */
[----:B------:R-:W-:Y:S02]  /*5010*/  LEA.HI R0, R2, R0, RZ, 0x3 ;  /* 0x0000000002007211 */ /* 0x000fe400078f18ff */
[----:B------:R-:W-:Y:S02]  /*5020*/  @!P0 SHF.R.U32.HI R5, RZ, 0x10, R19 ;  /* 0x00000010ff058819 */ /* 0x000fe40000011613 */
[----:B------:R-:W-:Y:S01]  /*5030*/  LOP3.LUT R2, R218, 0x38, R40, 0xf8, !PT ;  /* 0x00000038da027812 */ /* 0x000fe200078ef828 */
[----:B------:R-:W-:Y:S01]  /*5040*/  IMAD.SHL.U32 R0, R0, 0x100, RZ ;  /* 0x0000010000007824 */ /* 0x000fe200078e00ff */
[----:B------:R-:W-:Y:S02]  /*5050*/  @!P0 PRMT R21, R36, 0x5410, R4 ;  /* 0x0000541024158816 */ /* 0x000fe40000000004 */
[----:B------:R-:W-:Y:S02]  /*5060*/  LOP3.LUT R2, R2, R103, RZ, 0x3c, !PT ;  /* 0x0000006702027212 */ /* 0x000fe400078e3cff */
[----:B------:R-:W-:Y:S02]  /*5070*/  LOP3.LUT R0, R0, 0x7ffff800, RZ, 0xc0, !PT ;  /* 0x7ffff80000007812 */ /* 0x000fe400078ec0ff */
[----:B------:R-:W-:Y:S02]  /*5080*/  @!P0 PRMT R6, R11, 0x5432, R3 ;  /* 0x000054320b068816 */ /* 0x000fe40000000003 */
[----:B------:R-:W-:Y:S01]  /*5090*/  IADD3 R0, R2, R0, R220 ;  /* 0x0000000002007210 */ /* 0x000fe20007ffe0dc */
[C---:B--2---:R-:W-:Y:S01]  /*50a0*/  @!P0 IMAD.U32 R24, R31.reuse, 0x10000, RZ ;  /* 0x000100001f188824 */ /* 0x044fe200078e00ff */
[----:B------:R-:W-:Y:S03]  /*50b0*/  @!P0 LOP3.LUT R26, R31, 0xffff0000, RZ, 0xc0, !PT ;  /* 0xffff00001f1a8812 */ /* 0x000fe600078ec0ff */
[----:B------:R-:W-:Y:S01]  /*50c0*/  IMAD.SHL.U32 R0, R0, 0x2, RZ ;  /* 0x0000000200007824 */ /* 0x000fe200078e00ff */
[----:B------:R-:W-:Y:S02]  /*50d0*/  @!P0 SHF.R.U64 R2, R18, 0x10, R19 ;  /* 0x0000001012028819 */ /* 0x000fe40000001213 */
[----:B------:R-:W-:Y:S02]  /*50e0*/  @!P0 LOP3.LUT R19, R29, 0xffff0000, RZ, 0xc0, !PT ;  /* 0xffff00001d138812 */ /* 0x000fe400078ec0ff */
[----:B------:R1:W2:Y:S01]  /*50f0*/  LDS.128 R12, [R0+0xc080] ;  /* 0x00c08000000c7984 */ /* 0x0002a20000000c00 */
[--C-:B------:R-:W-:Y:S02]  /*5100*/  @!P0 SHF.R.U32.HI R9, RZ, 0x10, R35.reuse ;  /* 0x00000010ff098819 */ /* 0x100fe40000011623 */
[----:B------:R-:W-:Y:S02]  /*5110*/  @!P0 SHF.R.U64 R10, R34, 0x10, R35 ;  /* 0x00000010220a8819 */ /* 0x000fe40000001223 */
[C---:B------:R-:W-:Y:S02]  /*5120*/  @!P0 PRMT R22, R37.reuse, 0x5410, R9 ;  /* 0x0000541025168816 */ /* 0x040fe40000000009 */
[----:B------:R-:W-:Y:S02]  /*5130*/  @!P0 PRMT R27, R37, 0x5432, R10 ;  /* 0x00005432251b8816 */ /* 0x000fe4000000000a */
[----:B------:R-:W-:Y:S01]  /*5140*/  @!P0 PRMT R10, R20, 0x5432, R2 ;  /* 0x00005432140a8816 */ /* 0x000fe20000000002 */
[----:B------:R-:W-:Y:S01]  /*5150*/  @!P0 IMAD.U32 R2, R28, 0x10000, RZ ;  /* 0x000100001c028824 */ /* 0x000fe200078e00ff */
[C---:B------:R-:W-:Y:S01]  /*5160*/  @!P0 LOP3.LUT R25, R22.reuse, 0xffff0000, RZ, 0xc0, !PT ;  /* 0xffff000016198812 */ /* 0x040fe200078ec0ff */
[----:B------:R-:W-:Y:S01]  /*5170*/  @!P0 IMAD.U32 R23, R22, 0x10000, RZ ;  /* 0x0001000016178824 */ /* 0x000fe200078e00ff */
[----:B------:R-:W-:Y:S02]  /*5180*/  @!P0 LOP3.LUT R22, R30, 0xffff0000, RZ, 0xc0, !PT ;  /* 0xffff00001e168812 */ /* 0x000fe400078ec0ff */
[----:B------:R-:W-:Y:S01]  /*5190*/  @!P0 PRMT R8, R36, 0x5432, R7 ;  /* 0x0000543224088816 */ /* 0x000fe20000000007 */
[C---:B------:R-:W-:Y:S01]  /*51a0*/  @!P0 IMAD.U32 R7, R21.reuse, 0x10000, RZ ;  /* 0x0001000015078824 */ /* 0x040fe200078e00ff */
[----:B------:R-:W-:Y:S01]  /*51b0*/  @!P0 PRMT R9, R20, 0x5410, R5 ;  /* 0x0000541014098816 */ /* 0x000fe20000000005 */
[----:B------:R-:W-:Y:S01]  /*51c0*/  @!P0 IMAD.U32 R5, R6, 0x10000, RZ ;  /* 0x0001000006058824 */ /* 0x000fe200078e00ff */
[C---:B------:R-:W-:Y:S01]  /*51d0*/  @!P0 LOP3.LUT R18, R8.reuse, 0xffff0000, RZ, 0xc0, !PT ;  /* 0xffff000008128812 */ /* 0x040fe200078ec0ff */
[----:B------:R-:W-:Y:S01]  /*51e0*/  @!P0 IMAD.U32 R16, R8, 0x10000, RZ ;  /* 0x0001000008108824 */ /* 0x000fe200078e00ff */
[----:B------:R-:W-:Y:S02]  /*51f0*/  @!P0 LOP3.LUT R8, R21, 0xffff0000, RZ, 0xc0, !PT ;  /* 0xffff000015088812 */ /* 0x000fe400078ec0ff */
[----:B-1----:R-:W-:Y:S01]  /*5200*/  @!P0 SHF.R.U32.HI R0, RZ, 0x10, R17 ;  /* 0x00000010ff008819 */ /* 0x002fe20000011611 */
[----:B------:R-:W-:Y:S01]  /*5210*/  @!P0 IMAD.U32 R17, R29, 0x10000, RZ ;  /* 0x000100001d118824 */ /* 0x000fe200078e00ff */
[----:B------:R-:W-:Y:S02]  /*5220*/  @!P0 LOP3.LUT R6, R6, 0xffff0000, RZ, 0xc0, !PT ;  /* 0xffff000006068812 */ /* 0x000fe400078ec0ff */
[----:B------:R-:W-:Y:S01]  /*5230*/  @!P0 PRMT R4, R11, 0x5410, R0 ;  /* 0x000054100b048816 */ /* 0x000fe20000000000 */
[----:B--2---:R-:W-:Y:S02]  /*5240*/  @!P0 IMAD.U32 R0, R12, 0x10000, RZ ;  /* 0x000100000c008824 */ /* 0x004fe400078e00ff */
[----:B------:R-:W-:Y:S02]  /*5250*/  @!P0 IMAD.U32 R3, R13, 0x10000, RZ ;  /* 0x000100000d038824 */ /* 0x000fe400078e00ff */
[C---:B------:R-:W-:Y:S02]  /*5260*/  @!P0 FMUL.FTZ R11, R0.reuse, R7 ;  /* 0x00000007000b8220 */ /* 0x040fe40000410000 */
[-C--:B------:R-:W-:Y:S02]  /*5270*/  @!P0 FMUL.FTZ R0, R0, R5.reuse ;  /* 0x0000000500008220 */ /* 0x080fe40000410000 */
[----:B------:R-:W-:Y:S01]  /*5280*/  @!P0 FFMA.FTZ R33, R2, R5, -R11 ;  /* 0x0000000502218223 */ /* 0x000fe2000001080b */
[C---:B------:R-:W-:Y:S01]  /*5290*/  @!P0 SHF.L.U32 R5, R4.reuse, 0x10, RZ ;  /* 0x0000001004058819 */ /* 0x040fe200000006ff */
[----:B------:R-:W-:Y:S01]  /*52a0*/  @!P0 FFMA.FTZ R0, R7, R2, R0 ;  /* 0x0000000207008223 */ /* 0x000fe20000010000 */
[----:B------:R-:W-:Y:S01]  /*52b0*/  @!P0 LOP3.LUT R2, R13, 0xffff0000, RZ, 0xc0, !PT ;  /* 0xffff00000d028812 */ /* 0x000fe200078ec0ff */
[C---:B------:R-:W-:Y:S02]  /*52c0*/  @!P0 FMUL.FTZ R7, R3.reuse, R16 ;  /* 0x0000001003078220 */ /* 0x040fe40000410000 */
[-C--:B------:R-:W-:Y:S02]  /*52d0*/  @!P0 FMUL.FTZ R3, R3, R5.reuse ;  /* 0x0000000503038220 */ /* 0x080fe40000410000 */
[----:B------:R-:W-:Y:S01]  /*52e0*/  @!P0 FFMA.FTZ R32, R17, R5, -R7 ;  /* 0x0000000511208223 */ /* 0x000fe20000010807 */
[----:B------:R-:W-:Y:S01]  /*52f0*/  @!P0 LOP3.LUT R7, R4, 0xffff0000, RZ, 0xc0, !PT ;  /* 0xffff000004078812 */ /* 0x000fe200078ec0ff */
[----:B------:R-:W-:Y:S01]  /*5300*/  @!P0 FMUL.FTZ R11, R2, R18 ;  /* 0x00000012020b8220 */ /* 0x000fe20000410000 */
[----:B------:R-:W-:Y:S03]  /*5310*/  @!P0 LOP3.LUT R5, R12, 0xffff0000, RZ, 0xc0, !PT ;  /* 0xffff00000c058812 */ /* 0x000fe600078ec0ff */
[-C--:B------:R-:W-:Y:S01]  /*5320*/  @!P0 FFMA.FTZ R35, R19, R7.reuse, -R11 ;  /* 0x0000000713238223 */ /* 0x080fe2000001080b */
[----:B------:R-:W-:Y:S01]  /*5330*/  @!P0 LOP3.LUT R11, R28, 0xffff0000, RZ, 0xc0, !PT ;  /* 0xffff00001c0b8812 */ /* 0x000fe200078ec0ff */
[----:B------:R-:W-:Y:S02]  /*5340*/  @!P0 FMUL.FTZ R4, R2, R7 ;  /* 0x0000000702048220 */ /* 0x000fe40000410000 */
[----:B------:R-:W-:Y:S01]  /*5350*/  @!P0 FMUL.FTZ R20, R5, R8 ;  /* 0x0000000805148220 */ /* 0x000fe20000410000 */
[----:B------:R-:W-:Y:S01]  /*5360*/  @!P0 F2FP.BF16.PACK_AB R35, R35, R32 ;  /* 0x000000202323823e */ /* 0x000fe200000010ff */
[----:B------:R-:W-:Y:S01]  /*5370*/  @!P0 IMAD.U32 R7, R15, 0x10000, RZ ;  /* 0x000100000f078824 */ /* 0x000fe200078e00ff */
[----:B----4-:R-:W-:Y:S01]  /*5380*/  LEA R32, P1, R50, R38, 0x1 ;  /* 0x0000002632207211 */ /* 0x010fe200078208ff */
[-C--:B------:R-:W-:Y:S01]  /*5390*/  @!P0 FMUL.FTZ R2, R5, R6.reuse ;  /* 0x0000000605028220 */ /* 0x080fe20000410000 */
[----:B------:R-:W-:Y:S01]  /*53a0*/  @!P0 SHF.L.U32 R5, R14, 0x10, RZ ;  /* 0x000000100e058819 */ /* 0x000fe200000006ff */
[----:B------:R-:W-:Y:S02]  /*53b0*/  @!P0 FFMA.FTZ R34, R11, R6, -R20 ;  /* 0x000000060b228223 */ /* 0x000fe40000010814 */
[----:B------:R-:W-:Y:S02]  /*53c0*/  @!P0 IMAD.U32 R6, R9, 0x10000, RZ ;  /* 0x0001000009068824 */ /* 0x000fe400078e00ff */
[----:B------:R-:W-:Y:S01]  /*53d0*/  @!P0 FMUL.FTZ R21, R7, R23 ;  /* 0x0000001707158220 */ /* 0x000fe20000410000 */
[----:B------:R-:W-:Y:S01]  /*53e0*/  @!P0 F2FP.BF16.PACK_AB R34, R34, R33 ;  /* 0x000000212222823e */ /* 0x000fe200000010ff */
[----:B------:R-:W-:Y:S01]  /*53f0*/  @!P0 IMAD.U32 R20, R27, 0x10000, RZ ;  /* 0x000100001b148824 */ /* 0x000fe200078e00ff */
[----:B---3--:R-:W-:Y:S01]  /*5400*/  LEA.HI.X R33, R50, R39, R78, 0x1, P1 ;  /* 0x0000002732217211 */ /* 0x008fe200008f0c4e */
[-C--:B------:R-:W-:Y:S02]  /*5410*/  @!P0 FMUL.FTZ R7, R7, R6.reuse ;  /* 0x0000000607078220 */ /* 0x080fe40000410000 */
[----:B------:R-:W-:Y:S01]  /*5420*/  @!P0 FFMA.FTZ R37, R24, R6, -R21 ;  /* 0x0000000618258223 */ /* 0x000fe20000010815 */
[----:B------:R-:W-:Y:S01]  /*5430*/  @!P0 LOP3.LUT R6, R15, 0xffff0000, RZ, 0xc0, !PT ;  /* 0xffff00000f068812 */ /* 0x000fe200078ec0ff */
[----:B------:R-:W-:Y:S02]  /*5440*/  @!P0 FFMA.FTZ R2, R8, R11, R2 ;  /* 0x0000000b08028223 */ /* 0x000fe40000010002 */
[----:B------:R-:W-:Y:S02]  /*5450*/  @!P0 IMAD.U32 R8, R10, 0x10000, RZ ;  /* 0x000100000a088824 */ /* 0x000fe400078e00ff */
[----:B------:R-:W-:Y:S02]  /*5460*/  @!P0 IMAD.U32 R11, R30, 0x10000, RZ ;  /* 0x000100001e0b8824 */ /* 0x000fe400078e00ff */
[C---:B------:R-:W-:Y:S02]  /*5470*/  @!P0 FMUL.FTZ R21, R5.reuse, R20 ;  /* 0x0000001405158220 */ /* 0x040fe40000410000 */
[-C--:B------:R-:W-:Y:S02]  /*5480*/  @!P0 FMUL.FTZ R5, R5, R8.reuse ;  /* 0x0000000805058220 */ /* 0x080fe40000410000 */
[----:B------:R-:W-:Y:S01]  /*5490*/  @!P0 FFMA.FTZ R41, R11, R8, -R21 ;  /* 0x000000080b298223 */ /* 0x000fe20000010815 */
[----:B------:R-:W-:Y:S01]  /*54a0*/  @!P0 LOP3.LUT R8, R9, 0xffff0000, RZ, 0xc0, !PT ;  /* 0xffff000009088812 */ /* 0x000fe200078ec0ff */
[----:B------:R-:W-:Y:S01]  /*54b0*/  @!P0 FMUL.FTZ R9, R6, R25 ;  /* 0x0000001906098220 */ /* 0x000fe20000410000 */
[----:B------:R-:W-:Y:S01]  /*54c0*/  @!P0 LOP3.LUT R21, R27, 0xffff0000, RZ, 0xc0, !PT ;  /* 0xffff00001b158812 */ /* 0x000fe200078ec0ff */
[----:B------:R-:W-:Y:S02]  /*54d0*/  @!P0 FFMA.FTZ R3, R16, R17, R3 ;  /* 0x0000001110038223 */ /* 0x000fe40000010003 */
[-C--:B------:R-:W-:Y:S01]  /*54e0*/  @!P0 FFMA.FTZ R36, R26, R8.reuse, -R9 ;  /* 0x000000081a248223 */ /* 0x080fe20000010809 */
[----:B------:R-:W-:Y:S01]  /*54f0*/  @!P0 LOP3.LUT R9, R10, 0xffff0000, RZ, 0xc0, !PT ;  /* 0xffff00000a098812 */ /* 0x000fe200078ec0ff */
[----:B------:R-:W-:Y:S01]  /*5500*/  @!P0 FMUL.FTZ R8, R6, R8 ;  /* 0x0000000806088220 */ /* 0x000fe20000410000 */
[----:B------:R-:W-:Y:S01]  /*5510*/  @!P0 LOP3.LUT R6, R14, 0xffff0000, RZ, 0xc0, !PT ;  /* 0xffff00000e068812 */ /* 0x000fe200078ec0ff */
[----:B------:R-:W-:Y:S01]  /*5520*/  @!P0 FFMA.FTZ R4, R18, R19, R4 ;  /* 0x0000001312048223 */ /* 0x000fe20000010004 */
[----:B------:R-:W-:Y:S01]  /*5530*/  @!P0 F2FP.BF16.PACK_AB R27, R36, R37 ;  /* 0x00000025241b823e */ /* 0x000fe200000010ff */
[----:B------:R-:W-:Y:S02]  /*5540*/  @!P0 FFMA.FTZ R5, R20, R11, R5 ;  /* 0x0000000b14058223 */ /* 0x000fe40000010005 */
[C---:B------:R-:W-:Y:S01]  /*5550*/  @!P0 FMUL.FTZ R10, R6.reuse, R21 ;  /* 0x00000015060a8220 */ /* 0x040fe20000410000 */
[----:B------:R-:W-:Y:S01]  /*5560*/  @!P0 MOV R31, R27 ;  /* 0x0000001b001f8202 */ /* 0x000fe20000000f00 */
[----:B------:R-:W-:Y:S01]  /*5570*/  @!P0 FMUL.FTZ R6, R6, R9 ;  /* 0x0000000906068220 */ /* 0x000fe20000410000 */
[----:B------:R-:W-:Y:S01]  /*5580*/  @!P0 F2FP.BF16.PACK_AB R3, R4, R3 ;  /* 0x000000030403823e */ /* 0x000fe200000010ff */
[----:B------:R-:W-:Y:S01]  /*5590*/  @!P0 FFMA.FTZ R10, R22, R9, -R10 ;  /* 0x00000009160a8223 */ /* 0x000fe2000001080a */
[----:B------:R-:W-:Y:S01]  /*55a0*/  @!P0 F2FP.BF16.PACK_AB R9, R2, R0 ;  /* 0x000000000209823e */ /* 0x000fe200000010ff */
[----:B------:R-:W-:Y:S02]  /*55b0*/  @!P0 FFMA.FTZ R6, R21, R22, R6 ;  /* 0x0000001615068223 */ /* 0x000fe40000010006 */
[----:B------:R-:W-:Y:S01]  /*55c0*/  @!P0 FFMA.FTZ R7, R23, R24, R7 ;  /* 0x0000001817078223 */ /* 0x000fe20000010007 */
[----:B------:R-:W-:Y:S01]  /*55d0*/  @!P0 F2FP.BF16.PACK_AB R10, R10, R41 ;  /* 0x000000290a0a823e */ /* 0x000fe200000010ff */
[----:B------:R-:W-:Y:S01]  /*55e0*/  @!P0 FFMA.FTZ R8, R25, R26, R8 ;  /* 0x0000001a19088223 */ /* 0x000fe20000010008 */
[----:B------:R-:W-:Y:S01]  /*55f0*/  @!P0 F2FP.BF16.PACK_AB R2, R6, R5 ;  /* 0x000000050602823e */ /* 0x000fe200000010ff */
[----:B------:R-:W-:Y:S02]  /*5600*/  @!P0 IMAD.MOV.U32 R28, RZ, RZ, R34 ;  /* 0x000000ffff1c8224 */ /* 0x000fe400078e0022 */
[----:B------:R-:W-:Y:S01]  /*5610*/  @!P0 IMAD.MOV.U32 R29, RZ, RZ, R35 ;  /* 0x000000ffff1d8224 */ /* 0x000fe200078e0023 */
[----:B------:R-:W-:Y:S01]  /*5620*/  @!P0 F2FP.BF16.PACK_AB R0, R8, R7 ;  /* 0x000000070800823e */ /* 0x000fe200000010ff */
[----:B------:R-:W-:Y:S02]  /*5630*/  @!P0 IMAD.MOV.U32 R30, RZ, RZ, R10 ;  /* 0x000000ffff1e8224 */ /* 0x000fe400078e000a */
[----:B------:R-:W-:Y:S02]  /*5640*/  @!P0 IMAD.MOV.U32 R12, RZ, RZ, R9 ;  /* 0x000000ffff0c8224 */ /* 0x000fe400078e0009 */
[----:B------:R-:W-:Y:S01]  /*5650*/  @!P0 IMAD.MOV.U32 R13, RZ, RZ, R3 ;  /* 0x000000ffff0d8224 */ /* 0x000fe200078e0003 */
[----:B------:R1:W-:Y:S01]  /*5660*/  ST.E.128 [R32.64], R28 ;  /* 0x0000001c20007985 */ /* 0x0003e2000c101d08 */
[----:B------:R-:W-:Y:S02]  /*5670*/  @!P0 IMAD.MOV.U32 R14, RZ, RZ, R2 ;  /* 0x000000ffff0e8224 */ /* 0x000fe400078e0002 */
[----:B------:R-:W-:Y:S01]  /*5680*/  @!P0 IMAD.MOV.U32 R15, RZ, RZ, R0 ;  /* 0x000000ffff0f8224 */ /* 0x000fe200078e0000 */
[----:B------:R-:W-:Y:S11]  /*5690*/  ISETP.GE.AND P0, PT, R40, c[0x0][0x1d4], PT ;  /* 0x0000750028007a0c */ /* 0x000ff60003f06270 */
[----:B------:R-:W-:Y:S02]  /*56a0*/  @!UPT UIADD3 URZ, URZ, URZ, URZ ;  /* 0x0000003f3f3ff290 */ /* 0x000fe4000fffe03f */
[----:B------:R-:W-:-:S05]  /*56b0*/  @P0 BRA `(.L_x_180) ;  /* 0x000001f000000947 */ /* 0x000fca0003800000 */
[C---:B------:R-:W-:Y:S04]  /*56c0*/  LEA R2, P0, R40.reuse, R38, 0x1 ;  /* 0x0000002628027211 */ /* 0x040fe800078008ff */
[----:B------:R-:W-:Y:S05]  /*56d0*/  LEA.HI.X.SX32 R3, R40, R39, 0x1, P0 ;  /* 0x0000002728037211 */ /* 0x000fea00000f0eff */
[----:B------:R2:W-:Y:S01]  /*56e0*/  ST.E.128 [R2.64], R12 ;  /* 0x0000000c02007985 */ /* 0x0005e2000c101d08 */
[----:B------:R-:W-:-:S05]  /*56f0*/  BRA `(.L_x_180) ;  /* 0x000001b000007947 */ /* 0x000fca0003800000 */
.L_x_176:
[----:B------:R1:W2:Y:S01]  /*5700*/  SHFL.IDX PT, R2, R22, RZ, 0x181f ;  /* 0x00181fff16027589 */ /* 0x0002a200000e0000 */
[----:B------:R-:W-:Y:S03]  /*5710*/  IMAD.IADD R3, R49, 0x1, -R46 ;  /* 0x0000000131037824 */ /* 0x000fe600078e0a2e */
[----:B------:R1:W3:Y:S02]  /*5720*/  SHFL.IDX PT, R0, R30, RZ, 0x181f ;  /* 0x00181fff1e007589 */ /* 0x0002e400000e0000 */
[----:B------:R-:W-:Y:S04]  /*5730*/  IMNMX R45, R3, 0x20, PT ;  /* 0x00000020032d7817 */ /* 0x000fe80003800200 */
[----:B------:R-:W-:Y:S11]  /*5740*/  ISETP.GT.AND P0, PT, R45, R208, PT ;  /* 0x000000d02d00720c */ /* 0x000ff60003f04270 */
[----:B------:R-:W-:Y:S02]  /*5750*/  @!UPT UIADD3 URZ, URZ, URZ, URZ ;  /* 0x0000003f3f3ff290 */ /* 0x000fe4000fffe03f */
[----:B------:R-:W-:-:S05]  /*5760*/  @!P0 BRA `(.L_x_180) ;  /* 0x0000014000008947 */ /* 0x000fca0003800000 */
[----:B------:R-:W-:Y:S02]  /*5770*/  ISETP.GE.AND P2, PT, R134, c[0x0][0x1d4], PT ;  /* 0x0000750086007a0c */ /* 0x000fe40003f46270 */
[----:B------:R-:W-:Y:S02]  /*5780*/  ISETP.GE.AND P3, PT, R136, c[0x0][0x1d4], PT ;  /* 0x0000750088007a0c */ /* 0x000fe40003f66270 */
[----:B------:R-:W-:Y:S09]  /*5790*/  ISETP.GE.AND P1, PT, R199, c[0x0][0x1d4], PT ;  /* 0x00007500c7007a0c */ /* 0x000ff20003f26270 */
[----:B------:R-:W4:Y:S01]  /*57a0*/  @!P2 LDS.128 R12, [R198+0xc080] ;  /* 0x00c08000c60ca984 */ /* 0x000f220000000c00 */
[C---:B---3--:R-:W-:Y:S04]  /*57b0*/  @!P2 LEA R4, P0, R134.reuse, R0, 0x1 ;  /* 0x000000008604a211 */ /* 0x048fe800078008ff */
[----:B--2---:R-:W-:Y:S02]  /*57c0*/  @!P2 LEA.HI.X R5, R134, R2, R135, 0x1, P0 ;  /* 0x000000028605a211 */ /* 0x004fe400000f0c87 */
[C---:B------:R-:W-:Y:S04]  /*57d0*/  @!P3 LEA R8, P0, R205.reuse, R0, 0x1 ;  /* 0x00000000cd08b211 */ /* 0x040fe800078008ff */
[----:B------:R-:W-:Y:S02]  /*57e0*/  @!P3 LEA.HI.X R9, R205, R2, R209, 0x1, P0 ;  /* 0x00000002cd09b211 */ /* 0x000fe400000f0cd1 */
[C---:B------:R-:W-:Y:S04]  /*57f0*/  @!P1 LEA R6, P0, R199.reuse, R0, 0x1 ;  /* 0x00000000c7069211 */ /* 0x040fe800078008ff */
[----:B------:R-:W-:Y:S02]  /*5800*/  @!P1 LEA.HI.X R7, R199, R2, R211, 0x1, P0 ;  /* 0x00000002c7079211 */ /* 0x000fe400000f0cd3 */
[C---:B------:R-:W-:Y:S01]  /*5810*/  ISETP.GE.AND P0, PT, R200.reuse, c[0x0][0x1d4], PT ;  /* 0x00007500c8007a0c */ /* 0x040fe20003f06270 */
[----:B----4-:R2:W-:Y:S04]  /*5820*/  @!P2 ST.E.128 [R4.64], R12 ;  /* 0x0000000c0400a985 */ /* 0x0105e8000c101d08 */
[----:B------:R-:W3:Y:S08]  /*5830*/  @!P3 LDS.128 R12, [R198+0xd080] ;  /* 0x00d08000c60cb984 */ /* 0x000ef00000000c00 */
[C---:B--2---:R-:W-:Y:S04]  /*5840*/  @!P0 LEA R4, P2, R200.reuse, R0, 0x1 ;  /* 0x00000000c8048211 */ /* 0x044fe800078408ff */
[----:B------:R-:W-:Y:S01]  /*5850*/  @!P0 LEA.HI.X R5, R200, R2, R210, 0x1, P2 ;  /* 0x00000002c8058211 */ /* 0x000fe200010f0cd2 */
[----:B---3--:R-:W-:Y:S04]  /*5860*/  @!P3 ST.E.128 [R8.64], R12 ;  /* 0x0000000c0800b985 */ /* 0x008fe8000c101d08 */
[----:B------:R-:W2:Y:S04]  /*5870*/  @!P1 LDS.128 R8, [R198+0xe080] ;  /* 0x00e08000c6089984 */ /* 0x000ea80000000c00 */
[----:B--2---:R-:W-:Y:S04]  /*5880*/  @!P1 ST.E.128 [R6.64], R8 ;  /* 0x0000000806009985 */ /* 0x004fe8000c101d08 */
[----:B------:R-:W2:Y:S04]  /*5890*/  @!P0 LDS.128 R8, [R198+0xf080] ;  /* 0x00f08000c6088984 */ /* 0x000ea80000000c00 */
[----:B--2---:R2:W-:Y:S02]  /*58a0*/  @!P0 ST.E.128 [R4.64], R8 ;  /* 0x0000000804008985 */ /* 0x0045e4000c101d08 */
.L_x_180:
[----:B------:R-:W-:Y:S05]  /*58b0*/  BSYNC B1 ;  /* 0x0000000000017941 */ /* 0x000fea0003800000 */
.L_x_175:
[----:B---3--:R-:W-:Y:S01]  /*58c0*/  IMAD R0, R47, c[0x0][0x208], RZ ;  /* 0x000082002f007a24 */ /* 0x008fe200078e02ff */
[----:B------:R-:W-:Y:S01]  /*58d0*/  LOP3.LUT P2, RZ, R212, 0x1, RZ, 0xc0, !PT ;  /* 0x00000001d4ff7812 */ /* 0x000fe2000784c0ff */
[C---:B-12--5:R-:W-:Y:S01]  /*58e0*/  IMAD.WIDE.U32 R2, R44.reuse, c[0x0][0x208], RZ ;  /* 0x000082002c027a25 */ /* 0x066fe200078e00ff */
[----:B------:R-:W-:Y:S03]  /*58f0*/  BSSY B0, `(.L_x_191) ;  /* 0x0000038000007945 */ /* 0x000fe60003800000 */
[----:B------:R-:W-:Y:S05]  /*5900*/  IMAD R0, R44, c[0x0][0x20c], R0 ;  /* 0x000083002c007a24 */ /* 0x000fea00078e0200 */
[----:B------:R-:W-:Y:S01]  /*5910*/  IADD3 R3, R3, R0, RZ ;  /* 0x0000000003037210 */ /* 0x000fe20007ffe0ff */
[----:B------:R-:W-:Y:S04]  /*5920*/  IMAD R0, R48, c[0x0][0x218], RZ ;  /* 0x0000860030007a24 */ /* 0x000fe800078e02ff */
[C---:B------:R-:W-:Y:S04]  /*5930*/  IMAD.WIDE.U32 R2, R43.reuse, c[0x0][0x218], R2 ;  /* 0x000086002b027a25 */ /* 0x040fe800078e0002 */
[----:B------:R-:W-:Y:S01]  /*5940*/  IMAD R0, R43, c[0x0][0x21c], R0 ;  /* 0x000087002b007a24 */ /* 0x000fe200078e0200 */
[----:B------:R-:W-:Y:S04]  /*5950*/  IADD3 R6, P0, R70, R2, RZ ;  /* 0x0000000246067210 */ /* 0x000fe80007f1e0ff */
[----:B------:R-:W-:Y:S02]  /*5960*/  IADD3.X R7, R88, R3, R0, P0, !PT ;  /* 0x0000000358077210 */ /* 0x000fe400007fe400 */
[----:B------:R-:W-:Y:S04]  /*5970*/  IADD3 R0, R89, -R46, RZ ;  /* 0x8000002e59007210 */ /* 0x000fe80007ffe0ff */
[----:B------:R-:W-:Y:S11]  /*5980*/  ISETP.GE.AND P0, PT, R0, 0x1, PT ;  /* 0x000000010000780c */ /* 0x000ff60003f06270 */
[----:B------:R-:W-:Y:S02]  /*5990*/  @!UPT UIADD3 URZ, URZ, URZ, URZ ;  /* 0x0000003f3f3ff290 */ /* 0x000fe4000fffe03f */
[----:B------:R-:W-:Y:S01]  /*59a0*/  @P0 IMAD.WIDE R4, R42, 0x20, R52 ;  /* 0x000000202a040825 */ /* 0x000fe200078e0234 */
[----:B------:R-:W-:Y:S03]  /*59b0*/  @P0 MOV R3, R86 ;  /* 0x0000005600030202 */ /* 0x000fe60000000f00 */
[----:B------:R-:W-:Y:S02]  /*59c0*/  @P0 IMAD R0, R5, c[0x0][0x258], RZ ;  /* 0x0000960005000a24 */ /* 0x000fe400078e02ff */
[----:B------:R-:W-:Y:S02]  /*59d0*/  @P0 IMAD.MOV.U32 R2, RZ, RZ, R72 ;  /* 0x000000ffff020224 */ /* 0x000fe400078e0048 */
[C---:B------:R-:W-:Y:S02]  /*59e0*/  @P0 IMAD R0, R4.reuse, c[0x0][0x25c], R0 ;  /* 0x0000970004000a24 */ /* 0x040fe400078e0200 */
[----:B------:R-:W-:Y:S04]  /*59f0*/  @P0 IMAD.WIDE.U32 R2, R4, c[0x0][0x258], R2 ;  /* 0x0000960004020a25 */ /* 0x000fe800078e0002 */
[----:B------:R-:W-:Y:S01]  /*5a00*/  @P0 IMAD.IADD R0, R3, 0x1, R0 ;  /* 0x0000000103000824 */ /* 0x000fe200078e0200 */
[C---:B------:R-:W-:Y:S04]  /*5a10*/  @P0 LEA R4, P1, R2.reuse, c[0x0][0x250], 0x1 ;  /* 0x0000940002040a11 */ /* 0x040fe800078208ff */
[----:B------:R-:W-:Y:S02]  /*5a20*/  @P0 LEA.HI.X R5, R2, c[0x0][0x254], R0, 0x1, P1 ;  /* 0x0000950002050a11 */ /* 0x000fe400008f0c00 */
[C---:B------:R-:W-:Y:S03]  /*5a30*/  LEA R0, P1, R6.reuse, c[0x0][0x1f8], 0x1 ;  /* 0x00007e0006007a11 */ /* 0x040fe600078208ff */
[----:B------:R-:W-:Y:S01]  /*5a40*/  @!PT LDS RZ, [RZ] ;  /* 0x00000000fffff984 */ /* 0x000fe20000000800 */
[----:B------:R-:W-:Y:S01]  /*5a50*/  @!PT LDS RZ, [RZ] ;  /* 0x00000000fffff984 */ /* 0x000fe20000000800 */
[----:B------:R-:W-:Y:S01]  /*5a60*/  @!PT LDS RZ, [RZ] ;  /* 0x00000000fffff984 */ /* 0x000fe20000000800 */
[----:B------:R1:W-:Y:S01]  /*5a70*/  @P0 LDGSTS.E.BYPASS.LTC128B.128 [R198+0x8080], [R4.64], !P2 ;  /* 0x0808000004c60fae */ /* 0x0003e2000d101d48 */
[----:B------:R-:W-:Y:S03]  /*5a80*/  LEA.HI.X R2, R6, c[0x0][0x1fc], R7, 0x1, P1 ;  /* 0x00007f0006027a11 */ /* 0x000fe600008f0c07 */
[----:B------:R1:W-:Y:S04]  /*5a90*/  @P0 LDGSTS.E.BYPASS.LTC128B.128 [R198+0x9080], [R4.64+0x80], !P6 ;  /* 0x0908008004c60fae */ /* 0x0003e8000f101d48 */
[----:B------:R1:W-:Y:S04]  /*5aa0*/  @P0 LDGSTS.E.BYPASS.LTC128B.128 [R198+0xa080], [R4.64+0x100], !P5 ;  /* 0x0a08010004c60fae */ /* 0x0003e8000e901d48 */
[----:B------:R1:W-:Y:S01]  /*5ab0*/  @P0 LDGSTS.E.BYPASS.LTC128B.128 [R198+0xb080], [R4.64+0x180], !P4 ;  /* 0x0b08018004c60fae */ /* 0x0003e2000e101d48 */
[----:B------:R-:W-:Y:S03]  /*5ac0*/  ISETP.GT.AND P0, PT, R45, R208, PT ;  /* 0x000000d02d00720c */ /* 0x000fe60003f04270 */
[----:B------:R-:W0:Y:S04]  /*5ad0*/  LDGDEPBAR ;  /* 0x00000000000079af */ /* 0x000e280000000000 */
[----:B------:R-:W2:Y:S04]  /*5ae0*/  SHFL.IDX PT, R0, R0, RZ, 0x181f ;  /* 0x00181fff00007589 */ /* 0x000ea800000e0000 */
[----:B------:R-:W3:Y:S01]  /*5af0*/  SHFL.IDX PT, R2, R2, RZ, 0x181f ;  /* 0x00181fff02027589 */ /* 0x000ee200000e0000 */
[----:B------:R-:W-:Y:S04]  /*5b00*/  DEPBAR.LE SB0, 0x0 ;  /* 0x000080000000791a */ /* 0x000fe80000000000 */
[----:B------:R-:W-:Y:S06]  /*5b10*/  BAR.SYNC.DEFER_BLOCKING 0x0 ;  /* 0x0000000000007b1d */ /* 0x000fec0000010000 */
[----:B------:R-:W-:-:S05]  /*5b20*/  @!P0 BRA `(.L_x_192) ;  /* 0x0000014000008947 */ /* 0x000fca0003800000 */
[----:B-123--:R-:W-:Y:S02]  /*5b30*/  ISETP.GE.AND P2, PT, R134, c[0x0][0x1d4], PT ;  /* 0x0000750086007a0c */ /* 0x00efe40003f46270 */
[----:B------:R-:W-:Y:S02]  /*5b40*/  ISETP.GE.AND P3, PT, R136, c[0x0][0x1d4], PT ;  /* 0x0000750088007a0c */ /* 0x000fe40003f66270 */
[----:B------:R-:W-:Y:S09]  /*5b50*/  ISETP.GE.AND P1, PT, R199, c[0x0][0x1d4], PT ;  /* 0x00007500c7007a0c */ /* 0x000ff20003f26270 */
[----:B------:R-:W1:Y:S01]  /*5b60*/  @!P2 LDS.128 R12, [R198+0x8080] ;  /* 0x00808000c60ca984 */ /* 0x000e620000000c00 */
[C---:B------:R-:W-:Y:S04]  /*5b70*/  @!P2 LEA R4, P0, R134.reuse, R0, 0x1 ;  /* 0x000000008604a211 */ /* 0x040fe800078008ff */
[----:B------:R-:W-:Y:S02]  /*5b80*/  @!P2 LEA.HI.X R5, R134, R2, R135, 0x1, P0 ;  /* 0x000000028605a211 */ /* 0x000fe400000f0c87 */
[C---:B------:R-:W-:Y:S04]  /*5b90*/  @!P3 LEA R8, P0, R205.reuse, R0, 0x1 ;  /* 0x00000000cd08b211 */ /* 0x040fe800078008ff */
[----:B------:R-:W-:Y:S02]  /*5ba0*/  @!P3 LEA.HI.X R9, R205, R2, R209, 0x1, P0 ;  /* 0x00000002cd09b211 */ /* 0x000fe400000f0cd1 */
[C---:B------:R-:W-:Y:S04]  /*5bb0*/  @!P1 LEA R6, P0, R199.reuse, R0, 0x1 ;  /* 0x00000000c7069211 */ /* 0x040fe800078008ff */
[----:B------:R-:W-:Y:S02]  /*5bc0*/  @!P1 LEA.HI.X R7, R199, R2, R211, 0x1, P0 ;  /* 0x00000002c7079211 */ /* 0x000fe400000f0cd3 */
[C---:B------:R-:W-:Y:S01]  /*5bd0*/  ISETP.GE.AND P0, PT, R200.reuse, c[0x0][0x1d4], PT ;  /* 0x00007500c8007a0c */ /* 0x040fe20003f06270 */
[----:B-1----:R1:W-:Y:S04]  /*5be0*/  @!P2 ST.E.128 [R4.64], R12 ;  /* 0x0000000c0400a985 */ /* 0x0023e8000c101d08 */
[----:B------:R-:W2:Y:S08]  /*5bf0*/  @!P3 LDS.128 R12, [R198+0x9080] ;  /* 0x00908000c60cb984 */ /* 0x000eb00000000c00 */
[C---:B-1----:R-:W-:Y:S04]  /*5c00*/  @!P0 LEA R4, P2, R200.reuse, R0, 0x1 ;  /* 0x00000000c8048211 */ /* 0x042fe800078408ff */
[----:B------:R-:W-:Y:S01]  /*5c10*/  @!P0 LEA.HI.X R5, R200, R2, R210, 0x1, P2 ;  /* 0x00000002c8058211 */ /* 0x000fe200010f0cd2 */
[----:B--2---:R-:W-:Y:S04]  /*5c20*/  @!P3 ST.E.128 [R8.64], R12 ;  /* 0x0000000c0800b985 */ /* 0x004fe8000c101d08 */
[----:B------:R-:W1:Y:S04]  /*5c30*/  @!P1 LDS.128 R8, [R198+0xa080] ;  /* 0x00a08000c6089984 */ /* 0x000e680000000c00 */
[----:B-1----:R-:W-:Y:S04]  /*5c40*/  @!P1 ST.E.128 [R6.64], R8 ;  /* 0x0000000806009985 */ /* 0x002fe8000c101d08 */
[----:B------:R-:W1:Y:S04]  /*5c50*/  @!P0 LDS.128 R8, [R198+0xb080] ;  /* 0x00b08000c6088984 */ /* 0x000e680000000c00 */
[----:B-1----:R1:W-:Y:S02]  /*5c60*/  @!P0 ST.E.128 [R4.64], R8 ;  /* 0x0000000804008985 */ /* 0x0023e4000c101d08 */
.L_x_192:
[----:B-123--:R-:W-:Y:S05]  /*5c70*/  BSYNC B0 ;  /* 0x0000000000007941 */ /* 0x00efea0003800000 */
.L_x_191:
[C---:B------:R-:W-:Y:S02]  /*5c80*/  ISETP.GT.AND P0, PT, R42.reuse, R74, PT ;  /* 0x0000004a2a00720c */ /* 0x040fe40003f04270 */
[----:B------:R-:W-:Y:S02]  /*5c90*/  IADD3 R42, R42, -0x1, RZ ;  /* 0xffffffff2a2a7810 */ /* 0x000fe40007ffe0ff */
[----:B------:R-:W-:Y:S09]  /*5ca0*/  LOP3.LUT P2, RZ, R212, 0x1, RZ, 0xc0, !PT ;  /* 0x00000001d4ff7812 */ /* 0x000ff2000784c0ff */
[----:B------:R-:W-:Y:S01]  /*5cb0*/  @P0 SHF.R.S32.HI R4, RZ, 0x1f, R42 ;  /* 0x0000001fff040819 */ /* 0x000fe2000001142a */
[----:B------:R-:W-:Y:S02]  /*5cc0*/  @P0 IMAD R0, R97, R42, RZ ;  /* 0x0000002a61000224 */ /* 0x000fe400078e02ff */
[----:B------:R-:W-:Y:S02]  /*5cd0*/  @P0 IMAD.MOV.U32 R2, RZ, RZ, R56 ;  /* 0x000000ffff020224 */ /* 0x000fe400078e0038 */
[----:B------:R-:W-:Y:S02]  /*5ce0*/  @P0 IMAD.MOV.U32 R3, RZ, RZ, R55 ;  /* 0x000000ffff030224 */ /* 0x000fe400078e0037 */
[-C--:B------:R-:W-:Y:S02]  /*5cf0*/  @P0 IMAD R0, R4, R100.reuse, R0 ;  /* 0x0000006404000224 */ /* 0x080fe400078e0200 */
[----:B------:R-:W-:Y:S04]  /*5d00*/  @P0 IMAD.WIDE.U32 R2, R42, R100, R2 ;  /* 0x000000642a020225 */ /* 0x000fe800078e0002 */
[----:B------:R-:W-:Y:S01]  /*5d10*/  @P0 IMAD.IADD R0, R3, 0x1, R0 ;  /* 0x0000000103000824 */ /* 0x000fe200078e0200 */
[C---:B------:R-:W-:Y:S04]  /*5d20*/  @P0 LEA R4, P1, R2.reuse, c[0x0][0x220], 0x1 ;  /* 0x0000880002040a11 */ /* 0x040fe800078208ff */
[----:B------:R-:W-:Y:S05]  /*5d30*/  @P0 LEA.HI.X R5, R2, c[0x0][0x224], R0, 0x1, P1 ;  /* 0x0000890002050a11 */ /* 0x000fea00008f0c00 */
[----:B------:R-:W-:Y:S01]  /*5d40*/  @!PT LDS RZ, [RZ] ;  /* 0x00000000fffff984 */ /* 0x000fe20000000800 */
[----:B------:R-:W-:Y:S01]  /*5d50*/  @!PT LDS RZ, [RZ] ;  /* 0x00000000fffff984 */ /* 0x000fe20000000800 */
[----:B------:R-:W-:Y:S01]  /*5d60*/  @!PT LDS RZ, [RZ] ;  /* 0x00000000fffff984 */ /* 0x000fe20000000800 */
[----:B------:R1:W-:Y:S04]  /*5d70*/  @P0 LDGSTS.E.BYPASS.LTC128B.128 [R198+0xc080], [R4.64], !P2 ;  /* 0x0c08000004c60fae */ /* 0x0003e8000d101d48 */
[----:B------:R1:W-:Y:S04]  /*5d80*/  @P0 LDGSTS.E.BYPASS.LTC128B.128 [R198+0xd080], [R4.64+0x80], !P6 ;  /* 0x0d08008004c60fae */ /* 0x0003e8000f101d48 */
[----:B------:R1:W-:Y:S04]  /*5d90*/  @P0 LDGSTS.E.BYPASS.LTC128B.128 [R198+0xe080], [R4.64+0x100], !P5 ;  /* 0x0e08010004c60fae */ /* 0x0003e8000e901d48 */
[----:B------:R1:W-:Y:S04]  /*5da0*/  @P0 LDGSTS.E.BYPASS.LTC128B.128 [R198+0xf080], [R4.64+0x180], !P4 ;  /* 0x0f08018004c60fae */ /* 0x0003e8000e101d48 */
[----:B------:R-:W0:Y:S01]  /*5db0*/  LDGDEPBAR ;  /* 0x00000000000079af */ /* 0x000e220000000000 */
[----:B------:R-:W-:-:S05]  /*5dc0*/  @P0 BRA `(.L_x_193) ;  /* 0xffffd01000000947 */ /* 0x000fca000383ffff */
[----:B------:R-:W-:Y:S01]  /*5dd0*/  WARPSYNC 0xffffffff ;  /* 0xffffffff00007948 */ /* 0x000fe20003800000 */
[----:B------:R-:W-:Y:S06]  /*5de0*/  BAR.SYNC.DEFER_BLOCKING 0x0 ;  /* 0x0000000000007b1d */ /* 0x000fec0000010000 */
.L_x_174:
[----:B------:R-:W-:Y:S01]  /*5df0*/  ISETP.GE.AND P0, PT, R106, 0x1, PT ;  /* 0x000000016a00780c */ /* 0x000fe20003f06270 */
[----:B------:R-:W-:Y:S01]  /*5e00*/  BSSY B0, `(.L_x_194) ;  /* 0x0000020000007945 */ /* 0x000fe20003800000 */
[----:B------:R-:W-:-:S11]  /*5e10*/  MOV R0, RZ ;  /* 0x000000ff00007202 */ /* 0x000fd60000000f00 */
[----:B------:R-:W-:Y:S05]  /*5e20*/  @!P0 BRA `(.L_x_195) ;  /* 0x000001d000008947 */ /* 0x000fea0003800000 */
[----:B------:R-:W-:Y:S02]  /*5e30*/  IABS R0, R91 ;  /* 0x0000005b00007213 */ /* 0x000fe40000000000 */
[----:B-1----:R-:W-:-:S03]  /*5e40*/  IADD3 R5, R93, -0x1, R91 ;  /* 0xffffffff5d057810 */ /* 0x002fc60007ffe05b */
        /* <DEDUP_REMOVED lines=27> */
.L_x_195:
[----:B------:R-:W-:Y:S05]  /*6000*/  BSYNC B0 ;  /* 0x0000000000007941 */ /* 0x000fea0003800000 */
.L_x_194:
[----:B------:R-:W-:Y:S01]  /*6010*/  IMAD R214, R246, R0, RZ ;  /* 0x00000000f6d67224 */ /* 0x000fe200078e02ff */
[----:B------:R-:W-:Y:S01]  /*6020*/  MOV R17, RZ ;  /* 0x000000ff00117202 */ /* 0x000fe20000000f00 */
[----:B------:R-:W-:Y:S01]  /*6030*/  IMAD.MOV.U32 R18, RZ, RZ, RZ ;  /* 0x000000ffff127224 */ /* 0x000fe200078e00ff */
[----:B------:R-:W-:Y:S01]  /*6040*/  CS2R R66, SRZ ;  /* 0x0000000000427805 */ /* 0x000fe2000001ff00 */
[--C-:B------:R-:W-:Y:S01]  /*6050*/  IMAD.IADD R2, R214, 0x1, R0.reuse ;  /* 0x00000001d6027824 */ /* 0x100fe200078e0200 */
[----:B------:R-:W-:Y:S01]  /*6060*/  PRMT R0, RZ, 0x7610, R0 ;  /* 0x00007610ff007816 */ /* 0x000fe20000000000 */
        /* <DEDUP_REMOVED lines=33> */
[----:B----4-:R-:W-:Y:S01]  /*6280*/  CS2R R38, SRZ ;  /* 0x0000000000267805 */ /* 0x010fe2000001ff00 */
        /* <DEDUP_REMOVED lines=32> */
[----:B------:R-:W-:-:S04]  /*6490*/  ISETP.NE.U32.AND P0, PT, RZ, c[0x0][0x340], PT ;  /* 0x0000d000ff007a0c */ /* 0x000fc80003f05070 */
[----:B------:R-:W-:-:S13]  /*64a0*/  ISETP.NE.AND.EX P2, PT, RZ, c[0x0][0x344], PT, P0 ;  /* 0x0000d100ff007a0c */ /* 0x000fda0003f45300 */
[----:B------:R-:W-:-:S04]  /*64b0*/  @P2 IADD3 R2, P0, R232, c[0x0][0x340], RZ ;  /* 0x0000d000e8022a10 */ /* 0x000fc80007f1e0ff */
[----:B------:R-:W-:-:S05]  /*64c0*/  @P2 IADD3.X R3, R233, c[0x0][0x344], RZ, P0, !PT ;  /* 0x0000d100e9032a10 */ /* 0x000fca00007fe4ff */
[----:B------:R2:W5:Y:S01]  /*64d0*/  @P2 LDG.E R14, [R2.64] ;  /* 0x00000008020e2981 */ /* 0x000562000c1e1900 */
[----:B-1----:R-:W-:Y:S01]  /*64e0*/  IMAD.MOV.U32 R4, RZ, RZ, c[0x0][0x2c4] ;  /* 0x0000b100ff047624 */ /* 0x002fe200078e00ff */
[----:B------:R-:W-:Y:S01]  /*64f0*/  SHF.R.S32.HI R0, RZ, 0x1f, R107 ;  /* 0x0000001fff007819 */ /* 0x000fe2000001146b */
[C---:B------:R-:W-:Y:S01]  /*6500*/  IMAD R12, R229.reuse, 0x80, R208 ;  /* 0x00000080e50c7824 */ /* 0x040fe200078e02d0 */
[----:B------:R-:W-:Y:S02]  /*6510*/  ISETP.NE.U32.AND P0, PT, RZ, c[0x0][0x348], PT ;  /* 0x0000d200ff007a0c */ /* 0x000fe40003f05070 */
[----:B------:R-:W-:Y:S01]  /*6520*/  ISETP.NE.AND P1, PT, R4, 0x1, PT ;  /* 0x000000010400780c */ /* 0x000fe20003f25270 */
[----:B------:R-:W-:Y:S01]  /*6530*/  IMAD R0, R0, c[0x0][0x178], RZ ;  /* 0x00005e0000007a24 */ /* 0x000fe200078e02ff */
[----:B------:R-:W-:Y:S02]  /*6540*/  LEA R4, R229, R219, 0x7 ;  /* 0x000000dbe5047211 */ /* 0x000fe400078e38ff */
[----:B------:R-:W-:Y:S01]  /*6550*/  LOP3.LUT R215, R230, 0xffff, RZ, 0xc0, !PT ;  /* 0x0000ffffe6d77812 */ /* 0x000fe200078ec0ff */
[----:B------:R-:W-:Y:S01]  /*6560*/  IMAD R0, R107, c[0x0][0x17c], R0 ;  /* 0x00005f006b007a24 */ /* 0x000fe200078e0200 */
[----:B------:R-:W-:-:S02]  /*6570*/  ISETP.NE.AND.EX P0, PT, RZ, c[0x0][0x34c], PT, P0 ;  /* 0x0000d300ff007a0c */ /* 0x000fc40003f05300 */
[----:B------:R-:W-:Y:S02]  /*6580*/  ISETP.GE.AND P6, PT, R134, c[0x0][0x198], PT ;  /* 0x0000660086007a0c */ /* 0x000fe40003fc6270 */
[----:B------:R-:W-:Y:S02]  /*6590*/  SEL R6, R236, RZ, !P0 ;  /* 0x000000ffec067207 */ /* 0x000fe40004000000 */
[----:B------:R-:W-:Y:S01]  /*65a0*/  SEL R5, R234, RZ, !P0 ;  /* 0x000000ffea057207 */ /* 0x000fe20004000000 */
[----:B------:R-:W-:Y:S01]  /*65b0*/  @P1 IMAD.HI.U32 R7, R4, c[0x0][0x2c8], RZ ;  /* 0x0000b20004071a27 */ /* 0x000fe200078e00ff */
[----:B------:R-:W-:Y:S02]  /*65c0*/  ISETP.GE.AND P5, PT, R136, c[0x0][0x198], PT ;  /* 0x0000660088007a0c */ /* 0x000fe40003fa6270 */
[----:B------:R-:W-:Y:S01]  /*65d0*/  ISETP.GE.AND P4, PT, R199, c[0x0][0x198], PT ;  /* 0x00006600c7007a0c */ /* 0x000fe20003f86270 */
[----:B------:R-:W-:Y:S01]  /*65e0*/  IMAD R6, R6, c[0x0][0x1c0], RZ ;  /* 0x0000700006067a24 */ /* 0x000fe200078e02ff */
[----:B------:R-:W-:Y:S01]  /*65f0*/  ISETP.GE.AND P3, PT, R200, c[0x0][0x198], PT ;  /* 0x00006600c8007a0c */ /* 0x000fe20003f66270 */
[----:B--2---:R-:W-:Y:S01]  /*6600*/  IMAD.WIDE.U32 R2, R107, c[0x0][0x178], RZ ;  /* 0x00005e006b027a25 */ /* 0x004fe200078e00ff */
[----:B------:R-:W-:-:S03]  /*6610*/  IADD3 R56, R137, -0x1, RZ ;  /* 0xffffffff89387810 */ /* 0x000fc60007ffe0ff */
[----:B------:R-:W-:Y:S02]  /*6620*/  IMAD.IADD R3, R3, 0x1, R0 ;  /* 0x0000000103037824 */ /* 0x000fe400078e0200 */
[----:B------:R-:W-:Y:S01]  /*6630*/  IMAD.MOV.U32 R0, RZ, RZ, R4 ;  /* 0x000000ffff007224 */ /* 0x000fe200078e0004 */
[----:B------:R-:W-:Y:S01]  /*6640*/  @P1 SHF.R.U32.HI R0, RZ, c[0x0][0x2cc], R7 ;  /* 0x0000b300ff001a19 */ /* 0x000fe20000011607 */
[----:B------:R-:W-:-:S03]  /*6650*/  IMAD.WIDE.U32 R2, R215, c[0x0][0x1b8], R2 ;  /* 0x00006e00d7027a25 */ /* 0x000fc600078e0002 */
[----:B------:R-:W-:Y:S01]  /*6660*/  SHF.R.S32.HI R7, RZ, 0x1f, R0 ;  /* 0x0000001fff077819 */ /* 0x000fe20000011400 */
[----:B------:R-:W-:Y:S02]  /*6670*/  IMAD R3, R215, c[0x0][0x1bc], R3 ;  /* 0x00006f00d7037a24 */ /* 0x000fe400078e0203 */
[C---:B------:R-:W-:Y:S02]  /*6680*/  IMAD R6, R5.reuse, c[0x0][0x1c4], R6 ;  /* 0x0000710005067a24 */ /* 0x040fe400078e0206 */
[----:B------:R-:W-:-:S04]  /*6690*/  IMAD.WIDE.U32 R2, R5, c[0x0][0x1c0], R2 ;  /* 0x0000700005027a25 */ /* 0x000fc800078e0002 */
[----:B------:R-:W-:Y:S01]  /*66a0*/  IMAD.MOV R5, RZ, RZ, -R0 ;  /* 0x000000ffff057224 */ /* 0x000fe200078e0a00 */
[----:B------:R-:W-:-:S03]  /*66b0*/  IADD3 R3, R3, R6, RZ ;  /* 0x0000000603037210 */ /* 0x000fc60007ffe0ff */
[----:B------:R-:W-:Y:S02]  /*66c0*/  IMAD R4, R5, c[0x0][0x2c4], R4 ;  /* 0x0000b10005047a24 */ /* 0x000fe400078e0204 */
[----:B------:R-:W-:Y:S02]  /*66d0*/  IMAD R5, R7, c[0x0][0x1b0], RZ ;  /* 0x00006c0007057a24 */ /* 0x000fe400078e02ff */
[----:B------:R-:W-:-:S04]  /*66e0*/  IMAD.WIDE.U32 R2, R0, c[0x0][0x1b0], R2 ;  /* 0x00006c0000027a25 */ /* 0x000fc800078e0002 */
[----:B------:R-:W-:Y:S01]  /*66f0*/  IMAD R6, R0, c[0x0][0x1b4], R5 ;  /* 0x00006d0000067a24 */ /* 0x000fe200078e0205 */
[----:B------:R-:W-:-:S03]  /*6700*/  SHF.R.S32.HI R5, RZ, 0x1f, R4 ;  /* 0x0000001fff057819 */ /* 0x000fc60000011404 */
[----:B------:R-:W-:Y:S02]  /*6710*/  IMAD.IADD R3, R3, 0x1, R6 ;  /* 0x0000000103037824 */ /* 0x000fe400078e0206 */
[----:B------:R-:W-:Y:S02]  /*6720*/  IMAD R0, R5, c[0x0][0x1a8], RZ ;  /* 0x00006a0005007a24 */ /* 0x000fe400078e02ff */
[----:B------:R-:W-:-:S04]  /*6730*/  IMAD.WIDE.U32 R2, R4, c[0x0][0x1a8], R2 ;  /* 0x00006a0004027a25 */ /* 0x000fc800078e0002 */
[----:B------:R-:W-:Y:S01]  /*6740*/  IMAD R0, R4, c[0x0][0x1ac], R0 ;  /* 0x00006b0004007a24 */ /* 0x000fe200078e0200 */
[----:B------:R-:W-:-:S04]  /*6750*/  LEA R13, P0, R2, c[0x0][0x160], 0x1 ;  /* 0x00005800020d7a11 */ /* 0x000fc800078008ff */
[----:B------:R-:W-:-:S04]  /*6760*/  IADD3 R0, R3, R0, RZ ;  /* 0x0000000003007210 */ /* 0x000fc80007ffe0ff */
[----:B------:R-:W-:Y:S02]  /*6770*/  LEA.HI.X R5, R2, c[0x0][0x164], R0, 0x1, P0 ;  /* 0x0000590002057a11 */ /* 0x000fe400000f0c00 */
[----:B------:R-:W-:Y:S01]  /*6780*/  @!P2 MOV R14, R234 ;  /* 0x000000ea000ea202 */ /* 0x000fe20000000f00 */
[----:B------:R-:W-:Y:S05]  /*6790*/  BRA.DIV ~URZ, `(.L_x_197) ;  /* 0x00010b927f007947 */ /* 0x000fea000b800000 */
[----:B------:R1:W2:Y:S02]  /*67a0*/  SHFL.IDX PT, R4, R5, RZ, 0x181f ;  /* 0x00181fff05047589 */ /* 0x0002a400000e0000 */
.L_x_338:
[----:B------:R-:W-:Y:S05]  /*67b0*/  BRA.DIV ~URZ, `(.L_x_198) ;  /* 0x00010be27f007947 */ /* 0x000fea000b800000 */
[----:B------:R3:W4:Y:S02]  /*67c0*/  SHFL.IDX PT, R0, R13, RZ, 0x181f ;  /* 0x00181fff0d007589 */ /* 0x00072400000e0000 */
.L_x_339:
[----:B------:R-:W-:Y:S01]  /*67d0*/  IMAD R37, R110, c[0x0][0x2c4], RZ ;  /* 0x0000b1006e257a24 */ /* 0x000fe200078e02ff */
[----:B------:R-:W-:Y:S01]  /*67e0*/  LOP3.LUT R212, R212, 0xfffffffe, RZ, 0xc0, !PT ;  /* 0xfffffffed4d47812 */ /* 0x000fe200078ec0ff */
[----:B------:R-:W-:Y:S03]  /*67f0*/  BSSY B0, `(.L_x_199) ;  /* 0x0000013000007945 */ /* 0x000fe60003800000 */
[----:B------:R-:W-:-:S13]  /*6800*/  ISETP.GE.AND P0, PT, R12, R37, PT ;  /* 0x000000250c00720c */ /* 0x000fda0003f06270 */
[----:B------:R-:W-:Y:S01]  /*6810*/  @P0 LOP3.LUT R212, R212, 0x1, RZ, 0xfc, !PT ;  /* 0x00000001d4d40812 */ /* 0x000fe200078efcff */
[----:B------:R-:W-:Y:S05]  /*6820*/  @P0 BRA `(.L_x_200) ;  /* 0x000000f000000947 */ /* 0x000fea0003800000 */
[CC--:B----4-:R-:W-:Y:S02]  /*6830*/  LEA R10, P0, R134.reuse, R0.reuse, 0x1 ;  /* 0x00000000860a7211 */ /* 0x0d0fe400078008ff */
[----:B------:R-:W-:Y:S02]  /*6840*/  LEA R8, P2, R205, R0, 0x1 ;  /* 0x00000000cd087211 */ /* 0x000fe400078408ff */
[----:B--2---:R-:W-:Y:S02]  /*6850*/  LEA.HI.X R11, R134, R4, R135, 0x1, P0 ;  /* 0x00000004860b7211 */ /* 0x004fe400000f0c87 */
[-C--:B------:R-:W-:Y:S02]  /*6860*/  LEA R6, P1, R199, R0.reuse, 0x1 ;  /* 0x00000000c7067211 */ /* 0x080fe400078208ff */
[----:B------:R-:W-:Y:S01]  /*6870*/  LEA R2, P0, R200, R0, 0x1 ;  /* 0x00000000c8027211 */ /* 0x000fe200078008ff */
[----:B------:R-:W-:Y:S01]  /*6880*/  @!PT LDS RZ, [RZ] ;  /* 0x00000000fffff984 */ /* 0x000fe20000000800 */
[----:B------:R-:W-:Y:S01]  /*6890*/  @!PT LDS RZ, [RZ] ;  /* 0x00000000fffff984 */ /* 0x000fe20000000800 */
[----:B------:R-:W-:Y:S01]  /*68a0*/  @!PT LDS RZ, [RZ] ;  /* 0x00000000fffff984 */ /* 0x000fe20000000800 */
[----:B------:R2:W-:Y:S01]  /*68b0*/  LDGSTS.E.BYPASS.LTC128B.128 [R198+0x10080], [R10.64], !P6 ;  /* 0x100800000ac67fae */ /* 0x0005e2000f101d48 */
[----:B------:R-:W-:-:S02]  /*68c0*/  LEA.HI.X R9, R205, R4, R209, 0x1, P2 ;  /* 0x00000004cd097211 */ /* 0x000fc400010f0cd1 */
[-C--:B------:R-:W-:Y:S02]  /*68d0*/  LEA.HI.X R7, R199, R4.reuse, R211, 0x1, P1 ;  /* 0x00000004c7077211 */ /* 0x080fe400008f0cd3 */
[----:B------:R-:W-:Y:S01]  /*68e0*/  LEA.HI.X R3, R200, R4, R210, 0x1, P0 ;  /* 0x00000004c8037211 */ /* 0x000fe200000f0cd2 */
[----:B------:R2:W-:Y:S04]  /*68f0*/  LDGSTS.E.BYPASS.LTC128B.128 [R198+0x14080], [R8.64], !P5 ;  /* 0x1408000008c67fae */ /* 0x0005e8000e901d48 */
[----:B------:R2:W-:Y:S04]  /*6900*/  LDGSTS.E.BYPASS.LTC128B.128 [R198+0x18080], [R6.64], !P4 ;  /* 0x1808000006c67fae */ /* 0x0005e8000e101d48 */
[----:B------:R2:W-:Y:S02]  /*6910*/  LDGSTS.E.BYPASS.LTC128B.128 [R198+0x1c080], [R2.64], !P3 ;  /* 0x1c08000002c67fae */ /* 0x0005e4000d901d48 */
.L_x_200:
[----:B------:R-:W-:Y:S05]  /*6920*/  BSYNC B0 ;  /* 0x0000000000007941 */ /* 0x000fea0003800000 */
.L_x_199:
[----:B------:R-:W-:Y:S05]  /*6930*/  BRA.DIV ~URZ, `(.L_x_201) ;  /* 0x00010ad27f007947 */ /* 0x000fea000b800000 */
[----:B--2---:R2:W1:Y:S04]  /*6940*/  SHFL.IDX PT, R4, R5, 0x1, 0x181f ;  /* 0x00381f0005047f89 */ /* 0x00446800000e0000 */
[----:B----4-:R2:W4:Y:S02]  /*6950*/  SHFL.IDX PT, R0, R13, 0x1, 0x181f ;  /* 0x00381f000d007f89 */ /* 0x01052400000e0000 */
.L_x_340:
[----:B------:R-:W-:Y:S01]  /*6960*/  IADD3 R2, R12, 0x20, RZ ;  /* 0x000000200c027810 */ /* 0x000fe20007ffe0ff */
[----:B------:R-:W-:Y:S03]  /*6970*/  BSSY B0, `(.L_x_202) ;  /* 0x0000012000007945 */ /* 0x000fe60003800000 */
[----:B------:R-:W-:-:S13]  /*6980*/  ISETP.GE.AND P0, PT, R2, R37, PT ;  /* 0x000000250200720c */ /* 0x000fda0003f06270 */
[----:B------:R-:W-:Y:S05]  /*6990*/  @P0 BRA `(.L_x_203) ;  /* 0x000000f000000947 */ /* 0x000fea0003800000 */
[CC--:B----4-:R-:W-:Y:S02]  /*69a0*/  LEA R10, P0, R134.reuse, R0.reuse, 0x1 ;  /* 0x00000000860a7211 */ /* 0x0d0fe400078008ff */
[----:B------:R-:W-:Y:S02]  /*69b0*/  LEA R8, P2, R205, R0, 0x1 ;  /* 0x00000000cd087211 */ /* 0x000fe400078408ff */
[----:B-1----:R-:W-:Y:S02]  /*69c0*/  LEA.HI.X R11, R134, R4, R135, 0x1, P0 ;  /* 0x00000004860b7211 */ /* 0x002fe400000f0c87 */
        /* <DEDUP_REMOVED lines=12> */
.L_x_203:
[----:B------:R-:W-:Y:S05]  /*6a90*/  BSYNC B0 ;  /* 0x0000000000007941 */ /* 0x000fea0003800000 */
.L_x_202:
[----:B------:R-:W-:Y:S05]  /*6aa0*/  BRA.DIV ~URZ, `(.L_x_204) ;  /* 0x00010a327f007947 */ /* 0x000fea000b800000 */
[----:B-1----:R1:W2:Y:S02]  /*6ab0*/  SHFL.IDX PT, R4, R5, 0x2, 0x181f ;  /* 0x00581f0005047f89 */ /* 0x0022a400000e0000 */
.L_x_341:
[----:B------:R-:W-:Y:S05]  /*6ac0*/  BRA.DIV ~URZ, `(.L_x_205) ;  /* 0x00010a827f007947 */ /* 0x000fea000b800000 */
[----:B----4-:R4:W1:Y:S02]  /*6ad0*/  SHFL.IDX PT, R0, R13, 0x2, 0x181f ;  /* 0x00581f000d007f89 */ /* 0x01086400000e0000 */
.L_x_342:
[----:B------:R-:W-:Y:S01]  /*6ae0*/  IADD3 R2, R12, 0x40, RZ ;  /* 0x000000400c027810 */ /* 0x000fe20007ffe0ff */
[----:B------:R-:W-:Y:S03]  /*6af0*/  BSSY B0, `(.L_x_206) ;  /* 0x0000012000007945 */ /* 0x000fe60003800000 */
[----:B------:R-:W-:-:S13]  /*6b00*/  ISETP.GE.AND P0, PT, R2, R37, PT ;  /* 0x000000250200720c */ /* 0x000fda0003f06270 */
[----:B------:R-:W-:Y:S05]  /*6b10*/  @P0 BRA `(.L_x_207) ;  /* 0x000000f000000947 */ /* 0x000fea0003800000 */
[CC--:B-1----:R-:W-:Y:S02]  /*6b20*/  LEA R10, P0, R134.reuse, R0.reuse, 0x1 ;  /* 0x00000000860a7211 */ /* 0x0c2fe400078008ff */
        /* <DEDUP_REMOVED lines=14> */
.L_x_207:
[----:B------:R-:W-:Y:S05]  /*6c10*/  BSYNC B0 ;  /* 0x0000000000007941 */ /* 0x000fea0003800000 */
.L_x_206:
[----:B------:R-:W-:Y:S05]  /*6c20*/  BRA.DIV ~URZ, `(.L_x_208) ;  /* 0x000109927f007947 */ /* 0x000fea000b800000 */
[----:B--2---:R2:W3:Y:S04]  /*6c30*/  SHFL.IDX PT, R4, R5, 0x3, 0x181f ;  /* 0x00781f0005047f89 */ /* 0x0044e800000e0000 */
[----:B-1----:R2:W1:Y:S02]  /*6c40*/  SHFL.IDX PT, R0, R13, 0x3, 0x181f ;  /* 0x00781f000d007f89 */ /* 0x00246400000e0000 */
.L_x_343:
[----:B------:R-:W-:Y:S01]  /*6c50*/  IADD3 R2, R12, 0x60, RZ ;  /* 0x000000600c027810 */ /* 0x000fe20007ffe0ff */
[----:B-----5:R-:W-:-:S03]  /*6c60*/  IMAD.WIDE.U32 R224, R14, c[0x0][0x2b0], RZ ;  /* 0x0000ac000ee07a25 */ /* 0x020fc600078e00ff */
[----:B------:R-:W-:-:S13]  /*6c70*/  ISETP.GE.AND P0, PT, R2, R37, PT ;  /* 0x000000250200720c */ /* 0x000fda0003f06270 */
[----:B-1----:R-:W-:-:S04]  /*6c80*/  @!P0 LEA R10, P1, R134, R0, 0x1 ;  /* 0x00000000860a8211 */ /* 0x002fc800078208ff */
[----:B---3--:R-:W-:Y:S02]  /*6c90*/  @!P0 LEA.HI.X R11, R134, R4, R135, 0x1, P1 ;  /* 0x00000004860b8211 */ /* 0x008fe400008f0c87 */
[----:B------:R-:W-:-:S03]  /*6ca0*/  @!P0 LEA R8, P1, R205, R0, 0x1 ;  /* 0x00000000cd088211 */ /* 0x000fc600078208ff */
[----:B------:R-:W-:Y:S01]  /*6cb0*/  @!PT LDS RZ, [RZ] ;  /* 0x00000000fffff984 */ /* 0x000fe20000000800 */
[----:B------:R-:W-:Y:S01]  /*6cc0*/  @!PT LDS RZ, [RZ] ;  /* 0x00000000fffff984 */ /* 0x000fe20000000800 */
[----:B------:R-:W-:Y:S01]  /*6cd0*/  @!PT LDS RZ, [RZ] ;  /* 0x00000000fffff984 */ /* 0x000fe20000000800 */
[----:B------:R1:W-:Y:S01]  /*6ce0*/  @!P0 LDGSTS.E.BYPASS.LTC128B.128 [R235+0x3000], [R10.64], !P6 ;  /* 0x030000000aeb8fae */ /* 0x0003e2000f101d48 */
[----:B------:R-:W-:Y:S02]  /*6cf0*/  @!P0 LEA.HI.X R9, R205, R4, R209, 0x1, P1 ;  /* 0x00000004cd098211 */ /* 0x000fe400008f0cd1 */
[C---:B------:R-:W-:Y:S02]  /*6d00*/  @!P0 LEA R6, P1, R199.reuse, R0, 0x1 ;  /* 0x00000000c7068211 */ /* 0x040fe400078208ff */
[----:B------:R-:W-:Y:S01]  /*6d10*/  ISETP.GE.AND P6, PT, R134, c[0x0][0x1d4], PT ;  /* 0x0000750086007a0c */ /* 0x000fe20003fc6270 */
[----:B------:R1:W-:Y:S01]  /*6d20*/  @!P0 LDGSTS.E.BYPASS.LTC128B.128 [R235+0x7000], [R8.64], !P5 ;  /* 0x0700000008eb8fae */ /* 0x0003e2000e901d48 */
[----:B------:R-:W-:Y:S02]  /*6d30*/  @!P0 LEA.HI.X R7, R199, R4, R211, 0x1, P1 ;  /* 0x00000004c7078211 */ /* 0x000fe400008f0cd3 */
[C---:B------:R-:W-:Y:S02]  /*6d40*/  @!P0 LEA R2, P1, R200.reuse, R0, 0x1 ;  /* 0x00000000c8028211 */ /* 0x040fe400078208ff */
[----:B------:R-:W-:Y:S01]  /*6d50*/  SHF.R.S32.HI R0, RZ, 0x1f, R14 ;  /* 0x0000001fff007819 */ /* 0x000fe2000001140e */
[----:B------:R1:W-:Y:S01]  /*6d60*/  @!P0 LDGSTS.E.BYPASS.LTC128B.128 [R235+0xb000], [R6.64], !P4 ;  /* 0x0b00000006eb8fae */ /* 0x0003e2000e101d48 */
[----:B------:R-:W-:-:S02]  /*6d70*/  @!P0 LEA.HI.X R3, R200, R4, R210, 0x1, P1 ;  /* 0x00000004c8038211 */ /* 0x000fc400008f0cd2 */
[----:B------:R-:W-:Y:S01]  /*6d80*/  ISETP.GE.AND P5, PT, R136, c[0x0][0x1d4], PT ;  /* 0x0000750088007a0c */ /* 0x000fe20003fa6270 */
[----:B------:R-:W-:Y:S01]  /*6d90*/  IMAD R0, R0, c[0x0][0x2b0], RZ ;  /* 0x0000ac0000007a24 */ /* 0x000fe200078e02ff */
[----:B------:R-:W-:Y:S01]  /*6da0*/  ISETP.GE.AND P4, PT, R199, c[0x0][0x1d4], PT ;  /* 0x00007500c7007a0c */ /* 0x000fe20003f86270 */
[----:B------:R1:W-:Y:S01]  /*6db0*/  @!P0 LDGSTS.E.BYPASS.LTC128B.128 [R235+0xf000], [R2.64], !P3 ;  /* 0x0f00000002eb8fae */ /* 0x0003e2000d901d48 */
[----:B------:R-:W-:Y:S01]  /*6dc0*/  ISETP.GE.AND P3, PT, R200, c[0x0][0x1d4], PT ;  /* 0x00007500c8007a0c */ /* 0x000fe20003f66270 */
[----:B------:R-:W-:Y:S02]  /*6dd0*/  IMAD R0, R14, c[0x0][0x2b4], R0 ;  /* 0x0000ad000e007a24 */ /* 0x000fe400078e0200 */
[----:B------:R-:W0:Y:S01]  /*6de0*/  LDGDEPBAR ;  /* 0x00000000000079af */ /* 0x000e220000000000 */
[----:B------:R-:W-:Y:S01]  /*6df0*/  WARPSYNC 0xffffffff ;  /* 0xffffffff00007948 */ /* 0x000fe20003800000 */
[----:B------:R-:W-:Y:S02]  /*6e00*/  IMAD.IADD R226, R225, 0x1, R0 ;  /* 0x00000001e1e27824 */ /* 0x000fe400078e0200 */
[----:B------:R-:W-:Y:S01]  /*6e10*/  IMAD.MOV.U32 R57, RZ, RZ, c[0x0][0x2b8] ;  /* 0x0000ae00ff397624 */ /* 0x000fe200078e00ff */
[----:B------:R-:W-:Y:S01]  /*6e20*/  BAR.SYNC.DEFER_BLOCKING 0x0 ;  /* 0x0000000000007b1d */ /* 0x000fe20000010000 */
[----:B-1----:R-:W-:-:S02]  /*6e30*/  IMAD R2, R56, 0x20, R219 ;  /* 0x0000002038027824 */ /* 0x002fc400078e02db */
[----:B------:R-:W-:Y:S01]  /*6e40*/  IMAD.MOV.U32 R203, RZ, RZ, RZ ;  /* 0x000000ffffcb7224 */ /* 0x000fe200078e00ff */
[----:B------:R-:W-:Y:S02]  /*6e50*/  ISETP.NE.AND P1, PT, R57, 0x1, PT ;  /* 0x000000013900780c */ /* 0x000fe40003f25270 */
[C---:B------:R-:W-:Y:S01]  /*6e60*/  ISETP.GE.AND P0, PT, R2.reuse, R106, PT ;  /* 0x0000006a0200720c */ /* 0x040fe20003f06270 */
[----:B------:R-:W-:-:S03]  /*6e70*/  IMAD.IADD R2, R2, 0x1, R227 ;  /* 0x0000000102027824 */ /* 0x000fc600078e02e3 */
[----:B------:R-:W-:Y:S01]  /*6e80*/  ISETP.GT.OR P0, PT, R219, 0x1f, P0 ;  /* 0x0000001fdb00780c */ /* 0x000fe20000704670 */
[----:B------:R-:W-:-:S06]  /*6e90*/  IMAD.MOV.U32 R0, RZ, RZ, R2 ;  /* 0x000000ffff007224 */ /* 0x000fcc00078e0002 */
[----:B------:R-:W-:-:S05]  /*6ea0*/  @P1 IMAD.HI.U32 R3, R2, c[0x0][0x2bc], RZ ;  /* 0x0000af0002031a27 */ /* 0x000fca00078e00ff */
[----:B------:R-:W-:-:S04]  /*6eb0*/  @P1 SHF.R.U32.HI R0, RZ, c[0x0][0x2c0], R3 ;  /* 0x0000b000ff001a19 */ /* 0x000fc80000011603 */
[----:B------:R-:W-:-:S04]  /*6ec0*/  @!P0 IADD3 R3, P1, R0, R224, RZ ;  /* 0x000000e000038210 */ /* 0x000fc80007f3e0ff */
[----:B--2---:R-:W-:Y:S02]  /*6ed0*/  @!P0 LEA.HI.X.SX32 R5, R0, R226, 0x1, P1 ;  /* 0x000000e200058211 */ /* 0x004fe400008f0eff */
[----:B------:R-:W-:-:S04]  /*6ee0*/  @!P0 LEA R4, P1, R3, c[0x0][0x2a0], 0x2 ;  /* 0x0000a80003048a11 */ /* 0x000fc800078210ff */
[----:B------:R-:W-:-:S05]  /*6ef0*/  @!P0 LEA.HI.X R5, R3, c[0x0][0x2a4], R5, 0x2, P1 ;  /* 0x0000a90003058a11 */ /* 0x000fca00008f1405 */
[----:B------:R-:W2:Y:S01]  /*6f00*/  @!P0 LDG.E R203, [R4.64] ;  /* 0x0000000804cb8981 */ /* 0x000ea2000c1e1900 */
[----:B------:R-:W-:Y:S02]  /*6f10*/  IMAD.MOV R0, RZ, RZ, -R0 ;  /* 0x000000ffff007224 */ /* 0x000fe400078e0a00 */
[----:B------:R-:W-:-:S04]  /*6f20*/  IMAD.WIDE.U32 R222, R215, c[0x0][0x1e8], RZ ;  /* 0x00007a00d7de7a25 */ /* 0x000fc800078e00ff */
[----:B------:R-:W-:Y:S02]  /*6f30*/  IMAD R204, R0, c[0x0][0x2b8], R2 ;  /* 0x0000ae0000cc7a24 */ /* 0x000fe400078e0202 */
[----:B------:R-:W-:Y:S02]  /*6f40*/  IMAD R221, R215, c[0x0][0x1ec], R223 ;  /* 0x00007b00d7dd7a24 */ /* 0x000fe400078e02df */
[----:B------:R-:W-:Y:S01]  /*6f50*/  IMAD.WIDE.U32 R2, R204, c[0x0][0x1e0], RZ ;  /* 0x00007800cc027a25 */ /* 0x000fe200078e00ff */
[----:B------:R-:W-:-:S03]  /*6f60*/  SHF.R.S32.HI R47, RZ, 0x1f, R204 ;  /* 0x0000001fff2f7819 */ /* 0x000fc600000114cc */
[----:B------:R-:W-:Y:S02]  /*6f70*/  IMAD R106, R56, -0x20, R106 ;  /* 0xffffffe0386a7824 */ /* 0x000fe400078e026a */
[----:B------:R-:W-:-:S04]  /*6f80*/  IMAD R0, R47, c[0x0][0x1e0], RZ ;  /* 0x000078002f007a24 */ /* 0x000fc800078e02ff */
[----:B------:R-:W-:-:S04]  /*6f90*/  IMAD R0, R204, c[0x0][0x1e4], R0 ;  /* 0x00007900cc007a24 */ /* 0x000fc800078e0200 */
[----:B------:R-:W-:Y:S01]  /*6fa0*/  IMAD.IADD R3, R3, 0x1, R0 ;  /* 0x0000000103037824 */ /* 0x000fe200078e0200 */
[----:B--2---:R-:W-:-:S03]  /*6fb0*/  SHF.R.S32.HI R48, RZ, 0x1f, R203 ;  /* 0x0000001fff307819 */ /* 0x004fc600000114cb */
[----:B------:R-:W-:-:S04]  /*6fc0*/  IMAD.WIDE.U32 R2, R203, c[0x0][0x1f0], R2 ;  /* 0x00007c00cb027a25 */ /* 0x000fc800078e0002 */
[----:B------:R-:W-:-:S04]  /*6fd0*/  IMAD R0, R48, c[0x0][0x1f0], RZ ;  /* 0x00007c0030007a24 */ /* 0x000fc800078e02ff */
[----:B------:R-:W-:Y:S01]  /*6fe0*/  IMAD R4, R203, c[0x0][0x1f4], R0 ;  /* 0x00007d00cb047a24 */ /* 0x000fe200078e0200 */
[----:B------:R-:W-:-:S04]  /*6ff0*/  IADD3 R0, P0, R2, R222, RZ ;  /* 0x000000de02007210 */ /* 0x000fc80007f1e0ff */
[----:B------:R-:W-:Y:S02]  /*7000*/  IADD3.X R2, R221, R3, R4, P0, !PT ;  /* 0x00000003dd027210 */ /* 0x000fe400007fe404 */
[----:B------:R-:W-:-:S04]  /*7010*/  LEA R3, P0, R0, c[0x0][0x1c8], 0x1 ;  /* 0x0000720000037a11 */ /* 0x000fc800078008ff */
[----:B------:R-:W-:Y:S02]  /*7020*/  LEA.HI.X R2, R0, c[0x0][0x1cc], R2, 0x1, P0 ;  /* 0x0000730000027a11 */ /* 0x000fe400000f0c02 */
[----:B------:R1:W2:Y:S04]  /*7030*/  SHFL.IDX PT, R0, R3, RZ, 0x181f ;  /* 0x00181fff03007589 */ /* 0x0002a800000e0000 */
[----:B------:R-:W3:Y:S01]  /*7040*/  SHFL.IDX PT, R2, R2, RZ, 0x181f ;  /* 0x00181fff02027589 */ /* 0x000ee200000e0000 */
[----:B-1----:R-:W-:-:S05]  /*7050*/  IMAD.IADD R3, R106, 0x1, -R208 ;  /* 0x000000016a037824 */ /* 0x002fca00078e0ad0 */
[----:B------:R-:W-:-:S13]  /*7060*/  ISETP.GE.AND P0, PT, R3, 0x1, PT ;  /* 0x000000010300780c */ /* 0x000fda0003f06270 */
[----:B--2---:R-:W-:-:S04]  /*7070*/  @P0 LEA R10, P1, R134, R0, 0x1 ;  /* 0x00000000860a0211 */ /* 0x004fc800078208ff */
[----:B---3--:R-:W-:Y:S02]  /*7080*/  @P0 LEA.HI.X R11, R134, R2, R135, 0x1, P1 ;  /* 0x00000002860b0211 */ /* 0x008fe400008f0c87 */
[----:B------:R-:W-:-:S03]  /*7090*/  @P0 LEA R8, P1, R205, R0, 0x1 ;  /* 0x00000000cd080211 */ /* 0x000fc600078208ff */
[----:B------:R-:W-:Y:S01]  /*70a0*/  @!PT LDS RZ, [RZ] ;  /* 0x00000000fffff984 */ /* 0x000fe20000000800 */
[----:B------:R1:W-:Y:S01]  /*70b0*/  @P0 LDGSTS.E.BYPASS.LTC128B.128 [R198+0xc080], [R10.64], !P6 ;  /* 0x0c0800000ac60fae */ /* 0x0003e2000f101d48 */
[----:B------:R-:W-:Y:S02]  /*70c0*/  @P0 LEA.HI.X R9, R205, R2, R209, 0x1, P1 ;  /* 0x00000002cd090211 */ /* 0x000fe400008f0cd1 */
[----:B------:R-:W-:-:S03]  /*70d0*/  @P0 LEA R6, P1, R199, R0, 0x1 ;  /* 0x00000000c7060211 */ /* 0x000fc600078208ff */
[----:B------:R1:W-:Y:S01]  /*70e0*/  @P0 LDGSTS.E.BYPASS.LTC128B.128 [R198+0xd080], [R8.64], !P5 ;  /* 0x0d08000008c60fae */ /* 0x0003e2000e901d48 */
[----:B------:R-:W-:Y:S02]  /*70f0*/  @P0 LEA.HI.X R7, R199, R2, R211, 0x1, P1 ;  /* 0x00000002c7070211 */ /* 0x000fe400008f0cd3 */
[----:B------:R-:W-:-:S03]  /*7100*/  @P0 LEA R4, P1, R200, R0, 0x1 ;  /* 0x00000000c8040211 */ /* 0x000fc600078208ff */
[----:B------:R1:W-:Y:S01]  /*7110*/  @P0 LDGSTS.E.BYPASS.LTC128B.128 [R198+0xe080], [R6.64], !P4 ;  /* 0x0e08000006c60fae */ /* 0x0003e2000e101d48 */
[----:B------:R-:W-:-:S05]  /*7120*/  @P0 LEA.HI.X R5, R200, R2, R210, 0x1, P1 ;  /* 0x00000002c8050211 */ /* 0x000fca00008f0cd2 */
[----:B------:R1:W-:Y:S01]  /*7130*/  @P0 LDGSTS.E.BYPASS.LTC128B.128 [R198+0xf080], [R4.64], !P3 ;  /* 0x0f08000004c60fae */ /* 0x0003e2000d901d48 */
[----:B------:R-:W-:-:S03]  /*7140*/  ISETP.LT.AND P0, PT, RZ, c[0x0][0x27c], PT ;  /* 0x00009f00ff007a0c */ /* 0x000fc60003f01270 */
[----:B------:R-:W0:Y:S10]  /*7150*/  LDGDEPBAR ;  /* 0x00000000000079af */ /* 0x000e340000000000 */
[----:B------:R-:W-:Y:S05]  /*7160*/  @P0 BRA `(.L_x_209) ;  /* 0x0000002000000947 */ /* 0x000fea0003800000 */
[----:B------:R-:W-:-:S04]  /*7170*/  DEPBAR.LE SB0, 0x1 ;  /* 0x000080400000791a */ /* 0x000fc80000000000 */
[----:B------:R-:W-:Y:S05]  /*7180*/  BRA `(.L_x_210) ;  /* 0x0000687000007947 */ /* 0x000fea0003800000 */
.L_x_209:
[----:B------:R-:W-:Y:S01]  /*7190*/  SHF.R.S32.HI R0, RZ, 0x1f, R92 ;  /* 0x0000001fff007819 */ /* 0x000fe2000001145c */
[----:B-1----:R-:W-:Y:S01]  /*71a0*/  IMAD.WIDE.U32 R4, R92, c[0x0][0x280], RZ ;  /* 0x0000a0005c047a25 */ /* 0x002fe200078e00ff */
[----:B------:R-:W-:Y:S01]  /*71b0*/  ULDC.U8 UR4, c[0x0][0x298] ;  /* 0x0000a60000047ab9 */ /* 0x000fe20000000000 */
[----:B------:R-:W-:Y:S02]  /*71c0*/  BSSY B2, `(.L_x_210) ;  /* 0x0000683000027945 */ /* 0x000fe40003800000 */
[----:B------:R-:W-:Y:S01]  /*71d0*/  IMAD R2, R0, c[0x0][0x280], RZ ;  /* 0x0000a00000027a24 */ /* 0x000fe200078e02ff */
[----:B------:R-:W-:Y:S01]  /*71e0*/  LEA R7, P0, R4, c[0x0][0x270], 0x1 ;  /* 0x00009c0004077a11 */ /* 0x000fe200078008ff */
[----:B------:R-:W-:Y:S02]  /*71f0*/  IMAD R0, R0, c[0x0][0x290], RZ ;  /* 0x0000a40000007a24 */ /* 0x000fe400078e02ff */
[C---:B------:R-:W-:Y:S02]  /*7200*/  IMAD R6, R92.reuse, c[0x0][0x284], R2 ;  /* 0x0000a1005c067a24 */ /* 0x040fe400078e0202 */
[----:B------:R-:W-:-:S03]  /*7210*/  IMAD.WIDE.U32 R2, R92, c[0x0][0x290], RZ ;  /* 0x0000a4005c027a25 */ /* 0x000fc600078e00ff */
[----:B------:R-:W-:Y:S01]  /*7220*/  IADD3 R6, R6, R5, RZ ;  /* 0x0000000506067210 */ /* 0x000fe20007ffe0ff */
[----:B------:R-:W-:-:S03]  /*7230*/  IMAD R5, R92, c[0x0][0x294], R0 ;  /* 0x0000a5005c057a24 */ /* 0x000fc600078e0200 */
[----:B------:R-:W-:Y:S02]  /*7240*/  LEA.HI.X R0, R4, c[0x0][0x274], R6, 0x1, P0 ;  /* 0x00009d0004007a11 */ /* 0x000fe400000f0c06 */
[----:B------:R-:W-:Y:S02]  /*7250*/  LEA R6, P0, R2, c[0x0][0x288], 0x1 ;  /* 0x0000a20002067a11 */ /* 0x000fe400078008ff */
[----:B------:R-:W-:-:S04]  /*7260*/  IADD3 R3, R5, R3, RZ ;  /* 0x0000000305037210 */ /* 0x000fc80007ffe0ff */
[----:B------:R-:W-:Y:S02]  /*7270*/  LEA.HI.X R2, R2, c[0x0][0x28c], R3, 0x1, P0 ;  /* 0x0000a30002027a11 */ /* 0x000fe400000f0c03 */
[----:B------:R-:W-:-:S13]  /*7280*/  ISETP.NE.AND P0, PT, RZ, UR4, PT ;  /* 0x00000004ff007c0c */ /* 0x000fda000bf05270 */
[----:B------:R-:W-:Y:S05]  /*7290*/  @!P0 BRA `(.L_x_211) ;  /* 0x0000316000008947 */ /* 0x000fea0003800000 */
[----:B------:R-:W-:Y:S01]  /*72a0*/  LOP3.LUT P1, RZ, R212, 0x1, RZ, 0xc0, !PT ;  /* 0x00000001d4ff7812 */ /* 0x000fe2000782c0ff */
[----:B------:R-:W1:Y:S01]  /*72b0*/  SHFL.IDX PT, R3, R2, RZ, 0x181f ;  /* 0x00181fff02037589 */ /* 0x000e6200000e0000 */
[----:B------:R-:W-:Y:S01]  /*72c0*/  BSSY B0, `(.L_x_212) ;  /* 0x0000035000007945 */ /* 0x000fe20003800000 */
[----:B------:R-:W-:Y:S01]  /*72d0*/  CS2R R20, SRZ ;  /* 0x0000000000147805 */ /* 0x000fe2000001ff00 */
[----:B------:R-:W-:Y:S01]  /*72e0*/  CS2R R18, SRZ ;  /* 0x0000000000127805 */ /* 0x000fe2000001ff00 */
[----:B------:R-:W2:Y:S01]  /*72f0*/  SHFL.IDX PT, R5, R0, RZ, 0x181f ;  /* 0x00181fff00057589 */ /* 0x000ea200000e0000 */
[----:B------:R-:W-:Y:S01]  /*7300*/  CS2R R16, SRZ ;  /* 0x0000000000107805 */ /* 0x000fe2000001ff00 */
[----:B------:R-:W-:Y:S01]  /*7310*/  CS2R R14, SRZ ;  /* 0x00000000000e7805 */ /* 0x000fe2000001ff00 */
[----:B----4-:R-:W-:Y:S01]  /*7320*/  CS2R R12, SRZ ;  /* 0x00000000000c7805 */ /* 0x010fe2000001ff00 */
[----:B------:R-:W3:Y:S01]  /*7330*/  SHFL.IDX PT, R4, R7, RZ, 0x181f ;  /* 0x00181fff07047589 */ /* 0x000ee200000e0000 */
[----:B------:R-:W-:Y:S01]  /*7340*/  CS2R R10, SRZ ;  /* 0x00000000000a7805 */ /* 0x000fe2000001ff00 */
[----:B------:R-:W-:-:S02]  /*7350*/  CS2R R8, SRZ ;  /* 0x0000000000087805 */ /* 0x000fc4000001ff00 */
[----:B------:R4:W1:Y:S02]  /*7360*/  SHFL.IDX PT, R2, R6, RZ, 0x181f ;  /* 0x00181fff06027589 */ /* 0x00086400000e0000 */
[----:B----4-:R-:W-:Y:S01]  /*7370*/  CS2R R6, SRZ ;  /* 0x0000000000067805 */ /* 0x010fe2000001ff00 */
[----:B------:R-:W-:Y:S05]  /*7380*/  @P1 BRA `(.L_x_213) ;  /* 0x0000028000001947 */ /* 0x000fea0003800000 */
[----:B-123--:R-:W2:Y:S04]  /*7390*/  LDL R27, [R1+0x38] ;  /* 0x00003800011b7983 */ /* 0x00eea80000100800 */
[----:B------:R-:W3:Y:S04]  /*73a0*/  LDL R26, [R1+0x34] ;  /* 0x00003400011a7983 */ /* 0x000ee80000100800 */
[----:B------:R-:W4:Y:S04]  /*73b0*/  LDL R25, [R1+0x3c] ;  /* 0x00003c0001197983 */ /* 0x000f280000100800 */
[----:B------:R-:W4:Y:S04]  /*73c0*/  LDL R24, [R1+0x30] ;  /* 0x0000300001187983 */ /* 0x000f280000100800 */
[----:B------:R-:W4:Y:S04]  /*73d0*/  LDL R23, [R1+0x40] ;  /* 0x0000400001177983 */ /* 0x000f280000100800 */
[----:B------:R-:W4:Y:S01]  /*73e0*/  LDL R22, [R1+0x2c] ;  /* 0x00002c0001167983 */ /* 0x000f220000100800 */
[----:B------:R-:W-:Y:S01]  /*73f0*/  ISETP.GE.AND P0, PT, R140, c[0x0][0x27c], PT ;  /* 0x00009f008c007a0c */ /* 0x000fe20003f06270 */
[----:B------:R-:W-:Y:S01]  /*7400*/  CS2R R14, SRZ ;  /* 0x00000000000e7805 */ /* 0x000fe2000001ff00 */
[----:B------:R-:W-:Y:S01]  /*7410*/  ISETP.GE.AND P2, PT, R143, c[0x0][0x27c], PT ;  /* 0x00009f008f007a0c */ /* 0x000fe20003f46270 */
[----:B------:R-:W-:Y:S01]  /*7420*/  CS2R R6, SRZ ;  /* 0x0000000000067805 */ /* 0x000fe2000001ff00 */
[----:B------:R-:W-:-:S09]  /*7430*/  ISETP.GE.AND P1, PT, R139, c[0x0][0x27c], PT ;  /* 0x00009f008b007a0c */ /* 0x000fd20003f26270 */
[----:B------:R-:W-:-:S04]  /*7440*/  @!P0 IMAD.WIDE R10, R140, 0x2, R4 ;  /* 0x000000028c0a8825 */ /* 0x000fc800078e0204 */
[----:B------:R-:W-:Y:S01]  /*7450*/  @!P0 IMAD.WIDE R8, R140, 0x2, R2 ;  /* 0x000000028c088825 */ /* 0x000fe200078e0202 */
[----:B------:R1:W5:Y:S04]  /*7460*/  @!P0 LD.E.64 R14, [R10.64] ;  /* 0x000000080a0e8980 */ /* 0x000368000c101b00 */
[----:B------:R1:W5:Y:S01]  /*7470*/  @!P0 LD.E.64 R6, [R8.64] ;  /* 0x0000000808068980 */ /* 0x000362000c101b00 */
[----:B------:R-:W-:Y:S01]  /*7480*/  CS2R R16, SRZ ;  /* 0x0000000000107805 */ /* 0x000fe2000001ff00 */
[----:B------:R-:W-:Y:S01]  /*7490*/  CS2R R18, SRZ ;  /* 0x0000000000127805 */ /* 0x000fe2000001ff00 */
[----:B-1----:R-:W-:Y:S01]  /*74a0*/  CS2R R8, SRZ ;  /* 0x0000000000087805 */ /* 0x002fe2000001ff00 */
[----:B--2---:R-:W-:-:S05]  /*74b0*/  @!P2 IADD3 R12, P0, R4, R27, RZ ;  /* 0x0000001b040ca210 */ /* 0x004fca0007f1e0ff */
[----:B---3--:R-:W-:Y:S01]  /*74c0*/  @!P2 IMAD.X R13, R5, 0x1, R26, P0 ;  /* 0x00000001050da824 */ /* 0x008fe200000e061a */
[----:B------:R-:W-:-:S04]  /*74d0*/  @!P2 IADD3 R10, P0, R2, R27, RZ ;  /* 0x0000001b020aa210 */ /* 0x000fc80007f1e0ff */
[----:B------:R1:W5:Y:S01]  /*74e0*/  @!P2 LD.E.64 R16, [R12.64] ;  /* 0x000000080c10a980 */ /* 0x000362000c101b00 */
[----:B------:R-:W-:Y:S01]  /*74f0*/  @!P2 IMAD.X R11, R3, 0x1, R26, P0 ;  /* 0x00000001030ba824 */ /* 0x000fe200000e061a */
[----:B----4-:R-:W-:-:S04]  /*7500*/  @!P1 IADD3 R20, P0, R4, R25, RZ ;  /* 0x0000001904149210 */ /* 0x010fc80007f1e0ff */
[----:B------:R2:W5:Y:S01]  /*7510*/  @!P2 LD.E.64 R8, [R10.64] ;  /* 0x000000080a08a980 */ /* 0x000562000c101b00 */
[----:B------:R-:W-:-:S05]  /*7520*/  @!P1 IMAD.X R21, R5, 0x1, R24, P0 ;  /* 0x0000000105159824 */ /* 0x000fca00000e0618 */
[----:B------:R3:W5:Y:S01]  /*7530*/  @!P1 LD.E.64 R18, [R20.64] ;  /* 0x0000000814129980 */ /* 0x000762000c101b00 */
[----:B-1----:R-:W-:-:S05]  /*7540*/  @!P1 IADD3 R12, P0, R2, R25, RZ ;  /* 0x00000019020c9210 */ /* 0x002fca0007f1e0ff */
[----:B------:R-:W-:Y:S01]  /*7550*/  @!P1 IMAD.X R13, R3, 0x1, R24, P0 ;  /* 0x00000001030d9824 */ /* 0x000fe200000e0618 */
[----:B------:R-:W-:Y:S01]  /*7560*/  ISETP.GE.AND P0, PT, R142, c[0x0][0x27c], PT ;  /* 0x00009f008e007a0c */ /* 0x000fe20003f06270 */
[----:B--2---:R-:W-:-:S06]  /*7570*/  CS2R R10, SRZ ;  /* 0x00000000000a7805 */ /* 0x004fcc000001ff00 */
[----:B------:R1:W5:Y:S06]  /*7580*/  @!P1 LD.E.64 R10, [R12.64] ;  /* 0x000000080c0a9980 */ /* 0x00036c000c101b00 */
[----:B------:R-:W-:-:S05]  /*7590*/  @!P0 IADD3 R4, P1, R4, R23, RZ ;  /* 0x0000001704048210 */ /* 0x000fca0007f3e0ff */
[----:B------:R-:W-:Y:S01]  /*75a0*/  @!P0 IMAD.X R5, R5, 0x1, R22, P1 ;  /* 0x0000000105058824 */ /* 0x000fe200008e0616 */
[----:B------:R-:W-:Y:S01]  /*75b0*/  @!P0 IADD3 R2, P1, R2, R23, RZ ;  /* 0x0000001702028210 */ /* 0x000fe20007f3e0ff */
[----:B---3--:R-:W-:-:S04]  /*75c0*/  CS2R R20, SRZ ;  /* 0x0000000000147805 */ /* 0x008fc8000001ff00 */
[----:B------:R-:W-:Y:S02]  /*75d0*/  @!P0 IMAD.X R3, R3, 0x1, R22, P1 ;  /* 0x0000000103038824 */ /* 0x000fe400008e0616 */
[----:B------:R2:W5:Y:S01]  /*75e0*/  @!P0 LD.E.64 R20, [R4.64] ;  /* 0x0000000804148980 */ /* 0x000562000c101b00 */
[----:B-1----:R-:W-:-:S06]  /*75f0*/  CS2R R12, SRZ ;  /* 0x00000000000c7805 */ /* 0x002fcc000001ff00 */
[----:B------:R2:W5:Y:S02]  /*7600*/  @!P0 LD.E.64 R12, [R2.64] ;  /* 0x00000008020c8980 */ /* 0x000564000c101b00 */
.L_x_213:
[----:B-123--:R-:W-:Y:S05]  /*7610*/  BSYNC B0 ;  /* 0x0000000000007941 */ /* 0x00efea0003800000 */
.L_x_212:
[----:B-----5:R-:W-:Y:S01]  /*7620*/  IMAD.MOV.U32 R35, RZ, RZ, R14 ;  /* 0x000000ffff237224 */ /* 0x020fe200078e000e */
[----:B------:R-:W-:Y:S01]  /*7630*/  SHF.R.U64 R2, R14, 0x10, R15 ;  /* 0x000000100e027819 */ /* 0x000fe2000000120f */
[----:B------:R-:W-:Y:S01]  /*7640*/  IMAD.MOV.U32 R30, RZ, RZ, R18 ;  /* 0x000000ffff1e7224 */ /* 0x000fe200078e0012 */
[--C-:B------:R-:W-:Y:S01]  /*7650*/  SHF.R.U64 R28, R18, 0x10, R19.reuse ;  /* 0x00000010121c7819 */ /* 0x100fe20000001213 */
[----:B------:R-:W-:Y:S01]  /*7660*/  IMAD.MOV.U32 R29, RZ, RZ, R19 ;  /* 0x000000ffff1d7224 */ /* 0x000fe200078e0013 */
[----:B------:R-:W-:Y:S01]  /*7670*/  PRMT R35, R35, 0x5410, R2 ;  /* 0x0000541023237816 */ /* 0x000fe20000000002 */
[----:B------:R-:W-:Y:S01]  /*7680*/  IMAD R2, R229, -0x80, R37 ;  /* 0xffffff80e5027824 */ /* 0x000fe200078e0225 */
[----:B------:R-:W-:Y:S01]  /*7690*/  PRMT R28, R30, 0x5410, R28 ;  /* 0x000054101e1c7816 */ /* 0x000fe2000000001c */
[----:B------:R-:W-:Y:S01]  /*76a0*/  IMAD.MOV.U32 R36, RZ, RZ, R15 ;  /* 0x000000ffff247224 */ /* 0x000fe200078e000f */
[----:B------:R-:W-:Y:S01]  /*76b0*/  SHF.R.U32.HI R23, RZ, 0x10, R19 ;  /* 0x00000010ff177819 */ /* 0x000fe20000011613 */
[----:B------:R-:W-:Y:S01]  /*76c0*/  IMAD.MOV.U32 R26, RZ, RZ, R20 ;  /* 0x000000ffff1a7224 */ /* 0x000fe200078e0014 */
[----:B------:R-:W-:Y:S01]  /*76d0*/  IMNMX R30, R2, 0x80, PT ;  /* 0x00000080021e7817 */ /* 0x000fe20003800200 */
[----:B------:R-:W-:Y:S01]  /*76e0*/  IMAD.MOV.U32 R25, RZ, RZ, R21 ;  /* 0x000000ffff197224 */ /* 0x000fe200078e0015 */
[----:B------:R-:W-:Y:S01]  /*76f0*/  SHF.R.U32.HI R31, RZ, 0x10, R15 ;  /* 0x00000010ff1f7819 */ /* 0x000fe2000001160f */
[----:B------:R-:W-:Y:S01]  /*7700*/  IMAD.MOV.U32 R34, RZ, RZ, R16 ;  /* 0x000000ffff227224 */ /* 0x000fe200078e0010 */
[----:B------:R-:W-:Y:S01]  /*7710*/  ISETP.GE.AND P0, PT, R208, R30, PT ;  /* 0x0000001ed000720c */ /* 0x000fe20003f06270 */
[----:B------:R-:W-:Y:S01]  /*7720*/  IMAD.MOV.U32 R33, RZ, RZ, R17 ;  /* 0x000000ffff217224 */ /* 0x000fe200078e0011 */
[--C-:B------:R-:W-:Y:S01]  /*7730*/  SHF.R.U64 R24, R20, 0x10, R21.reuse ;  /* 0x0000001014187819 */ /* 0x100fe20000001215 */
[----:B------:R-:W-:Y:S01]  /*7740*/  IMAD.MOV.U32 R22, RZ, RZ, R6 ;  /* 0x000000ffff167224 */ /* 0x000fe200078e0006 */
[----:B------:R-:W-:Y:S01]  /*7750*/  SHF.R.U32.HI R19, RZ, 0x10, R21 ;  /* 0x00000010ff137819 */ /* 0x000fe20000011615 */
        /* <DEDUP_REMOVED lines=9> */
[----:B------:R-:W-:Y:S01]  /*77f0*/  SHF.R.U64 R16, R8, 0x10, R9 ;  /* 0x0000001008107819 */ /* 0x000fe20000001209 */
[----:B------:R-:W-:Y:S01]  /*7800*/  IMAD.MOV.U32 R5, RZ, RZ, R13 ;  /* 0x000000ffff057224 */ /* 0x000fe200078e000d */
[----:B------:R-:W-:Y:S01]  /*7810*/  SHF.R.U32.HI R7, RZ, 0x10, R9 ;  /* 0x00000010ff077819 */ /* 0x000fe20000011609 */
[--C-:B------:R-:W-:Y:S01]  /*7820*/  IMAD.MOV.U32 R9, RZ, RZ, R11.reuse ;  /* 0x000000ffff097224 */ /* 0x100fe200078e000b */
[----:B------:R-:W-:Y:S01]  /*7830*/  SHF.R.U64 R8, R10, 0x10, R11 ;  /* 0x000000100a087819 */ /* 0x000fe2000000120b */
[----:B------:R-:W-:-:S04]  /*7840*/  DEPBAR.LE SB0, 0x1 ;  /* 0x000080400000791a */ /* 0x000fc80000000000 */
[----:B------:R-:W-:Y:S01]  /*7850*/  SHF.R.U32.HI R3, RZ, 0x10, R11 ;  /* 0x00000010ff037819 */ /* 0x000fe2000001160b */
[----:B------:R-:W-:Y:S01]  /*7860*/  BSSY B1, `(.L_x_214) ;  /* 0x00000b9000017945 */ /* 0x000fe20003800000 */
[--C-:B------:R-:W-:Y:S02]  /*7870*/  SHF.R.U64 R4, R12, 0x10, R13.reuse ;  /* 0x000000100c047819 */ /* 0x100fe4000000120d */
[----:B------:R-:W-:Y:S02]  /*7880*/  SHF.R.U32.HI R0, RZ, 0x10, R13 ;  /* 0x00000010ff007819 */ /* 0x000fe4000001160d */
[----:B------:R-:W-:Y:S02]  /*7890*/  PRMT R23, R29, 0x5410, R23 ;  /* 0x000054101d177816 */ /* 0x000fe40000000017 */
[----:B------:R-:W-:Y:S02]  /*78a0*/  PRMT R29, R25, 0x5410, R19 ;  /* 0x00005410191d7816 */ /* 0x000fe40000000013 */
[----:B------:R-:W-:-:S02]  /*78b0*/  PRMT R26, R26, 0x5410, R24 ;  /* 0x000054101a1a7816 */ /* 0x000fc40000000018 */
[----:B------:R-:W-:Y:S02]  /*78c0*/  PRMT R19, R22, 0x5410, R20 ;  /* 0x0000541016137816 */ /* 0x000fe40000000014 */
[----:B------:R-:W-:Y:S02]  /*78d0*/  PRMT R31, R36, 0x5410, R31 ;  /* 0x00005410241f7816 */ /* 0x000fe4000000001f */
[----:B------:R-:W-:Y:S02]  /*78e0*/  PRMT R32, R34, 0x5410, R32 ;  /* 0x0000541022207816 */ /* 0x000fe40000000020 */
[----:B------:R-:W-:Y:S02]  /*78f0*/  PRMT R27, R33, 0x5410, R27 ;  /* 0x00005410211b7816 */ /* 0x000fe4000000001b */
[----:B------:R-:W-:Y:S02]  /*7900*/  PRMT R21, R21, 0x5410, R15 ;  /* 0x0000541015157816 */ /* 0x000fe4000000000f */
[----:B------:R-:W-:-:S02]  /*7910*/  PRMT R18, R18, 0x5410, R16 ;  /* 0x0000541012127816 */ /* 0x000fc40000000010 */
[----:B------:R-:W-:Y:S02]  /*7920*/  PRMT R17, R17, 0x5410, R7 ;  /* 0x0000541011117816 */ /* 0x000fe40000000007 */
[----:B------:R-:W-:Y:S02]  /*7930*/  PRMT R20, R14, 0x5410, R8 ;  /* 0x000054100e147816 */ /* 0x000fe40000000008 */
[----:B------:R-:W-:Y:S02]  /*7940*/  PRMT R22, R9, 0x5410, R3 ;  /* 0x0000541009167816 */ /* 0x000fe40000000003 */
[----:B------:R-:W-:Y:S02]  /*7950*/  PRMT R24, R6, 0x5410, R4 ;  /* 0x0000541006187816 */ /* 0x000fe40000000004 */
[----:B------:R-:W-:Y:S01]  /*7960*/  PRMT R25, R5, 0x5410, R0 ;  /* 0x0000541005197816 */ /* 0x000fe20000000000 */
[----:B------:R-:W-:Y:S06]  /*7970*/  BAR.SYNC.DEFER_BLOCKING 0x0 ;  /* 0x0000000000007b1d */ /* 0x000fec0000010000 */
[----:B------:R-:W-:Y:S05]  /*7980*/  @P0 BRA `(.L_x_215) ;  /* 0x00000a6000000947 */ /* 0x000fea0003800000 */
[----:B------:R-:W-:Y:S01]  /*7990*/  ISETP.GE.AND P0, PT, R140, c[0x0][0x27c], PT ;  /* 0x00009f008c007a0c */ /* 0x000fe20003f06270 */
[----:B------:R-:W-:-:S12]  /*79a0*/  BSSY B0, `(.L_x_216) ;  /* 0x0000028000007945 */ /* 0x000fd80003800000 */
[----:B------:R-:W-:Y:S05]  /*79b0*/  @P0 BRA `(.L_x_217) ;  /* 0x0000026000000947 */ /* 0x000fea0003800000 */
[----:B------:R-:W1:Y:S01]  /*79c0*/  LDS.128 R4, [R198+0x10080] ;  /* 0x01008000c6047984 */ /* 0x000e620000000c00 */
[----:B------:R-:W-:Y:S01]  /*79d0*/  SHF.L.U32 R3, R35, 0x10, RZ ;  /* 0x0000001023037819 */ /* 0x000fe200000006ff */
[----:B------:R-:W-:Y:S01]  /*79e0*/  IMAD.U32 R0, R19, 0x10000, RZ ;  /* 0x0001000013007824 */ /* 0x000fe200078e00ff */
[----:B------:R-:W-:Y:S02]  /*79f0*/  LOP3.LUT R2, R35, 0xffff0000, RZ, 0xc0, !PT ;  /* 0xffff000023027812 */ /* 0x000fe400078ec0ff */
[C---:B-1----:R-:W-:Y:S01]  /*7a00*/  SHF.L.U32 R9, R4.reuse, 0x10, RZ ;  /* 0x0000001004097819 */ /* 0x042fe200000006ff */
[----:B------:R-:W-:Y:S01]  /*7a10*/  IMAD.U32 R10, R7, 0x10000, RZ ;  /* 0x00010000070a7824 */ /* 0x000fe200078e00ff */
[----:B------:R-:W-:Y:S02]  /*7a20*/  LOP3.LUT R8, R4, 0xffff0000, RZ, 0xc0, !PT ;  /* 0xffff000004087812 */ /* 0x000fe400078ec0ff */
[C---:B------:R-:W-:Y:S02]  /*7a30*/  SHF.L.U32 R13, R5.reuse, 0x10, RZ ;  /* 0x00000010050d7819 */ /* 0x040fe400000006ff */
[----:B------:R-:W-:Y:S01]  /*7a40*/  LOP3.LUT R4, R5, 0xffff0000, RZ, 0xc0, !PT ;  /* 0xffff000005047812 */ /* 0x000fe200078ec0ff */
[CC--:B------:R-:W-:Y:S01]  /*7a50*/  FMUL.FTZ R15, R8.reuse, R0.reuse ;  /* 0x00000000080f7220 */ /* 0x0c0fe20000410000 */
[----:B------:R-:W-:Y:S01]  /*7a60*/  LOP3.LUT R5, R19, 0xffff0000, RZ, 0xc0, !PT ;  /* 0xffff000013057812 */ /* 0x000fe200078ec0ff */
[-C--:B------:R-:W-:Y:S01]  /*7a70*/  FMUL.FTZ R14, R8, R3.reuse ;  /* 0x00000003080e7220 */ /* 0x080fe20000410000 */
[C---:B------:R-:W-:Y:S01]  /*7a80*/  SHF.L.U32 R12, R6.reuse, 0x10, RZ ;  /* 0x00000010060c7819 */ /* 0x040fe200000006ff */
[----:B------:R-:W-:Y:S01]  /*7a90*/  FFMA.FTZ R16, R9, R3, -R15 ;  /* 0x0000000309107223 */ /* 0x000fe2000001080f */
[----:B------:R-:W-:Y:S01]  /*7aa0*/  LOP3.LUT R11, R6, 0xffff0000, RZ, 0xc0, !PT ;  /* 0xffff0000060b7812 */ /* 0x000fe200078ec0ff */
[CC--:B------:R-:W-:Y:S01]  /*7ab0*/  FMUL.FTZ R8, R4.reuse, R5.reuse ;  /* 0x0000000504087220 */ /* 0x0c0fe20000410000 */
[----:B------:R-:W-:Y:S01]  /*7ac0*/  LOP3.LUT R6, R7, 0xffff0000, RZ, 0xc0, !PT ;  /* 0xffff000007067812 */ /* 0x000fe200078ec0ff */
[----:B------:R-:W-:Y:S01]  /*7ad0*/  FFMA.FTZ R15, R9, R0, R14 ;  /* 0x00000000090f7223 */ /* 0x000fe2000001000e */
[----:B------:R-:W-:Y:S01]  /*7ae0*/  LOP3.LUT R0, R21, 0xffff0000, RZ, 0xc0, !PT ;  /* 0xffff000015007812 */ /* 0x000fe200078ec0ff */
[-C--:B------:R-:W-:Y:S01]  /*7af0*/  FMUL.FTZ R7, R4, R2.reuse ;  /* 0x0000000204077220 */ /* 0x080fe20000410000 */
[----:B------:R-:W-:Y:S01]  /*7b00*/  SHF.L.U32 R4, R31, 0x10, RZ ;  /* 0x000000101f047819 */ /* 0x000fe200000006ff */
[----:B------:R-:W-:Y:S01]  /*7b10*/  FFMA.FTZ R14, R13, R2, -R8 ;  /* 0x000000020d0e7223 */ /* 0x000fe20000010808 */
[----:B------:R-:W-:Y:S01]  /*7b20*/  SHF.L.U32 R2, R21, 0x10, RZ ;  /* 0x0000001015027819 */ /* 0x000fe200000006ff */
[----:B------:R-:W-:Y:S01]  /*7b30*/  FFMA.FTZ R9, R13, R5, R7 ;  /* 0x000000050d097223 */ /* 0x000fe20000010007 */
[----:B------:R-:W-:Y:S01]  /*7b40*/  LOP3.LUT R3, R31, 0xffff0000, RZ, 0xc0, !PT ;  /* 0xffff00001f037812 */ /* 0x000fe200078ec0ff */
[----:B------:R-:W-:-:S02]  /*7b50*/  FMUL.FTZ R7, R6, R0 ;  /* 0x0000000006077220 */ /* 0x000fc40000410000 */
[C---:B------:R-:W-:Y:S02]  /*7b60*/  FMUL.FTZ R8, R11.reuse, R2 ;  /* 0x000000020b087220 */ /* 0x040fe40000410000 */
[-C--:B------:R-:W-:Y:S02]  /*7b70*/  FMUL.FTZ R5, R11, R4.reuse ;  /* 0x000000040b057220 */ /* 0x080fe40000410000 */
[-C--:B------:R-:W-:Y:S02]  /*7b80*/  FMUL.FTZ R6, R6, R3.reuse ;  /* 0x0000000306067220 */ /* 0x080fe40000410000 */
[C---:B------:R-:W-:Y:S01]  /*7b90*/  FFMA.FTZ R8, R12.reuse, R4, -R8 ;  /* 0x000000040c087223 */ /* 0x040fe20000010808 */
[----:B------:R-:W-:Y:S01]  /*7ba0*/  F2FP.BF16.PACK_AB R4, R15, R16 ;  /* 0x000000100f04723e */ /* 0x000fe200000010ff */
[----:B------:R-:W-:Y:S01]  /*7bb0*/  FFMA.FTZ R2, R12, R2, R5 ;  /* 0x000000020c027223 */ /* 0x000fe20000010005 */
[----:B------:R-:W-:Y:S01]  /*7bc0*/  F2FP.BF16.PACK_AB R5, R9, R14 ;  /* 0x0000000e0905723e */ /* 0x000fe200000010ff */
[----:B------:R-:W-:-:S02]  /*7bd0*/  FFMA.FTZ R3, R10, R3, -R7 ;  /* 0x000000030a037223 */ /* 0x000fc40000010807 */
[----:B------:R-:W-:Y:S01]  /*7be0*/  FFMA.FTZ R0, R10, R0, R6 ;  /* 0x000000000a007223 */ /* 0x000fe20000010006 */
[----:B------:R-:W-:-:S04]  /*7bf0*/  F2FP.BF16.PACK_AB R6, R2, R8 ;  /* 0x000000080206723e */ /* 0x000fc800000010ff */
[----:B------:R-:W-:-:S05]  /*7c00*/  F2FP.BF16.PACK_AB R7, R0, R3 ;  /* 0x000000030007723e */ /* 0x000fca00000010ff */
[----:B------:R1:W-:Y:S02]  /*7c10*/  STS.128 [R198+0x10080], R4 ;  /* 0x01008004c6007388 */ /* 0x0003e40000000c00 */
.L_x_217:
[----:B------:R-:W-:Y:S05]  /*7c20*/  BSYNC B0 ;  /* 0x0000000000007941 */ /* 0x000fea0003800000 */
.L_x_216:
[----:B------:R-:W-:Y:S01]  /*7c30*/  ISETP.GE.AND P0, PT, R143, c[0x0][0x27c], PT ;  /* 0x00009f008f007a0c */ /* 0x000fe20003f06270 */
[----:B------:R-:W-:-:S12]  /*7c40*/  BSSY B0, `(.L_x_218) ;  /* 0x0000028000007945 */ /* 0x000fd80003800000 */
[----:B------:R-:W-:Y:S05]  /*7c50*/  @P0 BRA `(.L_x_219) ;  /* 0x0000026000000947 */ /* 0x000fea0003800000 */
[----:B-1----:R-:W1:Y:S01]  /*7c60*/  LDS.128 R4, [R198+0x14080] ;  /* 0x01408000c6047984 */ /* 0x002e620000000c00 */
        /* <DEDUP_REMOVED lines=8> */
[-C--:B------:R-:W-:Y:S01]  /*7cf0*/  FMUL.FTZ R15, R8, R0.reuse ;  /* 0x00000000080f7220 */ /* 0x080fe20000410000 */
        /* <DEDUP_REMOVED lines=28> */
.L_x_219:
[----:B------:R-:W-:Y:S05]  /*7ec0*/  BSYNC B0 ;  /* 0x0000000000007941 */ /* 0x000fea0003800000 */
.L_x_218:
        /* <DEDUP_REMOVED lines=18> */
[-C--:B------:R-:W-:Y:S01]  /*7ff0*/  FMUL.FTZ R8, R4, R5.reuse ;  /* 0x0000000504087220 */ /* 0x080fe20000410000 */
[----:B------:R-:W-:Y:S01]  /*8000*/  LOP3.LUT R6, R7, 0xffff0000, RZ, 0xc0, !PT ;  /* 0xffff000007067812 */ /* 0x000fe200078ec0ff */
[----:B------:R-:W-:Y:S01]  /*8010*/  FFMA.FTZ R15, R9, R0, R14 ;  /* 0x00000000090f7223 */ /* 0x000fe2000001000e */
[----:B------:R-:W-:Y:S01]  /*8020*/  LOP3.LUT R0, R22, 0xffff0000, RZ, 0xc0, !PT ;  /* 0xffff000016007812 */ /* 0x000fe200078ec0ff */
[-C--:B------:R-:W-:Y:S01]  /*8030*/  FMUL.FTZ R7, R4, R2.reuse ;  /* 0x0000000204077220 */ /* 0x080fe20000410000 */
[----:B------:R-:W-:Y:S01]  /*8040*/  SHF.L.U32 R4, R23, 0x10, RZ ;  /* 0x0000001017047819 */ /* 0x000fe200000006ff */
[C---:B------:R-:W-:Y:S01]  /*8050*/  FFMA.FTZ R14, R13.reuse, R2, -R8 ;  /* 0x000000020d0e7223 */ /* 0x040fe20000010808 */
        /* <DEDUP_REMOVED lines=16> */
.L_x_221:
[----:B------:R-:W-:Y:S05]  /*8160*/  BSYNC B0 ;  /* 0x0000000000007941 */ /* 0x000fea0003800000 */
.L_x_220:
[----:B------:R-:W-:-:S13]  /*8170*/  ISETP.GE.AND P0, PT, R142, c[0x0][0x27c], PT ;  /* 0x00009f008e007a0c */ /* 0x000fda0003f06270 */
        /* <DEDUP_REMOVED lines=39> */
.L_x_215:
[----:B------:R-:W-:Y:S05]  /*83f0*/  BSYNC B1 ;  /* 0x0000000000017941 */ /* 0x000fea0003800000 */
.L_x_214:
[----:B------:R-:W-:Y:S01]  /*8400*/  IADD3 R0, R208, 0x20, RZ ;  /* 0x00000020d0007810 */ /* 0x000fe20007ffe0ff */
[----:B------:R-:W-:Y:S03]  /*8410*/  BSSY B1, `(.L_x_222) ;  /* 0x00000a9000017945 */ /* 0x000fe60003800000 */
[----:B------:R-:W-:-:S13]  /*8420*/  ISETP.GE.AND P0, PT, R0, R30, PT ;  /* 0x0000001e0000720c */ /* 0x000fda0003f06270 */
[----:B------:R-:W-:Y:S05]  /*8430*/  @P0 BRA `(.L_x_223) ;  /* 0x00000a6000000947 */ /* 0x000fea0003800000 */
        /* <DEDUP_REMOVED lines=14> */
[C---:B------:R-:W-:Y:S01]  /*8520*/  FMUL.FTZ R14, R3.reuse, R8 ;  /* 0x00000008030e7220 */ /* 0x040fe20000410000 */
[C---:B------:R-:W-:Y:S01]  /*8530*/  SHF.L.U32 R12, R6.reuse, 0x10, RZ ;  /* 0x00000010060c7819 */ /* 0x040fe200000006ff */
[-C--:B------:R-:W-:Y:S01]  /*8540*/  FFMA.FTZ R16, R3, R9.reuse, -R15 ;  /* 0x0000000903107223 */ /* 0x080fe2000001080f */
[----:B------:R-:W-:Y:S01]  /*8550*/  LOP3.LUT R11, R6, 0xffff0000, RZ, 0xc0, !PT ;  /* 0xffff0000060b7812 */ /* 0x000fe200078ec0ff */
[-C--:B------:R-:W-:Y:S01]  /*8560*/  FMUL.FTZ R8, R5, R4.reuse ;  /* 0x0000000405087220 */ /* 0x080fe20000410000 */
[----:B------:R-:W-:Y:S01]  /*8570*/  LOP3.LUT R6, R7, 0xffff0000, RZ, 0xc0, !PT ;  /* 0xffff000007067812 */ /* 0x000fe200078ec0ff */
[----:B------:R-:W-:Y:S01]  /*8580*/  FFMA.FTZ R15, R0, R9, R14 ;  /* 0x00000009000f7223 */ /* 0x000fe2000001000e */
[----:B------:R-:W-:Y:S01]  /*8590*/  LOP3.LUT R0, R21, 0xffff0000, RZ, 0xc0, !PT ;  /* 0xffff000015007812 */ /* 0x000fe200078ec0ff */
[C---:B------:R-:W-:Y:S01]  /*85a0*/  FMUL.FTZ R7, R2.reuse, R4 ;  /* 0x0000000402077220 */ /* 0x040fe20000410000 */
[----:B------:R-:W-:Y:S01]  /*85b0*/  SHF.L.U32 R4, R31, 0x10, RZ ;  /* 0x000000101f047819 */ /* 0x000fe200000006ff */
[-C--:B------:R-:W-:Y:S01]  /*85c0*/  FFMA.FTZ R14, R2, R13.reuse, -R8 ;  /* 0x0000000d020e7223 */ /* 0x080fe20000010808 */
[----:B------:R-:W-:Y:S01]  /*85d0*/  SHF.L.U32 R2, R21, 0x10, RZ ;  /* 0x0000001015027819 */ /* 0x000fe200000006ff */
[----:B------:R-:W-:Y:S01]  /*85e0*/  FFMA.FTZ R9, R5, R13, R7 ;  /* 0x0000000d05097223 */ /* 0x000fe20000010007 */
[----:B------:R-:W-:Y:S01]  /*85f0*/  LOP3.LUT R3, R31, 0xffff0000, RZ, 0xc0, !PT ;  /* 0xffff00001f037812 */ /* 0x000fe200078ec0ff */
[----:B------:R-:W-:-:S02]  /*8600*/  FMUL.FTZ R7, R0, R6 ;  /* 0x0000000600077220 */ /* 0x000fc40000410000 */
[-C--:B------:R-:W-:Y:S02]  /*8610*/  FMUL.FTZ R8, R2, R11.reuse ;  /* 0x0000000b02087220 */ /* 0x080fe40000410000 */
[C---:B------:R-:W-:Y:S02]  /*8620*/  FMUL.FTZ R5, R4.reuse, R11 ;  /* 0x0000000b04057220 */ /* 0x040fe40000410000 */
[----:B------:R-:W-:Y:S02]  /*8630*/  FMUL.FTZ R6, R3, R6 ;  /* 0x0000000603067220 */ /* 0x000fe40000410000 */
[----:B------:R-:W-:Y:S01]  /*8640*/  FFMA.FTZ R8, R4, R12, -R8 ;  /* 0x0000000c04087223 */ /* 0x000fe20000010808 */
        /* <DEDUP_REMOVED lines=8> */
.L_x_225:
[----:B------:R-:W-:Y:S05]  /*86d0*/  BSYNC B0 ;  /* 0x0000000000007941 */ /* 0x000fea0003800000 */
.L_x_224:
        /* <DEDUP_REMOVED lines=41> */
.L_x_227:
[----:B------:R-:W-:Y:S05]  /*8970*/  BSYNC B0 ;  /* 0x0000000000007941 */ /* 0x000fea0003800000 */
.L_x_226:
        /* <DEDUP_REMOVED lines=41> */
.L_x_229:
[----:B------:R-:W-:Y:S05]  /*8c10*/  BSYNC B0 ;  /* 0x0000000000007941 */ /* 0x000fea0003800000 */
.L_x_228:
        /* <DEDUP_REMOVED lines=40> */
.L_x_223:
[----:B------:R-:W-:Y:S05]  /*8ea0*/  BSYNC B1 ;  /* 0x0000000000017941 */ /* 0x000fea0003800000 */
.L_x_222:
        /* <DEDUP_REMOVED lines=45> */
.L_x_233:
[----:B------:R-:W-:Y:S05]  /*9180*/  BSYNC B0 ;  /* 0x0000000000007941 */ /* 0x000fea0003800000 */
.L_x_232:
        /* <DEDUP_REMOVED lines=41> */
.L_x_235:
[----:B------:R-:W-:Y:S05]  /*9420*/  BSYNC B0 ;  /* 0x0000000000007941 */ /* 0x000fea0003800000 */
.L_x_234:
        /* <DEDUP_REMOVED lines=41> */
.L_x_237:
[----:B------:R-:W-:Y:S05]  /*96c0*/  BSYNC B0 ;  /* 0x0000000000007941 */ /* 0x000fea0003800000 */
.L_x_236:
        /* <DEDUP_REMOVED lines=40> */
.L_x_231:
[----:B------:R-:W-:Y:S05]  /*9950*/  BSYNC B1 ;  /* 0x0000000000017941 */ /* 0x000fea0003800000 */
.L_x_230:
[----:B------:R-:W-:-:S04]  /*9960*/  IADD3 R0, R208, 0x60, RZ ;  /* 0x00000060d0007810 */ /* 0x000fc80007ffe0ff */
        /* <DEDUP_REMOVED lines=43> */
.L_x_240:
[----:B------:R-:W-:Y:S05]  /*9c20*/  BSYNC B0 ;  /* 0x0000000000007941 */ /* 0x000fea0003800000 */
.L_x_239:
        /* <DEDUP_REMOVED lines=41> */
.L_x_242:
[----:B------:R-:W-:Y:S05]  /*9ec0*/  BSYNC B0 ;  /* 0x0000000000007941 */ /* 0x000fea0003800000 */
.L_x_241:
        /* <DEDUP_REMOVED lines=41> */
.L_x_244:
[----:B------:R-:W-:Y:S05]  /*a160*/  BSYNC B0 ;  /* 0x0000000000007941 */ /* 0x000fea0003800000 */
.L_x_243:
        /* <DEDUP_REMOVED lines=39> */
[----:B------:R1:W-:Y:S01]  /*a3e0*/  STS.128 [R198+0x1f080], R4 ;  /* 0x01f08004c6007388 */ /* 0x0003e20000000c00 */
[----:B------:R-:W-:Y:S05]  /*a3f0*/  BRA `(.L_x_238) ;  /* 0x000035f000007947 */ /* 0x000fea0003800000 */
.L_x_211:
        /* <DEDUP_REMOVED lines=8> */
[----:B------:R-:W-:Y:S01]  /*a480*/  CS2R R4, SRZ ;  /* 0x0000000000047805 */ /* 0x000fe2000001ff00 */
[----:B------:R-:W3:Y:S01]  /*a490*/  SHFL.IDX PT, R23, R2, RZ, 0x181f ;  /* 0x00181fff02177589 */ /* 0x000ee200000e0000 */
[----:B------:R-:W-:Y:S01]  /*a4a0*/  CS2R R14, SRZ ;  /* 0x00000000000e7805 */ /* 0x000fe2000001ff00 */
[----:B----4-:R-:W-:-:S02]  /*a4b0*/  CS2R R12, SRZ ;  /* 0x00000000000c7805 */ /* 0x010fc4000001ff00 */
[----:B------:R4:W1:Y:S02]  /*a4c0*/  SHFL.IDX PT, R22, R6, RZ, 0x181f ;  /* 0x00181fff06167589 */ /* 0x00086400000e0000 */
[----:B----4-:R-:W-:Y:S01]  /*a4d0*/  CS2R R6, SRZ ;  /* 0x0000000000067805 */ /* 0x010fe2000001ff00 */
[----:B------:R-:W-:Y:S05]  /*a4e0*/  @P0 BRA `(.L_x_246) ;  /* 0x0000016000000947 */ /* 0x000fea0003800000 */
[----:B-123--:R-:W-:-:S13]  /*a4f0*/  ISETP.GE.AND P1, PT, R134, c[0x0][0x27c], PT ;  /* 0x00009f0086007a0c */ /* 0x00efda0003f26270 */
[C---:B------:R-:W-:Y:S01]  /*a500*/  @!P1 IMAD.SHL.U32 R2, R134.reuse, 0x2, RZ ;  /* 0x0000000286029824 */ /* 0x040fe200078e00ff */
[----:B------:R-:W-:-:S04]  /*a510*/  @!P1 SHF.L.U64.HI R0, R134, 0x1, R135 ;  /* 0x0000000186009819 */ /* 0x000fc80000010287 */
[----:B------:R-:W-:-:S05]  /*a520*/  @!P1 IADD3 R4, P0, R20, R2, RZ ;  /* 0x0000000214049210 */ /* 0x000fca0007f1e0ff */
[----:B------:R-:W-:Y:S01]  /*a530*/  @!P1 IMAD.X R5, R21, 0x1, R0, P0 ;  /* 0x0000000115059824 */ /* 0x000fe200000e0600 */
[----:B------:R-:W-:-:S04]  /*a540*/  @!P1 IADD3 R2, P0, R22, R2, RZ ;  /* 0x0000000216029210 */ /* 0x000fc80007f1e0ff */
[----:B------:R1:W5:Y:S01]  /*a550*/  @!P1 LD.E.128 R16, [R4.64] ;  /* 0x0000000804109980 */ /* 0x000362000c101d00 */
[----:B------:R-:W-:Y:S01]  /*a560*/  @!P1 IMAD.X R3, R23, 0x1, R0, P0 ;  /* 0x0000000117039824 */ /* 0x000fe200000e0600 */
[----:B------:R-:W-:-:S04]  /*a570*/  ISETP.GE.AND P0, PT, R136, c[0x0][0x27c], PT ;  /* 0x00009f0088007a0c */ /* 0x000fc80003f06270 */
[----:B------:R2:W5:Y:S09]  /*a580*/  @!P1 LD.E.128 R12, [R2.64] ;  /* 0x00000008020c9980 */ /* 0x000572000c101d00 */
[C---:B------:R-:W-:Y:S01]  /*a590*/  @!P0 IMAD.SHL.U32 R6, R205.reuse, 0x2, RZ ;  /* 0x00000002cd068824 */ /* 0x040fe200078e00ff */
[----:B------:R-:W-:-:S04]  /*a5a0*/  @!P0 SHF.L.U64.HI R0, R205, 0x1, R209 ;  /* 0x00000001cd008819 */ /* 0x000fc800000102d1 */
[----:B------:R-:W-:-:S05]  /*a5b0*/  @!P0 IADD3 R20, P1, R20, R6, RZ ;  /* 0x0000000614148210 */ /* 0x000fca0007f3e0ff */
[----:B------:R-:W-:Y:S01]  /*a5c0*/  @!P0 IMAD.X R21, R21, 0x1, R0, P1 ;  /* 0x0000000115158824 */ /* 0x000fe200008e0600 */
[----:B------:R-:W-:Y:S01]  /*a5d0*/  CS2R R10, SRZ ;  /* 0x00000000000a7805 */ /* 0x000fe2000001ff00 */
[----:B------:R-:W-:Y:S01]  /*a5e0*/  CS2R R8, SRZ ;  /* 0x0000000000087805 */ /* 0x000fe2000001ff00 */
[----:B--2---:R-:W-:Y:S01]  /*a5f0*/  @!P0 IADD3 R2, P1, R22, R6, RZ ;  /* 0x0000000616028210 */ /* 0x004fe20007f3e0ff */
[----:B-1----:R-:W-:Y:S01]  /*a600*/  CS2R R4, SRZ ;  /* 0x0000000000047805 */ /* 0x002fe2000001ff00 */
[----:B------:R-:W-:-:S03]  /*a610*/  CS2R R6, SRZ ;  /* 0x0000000000067805 */ /* 0x000fc6000001ff00 */
[----:B------:R1:W5:Y:S01]  /*a620*/  @!P0 LD.E.128 R8, [R20.64] ;  /* 0x0000000814088980 */ /* 0x000362000c101d00 */
[----:B------:R-:W-:-:S05]  /*a630*/  @!P0 IMAD.X R3, R23, 0x1, R0, P1 ;  /* 0x0000000117038824 */ /* 0x000fca00008e0600 */
[----:B------:R1:W5:Y:S02]  /*a640*/  @!P0 LD.E.128 R4, [R2.64] ;  /* 0x0000000802048980 */ /* 0x000364000c101d00 */
.L_x_246:
[----:B-123--:R-:W-:Y:S05]  /*a650*/  BSYNC B0 ;  /* 0x0000000000007941 */ /* 0x00efea0003800000 */
.L_x_245:
[----:B-----5:R-:W-:Y:S01]  /*a660*/  IMAD.MOV.U32 R34, RZ, RZ, R16 ;  /* 0x000000ffff227224 */ /* 0x020fe200078e0010 */
[----:B------:R-:W-:Y:S01]  /*a670*/  SHF.R.U64 R0, R16, 0x10, R17 ;  /* 0x0000001010007819 */ /* 0x000fe20000001211 */
[----:B------:R-:W-:Y:S01]  /*a680*/  IMAD.MOV.U32 R33, RZ, RZ, R18 ;  /* 0x000000ffff217224 */ /* 0x000fe200078e0012 */
[----:B------:R-:W-:Y:S01]  /*a690*/  SHF.R.U64 R31, R18, 0x10, R19 ;  /* 0x00000010121f7819 */ /* 0x000fe20000001213 */
[----:B------:R-:W-:Y:S01]  /*a6a0*/  IMAD.MOV.U32 R35, RZ, RZ, R17 ;  /* 0x000000ffff237224 */ /* 0x000fe200078e0011 */
[----:B------:R-:W-:Y:S01]  /*a6b0*/  PRMT R34, R34, 0x5410, R0 ;  /* 0x0000541022227816 */ /* 0x000fe20000000000 */
[----:B------:R-:W-:Y:S01]  /*a6c0*/  IMAD R0, R229, -0x80, R37 ;  /* 0xffffff80e5007824 */ /* 0x000fe200078e0225 */
[--C-:B------:R-:W-:Y:S01]  /*a6d0*/  SHF.R.U32.HI R26, RZ, 0x10, R19.reuse ;  /* 0x00000010ff1a7819 */ /* 0x100fe20000011613 */
[----:B------:R-:W-:Y:S01]  /*a6e0*/  IMAD.MOV.U32 R32, RZ, RZ, R19 ;  /* 0x000000ffff207224 */ /* 0x000fe200078e0013 */
[--C-:B------:R-:W-:Y:S01]  /*a6f0*/  SHF.R.U64 R23, R10, 0x10, R11.reuse ;  /* 0x000000100a177819 */ /* 0x100fe2000000120b */
[----:B------:R-:W-:Y:S01]  /*a700*/  IMAD.MOV.U32 R25, RZ, RZ, R10 ;  /* 0x000000ffff197224 */ /* 0x000fe200078e000a */
[----:B------:R-:W-:Y:S01]  /*a710*/  IMNMX R46, R0, 0x80, PT ;  /* 0x00000080002e7817 */ /* 0x000fe20003800200 */
[--C-:B------:R-:W-:Y:S01]  /*a720*/  IMAD.MOV.U32 R24, RZ, RZ, R11.reuse ;  /* 0x000000ffff187224 */ /* 0x100fe200078e000b */
[----:B------:R-:W-:Y:S01]  /*a730*/  SHF.R.U32.HI R18, RZ, 0x10, R11 ;  /* 0x00000010ff127819 */ /* 0x000fe2000001160b */
[----:B------:R-:W-:Y:S01]  /*a740*/  IMAD.MOV.U32 R29, RZ, RZ, R8 ;  /* 0x000000ffff1d7224 */ /* 0x000fe200078e0008 */
[----:B------:R-:W-:Y:S01]  /*a750*/  ISETP.GE.AND P0, PT, R208, R46, PT ;  /* 0x0000002ed000720c */ /* 0x000fe20003f06270 */
[----:B------:R-:W-:Y:S01]  /*a760*/  IMAD.MOV.U32 R21, RZ, RZ, R12 ;  /* 0x000000ffff157224 */ /* 0x000fe200078e000c */
[----:B------:R-:W-:Y:S01]  /*a770*/  SHF.R.U32.HI R30, RZ, 0x10, R17 ;  /* 0x00000010ff1e7819 */ /* 0x000fe20000011611 */
[----:B------:R-:W-:Y:S01]  /*a780*/  IMAD.MOV.U32 R11, RZ, RZ, R5 ;  /* 0x000000ffff0b7224 */ /* 0x000fe200078e0005 */
[--C-:B------:R-:W-:Y:S01]  /*a790*/  SHF.R.U64 R27, R8, 0x10, R9.reuse ;  /* 0x00000010081b7819 */ /* 0x100fe20000001209 */
[----:B------:R-:W-:Y:S01]  /*a7a0*/  IMAD.MOV.U32 R28, RZ, RZ, R9 ;  /* 0x000000ffff1c7224 */ /* 0x000fe200078e0009 */
[--C-:B------:R-:W-:Y:S01]  /*a7b0*/  SHF.R.U64 R19, R12, 0x10, R13.reuse ;  /* 0x000000100c137819 */ /* 0x100fe2000000120d */
[----:B------:R-:W-:Y:S01]  /*a7c0*/  IMAD.MOV.U32 R20, RZ, RZ, R13 ;  /* 0x000000ffff147224 */ /* 0x000fe200078e000d */
[--C-:B------:R-:W-:Y:S01]  /*a7d0*/  SHF.R.U64 R10, R4, 0x10, R5.reuse ;  /* 0x00000010040a7819 */ /* 0x100fe20000001205 */
[----:B------:R-:W-:Y:S01]  /*a7e0*/  IMAD.MOV.U32 R17, RZ, RZ, R14 ;  /* 0x000000ffff117224 */ /* 0x000fe200078e000e */
[----:B------:R-:W-:Y:S01]  /*a7f0*/  SHF.R.U32.HI R3, RZ, 0x10, R5 ;  /* 0x00000010ff037819 */ /* 0x000fe20000011605 */
[----:B------:R-:W-:Y:S01]  /*a800*/  IMAD.MOV.U32 R16, RZ, RZ, R15 ;  /* 0x000000ffff107224 */ /* 0x000fe200078e000f */
[----:B------:R-:W-:Y:S01]  /*a810*/  SHF.R.U32.HI R22, RZ, 0x10, R9 ;  /* 0x00000010ff167819 */ /* 0x000fe20000011609 */
[----:B------:R-:W-:Y:S01]  /*a820*/  IMAD.MOV.U32 R12, RZ, RZ, R4 ;  /* 0x000000ffff0c7224 */ /* 0x000fe200078e0004 */
[----:B------:R-:W-:Y:S01]  /*a830*/  SHF.R.U32.HI R13, RZ, 0x10, R13 ;  /* 0x00000010ff0d7819 */ /* 0x000fe2000001160d */
[----:B------:R-:W-:Y:S01]  /*a840*/  IMAD.MOV.U32 R8, RZ, RZ, R6 ;  /* 0x000000ffff087224 */ /* 0x000fe200078e0006 */
[----:B------:R-:W-:Y:S01]  /*a850*/  SHF.R.U64 R14, R14, 0x10, R15 ;  /* 0x000000100e0e7819 */ /* 0x000fe2000000120f */
[----:B------:R-:W-:Y:S01]  /*a860*/  IMAD.MOV.U32 R5, RZ, RZ, R7 ;  /* 0x000000ffff057224 */ /* 0x000fe200078e0007 */
[----:B------:R-:W-:Y:S01]  /*a870*/  SHF.R.U32.HI R9, RZ, 0x10, R15 ;  /* 0x00000010ff097819 */ /* 0x000fe2000001160f */
[----:B------:R-:W-:-:S04]  /*a880*/  DEPBAR.LE SB0, 0x1 ;  /* 0x000080400000791a */ /* 0x000fc80000000000 */
[--C-:B------:R-:W-:Y:S01]  /*a890*/  SHF.R.U64 R4, R6, 0x10, R7.reuse ;  /* 0x0000001006047819 */ /* 0x100fe20000001207 */
[----:B------:R-:W-:Y:S01]  /*a8a0*/  BSSY B1, `(.L_x_247) ;  /* 0x00000ca000017945 */ /* 0x000fe20003800000 */
[----:B------:R-:W-:Y:S02]  /*a8b0*/  SHF.R.U32.HI R2, RZ, 0x10, R7 ;  /* 0x00000010ff027819 */ /* 0x000fe40000011607 */
        /* <DEDUP_REMOVED lines=18> */
[----:B------:R-:W-:Y:S01]  /*a9e0*/  BSSY B0, `(.L_x_249) ;  /* 0x000005a000007945 */ /* 0x000fe20003800000 */
[----:B------:R-:W-:-:S11]  /*a9f0*/  SHF.R.U32.HI R50, RZ, 0x3, R218 ;  /* 0x00000003ff327819 */ /* 0x000fd600000116da */
[----:B------:R-:W-:Y:S05]  /*aa00*/  @P0 BRA `(.L_x_250) ;  /* 0x0000057000000947 */ /* 0x000fea0003800000 */
[----:B------:R-:W-:Y:S01]  /*aa10*/  MOV R0, c[0x0][0x27c] ;  /* 0x00009f0000007a02 */ /* 0x000fe20000000f00 */
[----:B------:R-:W1:Y:S03]  /*aa20*/  LDS.128 R8, [R198+0x10080] ;  /* 0x01008000c6087984 */ /* 0x000e660000000c00 */
[----:B------:R-:W-:-:S04]  /*aa30*/  LEA.HI R0, R0, R213, RZ, 0x1d ;  /* 0x000000d500007211 */ /* 0x000fc800078fe8ff */
[----:B------:R-:W-:Y:S01]  /*aa40*/  SHF.R.S32.HI R3, RZ, 0x1f, R0 ;  /* 0x0000001fff037819 */ /* 0x000fe20000011400 */
[----:B------:R-:W-:-:S03]  /*aa50*/  IMAD.SHL.U32 R2, R0, 0x8, RZ ;  /* 0x0000000800027824 */ /* 0x000fc600078e00ff */
[----:B------:R-:W-:Y:S02]  /*aa60*/  LEA.HI R0, R3, R0, RZ, 0x3 ;  /* 0x0000000003007211 */ /* 0x000fe400078f18ff */
[----:B------:R-:W-:Y:S02]  /*aa70*/  LOP3.LUT R2, R218, 0x38, R2, 0xf8, !PT ;  /* 0x00000038da027812 */ /* 0x000fe400078ef802 */
[----:B------:R-:W-:Y:S02]  /*aa80*/  SHF.L.U32 R0, R0, 0xa, RZ ;  /* 0x0000000a00007819 */ /* 0x000fe400000006ff */
[----:B------:R-:W-:Y:S02]  /*aa90*/  LOP3.LUT R2, R2, R50, RZ, 0x3c, !PT ;  /* 0x0000003202027212 */ /* 0x000fe400078e3cff */
[----:B------:R-:W-:-:S04]  /*aaa0*/  LOP3.LUT R0, R0, 0x7fffe000, RZ, 0xc0, !PT ;  /* 0x7fffe00000007812 */ /* 0x000fc800078ec0ff */
[----:B------:R-:W-:Y:S02]  /*aab0*/  IADD3 R0, R2, R0, R220 ;  /* 0x0000000002007210 */ /* 0x000fe40007ffe0dc */
[----:B------:R-:W-:-:S03]  /*aac0*/  SHF.L.U32 R2, R30, 0x10, RZ ;  /* 0x000000101e027819 */ /* 0x000fc600000006ff */
[----:B------:R-:W-:Y:S02]  /*aad0*/  IMAD.SHL.U32 R23, R0, 0x2, RZ ;  /* 0x0000000200177824 */ /* 0x000fe400078e00ff */
[----:B------:R-:W-:-:S03]  /*aae0*/  IMAD.U32 R0, R34, 0x10000, RZ ;  /* 0x0001000022007824 */ /* 0x000fc600078e00ff */
[----:B------:R-:W2:Y:S01]  /*aaf0*/  LDS.128 R4, [R23+0x10080] ;  /* 0x0100800017047984 */ /* 0x000ea20000000c00 */
[C---:B-1----:R-:W-:Y:S01]  /*ab00*/  SHF.L.U32 R12, R8.reuse, 0x10, RZ ;  /* 0x00000010080c7819 */ /* 0x042fe200000006ff */
[----:B------:R-:W-:Y:S01]  /*ab10*/  IMAD.U32 R14, R9, 0x10000, RZ ;  /* 0x00010000090e7824 */ /* 0x000fe200078e00ff */
[----:B------:R-:W-:Y:S01]  /*ab20*/  LOP3.LUT R13, R8, 0xffff0000, RZ, 0xc0, !PT ;  /* 0xffff0000080d7812 */ /* 0x000fe200078ec0ff */
[----:B------:R-:W-:Y:S01]  /*ab30*/  IMAD.U32 R20, R11, 0x10000, RZ ;  /* 0x000100000b147824 */ /* 0x000fe200078e00ff */
[----:B------:R-:W-:Y:S02]  /*ab40*/  LOP3.LUT R22, R9, 0xffff0000, RZ, 0xc0, !PT ;  /* 0xffff000009167812 */ /* 0x000fe400078ec0ff */
[C---:B------:R-:W-:Y:S02]  /*ab50*/  SHF.L.U32 R16, R10.reuse, 0x10, RZ ;  /* 0x000000100a107819 */ /* 0x040fe400000006ff */
[----:B------:R-:W-:Y:S02]  /*ab60*/  LOP3.LUT R17, R10, 0xffff0000, RZ, 0xc0, !PT ;  /* 0xffff00000a117812 */ /* 0x000fe400078ec0ff */
[----:B------:R-:W-:-:S02]  /*ab70*/  LOP3.LUT R21, R11, 0xffff0000, RZ, 0xc0, !PT ;  /* 0xffff00000b157812 */ /* 0x000fc400078ec0ff */
[C---:B--2---:R-:W-:Y:S01]  /*ab80*/  SHF.L.U32 R3, R4.reuse, 0x10, RZ ;  /* 0x0000001004037819 */ /* 0x044fe200000006ff */
[----:B------:R-:W-:Y:S01]  /*ab90*/  IMAD.U32 R9, R5, 0x10000, RZ ;  /* 0x0001000005097824 */ /* 0x000fe200078e00ff */
[----:B------:R-:W-:Y:S01]  /*aba0*/  LOP3.LUT R8, R4, 0xffff0000, RZ, 0xc0, !PT ;  /* 0xffff000004087812 */ /* 0x000fe200078ec0ff */
[----:B------:R-:W-:Y:S01]  /*abb0*/  IMAD.U32 R11, R7, 0x10000, RZ ;  /* 0x00010000070b7824 */ /* 0x000fe200078e00ff */
[----:B------:R-:W-:Y:S01]  /*abc0*/  LOP3.LUT R4, R30, 0xffff0000, RZ, 0xc0, !PT ;  /* 0xffff00001e047812 */ /* 0x000fe200078ec0ff */
[----:B------:R-:W-:Y:S01]  /*abd0*/  FMUL.FTZ R15, R3, R2 ;  /* 0x00000002030f7220 */ /* 0x000fe20000410000 */
[----:B------:R-:W-:Y:S02]  /*abe0*/  LOP3.LUT R19, R5, 0xffff0000, RZ, 0xc0, !PT ;  /* 0xffff000005137812 */ /* 0x000fe400078ec0ff */
[----:B------:R-:W-:Y:S01]  /*abf0*/  SHF.L.U32 R5, R6, 0x10, RZ ;  /* 0x0000001006057819 */ /* 0x000fe200000006ff */
[-C--:B------:R-:W-:Y:S01]  /*ac00*/  FFMA.FTZ R29, R12, R0.reuse, -R15 ;  /* 0x000000000c1d7223 */ /* 0x080fe2000001080f */
[----:B------:R-:W-:Y:S01]  /*ac10*/  LOP3.LUT R10, R6, 0xffff0000, RZ, 0xc0, !PT ;  /* 0xffff0000060a7812 */ /* 0x000fe200078ec0ff */
[----:B------:R-:W-:Y:S01]  /*ac20*/  FMUL.FTZ R6, R3, R0 ;  /* 0x0000000003067220 */ /* 0x000fe20000410000 */
[----:B------:R-:W-:Y:S01]  /*ac30*/  LOP3.LUT R18, R7, 0xffff0000, RZ, 0xc0, !PT ;  /* 0xffff000007127812 */ /* 0x000fe200078ec0ff */
[----:B------:R-:W-:Y:S01]  /*ac40*/  FMUL.FTZ R7, R8, R4 ;  /* 0x0000000408077220 */ /* 0x000fe20000410000 */
[----:B------:R-:W-:Y:S01]  /*ac50*/  LOP3.LUT R3, R34, 0xffff0000, RZ, 0xc0, !PT ;  /* 0xffff000022037812 */ /* 0x000fe200078ec0ff */
[----:B------:R-:W-:Y:S01]  /*ac60*/  FFMA.FTZ R28, R12, R2, R6 ;  /* 0x000000020c1c7223 */ /* 0x000fe20000010006 */
[----:B------:R-:W-:Y:S01]  /*ac70*/  SHF.L.U32 R0, R32, 0x10, RZ ;  /* 0x0000001020007819 */ /* 0x000fe200000006ff */
[----:B------:R-:W-:Y:S01]  /*ac80*/  IMAD.U32 R2, R37, 0x10000, RZ ;  /* 0x0001000025027824 */ /* 0x000fe200078e00ff */
[----:B------:R-:W-:Y:S01]  /*ac90*/  SHF.L.U32 R6, R31, 0x10, RZ ;  /* 0x000000101f067819 */ /* 0x000fe200000006ff */
[----:B------:R-:W-:-:S02]  /*aca0*/  FFMA.FTZ R27, R13, R3, -R7 ;  /* 0x000000030d1b7223 */ /* 0x000fc40000010807 */
[C---:B------:R-:W-:Y:S02]  /*acb0*/  FMUL.FTZ R7, R9.reuse, R0 ;  /* 0x0000000009077220 */ /* 0x040fe40000410000 */
[----:B------:R-:W-:Y:S02]  /*acc0*/  FMUL.FTZ R8, R8, R3 ;  /* 0x0000000308087220 */ /* 0x000fe40000410000 */
[-C--:B------:R-:W-:Y:S02]  /*acd0*/  FMUL.FTZ R3, R9, R2.reuse ;  /* 0x0000000209037220 */ /* 0x080fe40000410000 */
[----:B------:R-:W-:Y:S02]  /*ace0*/  FFMA.FTZ R25, R14, R2, -R7 ;  /* 0x000000020e197223 */ /* 0x000fe40000010807 */
[----:B------:R-:W-:Y:S02]  /*acf0*/  IMAD.U32 R2, R35, 0x10000, RZ ;  /* 0x0001000023027824 */ /* 0x000fe400078e00ff */
[----:B------:R-:W-:-:S02]  /*ad00*/  FFMA.FTZ R26, R13, R4, R8 ;  /* 0x000000040d1a7223 */ /* 0x000fc40000010008 */
[----:B------:R-:W-:Y:S02]  /*ad10*/  FMUL.FTZ R4, R5, R6 ;  /* 0x0000000605047220 */ /* 0x000fe40000410000 */
[----:B------:R-:W-:Y:S01]  /*ad20*/  FFMA.FTZ R24, R14, R0, R3 ;  /* 0x000000000e187223 */ /* 0x000fe20000010003 */
[----:B------:R-:W-:Y:S01]  /*ad30*/  LOP3.LUT R3, R35, 0xffff0000, RZ, 0xc0, !PT ;  /* 0xffff000023037812 */ /* 0x000fe200078ec0ff */
[-C--:B------:R-:W-:Y:S01]  /*ad40*/  FMUL.FTZ R9, R5, R2.reuse ;  /* 0x0000000205097220 */ /* 0x080fe20000410000 */
[----:B------:R-:W-:Y:S01]  /*ad50*/  SHF.L.U32 R5, R33, 0x10, RZ ;  /* 0x0000001021057819 */ /* 0x000fe200000006ff */
[----:B------:R-:W-:Y:S01]  /*ad60*/  FFMA.FTZ R15, R16, R2, -R4 ;  /* 0x00000002100f7223 */ /* 0x000fe20000010804 */
[----:B------:R-:W-:Y:S01]  /*ad70*/  LOP3.LUT R0, R31, 0xffff0000, RZ, 0xc0, !PT ;  /* 0xffff00001f007812 */ /* 0x000fe200078ec0ff */
[----:B------:R-:W-:Y:S01]  /*ad80*/  FMUL.FTZ R7, R10, R3 ;  /* 0x000000030a077220 */ /* 0x000fe20000410000 */
[----:B------:R-:W-:Y:S01]  /*ad90*/  SHF.L.U32 R2, R36, 0x10, RZ ;  /* 0x0000001024027819 */ /* 0x000fe200000006ff */
[----:B------:R-:W-:-:S02]  /*ada0*/  FMUL.FTZ R4, R11, R5 ;  /* 0x000000050b047220 */ /* 0x000fc40000410000 */
[----:B------:R-:W-:Y:S02]  /*adb0*/  FMUL.FTZ R8, R10, R0 ;  /* 0x000000000a087220 */ /* 0x000fe40000410000 */
[----:B------:R-:W-:Y:S02]  /*adc0*/  FFMA.FTZ R14, R16, R6, R9 ;  /* 0x00000006100e7223 */ /* 0x000fe40000010009 */
[----:B------:R-:W-:Y:S02]  /*add0*/  FMUL.FTZ R6, R11, R2 ;  /* 0x000000020b067220 */ /* 0x000fe40000410000 */
[----:B------:R-:W-:Y:S01]  /*ade0*/  FFMA.FTZ R13, R17, R0, R7 ;  /* 0x00000000110d7223 */ /* 0x000fe20000010007 */
[----:B------:R-:W-:Y:S01]  /*adf0*/  LOP3.LUT R0, R33, 0xffff0000, RZ, 0xc0, !PT ;  /* 0xffff000021007812 */ /* 0x000fe200078ec0ff */
[----:B------:R-:W-:Y:S01]  /*ae00*/  FFMA.FTZ R11, R20, R2, -R4 ;  /* 0x00000002140b7223 */ /* 0x000fe20000010804 */
[----:B------:R-:W-:Y:S01]  /*ae10*/  LOP3.LUT R2, R32, 0xffff0000, RZ, 0xc0, !PT ;  /* 0xffff000020027812 */ /* 0x000fe200078ec0ff */
[----:B------:R-:W-:Y:S01]  /*ae20*/  FFMA.FTZ R10, R17, R3, -R8 ;  /* 0x00000003110a7223 */ /* 0x000fe20000010808 */
[----:B------:R-:W-:Y:S01]  /*ae30*/  LOP3.LUT R4, R37, 0xffff0000, RZ, 0xc0, !PT ;  /* 0xffff000025047812 */ /* 0x000fe200078ec0ff */
[----:B------:R-:W-:Y:S01]  /*ae40*/  FFMA.FTZ R12, R20, R5, R6 ;  /* 0x00000005140c7223 */ /* 0x000fe20000010006 */
[----:B------:R-:W-:Y:S01]  /*ae50*/  LOP3.LUT R3, R36, 0xffff0000, RZ, 0xc0, !PT ;  /* 0xffff000024037812 */ /* 0x000fe200078ec0ff */
[----:B------:R-:W-:Y:S01]  /*ae60*/  FMUL.FTZ R8, R19, R2 ;  /* 0x0000000213087220 */ /* 0x000fe20000410000 */
[----:B------:R-:W-:Y:S01]  /*ae70*/  F2FP.BF16.PACK_AB R10, R10, R15 ;  /* 0x0000000f0a0a723e */ /* 0x000fe200000010ff */
[----:B------:R-:W-:-:S02]  /*ae80*/  FMUL.FTZ R6, R18, R0 ;  /* 0x0000000012067220 */ /* 0x000fc40000410000 */
[-C--:B------:R-:W-:Y:S02]  /*ae90*/  FMUL.FTZ R7, R19, R4.reuse ;  /* 0x0000000413077220 */ /* 0x080fe40000410000 */
[----:B------:R-:W-:Y:S02]  /*aea0*/  FMUL.FTZ R5, R18, R3 ;  /* 0x0000000312057220 */ /* 0x000fe40000410000 */
[C---:B------:R-:W-:Y:S01]  /*aeb0*/  FFMA.FTZ R9, R22.reuse, R4, -R8 ;  /* 0x0000000416097223 */ /* 0x040fe20000010808 */
[----:B------:R-:W-:Y:S01]  /*aec0*/  F2FP.BF16.PACK_AB R8, R27, R29 ;  /* 0x0000001d1b08723e */ /* 0x000fe200000010ff */
[----:B------:R-:W-:Y:S01]  /*aed0*/  FFMA.FTZ R3, R21, R3, -R6 ;  /* 0x0000000315037223 */ /* 0x000fe20000010806 */
[----:B------:R-:W-:Y:S01]  /*aee0*/  F2FP.BF16.PACK_AB R6, R13, R14 ;  /* 0x0000000e0d06723e */ /* 0x000fe200000010ff */
[----:B------:R-:W-:Y:S01]  /*aef0*/  FFMA.FTZ R2, R22, R2, R7 ;  /* 0x0000000216027223 */ /* 0x000fe20000010007 */
[----:B------:R-:W-:Y:S01]  /*af00*/  F2FP.BF16.PACK_AB R9, R9, R25 ;  /* 0x000000190909723e */ /* 0x000fe200000010ff */
[----:B------:R-:W-:Y:S01]  /*af10*/  FFMA.FTZ R0, R21, R0, R5 ;  /* 0x0000000015007223 */ /* 0x000fe20000010005 */
[----:B------:R-:W-:-:S02]  /*af20*/  F2FP.BF16.PACK_AB R11, R3, R11 ;  /* 0x0000000b030b723e */ /* 0x000fc400000010ff */
[----:B------:R-:W-:Y:S02]  /*af30*/  F2FP.BF16.PACK_AB R4, R26, R28 ;  /* 0x0000001c1a04723e */ /* 0x000fe400000010ff */
[----:B------:R-:W-:Y:S01]  /*af40*/  F2FP.BF16.PACK_AB R5, R2, R24 ;  /* 0x000000180205723e */ /* 0x000fe200000010ff */
[----:B------:R1:W-:Y:S01]  /*af50*/  STS.128 [R198+0x10080], R8 ;  /* 0x01008008c6007388 */ /* 0x0003e20000000c00 */
[----:B------:R-:W-:-:S05]  /*af60*/  F2FP.BF16.PACK_AB R7, R0, R12 ;  /* 0x0000000c0007723e */ /* 0x000fca00000010ff */
[----:B------:R1:W-:Y:S02]  /*af70*/  STS.128 [R23+0x10080], R4 ;  /* 0x0100800417007388 */ /* 0x0003e40000000c00 */
.L_x_250:
[----:B------:R-:W-:Y:S05]  /*af80*/  BSYNC B0 ;  /* 0x0000000000007941 */ /* 0x000fea0003800000 */
.L_x_249:
[----:B------:R-:W-:-:S13]  /*af90*/  ISETP.GE.AND P0, PT, R136, c[0x0][0x27c], PT ;  /* 0x00009f0088007a0c */ /* 0x000fda0003f06270 */
[----:B------:R-:W-:Y:S05]  /*afa0*/  @P0 BRA `(.L_x_248) ;  /* 0x0000059000000947 */ /* 0x000fea0003800000 */
[----:B------:R-:W2:Y:S04]  /*afb0*/  LDL R2, [R1] ;  /* 0x0000000001027983 */ /* 0x000ea80000100800 */
[----:B------:R-:W3:Y:S01]  /*afc0*/  LDL R49, [R1+0x1c] ;  /* 0x00001c0001317983 */ /* 0x000ee20000100800 */
[----:B------:R-:W-:-:S04]  /*afd0*/  MOV R0, c[0x0][0x27c] ;  /* 0x00009f0000007a02 */ /* 0x000fc80000000f00 */
[----:B--2---:R-:W-:-:S04]  /*afe0*/  LEA.HI R0, R0, R2, RZ, 0x1d ;  /* 0x0000000200007211 */ /* 0x004fc800078fe8ff */
[----:B------:R-:W-:Y:S01]  /*aff0*/  SHF.R.S32.HI R2, RZ, 0x1f, R0 ;  /* 0x0000001fff027819 */ /* 0x000fe20000011400 */
[----:B------:R-:W-:Y:S01]  /*b000*/  IMAD.SHL.U32 R3, R0, 0x8, RZ ;  /* 0x0000000800037824 */ /* 0x000fe200078e00ff */
[----:B-1-3--:R-:W1:Y:S02]  /*b010*/  LDS.128 R8, [R49] ;  /* 0x0000000031087984 */ /* 0x00ae640000000c00 */
[----:B------:R-:W-:Y:S02]  /*b020*/  LEA.HI R0, R2, R0, RZ, 0x3 ;  /* 0x0000000002007211 */ /* 0x000fe400078f18ff */
[----:B------:R-:W-:Y:S02]  /*b030*/  LOP3.LUT R2, R218, 0x38, R3, 0xf8, !PT ;  /* 0x00000038da027812 */ /* 0x000fe400078ef803 */
[----:B------:R-:W-:Y:S02]  /*b040*/  SHF.L.U32 R0, R0, 0xa, RZ ;  /* 0x0000000a00007819 */ /* 0x000fe400000006ff */
[----:B------:R-:W-:-:S02]  /*b050*/  LOP3.LUT R2, R2, R50, RZ, 0x3c, !PT ;  /* 0x0000003202027212 */ /* 0x000fc400078e3cff */
        /* <DEDUP_REMOVED lines=54> */
[C---:B------:R-:W-:Y:S01]  /*b3c0*/  FFMA.FTZ R11, R20.reuse, R2, -R4 ;  /* 0x00000002140b7223 */ /* 0x040fe20000010804 */
        /* <DEDUP_REMOVED lines=20> */
[----:B------:R1:W-:Y:S01]  /*b510*/  STS.128 [R49], R8 ;  /* 0x0000000831007388 */ /* 0x0003e20000000c00 */
[----:B------:R-:W-:-:S05]  /*b520*/  F2FP.BF16.PACK_AB R7, R0, R12 ;  /* 0x0000000c0007723e */ /* 0x000fca00000010ff */
[----:B------:R1:W-:Y:S02]  /*b530*/  STS.128 [R23+0x10080], R4 ;  /* 0x0100800417007388 */ /* 0x0003e40000000c00 */
.L_x_248:
[----:B------:R-:W-:Y:S05]  /*b540*/  BSYNC B1 ;  /* 0x0000000000017941 */ /* 0x000fea0003800000 */
.L_x_247:
[----:B------:R-:W-:Y:S01]  /*b550*/  IADD3 R0, R208, 0x20, RZ ;  /* 0x00000020d0007810 */ /* 0x000fe20007ffe0ff */
[----:B------:R-:W-:Y:S03]  /*b560*/  BSSY B1, `(.L_x_251) ;  /* 0x00000c2000017945 */ /* 0x000fe60003800000 */
[----:B------:R-:W-:-:S13]  /*b570*/  ISETP.GE.AND P0, PT, R0, R46, PT ;  /* 0x0000002e0000720c */ /* 0x000fda0003f06270 */
[----:B------:R-:W-:Y:S05]  /*b580*/  @P0 BRA `(.L_x_252) ;  /* 0x00000bf000000947 */ /* 0x000fea0003800000 */
[----:B------:R2:W5:Y:S01]  /*b590*/  LDL R50, [R1+0xc] ;  /* 0x00000c0001327983 */ /* 0x0005620000100800 */
[----:B------:R-:W-:Y:S01]  /*b5a0*/  ISETP.GE.AND P0, PT, R134, c[0x0][0x27c], PT ;  /* 0x00009f0086007a0c */ /* 0x000fe20003f06270 */
[----:B------:R-:W-:Y:S01]  /*b5b0*/  BSSY B0, `(.L_x_253) ;  /* 0x0000061000007945 */ /* 0x000fe20003800000 */
[C---:B------:R-:W-:Y:S02]  /*b5c0*/  IADD3 R51, R208.reuse, 0x20, RZ ;  /* 0x00000020d0337810 */ /* 0x040fe40007ffe0ff */
[----:B------:R-:W-:-:S03]  /*b5d0*/  IADD3 R52, R208, 0x20, RZ ;  /* 0x00000020d0347810 */ /* 0x000fc60007ffe0ff */
[----:B------:R-:W-:Y:S02]  /*b5e0*/  IMAD.SHL.U32 R51, R51, 0x40, RZ ;  /* 0x0000004033337824 */ /* 0x000fe400078e00ff */
[----:B------:R-:W-:-:S03]  /*b5f0*/  IMAD.SHL.U32 R52, R52, 0x40, RZ ;  /* 0x0000004034347824 */ /* 0x000fc600078e00ff */
[----:B------:R-:W-:Y:S02]  /*b600*/  LOP3.LUT R51, R51, 0x1c0, RZ, 0xc0, !PT ;  /* 0x000001c033337812 */ /* 0x000fe400078ec0ff */
[----:B------:R-:W-:Y:S02]  /*b610*/  LOP3.LUT R52, R52, 0x1c0, RZ, 0xc0, !PT ;  /* 0x000001c034347812 */ /* 0x000fe400078ec0ff */
[----:B------:R-:W-:Y:S01]  /*b620*/  SHF.R.U32.HI R51, RZ, 0x3, R51 ;  /* 0x00000003ff337819 */ /* 0x000fe20000011633 */
[----:B------:R-:W-:Y:S05]  /*b630*/  @P0 BRA `(.L_x_254) ;  /* 0x0000058000000947 */ /* 0x000fea0003800000 */
[----:B-1----:R-:W3:Y:S01]  /*b640*/  LDL R49, [R1+0x28] ;  /* 0x0000280001317983 */ /* 0x002ee20000100800 */
[----:B------:R-:W-:-:S04]  /*b650*/  MOV R0, c[0x0][0x27c] ;  /* 0x00009f0000007a02 */ /* 0x000fc80000000f00 */
        /* <DEDUP_REMOVED lines=8> */
[----:B-----5:R-:W-:Y:S02]  /*b6e0*/  IADD3 R0, R2, R0, R50 ;  /* 0x0000000002007210 */ /* 0x020fe40007ffe032 */
[----:B------:R-:W-:-:S03]  /*b6f0*/  SHF.L.U32 R2, R30, 0x10, RZ ;  /* 0x000000101e027819 */ /* 0x000fc600000006ff */
[----:B------:R-:W-:Y:S02]  /*b700*/  IMAD.SHL.U32 R23, R0, 0x2, RZ ;  /* 0x0000000200177824 */ /* 0x000fe400078e00ff */
[----:B------:R-:W-:-:S03]  /*b710*/  IMAD.U32 R0, R34, 0x10000, RZ ;  /* 0x0001000022007824 */ /* 0x000fc600078e00ff */
[----:B------:R-:W1:Y:S02]  /*b720*/  LDS.128 R4, [R23+0x10080] ;  /* 0x0100800017047984 */ /* 0x000e640000000c00 */
[----:B-1----:R-:W-:Y:S02]  /*b730*/  SHF.L.U32 R3, R4, 0x10, RZ ;  /* 0x0000001004037819 */ /* 0x002fe400000006ff */
[----:B------:R-:W-:Y:S02]  /*b740*/  LOP3.LUT R19, R5, 0xffff0000, RZ, 0xc0, !PT ;  /* 0xffff000005137812 */ /* 0x000fe400078ec0ff */
[----:B------:R-:W-:Y:S01]  /*b750*/  LOP3.LUT R18, R7, 0xffff0000, RZ, 0xc0, !PT ;  /* 0xffff000007127812 */ /* 0x000fe200078ec0ff */
[----:B------:R-:W-:Y:S01]  /*b760*/  FMUL.FTZ R15, R2, R3 ;  /* 0x00000003020f7220 */ /* 0x000fe20000410000 */
[----:B---3--:R-:W1:Y:S02]  /*b770*/  LDS.128 R8, [R49] ;  /* 0x0000000031087984 */ /* 0x008e640000000c00 */
[C---:B-1----:R-:W-:Y:S01]  /*b780*/  SHF.L.U32 R12, R8.reuse, 0x10, RZ ;  /* 0x00000010080c7819 */ /* 0x042fe200000006ff */
[----:B------:R-:W-:Y:S01]  /*b790*/  IMAD.U32 R14, R9, 0x10000, RZ ;  /* 0x00010000090e7824 */ /* 0x000fe200078e00ff */
[----:B------:R-:W-:Y:S01]  /*b7a0*/  LOP3.LUT R13, R8, 0xffff0000, RZ, 0xc0, !PT ;  /* 0xffff0000080d7812 */ /* 0x000fe200078ec0ff */
[----:B------:R-:W-:Y:S01]  /*b7b0*/  IMAD.U32 R20, R11, 0x10000, RZ ;  /* 0x000100000b147824 */ /* 0x000fe200078e00ff */
[----:B------:R-:W-:Y:S01]  /*b7c0*/  LOP3.LUT R8, R4, 0xffff0000, RZ, 0xc0, !PT ;  /* 0xffff000004087812 */ /* 0x000fe200078ec0ff */
[----:B------:R-:W-:Y:S01]  /*b7d0*/  FFMA.FTZ R29, R0, R12, -R15 ;  /* 0x0000000c001d7223 */ /* 0x000fe2000001080f */
[----:B------:R-:W-:Y:S01]  /*b7e0*/  LOP3.LUT R22, R9, 0xffff0000, RZ, 0xc0, !PT ;  /* 0xffff000009167812 */ /* 0x000fe200078ec0ff */
[----:B------:R-:W-:Y:S01]  /*b7f0*/  IMAD.U32 R9, R5, 0x10000, RZ ;  /* 0x0001000005097824 */ /* 0x000fe200078e00ff */
[----:B------:R-:W-:-:S02]  /*b800*/  LOP3.LUT R4, R30, 0xffff0000, RZ, 0xc0, !PT ;  /* 0xffff00001e047812 */ /* 0x000fc400078ec0ff */
[C---:B------:R-:W-:Y:S02]  /*b810*/  SHF.L.U32 R16, R10.reuse, 0x10, RZ ;  /* 0x000000100a107819 */ /* 0x040fe400000006ff */
[----:B------:R-:W-:Y:S02]  /*b820*/  LOP3.LUT R17, R10, 0xffff0000, RZ, 0xc0, !PT ;  /* 0xffff00000a117812 */ /* 0x000fe400078ec0ff */
[C---:B------:R-:W-:Y:S02]  /*b830*/  SHF.L.U32 R5, R6.reuse, 0x10, RZ ;  /* 0x0000001006057819 */ /* 0x040fe400000006ff */
[----:B------:R-:W-:Y:S01]  /*b840*/  LOP3.LUT R10, R6, 0xffff0000, RZ, 0xc0, !PT ;  /* 0xffff0000060a7812 */ /* 0x000fe200078ec0ff */
[----:B------:R-:W-:Y:S01]  /*b850*/  FMUL.FTZ R6, R0, R3 ;  /* 0x0000000300067220 */ /* 0x000fe20000410000 */
[----:B------:R-:W-:Y:S01]  /*b860*/  LOP3.LUT R21, R11, 0xffff0000, RZ, 0xc0, !PT ;  /* 0xffff00000b157812 */ /* 0x000fe200078ec0ff */
[----:B------:R-:W-:Y:S01]  /*b870*/  IMAD.U32 R11, R7, 0x10000, RZ ;  /* 0x00010000070b7824 */ /* 0x000fe200078e00ff */
[----:B------:R-:W-:Y:S01]  /*b880*/  LOP3.LUT R3, R34, 0xffff0000, RZ, 0xc0, !PT ;  /* 0xffff000022037812 */ /* 0x000fe200078ec0ff */
[----:B------:R-:W-:Y:S01]  /*b890*/  FMUL.FTZ R7, R4, R8 ;  /* 0x0000000804077220 */ /* 0x000fe20000410000 */
[----:B------:R-:W-:Y:S01]  /*b8a0*/  SHF.L.U32 R0, R32, 0x10, RZ ;  /* 0x0000001020007819 */ /* 0x000fe200000006ff */
[----:B------:R-:W-:Y:S01]  /*b8b0*/  FFMA.FTZ R28, R2, R12, R6 ;  /* 0x0000000c021c7223 */ /* 0x000fe20000010006 */
[----:B------:R-:W-:Y:S01]  /*b8c0*/  SHF.L.U32 R6, R31, 0x10, RZ ;  /* 0x000000101f067819 */ /* 0x000fe200000006ff */
[----:B------:R-:W-:-:S02]  /*b8d0*/  FFMA.FTZ R27, R3, R13, -R7 ;  /* 0x0000000d031b7223 */ /* 0x000fc40000010807 */
[----:B------:R-:W-:Y:S02]  /*b8e0*/  IMAD.U32 R2, R37, 0x10000, RZ ;  /* 0x0001000025027824 */ /* 0x000fe400078e00ff */
[-C--:B------:R-:W-:Y:S02]  /*b8f0*/  FMUL.FTZ R7, R0, R9.reuse ;  /* 0x0000000900077220 */ /* 0x080fe40000410000 */
[----:B------:R-:W-:Y:S02]  /*b900*/  FMUL.FTZ R8, R3, R8 ;  /* 0x0000000803087220 */ /* 0x000fe40000410000 */
[C---:B------:R-:W-:Y:S02]  /*b910*/  FMUL.FTZ R3, R2.reuse, R9 ;  /* 0x0000000902037220 */ /* 0x040fe40000410000 */
[----:B------:R-:W-:Y:S02]  /*b920*/  FFMA.FTZ R25, R2, R14, -R7 ;  /* 0x0000000e02197223 */ /* 0x000fe40000010807 */
[----:B------:R-:W-:-:S02]  /*b930*/  IMAD.U32 R2, R35, 0x10000, RZ ;  /* 0x0001000023027824 */ /* 0x000fc400078e00ff */
[----:B------:R-:W-:Y:S02]  /*b940*/  FFMA.FTZ R26, R4, R13, R8 ;  /* 0x0000000d041a7223 */ /* 0x000fe40000010008 */
[-C--:B------:R-:W-:Y:S02]  /*b950*/  FMUL.FTZ R4, R6, R5.reuse ;  /* 0x0000000506047220 */ /* 0x080fe40000410000 */
[----:B------:R-:W-:Y:S01]  /*b960*/  FFMA.FTZ R24, R0, R14, R3 ;  /* 0x0000000e00187223 */ /* 0x000fe20000010003 */
[----:B------:R-:W-:Y:S01]  /*b970*/  LOP3.LUT R3, R35, 0xffff0000, RZ, 0xc0, !PT ;  /* 0xffff000023037812 */ /* 0x000fe200078ec0ff */
[C---:B------:R-:W-:Y:S01]  /*b980*/  FMUL.FTZ R9, R2.reuse, R5 ;  /* 0x0000000502097220 */ /* 0x040fe20000410000 */
        /* <DEDUP_REMOVED lines=9> */
[-C--:B------:R-:W-:Y:S01]  /*ba20*/  FFMA.FTZ R13, R0, R17.reuse, R7 ;  /* 0x00000011000d7223 */ /* 0x080fe20000010007 */
[----:B------:R-:W-:Y:S01]  /*ba30*/  LOP3.LUT R0, R33, 0xffff0000, RZ, 0xc0, !PT ;  /* 0xffff000021007812 */ /* 0x000fe200078ec0ff */
[-C--:B------:R-:W-:Y:S01]  /*ba40*/  FFMA.FTZ R11, R2, R20.reuse, -R4 ;  /* 0x00000014020b7223 */ /* 0x080fe20000010804 */
        /* <DEDUP_REMOVED lines=8> */
[C---:B------:R-:W-:Y:S02]  /*bad0*/  FMUL.FTZ R7, R4.reuse, R19 ;  /* 0x0000001304077220 */ /* 0x040fe40000410000 */
[----:B------:R-:W-:Y:S02]  /*bae0*/  FMUL.FTZ R5, R3, R18 ;  /* 0x0000001203057220 */ /* 0x000fe40000410000 */
[----:B------:R-:W-:Y:S01]  /*baf0*/  FFMA.FTZ R9, R4, R22, -R8 ;  /* 0x0000001604097223 */ /* 0x000fe20000010808 */
        /* <DEDUP_REMOVED lines=12> */
.L_x_254:
[----:B------:R-:W-:Y:S05]  /*bbc0*/  BSYNC B0 ;  /* 0x0000000000007941 */ /* 0x000fea0003800000 */
.L_x_253:
[----:B------:R-:W-:-:S13]  /*bbd0*/  ISETP.GE.AND P0, PT, R136, c[0x0][0x27c], PT ;  /* 0x00009f0088007a0c */ /* 0x000fda0003f06270 */
[----:B------:R-:W-:Y:S05]  /*bbe0*/  @P0 BRA `(.L_x_252) ;  /* 0x0000059000000947 */ /* 0x000fea0003800000 */
[----:B------:R-:W3:Y:S04]  /*bbf0*/  LDL R2, [R1] ;  /* 0x0000000001027983 */ /* 0x000ee80000100800 */
[----:B-1----:R-:W4:Y:S01]  /*bc00*/  LDL R49, [R1+0x18] ;  /* 0x0000180001317983 */ /* 0x002f220000100800 */
[----:B------:R-:W-:-:S04]  /*bc10*/  MOV R0, c[0x0][0x27c] ;  /* 0x00009f0000007a02 */ /* 0x000fc80000000f00 */
[----:B---3--:R-:W-:-:S04]  /*bc20*/  LEA.HI R0, R0, R2, RZ, 0x1d ;  /* 0x0000000200007211 */ /* 0x008fc800078fe8ff */
[----:B------:R-:W-:Y:S01]  /*bc30*/  SHF.R.S32.HI R2, RZ, 0x1f, R0 ;  /* 0x0000001fff027819 */ /* 0x000fe20000011400 */
[----:B------:R-:W-:Y:S01]  /*bc40*/  IMAD.SHL.U32 R3, R0, 0x8, RZ ;  /* 0x0000000800037824 */ /* 0x000fe200078e00ff */
[----:B----4-:R-:W1:Y:S02]  /*bc50*/  LDS.128 R8, [R49] ;  /* 0x0000000031087984 */ /* 0x010e640000000c00 */
[----:B------:R-:W-:Y:S02]  /*bc60*/  LEA.HI R0, R2, R0, RZ, 0x3 ;  /* 0x0000000002007211 */ /* 0x000fe400078f18ff */
[----:B------:R-:W-:Y:S02]  /*bc70*/  LOP3.LUT R2, R52, 0x38, R3, 0xf8, !PT ;  /* 0x0000003834027812 */ /* 0x000fe400078ef803 */
[----:B------:R-:W-:Y:S02]  /*bc80*/  SHF.L.U32 R0, R0, 0xa, RZ ;  /* 0x0000000a00007819 */ /* 0x000fe400000006ff */
[----:B------:R-:W-:-:S02]  /*bc90*/  LOP3.LUT R2, R2, R51, RZ, 0x3c, !PT ;  /* 0x0000003302027212 */ /* 0x000fc400078e3cff */
[----:B------:R-:W-:-:S04]  /*bca0*/  LOP3.LUT R0, R0, 0x7fffe000, RZ, 0xc0, !PT ;  /* 0x7fffe00000007812 */ /* 0x000fc800078ec0ff */
[----:B-----5:R-:W-:Y:S02]  /*bcb0*/  IADD3 R0, R2, R0, R50 ;  /* 0x0000000002007210 */ /* 0x020fe40007ffe032 */
[----:B------:R-:W-:-:S03]  /*bcc0*/  SHF.L.U32 R2, R38, 0x10, RZ ;  /* 0x0000001026027819 */ /* 0x000fc600000006ff */
[----:B------:R-:W-:Y:S02]  /*bcd0*/  IMAD.SHL.U32 R23, R0, 0x2, RZ ;  /* 0x0000000200177824 */ /* 0x000fe400078e00ff */
[----:B------:R-:W-:-:S03]  /*bce0*/  IMAD.U32 R0, R39, 0x10000, RZ ;  /* 0x0001000027007824 */ /* 0x000fc600078e00ff */
[----:B------:R-:W3:Y:S01]  /*bcf0*/  LDS.128 R4, [R23+0x10080] ;  /* 0x0100800017047984 */ /* 0x000ee20000000c00 */
        /* <DEDUP_REMOVED lines=8> */
[C---:B---3--:R-:W-:Y:S01]  /*bd80*/  SHF.L.U32 R3, R4.reuse, 0x10, RZ ;  /* 0x0000001004037819 */ /* 0x048fe200000006ff */
[----:B------:R-:W-:Y:S01]  /*bd90*/  IMAD.U32 R9, R5, 0x10000, RZ ;  /* 0x0001000005097824 */ /* 0x000fe200078e00ff */
[----:B------:R-:W-:Y:S01]  /*bda0*/  LOP3.LUT R8, R4, 0xffff0000, RZ, 0xc0, !PT ;  /* 0xffff000004087812 */ /* 0x000fe200078ec0ff */
[----:B------:R-:W-:Y:S01]  /*bdb0*/  IMAD.U32 R11, R7, 0x10000, RZ ;  /* 0x00010000070b7824 */ /* 0x000fe200078e00ff */
[----:B------:R-:W-:Y:S01]  /*bdc0*/  LOP3.LUT R4, R38, 0xffff0000, RZ, 0xc0, !PT ;  /* 0xffff000026047812 */ /* 0x000fe200078ec0ff */
[-C--:B------:R-:W-:Y:S01]  /*bdd0*/  FMUL.FTZ R15, R2, R3.reuse ;  /* 0x00000003020f7220 */ /* 0x080fe20000410000 */
[----:B------:R-:W-:Y:S02]  /*bde0*/  LOP3.LUT R19, R5, 0xffff0000, RZ, 0xc0, !PT ;  /* 0xffff000005137812 */ /* 0x000fe400078ec0ff */
[----:B------:R-:W-:Y:S01]  /*bdf0*/  SHF.L.U32 R5, R6, 0x10, RZ ;  /* 0x0000001006057819 */ /* 0x000fe200000006ff */
[----:B------:R-:W-:Y:S01]  /*be00*/  FFMA.FTZ R29, R0, R12, -R15 ;  /* 0x0000000c001d7223 */ /* 0x000fe2000001080f */
        /* <DEDUP_REMOVED lines=10> */
[-C--:B------:R-:W-:Y:S02]  /*beb0*/  FMUL.FTZ R7, R0, R9.reuse ;  /* 0x0000000900077220 */ /* 0x080fe40000410000 */
[----:B------:R-:W-:Y:S02]  /*bec0*/  FMUL.FTZ R8, R3, R8 ;  /* 0x0000000803087220 */ /* 0x000fe40000410000 */
[C---:B------:R-:W-:Y:S02]  /*bed0*/  FMUL.FTZ R3, R2.reuse, R9 ;  /* 0x0000000902037220 */ /* 0x040fe40000410000 */
[----:B------:R-:W-:Y:S02]  /*bee0*/  FFMA.FTZ R25, R2, R14, -R7 ;  /* 0x0000000e02197223 */ /* 0x000fe40000010807 */
[----:B------:R-:W-:Y:S02]  /*bef0*/  IMAD.U32 R2, R43, 0x10000, RZ ;  /* 0x000100002b027824 */ /* 0x000fe400078e00ff */
[----:B------:R-:W-:-:S02]  /*bf00*/  FFMA.FTZ R26, R4, R13, R8 ;  /* 0x0000000d041a7223 */ /* 0x000fc40000010008 */
[-C--:B------:R-:W-:Y:S02]  /*bf10*/  FMUL.FTZ R4, R6, R5.reuse ;  /* 0x0000000506047220 */ /* 0x080fe40000410000 */
[----:B------:R-:W-:Y:S01]  /*bf20*/  FFMA.FTZ R24, R0, R14, R3 ;  /* 0x0000000e00187223 */ /* 0x000fe20000010003 */
[----:B------:R-:W-:Y:S01]  /*bf30*/  LOP3.LUT R3, R43, 0xffff0000, RZ, 0xc0, !PT ;  /* 0xffff00002b037812 */ /* 0x000fe200078ec0ff */
[----:B------:R-:W-:Y:S01]  /*bf40*/  FMUL.FTZ R9, R2, R5 ;  /* 0x0000000502097220 */ /* 0x000fe20000410000 */
        /* <DEDUP_REMOVED lines=35> */
.L_x_252:
[----:B------:R-:W-:Y:S05]  /*c180*/  BSYNC B1 ;  /* 0x0000000000017941 */ /* 0x000fea0003800000 */
.L_x_251:
[----:B------:R-:W-:Y:S01]  /*c190*/  IADD3 R0, R208, 0x40, RZ ;  /* 0x00000040d0007810 */ /* 0x000fe20007ffe0ff */
[----:B------:R-:W-:Y:S03]  /*c1a0*/  BSSY B1, `(.L_x_255) ;  /* 0x00000c2000017945 */ /* 0x000fe60003800000 */
[----:B------:R-:W-:-:S13]  /*c1b0*/  ISETP.GE.AND P0, PT, R0, R46, PT ;  /* 0x0000002e0000720c */ /* 0x000fda0003f06270 */
[----:B------:R-:W-:Y:S05]  /*c1c0*/  @P0 BRA `(.L_x_256) ;  /* 0x00000bf000000947 */ /* 0x000fea0003800000 */
[----:B-----5:R3:W5:Y:S01]  /*c1d0*/  LDL R50, [R1+0x8] ;  /* 0x0000080001327983 */ /* 0x0207620000100800 */
        /* <DEDUP_REMOVED lines=10> */
[----:B-1----:R-:W4:Y:S01]  /*c280*/  LDL R49, [R1+0x24] ;  /* 0x0000240001317983 */ /* 0x002f220000100800 */
        /* <DEDUP_REMOVED lines=18> */
[----:B----4-:R-:W1:Y:S02]  /*c3b0*/  LDS.128 R8, [R49] ;  /* 0x0000000031087984 */ /* 0x010e640000000c00 */
        /* <DEDUP_REMOVED lines=68> */
.L_x_258:
[----:B------:R-:W-:Y:S05]  /*c800*/  BSYNC B0 ;  /* 0x0000000000007941 */ /* 0x000fea0003800000 */
.L_x_257:
[----:B------:R-:W-:-:S13]  /*c810*/  ISETP.GE.AND P0, PT, R136, c[0x0][0x27c], PT ;  /* 0x00009f0088007a0c */ /* 0x000fda0003f06270 */
[----:B------:R-:W-:Y:S05]  /*c820*/  @P0 BRA `(.L_x_256) ;  /* 0x0000059000000947 */ /* 0x000fea0003800000 */
[----:B------:R-:W4:Y:S04]  /*c830*/  LDL R2, [R1] ;  /* 0x0000000001027983 */ /* 0x000f280000100800 */
[----:B-12---:R-:W2:Y:S01]  /*c840*/  LDL R49, [R1+0x14] ;  /* 0x0000140001317983 */ /* 0x006ea20000100800 */
[----:B------:R-:W-:-:S04]  /*c850*/  MOV R0, c[0x0][0x27c] ;  /* 0x00009f0000007a02 */ /* 0x000fc80000000f00 */
[----:B----4-:R-:W-:-:S04]  /*c860*/  LEA.HI R0, R0, R2, RZ, 0x1d ;  /* 0x0000000200007211 */ /* 0x010fc800078fe8ff */
[----:B------:R-:W-:Y:S01]  /*c870*/  SHF.R.S32.HI R2, RZ, 0x1f, R0 ;  /* 0x0000001fff027819 */ /* 0x000fe20000011400 */
[----:B------:R-:W-:Y:S01]  /*c880*/  IMAD.SHL.U32 R3, R0, 0x8, RZ ;  /* 0x0000000800037824 */ /* 0x000fe200078e00ff */
[----:B--2---:R-:W1:Y:S02]  /*c890*/  LDS.128 R8, [R49] ;  /* 0x0000000031087984 */ /* 0x004e640000000c00 */
        /* <DEDUP_REMOVED lines=82> */
.L_x_256:
[----:B------:R-:W-:Y:S05]  /*cdc0*/  BSYNC B1 ;  /* 0x0000000000017941 */ /* 0x000fea0003800000 */
.L_x_255:
[----:B------:R-:W-:-:S04]  /*cdd0*/  IADD3 R0, R208, 0x60, RZ ;  /* 0x00000060d0007810 */ /* 0x000fc80007ffe0ff */
[----:B------:R-:W-:-:S13]  /*cde0*/  ISETP.GE.AND P0, PT, R0, R46, PT ;  /* 0x0000002e0000720c */ /* 0x000fda0003f06270 */
[----:B------:R-:W-:Y:S05]  /*cdf0*/  @P0 BRA `(.L_x_238) ;  /* 0x00000bf000000947 */ /* 0x000fea0003800000 */
[----:B-1----:R1:W5:Y:S01]  /*ce00*/  LDL R49, [R1+0x4] ;  /* 0x0000040001317983 */ /* 0x0023620000100800 */
[----:B------:R-:W-:Y:S01]  /*ce10*/  ISETP.GE.AND P0, PT, R134, c[0x0][0x27c], PT ;  /* 0x00009f0086007a0c */ /* 0x000fe20003f06270 */
[----:B------:R-:W-:Y:S01]  /*ce20*/  BSSY B0, `(.L_x_259) ;  /* 0x0000061000007945 */ /* 0x000fe20003800000 */
[C---:B-----5:R-:W-:Y:S02]  /*ce30*/  IADD3 R50, R208.reuse, 0x60, RZ ;  /* 0x00000060d0327810 */ /* 0x060fe40007ffe0ff */
[----:B------:R-:W-:-:S03]  /*ce40*/  IADD3 R51, R208, 0x60, RZ ;  /* 0x00000060d0337810 */ /* 0x000fc60007ffe0ff */
[----:B------:R-:W-:Y:S02]  /*ce50*/  IMAD.SHL.U32 R50, R50, 0x40, RZ ;  /* 0x0000004032327824 */ /* 0x000fe400078e00ff */
[----:B------:R-:W-:-:S03]  /*ce60*/  IMAD.SHL.U32 R51, R51, 0x40, RZ ;  /* 0x0000004033337824 */ /* 0x000fc600078e00ff */
[----:B------:R-:W-:Y:S02]  /*ce70*/  LOP3.LUT R50, R50, 0x1c0, RZ, 0xc0, !PT ;  /* 0x000001c032327812 */ /* 0x000fe400078ec0ff */
[----:B------:R-:W-:Y:S02]  /*ce80*/  LOP3.LUT R51, R51, 0x1c0, RZ, 0xc0, !PT ;  /* 0x000001c033337812 */ /* 0x000fe400078ec0ff */
[----:B------:R-:W-:Y:S01]  /*ce90*/  SHF.R.U32.HI R50, RZ, 0x3, R50 ;  /* 0x00000003ff327819 */ /* 0x000fe20000011632 */
[----:B------:R-:W-:Y:S05]  /*cea0*/  @P0 BRA `(.L_x_260) ;  /* 0x0000058000000947 */ /* 0x000fea0003800000 */
[----:B------:R-:W4:Y:S01]  /*ceb0*/  LDL R52, [R1+0x20] ;  /* 0x0000200001347983 */ /* 0x000f220000100800 */
        /* <DEDUP_REMOVED lines=13> */
[----:B------:R-:W5:Y:S02]  /*cf90*/  LDS.128 R4, [R23+0x10080] ;  /* 0x0100800017047984 */ /* 0x000f640000000c00 */
[----:B-----5:R-:W-:Y:S02]  /*cfa0*/  SHF.L.U32 R3, R4, 0x10, RZ ;  /* 0x0000001004037819 */ /* 0x020fe400000006ff */
[----:B------:R-:W-:Y:S02]  /*cfb0*/  LOP3.LUT R19, R5, 0xffff0000, RZ, 0xc0, !PT ;  /* 0xffff000005137812 */ /* 0x000fe400078ec0ff */
[----:B------:R-:W-:Y:S01]  /*cfc0*/  LOP3.LUT R18, R7, 0xffff0000, RZ, 0xc0, !PT ;  /* 0xffff000007127812 */ /* 0x000fe200078ec0ff */
[----:B------:R-:W-:Y:S01]  /*cfd0*/  FMUL.FTZ R15, R2, R3 ;  /* 0x00000003020f7220 */ /* 0x000fe20000410000 */
[----:B----4-:R-:W4:Y:S02]  /*cfe0*/  LDS.128 R8, [R52] ;  /* 0x0000000034087984 */ /* 0x010f240000000c00 */
[C---:B----4-:R-:W-:Y:S01]  /*cff0*/  SHF.L.U32 R12, R8.reuse, 0x10, RZ ;  /* 0x00000010080c7819 */ /* 0x050fe200000006ff */
        /* <DEDUP_REMOVED lines=67> */
.L_x_260:
[----:B------:R-:W-:Y:S05]  /*d430*/  BSYNC B0 ;  /* 0x0000000000007941 */ /* 0x000fea0003800000 */
.L_x_259:
[----:B------:R-:W-:-:S13]  /*d440*/  ISETP.GE.AND P0, PT, R136, c[0x0][0x27c], PT ;  /* 0x00009f0088007a0c */ /* 0x000fda0003f06270 */
[----:B------:R-:W-:Y:S05]  /*d450*/  @P0 BRA `(.L_x_238) ;  /* 0x0000059000000947 */ /* 0x000fea0003800000 */
[----:B------:R-:W5:Y:S04]  /*d460*/  LDL R2, [R1] ;  /* 0x0000000001027983 */ /* 0x000f680000100800 */
[----:B--2---:R-:W2:Y:S01]  /*d470*/  LDL R30, [R1+0x10] ;  /* 0x00001000011e7983 */ /* 0x004ea20000100800 */
[----:B------:R-:W-:-:S04]  /*d480*/  MOV R0, c[0x0][0x27c] ;  /* 0x00009f0000007a02 */ /* 0x000fc80000000f00 */
[----:B-----5:R-:W-:-:S04]  /*d490*/  LEA.HI R0, R0, R2, RZ, 0x1d ;  /* 0x0000000200007211 */ /* 0x020fc800078fe8ff */
[----:B------:R-:W-:Y:S01]  /*d4a0*/  SHF.R.S32.HI R2, RZ, 0x1f, R0 ;  /* 0x0000001fff027819 */ /* 0x000fe20000011400 */
[----:B------:R-:W-:Y:S01]  /*d4b0*/  IMAD.SHL.U32 R3, R0, 0x8, RZ ;  /* 0x0000000800037824 */ /* 0x000fe200078e00ff */
[----:B--2-4-:R-:W2:Y:S02]  /*d4c0*/  LDS.128 R8, [R30] ;  /* 0x000000001e087984 */ /* 0x014ea40000000c00 */
        /* <DEDUP_REMOVED lines=9> */
[----:B------:R-:W4:Y:S01]  /*d560*/  LDS.128 R4, [R23+0x10080] ;  /* 0x0100800017047984 */ /* 0x000f220000000c00 */
[C---:B--2---:R-:W-:Y:S01]  /*d570*/  SHF.L.U32 R12, R8.reuse, 0x10, RZ ;  /* 0x00000010080c7819 */ /* 0x044fe200000006ff */
[----:B------:R-:W-:Y:S01]  /*d580*/  IMAD.U32 R14, R9, 0x10000, RZ ;  /* 0x00010000090e7824 */ /* 0x000fe200078e00ff */
[----:B------:R-:W-:Y:S01]  /*d590*/  LOP3.LUT R13, R8, 0xffff0000, RZ, 0xc0, !PT ;  /* 0xffff0000080d7812 */ /* 0x000fe200078ec0ff */
[----:B------:R-:W-:Y:S01]  /*d5a0*/  IMAD.U32 R20, R11, 0x10000, RZ ;  /* 0x000100000b147824 */ /* 0x000fe200078e00ff */
[----:B------:R-:W-:Y:S02]  /*d5b0*/  LOP3.LUT R22, R9, 0xffff0000, RZ, 0xc0, !PT ;  /* 0xffff000009167812 */ /* 0x000fe400078ec0ff */
[C---:B------:R-:W-:Y:S02]  /*d5c0*/  SHF.L.U32 R16, R10.reuse, 0x10, RZ ;  /* 0x000000100a107819 */ /* 0x040fe400000006ff */
[----:B------:R-:W-:Y:S02]  /*d5d0*/  LOP3.LUT R17, R10, 0xffff0000, RZ, 0xc0, !PT ;  /* 0xffff00000a117812 */ /* 0x000fe400078ec0ff */
[----:B------:R-:W-:-:S02]  /*d5e0*/  LOP3.LUT R21, R11, 0xffff0000, RZ, 0xc0, !PT ;  /* 0xffff00000b157812 */ /* 0x000fc400078ec0ff */
[C---:B----4-:R-:W-:Y:S01]  /*d5f0*/  SHF.L.U32 R3, R4.reuse, 0x10, RZ ;  /* 0x0000001004037819 */ /* 0x050fe200000006ff */
        /* <DEDUP_REMOVED lines=63> */
.L_x_238:
[----:B------:R-:W-:Y:S05]  /*d9f0*/  BSYNC B2 ;  /* 0x0000000000027941 */ /* 0x000fea0003800000 */
.L_x_210:
[----:B------:R-:W-:Y:S01]  /*da00*/  IMAD R0, R47, c[0x0][0x208], RZ ;  /* 0x000082002f007a24 */ /* 0x000fe200078e02ff */
[----:B------:R-:W-:-:S04]  /*da10*/  DEPBAR.LE SB0, 0x0 ;  /* 0x000080000000791a */ /* 0x000fc80000000000 */
[C---:B------:R-:W-:Y:S01]  /*da20*/  IMAD.WIDE.U32 R2, R204.reuse, c[0x0][0x208], RZ ;  /* 0x00008200cc027a25 */ /* 0x040fe200078e00ff */
[----:B------:R-:W-:Y:S03]  /*da30*/  BAR.SYNC.DEFER_BLOCKING 0x0 ;  /* 0x0000000000007b1d */ /* 0x000fe60000010000 */
[----:B------:R-:W-:Y:S02]  /*da40*/  IMAD R0, R204, c[0x0][0x20c], R0 ;  /* 0x00008300cc007a24 */ /* 0x000fe400078e0200 */
[----:B------:R-:W-:Y:S01]  /*da50*/  IMAD.WIDE.U32 R216, R215, c[0x0][0x210], RZ ;  /* 0x00008400d7d87a25 */ /* 0x000fe200078e00ff */
[----:B------:R-:W-:Y:S03]  /*da60*/  BSSY B0, `(.L_x_261) ;  /* 0x00000cd000007945 */ /* 0x000fe60003800000 */
[----:B------:R-:W-:-:S02]  /*da70*/  IMAD.IADD R3, R3, 0x1, R0 ;  /* 0x0000000103037824 */ /* 0x000fc400078e0200 */
[----:B------:R-:W-:Y:S02]  /*da80*/  IMAD R0, R48, c[0x0][0x218], RZ ;  /* 0x0000860030007a24 */ /* 0x000fe400078e02ff */
[----:B------:R-:W-:-:S04]  /*da90*/  IMAD.WIDE.U32 R2, R203, c[0x0][0x218], R2 ;  /* 0x00008600cb027a25 */ /* 0x000fc800078e0002 */
[----:B-12-4-:R-:W-:Y:S01]  /*daa0*/  IMAD R4, R203, c[0x0][0x21c], R0 ;  /* 0x00008700cb047a24 */ /* 0x016fe200078e0200 */
[----:B------:R-:W-:Y:S01]  /*dab0*/  IADD3 R0, P0, R2, R216, RZ ;  /* 0x000000d802007210 */ /* 0x000fe20007f1e0ff */
[----:B------:R-:W-:-:S05]  /*dac0*/  IMAD R215, R215, c[0x0][0x214], R217 ;  /* 0x00008500d7d77a24 */ /* 0x000fca00078e02d9 */
[----:B------:R-:W-:Y:S01]  /*dad0*/  IADD3.X R2, R215, R3, R4, P0, !PT ;  /* 0x00000003d7027210 */ /* 0x000fe200007fe404 */
[----:B------:R-:W-:Y:S01]  /*dae0*/  LDSM.16.M88.4 R20, [R184] ;  /* 0x00000000b814783b */ /* 0x000fe20000000200 */
[----:B------:R-:W-:-:S03]  /*daf0*/  LEA R3, P0, R0, c[0x0][0x1f8], 0x1 ;  /* 0x00007e0000037a11 */ /* 0x000fc600078008ff */
[----:B------:R-:W-:Y:S01]  /*db00*/  LDSM.16.M88.4 R4, [R194] ;  /* 0x00000000c204783b */ /* 0x000fe20000000200 */
[----:B------:R-:W-:Y:S02]  /*db10*/  LEA.HI.X R2, R0, c[0x0][0x1fc], R2, 0x1, P0 ;  /* 0x00007f0000027a11 */ /* 0x000fe400000f0c02 */
[----:B------:R-:W-:Y:S01]  /*db20*/  R2P PR, R213, 0x6 ;  /* 0x00000006d5007804 */ /* 0x000fe20000000000 */
[----:B------:R1:W2:Y:S04]  /*db30*/  SHFL.IDX PT, R0, R3, RZ, 0x181f ;  /* 0x00181fff03007589 */ /* 0x0002a800000e0000 */
[----:B------:R-:W4:Y:S04]  /*db40*/  SHFL.IDX PT, R2, R2, RZ, 0x181f ;  /* 0x00181fff02027589 */ /* 0x000f2800000e0000 */
[----:B------:R-:W3:Y:S04]  /*db50*/  LDSM.16.M88.4 R24, [R184+0x800] ;  /* 0x00080000b818783b */ /* 0x000ee80000000200 */
[----:B------:R-:W-:Y:S01]  /*db60*/  LDSM.16.M88.4 R8, [R195] ;  /* 0x00000000c308783b */ /* 0x000fe20000000200 */
[----:B-1----:R-:W-:-:S02]  /*db70*/  IADD3 R3, R184, 0x20, RZ ;  /* 0x00000020b8037810 */ /* 0x002fc40007ffe0ff */
[----:B--2---:R-:W-:Y:S02]  /*db80*/  LEA R12, P0, R134, R0, 0x1 ;  /* 0x00000000860c7211 */ /* 0x004fe400078008ff */
[----:B------:R-:W-:Y:S02]  /*db90*/  @P1 IADD3 R3, R184, -0x20, RZ ;  /* 0xffffffe0b8031810 */ /* 0x000fe40007ffe0ff */
[----:B----4-:R-:W-:Y:S02]  /*dba0*/  LEA.HI.X R13, R134, R2, R135, 0x1, P0 ;  /* 0x00000002860d7211 */ /* 0x010fe400000f0c87 */
[C---:B------:R-:W-:Y:S01]  /*dbb0*/  LEA R14, P0, R205.reuse, R0, 0x1 ;  /* 0x00000000cd0e7211 */ /* 0x040fe200078008ff */
[----:B------:R-:W1:Y:S03]  /*dbc0*/  LDSM.16.M88.4 R40, [R3] ;  /* 0x000000000328783b */ /* 0x000e660000000200 */
[----:B------:R-:W-:Y:S01]  /*dbd0*/  LEA.HI.X R15, R205, R2, R209, 0x1, P0 ;  /* 0x00000002cd0f7211 */ /* 0x000fe200000f0cd1 */
[----:B-----5:R-:W2:Y:S01]  /*dbe0*/  LDSM.16.M88.4 R48, [R3+0x800] ;  /* 0x000800000330783b */ /* 0x020ea20000000200 */
[C---:B------:R-:W-:Y:S01]  /*dbf0*/  LEA R18, P0, R199.reuse, R0, 0x1 ;  /* 0x00000000c7127211 */ /* 0x040fe200078008ff */
[----:B------:R-:W-:Y:S03]  /*dc00*/  HMMA.16816.F32.BF16 R28, R4, R20, RZ ;  /* 0x00000014041c723c */ /* 0x000fe600000418ff */
[----:B------:R-:W-:-:S02]  /*dc10*/  LEA.HI.X R19, R199, R2, R211, 0x1, P0 ;  /* 0x00000002c7137211 */ /* 0x000fc400000f0cd3 */
[----:B------:R-:W-:-:S03]  /*dc20*/  ISETP.GT.AND P0, PT, R106, R208, PT ;  /* 0x000000d06a00720c */ /* 0x000fc60003f04270 */
[----:B------:R-:W-:Y:S01]  /*dc30*/  HMMA.16816.F32.BF16 R32, R4, R22, RZ ;  /* 0x000000160420723c */ /* 0x000fe200000418ff */
[----:B------:R-:W-:-:S07]  /*dc40*/  ISETP.GE.OR P1, PT, R134, c[0x0][0x1d4], !P0 ;  /* 0x0000750086007a0c */ /* 0x000fce0004726670 */
[C---:B---3--:R-:W-:Y:S06]  /*dc50*/  HMMA.16816.F32.BF16 R36, R4.reuse, R24, RZ ;  /* 0x000000180424723c */ /* 0x048fec00000418ff */
[----:B------:R-:W-:Y:S01]  /*dc60*/  @!PT LDS RZ, [RZ] ;  /* 0x00000000fffff984 */ /* 0x000fe20000000800 */
[----:B------:R-:W-:Y:S01]  /*dc70*/  @!PT LDS RZ, [RZ] ;  /* 0x00000000fffff984 */ /* 0x000fe20000000800 */
[----:B------:R-:W-:Y:S01]  /*dc80*/  @!PT LDS RZ, [RZ] ;  /* 0x00000000fffff984 */ /* 0x000fe20000000800 */
[----:B------:R3:W-:Y:S02]  /*dc90*/  LDGSTS.E.BYPASS.LTC128B.128 [R198+0x8080], [R12.64], !P1 ;  /* 0x080800000cc67fae */ /* 0x0007e4000c901d48 */
[----:B------:R-:W-:Y:S08]  /*dca0*/  HMMA.16816.F32.BF16 R20, R4, R26, RZ ;  /* 0x0000001a0414723c */ /* 0x000ff000000418ff */
[C---:B-1----:R-:W-:Y:S08]  /*dcb0*/  HMMA.16816.F32.BF16 R24, R8.reuse, R40, R28 ;  /* 0x000000280818723c */ /* 0x042ff0000004181c */
[----:B------:R-:W-:Y:S01]  /*dcc0*/  HMMA.16816.F32.BF16 R28, R8, R42, R32 ;  /* 0x0000002a081c723c */ /* 0x000fe20000041820 */
[----:B---3--:R-:W-:Y:S01]  /*dcd0*/  LEA R12, P1, R200, R0, 0x1 ;  /* 0x00000000c80c7211 */ /* 0x008fe200078208ff */
[----:B------:R-:W-:-:S06]  /*dce0*/  IMAD.MOV.U32 R0, RZ, RZ, 0x40 ;  /* 0x00000040ff007424 */ /* 0x000fcc00078e00ff */
[----:B--2---:R-:W-:Y:S01]  /*dcf0*/  HMMA.16816.F32.BF16 R32, R8, R48, R36 ;  /* 0x000000300820723c */ /* 0x004fe20000041824 */
[----:B------:R-:W-:Y:S02]  /*dd00*/  LEA.HI.X R13, R200, R2, R210, 0x1, P1 ;  /* 0x00000002c80d7211 */ /* 0x000fe400008f0cd2 */
[----:B------:R-:W-:Y:S02]  /*dd10*/  ISETP.GE.OR P1, PT, R136, c[0x0][0x1d4], !P0 ;  /* 0x0000750088007a0c */ /* 0x000fe40004726670 */
[----:B------:R-:W-:Y:S02]  /*dd20*/  SEL R0, R0, 0xffffffc0, !P2 ;  /* 0xffffffc000007807 */ /* 0x000fe40005000000 */
[----:B------:R-:W-:-:S03]  /*dd30*/  IADD3 R2, R3, 0x3000, RZ ;  /* 0x0000300003027810 */ /* 0x000fc60007ffe0ff */
[--C-:B------:R-:W-:Y:S02]  /*dd40*/  IMAD.IADD R16, R184, 0x1, R0.reuse ;  /* 0x00000001b8107824 */ /* 0x100fe400078e0200 */
[----:B------:R-:W-:-:S04]  /*dd50*/  IMAD.IADD R185, R2, 0x1, R0 ;  /* 0x0000000102b97824 */ /* 0x000fc800078e0200 */
[----:B------:R1:W-:Y:S01]  /*dd60*/  LDGSTS.E.BYPASS.LTC128B.128 [R198+0x9080], [R14.64], !P1 ;  /* 0x090800000ec67fae */ /* 0x0003e2000c901d48 */
[----:B------:R-:W-:Y:S02]  /*dd70*/  ISETP.GE.OR P1, PT, R199, c[0x0][0x1d4], !P0 ;  /* 0x00007500c7007a0c */ /* 0x000fe40004726670 */
[----:B------:R-:W-:-:S11]  /*dd80*/  ISETP.GE.OR P0, PT, R200, c[0x0][0x1d4], !P0 ;  /* 0x00007500c8007a0c */ /* 0x000fd60004706670 */
[----:B------:R2:W-:Y:S04]  /*dd90*/  LDGSTS.E.BYPASS.LTC128B.128 [R198+0xa080], [R18.64], !P1 ;  /* 0x0a08000012c67fae */ /* 0x0005e8000c901d48 */
[----:B------:R1:W-:Y:S01]  /*dda0*/  LDGSTS.E.BYPASS.LTC128B.128 [R198+0xb080], [R12.64], !P0 ;  /* 0x0b0800000cc67fae */ /* 0x0003e2000c101d48 */
[----:B------:R-:W-:-:S03]  /*ddb0*/  ISETP.GT.AND P0, PT, R56, R214, PT ;  /* 0x000000d63800720c */ /* 0x000fc60003f04270 */
[----:B------:R-:W-:Y:S04]  /*ddc0*/  LDSM.16.M88.4 R4, [R197] ;  /* 0x00000000c504783b */ /* 0x000fe80000000200 */
[----:B------:R-:W3:Y:S04]  /*ddd0*/  LDSM.16.M88.4 R44, [R16] ;  /* 0x00000000102c783b */ /* 0x000ee80000000200 */
[----:B------:R-:W4:Y:S04]  /*dde0*/  LDSM.16.M88.4 R52, [R16+0x800] ;  /* 0x000800001034783b */ /* 0x000f280000000200 */
[----:B------:R-:W-:Y:S04]  /*ddf0*/  LDSM.16.M88.4 R36, [R185+-0x3000] ;  /* 0xffd00000b924783b */ /* 0x000fe80000000200 */
[----:B------:R-:W-:Y:S04]  /*de00*/  LDSM.16.M88.4 R40, [R184+0x1000] ;  /* 0x00100000b828783b */ /* 0x000fe80000000200 */
[----:B------:R-:W0:Y:S01]  /*de10*/  LDGDEPBAR ;  /* 0x00000000000079af */ /* 0x000e220000000000 */
[----:B-1----:R-:W-:Y:S03]  /*de20*/  HMMA.16816.F32.BF16 R12, R8, R50, R20 ;  /* 0x00000032080c723c */ /* 0x002fe60000041814 */
[----:B------:R-:W1:Y:S04]  /*de30*/  LDSM.16.M88.4 R8, [R196] ;  /* 0x00000000c408783b */ /* 0x000e680000000200 */
[----:B------:R-:W1:Y:S01]  /*de40*/  LDSM.16.M88.4 R48, [R185+-0x2800] ;  /* 0xffd80000b930783b */ /* 0x000e620000000200 */
[C---:B---3--:R-:W-:Y:S03]  /*de50*/  HMMA.16816.F32.BF16 R20, R4.reuse, R44, R24 ;  /* 0x0000002c0414723c */ /* 0x048fe60000041818 */
[----:B------:R-:W-:Y:S05]  /*de60*/  LDSM.16.M88.4 R24, [R3+0x1000] ;  /* 0x001000000318783b */ /* 0x000fea0000000200 */
[C---:B------:R-:W-:Y:S01]  /*de70*/  HMMA.16816.F32.BF16 R28, R4.reuse, R46, R28 ;  /* 0x0000002e041c723c */ /* 0x040fe2000004181c */
[----:B------:R-:W-:Y:S07]  /*de80*/  LDSM.16.M88.4 R44, [R3+0x1800] ;  /* 0x00180000032c783b */ /* 0x000fee0000000200 */
[C---:B----4-:R-:W-:Y:S08]  /*de90*/  HMMA.16816.F32.BF16 R32, R4.reuse, R52, R32 ;  /* 0x000000340420723c */ /* 0x050ff00000041820 */
[----:B------:R-:W-:Y:S01]  /*dea0*/  HMMA.16816.F32.BF16 R12, R4, R54, R12 ;  /* 0x00000036040c723c */ /* 0x000fe2000004180c */
[----:B------:R-:W3:Y:S04]  /*deb0*/  LDSM.16.M88.4 R4, [R194+0x4000] ;  /* 0x00400000c204783b */ /* 0x000ee80000000200 */
[----:B------:R-:W4:Y:S03]  /*dec0*/  LDSM.16.M88.4 R52, [R184+0x1800] ;  /* 0x00180000b834783b */ /* 0x000f260000000200 */
[C---:B-1----:R-:W-:Y:S08]  /*ded0*/  HMMA.16816.F32.BF16 R20, R8.reuse, R36, R20 ;  /* 0x000000240814723c */ /* 0x042ff00000041814 */
[C---:B------:R-:W-:Y:S01]  /*dee0*/  HMMA.16816.F32.BF16 R28, R8.reuse, R38, R28 ;  /* 0x00000026081c723c */ /* 0x040fe2000004181c */
[----:B------:R-:W-:Y:S07]  /*def0*/  LDSM.16.M88.4 R36, [R16+0x1000] ;  /* 0x001000001024783b */ /* 0x000fee0000000200 */
[C---:B------:R-:W-:Y:S08]  /*df00*/  HMMA.16816.F32.BF16 R32, R8.reuse, R48, R32 ;  /* 0x000000300820723c */ /* 0x040ff00000041820 */
[----:B------:R-:W-:Y:S01]  /*df10*/  HMMA.16816.F32.BF16 R12, R8, R50, R12 ;  /* 0x00000032080c723c */ /* 0x000fe2000004180c */
[----:B------:R-:W1:Y:S04]  /*df20*/  LDSM.16.M88.4 R8, [R195+0x4000] ;  /* 0x00400000c308783b */ /* 0x000e680000000200 */
[----:B------:R-:W-:Y:S03]  /*df30*/  LDSM.16.M88.4 R48, [R16+0x1800] ;  /* 0x001800001030783b */ /* 0x000fe60000000200 */
[C---:B---3--:R-:W-:Y:S08]  /*df40*/  HMMA.16816.F32.BF16 R20, R4.reuse, R40, R20 ;  /* 0x000000280414723c */ /* 0x048ff00000041814 */
[C---:B------:R-:W-:Y:S01]  /*df50*/  HMMA.16816.F32.BF16 R28, R4.reuse, R42, R28 ;  /* 0x0000002a041c723c */ /* 0x040fe2000004181c */
[----:B------:R-:W-:Y:S07]  /*df60*/  LDSM.16.M88.4 R40, [R185+-0x1800] ;  /* 0xffe80000b928783b */ /* 0x000fee0000000200 */
[C---:B----4-:R-:W-:Y:S08]  /*df70*/  HMMA.16816.F32.BF16 R32, R4.reuse, R52, R32 ;  /* 0x000000340420723c */ /* 0x050ff00000041820 */
[----:B------:R-:W-:Y:S01]  /*df80*/  HMMA.16816.F32.BF16 R12, R4, R54, R12 ;  /* 0x00000036040c723c */ /* 0x000fe2000004180c */
[----:B------:R-:W3:Y:S04]  /*df90*/  LDSM.16.M88.4 R4, [R197+0x4000] ;  /* 0x00400000c504783b */ /* 0x000ee80000000200 */
[----:B------:R-:W-:Y:S03]  /*dfa0*/  LDSM.16.M88.4 R52, [R184+0x3800] ;  /* 0x00380000b834783b */ /* 0x000fe60000000200 */
[C---:B-1----:R-:W-:Y:S08]  /*dfb0*/  HMMA.16816.F32.BF16 R20, R8.reuse, R24, R20 ;  /* 0x000000180814723c */ /* 0x042ff00000041814 */
[C---:B------:R-:W-:Y:S01]  /*dfc0*/  HMMA.16816.F32.BF16 R28, R8.reuse, R26, R28 ;  /* 0x0000001a081c723c */ /* 0x040fe2000004181c */
[----:B------:R-:W-:Y:S07]  /*dfd0*/  LDSM.16.M88.4 R24, [R185+-0x2000] ;  /* 0xffe00000b918783b */ /* 0x000fee0000000200 */
[C---:B------:R-:W-:Y:S08]  /*dfe0*/  HMMA.16816.F32.BF16 R32, R8.reuse, R44, R32 ;  /* 0x0000002c0820723c */ /* 0x040ff00000041820 */
[----:B------:R-:W-:Y:S01]  /*dff0*/  HMMA.16816.F32.BF16 R12, R8, R46, R12 ;  /* 0x0000002e080c723c */ /* 0x000fe2000004180c */
[----:B------:R-:W1:Y:S04]  /*e000*/  LDSM.16.M88.4 R8, [R196+0x4000] ;  /* 0x00400000c408783b */ /* 0x000e680000000200 */
[----:B------:R-:W-:Y:S03]  /*e010*/  LDSM.16.M88.4 R44, [R3+0x2800] ;  /* 0x00280000032c783b */ /* 0x000fe60000000200 */
[C---:B---3--:R-:W-:Y:S08]  /*e020*/  HMMA.16816.F32.BF16 R20, R4.reuse, R36, R20 ;  /* 0x000000240414723c */ /* 0x048ff00000041814 */
[C---:B------:R-:W-:Y:S01]  /*e030*/  HMMA.16816.F32.BF16 R28, R4.reuse, R38, R28 ;  /* 0x00000026041c723c */ /* 0x040fe2000004181c */
[----:B------:R-:W-:Y:S07]  /*e040*/  LDSM.16.M88.4 R36, [R184+0x2000] ;  /* 0x00200000b824783b */ /* 0x000fee0000000200 */
[C---:B------:R-:W-:Y:S08]  /*e050*/  HMMA.16816.F32.BF16 R32, R4.reuse, R48, R32 ;  /* 0x000000300420723c */ /* 0x040ff00000041820 */
        /* <DEDUP_REMOVED lines=16> */
[----:B------:R-:W4:Y:S03]  /*e160*/  LDSM.16.M88.4 R48, [R16+0x2800] ;  /* 0x002800001030783b */ /* 0x000f260000000200 */
[C---:B-1----:R-:W-:Y:S08]  /*e170*/  HMMA.16816.F32.BF16 R20, R8.reuse, R24, R20 ;  /* 0x000000180814723c */ /* 0x042ff00000041814 */
[C---:B------:R-:W-:Y:S08]  /*e180*/  HMMA.16816.F32.BF16 R28, R8.reuse, R26, R28 ;  /* 0x0000001a081c723c */ /* 0x040ff0000004181c */
[C---:B------:R-:W-:Y:S08]  /*e190*/  HMMA.16816.F32.BF16 R32, R8.reuse, R44, R32 ;  /* 0x0000002c0820723c */ /* 0x040ff00000041820 */
[----:B------:R-:W-:Y:S01]  /*e1a0*/  HMMA.16816.F32.BF16 R12, R8, R46, R12 ;  /* 0x0000002e080c723c */ /* 0x000fe2000004180c */
[----:B------:R-:W1:Y:S04]  /*e1b0*/  LDSM.16.M88.4 R8, [R196+0x8000] ;  /* 0x00800000c408783b */ /* 0x000e680000000200 */
[----:B------:R-:W2:Y:S03]  /*e1c0*/  LDSM.16.M88.4 R44, [R185+-0x800] ;  /* 0xfff80000b92c783b */ /* 0x000ea60000000200 */
[C---:B---3--:R-:W-:Y:S08]  /*e1d0*/  HMMA.16816.F32.BF16 R20, R4.reuse, R40, R20 ;  /* 0x000000280414723c */ /* 0x048ff00000041814 */
[C---:B------:R-:W-:Y:S01]  /*e1e0*/  HMMA.16816.F32.BF16 R28, R4.reuse, R42, R28 ;  /* 0x0000002a041c723c */ /* 0x040fe2000004181c */
[----:B------:R-:W-:Y:S07]  /*e1f0*/  LDSM.16.M88.4 R40, [R184+0x3000] ;  /* 0x00300000b828783b */ /* 0x000fee0000000200 */
[C---:B----4-:R-:W-:Y:S08]  /*e200*/  HMMA.16816.F32.BF16 R32, R4.reuse, R48, R32 ;  /* 0x000000300420723c */ /* 0x050ff00000041820 */
[----:B------:R-:W-:Y:S01]  /*e210*/  HMMA.16816.F32.BF16 R12, R4, R50, R12 ;  /* 0x00000032040c723c */ /* 0x000fe2000004180c */
[----:B------:R-:W3:Y:S04]  /*e220*/  LDSM.16.M88.4 R4, [R194+0xc000] ;  /* 0x00c00000c204783b */ /* 0x000ee80000000200 */
[----:B------:R-:W-:Y:S03]  /*e230*/  LDSM.16.M88.4 R48, [R3+0x3800] ;  /* 0x003800000330783b */ /* 0x000fe60000000200 */
[C---:B-1----:R-:W-:Y:S08]  /*e240*/  HMMA.16816.F32.BF16 R24, R8.reuse, R36, R20 ;  /* 0x000000240818723c */ /* 0x042ff00000041814 */
[C---:B------:R-:W-:Y:S01]  /*e250*/  HMMA.16816.F32.BF16 R20, R8.reuse, R38, R28 ;  /* 0x000000260814723c */ /* 0x040fe2000004181c */
[----:B------:R-:W-:Y:S07]  /*e260*/  LDSM.16.M88.4 R36, [R3+0x3000] ;  /* 0x003000000324783b */ /* 0x000fee0000000200 */
[C---:B--2---:R-:W-:Y:S08]  /*e270*/  HMMA.16816.F32.BF16 R32, R8.reuse, R44, R32 ;  /* 0x0000002c0820723c */ /* 0x044ff00000041820 */
[----:B------:R-:W-:Y:S01]  /*e280*/  HMMA.16816.F32.BF16 R8, R8, R46, R12 ;  /* 0x0000002e0808723c */ /* 0x000fe2000004180c */
[----:B------:R-:W1:Y:S04]  /*e290*/  LDSM.16.M88.4 R12, [R195+0xc000] ;  /* 0x00c00000c30c783b */ /* 0x000e680000000200 */
[----:B------:R-:W-:Y:S03]  /*e2a0*/  LDSM.16.M88.4 R44, [R16+0x3000] ;  /* 0x00300000102c783b */ /* 0x000fe60000000200 */
[C---:B---3--:R-:W-:Y:S08]  /*e2b0*/  HMMA.16816.F32.BF16 R28, R4.reuse, R40, R24 ;  /* 0x00000028041c723c */ /* 0x048ff00000041818 */
[C---:B------:R-:W-:Y:S08]  /*e2c0*/  HMMA.16816.F32.BF16 R24, R4.reuse, R42, R20 ;  /* 0x0000002a0418723c */ /* 0x040ff00000041814 */
[C---:B------:R-:W-:Y:S01]  /*e2d0*/  HMMA.16816.F32.BF16 R20, R4.reuse, R52, R32 ;  /* 0x000000340414723c */ /* 0x040fe20000041820 */
[----:B------:R-:W-:Y:S07]  /*e2e0*/  LDSM.16.M88.4 R32, [R185] ;  /* 0x00000000b920783b */ /* 0x000fee0000000200 */
[----:B------:R-:W-:Y:S01]  /*e2f0*/  HMMA.16816.F32.BF16 R4, R4, R54, R8 ;  /* 0x000000360404723c */ /* 0x000fe20000041808 */
[----:B------:R-:W2:Y:S04]  /*e300*/  LDSM.16.M88.4 R8, [R197+0xc000] ;  /* 0x00c00000c508783b */ /* 0x000ea80000000200 */
[----:B------:R3:W4:Y:S03]  /*e310*/  LDSM.16.M88.4 R52, [R16+0x3800] ;  /* 0x003800001034783b */ /* 0x0007260000000200 */
[C---:B-1----:R-:W-:Y:S01]  /*e320*/  HMMA.16816.F32.BF16 R40, R12.reuse, R36, R28 ;  /* 0x000000240c28723c */ /* 0x042fe2000004181c */
[----:B------:R-:W-:Y:S07]  /*e330*/  LDSM.16.M88.4 R28, [R185+0x800] ;  /* 0x00080000b91c783b */ /* 0x000fee0000000200 */
[C---:B------:R-:W-:Y:S08]  /*e340*/  HMMA.16816.F32.BF16 R36, R12.reuse, R38, R24 ;  /* 0x000000260c24723c */ /* 0x040ff00000041818 */
[C---:B---3--:R-:W-:Y:S08]  /*e350*/  HMMA.16816.F32.BF16 R16, R12.reuse, R48, R20 ;  /* 0x000000300c10723c */ /* 0x048ff00000041814 */
[----:B------:R-:W-:Y:S01]  /*e360*/  HMMA.16816.F32.BF16 R12, R12, R50, R4 ;  /* 0x000000320c0c723c */ /* 0x000fe20000041804 */
[----:B------:R-:W1:Y:S01]  /*e370*/  LDSM.16.M88.4 R4, [R196+0xc000] ;  /* 0x00c00000c404783b */ /* 0x000e620000000200 */
[----:B------:R-:W-:-:S06]  /*e380*/  DEPBAR.LE SB0, 0x0 ;  /* 0x000080000000791a */ /* 0x000fcc0000000000 */
[C---:B--2---:R-:W-:Y:S08]  /*e390*/  HMMA.16816.F32.BF16 R24, R8.reuse, R44, R40 ;  /* 0x0000002c0818723c */ /* 0x044ff00000041828 */
[C---:B------:R-:W-:Y:S08]  /*e3a0*/  HMMA.16816.F32.BF16 R20, R8.reuse, R46, R36 ;  /* 0x0000002e0814723c */ /* 0x040ff00000041824 */
[C---:B----4-:R-:W-:Y:S08]  /*e3b0*/  HMMA.16816.F32.BF16 R16, R8.reuse, R52, R16 ;  /* 0x000000340810723c */ /* 0x050ff00000041810 */
[----:B------:R-:W-:Y:S08]  /*e3c0*/  HMMA.16816.F32.BF16 R8, R8, R54, R12 ;  /* 0x000000360808723c */ /* 0x000ff0000004180c */
[C---:B-1----:R-:W-:Y:S08]  /*e3d0*/  HMMA.16816.F32.BF16 R24, R4.reuse, R32, R24 ;  /* 0x000000200418723c */ /* 0x042ff00000041818 */
[C---:B------:R-:W-:Y:S08]  /*e3e0*/  HMMA.16816.F32.BF16 R32, R4.reuse, R34, R20 ;  /* 0x000000220420723c */ /* 0x040ff00000041814 */
[C---:B------:R-:W-:Y:S08]  /*e3f0*/  HMMA.16816.F32.BF16 R36, R4.reuse, R28, R16 ;  /* 0x0000001c0424723c */ /* 0x040ff00000041810 */
[----:B------:R-:W-:Y:S01]  /*e400*/  HMMA.16816.F32.BF16 R12, R4, R30, R8 ;  /* 0x0000001e040c723c */ /* 0x000fe20000041808 */
[----:B------:R-:W-:Y:S06]  /*e410*/  BAR.SYNC.DEFER_BLOCKING 0x0 ;  /* 0x0000000000007b1d */ /* 0x000fec0000010000 */
[----:B------:R-:W-:Y:S01]  /*e420*/  @!UPT UIADD3 URZ, URZ, URZ, URZ ;  /* 0x0000003f3f3ff290 */ /* 0x000fe2000fffe03f */
[----:B------:R-:W-:Y:S11]  /*e430*/  @!P0 BRA `(.L_x_262) ;  /* 0x000002f000008947 */ /* 0x000ff60003800000 */
[----:B------:R-:W-:Y:S01]  /*e440*/  ISETP.NE.AND P2, PT, R57, 0x1, PT ;  /* 0x000000013900780c */ /* 0x000fe20003f45270 */
[----:B------:R-:W-:Y:S01]  /*e450*/  IMAD R2, R56, 0x20, R227 ;  /* 0x0000002038027824 */ /* 0x000fe200078e02e3 */
[----:B------:R-:W-:Y:S01]  /*e460*/  ISETP.GT.AND P0, PT, R219, 0x1f, PT ;  /* 0x0000001fdb00780c */ /* 0x000fe20003f04270 */
[----:B------:R-:W-:-:S03]  /*e470*/  IMAD.MOV.U32 R203, RZ, RZ, RZ ;  /* 0x000000ffffcb7224 */ /* 0x000fc600078e00ff */
[----:B------:R-:W-:-:S05]  /*e480*/  IADD3 R2, R2, -0x20, R219 ;  /* 0xffffffe002027810 */ /* 0x000fca0007ffe0db */
[----:B------:R-:W-:Y:S02]  /*e490*/  IMAD.MOV.U32 R0, RZ, RZ, R2 ;  /* 0x000000ffff007224 */ /* 0x000fe400078e0002 */
[----:B------:R-:W-:-:S05]  /*e4a0*/  @P2 IMAD.HI.U32 R3, R2, c[0x0][0x2bc], RZ ;  /* 0x0000af0002032a27 */ /* 0x000fca00078e00ff */
[----:B------:R-:W-:-:S04]  /*e4b0*/  @P2 SHF.R.U32.HI R0, RZ, c[0x0][0x2c0], R3 ;  /* 0x0000b000ff002a19 */ /* 0x000fc80000011603 */
[----:B------:R-:W-:-:S04]  /*e4c0*/  @!P0 IADD3 R3, P1, R0, R224, RZ ;  /* 0x000000e000038210 */ /* 0x000fc80007f3e0ff */
[----:B------:R-:W-:Y:S02]  /*e4d0*/  @!P0 LEA.HI.X.SX32 R5, R0, R226, 0x1, P1 ;  /* 0x000000e200058211 */ /* 0x000fe400008f0eff */
[----:B------:R-:W-:-:S04]  /*e4e0*/  @!P0 LEA R4, P1, R3, c[0x0][0x2a0], 0x2 ;  /* 0x0000a80003048a11 */ /* 0x000fc800078210ff */
[----:B------:R-:W-:-:S05]  /*e4f0*/  @!P0 LEA.HI.X R5, R3, c[0x0][0x2a4], R5, 0x2, P1 ;  /* 0x0000a90003058a11 */ /* 0x000fca00008f1405 */
[----:B------:R-:W2:Y:S01]  /*e500*/  @!P0 LDG.E R203, [R4.64] ;  /* 0x0000000804cb8981 */ /* 0x000ea2000c1e1900 */
[----:B------:R-:W-:-:S04]  /*e510*/  IMAD.MOV R0, RZ, RZ, -R0 ;  /* 0x000000ffff007224 */ /* 0x000fc800078e0a00 */
[----:B------:R-:W-:-:S04]  /*e520*/  IMAD R204, R0, c[0x0][0x2b8], R2 ;  /* 0x0000ae0000cc7a24 */ /* 0x000fc800078e0202 */
[----:B------:R-:W-:Y:S01]  /*e530*/  IMAD.WIDE.U32 R2, R204, c[0x0][0x1e0], RZ ;  /* 0x00007800cc027a25 */ /* 0x000fe200078e00ff */
[----:B------:R-:W-:-:S05]  /*e540*/  SHF.R.S32.HI R0, RZ, 0x1f, R204 ;  /* 0x0000001fff007819 */ /* 0x000fca00000114cc */
[----:B------:R-:W-:-:S04]  /*e550*/  IMAD R0, R0, c[0x0][0x1e0], RZ ;  /* 0x0000780000007a24 */ /* 0x000fc800078e02ff */
[----:B------:R-:W-:-:S04]  /*e560*/  IMAD R0, R204, c[0x0][0x1e4], R0 ;  /* 0x00007900cc007a24 */ /* 0x000fc800078e0200 */
[----:B------:R-:W-:Y:S01]  /*e570*/  IMAD.IADD R3, R3, 0x1, R0 ;  /* 0x0000000103037824 */ /* 0x000fe200078e0200 */
[----:B--2---:R-:W-:-:S03]  /*e580*/  SHF.R.S32.HI R0, RZ, 0x1f, R203 ;  /* 0x0000001fff007819 */ /* 0x004fc600000114cb */
[----:B------:R-:W-:-:S04]  /*e590*/  IMAD.WIDE.U32 R2, R203, c[0x0][0x1f0], R2 ;  /* 0x00007c00cb027a25 */ /* 0x000fc800078e0002 */
[----:B------:R-:W-:Y:S01]  /*e5a0*/  IMAD R4, R0, c[0x0][0x1f0], RZ ;  /* 0x00007c0000047a24 */ /* 0x000fe200078e02ff */
[----:B------:R-:W-:-:S03]  /*e5b0*/  IADD3 R0, P1, R222, R2, RZ ;  /* 0x00000002de007210 */ /* 0x000fc60007f3e0ff */
[----:B------:R-:W-:Y:S01]  /*e5c0*/  IMAD R2, R203, c[0x0][0x1f4], R4 ;  /* 0x00007d00cb027a24 */ /* 0x000fe200078e0204 */
[----:B------:R-:W-:-:S04]  /*e5d0*/  LEA R5, P0, R0, c[0x0][0x1c8], 0x1 ;  /* 0x0000720000057a11 */ /* 0x000fc800078008ff */
[----:B------:R-:W-:-:S04]  /*e5e0*/  IADD3.X R2, R221, R3, R2, P1, !PT ;  /* 0x00000003dd027210 */ /* 0x000fc80000ffe402 */
[----:B------:R-:W-:Y:S01]  /*e5f0*/  LEA.HI.X R0, R0, c[0x0][0x1cc], R2, 0x1, P0 ;  /* 0x0000730000007a11 */ /* 0x000fe200000f0c02 */
[----:B------:R-:W-:Y:S05]  /*e600*/  BRA.DIV ~URZ, `(.L_x_263) ;  /* 0x000090827f007947 */ /* 0x000fea000b800000 */
[----:B------:R1:W2:Y:S02]  /*e610*/  SHFL.IDX PT, R4, R0, RZ, 0x181f ;  /* 0x00181fff00047589 */ /* 0x0002a400000e0000 */
.L_x_344:
[----:B------:R-:W-:Y:S05]  /*e620*/  BRA.DIV ~URZ, `(.L_x_264) ;  /* 0x000090d27f007947 */ /* 0x000fea000b800000 */
[----:B-1----:R1:W3:Y:S02]  /*e630*/  SHFL.IDX PT, R0, R5, RZ, 0x181f ;  /* 0x00181fff05007589 */ /* 0x0022e400000e0000 */
.L_x_345:
[CC--:B---3--:R-:W-:Y:S02]  /*e640*/  LEA R10, P0, R134.reuse, R0.reuse, 0x1 ;  /* 0x00000000860a7211 */ /* 0x0c8fe400078008ff */
[-C--:B------:R-:W-:Y:S02]  /*e650*/  LEA R8, P2, R205, R0.reuse, 0x1 ;  /* 0x00000000cd087211 */ /* 0x080fe400078408ff */
[----:B------:R-:W-:Y:S02]  /*e660*/  LEA R6, P1, R199, R0, 0x1 ;  /* 0x00000000c7067211 */ /* 0x000fe400078208ff */
[----:B--2---:R-:W-:Y:S02]  /*e670*/  LEA.HI.X R11, R134, R4, R135, 0x1, P0 ;  /* 0x00000004860b7211 */ /* 0x004fe400000f0c87 */
[----:B------:R-:W-:Y:S02]  /*e680*/  LEA R2, P0, R200, R0, 0x1 ;  /* 0x00000000c8027211 */ /* 0x000fe400078008ff */
[-C--:B------:R-:W-:Y:S01]  /*e690*/  LEA.HI.X R9, R205, R4.reuse, R209, 0x1, P2 ;  /* 0x00000004cd097211 */ /* 0x080fe200010f0cd1 */
[----:B------:R-:W-:Y:S01]  /*e6a0*/  @!PT LDS RZ, [RZ] ;  /* 0x00000000fffff984 */ /* 0x000fe20000000800 */
[----:B------:R-:W-:Y:S01]  /*e6b0*/  @!PT LDS RZ, [RZ] ;  /* 0x00000000fffff984 */ /* 0x000fe20000000800 */
[----:B------:R-:W-:Y:S01]  /*e6c0*/  @!PT LDS RZ, [RZ] ;  /* 0x00000000fffff984 */ /* 0x000fe20000000800 */
[----:B------:R2:W-:Y:S01]  /*e6d0*/  LDGSTS.E.BYPASS.LTC128B.128 [R198+0xc080], [R10.64], !P6 ;  /* 0x0c0800000ac67fae */ /* 0x0005e2000f101d48 */
[----:B------:R-:W-:-:S02]  /*e6e0*/  LEA.HI.X R7, R199, R4, R211, 0x1, P1 ;  /* 0x00000004c7077211 */ /* 0x000fc400008f0cd3 */
[----:B------:R-:W-:Y:S01]  /*e6f0*/  LEA.HI.X R3, R200, R4, R210, 0x1, P0 ;  /* 0x00000004c8037211 */ /* 0x000fe200000f0cd2 */
[----:B------:R2:W-:Y:S04]  /*e700*/  LDGSTS.E.BYPASS.LTC128B.128 [R198+0xd080], [R8.64], !P5 ;  /* 0x0d08000008c67fae */ /* 0x0005e8000e901d48 */
[----:B------:R2:W-:Y:S04]  /*e710*/  LDGSTS.E.BYPASS.LTC128B.128 [R198+0xe080], [R6.64], !P4 ;  /* 0x0e08000006c67fae */ /* 0x0005e8000e101d48 */
[----:B------:R2:W-:Y:S02]  /*e720*/  LDGSTS.E.BYPASS.LTC128B.128 [R198+0xf080], [R2.64], !P3 ;  /* 0x0f08000002c67fae */ /* 0x0005e4000d901d48 */
.L_x_262:
[----:B------:R-:W-:Y:S05]  /*e730*/  BSYNC B0 ;  /* 0x0000000000007941 */ /* 0x000fea0003800000 */
.L_x_261:
[----:B------:R-:W-:Y:S01]  /*e740*/  IMAD.IADD R0, R106, 0x1, -R249 ;  /* 0x000000016a007824 */ /* 0x000fe200078e0af9 */
[----:B------:R-:W0:Y:S04]  /*e750*/  LDGDEPBAR ;  /* 0x00000000000079af */ /* 0x000e280000000000 */
[----:B------:R-:W-:-:S02]  /*e760*/  ISETP.GT.AND P1, PT, R0, RZ, PT ;  /* 0x000000ff0000720c */ /* 0x000fc40003f24270 */
[----:B------:R-:W-:Y:S02]  /*e770*/  ISETP.GT.AND P0, PT, R0, 0x1, PT ;  /* 0x000000010000780c */ /* 0x000fe40003f04270 */
[----:B--2---:R-:W-:Y:S02]  /*e780*/  FSEL R11, R26, -INF , P1 ;  /* 0xff8000001a0b7808 */ /* 0x004fe40000800000 */
[----:B------:R-:W-:Y:S02]  /*e790*/  FSEL R6, R24, -INF , P1 ;  /* 0xff80000018067808 */ /* 0x000fe40000800000 */
[----:B------:R-:W-:Y:S02]  /*e7a0*/  FSEL R18, R27, -INF , P0 ;  /* 0xff8000001b127808 */ /* 0x000fe40000000000 */
[----:B------:R-:W-:Y:S02]  /*e7b0*/  FSEL R7, R25, -INF , P0 ;  /* 0xff80000019077808 */ /* 0x000fe40000000000 */
[----:B------:R-:W-:-:S02]  /*e7c0*/  ISETP.GT.AND P5, PT, R0, 0x8, PT ;  /* 0x000000080000780c */ /* 0x000fc40003fa4270 */
[C---:B------:R-:W-:Y:S02]  /*e7d0*/  ISETP.GT.AND P4, PT, R0.reuse, 0x9, PT ;  /* 0x000000090000780c */ /* 0x040fe40003f84270 */
[C---:B------:R-:W-:Y:S02]  /*e7e0*/  ISETP.GT.AND P3, PT, R0.reuse, 0x10, PT ;  /* 0x000000100000780c */ /* 0x040fe40003f64270 */
[C---:B------:R-:W-:Y:S02]  /*e7f0*/  ISETP.GT.AND P2, PT, R0.reuse, 0x11, PT ;  /* 0x000000110000780c */ /* 0x040fe40003f44270 */
[C---:B------:R-:W-:Y:S02]  /*e800*/  ISETP.GT.AND P1, PT, R0.reuse, 0x18, PT ;  /* 0x000000180000780c */ /* 0x040fe40003f24270 */
[----:B------:R-:W-:Y:S02]  /*e810*/  ISETP.GT.AND P0, PT, R0, 0x19, PT ;  /* 0x000000190000780c */ /* 0x000fe40003f04270 */
[----:B------:R-:W-:-:S02]  /*e820*/  FSEL R20, R34, -INF , P5 ;  /* 0xff80000022147808 */ /* 0x000fc40002800000 */
[----:B------:R-:W-:Y:S02]  /*e830*/  FSEL R8, R32, -INF , P5 ;  /* 0xff80000020087808 */ /* 0x000fe40002800000 */
[----:B------:R-:W-:Y:S02]  /*e840*/  FMNMX.FTZ R0, R6, R7, !PT ;  /* 0x0000000706007209 */ /* 0x000fe40007810000 */
[----:B------:R-:W-:Y:S02]  /*e850*/  FMNMX.FTZ R2, R11, R18, !PT ;  /* 0x000000120b027209 */ /* 0x000fe40007810000 */
[----:B------:R-:W-:Y:S02]  /*e860*/  FSEL R21, R35, -INF , P4 ;  /* 0xff80000023157808 */ /* 0x000fe40002000000 */
[----:B------:R-:W-:Y:S02]  /*e870*/  FSEL R10, R33, -INF , P4 ;  /* 0xff800000210a7808 */ /* 0x000fe40002000000 */
[----:B------:R-:W-:-:S02]  /*e880*/  FMNMX.FTZ R0, R8, R0, !PT ;  /* 0x0000000008007209 */ /* 0x000fc40007810000 */
[----:B------:R-:W-:Y:S02]  /*e890*/  FMNMX.FTZ R2, R20, R2, !PT ;  /* 0x0000000214027209 */ /* 0x000fe40007810000 */
[----:B------:R-:W-:Y:S02]  /*e8a0*/  FSEL R22, R38, -INF , P3 ;  /* 0xff80000026167808 */ /* 0x000fe40001800000 */
[----:B------:R-:W-:Y:S02]  /*e8b0*/  FSEL R9, R36, -INF , P3 ;  /* 0xff80000024097808 */ /* 0x000fe40001800000 */
[----:B------:R-:W-:Y:S02]  /*e8c0*/  FMNMX.FTZ R0, R10, R0, !PT ;  /* 0x000000000a007209 */ /* 0x000fe40007810000 */
[----:B------:R-:W-:Y:S02]  /*e8d0*/  FMNMX.FTZ R2, R21, R2, !PT ;  /* 0x0000000215027209 */ /* 0x000fe40007810000 */
        /* <DEDUP_REMOVED lines=12> */
[----:B------:R-:W-:-:S02]  /*e9a0*/  FMNMX.FTZ R4, R19, R0, !PT ;  /* 0x0000000013047209 */ /* 0x000fc40007810000 */
[----:B-1----:R-:W-:Y:S01]  /*e9b0*/  FMNMX.FTZ R5, R29, R2, !PT ;  /* 0x000000021d057209 */ /* 0x002fe20007810000 */
[----:B------:R-:W-:Y:S05]  /*e9c0*/  BRA.DIV ~URZ, `(.L_x_265) ;  /* 0x00008da27f007947 */ /* 0x000fea000b800000 */
[----:B------:R-:W1:Y:S04]  /*e9d0*/  SHFL.BFLY PT, R0, R4, 0x2, 0x1f ;  /* 0x0c401f0004007f89 */ /* 0x000e6800000e0000 */
[----:B------:R-:W2:Y:S01]  /*e9e0*/  SHFL.BFLY PT, R3, R5, 0x2, 0x1f ;  /* 0x0c401f0005037f89 */ /* 0x000ea200000e0000 */
[----:B-1----:R-:W-:Y:S02]  /*e9f0*/  FMNMX.FTZ R0, R4, R0, !PT ;  /* 0x0000000004007209 */ /* 0x002fe40007810000 */
[----:B--2---:R-:W-:-:S03]  /*ea00*/  FMNMX.FTZ R5, R5, R3, !PT ;  /* 0x0000000305057209 */ /* 0x004fc60007810000 */
[----:B------:R-:W1:Y:S04]  /*ea10*/  SHFL.BFLY PT, R2, R0, 0x1, 0x1f ;  /* 0x0c201f0000027f89 */ /* 0x000e6800000e0000 */
[----:B------:R2:W3:Y:S01]  /*ea20*/  SHFL.BFLY PT, R3, R5, 0x1, 0x1f ;  /* 0x0c201f0005037f89 */ /* 0x0004e200000e0000 */
[----:B-1----:R-:W-:-:S05]  /*ea30*/  FMNMX.FTZ R133, R0, R2, !PT ;  /* 0x0000000200857209 */ /* 0x002fca0007810000 */
.L_x_346:
[C---:B------:R-:W-:Y:S01]  /*ea40*/  FMUL.FTZ R2, R133.reuse, c[0x0][0x2d0] ;  /* 0x0000b40085027a20 */ /* 0x040fe20000410000 */
[----:B------:R-:W-:Y:S01]  /*ea50*/  FSETP.NEU.FTZ.AND P0, PT, R133, -INF , PT ;  /* 0xff8000008500780b */ /* 0x000fe20003f1d000 */
[----:B------:R-:W-:Y:S01]  /*ea60*/  WARPSYNC 0xffffffff ;  /* 0xffffffff00007948 */ /* 0x000fe20003800000 */
[----:B------:R-:W1:Y:S02]  /*ea70*/  LDSM.16.MT88.4 R12, [R186] ;  /* 0x00000000ba0c783b */ /* 0x000e640000004200 */
[----:B------:R-:W-:-:S02]  /*ea80*/  FSEL R2, R2, RZ, P0 ;  /* 0x000000ff02027208 */ /* 0x000fc40000000000 */
[----:B------:R-:W4:Y:S03]  /*ea90*/  LDSM.16.MT88.4 R24, [R187] ;  /* 0x00000000bb18783b */ /* 0x000f260000004200 */
[--C-:B------:R-:W-:Y:S01]  /*eaa0*/  FFMA.FTZ R0, R6, c[0x0][0x2d0], -R2.reuse ;  /* 0x0000b40006007a23 */ /* 0x100fe20000010802 */
[----:B------:R-:W-:Y:S03]  /*eab0*/  LDSM.16.MT88.4 R32, [R189] ;  /* 0x00000000bd20783b */ /* 0x000fe60000004200 */
[----:B------:R5:W-:Y:S01]  /*eac0*/  MUFU.EX2 R110, R0 ;  /* 0x00000000006e7308 */ /* 0x000be20000000800 */
[----:B------:R-:W-:Y:S04]  /*ead0*/  LDSM.16.MT88.4 R152, [R186+0x800] ;  /* 0x00080000ba98783b */ /* 0x000fe80000004200 */
[----:B------:R-:W-:Y:S04]  /*eae0*/  LDSM.16.MT88.4 R144, [R187+0x800] ;  /* 0x00080000bb90783b */ /* 0x000fe80000004200 */
[----:B------:R-:W-:Y:S04]  /*eaf0*/  LDSM.16.MT88.4 R36, [R188] ;  /* 0x00000000bc24783b */ /* 0x000fe80000004200 */
[----:B------:R-:W-:Y:S01]  /*eb00*/  LDSM.16.MT88.4 R40, [R186+0x1000] ;  /* 0x00100000ba28783b */ /* 0x000fe20000004200 */
[----:B-----5:R-:W-:-:S03]  /*eb10*/  FFMA.FTZ R0, R7, c[0x0][0x2d0], -R2 ;  /* 0x0000b40007007a23 */ /* 0x020fc60000010802 */
[----:B------:R-:W-:Y:S01]  /*eb20*/  LDSM.16.MT88.4 R52, [R188+0x800] ;  /* 0x00080000bc34783b */ /* 0x000fe20000004200 */
[----:B------:R5:W2:Y:S03]  /*eb30*/  MUFU.EX2 R108, R0 ;  /* 0x00000000006c7308 */ /* 0x000aa60000000800 */
[----:B------:R-:W-:Y:S04]  /*eb40*/  LDSM.16.MT88.4 R56, [R189+0x1000] ;  /* 0x00100000bd38783b */ /* 0x000fe80000004200 */
[----:B------:R-:W-:Y:S04]  /*eb50*/  LDSM.16.MT88.4 R68, [R189+0x1800] ;  /* 0x00180000bd44783b */ /* 0x000fe80000004200 */
[----:B------:R-:W-:Y:S04]  /*eb60*/  LDSM.16.MT88.4 R72, [R186+0x2000] ;  /* 0x00200000ba48783b */ /* 0x000fe80000004200 */
[----:B------:R-:W3:Y:S01]  /*eb70*/  LDSM.16.MT88.4 R60, [R187+0x1000] ;  /* 0x00100000bb3c783b */ /* 0x000ee20000004200 */
[--C-:B-----5:R-:W-:Y:S01]  /*eb80*/  FFMA.FTZ R0, R8, c[0x0][0x2d0], -R2.reuse ;  /* 0x0000b40008007a23 */ /* 0x120fe20000010802 */
[----:B---3--:R-:W-:Y:S01]  /*eb90*/  FMNMX.FTZ R8, R3, R5, !PT ;  /* 0x0000000503087209 */ /* 0x008fe20007810000 */
[----:B------:R-:W-:Y:S01]  /*eba0*/  FFMA.FTZ R3, R10, c[0x0][0x2d0], -R2 ;  /* 0x0000b4000a037a23 */ /* 0x000fe20000010802 */
[----:B--2---:R-:W-:Y:S01]  /*ebb0*/  F2FP.BF16.PACK_AB R4, R108, R110 ;  /* 0x0000006e6c04723e */ /* 0x004fe200000010ff */
[----:B------:R2:W-:Y:S01]  /*ebc0*/  MUFU.EX2 R109, R0 ;  /* 0x00000000006d7308 */ /* 0x0005e20000000800 */
[C---:B------:R-:W-:Y:S01]  /*ebd0*/  FSETP.NEU.FTZ.AND P0, PT, R8.reuse, -INF , PT ;  /* 0xff8000000800780b */ /* 0x040fe20003f1d000 */
[----:B------:R-:W-:Y:S04]  /*ebe0*/  LDSM.16.MT88.4 R64, [R188+0x1000] ;  /* 0x00100000bc40783b */ /* 0x000fe80000004200 */
[----:B------:R-:W-:Y:S02]  /*ebf0*/  LDSM.16.MT88.4 R80, [R188+0x1800] ;  /* 0x00180000bc50783b */ /* 0x000fe40000004200 */
[----:B------:R3:W5:Y:S02]  /*ec00*/  MUFU.EX2 R119, R3 ;  /* 0x0000000300777308 */ /* 0x0007640000000800 */
[----:B------:R-:W1:Y:S04]  /*ec10*/  LDSM.16.MT88.4 R84, [R187+0x2000] ;  /* 0x00200000bb54783b */ /* 0x000e680000004200 */
[----:B------:R-:W-:Y:S01]  /*ec20*/  LDSM.16.MT88.4 R92, [R187+0x2800] ;  /* 0x00280000bb5c783b */ /* 0x000fe20000004200 */
[----:B--2---:R-:W-:-:S03]  /*ec30*/  FMUL.FTZ R0, R8, c[0x0][0x2d0] ;  /* 0x0000b40008007a20 */ /* 0x004fc60000410000 */
[----:B------:R-:W-:Y:S02]  /*ec40*/  LDSM.16.MT88.4 R96, [R188+0x2800] ;  /* 0x00280000bc60783b */ /* 0x000fe40000004200 */
[----:B------:R-:W-:Y:S02]  /*ec50*/  FSEL R0, R0, RZ, P0 ;  /* 0x000000ff00007208 */ /* 0x000fe40000000000 */
[----:B------:R-:W-:Y:S01]  /*ec60*/  LDSM.16.MT88.4 R112, [R187+0x3000] ;  /* 0x00300000bb70783b */ /* 0x000fe20000004200 */
[----:B---3--:R-:W-:Y:S01]  /*ec70*/  FFMA.FTZ R3, R9, c[0x0][0x2d0], -R2 ;  /* 0x0000b40009037a23 */ /* 0x008fe20000010802 */
[----:B-----5:R-:W-:Y:S02]  /*ec80*/  F2FP.BF16.PACK_AB R6, R119, R109 ;  /* 0x0000006d7706723e */ /* 0x020fe400000010ff */
[----:B------:R-:W-:Y:S01]  /*ec90*/  LDSM.16.MT88.4 R120, [R189+0x3000] ;  /* 0x00300000bd78783b */ /* 0x000fe20000004200 */
[----:B------:R2:W-:Y:S03]  /*eca0*/  MUFU.EX2 R118, R3 ;  /* 0x0000000300767308 */ /* 0x0005e60000000800 */
[----:B------:R-:W-:Y:S04]  /*ecb0*/  LDSM.16.MT88.4 R48, [R187+0x1800] ;  /* 0x00180000bb30783b */ /* 0x000fe80000004200 */
[----:B------:R-:W-:Y:S04]  /*ecc0*/  LDSM.16.MT88.4 R88, [R189+0x2000] ;  /* 0x00200000bd58783b */ /* 0x000fe80000004200 */
[----:B------:R-:W3:Y:S01]  /*ecd0*/  LDSM.16.MT88.4 R104, [R186+0x3000] ;  /* 0x00300000ba68783b */ /* 0x000ee20000004200 */
[----:B--2---:R-:W-:-:S04]  /*ece0*/  FFMA.FTZ R3, R11, c[0x0][0x2d0], -R0 ;  /* 0x0000b4000b037a23 */ /* 0x004fc80000010800 */
[----:B------:R2:W-:Y:S02]  /*ecf0*/  MUFU.EX2 R10, R3 ;  /* 0x00000003000a7308 */ /* 0x0005e40000000800 */
[----:B--2---:R-:W-:-:S06]  /*ed00*/  FFMA.FTZ R3, R18, c[0x0][0x2d0], -R0 ;  /* 0x0000b40012037a23 */ /* 0x004fcc0000010800 */
[----:B------:R2:W5:Y:S02]  /*ed10*/  MUFU.EX2 R9, R3 ;  /* 0x0000000300097308 */ /* 0x0005640000000800 */
[----:B--2---:R-:W-:Y:S01]  /*ed20*/  FFMA.FTZ R3, R20, c[0x0][0x2d0], -R0 ;  /* 0x0000b40014037a23 */ /* 0x004fe20000010800 */
[----:B-----5:R-:W-:-:S05]  /*ed30*/  F2FP.BF16.PACK_AB R5, R9, R10 ;  /* 0x0000000a0905723e */ /* 0x020fca00000010ff */
[----:B------:R2:W-:Y:S02]  /*ed40*/  MUFU.EX2 R116, R3 ;  /* 0x0000000300747308 */ /* 0x0005e40000000800 */
[----:B--2---:R-:W-:-:S06]  /*ed50*/  FFMA.FTZ R3, R21, c[0x0][0x2d0], -R0 ;  /* 0x0000b40015037a23 */ /* 0x004fcc0000010800 */
[----:B------:R2:W5:Y:S02]  /*ed60*/  MUFU.EX2 R11, R3 ;  /* 0x00000003000b7308 */ /* 0x0005640000000800 */
[----:B--2---:R-:W-:Y:S01]  /*ed70*/  FFMA.FTZ R3, R17, c[0x0][0x2d0], -R2 ;  /* 0x0000b40011037a23 */ /* 0x004fe20000010802 */
[----:B-----5:R-:W-:-:S05]  /*ed80*/  F2FP.BF16.PACK_AB R7, R11, R116 ;  /* 0x000000740b07723e */ /* 0x020fca00000010ff */
[----:B------:R2:W5:Y:S02]  /*ed90*/  MUFU.EX2 R124, R3 ;  /* 0x00000003007c7308 */ /* 0x0005640000000800 */
[C---:B-1----:R-:W-:Y:S08]  /*eda0*/  HMMA.16816.F32.BF16 R156, R4.reuse, R12, RZ ;  /* 0x0000000c049c723c */ /* 0x042ff000000418ff */
[----:B------:R-:W-:Y:S01]  /*edb0*/  HMMA.16816.F32.BF16 R12, R4, R14, RZ ;  /* 0x0000000e040c723c */ /* 0x000fe200000418ff */
[--C-:B--2---:R-:W-:Y:S01]  /*edc0*/  FFMA.FTZ R3, R16, c[0x0][0x2d0], -R2.reuse ;  /* 0x0000b40010037a23 */ /* 0x104fe20000010802 */
[----:B-----5:R-:W-:Y:S01]  /*edd0*/  F2FP.BF16.PACK_AB R128, R124, R118 ;  /* 0x000000767c80723e */ /* 0x020fe200000010ff */
[----:B------:R-:W-:-:S02]  /*ede0*/  FFMA.FTZ R2, R19, c[0x0][0x2d0], -R2 ;  /* 0x0000b40013027a23 */ /* 0x000fc40000010802 */
[----:B------:R-:W-:Y:S01]  /*edf0*/  MUFU.EX2 R125, R3 ;  /* 0x00000003007d7308 */ /* 0x000fe20000000800 */
[----:B------:R-:W1:Y:S02]  /*ee00*/  LDSM.16.MT88.4 R16, [R189+0x800] ;  /* 0x00080000bd10783b */ /* 0x000e640000004200 */
[C---:B----4-:R-:W-:Y:S05]  /*ee10*/  HMMA.16816.F32.BF16 R148, R4.reuse, R24, RZ ;  /* 0x000000180494723c */ /* 0x050fea00000418ff */
[----:B------:R2:W4:Y:S03]  /*ee20*/  MUFU.EX2 R207, R2 ;  /* 0x0000000200cf7308 */ /* 0x0005260000000800 */
[C---:B------:R-:W-:Y:S08]  /*ee30*/  HMMA.16816.F32.BF16 R24, R4.reuse, R26, RZ ;  /* 0x0000001a0418723c */ /* 0x040ff000000418ff */
[----:B------:R-:W-:Y:S01]  /*ee40*/  HMMA.16816.F32.BF16 R44, R4, R60, RZ ;  /* 0x0000003c042c723c */ /* 0x000fe200000418ff */
[----:B--2---:R-:W-:Y:S01]  /*ee50*/  FFMA.FTZ R2, R22, c[0x0][0x2d0], -R0 ;  /* 0x0000b40016027a23 */ /* 0x004fe20000010800 */
[----:B----4-:R-:W-:-:S06]  /*ee60*/  F2FP.BF16.PACK_AB R130, R207, R125 ;  /* 0x0000007dcf82723e */ /* 0x010fcc00000010ff */
[C---:B------:R-:W-:Y:S01]  /*ee70*/  HMMA.16816.F32.BF16 R76, R4.reuse, R84, RZ ;  /* 0x00000054044c723c */ /* 0x040fe200000418ff */
[----:B------:R2:W-:Y:S07]  /*ee80*/  MUFU.EX2 R3, R2 ;  /* 0x0000000200037308 */ /* 0x0005ee0000000800 */
[C---:B---3--:R-:W-:Y:S08]  /*ee90*/  HMMA.16816.F32.BF16 R100, R4.reuse, R104, RZ ;  /* 0x000000680464723c */ /* 0x048ff000000418ff */
[----:B------:R-:W-:Y:S01]  /*eea0*/  HMMA.16816.F32.BF16 R104, R4, R106, RZ ;  /* 0x0000006a0468723c */ /* 0x000fe200000418ff */
[----:B--2---:R-:W-:-:S04]  /*eeb0*/  FFMA.FTZ R2, R23, c[0x0][0x2d0], -R0 ;  /* 0x0000b40017027a23 */ /* 0x004fc80000010800 */
[----:B------:R2:W3:Y:S03]  /*eec0*/  MUFU.EX2 R117, R2 ;  /* 0x0000000200757308 */ /* 0x0004e60000000800 */
[C---:B------:R-:W-:Y:S08]  /*eed0*/  HMMA.16816.F32.BF16 R20, R4.reuse, R32, RZ ;  /* 0x000000200414723c */ /* 0x040ff000000418ff */
[----:B------:R-:W-:Y:S01]  /*eee0*/  HMMA.16816.F32.BF16 R32, R4, R34, RZ ;  /* 0x000000220420723c */ /* 0x000fe200000418ff */
[--C-:B--2---:R-:W-:Y:S01]  /*eef0*/  FFMA.FTZ R2, R28, c[0x0][0x2d0], -R0.reuse ;  /* 0x0000b4001c027a23 */ /* 0x104fe20000010800 */
[----:B---3--:R-:W-:Y:S01]  /*ef00*/  F2FP.BF16.PACK_AB R129, R117, R3 ;  /* 0x000000037581723e */ /* 0x008fe200000010ff */
[----:B------:R-:W-:-:S02]  /*ef10*/  FFMA.FTZ R0, R29, c[0x0][0x2d0], -R0 ;  /* 0x0000b4001d007a23 */ /* 0x000fc40000010800 */
[----:B------:R2:W-:Y:S03]  /*ef20*/  MUFU.EX2 R126, R2 ;  /* 0x00000002007e7308 */ /* 0x0005e60000000800 */
[----:B------:R-:W-:Y:S05]  /*ef30*/  HMMA.16816.F32.BF16 R28, R4, R36, RZ ;  /* 0x00000024041c723c */ /* 0x000fea00000418ff */
[----:B------:R-:W3:Y:S01]  /*ef40*/  MUFU.EX2 R206, R0 ;  /* 0x0000000000ce7308 */ /* 0x000ee20000000800 */
[----:B--2---:R-:W-:-:S04]  /*ef50*/  FADD.FTZ R2, R10, R9 ;  /* 0x000000090a027221 */ /* 0x004fc80000010000 */
[----:B------:R-:W-:Y:S01]  /*ef60*/  FADD.FTZ R2, R116, R2 ;  /* 0x0000000274027221 */ /* 0x000fe20000010000 */
[----:B---3--:R-:W-:Y:S01]  /*ef70*/  F2FP.BF16.PACK_AB R131, R206, R126 ;  /* 0x0000007ece83723e */ /* 0x008fe200000010ff */
[----:B------:R-:W-:Y:S02]  /*ef80*/  FADD.FTZ R0, R110, R108 ;  /* 0x0000006c6e007221 */ /* 0x000fe40000010000 */
[----:B------:R-:W-:Y:S02]  /*ef90*/  FADD.FTZ R2, R11, R2 ;  /* 0x000000020b027221 */ /* 0x000fe40000010000 */
[----:B------:R-:W-:Y:S02]  /*efa0*/  FADD.FTZ R0, R109, R0 ;  /* 0x000000006d007221 */ /* 0x000fe40000010000 */
[----:B------:R-:W-:Y:S01]  /*efb0*/  HMMA.16816.F32.BF16 R156, R128, R152, R156 ;  /* 0x00000098809c723c */ /* 0x000fe2000004189c */
[----:B------:R-:W-:Y:S02]  /*efc0*/  FADD.FTZ R2, R3, R2 ;  /* 0x0000000203027221 */ /* 0x000fe40000010000 */
[----:B------:R-:W-:-:S02]  /*efd0*/  FADD.FTZ R0, R119, R0 ;  /* 0x0000000077007221 */ /* 0x000fc40000010000 */
[----:B------:R-:W-:Y:S02]  /*efe0*/  FADD.FTZ R2, R117, R2 ;  /* 0x0000000275027221 */ /* 0x000fe40000010000 */
[----:B------:R-:W-:Y:S01]  /*eff0*/  FADD.FTZ R0, R118, R0 ;  /* 0x0000000076007221 */ /* 0x000fe20000010000 */
[----:B------:R-:W-:Y:S01]  /*f000*/  HMMA.16816.F32.BF16 R152, R128, R154, R12 ;  /* 0x0000009a8098723c */ /* 0x000fe2000004180c */
[----:B------:R-:W2:Y:S02]  /*f010*/  LDSM.16.MT88.4 R12, [R186+0x1800] ;  /* 0x00180000ba0c783b */ /* 0x000ea40000004200 */
[----:B------:R-:W-:-:S04]  /*f020*/  FADD.FTZ R0, R124, R0 ;  /* 0x000000007c007221 */ /* 0x000fc80000010000 */
[----:B------:R-:W-:Y:S01]  /*f030*/  FADD.FTZ R0, R125, R0 ;  /* 0x000000007d007221 */ /* 0x000fe20000010000 */
[----:B------:R-:W-:Y:S03]  /*f040*/  HMMA.16816.F32.BF16 R148, R128, R144, R148 ;  /* 0x000000908094723c */ /* 0x000fe60000041894 */
[----:B------:R-:W-:Y:S02]  /*f050*/  FADD.FTZ R207, R207, R0 ;  /* 0x00000000cfcf7221 */ /* 0x000fe40000010000 */
[----:B------:R-:W-:-:S03]  /*f060*/  FADD.FTZ R0, R126, R2 ;  /* 0x000000027e007221 */ /* 0x000fc60000010000 */
[----:B------:R-:W-:Y:S01]  /*f070*/  HMMA.16816.F32.BF16 R144, R128, R146, R24 ;  /* 0x000000928090723c */ /* 0x000fe20000041818 */
[----:B------:R-:W-:Y:S01]  /*f080*/  FADD.FTZ R206, R206, R0 ;  /* 0x00000000cece7221 */ /* 0x000fe20000010000 */
[----:B------:R-:W-:-:S04]  /*f090*/  IADD3 R0, R137, -0x2, RZ ;  /* 0xfffffffe89007810 */ /* 0x000fc80007ffe0ff */
[----:B------:R-:W-:Y:S02]  /*f0a0*/  ISETP.GE.AND P0, PT, R0, R214, PT ;  /* 0x000000d60000720c */ /* 0x000fe40003f06270 */
[----:B-1----:R-:W-:Y:S08]  /*f0b0*/  HMMA.16816.F32.BF16 R24, R128, R18, R32 ;  /* 0x000000128018723c */ /* 0x002ff00000041820 */
[C---:B------:R-:W-:Y:S08]  /*f0c0*/  HMMA.16816.F32.BF16 R32, R4.reuse, R38, RZ ;  /* 0x000000260420723c */ /* 0x040ff000000418ff */
[C---:B------:R-:W-:Y:S08]  /*f0d0*/  HMMA.16816.F32.BF16 R36, R4.reuse, R40, RZ ;  /* 0x000000280424723c */ /* 0x040ff000000418ff */
[----:B------:R-:W-:Y:S08]  /*f0e0*/  HMMA.16816.F32.BF16 R40, R4, R42, RZ ;  /* 0x0000002a0428723c */ /* 0x000ff000000418ff */
[C---:B------:R-:W-:Y:S08]  /*f0f0*/  HMMA.16816.F32.BF16 R28, R128.reuse, R52, R28 ;  /* 0x00000034801c723c */ /* 0x040ff0000004181c */
[----:B------:R-:W-:Y:S08]  /*f100*/  HMMA.16816.F32.BF16 R32, R128, R54, R32 ;  /* 0x000000368020723c */ /* 0x000ff00000041820 */
[C---:B------:R-:W-:Y:S08]  /*f110*/  HMMA.16816.F32.BF16 R52, R4.reuse, R56, RZ ;  /* 0x000000380434723c */ /* 0x040ff000000418ff */
[----:B------:R-:W-:Y:S08]  /*f120*/  HMMA.16816.F32.BF16 R56, R4, R58, RZ ;  /* 0x0000003a0438723c */ /* 0x000ff000000418ff */
[C---:B--2---:R-:W-:Y:S08]  /*f130*/  HMMA.16816.F32.BF16 R36, R128.reuse, R12, R36 ;  /* 0x0000000c8024723c */ /* 0x044ff00000041824 */
[C---:B------:R-:W-:Y:S01]  /*f140*/  HMMA.16816.F32.BF16 R40, R128.reuse, R14, R40 ;  /* 0x0000000e8028723c */ /* 0x040fe20000041828 */
[----:B------:R-:W1:Y:S07]  /*f150*/  LDSM.16.MT88.4 R12, [R186+0x2800] ;  /* 0x00280000ba0c783b */ /* 0x000e6e0000004200 */
[C---:B------:R-:W-:Y:S08]  /*f160*/  HMMA.16816.F32.BF16 R52, R128.reuse, R68, R52 ;  /* 0x000000448034723c */ /* 0x040ff00000041834 */
[----:B------:R-:W-:Y:S08]  /*f170*/  HMMA.16816.F32.BF16 R56, R128, R70, R56 ;  /* 0x000000468038723c */ /* 0x000ff00000041838 */
[C---:B------:R-:W-:Y:S08]  /*f180*/  HMMA.16816.F32.BF16 R68, R4.reuse, R72, RZ ;  /* 0x000000480444723c */ /* 0x040ff000000418ff */
[----:B------:R-:W-:Y:S08]  /*f190*/  HMMA.16816.F32.BF16 R72, R4, R74, RZ ;  /* 0x0000004a0448723c */ /* 0x000ff000000418ff */
[----:B------:R-:W-:Y:S08]  /*f1a0*/  HMMA.16816.F32.BF16 R20, R128, R16, R20 ;  /* 0x000000108014723c */ /* 0x000ff00000041814 */
[C---:B------:R-:W-:Y:S08]  /*f1b0*/  HMMA.16816.F32.BF16 R16, R4.reuse, R62, RZ ;  /* 0x0000003e0410723c */ /* 0x040ff000000418ff */
[C---:B------:R-:W-:Y:S08]  /*f1c0*/  HMMA.16816.F32.BF16 R60, R4.reuse, R64, RZ ;  /* 0x00000040043c723c */ /* 0x040ff000000418ff */
[----:B------:R-:W-:Y:S08]  /*f1d0*/  HMMA.16816.F32.BF16 R64, R4, R66, RZ ;  /* 0x000000420440723c */ /* 0x000ff000000418ff */
[C---:B-1----:R-:W-:Y:S08]  /*f1e0*/  HMMA.16816.F32.BF16 R68, R128.reuse, R12, R68 ;  /* 0x0000000c8044723c */ /* 0x042ff00000041844 */
[C---:B------:R-:W-:Y:S01]  /*f1f0*/  HMMA.16816.F32.BF16 R72, R128.reuse, R14, R72 ;  /* 0x0000000e8048723c */ /* 0x040fe20000041848 */
[----:B------:R-:W1:Y:S07]  /*f200*/  LDSM.16.MT88.4 R12, [R188+0x2000] ;  /* 0x00200000bc0c783b */ /* 0x000e6e0000004200 */
[C---:B------:R-:W-:Y:S08]  /*f210*/  HMMA.16816.F32.BF16 R60, R128.reuse, R80, R60 ;  /* 0x00000050803c723c */ /* 0x040ff0000004183c */
[----:B------:R-:W-:Y:S08]  /*f220*/  HMMA.16816.F32.BF16 R64, R128, R82, R64 ;  /* 0x000000528040723c */ /* 0x000ff00000041840 */
[----:B------:R-:W-:Y:S08]  /*f230*/  HMMA.16816.F32.BF16 R80, R4, R86, RZ ;  /* 0x000000560450723c */ /* 0x000ff000000418ff */
[----:B------:R-:W-:Y:S08]  /*f240*/  HMMA.16816.F32.BF16 R76, R128, R92, R76 ;  /* 0x0000005c804c723c */ /* 0x000ff0000004184c */
[----:B------:R-:W-:Y:S08]  /*f250*/  HMMA.16816.F32.BF16 R108, R4, R112, RZ ;  /* 0x00000070046c723c */ /* 0x000ff000000418ff */
[----:B------:R-:W-:Y:S08]  /*f260*/  HMMA.16816.F32.BF16 R80, R128, R94, R80 ;  /* 0x0000005e8050723c */ /* 0x000ff00000041850 */
[C---:B-1----:R-:W-:Y:S08]  /*f270*/  HMMA.16816.F32.BF16 R92, R4.reuse, R12, RZ ;  /* 0x0000000c045c723c */ /* 0x042ff000000418ff */
[C---:B------:R-:W-:Y:S08]  /*f280*/  HMMA.16816.F32.BF16 R12, R4.reuse, R14, RZ ;  /* 0x0000000e040c723c */ /* 0x040ff000000418ff */
[----:B------:R-:W-:Y:S08]  /*f290*/  HMMA.16816.F32.BF16 R112, R4, R114, RZ ;  /* 0x000000720470723c */ /* 0x000ff000000418ff */
[C---:B------:R-:W-:Y:S08]  /*f2a0*/  HMMA.16816.F32.BF16 R92, R128.reuse, R96, R92 ;  /* 0x00000060805c723c */ /* 0x040ff0000004185c */
[----:B------:R-:W-:Y:S01]  /*f2b0*/  HMMA.16816.F32.BF16 R96, R128, R98, R12 ;  /* 0x000000628060723c */ /* 0x000fe2000004180c */
[----:B------:R-:W1:Y:S07]  /*f2c0*/  LDSM.16.MT88.4 R12, [R187+0x3800] ;  /* 0x00380000bb0c783b */ /* 0x000e6e0000004200 */
[C---:B------:R-:W-:Y:S08]  /*f2d0*/  HMMA.16816.F32.BF16 R116, R4.reuse, R120, RZ ;  /* 0x000000780474723c */ /* 0x040ff000000418ff */
[----:B------:R-:W-:Y:S08]  /*f2e0*/  HMMA.16816.F32.BF16 R120, R4, R122, RZ ;  /* 0x0000007a0478723c */ /* 0x000ff000000418ff */
[C---:B------:R-:W-:Y:S08]  /*f2f0*/  HMMA.16816.F32.BF16 R44, R128.reuse, R48, R44 ;  /* 0x00000030802c723c */ /* 0x040ff0000004182c */
[----:B------:R-:W-:Y:S01]  /*f300*/  HMMA.16816.F32.BF16 R48, R128, R50, R16 ;  /* 0x000000328030723c */ /* 0x000fe20000041810 */
[----:B------:R-:W2:Y:S07]  /*f310*/  LDSM.16.MT88.4 R16, [R189+0x2800] ;  /* 0x00280000bd10783b */ /* 0x000eae0000004200 */
[----:B------:R-:W-:Y:S08]  /*f320*/  HMMA.16816.F32.BF16 R84, R4, R88, RZ ;  /* 0x000000580454723c */ /* 0x000ff000000418ff */
[C---:B-1----:R-:W-:Y:S08]  /*f330*/  HMMA.16816.F32.BF16 R108, R128.reuse, R12, R108 ;  /* 0x0000000c806c723c */ /* 0x042ff0000004186c */
[----:B------:R-:W-:Y:S01]  /*f340*/  HMMA.16816.F32.BF16 R112, R128, R14, R112 ;  /* 0x0000000e8070723c */ /* 0x000fe20000041870 */
[----:B------:R-:W1:Y:S07]  /*f350*/  LDSM.16.MT88.4 R12, [R189+0x3800] ;  /* 0x00380000bd0c783b */ /* 0x000e6e0000004200 */
[----:B------:R-:W-:Y:S08]  /*f360*/  HMMA.16816.F32.BF16 R88, R4, R90, RZ ;  /* 0x0000005a0458723c */ /* 0x000ff000000418ff */
[C---:B--2---:R-:W-:Y:S11]  /*f370*/  HMMA.16816.F32.BF16 R84, R128.reuse, R16, R84 ;  /* 0x000000108054723c */ /* 0x044ff60000041854 */
[----:B------:R-:W-:Y:S05]  /*f380*/  @!UPT UIADD3 URZ, URZ, URZ, URZ ;  /* 0x0000003f3f3ff290 */ /* 0x000fea000fffe03f */
[C---:B------:R-:W-:Y:S01]  /*f390*/  HMMA.16816.F32.BF16 R88, R128.reuse, R18, R88 ;  /* 0x000000128058723c */ /* 0x040fe20000041858 */
[----:B------:R-:W2:Y:S07]  /*f3a0*/  LDSM.16.MT88.4 R16, [R186+0x3800] ;  /* 0x00380000ba10783b */ /* 0x000eae0000004200 */
[C---:B-1----:R-:W-:Y:S08]  /*f3b0*/  HMMA.16816.F32.BF16 R116, R128.reuse, R12, R116 ;  /* 0x0000000c8074723c */ /* 0x042ff00000041874 */
[C---:B------:R-:W-:Y:S01]  /*f3c0*/  HMMA.16816.F32.BF16 R120, R128.reuse, R14, R120 ;  /* 0x0000000e8078723c */ /* 0x040fe20000041878 */
[----:B------:R-:W1:Y:S07]  /*f3d0*/  LDSM.16.MT88.4 R12, [R188+0x3000] ;  /* 0x00300000bc0c783b */ /* 0x000e6e0000004200 */
[C---:B--2---:R-:W-:Y:S08]  /*f3e0*/  HMMA.16816.F32.BF16 R100, R128.reuse, R16, R100 ;  /* 0x000000108064723c */ /* 0x044ff00000041864 */
[----:B------:R-:W-:Y:S08]  /*f3f0*/  HMMA.16816.F32.BF16 R104, R128, R18, R104 ;  /* 0x000000128068723c */ /* 0x000ff00000041868 */
[C---:B-1----:R-:W-:Y:S08]  /*f400*/  HMMA.16816.F32.BF16 R124, R4.reuse, R12, RZ ;  /* 0x0000000c047c723c */ /* 0x042ff000000418ff */
[----:B------:R-:W-:Y:S01]  /*f410*/  HMMA.16816.F32.BF16 R12, R4, R14, RZ ;  /* 0x0000000e040c723c */ /* 0x000fe200000418ff */
[----:B------:R-:W1:Y:S11]  /*f420*/  LDSM.16.MT88.4 R4, [R188+0x3800] ;  /* 0x00380000bc04783b */ /* 0x000e760000004200 */
[----:B------:R-:W-:Y:S04]  /*f430*/  @!UPT UIADD3 URZ, URZ, URZ, URZ ;  /* 0x0000003f3f3ff290 */ /* 0x000fe8000fffe03f */
[C---:B-1----:R-:W-:Y:S08]  /*f440*/  HMMA.16816.F32.BF16 R124, R128.reuse, R4, R124 ;  /* 0x00000004807c723c */ /* 0x042ff0000004187c */
[----:B------:R-:W-:Y:S01]  /*f450*/  HMMA.16816.F32.BF16 R128, R128, R6, R12 ;  /* 0x000000068080723c */ /* 0x000fe2000004180c */
[----:B------:R-:W-:Y:S07]  /*f460*/  @!UPT UIADD3 URZ, URZ, URZ, URZ ;  /* 0x0000003f3f3ff290 */ /* 0x000fee000fffe03f */
[----:B------:R-:W-:Y:S11]  /*f470*/  @!P0 BRA `(.L_x_266) ;  /* 0x0000224000008947 */ /* 0x000ff60003800000 */
[----:B------:R-:W-:Y:S02]  /*f480*/  MOV R201, R0 ;  /* 0x0000000000c97202 */ /* 0x000fe40000000f00 */
[----:B------:R-:W-:-:S02]  /*f490*/  MOV R138, R8 ;  /* 0x00000008008a7202 */ /* 0x000fc40000000f00 */
[----:B------:R-:W-:Y:S02]  /*f4a0*/  MOV R137, R133 ;  /* 0x0000008500897202 */ /* 0x000fe40000000f00 */
.L_x_273:
[----:B------:R-:W-:Y:S01]  /*f4b0*/  SHF.R.S32.HI R0, RZ, 0x1f, R204 ;  /* 0x0000001fff007819 */ /* 0x000fe200000114cc */
[----:B------:R-:W-:Y:S04]  /*f4c0*/  DEPBAR.LE SB0, 0x0 ;  /* 0x000080000000791a */ /* 0x000fe80000000000 */
[----:B------:R-:W-:Y:S01]  /*f4d0*/  SHF.R.S32.HI R4, RZ, 0x1f, R203 ;  /* 0x0000001fff047819 */ /* 0x000fe200000114cb */
[----:B------:R-:W-:Y:S01]  /*f4e0*/  WARPSYNC 0xffffffff ;  /* 0xffffffff00007948 */ /* 0x000fe20003800000 */
[----:B------:R-:W-:Y:S01]  /*f4f0*/  BAR.SYNC.DEFER_BLOCKING 0x0 ;  /* 0x0000000000007b1d */ /* 0x000fe20000010000 */
[----:B------:R-:W-:Y:S01]  /*f500*/  R2P PR, R213, 0x6 ;  /* 0x00000006d5007804 */ /* 0x000fe20000000000 */
[----:B------:R-:W-:Y:S01]  /*f510*/  IMAD R0, R0, c[0x0][0x208], RZ ;  /* 0x0000820000007a24 */ /* 0x000fe200078e02ff */
[----:B------:R-:W-:Y:S01]  /*f520*/  IADD3 R132, R184, 0x40, RZ ;  /* 0x00000040b8847810 */ /* 0x000fe20007ffe0ff */
[----:B------:R-:W-:Y:S01]  /*f530*/  IMAD.WIDE.U32 R2, R204, c[0x0][0x208], RZ ;  /* 0x00008200cc027a25 */ /* 0x000fe200078e00ff */
[----:B------:R-:W-:Y:S02]  /*f540*/  ISETP.GE.AND P5, PT, R200, c[0x0][0x1d4], PT ;  /* 0x00007500c8007a0c */ /* 0x000fe40003fa6270 */
[----:B------:R-:W-:Y:S01]  /*f550*/  ISETP.GE.AND P4, PT, R199, c[0x0][0x1d4], PT ;  /* 0x00007500c7007a0c */ /* 0x000fe20003f86270 */
[----:B------:R-:W-:Y:S01]  /*f560*/  IMAD R0, R204, c[0x0][0x20c], R0 ;  /* 0x00008300cc007a24 */ /* 0x000fe200078e0200 */
[----:B------:R-:W-:Y:S01]  /*f570*/  ISETP.GE.AND P3, PT, R136, c[0x0][0x1d4], PT ;  /* 0x0000750088007a0c */ /* 0x000fe20003f66270 */
[----:B------:R-:W-:Y:S02]  /*f580*/  IMAD R4, R4, c[0x0][0x218], RZ ;  /* 0x0000860004047a24 */ /* 0x000fe400078e02ff */
[----:B------:R-:W-:Y:S01]  /*f590*/  IMAD.IADD R3, R3, 0x1, R0 ;  /* 0x0000000103037824 */ /* 0x000fe200078e0200 */
[C---:B------:R-:W-:Y:S01]  /*f5a0*/  IADD3 R0, R184.reuse, 0x20, RZ ;  /* 0x00000020b8007810 */ /* 0x040fe20007ffe0ff */
[C---:B------:R-:W-:Y:S01]  /*f5b0*/  IMAD R4, R203.reuse, c[0x0][0x21c], R4 ;  /* 0x00008700cb047a24 */ /* 0x040fe200078e0204 */
[C---:B------:R-:W-:Y:S01]  /*f5c0*/  @P2 IADD3 R132, R184.reuse, -0x40, RZ ;  /* 0xffffffc0b8842810 */ /* 0x040fe20007ffe0ff */
[----:B------:R-:W-:Y:S01]  /*f5d0*/  IMAD.WIDE.U32 R2, R203, c[0x0][0x218], R2 ;  /* 0x00008600cb027a25 */ /* 0x000fe200078e0002 */
[----:B------:R-:W-:Y:S02]  /*f5e0*/  @P1 IADD3 R0, R184, -0x20, RZ ;  /* 0xffffffe0b8001810 */ /* 0x000fe40007ffe0ff */
[----:B------:R-:W-:Y:S02]  /*f5f0*/  IADD3 R193, R132, 0x3800, RZ ;  /* 0x0000380084c17810 */ /* 0x000fe40007ffe0ff */
[----:B------:R-:W-:Y:S02]  /*f600*/  IADD3 R2, P0, R216, R2, RZ ;  /* 0x00000002d8027210 */ /* 0x000fe40007f1e0ff */
[----:B------:R-:W-:Y:S01]  /*f610*/  IADD3 R191, R0, 0x3800, RZ ;  /* 0x0000380000bf7810 */ /* 0x000fe20007ffe0ff */
[----:B------:R-:W1:Y:S01]  /*f620*/  LDSM.16.M88.4 R16, [R194] ;  /* 0x00000000c210783b */ /* 0x000e620000000200 */
[----:B------:R-:W-:Y:S02]  /*f630*/  IADD3.X R3, R215, R3, R4, P0, !PT ;  /* 0x00000003d7037210 */ /* 0x000fe400007fe404 */
[----:B------:R-:W-:Y:S01]  /*f640*/  LEA R4, P0, R2, c[0x0][0x1f8], 0x1 ;  /* 0x00007e0002047a11 */ /* 0x000fe200078008ff */
[----:B------:R-:W2:Y:S01]  /*f650*/  LDSM.16.M88.4 R8, [R184] ;  /* 0x00000000b808783b */ /* 0x000ea20000000200 */
[----:B------:R-:W-:Y:S02]  /*f660*/  IADD3 R190, R0, 0x3000, RZ ;  /* 0x0000300000be7810 */ /* 0x000fe40007ffe0ff */
[----:B------:R-:W-:Y:S01]  /*f670*/  LEA.HI.X R3, R2, c[0x0][0x1fc], R3, 0x1, P0 ;  /* 0x00007f0002037a11 */ /* 0x000fe200000f0c03 */
[----:B------:R-:W3:Y:S01]  /*f680*/  LDSM.16.M88.4 R160, [R184+0x800] ;  /* 0x00080000b8a0783b */ /* 0x000ee20000000200 */
[C---:B------:R-:W-:Y:S02]  /*f690*/  IADD3 R181, R0.reuse, 0x2800, RZ ;  /* 0x0000280000b57810 */ /* 0x040fe40007ffe0ff */
[C---:B------:R-:W-:Y:S01]  /*f6a0*/  IADD3 R180, R0.reuse, 0x2000, RZ ;  /* 0x0000200000b47810 */ /* 0x040fe20007ffe0ff */
[----:B------:R-:W4:Y:S01]  /*f6b0*/  LDSM.16.M88.4 R164, [R195] ;  /* 0x00000000c3a4783b */ /* 0x000f220000000200 */
[C---:B------:R-:W-:Y:S02]  /*f6c0*/  IADD3 R176, R0.reuse, 0x1800, RZ ;  /* 0x0000180000b07810 */ /* 0x040fe40007ffe0ff */
[----:B------:R-:W-:Y:S01]  /*f6d0*/  IADD3 R133, R0, 0x1000, RZ ;  /* 0x0000100000857810 */ /* 0x000fe20007ffe0ff */
[----:B------:R-:W1:Y:S01]  /*f6e0*/  LDSM.16.M88.4 R168, [R0] ;  /* 0x0000000000a8783b */ /* 0x000e620000000200 */
[C---:B------:R-:W-:Y:S02]  /*f6f0*/  IADD3 R192, R132.reuse, 0x3000, RZ ;  /* 0x0000300084c07810 */ /* 0x040fe40007ffe0ff */
[C---:B------:R-:W-:Y:S01]  /*f700*/  IADD3 R183, R132.reuse, 0x2800, RZ ;  /* 0x0000280084b77810 */ /* 0x040fe20007ffe0ff */
[----:B------:R5:W1:Y:S01]  /*f710*/  LDSM.16.M88.4 R172, [R0+0x800] ;  /* 0x0008000000ac783b */ /* 0x000a620000000200 */
[C---:B------:R-:W-:Y:S02]  /*f720*/  IADD3 R182, R132.reuse, 0x2000, RZ ;  /* 0x0000200084b67810 */ /* 0x040fe40007ffe0ff */
[C---:B------:R-:W-:Y:S02]  /*f730*/  IADD3 R178, R132.reuse, 0x1800, RZ ;  /* 0x0000180084b27810 */ /* 0x040fe40007ffe0ff */
[C---:B------:R-:W-:Y:S02]  /*f740*/  IADD3 R177, R132.reuse, 0x1000, RZ ;  /* 0x0000100084b17810 */ /* 0x040fe40007ffe0ff */
[----:B-----5:R-:W-:Y:S01]  /*f750*/  IADD3 R0, R132, 0x800, RZ ;  /* 0x0000080084007810 */ /* 0x020fe20007ffe0ff */
[----:B------:R-:W-:-:S05]  /*f760*/  BRA.DIV ~URZ, `(.L_x_267) ;  /* 0x000081527f007947 */ /* 0x000fca000b800000 */
[----:B--2---:R-:W2:Y:S02]  /*f770*/  SHFL.IDX PT, R3, R3, RZ, 0x181f ;  /* 0x00181fff03037589 */ /* 0x004ea400000e0000 */
.L_x_347:
[----:B------:R-:W5:Y:S01]  /*f780*/  SHFL.IDX PT, R2, R4, RZ, 0x181f ;  /* 0x00181fff04027589 */ /* 0x000f6200000e0000 */
[----:B------:R-:W-:Y:S01]  /*f790*/  BSSY B0, `(.L_x_268) ;  /* 0x00000af000007945 */ /* 0x000fe20003800000 */
[CC--:B-----5:R-:W-:Y:S04]  /*f7a0*/  LEA R12, P0, R134.reuse, R2.reuse, 0x1 ;  /* 0x00000002860c7211 */ /* 0x0e0fe800078008ff */
[-C--:B--2---:R-:W-:Y:S02]  /*f7b0*/  LEA.HI.X R13, R134, R3.reuse, R135, 0x1, P0 ;  /* 0x00000003860d7211 */ /* 0x084fe400000f0c87 */
[CC--:B------:R-:W-:Y:S03]  /*f7c0*/  LEA R4, P0, R205.reuse, R2.reuse, 0x1 ;  /* 0x00000002cd047211 */ /* 0x0c0fe600078008ff */
[----:B------:R-:W-:Y:S01]  /*f7d0*/  @!PT LDS RZ, [RZ] ;  /* 0x00000000fffff984 */ /* 0x000fe20000000800 */
[----:B------:R-:W-:Y:S01]  /*f7e0*/  @!PT LDS RZ, [RZ] ;  /* 0x00000000fffff984 */ /* 0x000fe20000000800 */
[----:B------:R2:W-:Y:S01]  /*f7f0*/  LDGSTS.E.BYPASS.LTC128B.128 [R198+0x8080], [R12.64], !P6 ;  /* 0x080800000cc67fae */ /* 0x0005e2000f101d48 */
[-C--:B------:R-:W-:Y:S05]  /*f800*/  LEA.HI.X R5, R205, R3.reuse, R209, 0x1, P0 ;  /* 0x00000003cd057211 */ /* 0x080fea00000f0cd1 */
[----:B------:R5:W-:Y:S02]  /*f810*/  LDGSTS.E.BYPASS.LTC128B.128 [R198+0x9080], [R4.64], !P3 ;  /* 0x0908000004c67fae */ /* 0x000be4000d901d48 */
[CC--:B-----5:R-:W-:Y:S04]  /*f820*/  LEA R4, P0, R199.reuse, R2.reuse, 0x1 ;  /* 0x00000002c7047211 */ /* 0x0e0fe800078008ff */
[-C--:B------:R-:W-:Y:S02]  /*f830*/  LEA.HI.X R5, R199, R3.reuse, R211, 0x1, P0 ;  /* 0x00000003c7057211 */ /* 0x080fe400000f0cd3 */
[C---:B------:R-:W-:Y:S03]  /*f840*/  LEA R2, P0, R200.reuse, R2, 0x1 ;  /* 0x00000002c8027211 */ /* 0x040fe600078008ff */
[----:B------:R5:W-:Y:S01]  /*f850*/  LDGSTS.E.BYPASS.LTC128B.128 [R198+0xa080], [R4.64], !P4 ;  /* 0x0a08000004c67fae */ /* 0x000be2000e101d48 */
[----:B------:R-:W-:Y:S02]  /*f860*/  LEA.HI.X R3, R200, R3, R210, 0x1, P0 ;  /* 0x00000003c8037211 */ /* 0x000fe400000f0cd2 */
[----:B------:R-:W-:Y:S03]  /*f870*/  ISETP.GT.AND P0, PT, R201, R214, PT ;  /* 0x000000d6c900720c */ /* 0x000fe60003f04270 */
[----:B------:R4:W-:Y:S04]  /*f880*/  LDGSTS.E.BYPASS.LTC128B.128 [R198+0xb080], [R2.64], !P5 ;  /* 0x0b08000002c67fae */ /* 0x0009e8000e901d48 */
[----:B------:R-:W0:Y:S01]  /*f890*/  LDGDEPBAR ;  /* 0x00000000000079af */ /* 0x000e220000000000 */
[C---:B-1---5:R-:W-:Y:S08]  /*f8a0*/  HMMA.16816.F32.BF16 R4, R16.reuse, R8, RZ ;  /* 0x000000081004723c */ /* 0x062ff000000418ff */
[C---:B------:R-:W-:Y:S08]  /*f8b0*/  HMMA.16816.F32.BF16 R8, R16.reuse, R10, RZ ;  /* 0x0000000a1008723c */ /* 0x040ff000000418ff */
[C---:B--23--:R-:W-:Y:S08]  /*f8c0*/  HMMA.16816.F32.BF16 R12, R16.reuse, R160, RZ ;  /* 0x000000a0100c723c */ /* 0x04cff000000418ff */
[----:B------:R-:W-:Y:S01]  /*f8d0*/  HMMA.16816.F32.BF16 R16, R16, R162, RZ ;  /* 0x000000a21010723c */ /* 0x000fe200000418ff */
[----:B------:R-:W-:Y:S07]  /*f8e0*/  LDSM.16.M88.4 R160, [R197] ;  /* 0x00000000c5a0783b */ /* 0x000fee0000000200 */
[C---:B----4-:R-:W-:Y:S08]  /*f8f0*/  HMMA.16816.F32.BF16 R4, R164.reuse, R168, R4 ;  /* 0x000000a8a404723c */ /* 0x050ff00000041804 */
[C---:B------:R-:W-:Y:S01]  /*f900*/  HMMA.16816.F32.BF16 R8, R164.reuse, R170, R8 ;  /* 0x000000aaa408723c */ /* 0x040fe20000041808 */
[----:B------:R-:W-:Y:S07]  /*f910*/  LDSM.16.M88.4 R168, [R0] ;  /* 0x0000000000a8783b */ /* 0x000fee0000000200 */
[C---:B------:R-:W-:Y:S08]  /*f920*/  HMMA.16816.F32.BF16 R12, R164.reuse, R172, R12 ;  /* 0x000000aca40c723c */ /* 0x040ff0000004180c */
[----:B------:R-:W-:Y:S01]  /*f930*/  HMMA.16816.F32.BF16 R16, R164, R174, R16 ;  /* 0x000000aea410723c */ /* 0x000fe20000041810 */
[----:B------:R-:W1:Y:S04]  /*f940*/  LDSM.16.M88.4 R164, [R132] ;  /* 0x0000000084a4783b */ /* 0x000e680000000200 */
[----:B------:R-:W-:Y:S03]  /*f950*/  LDSM.16.M88.4 R172, [R185+-0x3000] ;  /* 0xffd00000b9ac783b */ /* 0x000fe60000000200 */
[C---:B-1----:R-:W-:Y:S08]  /*f960*/  HMMA.16816.F32.BF16 R4, R160.reuse, R164, R4 ;  /* 0x000000a4a004723c */ /* 0x042ff00000041804 */
[C---:B------:R-:W-:Y:S01]  /*f970*/  HMMA.16816.F32.BF16 R8, R160.reuse, R166, R8 ;  /* 0x000000a6a008723c */ /* 0x040fe20000041808 */
[----:B------:R-:W1:Y:S07]  /*f980*/  LDSM.16.M88.4 R164, [R196] ;  /* 0x00000000c4a4783b */ /* 0x000e6e0000000200 */
[C---:B------:R-:W-:Y:S08]  /*f990*/  HMMA.16816.F32.BF16 R12, R160.reuse, R168, R12 ;  /* 0x000000a8a00c723c */ /* 0x040ff0000004180c */
[----:B------:R-:W-:Y:S01]  /*f9a0*/  HMMA.16816.F32.BF16 R16, R160, R170, R16 ;  /* 0x000000aaa010723c */ /* 0x000fe20000041810 */
[----:B------:R-:W2:Y:S04]  /*f9b0*/  LDSM.16.M88.4 R160, [R185+-0x2800] ;  /* 0xffd80000b9a0783b */ /* 0x000ea80000000200 */
[----:B------:R-:W-:Y:S03]  /*f9c0*/  LDSM.16.M88.4 R168, [R194+0x4000] ;  /* 0x00400000c2a8783b */ /* 0x000fe60000000200 */
[C---:B-1----:R-:W-:Y:S08]  /*f9d0*/  HMMA.16816.F32.BF16 R4, R164.reuse, R172, R4 ;  /* 0x000000aca404723c */ /* 0x042ff00000041804 */
[C---:B------:R-:W-:Y:S01]  /*f9e0*/  HMMA.16816.F32.BF16 R8, R164.reuse, R174, R8 ;  /* 0x000000aea408723c */ /* 0x040fe20000041808 */
[----:B------:R-:W1:Y:S07]  /*f9f0*/  LDSM.16.M88.4 R172, [R184+0x1000] ;  /* 0x00100000b8ac783b */ /* 0x000e6e0000000200 */
[C---:B--2---:R-:W-:Y:S08]  /*fa00*/  HMMA.16816.F32.BF16 R12, R164.reuse, R160, R12 ;  /* 0x000000a0a40c723c */ /* 0x044ff0000004180c */
[----:B------:R-:W-:Y:S01]  /*fa10*/  HMMA.16816.F32.BF16 R16, R164, R162, R16 ;  /* 0x000000a2a410723c */ /* 0x000fe20000041810 */
[----:B------:R-:W2:Y:S04]  /*fa20*/  LDSM.16.M88.4 R160, [R184+0x1800] ;  /* 0x00180000b8a0783b */ /* 0x000ea80000000200 */
[----:B------:R-:W-:Y:S03]  /*fa30*/  LDSM.16.M88.4 R164, [R195+0x4000] ;  /* 0x00400000c3a4783b */ /* 0x000fe60000000200 */
[C---:B-1----:R-:W-:Y:S08]  /*fa40*/  HMMA.16816.F32.BF16 R4, R168.reuse, R172, R4 ;  /* 0x000000aca804723c */ /* 0x042ff00000041804 */
[C---:B------:R-:W-:Y:S01]  /*fa50*/  HMMA.16816.F32.BF16 R8, R168.reuse, R174, R8 ;  /* 0x000000aea808723c */ /* 0x040fe20000041808 */
[----:B------:R-:W1:Y:S07]  /*fa60*/  LDSM.16.M88.4 R172, [R133] ;  /* 0x0000000085ac783b */ /* 0x000e6e0000000200 */
[C---:B--2---:R-:W-:Y:S08]  /*fa70*/  HMMA.16816.F32.BF16 R12, R168.reuse, R160, R12 ;  /* 0x000000a0a80c723c */ /* 0x044ff0000004180c */
[----:B------:R-:W-:Y:S01]  /*fa80*/  HMMA.16816.F32.BF16 R16, R168, R162, R16 ;  /* 0x000000a2a810723c */ /* 0x000fe20000041810 */
[----:B------:R-:W2:Y:S04]  /*fa90*/  LDSM.16.M88.4 R160, [R176] ;  /* 0x00000000b0a0783b */ /* 0x000ea80000000200 */
[----:B------:R-:W-:Y:S03]  /*faa0*/  LDSM.16.M88.4 R168, [R197+0x4000] ;  /* 0x00400000c5a8783b */ /* 0x000fe60000000200 */
[C---:B-1----:R-:W-:Y:S08]  /*fab0*/  HMMA.16816.F32.BF16 R4, R164.reuse, R172, R4 ;  /* 0x000000aca404723c */ /* 0x042ff00000041804 */
[C---:B------:R-:W-:Y:S01]  /*fac0*/  HMMA.16816.F32.BF16 R8, R164.reuse, R174, R8 ;  /* 0x000000aea408723c */ /* 0x040fe20000041808 */
[----:B------:R-:W1:Y:S04]  /*fad0*/  LDSM.16.M88.4 R172, [R177] ;  /* 0x00000000b1ac783b */ /* 0x000e680000000200 */
[----:B------:R-:W3:Y:S03]  /*fae0*/  LDSM.16.M88.4 R176, [R178] ;  /* 0x00000000b2b0783b */ /* 0x000ee60000000200 */
[C---:B--2---:R-:W-:Y:S08]  /*faf0*/  HMMA.16816.F32.BF16 R12, R164.reuse, R160, R12 ;  /* 0x000000a0a40c723c */ /* 0x044ff0000004180c */
[----:B------:R-:W-:Y:S01]  /*fb00*/  HMMA.16816.F32.BF16 R16, R164, R162, R16 ;  /* 0x000000a2a410723c */ /* 0x000fe20000041810 */
[----:B------:R-:W-:Y:S04]  /*fb10*/  LDSM.16.M88.4 R160, [R196+0x4000] ;  /* 0x00400000c4a0783b */ /* 0x000fe80000000200 */
[----:B------:R-:W2:Y:S03]  /*fb20*/  LDSM.16.M88.4 R164, [R185+-0x2000] ;  /* 0xffe00000b9a4783b */ /* 0x000ea60000000200 */
[C---:B-1----:R-:W-:Y:S08]  /*fb30*/  HMMA.16816.F32.BF16 R4, R168.reuse, R172, R4 ;  /* 0x000000aca804723c */ /* 0x042ff00000041804 */
[C---:B------:R-:W-:Y:S01]  /*fb40*/  HMMA.16816.F32.BF16 R8, R168.reuse, R174, R8 ;  /* 0x000000aea808723c */ /* 0x040fe20000041808 */
[----:B------:R-:W1:Y:S07]  /*fb50*/  LDSM.16.M88.4 R172, [R185+-0x1800] ;  /* 0xffe80000b9ac783b */ /* 0x000e6e0000000200 */
[C---:B---3--:R-:W-:Y:S08]  /*fb60*/  HMMA.16816.F32.BF16 R12, R168.reuse, R176, R12 ;  /* 0x000000b0a80c723c */ /* 0x048ff0000004180c */
[----:B------:R-:W-:Y:S01]  /*fb70*/  HMMA.16816.F32.BF16 R16, R168, R178, R16 ;  /* 0x000000b2a810723c */ /* 0x000fe20000041810 */
[----:B------:R-:W-:Y:S04]  /*fb80*/  LDSM.16.M88.4 R168, [R194+0x8000] ;  /* 0x00800000c2a8783b */ /* 0x000fe80000000200 */
[----:B------:R-:W3:Y:S03]  /*fb90*/  LDSM.16.M88.4 R176, [R184+0x2000] ;  /* 0x00200000b8b0783b */ /* 0x000ee60000000200 */
[C---:B--2---:R-:W-:Y:S08]  /*fba0*/  HMMA.16816.F32.BF16 R4, R160.reuse, R164, R4 ;  /* 0x000000a4a004723c */ /* 0x044ff00000041804 */
[C---:B------:R-:W-:Y:S01]  /*fbb0*/  HMMA.16816.F32.BF16 R8, R160.reuse, R166, R8 ;  /* 0x000000a6a008723c */ /* 0x040fe20000041808 */
[----:B------:R-:W2:Y:S07]  /*fbc0*/  LDSM.16.M88.4 R164, [R184+0x2800] ;  /* 0x00280000b8a4783b */ /* 0x000eae0000000200 */
[C---:B-1----:R-:W-:Y:S08]  /*fbd0*/  HMMA.16816.F32.BF16 R12, R160.reuse, R172, R12 ;  /* 0x000000aca00c723c */ /* 0x042ff0000004180c */
[----:B------:R-:W-:Y:S01]  /*fbe0*/  HMMA.16816.F32.BF16 R16, R160, R174, R16 ;  /* 0x000000aea010723c */ /* 0x000fe20000041810 */
[----:B------:R-:W-:Y:S04]  /*fbf0*/  LDSM.16.M88.4 R172, [R180] ;  /* 0x00000000b4ac783b */ /* 0x000fe80000000200 */
[----:B------:R-:W1:Y:S03]  /*fc00*/  LDSM.16.M88.4 R160, [R195+0x8000] ;  /* 0x00800000c3a0783b */ /* 0x000e660000000200 */
[C---:B---3--:R-:W-:Y:S08]  /*fc10*/  HMMA.16816.F32.BF16 R4, R168.reuse, R176, R4 ;  /* 0x000000b0a804723c */ /* 0x048ff00000041804 */
[C---:B------:R-:W-:Y:S01]  /*fc20*/  HMMA.16816.F32.BF16 R8, R168.reuse, R178, R8 ;  /* 0x000000b2a808723c */ /* 0x040fe20000041808 */
[----:B------:R-:W3:Y:S07]  /*fc30*/  LDSM.16.M88.4 R176, [R181] ;  /* 0x00000000b5b0783b */ /* 0x000eee0000000200 */
[C---:B--2---:R-:W-:Y:S08]  /*fc40*/  HMMA.16816.F32.BF16 R12, R168.reuse, R164, R12 ;  /* 0x000000a4a80c723c */ /* 0x044ff0000004180c */
[----:B------:R-:W-:Y:S01]  /*fc50*/  HMMA.16816.F32.BF16 R16, R168, R166, R16 ;  /* 0x000000a6a810723c */ /* 0x000fe20000041810 */
[----:B------:R-:W-:Y:S04]  /*fc60*/  LDSM.16.M88.4 R168, [R182] ;  /* 0x00000000b6a8783b */ /* 0x000fe80000000200 */
[----:B------:R-:W2:Y:S03]  /*fc70*/  LDSM.16.M88.4 R164, [R197+0x8000] ;  /* 0x00800000c5a4783b */ /* 0x000ea60000000200 */
[C---:B-1----:R-:W-:Y:S01]  /*fc80*/  HMMA.16816.F32.BF16 R4, R160.reuse, R172, R4 ;  /* 0x000000aca004723c */ /* 0x042fe20000041804 */
[----:B------:R-:W1:Y:S07]  /*fc90*/  LDSM.16.M88.4 R180, [R183] ;  /* 0x00000000b7b4783b */ /* 0x000e6e0000000200 */
[C---:B------:R-:W-:Y:S01]  /*fca0*/  HMMA.16816.F32.BF16 R8, R160.reuse, R174, R8 ;  /* 0x000000aea008723c */ /* 0x040fe20000041808 */
[----:B------:R-:W-:Y:S07]  /*fcb0*/  LDSM.16.M88.4 R172, [R185+-0x1000] ;  /* 0xfff00000b9ac783b */ /* 0x000fee0000000200 */
[C---:B---3--:R-:W-:Y:S08]  /*fcc0*/  HMMA.16816.F32.BF16 R12, R160.reuse, R176, R12 ;  /* 0x000000b0a00c723c */ /* 0x048ff0000004180c */
[----:B------:R-:W-:Y:S01]  /*fcd0*/  HMMA.16816.F32.BF16 R16, R160, R178, R16 ;  /* 0x000000b2a010723c */ /* 0x000fe20000041810 */
[----:B------:R-:W3:Y:S04]  /*fce0*/  LDSM.16.M88.4 R160, [R196+0x8000] ;  /* 0x00800000c4a0783b */ /* 0x000ee80000000200 */
[----:B------:R-:W4:Y:S03]  /*fcf0*/  LDSM.16.M88.4 R176, [R185+-0x800] ;  /* 0xfff80000b9b0783b */ /* 0x000f260000000200 */
[C---:B--2---:R-:W-:Y:S08]  /*fd00*/  HMMA.16816.F32.BF16 R4, R164.reuse, R168, R4 ;  /* 0x000000a8a404723c */ /* 0x044ff00000041804 */
[C---:B------:R-:W-:Y:S01]  /*fd10*/  HMMA.16816.F32.BF16 R8, R164.reuse, R170, R8 ;  /* 0x000000aaa408723c */ /* 0x040fe20000041808 */
[----:B------:R-:W-:Y:S07]  /*fd20*/  LDSM.16.M88.4 R168, [R184+0x3000] ;  /* 0x00300000b8a8783b */ /* 0x000fee0000000200 */
[C---:B-1----:R-:W-:Y:S08]  /*fd30*/  HMMA.16816.F32.BF16 R12, R164.reuse, R180, R12 ;  /* 0x000000b4a40c723c */ /* 0x042ff0000004180c */
[----:B------:R-:W-:Y:S01]  /*fd40*/  HMMA.16816.F32.BF16 R16, R164, R182, R16 ;  /* 0x000000b6a410723c */ /* 0x000fe20000041810 */
[----:B------:R-:W1:Y:S04]  /*fd50*/  LDSM.16.M88.4 R164, [R194+0xc000] ;  /* 0x00c00000c2a4783b */ /* 0x000e680000000200 */
[----:B------:R-:W2:Y:S03]  /*fd60*/  LDSM.16.M88.4 R180, [R184+0x3800] ;  /* 0x00380000b8b4783b */ /* 0x000ea60000000200 */
[C---:B---3--:R-:W-:Y:S08]  /*fd70*/  HMMA.16816.F32.BF16 R4, R160.reuse, R172, R4 ;  /* 0x000000aca004723c */ /* 0x048ff00000041804 */
[C---:B------:R-:W-:Y:S01]  /*fd80*/  HMMA.16816.F32.BF16 R8, R160.reuse, R174, R8 ;  /* 0x000000aea008723c */ /* 0x040fe20000041808 */
[----:B------:R-:W-:Y:S07]  /*fd90*/  LDSM.16.M88.4 R172, [R190] ;  /* 0x00000000beac783b */ /* 0x000fee0000000200 */
[C---:B----4-:R-:W-:Y:S08]  /*fda0*/  HMMA.16816.F32.BF16 R12, R160.reuse, R176, R12 ;  /* 0x000000b0a00c723c */ /* 0x050ff0000004180c */
[----:B------:R-:W-:Y:S01]  /*fdb0*/  HMMA.16816.F32.BF16 R16, R160, R178, R16 ;  /* 0x000000b2a010723c */ /* 0x000fe20000041810 */
[----:B------:R-:W3:Y:S04]  /*fdc0*/  LDSM.16.M88.4 R160, [R195+0xc000] ;  /* 0x00c00000c3a0783b */ /* 0x000ee80000000200 */
[----:B------:R-:W4:Y:S03]  /*fdd0*/  LDSM.16.M88.4 R176, [R191] ;  /* 0x00000000bfb0783b */ /* 0x000f260000000200 */
[C---:B-1----:R-:W-:Y:S08]  /*fde0*/  HMMA.16816.F32.BF16 R4, R164.reuse, R168, R4 ;  /* 0x000000a8a404723c */ /* 0x042ff00000041804 */
[C---:B------:R-:W-:Y:S01]  /*fdf0*/  HMMA.16816.F32.BF16 R8, R164.reuse, R170, R8 ;  /* 0x000000aaa408723c */ /* 0x040fe20000041808 */
[----:B------:R-:W-:Y:S07]  /*fe00*/  LDSM.16.M88.4 R168, [R192] ;  /* 0x00000000c0a8783b */ /* 0x000fee0000000200 */
[C---:B--2---:R-:W-:Y:S08]  /*fe10*/  HMMA.16816.F32.BF16 R12, R164.reuse, R180, R12 ;  /* 0x000000b4a40c723c */ /* 0x044ff0000004180c */
[----:B------:R-:W-:Y:S01]  /*fe20*/  HMMA.16816.F32.BF16 R16, R164, R182, R16 ;  /* 0x000000b6a410723c */ /* 0x000fe20000041810 */
[----:B------:R-:W1:Y:S04]  /*fe30*/  LDSM.16.M88.4 R164, [R197+0xc000] ;  /* 0x00c00000c5a4783b */ /* 0x000e680000000200 */
[----:B------:R-:W2:Y:S03]  /*fe40*/  LDSM.16.M88.4 R180, [R193] ;  /* 0x00000000c1b4783b */ /* 0x000ea60000000200 */
[C---:B---3--:R-:W-:Y:S08]  /*fe50*/  HMMA.16816.F32.BF16 R4, R160.reuse, R172, R4 ;  /* 0x000000aca004723c */ /* 0x048ff00000041804 */
[C---:B------:R-:W-:Y:S01]  /*fe60*/  HMMA.16816.F32.BF16 R8, R160.reuse, R174, R8 ;  /* 0x000000aea008723c */ /* 0x040fe20000041808 */
[----:B------:R-:W-:Y:S07]  /*fe70*/  LDSM.16.M88.4 R172, [R185] ;  /* 0x00000000b9ac783b */ /* 0x000fee0000000200 */
[C---:B----4-:R-:W-:Y:S08]  /*fe80*/  HMMA.16816.F32.BF16 R12, R160.reuse, R176, R12 ;  /* 0x000000b0a00c723c */ /* 0x050ff0000004180c */
[----:B------:R-:W-:Y:S01]  /*fe90*/  HMMA.16816.F32.BF16 R16, R160, R178, R16 ;  /* 0x000000b2a010723c */ /* 0x000fe20000041810 */
[----:B------:R-:W3:Y:S04]  /*fea0*/  LDSM.16.M88.4 R160, [R196+0xc000] ;  /* 0x00c00000c4a0783b */ /* 0x000ee80000000200 */
[----:B------:R-:W4:Y:S03]  /*feb0*/  LDSM.16.M88.4 R176, [R185+0x800] ;  /* 0x00080000b9b0783b */ /* 0x000f260000000200 */
[----:B------:R-:W-:Y:S04]  /*fec0*/  DEPBAR.LE SB0, 0x0 ;  /* 0x000080000000791a */ /* 0x000fe80000000000 */
[C---:B-1----:R-:W-:Y:S01]  /*fed0*/  HMMA.16816.F32.BF16 R4, R164.reuse, R168, R4 ;  /* 0x000000a8a404723c */ /* 0x042fe20000041804 */
[----:B------:R-:W-:Y:S07]  /*fee0*/  BAR.SYNC.DEFER_BLOCKING 0x0 ;  /* 0x0000000000007b1d */ /* 0x000fee0000010000 */
[C---:B------:R-:W-:Y:S08]  /*fef0*/  HMMA.16816.F32.BF16 R8, R164.reuse, R170, R8 ;  /* 0x000000aaa408723c */ /* 0x040ff00000041808 */
[C---:B--2---:R-:W-:Y:S08]  /*ff00*/  HMMA.16816.F32.BF16 R12, R164.reuse, R180, R12 ;  /* 0x000000b4a40c723c */ /* 0x044ff0000004180c */
[----:B------:R-:W-:Y:S08]  /*ff10*/  HMMA.16816.F32.BF16 R16, R164, R182, R16 ;  /* 0x000000b6a410723c */ /* 0x000ff00000041810 */
[C---:B---3--:R-:W-:Y:S08]  /*ff20*/  HMMA.16816.F32.BF16 R4, R160.reuse, R172, R4 ;  /* 0x000000aca004723c */ /* 0x048ff00000041804 */
[C---:B------:R-:W-:Y:S08]  /*ff30*/  HMMA.16816.F32.BF16 R8, R160.reuse, R174, R8 ;  /* 0x000000aea008723c */ /* 0x040ff00000041808 */
[C---:B----4-:R-:W-:Y:S08]  /*ff40*/  HMMA.16816.F32.BF16 R12, R160.reuse, R176, R12 ;  /* 0x000000b0a00c723c */ /* 0x050ff0000004180c */
[----:B------:R-:W-:Y:S01]  /*ff50*/  HMMA.16816.F32.BF16 R16, R160, R178, R16 ;  /* 0x000000b2a010723c */ /* 0x000fe20000041810 */
[----:B------:R-:W-:Y:S07]  /*ff60*/  @!UPT UIADD3 URZ, URZ, URZ, URZ ;  /* 0x0000003f3f3ff290 */ /* 0x000fee000fffe03f */
[----:B------:R-:W-:-:S11]  /*ff70*/  @!P0 BRA `(.L_x_269) ;  /* 0x0000030000008947 */ /* 0x000fd60003800000 */
[----:B------:R-:W-:Y:S01]  /*ff80*/  IMAD.MOV.U32 R0, RZ, RZ, 0x1 ;  /* 0x00000001ff007424 */ /* 0x000fe200078e00ff */
[----:B------:R-:W-:Y:S01]  /*ff90*/  ISETP.GT.AND P0, PT, R219, 0x1f, PT ;  /* 0x0000001fdb00780c */ /* 0x000fe20003f04270 */
[----:B------:R-:W-:Y:S02]  /*ffa0*/  IMAD R2, R201, 0x20, R227 ;  /* 0x00000020c9027824 */ /* 0x000fe400078e02e3 */
[----:B------:R-:W-:Y:S01]  /*ffb0*/  IMAD.MOV.U32 R203, RZ, RZ, RZ ;  /* 0x000000ffffcb7224 */ /* 0x000fe200078e00ff */
[----:B------:R-:W-:Y:S02]  /*ffc0*/  ISETP.NE.AND P1, PT, R0, c[0x0][0x2b8], PT ;  /* 0x0000ae0000007a0c */ /* 0x000fe40003f25270 */
[----:B------:R-:W-:Y:S05]  /*ffd0*/  IADD3 R2, R2, -0x20, R219 ;  /* 0xffffffe002027810 */ /* 0x000fea0007ffe0db */
[----:B------:R-:W-:Y:S06]  /*ffe0*/  IMAD.MOV.U32 R0, RZ, RZ, R2 ;  /* 0x000000ffff007224 */ /* 0x000fec00078e0002 */
[----:B------:R-:W-:Y:S05]  /*fff0*/  @P1 IMAD.HI.U32 R3, R2, c[0x0][0x2bc], RZ ;  /* 0x0000af0002031a27 */ /* 0x000fea00078e00ff */
[----:B------:R-:W-:Y:S04]  /*10000*/  @P1 SHF.R.U32.HI R0, RZ, c[0x0][0x2c0], R3 ;  /* 0x0000b000ff001a19 */ /* 0x000fe80000011603 */
[C---:B------:R-:W-:Y:S01]  /*10010*/  @!P0 IADD3 R3, P1, R0.reuse, R224, RZ ;  /* 0x000000e000038210 */ /* 0x040fe20007f3e0ff */
[----:B------:R-:W-:Y:S03]  /*10020*/  IMAD.MOV R132, RZ, RZ, -R0 ;  /* 0x000000ffff847224 */ /* 0x000fe600078e0a00 */
[----:B------:R-:W-:Y:S01]  /*10030*/  @!P0 LEA.HI.X.SX32 R0, R0, R226, 0x1, P1 ;  /* 0x000000e200008211 */ /* 0x000fe200008f0eff */
        /* <DEDUP_REMOVED lines=17> */
[----:B------:R-:W-:-:S06]  /*10150*/  BRA.DIV ~URZ, `(.L_x_270) ;  /* 0x000077c27f007947 */ /* 0x000fcc000b800000 */
[----:B------:R1:W2:Y:S02]  /*10160*/  SHFL.IDX PT, R132, R0, RZ, 0x181f ;  /* 0x00181fff00847589 */ /* 0x0002a400000e0000 */
.L_x_348:
[----:B------:R-:W-:-:S05]  /*10170*/  BRA.DIV ~URZ, `(.L_x_271) ;  /* 0x000078127f007947 */ /* 0x000fca000b800000 */
[----:B-1----:R1:W3:Y:S02]  /*10180*/  SHFL.IDX PT, R0, R133, RZ, 0x181f ;  /* 0x00181fff85007589 */ /* 0x0022e400000e0000 */
.L_x_349:
[C---:B---3--:R-:W-:Y:S04]  /*10190*/  LEA R2, P0, R134.reuse, R0, 0x1 ;  /* 0x0000000086027211 */ /* 0x048fe800078008ff */
[----:B--2---:R-:W-:Y:S05]  /*101a0*/  LEA.HI.X R3, R134, R132, R135, 0x1, P0 ;  /* 0x0000008486037211 */ /* 0x004fea00000f0c87 */
[----:B------:R-:W-:Y:S01]  /*101b0*/  @!PT LDS RZ, [RZ] ;  /* 0x00000000fffff984 */ /* 0x000fe20000000800 */
[----:B------:R-:W-:Y:S01]  /*101c0*/  @!PT LDS RZ, [RZ] ;  /* 0x00000000fffff984 */ /* 0x000fe20000000800 */
[----:B------:R-:W-:Y:S01]  /*101d0*/  @!PT LDS RZ, [RZ] ;  /* 0x00000000fffff984 */ /* 0x000fe20000000800 */
[----:B------:R2:W-:Y:S02]  /*101e0*/  LDGSTS.E.BYPASS.LTC128B.128 [R198+0xc080], [R2.64], !P6 ;  /* 0x0c08000002c67fae */ /* 0x0005e4000f101d48 */
[C---:B--2---:R-:W-:Y:S04]  /*101f0*/  LEA R2, P0, R205.reuse, R0, 0x1 ;  /* 0x00000000cd027211 */ /* 0x044fe800078008ff */
[----:B------:R-:W-:Y:S02]  /*10200*/  LEA.HI.X R3, R205, R132, R209, 0x1, P0 ;  /* 0x00000084cd037211 */ /* 0x000fe400000f0cd1 */
[C---:B------:R-:W-:Y:S03]  /*10210*/  LEA R160, P0, R199.reuse, R0, 0x1 ;  /* 0x00000000c7a07211 */ /* 0x040fe600078008ff */
[----:B------:R2:W-:Y:S01]  /*10220*/  LDGSTS.E.BYPASS.LTC128B.128 [R198+0xd080], [R2.64], !P3 ;  /* 0x0d08000002c67fae */ /* 0x0005e2000d901d48 */
[----:B------:R-:W-:Y:S05]  /*10230*/  LEA.HI.X R161, R199, R132, R211, 0x1, P0 ;  /* 0x00000084c7a17211 */ /* 0x000fea00000f0cd3 */
[----:B------:R3:W-:Y:S01]  /*10240*/  LDGSTS.E.BYPASS.LTC128B.128 [R198+0xe080], [R160.64], !P4 ;  /* 0x0e080000a0c67fae */ /* 0x0007e2000e101d48 */
[C---:B--2---:R-:W-:Y:S04]  /*10250*/  LEA R2, P0, R200.reuse, R0, 0x1 ;  /* 0x00000000c8027211 */ /* 0x044fe800078008ff */
[----:B------:R-:W-:Y:S05]  /*10260*/  LEA.HI.X R3, R200, R132, R210, 0x1, P0 ;  /* 0x00000084c8037211 */ /* 0x000fea00000f0cd2 */
[----:B------:R3:W-:Y:S04]  /*10270*/  LDGSTS.E.BYPASS.LTC128B.128 [R198+0xf080], [R2.64], !P5 ;  /* 0x0f08000002c67fae */ /* 0x0007e8000e901d48 */
.L_x_269:
[----:B------:R-:W-:Y:S05]  /*10280*/  BSYNC B0 ;  /* 0x0000000000007941 */ /* 0x000fea0003800000 */
.L_x_268:
[----:B---3--:R-:W-:Y:S01]  /*10290*/  FMNMX.FTZ R2, R4, R137, !PT ;  /* 0x0000008904027209 */ /* 0x008fe20007810000 */
        /* <DEDUP_REMOVED lines=17> */
[----:B------:R-:W2:Y:S02]  /*103b0*/  SHFL.BFLY PT, R0, R132, 0x2, 0x1f ;  /* 0x0c401f0084007f89 */ /* 0x000ea400000e0000 */
[----:B--2---:R-:W-:Y:S05]  /*103c0*/  FMNMX.FTZ R0, R132, R0, !PT ;  /* 0x0000000084007209 */ /* 0x004fea0007810000 */
[----:B------:R-:W2:Y:S02]  /*103d0*/  SHFL.BFLY PT, R2, R0, 0x1, 0x1f ;  /* 0x0c201f0000027f89 */ /* 0x000ea400000e0000 */
[----:B-12---:R-:W-:Y:S02]  /*103e0*/  FMNMX.FTZ R133, R0, R2, !PT ;  /* 0x0000000200857209 */ /* 0x006fe40007810000 */
[----:B------:R-:W1:Y:S02]  /*103f0*/  SHFL.BFLY PT, R0, R160, 0x2, 0x1f ;  /* 0x0c401f00a0007f89 */ /* 0x000e6400000e0000 */
[----:B-1----:R-:W-:Y:S05]  /*10400*/  FMNMX.FTZ R132, R160, R0, !PT ;  /* 0x00000000a0847209 */ /* 0x002fea0007810000 */
[----:B------:R1:W2:Y:S02]  /*10410*/  SHFL.BFLY PT, R0, R132, 0x1, 0x1f ;  /* 0x0c201f0084007f89 */ /* 0x0002a400000e0000 */
.L_x_350:
[----:B--2---:R-:W-:Y:S01]  /*10420*/  FMNMX.FTZ R3, R0, R132, !PT ;  /* 0x0000008400037209 */ /* 0x004fe20007810000 */
[C---:B------:R-:W-:Y:S01]  /*10430*/  FADD.FTZ R0, -R133.reuse, R137 ;  /* 0x0000008985007221 */ /* 0x040fe20000010100 */
[----:B------:R-:W-:Y:S01]  /*10440*/  WARPSYNC 0xffffffff ;  /* 0xffffffff00007948 */ /* 0x000fe20003800000 */
[----:B-1----:R-:W-:Y:S01]  /*10450*/  FMUL.FTZ R132, R133, c[0x0][0x2d0] ;  /* 0x0000b40085847a20 */ /* 0x002fe20000410000 */
[----:B------:R-:W-:Y:S01]  /*10460*/  ISETP.GT.AND P0, PT, R201, R214, PT ;  /* 0x000000d6c900720c */ /* 0x000fe20003f04270 */
[----:B------:R-:W-:Y:S02]  /*10470*/  FMUL.FTZ R0, R0, c[0x0][0x2d0] ;  /* 0x0000b40000007a20 */ /* 0x000fe40000410000 */
[--C-:B------:R-:W-:Y:S02]  /*10480*/  FFMA.FTZ R170, R12, c[0x0][0x2d0], -R132.reuse ;  /* 0x0000b4000caa7a23 */ /* 0x100fe40000010884 */
[----:B------:R1:W-:Y:S01]  /*10490*/  MUFU.EX2 R2, R0 ;  /* 0x0000000000027308 */ /* 0x0003e20000000800 */
[--C-:B------:R-:W-:Y:S02]  /*104a0*/  FFMA.FTZ R137, R4, c[0x0][0x2d0], -R132.reuse ;  /* 0x0000b40004897a23 */ /* 0x100fe40000010884 */
[--C-:B------:R-:W-:Y:S02]  /*104b0*/  FFMA.FTZ R4, R8, c[0x0][0x2d0], -R132.reuse ;  /* 0x0000b40008047a23 */ /* 0x100fe40000010884 */
[--C-:B------:R-:W-:Y:S02]  /*104c0*/  FFMA.FTZ R169, R13, c[0x0][0x2d0], -R132.reuse ;  /* 0x0000b4000da97a23 */ /* 0x100fe40000010884 */
[--C-:B------:R-:W-:Y:S02]  /*104d0*/  FFMA.FTZ R5, R5, c[0x0][0x2d0], -R132.reuse ;  /* 0x0000b40005057a23 */ /* 0x100fe40000010884 */
[--C-:B------:R-:W-:Y:S01]  /*104e0*/  FFMA.FTZ R168, R16, c[0x0][0x2d0], -R132.reuse ;  /* 0x0000b40010a87a23 */ /* 0x100fe20000010884 */
[----:B------:R-:W-:Y:S10]  /*104f0*/  MUFU.EX2 R13, R4 ;  /* 0x00000004000d7308 */ /* 0x000ff40000000800 */
[----:B------:R-:W-:Y:S01]  /*10500*/  MUFU.EX2 R8, R5 ;  /* 0x0000000500087308 */ /* 0x000fe20000000800 */
[--C-:B-1----:R-:W-:Y:S02]  /*10510*/  FFMA.FTZ R0, R9, c[0x0][0x2d0], -R132.reuse ;  /* 0x0000b40009007a23 */ /* 0x102fe40000010884 */
[----:B------:R-:W-:Y:S07]  /*10520*/  FFMA.FTZ R132, R17, c[0x0][0x2d0], -R132 ;  /* 0x0000b40011847a23 */ /* 0x000fee0000010884 */
[----:B------:R1:W-:Y:S10]  /*10530*/  MUFU.EX2 R12, R0 ;  /* 0x00000000000c7308 */ /* 0x0003f40000000800 */
[----:B------:R-:W-:Y:S10]  /*10540*/  MUFU.EX2 R9, R137 ;  /* 0x0000008900097308 */ /* 0x000ff40000000800 */
[----:B------:R-:W-:Y:S01]  /*10550*/  MUFU.EX2 R132, R132 ;  /* 0x0000008400847308 */ /* 0x000fe20000000800 */
[C---:B-1----:R-:W-:Y:S04]  /*10560*/  FADD.FTZ R0, -R3.reuse, R138 ;  /* 0x0000008a03007221 */ /* 0x042fe80000010100 */
[----:B------:R-:W-:Y:S06]  /*10570*/  FMUL.FTZ R0, R0, c[0x0][0x2d0] ;  /* 0x0000b40000007a20 */ /* 0x000fec0000410000 */
[----:B------:R-:W1:Y:S02]  /*10580*/  MUFU.EX2 R0, R0 ;  /* 0x0000000000007308 */ /* 0x000e640000000800 */
[----:B-1----:R-:W-:Y:S01]  /*10590*/  FMUL.FTZ R22, R0, R22 ;  /* 0x0000001600167220 */ /* 0x002fe20000410000 */
[----:B------:R-:W-:Y:S01]  /*105a0*/  F2FP.BF16.PACK_AB R162, R12, R13 ;  /* 0x0000000d0ca2723e */ /* 0x000fe200000010ff */
[----:B------:R-:W-:Y:S01]  /*105b0*/  FFMA.FTZ R4, R2, R207, R9 ;  /* 0x000000cf02047223 */ /* 0x000fe20000010009 */
[----:B------:R-:W-:Y:S01]  /*105c0*/  F2FP.BF16.PACK_AB R160, R8, R9 ;  /* 0x0000000908a0723e */ /* 0x000fe200000010ff */
[----:B------:R-:W-:Y:S02]  /*105d0*/  FMUL.FTZ R16, R2, R144 ;  /* 0x0000009002107220 */ /* 0x000fe40000410000 */
[----:B------:R-:W-:Y:S02]  /*105e0*/  FADD.FTZ R5, R8, R4 ;  /* 0x0000000408057221 */ /* 0x000fe40000010000 */
[----:B------:R-:W-:Y:S02]  /*105f0*/  FMUL.FTZ R4, R3, c[0x0][0x2d0] ;  /* 0x0000b40003047a20 */ /* 0x000fe40000410000 */
[----:B------:R-:W-:Y:S02]  /*10600*/  FMUL.FTZ R17, R2, R145 ;  /* 0x0000009102117220 */ /* 0x000fe40000410000 */
[--C-:B------:R-:W-:Y:S02]  /*10610*/  FFMA.FTZ R166, R18, c[0x0][0x2d0], -R4.reuse ;  /* 0x0000b40012a67a23 */ /* 0x100fe40000010804 */
[C---:B------:R-:W-:Y:S02]  /*10620*/  FMUL.FTZ R18, R0.reuse, R146 ;  /* 0x0000009200127220 */ /* 0x040fe40000410000 */
[--C-:B------:R-:W-:Y:S02]  /*10630*/  FFMA.FTZ R167, R19, c[0x0][0x2d0], -R4.reuse ;  /* 0x0000b40013a77a23 */ /* 0x100fe40000010804 */
[----:B------:R-:W-:Y:S02]  /*10640*/  FMUL.FTZ R19, R0, R147 ;  /* 0x0000009300137220 */ /* 0x000fe40000410000 */
[----:B------:R-:W1:Y:S01]  /*10650*/  LDSM.16.MT88.4 R144, [R186] ;  /* 0x00000000ba90783b */ /* 0x000e620000004200 */
[--C-:B------:R-:W-:Y:S02]  /*10660*/  FFMA.FTZ R137, R10, c[0x0][0x2d0], -R4.reuse ;  /* 0x0000b4000a897a23 */ /* 0x100fe40000010804 */
[--C-:B------:R-:W-:Y:S02]  /*10670*/  FFMA.FTZ R138, R11, c[0x0][0x2d0], -R4.reuse ;  /* 0x0000b4000b8a7a23 */ /* 0x100fe40000010804 */
[--C-:B------:R-:W-:Y:S02]  /*10680*/  FFMA.FTZ R6, R6, c[0x0][0x2d0], -R4.reuse ;  /* 0x0000b40006067a23 */ /* 0x100fe40000010804 */
[--C-:B------:R-:W-:Y:S01]  /*10690*/  FFMA.FTZ R7, R7, c[0x0][0x2d0], -R4.reuse ;  /* 0x0000b40007077a23 */ /* 0x100fe20000010804 */
[----:B------:R-:W-:Y:S01]  /*106a0*/  MUFU.EX2 R172, R138 ;  /* 0x0000008a00ac7308 */ /* 0x000fe20000000800 */
[--C-:B------:R-:W-:Y:S02]  /*106b0*/  FFMA.FTZ R165, R14, c[0x0][0x2d0], -R4.reuse ;  /* 0x0000b4000ea57a23 */ /* 0x100fe40000010804 */
[----:B------:R-:W-:Y:S02]  /*106c0*/  FADD.FTZ R5, R13, R5 ;  /* 0x000000050d057221 */ /* 0x000fe40000010000 */
[C---:B------:R-:W-:Y:S02]  /*106d0*/  FMUL.FTZ R13, R2.reuse, R149 ;  /* 0x00000095020d7220 */ /* 0x040fe40000410000 */
[----:B------:R-:W-:Y:S02]  /*106e0*/  FFMA.FTZ R164, R15, c[0x0][0x2d0], -R4 ;  /* 0x0000b4000fa47a23 */ /* 0x000fe40000010804 */
[----:B------:R-:W-:Y:S01]  /*106f0*/  FMUL.FTZ R4, R2, R156 ;  /* 0x0000009c02047220 */ /* 0x000fe20000410000 */
[----:B------:R2:W3:Y:S01]  /*10700*/  MUFU.EX2 R161, R6 ;  /* 0x0000000600a17308 */ /* 0x0004e20000000800 */
[----:B------:R-:W-:Y:S02]  /*10710*/  FADD.FTZ R171, R12, R5 ;  /* 0x000000050cab7221 */ /* 0x000fe40000010000 */
[C---:B------:R-:W-:Y:S02]  /*10720*/  FMUL.FTZ R5, R2.reuse, R157 ;  /* 0x0000009d02057220 */ /* 0x040fe40000410000 */
[C---:B------:R-:W-:Y:S02]  /*10730*/  FMUL.FTZ R12, R2.reuse, R148 ;  /* 0x00000094020c7220 */ /* 0x040fe40000410000 */
[C---:B------:R-:W-:Y:S02]  /*10740*/  FMUL.FTZ R8, R2.reuse, R152 ;  /* 0x0000009802087220 */ /* 0x040fe40000410000 */
[----:B------:R-:W-:Y:S01]  /*10750*/  FMUL.FTZ R9, R2, R153 ;  /* 0x0000009902097220 */ /* 0x000fe20000410000 */
[----:B------:R-:W4:Y:S01]  /*10760*/  MUFU.EX2 R156, R7 ;  /* 0x00000007009c7308 */ /* 0x000f220000000800 */
[C---:B------:R-:W-:Y:S02]  /*10770*/  FMUL.FTZ R10, R0.reuse, R154 ;  /* 0x0000009a000a7220 */ /* 0x040fe40000410000 */
[C---:B------:R-:W-:Y:S02]  /*10780*/  FMUL.FTZ R11, R0.reuse, R155 ;  /* 0x0000009b000b7220 */ /* 0x040fe40000410000 */
[C---:B------:R-:W-:Y:S01]  /*10790*/  FMUL.FTZ R14, R0.reuse, R150 ;  /* 0x00000096000e7220 */ /* 0x040fe20000410000 */
[----:B------:R-:W-:Y:S01]  /*107a0*/  LDSM.16.MT88.4 R152, [R186+0x800] ;  /* 0x00080000ba98783b */ /* 0x000fe20000004200 */
[----:B------:R-:W-:Y:S02]  /*107b0*/  FMUL.FTZ R15, R0, R151 ;  /* 0x00000097000f7220 */ /* 0x000fe40000410000 */
[C---:B------:R-:W-:Y:S01]  /*107c0*/  FMUL.FTZ R20, R2.reuse, R20 ;  /* 0x0000001402147220 */ /* 0x040fe20000410000 */
[----:B------:R-:W5:Y:S01]  /*107d0*/  MUFU.EX2 R149, R137 ;  /* 0x0000008900957308 */ /* 0x000f620000000800 */
[----:B------:R-:W-:Y:S02]  /*107e0*/  FMUL.FTZ R21, R2, R21 ;  /* 0x0000001502157220 */ /* 0x000fe40000410000 */
[C---:B------:R-:W-:Y:S02]  /*107f0*/  FMUL.FTZ R23, R0.reuse, R23 ;  /* 0x0000001700177220 */ /* 0x040fe40000410000 */
[C---:B--2---:R-:W-:Y:S02]  /*10800*/  FMUL.FTZ R6, R0.reuse, R158 ;  /* 0x0000009e00067220 */ /* 0x044fe40000410000 */
[----:B---3--:R-:W-:Y:S02]  /*10810*/  FFMA.FTZ R148, R0, R206, R161 ;  /* 0x000000ce00947223 */ /* 0x008fe400000100a1 */
[C---:B------:R-:W-:Y:S01]  /*10820*/  FMUL.FTZ R24, R2.reuse, R24 ;  /* 0x0000001802187220 */ /* 0x040fe20000410000 */
[----:B------:R-:W2:Y:S01]  /*10830*/  MUFU.EX2 R137, R170 ;  /* 0x000000aa00897308 */ /* 0x000ea20000000800 */
[----:B------:R-:W-:Y:S02]  /*10840*/  FMUL.FTZ R25, R2, R25 ;  /* 0x0000001902197220 */ /* 0x000fe40000410000 */
[----:B------:R-:W-:Y:S01]  /*10850*/  FMUL.FTZ R26, R0, R26 ;  /* 0x0000001a001a7220 */ /* 0x000fe20000410000 */
[----:B----4-:R-:W-:Y:S01]  /*10860*/  F2FP.BF16.PACK_AB R161, R156, R161 ;  /* 0x000000a19ca1723e */ /* 0x010fe200000010ff */
[C---:B------:R-:W-:Y:S02]  /*10870*/  FMUL.FTZ R7, R0.reuse, R159 ;  /* 0x0000009f00077220 */ /* 0x040fe40000410000 */
[----:B------:R-:W-:Y:S02]  /*10880*/  FMUL.FTZ R27, R0, R27 ;  /* 0x0000001b001b7220 */ /* 0x000fe40000410000 */
[C---:B------:R-:W-:Y:S01]  /*10890*/  FMUL.FTZ R28, R2.reuse, R28 ;  /* 0x0000001c021c7220 */ /* 0x040fe20000410000 */
[----:B------:R-:W-:Y:S01]  /*108a0*/  MUFU.EX2 R138, R168 ;  /* 0x000000a8008a7308 */ /* 0x000fe20000000800 */
[----:B------:R-:W-:Y:S02]  /*108b0*/  FMUL.FTZ R29, R2, R29 ;  /* 0x0000001d021d7220 */ /* 0x000fe40000410000 */
[----:B------:R-:W-:Y:S01]  /*108c0*/  FMUL.FTZ R30, R0, R30 ;  /* 0x0000001e001e7220 */ /* 0x000fe20000410000 */
[----:B-----5:R-:W-:Y:S01]  /*108d0*/  F2FP.BF16.PACK_AB R163, R172, R149 ;  /* 0x00000095aca3723e */ /* 0x020fe200000010ff */
[----:B------:R-:W-:Y:S02]  /*108e0*/  FMUL.FTZ R31, R0, R31 ;  /* 0x0000001f001f7220 */ /* 0x000fe40000410000 */
[C---:B------:R-:W-:Y:S02]  /*108f0*/  FMUL.FTZ R32, R2.reuse, R32 ;  /* 0x0000002002207220 */ /* 0x040fe40000410000 */
[----:B------:R-:W-:Y:S01]  /*10900*/  FMUL.FTZ R33, R2, R33 ;  /* 0x0000002102217220 */ /* 0x000fe20000410000 */
[----:B------:R-:W-:Y:S01]  /*10910*/  MUFU.EX2 R168, R164 ;  /* 0x000000a400a87308 */ /* 0x000fe20000000800 */
[C---:B-1----:R-:W-:Y:S05]  /*10920*/  HMMA.16816.F32.BF16 R4, R160.reuse, R144, R4 ;  /* 0x00000090a004723c */ /* 0x042fea0000041804 */
[C---:B------:R-:W-:Y:S02]  /*10930*/  FMUL.FTZ R34, R0.reuse, R34 ;  /* 0x0000002200227220 */ /* 0x040fe40000410000 */
[----:B------:R-:W-:Y:S01]  /*10940*/  FMUL.FTZ R35, R0, R35 ;  /* 0x0000002300237220 */ /* 0x000fe20000410000 */
[C---:B------:R-:W-:Y:S01]  /*10950*/  HMMA.16816.F32.BF16 R8, R160.reuse, R146, R8 ;  /* 0x00000092a008723c */ /* 0x040fe20000041808 */
[----:B------:R-:W1:Y:S03]  /*10960*/  LDSM.16.MT88.4 R144, [R187] ;  /* 0x00000000bb90783b */ /* 0x000e660000004200 */
[C---:B------:R-:W-:Y:S02]  /*10970*/  FMUL.FTZ R36, R2.reuse, R36 ;  /* 0x0000002402247220 */ /* 0x040fe40000410000 */
[----:B------:R-:W-:Y:S02]  /*10980*/  FMUL.FTZ R37, R2, R37 ;  /* 0x0000002502257220 */ /* 0x000fe40000410000 */
[C---:B------:R-:W-:Y:S04]  /*10990*/  FMUL.FTZ R38, R0.reuse, R38 ;  /* 0x0000002600267220 */ /* 0x040fe80000410000 */
        /* <DEDUP_REMOVED lines=14> */
[----:B------:R-:W-:Y:S01]  /*10a80*/  FMUL.FTZ R53, R2, R53 ;  /* 0x0000003502357220 */ /* 0x000fe20000410000 */
[C---:B-1----:R-:W-:Y:S03]  /*10a90*/  HMMA.16816.F32.BF16 R12, R160.reuse, R144, R12 ;  /* 0x00000090a00c723c */ /* 0x042fe6000004180c */
[C---:B------:R-:W-:Y:S02]  /*10aa0*/  FMUL.FTZ R54, R0.reuse, R54 ;  /* 0x0000003600367220 */ /* 0x040fe40000410000 */
[----:B------:R-:W-:Y:S02]  /*10ab0*/  FMUL.FTZ R55, R0, R55 ;  /* 0x0000003700377220 */ /* 0x000fe40000410000 */
[C---:B------:R-:W-:Y:S01]  /*10ac0*/  FMUL.FTZ R56, R2.reuse, R56 ;  /* 0x0000003802387220 */ /* 0x040fe20000410000 */
[C---:B------:R-:W-:Y:S01]  /*10ad0*/  HMMA.16816.F32.BF16 R16, R160.reuse, R146, R16 ;  /* 0x00000092a010723c */ /* 0x040fe20000041810 */
[----:B------:R-:W1:Y:S03]  /*10ae0*/  LDSM.16.MT88.4 R144, [R189] ;  /* 0x00000000bd90783b */ /* 0x000e660000004200 */
[----:B------:R-:W-:Y:S02]  /*10af0*/  FMUL.FTZ R57, R2, R57 ;  /* 0x0000003902397220 */ /* 0x000fe40000410000 */
[C---:B------:R-:W-:Y:S02]  /*10b00*/  FMUL.FTZ R58, R0.reuse, R58 ;  /* 0x0000003a003a7220 */ /* 0x040fe40000410000 */
[----:B------:R-:W-:Y:S04]  /*10b10*/  FMUL.FTZ R59, R0, R59 ;  /* 0x0000003b003b7220 */ /* 0x000fe80000410000 */
        /* <DEDUP_REMOVED lines=14> */
[C---:B------:R-:W-:Y:S01]  /*10c00*/  FMUL.FTZ R74, R0.reuse, R74 ;  /* 0x0000004a004a7220 */ /* 0x040fe20000410000 */
[C---:B-1----:R-:W-:Y:S03]  /*10c10*/  HMMA.16816.F32.BF16 R20, R160.reuse, R144, R20 ;  /* 0x00000090a014723c */ /* 0x042fe60000041814 */
[----:B------:R-:W-:Y:S02]  /*10c20*/  FMUL.FTZ R75, R0, R75 ;  /* 0x0000004b004b7220 */ /* 0x000fe40000410000 */
        /* <DEDUP_REMOVED lines=27> */
[----:B------:R-:W1:Y:S03]  /*10de0*/  LDSM.16.MT88.4 R144, [R186+0x1000] ;  /* 0x00100000ba90783b */ /* 0x000e660000004200 */
        /* <DEDUP_REMOVED lines=23> */
[----:B------:R-:W1:Y:S03]  /*10f60*/  LDSM.16.MT88.4 R144, [R187+0x1000] ;  /* 0x00100000bb90783b */ /* 0x000e660000004200 */
[C---:B------:R-:W-:Y:S02]  /*10f70*/  FMUL.FTZ R120, R2.reuse, R120 ;  /* 0x0000007802787220 */ /* 0x040fe40000410000 */
[----:B------:R-:W-:Y:S02]  /*10f80*/  FMUL.FTZ R121, R2, R121 ;  /* 0x0000007902797220 */ /* 0x000fe40000410000 */
[C---:B------:R-:W-:Y:S04]  /*10f90*/  FMUL.FTZ R122, R0.reuse, R122 ;  /* 0x0000007a007a7220 */ /* 0x040fe80000410000 */
[----:B------:R-:W-:Y:S02]  /*10fa0*/  FMUL.FTZ R123, R0, R123 ;  /* 0x0000007b007b7220 */ /* 0x000fe40000410000 */
[C---:B------:R-:W-:Y:S02]  /*10fb0*/  FMUL.FTZ R124, R2.reuse, R124 ;  /* 0x0000007c027c7220 */ /* 0x040fe40000410000 */
[C---:B------:R-:W-:Y:S02]  /*10fc0*/  FMUL.FTZ R125, R2.reuse, R125 ;  /* 0x0000007d027d7220 */ /* 0x040fe40000410000 */
[C---:B------:R-:W-:Y:S02]  /*10fd0*/  FMUL.FTZ R128, R2.reuse, R128 ;  /* 0x0000008002807220 */ /* 0x040fe40000410000 */
[----:B------:R-:W-:Y:S02]  /*10fe0*/  FMUL.FTZ R129, R2, R129 ;  /* 0x0000008102817220 */ /* 0x000fe40000410000 */
[C---:B------:R-:W-:Y:S01]  /*10ff0*/  FMUL.FTZ R126, R0.reuse, R126 ;  /* 0x0000007e007e7220 */ /* 0x040fe20000410000 */
[----:B------:R-:W3:Y:S01]  /*11000*/  MUFU.EX2 R2, R169 ;  /* 0x000000a900027308 */ /* 0x000ee20000000800 */
[C---:B------:R-:W-:Y:S02]  /*11010*/  FMUL.FTZ R127, R0.reuse, R127 ;  /* 0x0000007f007f7220 */ /* 0x040fe40000410000 */
[C---:B------:R-:W-:Y:S02]  /*11020*/  FMUL.FTZ R130, R0.reuse, R130 ;  /* 0x0000008200827220 */ /* 0x040fe40000410000 */
[----:B------:R-:W-:Y:S02]  /*11030*/  FMUL.FTZ R131, R0, R131 ;  /* 0x0000008300837220 */ /* 0x000fe40000410000 */
[----:B--2---:R-:W-:Y:S03]  /*11040*/  FADD.FTZ R0, R137, R171 ;  /* 0x000000ab89007221 */ /* 0x004fe60000010000 */
[----:B------:R-:W2:Y:S01]  /*11050*/  MUFU.EX2 R169, R165 ;  /* 0x000000a500a97308 */ /* 0x000ea20000000800 */
[C---:B-1----:R-:W-:Y:S03]  /*11060*/  HMMA.16816.F32.BF16 R44, R160.reuse, R144, R44 ;  /* 0x00000090a02c723c */ /* 0x042fe6000004182c */
[C---:B---3--:R-:W-:Y:S01]  /*11070*/  F2FP.BF16.PACK_AB R164, R2.reuse, R137 ;  /* 0x0000008902a4723e */ /* 0x048fe200000010ff */
[----:B------:R-:W-:Y:S04]  /*11080*/  FADD.FTZ R0, R2, R0 ;  /* 0x0000000002007221 */ /* 0x000fe80000010000 */
[C---:B------:R-:W-:Y:S01]  /*11090*/  HMMA.16816.F32.BF16 R48, R160.reuse, R146, R48 ;  /* 0x00000092a030723c */ /* 0x040fe20000041830 */
[----:B------:R-:W1:Y:S01]  /*110a0*/  LDSM.16.MT88.4 R144, [R189+0x1000] ;  /* 0x00100000bd90783b */ /* 0x000e620000004200 */
[----:B------:R-:W-:Y:S02]  /*110b0*/  MUFU.EX2 R137, R167 ;  /* 0x000000a700897308 */ /* 0x000fe40000000800 */
[----:B------:R-:W-:Y:S02]  /*110c0*/  FADD.FTZ R2, R156, R148 ;  /* 0x000000949c027221 */ /* 0x000fe40000010000 */
[----:B------:R-:W-:Y:S01]  /*110d0*/  FADD.FTZ R0, R138, R0 ;  /* 0x000000008a007221 */ /* 0x000fe20000010000 */
[----:B--2---:R-:W-:Y:S05]  /*110e0*/  F2FP.BF16.PACK_AB R165, R168, R169 ;  /* 0x000000a9a8a5723e */ /* 0x004fea00000010ff */
[----:B------:R-:W-:Y:S02]  /*110f0*/  FADD.FTZ R207, R132, R0 ;  /* 0x0000000084cf7221 */ /* 0x000fe40000010000 */
[----:B------:R-:W-:Y:S04]  /*11100*/  FADD.FTZ R0, R149, R2 ;  /* 0x0000000295007221 */ /* 0x000fe80000010000 */
[----:B------:R-:W-:Y:S04]  /*11110*/  FADD.FTZ R0, R172, R0 ;  /* 0x00000000ac007221 */ /* 0x000fe80000010000 */
[----:B------:R-:W-:Y:S04]  /*11120*/  FADD.FTZ R0, R169, R0 ;  /* 0x00000000a9007221 */ /* 0x000fe80000010000 */
[----:B------:R-:W-:Y:S01]  /*11130*/  FADD.FTZ R0, R168, R0 ;  /* 0x00000000a8007221 */ /* 0x000fe20000010000 */
        /* <DEDUP_REMOVED lines=29> */
[----:B------:R1:W2:Y:S01]  /*11310*/  MUFU.EX2 R160, R166 ;  /* 0x000000a600a07308 */ /* 0x0002a20000000800 */
[----:B------:R-:W3:Y:S02]  /*11320*/  LDSM.16.MT88.4 R144, [R187+0x800] ;  /* 0x00080000bb90783b */ /* 0x000ee40000004200 */
[----:B-1----:R-:W-:Y:S01]  /*11330*/  F2FP.BF16.PACK_AB R166, R132, R138 ;  /* 0x0000008a84a6723e */ /* 0x002fe200000010ff */
[----:B--2---:R-:W-:Y:S01]  /*11340*/  FADD.FTZ R2, R160, R0 ;  /* 0x00000000a0027221 */ /* 0x004fe20000010000 */
[----:B------:R-:W-:Y:S02]  /*11350*/  F2FP.BF16.PACK_AB R167, R137, R160 ;  /* 0x000000a089a7723e */ /* 0x000fe400000010ff */
[----:B------:R-:W-:Y:S01]  /*11360*/  IADD3 R0, R201, -0x1, RZ ;  /* 0xffffffffc9007810 */ /* 0x000fe20007ffe0ff */
[----:B------:R-:W-:Y:S03]  /*11370*/  FADD.FTZ R206, R137, R2 ;  /* 0x0000000289ce7221 */ /* 0x000fe60000010000 */
[----:B------:R-:W-:Y:S02]  /*11380*/  MOV R137, R133 ;  /* 0x0000008500897202 */ /* 0x000fe40000000f00 */
[----:B------:R-:W-:Y:S01]  /*11390*/  MOV R201, R0 ;  /* 0x0000000000c97202 */ /* 0x000fe20000000f00 */
[C---:B------:R-:W-:Y:S01]  /*113a0*/  HMMA.16816.F32.BF16 R156, R164.reuse, R152, R4 ;  /* 0x00000098a49c723c */ /* 0x040fe20000041804 */
[----:B------:R-:W1:Y:S04]  /*113b0*/  LDSM.16.MT88.4 R4, [R189+0x800] ;  /* 0x00080000bd04783b */ /* 0x000e680000004200 */
[-C--:B------:R-:W-:Y:S03]  /*113c0*/  MOV R138, R3.reuse ;  /* 0x00000003008a7202 */ /* 0x080fe60000000f00 */
[C---:B------:R-:W-:Y:S01]  /*113d0*/  HMMA.16816.F32.BF16 R152, R164.reuse, R154, R8 ;  /* 0x0000009aa498723c */ /* 0x040fe20000041808 */
[----:B------:R-:W2:Y:S07]  /*113e0*/  LDSM.16.MT88.4 R8, [R188+0x800] ;  /* 0x00080000bc08783b */ /* 0x000eae0000004200 */
[C---:B---3--:R-:W-:Y:S08]  /*113f0*/  HMMA.16816.F32.BF16 R148, R164.reuse, R144, R12 ;  /* 0x00000090a494723c */ /* 0x048ff0000004180c */
[C---:B------:R-:W-:Y:S08]  /*11400*/  HMMA.16816.F32.BF16 R144, R164.reuse, R146, R16 ;  /* 0x00000092a490723c */ /* 0x040ff00000041810 */
        /* <DEDUP_REMOVED lines=37> */
[C---:B------:R-:W-:Y:S08]  /*11660*/  HMMA.16816.F32.BF16 R120, R164.reuse, R6, R120 ;  /* 0x00000006a478723c */ /* 0x040ff00000041878 */
[C---:B--2---:R-:W-:Y:S07]  /*11670*/  HMMA.16816.F32.BF16 R124, R164.reuse, R8, R124 ;  /* 0x00000008a47c723c */ /* 0x044fee000004187c */
[----:B------:R-:W-:Y:S01]  /*11680*/  MOV R8, R3 ;  /* 0x0000000300087202 */ /* 0x000fe20000000f00 */
[----:B------:R-:W-:Y:S01]  /*11690*/  HMMA.16816.F32.BF16 R128, R164, R10, R128 ;  /* 0x0000000aa480723c */ /* 0x000fe20000041880 */
[----:B------:R-:W-:Y:S07]  /*116a0*/  @!UPT UIADD3 URZ, URZ, URZ, URZ ;  /* 0x0000003f3f3ff290 */ /* 0x000fee000fffe03f */
[----:B------:R-:W-:-:S11]  /*116b0*/  @P0 BRA `(.L_x_273) ;  /* 0xffffddf000000947 */ /* 0x000fd6000383ffff */
.L_x_266:
[----:B------:R-:W-:Y:S05]  /*116c0*/  BRA.DIV ~URZ, `(.L_x_274) ;  /* 0x000064427f007947 */ /* 0x000fea000b800000 */
[----:B------:R1:W2:Y:S02]  /*116d0*/  SHFL.BFLY PT, R0, R207, 0x2, 0x1f ;  /* 0x0c401f00cf007f89 */ /* 0x0002a400000e0000 */
.L_x_351:
[----:B--2---:R-:W-:Y:S01]  /*116e0*/  FADD.FTZ R4, R0, R207 ;  /* 0x000000cf00047221 */ /* 0x004fe20000010000 */
[----:B------:R-:W-:Y:S05]  /*116f0*/  BRA.DIV ~URZ, `(.L_x_275) ;  /* 0x000064627f007947 */ /* 0x000fea000b800000 */
[----:B------:R-:W2:Y:S02]  /*11700*/  SHFL.BFLY PT, R0, R4, 0x1, 0x1f ;  /* 0x0c201f0004007f89 */ /* 0x000ea400000e0000 */
[----:B--2---:R-:W-:-:S02]  /*11710*/  FADD.FTZ R4, R4, R0 ;  /* 0x0000000004047221 */ /* 0x004fc40000010000 */
[----:B------:R-:W2:Y:S02]  /*11720*/  SHFL.BFLY PT, R0, R206, 0x2, 0x1f ;  /* 0x0c401f00ce007f89 */ /* 0x000ea400000e0000 */
[----:B--2---:R-:W-:-:S05]  /*11730*/  FADD.FTZ R5, R0, R206 ;  /* 0x000000ce00057221 */ /* 0x004fca0000010000 */
[----:B------:R2:W3:Y:S02]  /*11740*/  SHFL.BFLY PT, R3, R5, 0x1, 0x1f ;  /* 0x0c201f0005037f89 */ /* 0x0004e400000e0000 */
.L_x_352:
[----:B------:R-:W-:Y:S01]  /*11750*/  FSETP.NE.FTZ.AND P0, PT, R4, RZ, PT ;  /* 0x000000ff0400720b */ /* 0x000fe20003f15000 */
[----:B---3--:R-:W-:Y:S01]  /*11760*/  FADD.FTZ R3, R3, R5 ;  /* 0x0000000503037221 */ /* 0x008fe20000010000 */
[----:B------:R-:W-:Y:S02]  /*11770*/  MOV R2, RZ ;  /* 0x000000ff00027202 */ /* 0x000fe40000000f00 */
[----:B------:R-:W-:Y:S02]  /*11780*/  MOV R18, 0xff800000 ;  /* 0xff80000000127802 */ /* 0x000fe40000000f00 */
[----:B------:R-:W-:-:S07]  /*11790*/  MOV R17, 0xff800000 ;  /* 0xff80000000117802 */ /* 0x000fce0000000f00 */
[----:B------:R-:W3:Y:S01]  /*117a0*/  @P0 MUFU.LG2 R0, R4 ;  /* 0x0000000400000308 */ /* 0x000ee20000000c00 */
[----:B--2---:R-:W-:-:S07]  /*117b0*/  @P0 MOV R5, 0x3f317218 ;  /* 0x3f31721800050802 */ /* 0x004fce0000000f00 */
[----:B------:R3:W2:Y:S02]  /*117c0*/  @P0 MUFU.RCP R2, R4 ;  /* 0x0000000400020308 */ /* 0x0006a40000001000 */
[----:B---3--:R-:W-:Y:S02]  /*117d0*/  @P0 FMUL.FTZ R4, R0, 0.69314718246459960938 ;  /* 0x3f31721800040820 */ /* 0x008fe40000410000 */
[----:B------:R-:W-:Y:S02]  /*117e0*/  @P0 FMUL.FTZ R0, R5, c[0x0][0x2d0] ;  /* 0x0000b40005000a20 */ /* 0x000fe40000410000 */
[----:B--2---:R-:W-:Y:S02]  /*117f0*/  FMUL.FTZ R162, R2, R100 ;  /* 0x0000006402a27220 */ /* 0x004fe40000410000 */
[----:B------:R-:W-:Y:S01]  /*11800*/  @P0 FFMA.FTZ R18, R0, R133, R4 ;  /* 0x0000008500120223 */ /* 0x000fe20000010004 */
[----:B------:R-:W-:Y:S01]  /*11810*/  FSETP.NE.FTZ.AND P0, PT, R3, RZ, PT ;  /* 0x000000ff0300720b */ /* 0x000fe20003f15000 */
[C---:B------:R-:W-:Y:S01]  /*11820*/  FMUL.FTZ R163, R2.reuse, R101 ;  /* 0x0000006502a37220 */ /* 0x040fe20000410000 */
[----:B------:R-:W-:Y:S01]  /*11830*/  MOV R0, RZ ;  /* 0x000000ff00007202 */ /* 0x000fe20000000f00 */
[----:B------:R-:W-:-:S02]  /*11840*/  FMUL.FTZ R132, R2, R156 ;  /* 0x0000009c02847220 */ /* 0x000fc40000410000 */
[C---:B------:R-:W-:Y:S02]  /*11850*/  FMUL.FTZ R133, R2.reuse, R157 ;  /* 0x0000009d02857220 */ /* 0x040fe40000410000 */
[C---:B------:R-:W-:Y:S02]  /*11860*/  FMUL.FTZ R100, R2.reuse, R104 ;  /* 0x0000006802647220 */ /* 0x040fe40000410000 */
[C---:B------:R-:W-:Y:S02]  /*11870*/  FMUL.FTZ R101, R2.reuse, R105 ;  /* 0x0000006902657220 */ /* 0x040fe40000410000 */
[C---:B------:R-:W-:Y:S02]  /*11880*/  FMUL.FTZ R156, R2.reuse, R20 ;  /* 0x00000014029c7220 */ /* 0x040fe40000410000 */
[----:B------:R-:W2:Y:S01]  /*11890*/  @P0 MUFU.RCP R0, R3 ;  /* 0x0000000300000308 */ /* 0x000ea20000001000 */
[----:B------:R-:W-:Y:S01]  /*118a0*/  @P0 MOV R4, 0x3f317218 ;  /* 0x3f31721800040802 */ /* 0x000fe20000000f00 */
[----:B------:R-:W-:-:S02]  /*118b0*/  FMUL.FTZ R157, R2, R21 ;  /* 0x00000015029d7220 */ /* 0x000fc40000410000 */
[C---:B------:R-:W-:Y:S02]  /*118c0*/  FMUL.FTZ R104, R2.reuse, R108 ;  /* 0x0000006c02687220 */ /* 0x040fe40000410000 */
[C---:B------:R-:W-:Y:S02]  /*118d0*/  FMUL.FTZ R105, R2.reuse, R109 ;  /* 0x0000006d02697220 */ /* 0x040fe40000410000 */
[----:B------:R-:W3:Y:S01]  /*118e0*/  @P0 MUFU.LG2 R3, R3 ;  /* 0x0000000300030308 */ /* 0x000ee20000000c00 */
        /* <DEDUP_REMOVED lines=10> */
[C---:B--2---:R-:W-:Y:S02]  /*11990*/  FMUL.FTZ R120, R0.reuse, R146 ;  /* 0x0000009200787220 */ /* 0x044fe40000410000 */
        /* <DEDUP_REMOVED lines=11> */
[----:B---3--:R-:W-:Y:S02]  /*11a50*/  @P0 FMUL.FTZ R3, R3, 0.69314718246459960938 ;  /* 0x3f31721803030820 */ /* 0x008fe40000410000 */
[----:B------:R-:W-:Y:S02]  /*11a60*/  @P0 FMUL.FTZ R4, R4, c[0x0][0x2d0] ;  /* 0x0000b40004040a20 */ /* 0x000fe40000410000 */
        /* <DEDUP_REMOVED lines=51> */
[----:B------:R-:W-:Y:S01]  /*11da0*/  FMUL.FTZ R67, R0, R131 ;  /* 0x0000008300437220 */ /* 0x000fe20000410000 */
[----:B------:R-:W-:Y:S01]  /*11db0*/  MOV R0, 0x1 ;  /* 0x0000000100007802 */ /* 0x000fe20000000f00 */
[----:B------:R-:W-:-:S02]  /*11dc0*/  @P0 FFMA.FTZ R17, R4, R8, R3 ;  /* 0x0000000804110223 */ /* 0x000fc40000010003 */
        /* <DEDUP_REMOVED lines=43> */
[----:B------:R-:W-:Y:S02]  /*12080*/  FMUL.FTZ R97, R2, R97 ;  /* 0x0000006102617220 */ /* 0x000fe40000410000 */
.L_x_196:
[----:B------:R-:W2:Y:S01]  /*12090*/  S2R R93, SR_TID.X ;  /* 0x00000000005d7919 */ /* 0x000ea20000002100 */
[----:B------:R-:W-:Y:S01]  /*120a0*/  BSSY B0, `(.L_x_276) ;  /* 0x0000010000007945 */ /* 0x000fe20003800000 */
[----:B--2---:R-:W-:-:S13]  /*120b0*/  LOP3.LUT P0, RZ, R93, 0xff, RZ, 0xc0, !PT ;  /* 0x000000ff5dff7812 */ /* 0x004fda000780c0ff */
[----:B------:R-:W-:Y:S05]  /*120c0*/  @P0 BRA `(.L_x_277) ;  /* 0x000000d000000947 */ /* 0x000fea0003800000 */
[----:B------:R-:W2:Y:S01]  /*120d0*/  S2R R2, SR_LANEID ;  /* 0x0000000000027919 */ /* 0x000ea20000000000 */
[----:B------:R-:W-:Y:S01]  /*120e0*/  VOTEU.ANY UR4, UPT, PT ;  /* 0x0000000000047886 */ /* 0x000fe200038e0100 */
[----:B-1----:R-:W-:Y:S01]  /*120f0*/  IMAD.MOV.U32 R4, RZ, RZ, c[0x0][0x560] ;  /* 0x00015800ff047624 */ /* 0x002fe200078e00ff */
[----:B------:R-:W2:Y:S01]  /*12100*/  FLO.U32 R3, UR4 ;  /* 0x0000000400037d00 */ /* 0x000ea200080e0000 */
[----:B------:R-:W-:Y:S01]  /*12110*/  IMAD.MOV.U32 R5, RZ, RZ, c[0x0][0x564] ;  /* 0x00015900ff057624 */ /* 0x000fe200078e00ff */
[----:B--2---:R-:W-:-:S06]  /*12120*/  ISETP.EQ.U32.AND P0, PT, R3, R2, PT ;  /* 0x000000020300720c */ /* 0x004fcc0003f02070 */
[----:B------:R-:W1:Y:S07]  /*12130*/  POPC R2, UR4 ;  /* 0x0000000400027d09 */ /* 0x000e6e0008000000 */
[----:B-1----:R-:W2:Y:S04]  /*12140*/  @P0 ATOMG.E.ADD.STRONG.GPU PT, R2, [R4.64], R2 ;  /* 0x00000002040209a8 */ /* 0x002ea800081ee1c8 */
[----:B--2---:R1:W2:Y:S04]  /*12150*/  SHFL.IDX PT, R3, R2, R3, 0x1f ;  /* 0x00001f0302037589 */ /* 0x0042a800000e0000 */
[----:B-1----:R-:W1:Y:S02]  /*12160*/  S2R R2, SR_LTMASK ;  /* 0x0000000000027919 */ /* 0x002e640000003900 */
[----:B-1----:R-:W-:-:S06]  /*12170*/  LOP3.LUT R2, R2, UR4, RZ, 0xc0, !PT ;  /* 0x0000000402027c12 */ /* 0x002fcc000f8ec0ff */
[----:B------:R-:W2:Y:S02]  /*12180*/  POPC R2, R2 ;  /* 0x0000000200027309 */ /* 0x000ea40000000000 */
[----:B--2---:R-:W-:-:S06]  /*12190*/  IADD3 R228, R3, c[0x0][0xc], R2 ;  /* 0x0000030003e47a10 */ /* 0x004fcc0007ffe002 */
.L_x_277:
[----:B------:R-:W-:Y:S05]  /*121a0*/  BSYNC B0 ;  /* 0x0000000000007941 */ /* 0x000fea0003800000 */
.L_x_276:
[----:B------:R-:W-:Y:S01]  /*121b0*/  PRMT R0, R0, 0x9910, RZ ;  /* 0x0000991000007816 */ /* 0x000fe200000000ff */
[----:B------:R-:W-:Y:S01]  /*121c0*/  BSSY B1, `(.L_x_278) ;  /* 0x0000422000017945 */ /* 0x000fe20003800000 */
[----:B-----5:R-:W-:Y:S02]  /*121d0*/  IMAD.MOV.U32 R92, RZ, RZ, R228 ;  /* 0x000000ffff5c7224 */ /* 0x020fe400078e00e4 */
[----:B------:R-:W-:-:S13]  /*121e0*/  ISETP.NE.AND P0, PT, R0, RZ, PT ;  /* 0x000000ff0000720c */ /* 0x000fda0003f05270 */
[----:B------:R-:W-:Y:S05]  /*121f0*/  @!P0 BRA `(.L_x_279) ;  /* 0x0000352000008947 */ /* 0x000fea0003800000 */
[----:B------:R-:W-:Y:S01]  /*12200*/  WARPSYNC 0xffffffff ;  /* 0xffffffff00007948 */ /* 0x000fe20003800000 */
[----:B------:R-:W-:Y:S01]  /*12210*/  BAR.SYNC.DEFER_BLOCKING 0x1, 0x100 ;  /* 0x0044000000007b1d */ /* 0x000fe20000010000 */
[----:B------:R-:W-:Y:S01]  /*12220*/  F2FP.BF16.PACK_AB R2, R133, R132 ;  /* 0x000000848502723e */ /* 0x000fe200000010ff */
[----:B------:R-:W-:Y:S01]  /*12230*/  IMAD.MOV.U32 R12, RZ, RZ, c[0x0][0x388] ;  /* 0x0000e200ff0c7624 */ /* 0x000fe200078e00ff */
[----:B------:R-:W-:Y:S02]  /*12240*/  F2FP.BF16.PACK_AB R0, R117, R116 ;  /* 0x000000747500723e */ /* 0x000fe400000010ff */
[----:B------:R-:W-:-:S04]  /*12250*/  ISETP.NE.U32.AND P0, PT, RZ, c[0x0][0x508], PT ;  /* 0x00014200ff007a0c */ /* 0x000fc80003f05070 */
[----:B------:R-:W-:Y:S01]  /*12260*/  ISETP.NE.AND.EX P1, PT, RZ, c[0x0][0x50c], PT, P0 ;  /* 0x00014300ff007a0c */ /* 0x000fe20003f25300 */
[----:B------:R2:W-:Y:S04]  /*12270*/  STS [R237+0x80], R2 ;  /* 0x00008002ed007388 */ /* 0x0005e80000000800 */
[----:B------:R3:W-:Y:S01]  /*12280*/  STS [R237+0x480], R0 ;  /* 0x00048000ed007388 */ /* 0x0007e20000000800 */
[----:B--2---:R-:W-:Y:S02]  /*12290*/  F2FP.BF16.PACK_AB R2, R153, R152 ;  /* 0x000000989902723e */ /* 0x004fe400000010ff */
[----:B---3--:R-:W-:-:S03]  /*122a0*/  F2FP.BF16.PACK_AB R0, R155, R154 ;  /* 0x0000009a9b00723e */ /* 0x008fc600000010ff */
[----:B------:R2:W-:Y:S04]  /*122b0*/  STS [R238], R2 ;  /* 0x00000002ee007388 */ /* 0x0005e80000000800 */
[----:B------:R3:W-:Y:S01]  /*122c0*/  STS [R238+0x400], R0 ;  /* 0x00040000ee007388 */ /* 0x0007e20000000800 */
[----:B--2---:R-:W-:Y:S02]  /*122d0*/  F2FP.BF16.PACK_AB R2, R149, R148 ;  /* 0x000000949502723e */ /* 0x004fe400000010ff */
[----:B---3--:R-:W-:-:S03]  /*122e0*/  F2FP.BF16.PACK_AB R0, R125, R124 ;  /* 0x0000007c7d00723e */ /* 0x008fc600000010ff */
        /* <DEDUP_REMOVED lines=114> */
[----:B------:R-:W-:Y:S02]  /*12a10*/  ISETP.NE.U32.AND P2, PT, RZ, c[0x0][0x500], PT ;  /* 0x00014000ff007a0c */ /* 0x000fe40003f45070 */
[----:B--2---:R-:W-:Y:S02]  /*12a20*/  F2FP.BF16.PACK_AB R2, R21, R20 ;  /* 0x000000141502723e */ /* 0x004fe400000010ff */
[----:B---3--:R-:W-:-:S03]  /*12a30*/  F2FP.BF16.PACK_AB R0, R67, R66 ;  /* 0x000000424300723e */ /* 0x008fc600000010ff */
[----:B------:R2:W-:Y:S04]  /*12a40*/  STS [R242+0xc000], R2 ;  /* 0x00c00002f2007388 */ /* 0x0005e80000000800 */
[----:B------:R3:W-:Y:S04]  /*12a50*/  STS [R242+0xc400], R0 ;  /* 0x00c40000f2007388 */ /* 0x0007e80000000800 */
[----:B------:R-:W-:Y:S01]  /*12a60*/  BAR.SYNC.DEFER_BLOCKING 0x1, 0x100 ;  /* 0x0044000000007b1d */ /* 0x000fe20000010000 */
[----:B------:R-:W-:Y:S02]  /*12a70*/  ISETP.NE.AND.EX P2, PT, RZ, c[0x0][0x504], PT, P2 ;  /* 0x00014100ff007a0c */ /* 0x000fe40003f45320 */
[----:B--2---:R-:W-:-:S04]  /*12a80*/  @P1 IADD3 R2, P0, R232, c[0x0][0x508], RZ ;  /* 0x00014200e8021a10 */ /* 0x004fc80007f1e0ff */
[----:B------:R-:W-:Y:S02]  /*12a90*/  @P1 IADD3.X R3, R233, c[0x0][0x50c], RZ, P0, !PT ;  /* 0x00014300e9031a10 */ /* 0x000fe400007fe4ff */
[----:B-1----:R-:W-:-:S03]  /*12aa0*/  IADD3 R4, P0, R232, c[0x0][0x500], RZ ;  /* 0x00014000e8047a10 */ /* 0x002fc60007f1e0ff */
[----:B------:R1:W5:Y:S01]  /*12ab0*/  @P1 LDG.E R12, [R2.64] ;  /* 0x00000008020c1981 */ /* 0x000362000c1e1900 */
[----:B------:R-:W-:Y:S01]  /*12ac0*/  IADD3.X R5, R233, c[0x0][0x504], RZ, P0, !PT ;  /* 0x00014100e9057a10 */ /* 0x000fe200007fe4ff */
[----:B-1----:R-:W-:-:S06]  /*12ad0*/  IMAD.MOV.U32 R2, RZ, RZ, RZ ;  /* 0x000000ffff027224 */ /* 0x002fcc00078e00ff */
[----:B------:R3:W5:Y:S01]  /*12ae0*/  @P2 LDG.E R2, [R4.64] ;  /* 0x0000000804022981 */ /* 0x000762000c1e1900 */
[----:B------:R-:W-:-:S04]  /*12af0*/  ISETP.NE.AND P0, PT, R239, RZ, PT ;  /* 0x000000ffef00720c */ /* 0x000fc80003f05270 */
[----:B------:R-:W-:Y:S01]  /*12b00*/  SEL R3, R239, c[0x0][0x3d4], P0 ;  /* 0x0000f500ef037a07 */ /* 0x000fe20000000000 */
[----:B------:R-:W-:Y:S05]  /*12b10*/  @P1 BRA `(.L_x_280) ;  /* 0x0000004000001947 */ /* 0x000fea0003800000 */
[----:B------:R-:W-:Y:S05]  /*12b20*/  @!P2 BRA `(.L_x_280) ;  /* 0x000000300000a947 */ /* 0x000fea0003800000 */
[----:B---3--:R1:W2:Y:S04]  /*12b30*/  LDG.E R0, [R4.64] ;  /* 0x0000000804007981 */ /* 0x0082a8000c1e1900 */
[----:B-1----:R-:W2:Y:S02]  /*12b40*/  LDG.E R4, [R4.64+0x4] ;  /* 0x0000040804047981 */ /* 0x002ea4000c1e1900 */
[----:B--2--5:R-:W-:Y:S02]  /*12b50*/  IADD3 R12, -R0, R4, RZ ;  /* 0x00000004000c7210 */ /* 0x024fe40007ffe1ff */
.L_x_280:
[----:B------:R-:W2:Y:S01]  /*12b60*/  LDL R19, [R1+0x50] ;  /* 0x0000500001137983 */ /* 0x000ea20000100800 */
[----:B------:R-:W-:Y:S01]  /*12b70*/  IMAD.MOV.U32 R16, RZ, RZ, 0x368 ;  /* 0x00000368ff107424 */ /* 0x000fe200078e00ff */
[----:B------:R-:W-:Y:S02]  /*12b80*/  ISETP.GT.AND P2, PT, R3, 0x1, PT ;  /* 0x000000010300780c */ /* 0x000fe40003f44270 */
[----:B------:R-:W-:-:S02]  /*12b90*/  ISETP.NE.U32.AND P0, PT, RZ, c[0x0][0x500], PT ;  /* 0x00014000ff007a0c */ /* 0x000fc40003f05070 */
[----:B------:R-:W-:Y:S02]  /*12ba0*/  SEL R16, R16, 0x328, P2 ;  /* 0x0000032810107807 */ /* 0x000fe40001000000 */
[----:B------:R-:W-:Y:S02]  /*12bb0*/  ISETP.NE.AND.EX P0, PT, RZ, c[0x0][0x504], PT, P0 ;  /* 0x00014100ff007a0c */ /* 0x000fe40003f05300 */
[----:B------:R-:W1:Y:S01]  /*12bc0*/  LDC.64 R6, c[0x0][R16+0x170] ;  /* 0x00005c0010067b82 */ /* 0x000e620000000a00 */
[----:B---3--:R-:W-:Y:S02]  /*12bd0*/  LOP3.LUT R4, R230, 0xffff, RZ, 0xc0, !PT ;  /* 0x0000ffffe6047812 */ /* 0x008fe400078ec0ff */
[----:B------:R-:W-:Y:S02]  /*12be0*/  SEL R0, R234, RZ, !P0 ;  /* 0x000000ffea007207 */ /* 0x000fe40004000000 */
[----:B------:R-:W-:-:S03]  /*12bf0*/  SEL R5, R236, RZ, !P0 ;  /* 0x000000ffec057207 */ /* 0x000fc60004000000 */
[----:B------:R-:W3:Y:S08]  /*12c00*/  LDC.64 R10, c[0x0][R16+0x168] ;  /* 0x00005a00100a7b82 */ /* 0x000ef00000000a00 */
[----:B------:R-:W4:Y:S01]  /*12c10*/  LDC.64 R14, c[0x0][R16+0x178] ;  /* 0x00005e00100e7b82 */ /* 0x000f220000000a00 */
[----:B-1----:R-:W-:-:S04]  /*12c20*/  IMAD R3, R7, R0, RZ ;  /* 0x0000000007037224 */ /* 0x002fc800078e02ff */
[C---:B------:R-:W-:Y:S02]  /*12c30*/  IMAD R5, R6.reuse, R5, R3 ;  /* 0x0000000506057224 */ /* 0x040fe400078e0203 */
[----:B------:R-:W-:-:S04]  /*12c40*/  IMAD.WIDE.U32 R6, R6, R0, RZ ;  /* 0x0000000006067225 */ /* 0x000fc800078e00ff */
[----:B---3--:R-:W-:-:S04]  /*12c50*/  IMAD.WIDE.U32 R8, R10, R4, RZ ;  /* 0x000000040a087225 */ /* 0x008fc800078e00ff */
[----:B------:R-:W-:Y:S01]  /*12c60*/  IMAD R3, R11, R4, RZ ;  /* 0x000000040b037224 */ /* 0x000fe200078e02ff */
[--C-:B-----5:R-:W-:Y:S01]  /*12c70*/  IADD3 R13, P1, P0, R6, R8, R2.reuse ;  /* 0x00000008060d7210 */ /* 0x120fe2000783e002 */
[----:B------:R-:W-:Y:S01]  /*12c80*/  IMAD.IADD R5, R7, 0x1, R5 ;  /* 0x0000000107057824 */ /* 0x000fe200078e0205 */
[----:B------:R-:W-:Y:S01]  /*12c90*/  SEL R6, R246, RZ, P2 ;  /* 0x000000fff6067207 */ /* 0x000fe20001000000 */
[----:B------:R-:W-:Y:S01]  /*12ca0*/  IMAD.IADD R8, R9, 0x1, R3 ;  /* 0x0000000109087824 */ /* 0x000fe200078e0203 */
[----:B------:R-:W-:Y:S01]  /*12cb0*/  SHF.R.S32.HI R11, RZ, 0x1f, R2 ;  /* 0x0000001fff0b7819 */ /* 0x000fe20000011402 */
[----:B------:R-:W-:Y:S02]  /*12cc0*/  IMAD.MOV.U32 R3, RZ, RZ, c[0x0][0x4e8] ;  /* 0x00013a00ff037624 */ /* 0x000fe400078e00ff */
[----:B----4-:R-:W-:Y:S01]  /*12cd0*/  IMAD R9, R15, R6, RZ ;  /* 0x000000060f097224 */ /* 0x010fe200078e02ff */
[----:B------:R-:W-:Y:S01]  /*12ce0*/  IADD3.X R10, R5, R8, R11, P1, P0 ;  /* 0x00000008050a7210 */ /* 0x000fe20000fe040b */
[----:B------:R-:W-:Y:S01]  /*12cf0*/  IMAD.WIDE.U32 R6, R14, R6, RZ ;  /* 0x000000060e067225 */ /* 0x000fe200078e00ff */
[----:B------:R-:W-:Y:S01]  /*12d00*/  ISETP.NE.AND P3, PT, R3, 0x1, PT ;  /* 0x000000010300780c */ /* 0x000fe20003f65270 */
[----:B------:R-:W3:Y:S02]  /*12d10*/  LDL R14, [R1+0x4c] ;  /* 0x00004c00010e7983 */ /* 0x000ee40000100800 */
[----:B------:R-:W-:-:S02]  /*12d20*/  IMAD.IADD R9, R7, 0x1, R9 ;  /* 0x0000000107097824 */ /* 0x000fc400078e0209 */
[----:B------:R-:W-:Y:S02]  /*12d30*/  IMAD R12, R12, c[0x0][0x4e8], RZ ;  /* 0x00013a000c0c7a24 */ /* 0x000fe400078e02ff */
[----:B--2---:R-:W-:-:S06]  /*12d40*/  IMAD R3, R229, 0x80, R19 ;  /* 0x00000080e5037824 */ /* 0x004fcc00078e0213 */
[----:B------:R-:W-:-:S04]  /*12d50*/  @P3 IMAD.HI.U32 R8, R3, c[0x0][0x4ec], RZ ;  /* 0x00013b0003083a27 */ /* 0x000fc800078e00ff */
[----:B------:R-:W-:Y:S01]  /*12d60*/  IMAD.MOV.U32 R5, RZ, RZ, R3 ;  /* 0x000000ffff057224 */ /* 0x000fe200078e0003 */
[----:B------:R-:W-:-:S04]  /*12d70*/  @P3 SHF.R.U32.HI R5, RZ, c[0x0][0x4f0], R8 ;  /* 0x00013c00ff053a19 */ /* 0x000fc80000011608 */
[----:B------:R-:W-:Y:S02]  /*12d80*/  IADD3 R6, P1, P0, R5, R13, R6 ;  /* 0x0000000d05067210 */ /* 0x000fe4000783e006 */
[----:B------:R-:W-:-:S04]  /*12d90*/  SHF.R.S32.HI R7, RZ, 0x1f, R5 ;  /* 0x0000001fff077819 */ /* 0x000fc80000011405 */
[----:B------:R-:W-:Y:S02]  /*12da0*/  IADD3.X R7, R7, R10, R9, P1, P0 ;  /* 0x0000000a07077210 */ /* 0x000fe40000fe0409 */
[----:B------:R-:W1:Y:S01]  /*12db0*/  LDC.64 R8, c[0x0][R16+0x160] ;  /* 0x0000580010087b82 */ /* 0x000e620000000a00 */
[----:B------:R-:W-:-:S04]  /*12dc0*/  IMAD.MOV R5, RZ, RZ, -R5 ;  /* 0x000000ffff057224 */ /* 0x000fc800078e0a05 */
[----:B------:R-:W-:-:S05]  /*12dd0*/  IMAD R5, R5, c[0x0][0x4e8], R3 ;  /* 0x00013a0005057a24 */ /* 0x000fca00078e0203 */
[----:B------:R-:W-:Y:S02]  /*12de0*/  SHF.R.S32.HI R10, RZ, 0x1f, R5 ;  /* 0x0000001fff0a7819 */ /* 0x000fe40000011405 */
[----:B------:R-:W-:-:S04]  /*12df0*/  SHF.R.S32.HI R19, RZ, 0x1f, R93 ;  /* 0x0000001fff137819 */ /* 0x000fc8000001145d */
[----:B------:R-:W-:-:S04]  /*12e00*/  LEA.HI R19, R19, R93, RZ, 0x5 ;  /* 0x0000005d13137211 */ /* 0x000fc800078f28ff */
[----:B------:R-:W-:Y:S01]  /*12e10*/  LOP3.LUT R19, R19, 0xffffffe0, RZ, 0xc0, !PT ;  /* 0xffffffe013137812 */ /* 0x000fe200078ec0ff */
[----:B-1----:R-:W-:-:S04]  /*12e20*/  IMAD.WIDE.U32 R6, R8, R5, R6 ;  /* 0x0000000508067225 */ /* 0x002fc800078e0006 */
[----:B------:R-:W-:-:S04]  /*12e30*/  IMAD R5, R9, R5, RZ ;  /* 0x0000000509057224 */ /* 0x000fc800078e02ff */
[----:B------:R-:W-:Y:S02]  /*12e40*/  IMAD R5, R8, R10, R5 ;  /* 0x0000000a08057224 */ /* 0x000fe400078e0205 */
[----:B------:R-:W-:Y:S02]  /*12e50*/  IMAD.MOV.U32 R8, RZ, RZ, c[0x0][0x4a8] ;  /* 0x00012a00ff087624 */ /* 0x000fe400078e00ff */
[----:B------:R-:W-:-:S03]  /*12e60*/  IMAD.MOV.U32 R9, RZ, RZ, c[0x0][0x4ac] ;  /* 0x00012b00ff097624 */ /* 0x000fc600078e00ff */
[----:B------:R-:W-:Y:S01]  /*12e70*/  SEL R8, R8, c[0x0][0x450], P2 ;  /* 0x0001140008087a07 */ /* 0x000fe20001000000 */
[----:B------:R-:W-:Y:S01]  /*12e80*/  IMAD.IADD R7, R7, 0x1, R5 ;  /* 0x0000000107077824 */ /* 0x000fe200078e0205 */
[----:B------:R-:W-:Y:S02]  /*12e90*/  SEL R9, R9, c[0x0][0x454], P2 ;  /* 0x0001150009097a07 */ /* 0x000fe40001000000 */
[----:B------:R-:W-:-:S04]  /*12ea0*/  LEA R5, P0, R6, R8, 0x2 ;  /* 0x0000000806057211 */ /* 0x000fc800078010ff */
[----:B------:R-:W-:Y:S01]  /*12eb0*/  LEA.HI.X R7, R6, R9, R7, 0x2, P0 ;  /* 0x0000000906077211 */ /* 0x000fe200000f1407 */
[----:B------:R-:W-:Y:S01]  /*12ec0*/  SHFL.IDX PT, R8, R5, RZ, 0x1c1f ;  /* 0x001c1fff05087589 */ /* 0x000fe200000e0000 */
[----:B------:R-:W-:-:S03]  /*12ed0*/  IMAD.IADD R19, R93, 0x1, -R19 ;  /* 0x000000015d137824 */ /* 0x000fc600078e0a13 */
[----:B------:R-:W1:Y:S04]  /*12ee0*/  SHFL.IDX PT, R9, R7, RZ, 0x1c1f ;  /* 0x001c1fff07097589 */ /* 0x000e6800000e0000 */
[----:B------:R3:W-:Y:S01]  /*12ef0*/  SHFL.IDX PT, R6, R5, 0x1, 0x1c1f ;  /* 0x003c1f0005067f89 */ /* 0x0007e200000e0000 */
[----:B------:R-:W-:-:S03]  /*12f00*/  LOP3.LUT P0, RZ, R19, 0x3, RZ, 0xc0, !PT ;  /* 0x0000000313ff7812 */ /* 0x000fc6000780c0ff */
[----:B------:R-:W2:Y:S01]  /*12f10*/  SHFL.IDX PT, R7, R7, 0x1, 0x1c1f ;  /* 0x003c1f0007077f89 */ /* 0x000ea200000e0000 */
[----:B---3--:R-:W-:-:S05]  /*12f20*/  IMAD R5, R229, 0x80, R14 ;  /* 0x00000080e5057824 */ /* 0x008fca00078e020e */
[C---:B------:R-:W-:Y:S02]  /*12f30*/  IADD3 R10, R5.reuse, 0x8, RZ ;  /* 0x00000008050a7810 */ /* 0x040fe40007ffe0ff */
[-C--:B------:R-:W-:Y:S02]  /*12f40*/  ISETP.GE.OR P1, PT, R5, R12.reuse, P0 ;  /* 0x0000000c0500720c */ /* 0x080fe40000726670 */
[----:B------:R-:W-:-:S11]  /*12f50*/  ISETP.GE.OR P0, PT, R10, R12, P0 ;  /* 0x0000000c0a00720c */ /* 0x000fd60000706670 */
[----:B-1----:R1:W-:Y:S01]  /*12f60*/  @!P1 ST.E [R8.64], R18 ;  /* 0x0000001208009985 */ /* 0x0023e2000c101908 */
[----:B------:R-:W-:-:S03]  /*12f70*/  ISETP.GE.AND P1, PT, R10, R12, PT ;  /* 0x0000000c0a00720c */ /* 0x000fc60003f26270 */
[----:B--2---:R1:W-:Y:S01]  /*12f80*/  @!P0 ST.E [R6.64], R17 ;  /* 0x0000001106008985 */ /* 0x0043e2000c101908 */
[----:B------:R-:W-:Y:S02]  /*12f90*/  ISETP.GE.AND P0, PT, R5, R12, PT ;  /* 0x0000000c0500720c */ /* 0x000fe40003f06270 */
[----:B------:R-:W-:Y:S01]  /*12fa0*/  P2R R13, PR, RZ, 0x2 ;  /* 0x00000002ff0d7803 */ /* 0x000fe20000000000 */
[----:B------:R-:W-:Y:S05]  /*12fb0*/  @P2 BRA `(.L_x_281) ;  /* 0x0000091000002947 */ /* 0x000fea0003800000 */
[----:B------:R-:W-:Y:S01]  /*12fc0*/  IMAD R11, R11, c[0x0][0x3a0], RZ ;  /* 0x0000e8000b0b7a24 */ /* 0x000fe200078e02ff */
[----:B-1----:R-:W-:Y:S01]  /*12fd0*/  LEA R8, R229, R219, 0x7 ;  /* 0x000000dbe5087211 */ /* 0x002fe200078e38ff */
[C---:B------:R-:W-:Y:S01]  /*12fe0*/  IMAD.WIDE.U32 R6, R2.reuse, c[0x0][0x3a0], RZ ;  /* 0x0000e80002067a25 */ /* 0x040fe200078e00ff */
[----:B------:R-:W-:Y:S01]  /*12ff0*/  SHF.R.S32.HI R5, RZ, 0x1f, R0 ;  /* 0x0000001fff057819 */ /* 0x000fe20000011400 */
[----:B------:R1:W2:Y:S02]  /*13000*/  LDS.128 R28, [R198+0x80] ;  /* 0x00008000c61c7984 */ /* 0x0002a40000000c00 */
[----:B------:R-:W-:-:S02]  /*13010*/  IMAD R2, R2, c[0x0][0x3a4], R11 ;  /* 0x0000e90002027a24 */ /* 0x000fc400078e020b */
[----:B------:R-:W-:Y:S01]  /*13020*/  @P3 IMAD.HI.U32 R9, R8, c[0x0][0x4ec], RZ ;  /* 0x00013b0008093a27 */ /* 0x000fe200078e00ff */
[----:B------:R1:W3:Y:S02]  /*13030*/  LDS.128 R44, [R198+0x1080] ;  /* 0x00108000c62c7984 */ /* 0x0002e40000000c00 */
[----:B------:R-:W-:Y:S02]  /*13040*/  IADD3 R3, R7, R2, RZ ;  /* 0x0000000207037210 */ /* 0x000fe40007ffe0ff */
[----:B------:R-:W-:Y:S01]  /*13050*/  MOV R2, R6 ;  /* 0x0000000600027202 */ /* 0x000fe20000000f00 */
[----:B------:R1:W4:Y:S04]  /*13060*/  LDS.128 R60, [R198+0x2080] ;  /* 0x00208000c63c7984 */ /* 0x0003280000000c00 */
[----:B------:R-:W-:Y:S01]  /*13070*/  IMAD.WIDE.U32 R6, R4, c[0x0][0x3e8], R2 ;  /* 0x0000fa0004067a25 */ /* 0x000fe200078e0002 */
[----:B------:R1:W1:Y:S01]  /*13080*/  LDS.128 R76, [R198+0x3080] ;  /* 0x00308000c64c7984 */ /* 0x0002620000000c00 */
[----:B------:R-:W-:-:S02]  /*13090*/  MOV R2, R8 ;  /* 0x0000000800027202 */ /* 0x000fc40000000f00 */
[----:B------:R-:W-:Y:S01]  /*130a0*/  IMAD R3, R5, c[0x0][0x3f0], RZ ;  /* 0x0000fc0005037a24 */ /* 0x000fe200078e02ff */
[----:B------:R1:W1:Y:S01]  /*130b0*/  LDS.128 R24, [R198+0x4080] ;  /* 0x00408000c6187984 */ /* 0x0002620000000c00 */
[----:B------:R-:W-:Y:S01]  /*130c0*/  IMAD R5, R4, c[0x0][0x3ec], R7 ;  /* 0x0000fb0004057a24 */ /* 0x000fe200078e0207 */
[----:B------:R-:W-:Y:S01]  /*130d0*/  MOV R4, R6 ;  /* 0x0000000600047202 */ /* 0x000fe20000000f00 */
[C---:B------:R-:W-:Y:S01]  /*130e0*/  IMAD R7, R0.reuse, c[0x0][0x3f4], R3 ;  /* 0x0000fd0000077a24 */ /* 0x040fe200078e0203 */
[----:B------:R1:W1:Y:S01]  /*130f0*/  LDS.128 R40, [R198+0x5080] ;  /* 0x00508000c6287984 */ /* 0x0002620000000c00 */
[----:B------:R-:W-:Y:S02]  /*13100*/  @P3 SHF.R.U32.HI R2, RZ, c[0x0][0x4f0], R9 ;  /* 0x00013c00ff023a19 */ /* 0x000fe40000011609 */
[----:B------:R-:W-:Y:S01]  /*13110*/  IMAD.WIDE.U32 R4, R0, c[0x0][0x3f0], R4 ;  /* 0x0000fc0000047a25 */ /* 0x000fe200078e0004 */
[----:B------:R1:W1:Y:S01]  /*13120*/  LDS.128 R56, [R198+0x6080] ;  /* 0x00608000c6387984 */ /* 0x0002620000000c00 */
[----:B------:R-:W-:-:S02]  /*13130*/  SHF.R.S32.HI R3, RZ, 0x1f, R2 ;  /* 0x0000001fff037819 */ /* 0x000fc40000011402 */
[----:B------:R-:W-:Y:S01]  /*13140*/  IADD3 R0, -R2, RZ, RZ ;  /* 0x000000ff02007210 */ /* 0x000fe20007ffe1ff */
[----:B------:R1:W1:Y:S01]  /*13150*/  LDS.128 R72, [R198+0x7080] ;  /* 0x00708000c6487984 */ /* 0x0002620000000c00 */
[----:B------:R-:W-:Y:S01]  /*13160*/  IADD3 R5, R5, R7, RZ ;  /* 0x0000000705057210 */ /* 0x000fe20007ffe0ff */
[----:B------:R-:W-:Y:S02]  /*13170*/  IMAD R3, R3, c[0x0][0x3e0], RZ ;  /* 0x0000f80003037a24 */ /* 0x000fe400078e02ff */
[----:B------:R1:W1:Y:S01]  /*13180*/  LDS.128 R20, [R198+0x8080] ;  /* 0x00808000c6147984 */ /* 0x0002620000000c00 */
[----:B------:R-:W-:Y:S02]  /*13190*/  IMAD R0, R0, c[0x0][0x4e8], R8 ;  /* 0x00013a0000007a24 */ /* 0x000fe400078e0208 */
[C---:B------:R-:W-:Y:S01]  /*131a0*/  IMAD R6, R2.reuse, c[0x0][0x3e4], R3 ;  /* 0x0000f90002067a24 */ /* 0x040fe200078e0203 */
[----:B------:R1:W1:Y:S01]  /*131b0*/  LDS.128 R36, [R198+0x9080] ;  /* 0x00908000c6247984 */ /* 0x0002620000000c00 */
[----:B------:R-:W-:Y:S01]  /*131c0*/  IMAD.WIDE.U32 R2, R2, c[0x0][0x3e0], R4 ;  /* 0x0000f80002027a25 */ /* 0x000fe200078e0004 */
[----:B------:R-:W-:-:S02]  /*131d0*/  SHF.R.S32.HI R4, RZ, 0x1f, R0 ;  /* 0x0000001fff047819 */ /* 0x000fc40000011400 */
[----:B------:R1:W1:Y:S01]  /*131e0*/  LDS.128 R52, [R198+0xa080] ;  /* 0x00a08000c6347984 */ /* 0x0002620000000c00 */
[----:B------:R-:W-:Y:S02]  /*131f0*/  LEA R5, R229, R208, 0x7 ;  /* 0x000000d0e5057211 */ /* 0x000fe400078e38ff */
[----:B------:R-:W-:Y:S01]  /*13200*/  IADD3 R3, R3, R6, RZ ;  /* 0x0000000603037210 */ /* 0x000fe20007ffe0ff */
[----:B------:R1:W1:Y:S01]  /*13210*/  LDS.128 R68, [R198+0xb080] ;  /* 0x00b08000c6447984 */ /* 0x0002620000000c00 */
[----:B------:R-:W-:-:S03]  /*13220*/  IMAD R4, R4, c[0x0][0x3d8], RZ ;  /* 0x0000f60004047a24 */ /* 0x000fc600078e02ff */
[----:B------:R1:W1:Y:S01]  /*13230*/  LDS.128 R16, [R198+0xc080] ;  /* 0x00c08000c6107984 */ /* 0x0002620000000c00 */
[----:B------:R-:W-:-:S03]  /*13240*/  IMAD.WIDE.U32 R2, R0, c[0x0][0x3d8], R2 ;  /* 0x0000f60000027a25 */ /* 0x000fc600078e0002 */
[----:B------:R1:W1:Y:S01]  /*13250*/  LDS.128 R32, [R198+0xd080] ;  /* 0x00d08000c6207984 */ /* 0x0002620000000c00 */
[----:B------:R-:W-:Y:S01]  /*13260*/  IMAD R0, R0, c[0x0][0x3dc], R4 ;  /* 0x0000f70000007a24 */ /* 0x000fe200078e0204 */
[C---:B------:R-:W-:Y:S02]  /*13270*/  LEA R14, P0, R2.reuse, c[0x0][0x380], 0x1 ;  /* 0x0000e000020e7a11 */ /* 0x040fe400078008ff */
[----:B------:R1:W1:Y:S02]  /*13280*/  LDS.128 R48, [R198+0xe080] ;  /* 0x00e08000c6307984 */ /* 0x0002640000000c00 */
[----:B------:R-:W-:Y:S02]  /*13290*/  IADD3 R0, R3, R0, RZ ;  /* 0x0000000003007210 */ /* 0x000fe40007ffe0ff */
[----:B------:R1:W1:Y:S02]  /*132a0*/  LDS.128 R64, [R198+0xf080] ;  /* 0x00f08000c6407984 */ /* 0x0002640000000c00 */
[----:B------:R-:W-:Y:S01]  /*132b0*/  LEA.HI.X R13, R2, c[0x0][0x384], R0, 0x1, P0 ;  /* 0x0000e100020d7a11 */ /* 0x000fe200000f0c00 */
[----:B------:R-:W-:Y:S05]  /*132c0*/  BRA.DIV ~URZ, `(.L_x_282) ;  /* 0x000049927f007947 */ /* 0x000fea000b800000 */
[----:B--234-:R2:W3:Y:S02]  /*132d0*/  SHFL.IDX PT, R4, R13, RZ, 0x181f ;  /* 0x00181fff0d047589 */ /* 0x01c4e400000e0000 */
.L_x_353:
[----:B------:R-:W-:Y:S05]  /*132e0*/  BRA.DIV ~URZ, `(.L_x_283) ;  /* 0x000049e27f007947 */ /* 0x000fea000b800000 */
[----:B------:R4:W2:Y:S02]  /*132f0*/  SHFL.IDX PT, R0, R14, RZ, 0x181f ;  /* 0x00181fff0e007589 */ /* 0x0008a400000e0000 */
.L_x_354:
[----:B------:R-:W-:Y:S01]  /*13300*/  ISETP.GE.AND P0, PT, R5, R12, PT ;  /* 0x0000000c0500720c */ /* 0x000fe20003f06270 */
[----:B------:R-:W-:-:S12]  /*13310*/  BSSY B0, `(.L_x_284) ;  /* 0x0000012000007945 */ /* 0x000fd80003800000 */
[----:B------:R-:W-:Y:S05]  /*13320*/  @P0 BRA `(.L_x_285) ;  /* 0x0000010000000947 */ /* 0x000fea0003800000 */
[----:B------:R-:W-:Y:S02]  /*13330*/  ISETP.GE.AND P3, PT, R134, c[0x0][0x3c8], PT ;  /* 0x0000f20086007a0c */ /* 0x000fe40003f66270 */
[----:B------:R-:W-:Y:S02]  /*13340*/  ISETP.GE.AND P2, PT, R136, c[0x0][0x3c8], PT ;  /* 0x0000f20088007a0c */ /* 0x000fe40003f46270 */
[----:B------:R-:W-:Y:S02]  /*13350*/  ISETP.GE.AND P1, PT, R199, c[0x0][0x3c8], PT ;  /* 0x0000f200c7007a0c */ /* 0x000fe40003f26270 */
[----:B------:R-:W-:-:S07]  /*13360*/  ISETP.GE.AND P0, PT, R200, c[0x0][0x3c8], PT ;  /* 0x0000f200c8007a0c */ /* 0x000fce0003f06270 */
[CC--:B--2---:R-:W-:Y:S02]  /*13370*/  @!P3 LEA R10, P4, R134.reuse, R0.reuse, 0x1 ;  /* 0x00000000860ab211 */ /* 0x0c4fe400078808ff */
[-C--:B------:R-:W-:Y:S02]  /*13380*/  @!P2 LEA R8, P6, R205, R0.reuse, 0x1 ;  /* 0x00000000cd08a211 */ /* 0x080fe400078c08ff */
[----:B------:R-:W-:Y:S02]  /*13390*/  @!P1 LEA R6, P5, R199, R0, 0x1 ;  /* 0x00000000c7069211 */ /* 0x000fe400078a08ff */
[----:B---3--:R-:W-:Y:S02]  /*133a0*/  @!P3 LEA.HI.X R11, R134, R4, R135, 0x1, P4 ;  /* 0x00000004860bb211 */ /* 0x008fe400020f0c87 */
[----:B------:R-:W-:Y:S02]  /*133b0*/  @!P0 LEA R2, P4, R200, R0, 0x1 ;  /* 0x00000000c8028211 */ /* 0x000fe400078808ff */
[-C--:B------:R-:W-:Y:S01]  /*133c0*/  @!P2 LEA.HI.X R9, R205, R4.reuse, R209, 0x1, P6 ;  /* 0x00000004cd09a211 */ /* 0x080fe200030f0cd1 */
[----:B------:R2:W-:Y:S01]  /*133d0*/  @!P3 ST.E.128 [R10.64], R28 ;  /* 0x0000001c0a00b985 */ /* 0x0005e2000c101d08 */
[----:B------:R-:W-:-:S02]  /*133e0*/  @!P1 LEA.HI.X R7, R199, R4, R211, 0x1, P5 ;  /* 0x00000004c7079211 */ /* 0x000fc400028f0cd3 */
[----:B------:R-:W-:Y:S01]  /*133f0*/  @!P0 LEA.HI.X R3, R200, R4, R210, 0x1, P4 ;  /* 0x00000004c8038211 */ /* 0x000fe200020f0cd2 */
[----:B-1----:R2:W-:Y:S04]  /*13400*/  @!P2 ST.E.128 [R8.64], R24 ;  /* 0x000000180800a985 */ /* 0x0025e8000c101d08 */
[----:B------:R2:W-:Y:S04]  /*13410*/  @!P1 ST.E.128 [R6.64], R20 ;  /* 0x0000001406009985 */ /* 0x0005e8000c101d08 */
[----:B------:R2:W-:Y:S02]  /*13420*/  @!P0 ST.E.128 [R2.64], R16 ;  /* 0x0000001002008985 */ /* 0x0005e4000c101d08 */
.L_x_285:
[----:B------:R-:W-:Y:S05]  /*13430*/  BSYNC B0 ;  /* 0x0000000000007941 */ /* 0x000fea0003800000 */
.L_x_284:
[----:B------:R-:W-:Y:S05]  /*13440*/  BRA.DIV ~URZ, `(.L_x_286) ;  /* 0x000048f27f007947 */ /* 0x000fea000b800000 */
[----:B---3--:R3:W4:Y:S04]  /*13450*/  SHFL.IDX PT, R4, R13, 0x1, 0x181f ;  /* 0x00381f000d047f89 */ /* 0x00872800000e0000 */
[----:B--2---:R3:W2:Y:S02]  /*13460*/  SHFL.IDX PT, R0, R14, 0x1, 0x181f ;  /* 0x00381f000e007f89 */ /* 0x0046a400000e0000 */
.L_x_355:
[----:B------:R-:W-:Y:S01]  /*13470*/  IADD3 R2, R5, 0x20, RZ ;  /* 0x0000002005027810 */ /* 0x000fe20007ffe0ff */
[----:B------:R-:W-:Y:S03]  /*13480*/  BSSY B0, `(.L_x_287) ;  /* 0x0000013000007945 */ /* 0x000fe60003800000 */
[----:B------:R-:W-:-:S13]  /*13490*/  ISETP.GE.AND P0, PT, R2, R12, PT ;  /* 0x0000000c0200720c */ /* 0x000fda0003f06270 */
        /* <DEDUP_REMOVED lines=8> */
[----:B----4-:R-:W-:Y:S02]  /*13520*/  @!P3 LEA.HI.X R11, R134, R4, R135, 0x1, P4 ;  /* 0x00000004860bb211 */ /* 0x010fe400020f0c87 */
        /* <DEDUP_REMOVED lines=8> */
.L_x_288:
[----:B------:R-:W-:Y:S05]  /*135b0*/  BSYNC B0 ;  /* 0x0000000000007941 */ /* 0x000fea0003800000 */
.L_x_287:
[----:B------:R-:W-:Y:S05]  /*135c0*/  BRA.DIV ~URZ, `(.L_x_289) ;  /* 0x000048427f007947 */ /* 0x000fea000b800000 */
[----:B----4-:R4:W3:Y:S02]  /*135d0*/  SHFL.IDX PT, R4, R13, 0x2, 0x181f ;  /* 0x00581f000d047f89 */ /* 0x0108e400000e0000 */
.L_x_356:
[----:B------:R-:W-:Y:S05]  /*135e0*/  BRA.DIV ~URZ, `(.L_x_290) ;  /* 0x000048927f007947 */ /* 0x000fea000b800000 */
[----:B--2---:R2:W4:Y:S02]  /*135f0*/  SHFL.IDX PT, R0, R14, 0x2, 0x181f ;  /* 0x00581f000e007f89 */ /* 0x00452400000e0000 */
.L_x_357:
        /* <DEDUP_REMOVED lines=8> */
[CC--:B----4-:R-:W-:Y:S02]  /*13680*/  @!P3 LEA R10, P4, R134.reuse, R0.reuse, 0x1 ;  /* 0x00000000860ab211 */ /* 0x0d0fe400078808ff */
        /* <DEDUP_REMOVED lines=11> */
.L_x_292:
[----:B------:R-:W-:Y:S05]  /*13740*/  BSYNC B0 ;  /* 0x0000000000007941 */ /* 0x000fea0003800000 */
.L_x_291:
[----:B------:R-:W-:Y:S05]  /*13750*/  BRA.DIV ~URZ, `(.L_x_293) ;  /* 0x000047927f007947 */ /* 0x000fea000b800000 */
[----:B---3--:R3:W2:Y:S04]  /*13760*/  SHFL.IDX PT, R4, R13, 0x3, 0x181f ;  /* 0x00781f000d047f89 */ /* 0x0086a800000e0000 */
[----:B----4-:R3:W4:Y:S02]  /*13770*/  SHFL.IDX PT, R0, R14, 0x3, 0x181f ;  /* 0x00781f000e007f89 */ /* 0x01072400000e0000 */
.L_x_358:
[----:B------:R-:W-:-:S04]  /*13780*/  IADD3 R2, R5, 0x60, RZ ;  /* 0x0000006005027810 */ /* 0x000fc80007ffe0ff */
[----:B------:R-:W-:-:S13]  /*13790*/  ISETP.GE.AND P0, PT, R2, R12, PT ;  /* 0x0000000c0200720c */ /* 0x000fda0003f06270 */
[----:B------:R-:W-:Y:S05]  /*137a0*/  @P0 BRA `(.L_x_294) ;  /* 0x00002c3000000947 */ /* 0x000fea0003800000 */
[----:B------:R-:W-:Y:S02]  /*137b0*/  ISETP.GE.AND P2, PT, R134, c[0x0][0x3c8], PT ;  /* 0x0000f20086007a0c */ /* 0x000fe40003f46270 */
[----:B------:R-:W-:Y:S02]  /*137c0*/  ISETP.GE.AND P1, PT, R136, c[0x0][0x3c8], PT ;  /* 0x0000f20088007a0c */ /* 0x000fe40003f26270 */
[----:B------:R-:W-:-:S09]  /*137d0*/  ISETP.GE.AND P0, PT, R199, c[0x0][0x3c8], PT ;  /* 0x0000f200c7007a0c */ /* 0x000fd20003f06270 */
[CC--:B----4-:R-:W-:Y:S02]  /*137e0*/  @!P2 LEA R8, P5, R134.reuse, R0.reuse, 0x1 ;  /* 0x000000008608a211 */ /* 0x0d0fe400078a08ff */
[-C--:B------:R-:W-:Y:S02]  /*137f0*/  @!P1 LEA R6, P4, R205, R0.reuse, 0x1 ;  /* 0x00000000cd069211 */ /* 0x080fe400078808ff */
[----:B------:R-:W-:Y:S02]  /*13800*/  @!P0 LEA R2, P3, R199, R0, 0x1 ;  /* 0x00000000c7028211 */ /* 0x000fe400078608ff */
[-C--:B--2---:R-:W-:Y:S02]  /*13810*/  @!P2 LEA.HI.X R9, R134, R4.reuse, R135, 0x1, P5 ;  /* 0x000000048609a211 */ /* 0x084fe400028f0c87 */
[-C--:B------:R-:W-:Y:S02]  /*13820*/  @!P1 LEA.HI.X R7, R205, R4.reuse, R209, 0x1, P4 ;  /* 0x00000004cd079211 */ /* 0x080fe400020f0cd1 */
[----:B------:R-:W-:Y:S01]  /*13830*/  @!P0 LEA.HI.X R3, R199, R4, R211, 0x1, P3 ;  /* 0x00000004c7038211 */ /* 0x000fe200018f0cd3 */
[----:B-1----:R1:W-:Y:S04]  /*13840*/  @!P2 ST.E.128 [R8.64], R76 ;  /* 0x0000004c0800a985 */ /* 0x0023e8000c101d08 */
[----:B------:R1:W-:Y:S04]  /*13850*/  @!P1 ST.E.128 [R6.64], R72 ;  /* 0x0000004806009985 */ /* 0x0003e8000c101d08 */
[----:B------:R1:W-:Y:S01]  /*13860*/  @!P0 ST.E.128 [R2.64], R68 ;  /* 0x0000004402008985 */ /* 0x0003e2000c101d08 */
[----:B------:R-:W-:-:S13]  /*13870*/  ISETP.GE.AND P0, PT, R200, c[0x0][0x3c8], PT ;  /* 0x0000f200c8007a0c */ /* 0x000fda0003f06270 */
[----:B------:R-:W-:Y:S05]  /*13880*/  @P0 BRA `(.L_x_294) ;  /* 0x00002b5000000947 */ /* 0x000fea0003800000 */
[----:B-1----:R-:W-:-:S04]  /*13890*/  LEA R2, P0, R200, R0, 0x1 ;  /* 0x00000000c8027211 */ /* 0x002fc800078008ff */
[----:B------:R-:W-:-:S05]  /*138a0*/  LEA.HI.X R3, R200, R4, R210, 0x1, P0 ;  /* 0x00000004c8037211 */ /* 0x000fca00000f0cd2 */
[----:B------:R1:W-:Y:S01]  /*138b0*/  ST.E.128 [R2.64], R64 ;  /* 0x0000004002007985 */ /* 0x0003e2000c101d08 */
[----:B------:R-:W-:Y:S05]  /*138c0*/  BRA `(.L_x_294) ;  /* 0x00002b1000007947 */ /* 0x000fea0003800000 */
.L_x_281:
[----:B------:R-:W-:Y:S02]  /*138d0*/  IMAD R11, R11, c[0x0][0x408], RZ ;  /* 0x000102000b0b7a24 */ /* 0x000fe400078e02ff */
[----:B-1----:R-:W-:-:S04]  /*138e0*/  IMAD.WIDE.U32 R6, R2, c[0x0][0x408], RZ ;  /* 0x0001020002067a25 */ /* 0x002fc800078e00ff */
[----:B------:R-:W-:Y:S01]  /*138f0*/  IMAD R11, R2, c[0x0][0x40c], R11 ;  /* 0x00010300020b7a24 */ /* 0x000fe200078e020b */
[----:B------:R-:W-:-:S04]  /*13900*/  SHF.R.S32.HI R2, RZ, 0x1f, R0 ;  /* 0x0000001fff027819 */ /* 0x000fc80000011400 */
[----:B------:R-:W-:Y:S01]  /*13910*/  IADD3 R7, R7, R11, RZ ;  /* 0x0000000b07077210 */ /* 0x000fe20007ffe0ff */
[----:B------:R-:W-:-:S04]  /*13920*/  IMAD R2, R2, c[0x0][0x440], RZ ;  /* 0x0001100002027a24 */ /* 0x000fc800078e02ff */
[----:B------:R-:W-:-:S04]  /*13930*/  IMAD.WIDE.U32 R6, R4, c[0x0][0x438], R6 ;  /* 0x00010e0004067a25 */ /* 0x000fc800078e0006 */
[----:B------:R-:W-:Y:S01]  /*13940*/  IMAD R5, R4, c[0x0][0x43c], R7 ;  /* 0x00010f0004057a24 */ /* 0x000fe200078e0207 */
[----:B------:R-:W-:-:S05]  /*13950*/  MOV R4, R6 ;  /* 0x0000000600047202 */ /* 0x000fca0000000f00 */
[----:B------:R-:W-:-:S04]  /*13960*/  IMAD.WIDE.U32 R4, R0, c[0x0][0x440], R4 ;  /* 0x0001100000047a25 */ /* 0x000fc800078e0004 */
[----:B------:R-:W-:Y:S02]  /*13970*/  IMAD R0, R0, c[0x0][0x444], R2 ;  /* 0x0001110000007a24 */ /* 0x000fe400078e0202 */
[----:B------:R-:W-:-:S03]  /*13980*/  @P3 IMAD.HI.U32 R2, R3, c[0x0][0x4ec], RZ ;  /* 0x00013b0003023a27 */ /* 0x000fc600078e00ff */
[----:B------:R-:W-:Y:S02]  /*13990*/  IADD3 R5, R5, R0, RZ ;  /* 0x0000000005057210 */ /* 0x000fe40007ffe0ff */
[----:B------:R-:W-:Y:S02]  /*139a0*/  MOV R0, R3 ;  /* 0x0000000300007202 */ /* 0x000fe40000000f00 */
[----:B------:R-:W-:Y:S01]  /*139b0*/  @P3 SHF.R.U32.HI R0, RZ, c[0x0][0x4f0], R2 ;  /* 0x00013c00ff003a19 */ /* 0x000fe20000011602 */
[----:B------:R-:W-:-:S03]  /*139c0*/  IMAD.WIDE.U32 R4, R246, c[0x0][0x448], R4 ;  /* 0x00011200f6047a25 */ /* 0x000fc600078e0004 */
[----:B------:R-:W-:Y:S01]  /*139d0*/  SHF.R.S32.HI R2, RZ, 0x1f, R0 ;  /* 0x0000001fff027819 */ /* 0x000fe20000011400 */
[----:B------:R-:W-:Y:S01]  /*139e0*/  IMAD R5, R246, c[0x0][0x44c], R5 ;  /* 0x00011300f6057a24 */ /* 0x000fe200078e0205 */
[----:B------:R-:W-:-:S03]  /*139f0*/  IADD3 R6, -R0, RZ, RZ ;  /* 0x000000ff00067210 */ /* 0x000fc60007ffe1ff */
[----:B------:R-:W-:Y:S02]  /*13a00*/  IMAD R7, R2, c[0x0][0x430], RZ ;  /* 0x00010c0002077a24 */ /* 0x000fe400078e02ff */
[----:B------:R-:W-:Y:S02]  /*13a10*/  IMAD R6, R6, c[0x0][0x4e8], R3 ;  /* 0x00013a0006067a24 */ /* 0x000fe400078e0203 */
[----:B------:R-:W-:-:S04]  /*13a20*/  IMAD.WIDE.U32 R2, R0, c[0x0][0x430], R4 ;  /* 0x00010c0000027a25 */ /* 0x000fc800078e0004 */
[----:B------:R-:W-:-:S05]  /*13a30*/  IMAD R0, R0, c[0x0][0x434], R7 ;  /* 0x00010d0000007a24 */ /* 0x000fca00078e0207 */
[----:B------:R-:W-:Y:S02]  /*13a40*/  IADD3 R3, R3, R0, RZ ;  /* 0x0000000003037210 */ /* 0x000fe40007ffe0ff */
[----:B------:R-:W-:-:S03]  /*13a50*/  SHF.R.S32.HI R0, RZ, 0x1f, R6 ;  /* 0x0000001fff007819 */ /* 0x000fc60000011406 */
[----:B------:R-:W-:-:S04]  /*13a60*/  IMAD.WIDE.U32 R2, R6, c[0x0][0x428], R2 ;  /* 0x00010a0006027a25 */ /* 0x000fc800078e0002 */
[----:B------:R-:W-:Y:S01]  /*13a70*/  IMAD R0, R0, c[0x0][0x428], RZ ;  /* 0x00010a0000007a24 */ /* 0x000fe200078e02ff */
[----:B------:R-:W-:-:S03]  /*13a80*/  LEA R12, P1, R2, c[0x0][0x400], 0x2 ;  /* 0x00010000020c7a11 */ /* 0x000fc600078210ff */
[----:B------:R-:W-:-:S05]  /*13a90*/  IMAD R6, R6, c[0x0][0x42c], R0 ;  /* 0x00010b0006067a24 */ /* 0x000fca00078e0200 */
[----:B------:R-:W-:-:S04]  /*13aa0*/  IADD3 R6, R3, R6, RZ ;  /* 0x0000000603067210 */ /* 0x000fc80007ffe0ff */
[----:B------:R-:W-:Y:S01]  /*13ab0*/  LEA.HI.X R5, R2, c[0x0][0x404], R6, 0x2, P1 ;  /* 0x0001010002057a11 */ /* 0x000fe200008f1406 */
[----:B------:R-:W-:Y:S05]  /*13ac0*/  BRA.DIV ~URZ, `(.L_x_295) ;  /* 0x000044f27f007947 */ /* 0x000fea000b800000 */
[----:B------:R1:W2:Y:S02]  /*13ad0*/  SHFL.IDX PT, R4, R5, RZ, 0x1c1f ;  /* 0x001c1fff05047589 */ /* 0x0002a400000e0000 */
.L_x_359:
[----:B------:R-:W-:Y:S05]  /*13ae0*/  BRA.DIV ~URZ, `(.L_x_296) ;  /* 0x000045427f007947 */ /* 0x000fea000b800000 */
[----:B------:R3:W4:Y:S02]  /*13af0*/  SHFL.IDX PT, R0, R12, RZ, 0x1c1f ;  /* 0x001c1fff0c007589 */ /* 0x00072400000e0000 */
.L_x_360:
[----:B------:R-:W-:Y:S01]  /*13b00*/  BSSY B0, `(.L_x_297) ;  /* 0x00000d6000007945 */ /* 0x000fe20003800000 */
[----:B------:R-:W-:Y:S05]  /*13b10*/  @P0 BRA `(.L_x_298) ;  /* 0x00000d4000000947 */ /* 0x000fea0003800000 */
[C---:B------:R-:W-:Y:S02]  /*13b20*/  ISETP.GE.AND P0, PT, R249.reuse, c[0x0][0x3c8], PT ;  /* 0x0000f200f9007a0c */ /* 0x040fe40003f06270 */
[C---:B------:R-:W-:Y:S02]  /*13b30*/  IADD3 R8, R249.reuse, 0x8, RZ ;  /* 0x00000008f9087810 */ /* 0x040fe40007ffe0ff */
[C---:B------:R-:W-:Y:S02]  /*13b40*/  IADD3 R9, R249.reuse, 0x8, RZ ;  /* 0x00000008f9097810 */ /* 0x040fe40007ffe0ff */
[----:B------:R-:W-:Y:S02]  /*13b50*/  IADD3 R7, R249, 0x10, RZ ;  /* 0x00000010f9077810 */ /* 0x000fe40007ffe0ff */
[----:B------:R-:W-:-:S02]  /*13b60*/  SHF.R.S32.HI R9, RZ, 0x1f, R9 ;  /* 0x0000001fff097819 */ /* 0x000fc40000011409 */
[C---:B------:R-:W-:Y:S02]  /*13b70*/  IADD3 R6, R249.reuse, 0x18, RZ ;  /* 0x00000018f9067810 */ /* 0x040fe40007ffe0ff */
[C---:B------:R-:W-:Y:S01]  /*13b80*/  IADD3 R14, R249.reuse, 0x60, RZ ;  /* 0x00000060f90e7810 */ /* 0x040fe20007ffe0ff */
[----:B----4-:R-:W-:Y:S01]  /*13b90*/  @!P0 IMAD.MOV.U32 R2, RZ, RZ, R0 ;  /* 0x000000ffff028224 */ /* 0x010fe200078e0000 */
[----:B------:R-:W-:Y:S01]  /*13ba0*/  ISETP.GE.AND P2, PT, R6, c[0x0][0x3c8], PT ;  /* 0x0000f20006007a0c */ /* 0x000fe20003f46270 */
[----:B--2---:R-:W-:Y:S01]  /*13bb0*/  @!P0 IMAD.MOV.U32 R3, RZ, RZ, R4 ;  /* 0x000000ffff038224 */ /* 0x004fe200078e0004 */
[----:B------:R-:W-:Y:S02]  /*13bc0*/  ISETP.GE.AND P3, PT, R14, c[0x0][0x3c8], PT ;  /* 0x0000f2000e007a0c */ /* 0x000fe40003f66270 */
[C---:B------:R-:W-:Y:S01]  /*13bd0*/  IADD3 R10, R249.reuse, 0x70, RZ ;  /* 0x00000070f90a7810 */ /* 0x040fe20007ffe0ff */
[C---:B------:R-:W-:Y:S01]  /*13be0*/  @!P0 IMAD.WIDE R2, R249.reuse, 0x4, R2 ;  /* 0x00000004f9028825 */ /* 0x040fe200078e0202 */
[----:B------:R-:W-:-:S02]  /*13bf0*/  IADD3 R15, R249, 0x60, RZ ;  /* 0x00000060f90f7810 */ /* 0x000fc40007ffe0ff */
[----:B------:R-:W-:Y:S02]  /*13c00*/  ISETP.GE.AND P4, PT, R10, c[0x0][0x3c8], PT ;  /* 0x0000f2000a007a0c */ /* 0x000fe40003f86270 */
[----:B------:R2:W-:Y:S01]  /*13c10*/  @!P0 ST.E.64 [R2.64], R132 ;  /* 0x0000008402008985 */ /* 0x0005e2000c101b08 */
[----:B------:R-:W-:Y:S02]  /*13c20*/  ISETP.GE.AND P0, PT, R8, c[0x0][0x3c8], PT ;  /* 0x0000f20008007a0c */ /* 0x000fe40003f06270 */
[----:B------:R-:W-:Y:S02]  /*13c30*/  SHF.R.S32.HI R15, RZ, 0x1f, R15 ;  /* 0x0000001fff0f7819 */ /* 0x000fe4000001140f */
[C---:B------:R-:W-:Y:S02]  /*13c40*/  IADD3 R11, R249.reuse, 0x68, RZ ;  /* 0x00000068f90b7810 */ /* 0x040fe40007ffe0ff */
[----:B------:R-:W-:Y:S02]  /*13c50*/  IADD3 R16, R249, 0xa0, RZ ;  /* 0x000000a0f9107810 */ /* 0x000fe40007ffe0ff */
[----:B------:R-:W-:-:S02]  /*13c60*/  SHF.R.S32.HI R11, RZ, 0x1f, R11 ;  /* 0x0000001fff0b7819 */ /* 0x000fc4000001140b */
[----:B------:R-:W-:Y:S02]  /*13c70*/  SHF.R.S32.HI R16, RZ, 0x1f, R16 ;  /* 0x0000001fff107819 */ /* 0x000fe40000011410 */
[----:B------:R-:W-:-:S04]  /*13c80*/  IADD3 R17, R249, 0xc8, RZ ;  /* 0x000000c8f9117810 */ /* 0x000fc80007ffe0ff */
[----:B------:R-:W-:Y:S02]  /*13c90*/  SHF.R.S32.HI R17, RZ, 0x1f, R17 ;  /* 0x0000001fff117819 */ /* 0x000fe40000011411 */
[----:B--2---:R-:W-:-:S04]  /*13ca0*/  @!P0 LEA R2, P1, R8, R0, 0x2 ;  /* 0x0000000008028211 */ /* 0x004fc800078210ff */
[----:B------:R-:W-:Y:S02]  /*13cb0*/  @!P0 LEA.HI.X R3, R8, R4, R9, 0x2, P1 ;  /* 0x0000000408038211 */ /* 0x000fe400008f1409 */
[C---:B------:R-:W-:Y:S02]  /*13cc0*/  IADD3 R8, R249.reuse, 0x10, RZ ;  /* 0x00000010f9087810 */ /* 0x040fe40007ffe0ff */
[----:B------:R-:W-:Y:S01]  /*13cd0*/  IADD3 R9, R249, 0x30, RZ ;  /* 0x00000030f9097810 */ /* 0x000fe20007ffe0ff */
[----:B------:R2:W-:Y:S01]  /*13ce0*/  @!P0 ST.E.64 [R2.64], R152 ;  /* 0x0000009802008985 */ /* 0x0005e2000c101b08 */
[----:B------:R-:W-:Y:S02]  /*13cf0*/  ISETP.GE.AND P0, PT, R7, c[0x0][0x3c8], PT ;  /* 0x0000f20007007a0c */ /* 0x000fe40003f06270 */
[----:B------:R-:W-:Y:S02]  /*13d00*/  SHF.R.S32.HI R8, RZ, 0x1f, R8 ;  /* 0x0000001fff087819 */ /* 0x000fe40000011408 */
[----:B------:R-:W-:-:S09]  /*13d10*/  SHF.R.S32.HI R9, RZ, 0x1f, R9 ;  /* 0x0000001fff097819 */ /* 0x000fd20000011409 */
[----:B--2---:R-:W-:-:S04]  /*13d20*/  @!P0 LEA R2, P1, R7, R0, 0x2 ;  /* 0x0000000007028211 */ /* 0x004fc800078210ff */
[----:B------:R-:W-:Y:S02]  /*13d30*/  @!P0 LEA.HI.X R3, R7, R4, R8, 0x2, P1 ;  /* 0x0000000407038211 */ /* 0x000fe400008f1408 */
[C---:B------:R-:W-:Y:S02]  /*13d40*/  IADD3 R7, R249.reuse, 0x18, RZ ;  /* 0x00000018f9077810 */ /* 0x040fe40007ffe0ff */
[----:B------:R-:W-:Y:S01]  /*13d50*/  ISETP.GE.AND P1, PT, R248, c[0x0][0x3c8], PT ;  /* 0x0000f200f8007a0c */ /* 0x000fe20003f26270 */
[----:B------:R2:W-:Y:S01]  /*13d60*/  @!P0 ST.E.64 [R2.64], R148 ;  /* 0x0000009402008985 */ /* 0x0005e2000c101b08 */
[----:B------:R-:W-:Y:S02]  /*13d70*/  SHF.R.S32.HI R7, RZ, 0x1f, R7 ;  /* 0x0000001fff077819 */ /* 0x000fe40000011407 */
[----:B------:R-:W-:Y:S02]  /*13d80*/  IADD3 R8, R249, 0x30, RZ ;  /* 0x00000030f9087810 */ /* 0x000fe40007ffe0ff */
[----:B--2---:R-:W-:-:S04]  /*13d90*/  @!P2 LEA R2, P0, R6, R0, 0x2 ;  /* 0x000000000602a211 */ /* 0x004fc800078010ff */
[----:B------:R-:W-:Y:S02]  /*13da0*/  @!P2 LEA.HI.X R3, R6, R4, R7, 0x2, P0 ;  /* 0x000000040603a211 */ /* 0x000fe400000f1407 */
[----:B------:R-:W-:Y:S02]  /*13db0*/  SHF.R.S32.HI R6, RZ, 0x1f, R248 ;  /* 0x0000001fff067819 */ /* 0x000fe400000114f8 */
[----:B------:R-:W-:Y:S01]  /*13dc0*/  IADD3 R7, R249, 0x38, RZ ;  /* 0x00000038f9077810 */ /* 0x000fe20007ffe0ff */
[----:B------:R2:W-:Y:S01]  /*13dd0*/  @!P2 ST.E.64 [R2.64], R144 ;  /* 0x000000900200a985 */ /* 0x0005e2000c101b08 */
[----:B------:R-:W-:Y:S02]  /*13de0*/  ISETP.GE.AND P2, PT, R247, c[0x0][0x3c8], PT ;  /* 0x0000f200f7007a0c */ /* 0x000fe40003f46270 */
[----:B--2---:R-:W-:-:S04]  /*13df0*/  @!P1 LEA R2, P0, R248, R0, 0x2 ;  /* 0x00000000f8029211 */ /* 0x004fc800078010ff */
[----:B------:R-:W-:Y:S02]  /*13e00*/  @!P1 LEA.HI.X R3, R248, R4, R6, 0x2, P0 ;  /* 0x00000004f8039211 */ /* 0x000fe400000f1406 */
[----:B------:R-:W-:-:S03]  /*13e10*/  SHF.R.S32.HI R6, RZ, 0x1f, R247 ;  /* 0x0000001fff067819 */ /* 0x000fc600000114f7 */
[----:B------:R2:W-:Y:S01]  /*13e20*/  @!P1 ST.E.64 [R2.64], R156 ;  /* 0x0000009c02009985 */ /* 0x0005e2000c101b08 */
[----:B------:R-:W-:Y:S02]  /*13e30*/  ISETP.GE.AND P1, PT, R8, c[0x0][0x3c8], PT ;  /* 0x0000f20008007a0c */ /* 0x000fe40003f26270 */
[----:B--2---:R-:W-:-:S04]  /*13e40*/  @!P2 LEA R2, P0, R247, R0, 0x2 ;  /* 0x00000000f702a211 */ /* 0x004fc800078010ff */
[----:B------:R-:W-:Y:S02]  /*13e50*/  @!P2 LEA.HI.X R3, R247, R4, R6, 0x2, P0 ;  /* 0x00000004f703a211 */ /* 0x000fe400000f1406 */
[----:B------:R-:W-:-:S03]  /*13e60*/  IADD3 R6, R249, 0x40, RZ ;  /* 0x00000040f9067810 */ /* 0x000fc60007ffe0ff */
[----:B------:R2:W-:Y:S01]  /*13e70*/  @!P2 ST.E.64 [R2.64], R24 ;  /* 0x000000180200a985 */ /* 0x0005e2000c101b08 */
[----:B------:R-:W-:Y:S02]  /*13e80*/  ISETP.GE.AND P2, PT, R7, c[0x0][0x3c8], PT ;  /* 0x0000f20007007a0c */ /* 0x000fe40003f46270 */
[----:B--2---:R-:W-:-:S04]  /*13e90*/  @!P1 LEA R2, P0, R8, R0, 0x2 ;  /* 0x0000000008029211 */ /* 0x004fc800078010ff */
[----:B------:R-:W-:Y:S02]  /*13ea0*/  @!P1 LEA.HI.X R3, R8, R4, R9, 0x2, P0 ;  /* 0x0000000408039211 */ /* 0x000fe400000f1409 */
[C---:B------:R-:W-:Y:S02]  /*13eb0*/  IADD3 R9, R249.reuse, 0x38, RZ ;  /* 0x00000038f9097810 */ /* 0x040fe40007ffe0ff */
[----:B------:R-:W-:Y:S01]  /*13ec0*/  IADD3 R8, R249, 0x48, RZ ;  /* 0x00000048f9087810 */ /* 0x000fe20007ffe0ff */
[----:B------:R2:W-:Y:S01]  /*13ed0*/  @!P1 ST.E.64 [R2.64], R28 ;  /* 0x0000001c02009985 */ /* 0x0005e2000c101b08 */
[----:B------:R-:W-:Y:S02]  /*13ee0*/  ISETP.GE.AND P1, PT, R6, c[0x0][0x3c8], PT ;  /* 0x0000f20006007a0c */ /* 0x000fe40003f26270 */
[----:B------:R-:W-:Y:S02]  /*13ef0*/  SHF.R.S32.HI R9, RZ, 0x1f, R9 ;  /* 0x0000001fff097819 */ /* 0x000fe40000011409 */
[----:B--2---:R-:W-:-:S04]  /*13f00*/  @!P2 LEA R2, P0, R7, R0, 0x2 ;  /* 0x000000000702a211 */ /* 0x004fc800078010ff */
[----:B------:R-:W-:Y:S02]  /*13f10*/  @!P2 LEA.HI.X R3, R7, R4, R9, 0x2, P0 ;  /* 0x000000040703a211 */ /* 0x000fe400000f1409 */
[C---:B------:R-:W-:Y:S02]  /*13f20*/  IADD3 R9, R249.reuse, 0x40, RZ ;  /* 0x00000040f9097810 */ /* 0x040fe40007ffe0ff */
[----:B------:R-:W-:Y:S01]  /*13f30*/  IADD3 R7, R249, 0x50, RZ ;  /* 0x00000050f9077810 */ /* 0x000fe20007ffe0ff */
[----:B------:R2:W-:Y:S01]  /*13f40*/  @!P2 ST.E.64 [R2.64], R32 ;  /* 0x000000200200a985 */ /* 0x0005e2000c101b08 */
[----:B------:R-:W-:Y:S02]  /*13f50*/  SHF.R.S32.HI R9, RZ, 0x1f, R9 ;  /* 0x0000001fff097819 */ /* 0x000fe40000011409 */
        /* <DEDUP_REMOVED lines=24> */
[----:B------:R-:W-:-:S03]  /*140e0*/  @!P3 LEA R6, P5, R14, R0, 0x2 ;  /* 0x000000000e06b211 */ /* 0x000fc600078a10ff */
[----:B------:R2:W-:Y:S01]  /*140f0*/  @!P2 ST.E.64 [R2.64], R48 ;  /* 0x000000300200a985 */ /* 0x0005e2000c101b08 */
[----:B------:R-:W-:Y:S02]  /*14100*/  @!P3 LEA.HI.X R7, R14, R4, R15, 0x2, P5 ;  /* 0x000000040e07b211 */ /* 0x000fe400028f140f */
[----:B------:R-:W-:Y:S02]  /*14110*/  ISETP.GE.AND P2, PT, R8, c[0x0][0x3c8], PT ;  /* 0x0000f20008007a0c */ /* 0x000fe40003f46270 */
[C---:B------:R-:W-:Y:S01]  /*14120*/  IADD3 R14, R249.reuse, 0x80, RZ ;  /* 0x00000080f90e7810 */ /* 0x040fe20007ffe0ff */
[----:B------:R4:W-:Y:S01]  /*14130*/  @!P3 ST.E.64 [R6.64], R52 ;  /* 0x000000340600b985 */ /* 0x0009e2000c101b08 */
[----:B------:R-:W-:Y:S02]  /*14140*/  IADD3 R15, R249, 0x70, RZ ;  /* 0x00000070f90f7810 */ /* 0x000fe40007ffe0ff */
[----:B------:R-:W-:Y:S02]  /*14150*/  ISETP.GE.AND P3, PT, R14, c[0x0][0x3c8], PT ;  /* 0x0000f2000e007a0c */ /* 0x000fe40003f66270 */
[----:B------:R-:W-:-:S02]  /*14160*/  SHF.R.S32.HI R15, RZ, 0x1f, R15 ;  /* 0x0000001fff0f7819 */ /* 0x000fc4000001140f */
[----:B--2---:R-:W-:-:S04]  /*14170*/  @!P1 LEA R2, P0, R9, R0, 0x2 ;  /* 0x0000000009029211 */ /* 0x004fc800078010ff */
[----:B------:R-:W-:Y:S02]  /*14180*/  @!P1 LEA.HI.X R3, R9, R4, R11, 0x2, P0 ;  /* 0x0000000409039211 */ /* 0x000fe400000f140b */
[C---:B------:R-:W-:Y:S02]  /*14190*/  IADD3 R9, R249.reuse, 0x88, RZ ;  /* 0x00000088f9097810 */ /* 0x040fe40007ffe0ff */
[C---:B----4-:R-:W-:Y:S01]  /*141a0*/  @!P4 LEA R6, P5, R10.reuse, R0, 0x2 ;  /* 0x000000000a06c211 */ /* 0x050fe200078a10ff */
[----:B------:R2:W-:Y:S01]  /*141b0*/  @!P1 ST.E.64 [R2.64], R56 ;  /* 0x0000003802009985 */ /* 0x0005e2000c101b08 */
[----:B------:R-:W-:Y:S02]  /*141c0*/  IADD3 R11, R249, 0x78, RZ ;  /* 0x00000078f90b7810 */ /* 0x000fe40007ffe0ff */
[----:B------:R-:W-:Y:S02]  /*141d0*/  ISETP.GE.AND P1, PT, R9, c[0x0][0x3c8], PT ;  /* 0x0000f20009007a0c */ /* 0x000fe40003f26270 */
[----:B------:R-:W-:-:S02]  /*141e0*/  @!P4 LEA.HI.X R7, R10, R4, R15, 0x2, P5 ;  /* 0x000000040a07c211 */ /* 0x000fc400028f140f */
[----:B------:R-:W-:Y:S02]  /*141f0*/  SHF.R.S32.HI R11, RZ, 0x1f, R11 ;  /* 0x0000001fff0b7819 */ /* 0x000fe4000001140b */
[C---:B------:R-:W-:Y:S01]  /*14200*/  IADD3 R10, R249.reuse, 0x90, RZ ;  /* 0x00000090f90a7810 */ /* 0x040fe20007ffe0ff */
[----:B------:R4:W-:Y:S01]  /*14210*/  @!P4 ST.E.64 [R6.64], R60 ;  /* 0x0000003c0600c985 */ /* 0x0009e2000c101b08 */
[----:B------:R-:W-:Y:S02]  /*14220*/  IADD3 R15, R249, 0x80, RZ ;  /* 0x00000080f90f7810 */ /* 0x000fe40007ffe0ff */
[----:B------:R-:W-:Y:S02]  /*14230*/  ISETP.GE.AND P4, PT, R10, c[0x0][0x3c8], PT ;  /* 0x0000f2000a007a0c */ /* 0x000fe40003f86270 */
[----:B------:R-:W-:Y:S02]  /*14240*/  SHF.R.S32.HI R15, RZ, 0x1f, R15 ;  /* 0x0000001fff0f7819 */ /* 0x000fe4000001140f */
[----:B--2---:R-:W-:-:S04]  /*14250*/  @!P2 LEA R2, P0, R8, R0, 0x2 ;  /* 0x000000000802a211 */ /* 0x004fc800078010ff */
[----:B------:R-:W-:Y:S02]  /*14260*/  @!P2 LEA.HI.X R3, R8, R4, R11, 0x2, P0 ;  /* 0x000000040803a211 */ /* 0x000fe400000f140b */
[C---:B------:R-:W-:Y:S02]  /*14270*/  IADD3 R8, R249.reuse, 0x98, RZ ;  /* 0x00000098f9087810 */ /* 0x040fe40007ffe0ff */
[----:B------:R-:W-:Y:S01]  /*14280*/  IADD3 R11, R249, 0x88, RZ ;  /* 0x00000088f90b7810 */ /* 0x000fe20007ffe0ff */
[----:B------:R2:W-:Y:S01]  /*14290*/  @!P2 ST.E.64 [R2.64], R64 ;  /* 0x000000400200a985 */ /* 0x0005e2000c101b08 */
[----:B----4-:R-:W-:Y:S02]  /*142a0*/  @!P3 LEA R6, P5, R14, R0, 0x2 ;  /* 0x000000000e06b211 */ /* 0x010fe400078a10ff */
        /* <DEDUP_REMOVED lines=13> */
[C---:B----4-:R-:W-:Y:S02]  /*14380*/  @!P4 LEA R6, P5, R10.reuse, R0, 0x2 ;  /* 0x000000000a06c211 */ /* 0x050fe400078a10ff */
[----:B------:R-:W-:Y:S02]  /*14390*/  ISETP.GE.AND P1, PT, R9, c[0x0][0x3c8], PT ;  /* 0x0000f20009007a0c */ /* 0x000fe40003f26270 */
[----:B------:R-:W-:-:S02]  /*143a0*/  @!P4 LEA.HI.X R7, R10, R4, R14, 0x2, P5 ;  /* 0x000000040a07c211 */ /* 0x000fc400028f140e */
[----:B------:R-:W-:Y:S02]  /*143b0*/  SHF.R.S32.HI R11, RZ, 0x1f, R11 ;  /* 0x0000001fff0b7819 */ /* 0x000fe4000001140b */
[C---:B------:R-:W-:Y:S01]  /*143c0*/  IADD3 R10, R249.reuse, 0xb0, RZ ;  /* 0x000000b0f90a7810 */ /* 0x040fe20007ffe0ff */
[----:B------:R4:W-:Y:S01]  /*143d0*/  @!P4 ST.E.64 [R6.64], R76 ;  /* 0x0000004c0600c985 */ /* 0x0009e2000c101b08 */
[----:B------:R-:W-:Y:S02]  /*143e0*/  IADD3 R14, R249, 0xc0, RZ ;  /* 0x000000c0f90e7810 */ /* 0x000fe40007ffe0ff */
[----:B------:R-:W-:Y:S02]  /*143f0*/  ISETP.GE.AND P4, PT, R10, c[0x0][0x3c8], PT ;  /* 0x0000f2000a007a0c */ /* 0x000fe40003f86270 */
        /* <DEDUP_REMOVED lines=11> */
[----:B------:R-:W-:Y:S02]  /*144b0*/  ISETP.GE.AND P3, PT, R14, c[0x0][0x3c8], PT ;  /* 0x0000f2000e007a0c */ /* 0x000fe40003f66270 */
[----:B------:R-:W-:Y:S02]  /*144c0*/  IADD3 R16, R249, 0xc8, RZ ;  /* 0x000000c8f9107810 */ /* 0x000fe40007ffe0ff */
        /* <DEDUP_REMOVED lines=8> */
[----:B------:R-:W-:-:S02]  /*14550*/  SHF.R.S32.HI R9, RZ, 0x1f, R9 ;  /* 0x0000001fff097819 */ /* 0x000fc40000011409 */
[----:B------:R-:W-:Y:S02]  /*14560*/  @!P4 LEA.HI.X R7, R10, R4, R15, 0x2, P5 ;  /* 0x000000040a07c211 */ /* 0x000fe400028f140f */
[----:B------:R-:W-:Y:S02]  /*14570*/  ISETP.GE.AND P6, PT, R11, c[0x0][0x3c8], PT ;  /* 0x0000f2000b007a0c */ /* 0x000fe40003fc6270 */
[C---:B------:R-:W-:Y:S01]  /*14580*/  IADD3 R15, R249.reuse, 0xc0, RZ ;  /* 0x000000c0f90f7810 */ /* 0x040fe20007ffe0ff */
[----:B------:R4:W-:Y:S01]  /*14590*/  @!P4 ST.E.64 [R6.64], R160 ;  /* 0x000000a00600c985 */ /* 0x0009e2000c101b08 */
[----:B------:R-:W-:Y:S02]  /*145a0*/  IADD3 R10, R249, 0xd8, RZ ;  /* 0x000000d8f90a7810 */ /* 0x000fe40007ffe0ff */
[----:B------:R-:W-:Y:S02]  /*145b0*/  SHF.R.S32.HI R15, RZ, 0x1f, R15 ;  /* 0x0000001fff0f7819 */ /* 0x000fe4000001140f */
[----:B------:R-:W-:-:S02]  /*145c0*/  ISETP.GE.AND P5, PT, R10, c[0x0][0x3c8], PT ;  /* 0x0000f2000a007a0c */ /* 0x000fc40003fa6270 */
[----:B--2---:R-:W-:-:S04]  /*145d0*/  @!P2 LEA R2, P0, R8, R0, 0x2 ;  /* 0x000000000802a211 */ /* 0x004fc800078010ff */
[----:B------:R-:W-:Y:S02]  /*145e0*/  @!P2 LEA.HI.X R3, R8, R4, R9, 0x2, P0 ;  /* 0x000000040803a211 */ /* 0x000fe400000f1409 */
[----:B------:R-:W-:-:S03]  /*145f0*/  @!P3 LEA R8, P0, R14, R0, 0x2 ;  /* 0x000000000e08b211 */ /* 0x000fc600078010ff */
[----:B------:R2:W-:Y:S01]  /*14600*/  @!P2 ST.E.64 [R2.64], R96 ;  /* 0x000000600200a985 */ /* 0x0005e2000c101b08 */
[----:B------:R-:W-:Y:S02]  /*14610*/  @!P3 LEA.HI.X R9, R14, R4, R15, 0x2, P0 ;  /* 0x000000040e09b211 */ /* 0x000fe400000f140f */
[C---:B------:R-:W-:Y:S02]  /*14620*/  IADD3 R15, R249.reuse, 0xd0, RZ ;  /* 0x000000d0f90f7810 */ /* 0x040fe40007ffe0ff */
[----:B------:R-:W-:Y:S01]  /*14630*/  IADD3 R14, R249, 0xe0, RZ ;  /* 0x000000e0f90e7810 */ /* 0x000fe20007ffe0ff */
[----:B------:R-:W-:Y:S01]  /*14640*/  @!P3 ST.E.64 [R8.64], R162 ;  /* 0x000000a20800b985 */ /* 0x000fe2000c101b08 */
[----:B----4-:R-:W-:Y:S02]  /*14650*/  @!P6 LEA R6, P0, R11, R0, 0x2 ;  /* 0x000000000b06e211 */ /* 0x010fe400078010ff */
[----:B------:R-:W-:Y:S02]  /*14660*/  SHF.R.S32.HI R15, RZ, 0x1f, R15 ;  /* 0x0000001fff0f7819 */ /* 0x000fe4000001140f */
[----:B------:R-:W-:-:S02]  /*14670*/  ISETP.GE.AND P4, PT, R14, c[0x0][0x3c8], PT ;  /* 0x0000f2000e007a0c */ /* 0x000fc40003f86270 */
[----:B------:R-:W-:Y:S02]  /*14680*/  @!P6 LEA.HI.X R7, R11, R4, R15, 0x2, P0 ;  /* 0x000000040b07e211 */ /* 0x000fe400000f140f */
[C---:B------:R-:W-:Y:S02]  /*14690*/  IADD3 R11, R249.reuse, 0xd8, RZ ;  /* 0x000000d8f90b7810 */ /* 0x040fe40007ffe0ff */
[----:B------:R-:W-:Y:S02]  /*146a0*/  ISETP.GE.AND P0, PT, R250, c[0x0][0x3c8], PT ;  /* 0x0000f200fa007a0c */ /* 0x000fe40003f06270 */
[----:B------:R-:W-:Y:S02]  /*146b0*/  SHF.R.S32.HI R11, RZ, 0x1f, R11 ;  /* 0x0000001fff0b7819 */ /* 0x000fe4000001140b */
[----:B------:R-:W-:-:S04]  /*146c0*/  IADD3 R15, R249, 0xe0, RZ ;  /* 0x000000e0f90f7810 */ /* 0x000fc80007ffe0ff */
[----:B------:R-:W-:Y:S02]  /*146d0*/  SHF.R.S32.HI R15, RZ, 0x1f, R15 ;  /* 0x0000001fff0f7819 */ /* 0x000fe4000001140f */
[----:B--2---:R-:W-:-:S04]  /*146e0*/  @!P1 LEA R2, P2, R16, R0, 0x2 ;  /* 0x0000000010029211 */ /* 0x004fc800078410ff */
[----:B------:R-:W-:Y:S02]  /*146f0*/  @!P1 LEA.HI.X R3, R16, R4, R17, 0x2, P2 ;  /* 0x0000000410039211 */ /* 0x000fe400010f1411 */
[----:B------:R-:W-:Y:S02]  /*14700*/  ISETP.GE.AND P2, PT, R252, c[0x0][0x3c8], PT ;  /* 0x0000f200fc007a0c */ /* 0x000fe40003f46270 */
[----:B------:R-:W-:Y:S01]  /*14710*/  SHF.R.S32.HI R16, RZ, 0x1f, R252 ;  /* 0x0000001fff107819 */ /* 0x000fe200000114fc */
[----:B------:R2:W-:Y:S01]  /*14720*/  @!P1 ST.E.64 [R2.64], R100 ;  /* 0x0000006402009985 */ /* 0x0005e2000c101b08 */
[----:B------:R-:W-:-:S03]  /*14730*/  ISETP.GE.AND P1, PT, R251, c[0x0][0x3c8], PT ;  /* 0x0000f200fb007a0c */ /* 0x000fc60003f26270 */
[----:B------:R4:W-:Y:S01]  /*14740*/  @!P6 ST.E.64 [R6.64], R104 ;  /* 0x000000680600e985 */ /* 0x0009e2000c101b08 */
[----:B--2---:R-:W-:-:S04]  /*14750*/  @!P5 LEA R2, P3, R10, R0, 0x2 ;  /* 0x000000000a02d211 */ /* 0x004fc800078610ff */
[----:B------:R-:W-:Y:S02]  /*14760*/  @!P5 LEA.HI.X R3, R10, R4, R11, 0x2, P3 ;  /* 0x000000040a03d211 */ /* 0x000fe400018f140b */
[-C--:B------:R-:W-:Y:S02]  /*14770*/  @!P4 LEA R10, P6, R14, R0.reuse, 0x2 ;  /* 0x000000000e0ac211 */ /* 0x080fe400078c10ff */
[----:B------:R-:W-:Y:S01]  /*14780*/  @!P2 LEA R8, P3, R252, R0, 0x2 ;  /* 0x00000000fc08a211 */ /* 0x000fe200078610ff */
[----:B------:R2:W-:Y:S01]  /*14790*/  @!P5 ST.E.64 [R2.64], R108 ;  /* 0x0000006c0200d985 */ /* 0x0005e2000c101b08 */
[----:B------:R-:W-:Y:S02]  /*147a0*/  @!P4 LEA.HI.X R11, R14, R4, R15, 0x2, P6 ;  /* 0x000000040e0bc211 */ /* 0x000fe400030f140f */
[----:B----4-:R-:W-:Y:S02]  /*147b0*/  @!P1 LEA R6, P5, R251, R0, 0x2 ;  /* 0x00000000fb069211 */ /* 0x010fe400078a10ff */
[----:B------:R-:W-:Y:S01]  /*147c0*/  SHF.R.S32.HI R15, RZ, 0x1f, R251 ;  /* 0x0000001fff0f7819 */ /* 0x000fe200000114fb */
[----:B------:R4:W-:Y:S01]  /*147d0*/  @!P4 ST.E.64 [R10.64], R166 ;  /* 0x000000a60a00c985 */ /* 0x0009e2000c101b08 */
[----:B------:R-:W-:-:S02]  /*147e0*/  @!P2 LEA.HI.X R9, R252, R4, R16, 0x2, P3 ;  /* 0x00000004fc09a211 */ /* 0x000fc400018f1410 */
[----:B------:R-:W-:Y:S02]  /*147f0*/  SHF.R.S32.HI R14, RZ, 0x1f, R250 ;  /* 0x0000001fff0e7819 */ /* 0x000fe400000114fa */
[----:B------:R-:W-:Y:S01]  /*14800*/  @!P1 LEA.HI.X R7, R251, R4, R15, 0x2, P5 ;  /* 0x00000004fb079211 */ /* 0x000fe200028f140f */
[----:B------:R4:W-:Y:S04]  /*14810*/  @!P2 ST.E.64 [R8.64], R164 ;  /* 0x000000a40800a985 */ /* 0x0009e8000c101b08 */
[----:B------:R4:W-:Y:S01]  /*14820*/  @!P1 ST.E.64 [R6.64], R112 ;  /* 0x0000007006009985 */ /* 0x0009e2000c101b08 */
[----:B--2---:R-:W-:-:S04]  /*14830*/  @!P0 LEA R2, P3, R250, R0, 0x2 ;  /* 0x00000000fa028211 */ /* 0x004fc800078610ff */
[----:B------:R-:W-:-:S05]  /*14840*/  @!P0 LEA.HI.X R3, R250, R4, R14, 0x2, P3 ;  /* 0x00000004fa038211 */ /* 0x000fca00018f140e */
[----:B------:R4:W-:Y:S04]  /*14850*/  @!P0 ST.E.64 [R2.64], R20 ;  /* 0x0000001402008985 */ /* 0x0009e8000c101b08 */
.L_x_298:
[----:B------:R-:W-:Y:S05]  /*14860*/  BSYNC B0 ;  /* 0x0000000000007941 */ /* 0x000fea0003800000 */
.L_x_297:
[----:B------:R-:W-:Y:S05]  /*14870*/  BRA.DIV ~URZ, `(.L_x_299) ;  /* 0x000038227f007947 */ /* 0x000fea000b800000 */
[----:B--2---:R2:W1:Y:S04]  /*14880*/  SHFL.IDX PT, R4, R5, 0x1, 0x1c1f ;  /* 0x003c1f0005047f89 */ /* 0x00446800000e0000 */
[----:B----4-:R2:W4:Y:S02]  /*14890*/  SHFL.IDX PT, R0, R12, 0x1, 0x1c1f ;  /* 0x003c1f000c007f89 */ /* 0x01052400000e0000 */
.L_x_361:
[----:B------:R-:W-:-:S13]  /*148a0*/  ISETP.NE.AND P0, PT, R13, RZ, PT ;  /* 0x000000ff0d00720c */ /* 0x000fda0003f05270 */
[----:B------:R-:W-:Y:S05]  /*148b0*/  @P0 BRA `(.L_x_294) ;  /* 0x00001b2000000947 */ /* 0x000fea0003800000 */
[C---:B------:R-:W-:Y:S02]  /*148c0*/  ISETP.GE.AND P3, PT, R249.reuse, c[0x0][0x3c8], PT ;  /* 0x0000f200f9007a0c */ /* 0x040fe40003f66270 */
[C---:B------:R-:W-:Y:S02]  /*148d0*/  IADD3 R11, R249.reuse, 0x8, RZ ;  /* 0x00000008f90b7810 */ /* 0x040fe40007ffe0ff */
[----:B--23--:R-:W-:Y:S02]  /*148e0*/  IADD3 R12, R249, 0x10, RZ ;  /* 0x00000010f90c7810 */ /* 0x00cfe40007ffe0ff */
[----:B------:R-:W-:Y:S02]  /*148f0*/  ISETP.GE.AND P2, PT, R11, c[0x0][0x3c8], PT ;  /* 0x0000f2000b007a0c */ /* 0x000fe40003f46270 */
[----:B------:R-:W-:Y:S02]  /*14900*/  ISETP.GE.AND P1, PT, R12, c[0x0][0x3c8], PT ;  /* 0x0000f2000c007a0c */ /* 0x000fe40003f26270 */
[----:B------:R-:W-:-:S02]  /*14910*/  IADD3 R14, R249, 0x8, RZ ;  /* 0x00000008f90e7810 */ /* 0x000fc40007ffe0ff */
[C---:B------:R-:W-:Y:S01]  /*14920*/  IADD3 R10, R249.reuse, 0x18, RZ ;  /* 0x00000018f90a7810 */ /* 0x040fe20007ffe0ff */
[----:B----4-:R-:W-:Y:S01]  /*14930*/  @!P3 IMAD.MOV.U32 R2, RZ, RZ, R0 ;  /* 0x000000ffff02b224 */ /* 0x010fe200078e0000 */
[----:B------:R-:W-:Y:S01]  /*14940*/  SHF.R.S32.HI R14, RZ, 0x1f, R14 ;  /* 0x0000001fff0e7819 */ /* 0x000fe2000001140e */
[----:B-1----:R-:W-:Y:S01]  /*14950*/  @!P3 IMAD.MOV.U32 R3, RZ, RZ, R4 ;  /* 0x000000ffff03b224 */ /* 0x002fe200078e0004 */
[----:B------:R-:W-:Y:S02]  /*14960*/  ISETP.GE.AND P0, PT, R10, c[0x0][0x3c8], PT ;  /* 0x0000f2000a007a0c */ /* 0x000fe40003f06270 */
[C---:B------:R-:W-:Y:S01]  /*14970*/  IADD3 R5, R249.reuse, 0x30, RZ ;  /* 0x00000030f9057810 */ /* 0x040fe20007ffe0ff */
[----:B------:R-:W-:Y:S01]  /*14980*/  @!P3 IMAD.WIDE R2, R249, 0x4, R2 ;  /* 0x00000004f902b825 */ /* 0x000fe200078e0202 */
[----:B------:R-:W-:Y:S02]  /*14990*/  SHF.R.S32.HI R15, RZ, 0x1f, R247 ;  /* 0x0000001fff0f7819 */ /* 0x000fe400000114f7 */
[----:B------:R-:W-:-:S02]  /*149a0*/  @!P1 LEA R6, P4, R12, R0, 0x2 ;  /* 0x000000000c069211 */ /* 0x000fc400078810ff */
[----:B------:R1:W-:Y:S01]  /*149b0*/  @!P3 ST.E.64 [R2.64], R116 ;  /* 0x000000740200b985 */ /* 0x0003e2000c101b08 */
[----:B------:R-:W-:Y:S02]  /*149c0*/  @!P2 LEA R8, P3, R11, R0, 0x2 ;  /* 0x000000000b08a211 */ /* 0x000fe400078610ff */
[----:B------:R-:W-:Y:S02]  /*149d0*/  ISETP.GE.AND P6, PT, R5, c[0x0][0x3c8], PT ;  /* 0x0000f20005007a0c */ /* 0x000fe40003fc6270 */
[----:B------:R-:W-:Y:S02]  /*149e0*/  @!P2 LEA.HI.X R9, R11, R4, R14, 0x2, P3 ;  /* 0x000000040b09a211 */ /* 0x000fe400018f140e */
[C---:B------:R-:W-:Y:S02]  /*149f0*/  IADD3 R14, R249.reuse, 0x10, RZ ;  /* 0x00000010f90e7810 */ /* 0x040fe40007ffe0ff */
[----:B------:R-:W-:Y:S01]  /*14a00*/  IADD3 R11, R249, 0x18, RZ ;  /* 0x00000018f90b7810 */ /* 0x000fe20007ffe0ff */
[----:B------:R2:W-:Y:S01]  /*14a10*/  @!P2 ST.E.64 [R8.64], R154 ;  /* 0x0000009a0800a985 */ /* 0x0005e2000c101b08 */
[----:B------:R-:W-:-:S02]  /*14a20*/  SHF.R.S32.HI R14, RZ, 0x1f, R14 ;  /* 0x0000001fff0e7819 */ /* 0x000fc4000001140e */
[----:B------:R-:W-:Y:S02]  /*14a30*/  SHF.R.S32.HI R11, RZ, 0x1f, R11 ;  /* 0x0000001fff0b7819 */ /* 0x000fe4000001140b */
[----:B------:R-:W-:Y:S02]  /*14a40*/  @!P1 LEA.HI.X R7, R12, R4, R14, 0x2, P4 ;  /* 0x000000040c079211 */ /* 0x000fe400020f140e */
[----:B------:R-:W-:Y:S02]  /*14a50*/  ISETP.GE.AND P4, PT, R248, c[0x0][0x3c8], PT ;  /* 0x0000f200f8007a0c */ /* 0x000fe40003f86270 */
[C---:B------:R-:W-:Y:S01]  /*14a60*/  IADD3 R14, R249.reuse, 0x40, RZ ;  /* 0x00000040f90e7810 */ /* 0x040fe20007ffe0ff */
[----:B------:R3:W-:Y:S01]  /*14a70*/  @!P1 ST.E.64 [R6.64], R124 ;  /* 0x0000007c06009985 */ /* 0x0007e2000c101b08 */
[C---:B------:R-:W-:Y:S02]  /*14a80*/  IADD3 R12, R249.reuse, 0x30, RZ ;  /* 0x00000030f90c7810 */ /* 0x040fe40007ffe0ff */
[----:B------:R-:W-:-:S02]  /*14a90*/  IADD3 R13, R249, 0x40, RZ ;  /* 0x00000040f90d7810 */ /* 0x000fc40007ffe0ff */
[----:B------:R-:W-:Y:S02]  /*14aa0*/  SHF.R.S32.HI R12, RZ, 0x1f, R12 ;  /* 0x0000001fff0c7819 */ /* 0x000fe4000001140c */
[----:B------:R-:W-:Y:S02]  /*14ab0*/  SHF.R.S32.HI R13, RZ, 0x1f, R13 ;  /* 0x0000001fff0d7819 */ /* 0x000fe4000001140d */
[----:B-1----:R-:W-:-:S04]  /*14ac0*/  @!P0 LEA R2, P3, R10, R0, 0x2 ;  /* 0x000000000a028211 */ /* 0x002fc800078610ff */
[----:B------:R-:W-:Y:S02]  /*14ad0*/  @!P0 LEA.HI.X R3, R10, R4, R11, 0x2, P3 ;  /* 0x000000040a038211 */ /* 0x000fe400018f140b */
[----:B------:R-:W-:Y:S02]  /*14ae0*/  ISETP.GE.AND P3, PT, R247, c[0x0][0x3c8], PT ;  /* 0x0000f200f7007a0c */ /* 0x000fe40003f66270 */
[----:B------:R-:W-:Y:S01]  /*14af0*/  SHF.R.S32.HI R11, RZ, 0x1f, R248 ;  /* 0x0000001fff0b7819 */ /* 0x000fe200000114f8 */
[----:B------:R1:W-:Y:S01]  /*14b00*/  @!P0 ST.E.64 [R2.64], R120 ;  /* 0x0000007802008985 */ /* 0x0003e2000c101b08 */
[C---:B--2---:R-:W-:Y:S02]  /*14b10*/  @!P4 LEA R8, P0, R248.reuse, R0, 0x2 ;  /* 0x00000000f808c211 */ /* 0x044fe400078010ff */
[----:B------:R-:W-:Y:S02]  /*14b20*/  IADD3 R10, R249, 0x38, RZ ;  /* 0x00000038f90a7810 */ /* 0x000fe40007ffe0ff */
[----:B------:R-:W-:-:S02]  /*14b30*/  @!P4 LEA.HI.X R9, R248, R4, R11, 0x2, P0 ;  /* 0x00000004f809c211 */ /* 0x000fc400000f140b */
[C---:B------:R-:W-:Y:S02]  /*14b40*/  ISETP.GE.AND P0, PT, R247.reuse, c[0x0][0x3c8], PT ;  /* 0x0000f200f7007a0c */ /* 0x040fe40003f06270 */
[----:B------:R-:W-:Y:S02]  /*14b50*/  ISETP.GE.AND P4, PT, R14, c[0x0][0x3c8], PT ;  /* 0x0000f2000e007a0c */ /* 0x000fe40003f86270 */
[----:B---3--:R-:W-:Y:S02]  /*14b60*/  @!P3 LEA R6, P1, R247, R0, 0x2 ;  /* 0x00000000f706b211 */ /* 0x008fe400078210ff */
[----:B------:R-:W-:Y:S02]  /*14b70*/  ISETP.GE.AND P5, PT, R10, c[0x0][0x3c8], PT ;  /* 0x0000f2000a007a0c */ /* 0x000fe40003fa6270 */
[----:B------:R-:W-:-:S04]  /*14b80*/  IADD3 R11, R249, 0x48, RZ ;  /* 0x00000048f90b7810 */ /* 0x000fc80007ffe0ff */
[----:B------:R-:W-:-:S05]  /*14b90*/  ISETP.GE.AND P3, PT, R11, c[0x0][0x3c8], PT ;  /* 0x0000f2000b007a0c */ /* 0x000fca0003f66270 */
[----:B------:R-:W-:Y:S02]  /*14ba0*/  @!P0 LEA.HI.X R7, R247, R4, R15, 0x2, P1 ;  /* 0x00000004f7078211 */ /* 0x000fe400008f140f */
[----:B------:R-:W-:Y:S02]  /*14bb0*/  ISETP.GE.AND P1, PT, R248, c[0x0][0x3c8], PT ;  /* 0x0000f200f8007a0c */ /* 0x000fe40003f26270 */
[----:B------:R-:W-:Y:S02]  /*14bc0*/  IADD3 R15, R249, 0x58, RZ ;  /* 0x00000058f90f7810 */ /* 0x000fe40007ffe0ff */
[----:B-1----:R-:W-:-:S04]  /*14bd0*/  @!P6 LEA R2, P2, R5, R0, 0x2 ;  /* 0x000000000502e211 */ /* 0x002fc800078410ff */
[----:B------:R-:W-:Y:S02]  /*14be0*/  @!P6 LEA.HI.X R3, R5, R4, R12, 0x2, P2 ;  /* 0x000000040503e211 */ /* 0x000fe400010f140c */
[C---:B------:R-:W-:Y:S02]  /*14bf0*/  IADD3 R12, R249.reuse, 0x38, RZ ;  /* 0x00000038f90c7810 */ /* 0x040fe40007ffe0ff */
[----:B------:R-:W-:Y:S01]  /*14c00*/  IADD3 R5, R249, 0x50, RZ ;  /* 0x00000050f9057810 */ /* 0x000fe20007ffe0ff */
[----:B------:R1:W-:Y:S01]  /*14c10*/  @!P1 ST.E.64 [R8.64], R146 ;  /* 0x0000009208009985 */ /* 0x0003e2000c101b08 */
[----:B------:R-:W-:Y:S02]  /*14c20*/  SHF.R.S32.HI R12, RZ, 0x1f, R12 ;  /* 0x0000001fff0c7819 */ /* 0x000fe4000001140c */
[----:B------:R-:W-:Y:S01]  /*14c30*/  ISETP.GE.AND P1, PT, R15, c[0x0][0x3c8], PT ;  /* 0x0000f2000f007a0c */ /* 0x000fe20003f26270 */
[----:B------:R2:W-:Y:S01]  /*14c40*/  @!P0 ST.E.64 [R6.64], R128 ;  /* 0x0000008006008985 */ /* 0x0005e2000c101b08 */
[----:B------:R-:W-:-:S03]  /*14c50*/  ISETP.GE.AND P2, PT, R5, c[0x0][0x3c8], PT ;  /* 0x0000f20005007a0c */ /* 0x000fc60003f46270 */
[----:B------:R3:W-:Y:S01]  /*14c60*/  @!P6 ST.E.64 [R2.64], R22 ;  /* 0x000000160200e985 */ /* 0x0007e2000c101b08 */
[-C--:B-1----:R-:W-:Y:S02]  /*14c70*/  @!P5 LEA R8, P0, R10, R0.reuse, 0x2 ;  /* 0x000000000a08d211 */ /* 0x082fe400078010ff */
[----:B--2---:R-:W-:Y:S02]  /*14c80*/  @!P4 LEA R6, P6, R14, R0, 0x2 ;  /* 0x000000000e06c211 */ /* 0x004fe400078c10ff */
[----:B------:R-:W-:Y:S02]  /*14c90*/  @!P5 LEA.HI.X R9, R10, R4, R12, 0x2, P0 ;  /* 0x000000040a09d211 */ /* 0x000fe400000f140c */
[C---:B------:R-:W-:Y:S02]  /*14ca0*/  IADD3 R12, R249.reuse, 0x48, RZ ;  /* 0x00000048f90c7810 */ /* 0x040fe40007ffe0ff */
[----:B------:R-:W-:Y:S01]  /*14cb0*/  IADD3 R10, R249, 0x60, RZ ;  /* 0x00000060f90a7810 */ /* 0x000fe20007ffe0ff */
[----:B------:R1:W-:Y:S01]  /*14cc0*/  @!P5 ST.E.64 [R8.64], R150 ;  /* 0x000000960800d985 */ /* 0x0003e2000c101b08 */
[----:B------:R-:W-:-:S05]  /*14cd0*/  SHF.R.S32.HI R12, RZ, 0x1f, R12 ;  /* 0x0000001fff0c7819 */ /* 0x000fca000001140c */
[----:B---3--:R-:W-:-:S04]  /*14ce0*/  P2R R2, PR, RZ, 0x40 ;  /* 0x00000040ff027803 */ /* 0x008fc80000000000 */
[----:B------:R-:W-:Y:S02]  /*14cf0*/  ISETP.NE.AND P0, PT, R2, RZ, PT ;  /* 0x000000ff0200720c */ /* 0x000fe40003f05270 */
[C---:B------:R-:W-:Y:S02]  /*14d00*/  @!P3 LEA R2, P6, R11.reuse, R0, 0x2 ;  /* 0x000000000b02b211 */ /* 0x040fe400078c10ff */
[-C--:B------:R-:W-:Y:S02]  /*14d10*/  @!P4 LEA.HI.X R7, R14, R4.reuse, R13, 0x2, P0 ;  /* 0x000000040e07c211 */ /* 0x080fe400000f140d */
[----:B------:R-:W-:Y:S02]  /*14d20*/  @!P3 LEA.HI.X R3, R11, R4, R12, 0x2, P6 ;  /* 0x000000040b03b211 */ /* 0x000fe400030f140c */
[----:B------:R-:W-:Y:S01]  /*14d30*/  IADD3 R12, R249, 0x50, RZ ;  /* 0x00000050f90c7810 */ /* 0x000fe20007ffe0ff */
[----:B------:R2:W-:Y:S01]  /*14d40*/  @!P4 ST.E.64 [R6.64], R34 ;  /* 0x000000220600c985 */ /* 0x0005e2000c101b08 */
[----:B------:R-:W-:-:S02]  /*14d50*/  ISETP.GE.AND P0, PT, R10, c[0x0][0x3c8], PT ;  /* 0x0000f2000a007a0c */ /* 0x000fc40003f06270 */
[----:B------:R-:W-:Y:S01]  /*14d60*/  SHF.R.S32.HI R12, RZ, 0x1f, R12 ;  /* 0x0000001fff0c7819 */ /* 0x000fe2000001140c */
[----:B------:R3:W-:Y:S01]  /*14d70*/  @!P3 ST.E.64 [R2.64], R26 ;  /* 0x0000001a0200b985 */ /* 0x0007e2000c101b08 */
[C---:B------:R-:W-:Y:S02]  /*14d80*/  IADD3 R13, R249.reuse, 0x58, RZ ;  /* 0x00000058f90d7810 */ /* 0x040fe40007ffe0ff */
[----:B------:R-:W-:Y:S02]  /*14d90*/  IADD3 R11, R249, 0x68, RZ ;  /* 0x00000068f90b7810 */ /* 0x000fe40007ffe0ff */
[----:B------:R-:W-:Y:S02]  /*14da0*/  SHF.R.S32.HI R13, RZ, 0x1f, R13 ;  /* 0x0000001fff0d7819 */ /* 0x000fe4000001140d */
[----:B-1----:R-:W-:Y:S02]  /*14db0*/  @!P2 LEA R8, P3, R5, R0, 0x2 ;  /* 0x000000000508a211 */ /* 0x002fe400078610ff */
[----:B------:R-:W-:-:S02]  /*14dc0*/  IADD3 R14, R249, 0x70, RZ ;  /* 0x00000070f90e7810 */ /* 0x000fc40007ffe0ff */
[----:B------:R-:W-:Y:S02]  /*14dd0*/  @!P2 LEA.HI.X R9, R5, R4, R12, 0x2, P3 ;  /* 0x000000040509a211 */ /* 0x000fe400018f140c */
[C---:B------:R-:W-:Y:S02]  /*14de0*/  IADD3 R5, R249.reuse, 0x78, RZ ;  /* 0x00000078f9057810 */ /* 0x040fe40007ffe0ff */
[----:B------:R-:W-:Y:S01]  /*14df0*/  IADD3 R12, R249, 0x60, RZ ;  /* 0x00000060f90c7810 */ /* 0x000fe20007ffe0ff */
[----:B------:R1:W-:Y:S01]  /*14e00*/  @!P2 ST.E.64 [R8.64], R158 ;  /* 0x0000009e0800a985 */ /* 0x0003e2000c101b08 */
[----:B------:R-:W-:Y:S02]  /*14e10*/  ISETP.GE.AND P5, PT, R11, c[0x0][0x3c8], PT ;  /* 0x0000f2000b007a0c */ /* 0x000fe40003fa6270 */
[----:B------:R-:W-:Y:S02]  /*14e20*/  SHF.R.S32.HI R12, RZ, 0x1f, R12 ;  /* 0x0000001fff0c7819 */ /* 0x000fe4000001140c */
[----:B------:R-:W-:-:S02]  /*14e30*/  ISETP.GE.AND P4, PT, R14, c[0x0][0x3c8], PT ;  /* 0x0000f2000e007a0c */ /* 0x000fc40003f86270 */
[----:B--2---:R-:W-:-:S13]  /*14e40*/  @!P1 LEA R6, P6, R15, R0, 0x2 ;  /* 0x000000000f069211 */ /* 0x004fda00078c10ff */
[----:B---3--:R-:W-:-:S04]  /*14e50*/  P2R R2, PR, RZ, 0x40 ;  /* 0x00000040ff027803 */ /* 0x008fc80000000000 */
[----:B------:R-:W-:Y:S02]  /*14e60*/  ISETP.NE.AND P3, PT, R2, RZ, PT ;  /* 0x000000ff0200720c */ /* 0x000fe40003f65270 */
[C---:B------:R-:W-:Y:S02]  /*14e70*/  @!P0 LEA R2, P6, R10.reuse, R0, 0x2 ;  /* 0x000000000a028211 */ /* 0x040fe400078c10ff */
[-C--:B------:R-:W-:Y:S02]  /*14e80*/  @!P1 LEA.HI.X R7, R15, R4.reuse, R13, 0x2, P3 ;  /* 0x000000040f079211 */ /* 0x080fe400018f140d */
[----:B------:R-:W-:Y:S02]  /*14e90*/  ISETP.GE.AND P3, PT, R5, c[0x0][0x3c8], PT ;  /* 0x0000f20005007a0c */ /* 0x000fe40003f66270 */
[----:B------:R-:W-:Y:S01]  /*14ea0*/  @!P0 LEA.HI.X R3, R10, R4, R12, 0x2, P6 ;  /* 0x000000040a038211 */ /* 0x000fe200030f140c */
[----:B------:R2:W-:Y:S01]  /*14eb0*/  @!P1 ST.E.64 [R6.64], R42 ;  /* 0x0000002a06009985 */ /* 0x0005e2000c101b08 */
[----:B------:R-:W-:-:S02]  /*14ec0*/  IADD3 R12, R249, 0x68, RZ ;  /* 0x00000068f90c7810 */ /* 0x000fc40007ffe0ff */
[----:B------:R-:W-:Y:S01]  /*14ed0*/  IADD3 R13, R249, 0x88, RZ ;  /* 0x00000088f90d7810 */ /* 0x000fe20007ffe0ff */
[----:B------:R3:W-:Y:S01]  /*14ee0*/  @!P0 ST.E.64 [R2.64], R30 ;  /* 0x0000001e02008985 */ /* 0x0007e2000c101b08 */
[----:B-1----:R-:W-:Y:S02]  /*14ef0*/  @!P5 LEA R8, P0, R11, R0, 0x2 ;  /* 0x000000000b08d211 */ /* 0x002fe400078010ff */
[----:B------:R-:W-:Y:S02]  /*14f00*/  SHF.R.S32.HI R12, RZ, 0x1f, R12 ;  /* 0x0000001fff0c7819 */ /* 0x000fe4000001140c */
[----:B------:R-:W-:Y:S02]  /*14f10*/  IADD3 R15, R249, 0x70, RZ ;  /* 0x00000070f90f7810 */ /* 0x000fe40007ffe0ff */
[----:B------:R-:W-:Y:S02]  /*14f20*/  @!P5 LEA.HI.X R9, R11, R4, R12, 0x2, P0 ;  /* 0x000000040b09d211 */ /* 0x000fe400000f140c */
[----:B------:R-:W-:-:S02]  /*14f30*/  SHF.R.S32.HI R15, RZ, 0x1f, R15 ;  /* 0x0000001fff0f7819 */ /* 0x000fc4000001140f */
[C---:B------:R-:W-:Y:S01]  /*14f40*/  IADD3 R12, R249.reuse, 0x78, RZ ;  /* 0x00000078f90c7810 */ /* 0x040fe20007ffe0ff */
[----:B------:R1:W-:Y:S01]  /*14f50*/  @!P5 ST.E.64 [R8.64], R168 ;  /* 0x000000a80800d985 */ /* 0x0003e2000c101b08 */
[C---:B------:R-:W-:Y:S02]  /*14f60*/  IADD3 R10, R249.reuse, 0x80, RZ ;  /* 0x00000080f90a7810 */ /* 0x040fe40007ffe0ff */
[----:B------:R-:W-:Y:S02]  /*14f70*/  SHF.R.S32.HI R12, RZ, 0x1f, R12 ;  /* 0x0000001fff0c7819 */ /* 0x000fe4000001140c */
[----:B------:R-:W-:Y:S02]  /*14f80*/  ISETP.GE.AND P2, PT, R10, c[0x0][0x3c8], PT ;  /* 0x0000f2000a007a0c */ /* 0x000fe40003f46270 */
[----:B------:R-:W-:-:S04]  /*14f90*/  IADD3 R11, R249, 0x90, RZ ;  /* 0x00000090f90b7810 */ /* 0x000fc80007ffe0ff */
[----:B------:R-:W-:Y:S02]  /*14fa0*/  ISETP.GE.AND P0, PT, R11, c[0x0][0x3c8], PT ;  /* 0x0000f2000b007a0c */ /* 0x000fe40003f06270 */
[CC--:B--2---:R-:W-:Y:S02]  /*14fb0*/  @!P4 LEA R6, P6, R14.reuse, R0.reuse, 0x2 ;  /* 0x000000000e06c211 */ /* 0x0c4fe400078c10ff */
[----:B---3--:R-:W-:Y:S02]  /*14fc0*/  @!P3 LEA R2, P1, R5, R0, 0x2 ;  /* 0x000000000502b211 */ /* 0x008fe400078210ff */
[----:B------:R-:W-:Y:S02]  /*14fd0*/  @!P4 LEA.HI.X R7, R14, R4, R15, 0x2, P6 ;  /* 0x000000040e07c211 */ /* 0x000fe400030f140f */
[C---:B------:R-:W-:Y:S02]  /*14fe0*/  IADD3 R14, R249.reuse, 0xa0, RZ ;  /* 0x000000a0f90e7810 */ /* 0x040fe40007ffe0ff */
[----:B------:R-:W-:Y:S01]  /*14ff0*/  IADD3 R15, R249, 0x88, RZ ;  /* 0x00000088f90f7810 */ /* 0x000fe20007ffe0ff */
[----:B------:R2:W-:Y:S01]  /*15000*/  @!P4 ST.E.64 [R6.64], R50 ;  /* 0x000000320600c985 */ /* 0x0005e2000c101b08 */
[----:B------:R-:W-:-:S02]  /*15010*/  ISETP.GE.AND P4, PT, R14, c[0x0][0x3c8], PT ;  /* 0x0000f2000e007a0c */ /* 0x000fc40003f86270 */
[----:B------:R-:W-:-:S03]  /*15020*/  SHF.R.S32.HI R15, RZ, 0x1f, R15 ;  /* 0x0000001fff0f7819 */ /* 0x000fc6000001140f */
[----:B------:R-:W-:Y:S02]  /*15030*/  P2R R3, PR, RZ, 0x2 ;  /* 0x00000002ff037803 */ /* 0x000fe40000000000 */
[----:B------:R-:W-:Y:S02]  /*15040*/  ISETP.GE.AND P1, PT, R13, c[0x0][0x3c8], PT ;  /* 0x0000f2000d007a0c */ /* 0x000fe40003f26270 */
[----:B------:R-:W-:-:S04]  /*15050*/  ISETP.NE.AND P6, PT, R3, RZ, PT ;  /* 0x000000ff0300720c */ /* 0x000fc80003fc5270 */
[----:B------:R-:W-:Y:S02]  /*15060*/  @!P3 LEA.HI.X R3, R5, R4, R12, 0x2, P6 ;  /* 0x000000040503b211 */ /* 0x000fe400030f140c */
[C---:B------:R-:W-:Y:S02]  /*15070*/  IADD3 R12, R249.reuse, 0x80, RZ ;  /* 0x00000080f90c7810 */ /* 0x040fe40007ffe0ff */
[----:B------:R-:W-:Y:S01]  /*15080*/  IADD3 R5, R249, 0x98, RZ ;  /* 0x00000098f9057810 */ /* 0x000fe20007ffe0ff */
[----:B------:R3:W-:Y:S01]  /*15090*/  @!P3 ST.E.64 [R2.64], R38 ;  /* 0x000000260200b985 */ /* 0x0007e2000c101b08 */
[----:B-1----:R-:W-:Y:S02]  /*150a0*/  @!P2 LEA R8, P3, R10, R0, 0x2 ;  /* 0x000000000a08a211 */ /* 0x002fe400078610ff */
[----:B------:R-:W-:Y:S02]  /*150b0*/  SHF.R.S32.HI R12, RZ, 0x1f, R12 ;  /* 0x0000001fff0c7819 */ /* 0x000fe4000001140c */
[----:B------:R-:W-:-:S02]  /*150c0*/  ISETP.GE.AND P5, PT, R5, c[0x0][0x3c8], PT ;  /* 0x0000f20005007a0c */ /* 0x000fc40003fa6270 */
[----:B------:R-:W-:Y:S02]  /*150d0*/  @!P2 LEA.HI.X R9, R10, R4, R12, 0x2, P3 ;  /* 0x000000040a09a211 */ /* 0x000fe400018f140c */
[----:B------:R-:W-:Y:S02]  /*150e0*/  IADD3 R12, R249, 0x90, RZ ;  /* 0x00000090f90c7810 */ /* 0x000fe40007ffe0ff */
[----:B--2---:R-:W-:Y:S01]  /*150f0*/  @!P1 LEA R6, P6, R13, R0, 0x2 ;  /* 0x000000000d069211 */ /* 0x004fe200078c10ff */
[----:B------:R1:W-:Y:S01]  /*15100*/  @!P2 ST.E.64 [R8.64], R170 ;  /* 0x000000aa0800a985 */ /* 0x0003e2000c101b08 */
[----:B------:R-:W-:Y:S02]  /*15110*/  SHF.R.S32.HI R12, RZ, 0x1f, R12 ;  /* 0x0000001fff0c7819 */ /* 0x000fe4000001140c */
[----:B------:R-:W-:-:S09]  /*15120*/  IADD3 R10, R249, 0xa8, RZ ;  /* 0x000000a8f90a7810 */ /* 0x000fd20007ffe0ff */
[----:B---3--:R-:W-:-:S04]  /*15130*/  P2R R2, PR, RZ, 0x40 ;  /* 0x00000040ff027803 */ /* 0x008fc80000000000 */
[----:B------:R-:W-:Y:S02]  /*15140*/  ISETP.NE.AND P3, PT, R2, RZ, PT ;  /* 0x000000ff0200720c */ /* 0x000fe40003f65270 */
[----:B------:R-:W-:Y:S02]  /*15150*/  @!P0 LEA R2, P6, R11, R0, 0x2 ;  /* 0x000000000b028211 */ /* 0x000fe400078c10ff */
[-C--:B------:R-:W-:Y:S02]  /*15160*/  @!P1 LEA.HI.X R7, R13, R4.reuse, R15, 0x2, P3 ;  /* 0x000000040d079211 */ /* 0x080fe400018f140f */
[----:B------:R-:W-:Y:S02]  /*15170*/  @!P0 LEA.HI.X R3, R11, R4, R12, 0x2, P6 ;  /* 0x000000040b038211 */ /* 0x000fe400030f140c */
[C---:B------:R-:W-:Y:S01]  /*15180*/  IADD3 R12, R249.reuse, 0x98, RZ ;  /* 0x00000098f90c7810 */ /* 0x040fe20007ffe0ff */
[----:B------:R2:W-:Y:S01]  /*15190*/  @!P1 ST.E.64 [R6.64], R58 ;  /* 0x0000003a06009985 */ /* 0x0005e2000c101b08 */
[----:B------:R-:W-:-:S02]  /*151a0*/  IADD3 R13, R249, 0xb8, RZ ;  /* 0x000000b8f90d7810 */ /* 0x000fc40007ffe0ff */
[----:B------:R-:W-:Y:S01]  /*151b0*/  ISETP.GE.AND P3, PT, R10, c[0x0][0x3c8], PT ;  /* 0x0000f2000a007a0c */ /* 0x000fe20003f66270 */
[----:B------:R3:W-:Y:S01]  /*151c0*/  @!P0 ST.E.64 [R2.64], R46 ;  /* 0x0000002e02008985 */ /* 0x0007e2000c101b08 */
[----:B-1----:R-:W-:Y:S02]  /*151d0*/  @!P5 LEA R8, P0, R5, R0, 0x2 ;  /* 0x000000000508d211 */ /* 0x002fe400078010ff */
[----:B------:R-:W-:Y:S02]  /*151e0*/  SHF.R.S32.HI R12, RZ, 0x1f, R12 ;  /* 0x0000001fff0c7819 */ /* 0x000fe4000001140c */
[----:B------:R-:W-:Y:S02]  /*151f0*/  IADD3 R15, R249, 0xa0, RZ ;  /* 0x000000a0f90f7810 */ /* 0x000fe40007ffe0ff */
[----:B------:R-:W-:Y:S02]  /*15200*/  ISETP.GE.AND P1, PT, R13, c[0x0][0x3c8], PT ;  /* 0x0000f2000d007a0c */ /* 0x000fe40003f26270 */
[----:B------:R-:W-:-:S02]  /*15210*/  @!P5 LEA.HI.X R9, R5, R4, R12, 0x2, P0 ;  /* 0x000000040509d211 */ /* 0x000fc400000f140c */
[C---:B------:R-:W-:Y:S02]  /*15220*/  IADD3 R11, R249.reuse, 0xb0, RZ ;  /* 0x000000b0f90b7810 */ /* 0x040fe40007ffe0ff */
[----:B------:R-:W-:Y:S01]  /*15230*/  SHF.R.S32.HI R15, RZ, 0x1f, R15 ;  /* 0x0000001fff0f7819 */ /* 0x000fe2000001140f */
[----:B------:R1:W-:Y:S01]  /*15240*/  @!P5 ST.E.64 [R8.64], R172 ;  /* 0x000000ac0800d985 */ /* 0x0003e2000c101b08 */
[----:B------:R-:W-:Y:S02]  /*15250*/  IADD3 R12, R249, 0xa8, RZ ;  /* 0x000000a8f90c7810 */ /* 0x000fe40007ffe0ff */
[----:B------:R-:W-:Y:S02]  /*15260*/  ISETP.GE.AND P2, PT, R11, c[0x0][0x3c8], PT ;  /* 0x0000f2000b007a0c */ /* 0x000fe40003f46270 */
[----:B------:R-:W-:Y:S02]  /*15270*/  SHF.R.S32.HI R12, RZ, 0x1f, R12 ;  /* 0x0000001fff0c7819 */ /* 0x000fe4000001140c */
[----:B------:R-:W-:-:S02]  /*15280*/  IADD3 R5, R249, 0xc0, RZ ;  /* 0x000000c0f9057810 */ /* 0x000fc40007ffe0ff */
[----:B--2---:R-:W-:-:S13]  /*15290*/  @!P4 LEA R6, P6, R14, R0, 0x2 ;  /* 0x000000000e06c211 */ /* 0x004fda00078c10ff */
[----:B---3--:R-:W-:-:S04]  /*152a0*/  P2R R2, PR, RZ, 0x40 ;  /* 0x00000040ff027803 */ /* 0x008fc80000000000 */
[----:B------:R-:W-:Y:S02]  /*152b0*/  ISETP.NE.AND P0, PT, R2, RZ, PT ;  /* 0x000000ff0200720c */ /* 0x000fe40003f05270 */
[----:B------:R-:W-:Y:S02]  /*152c0*/  @!P3 LEA R2, P6, R10, R0, 0x2 ;  /* 0x000000000a02b211 */ /* 0x000fe400078c10ff */
[-C--:B------:R-:W-:Y:S02]  /*152d0*/  @!P4 LEA.HI.X R7, R14, R4.reuse, R15, 0x2, P0 ;  /* 0x000000040e07c211 */ /* 0x080fe400000f140f */
[----:B------:R-:W-:Y:S02]  /*152e0*/  @!P3 LEA.HI.X R3, R10, R4, R12, 0x2, P6 ;  /* 0x000000040a03b211 */ /* 0x000fe400030f140c */
[----:B------:R-:W-:Y:S01]  /*152f0*/  ISETP.GE.AND P0, PT, R5, c[0x0][0x3c8], PT ;  /* 0x0000f20005007a0c */ /* 0x000fe20003f06270 */
[----:B------:R2:W-:Y:S01]  /*15300*/  @!P4 ST.E.64 [R6.64], R70 ;  /* 0x000000460600c985 */ /* 0x0005e2000c101b08 */
[----:B------:R-:W-:-:S02]  /*15310*/  IADD3 R14, R249, 0xb0, RZ ;  /* 0x000000b0f90e7810 */ /* 0x000fc40007ffe0ff */
[----:B------:R-:W-:Y:S01]  /*15320*/  IADD3 R12, R249, 0xc8, RZ ;  /* 0x000000c8f90c7810 */ /* 0x000fe20007ffe0ff */
[----:B------:R3:W-:Y:S01]  /*15330*/  @!P3 ST.E.64 [R2.64], R54 ;  /* 0x000000360200b985 */ /* 0x0007e2000c101b08 */
[C---:B-1----:R-:W-:Y:S02]  /*15340*/  @!P2 LEA R8, P3, R11.reuse, R0, 0x2 ;  /* 0x000000000b08a211 */ /* 0x042fe400078610ff */
[----:B------:R-:W-:Y:S02]  /*15350*/  SHF.R.S32.HI R14, RZ, 0x1f, R14 ;  /* 0x0000001fff0e7819 */ /* 0x000fe4000001140e */
[----:B------:R-:W-:Y:S02]  /*15360*/  ISETP.GE.AND P5, PT, R12, c[0x0][0x3c8], PT ;  /* 0x0000f2000c007a0c */ /* 0x000fe40003fa6270 */
[----:B------:R-:W-:Y:S02]  /*15370*/  @!P2 LEA.HI.X R9, R11, R4, R14, 0x2, P3 ;  /* 0x000000040b09a211 */ /* 0x000fe400018f140e */
[----:B------:R-:W-:-:S02]  /*15380*/  IADD3 R11, R249, 0xc0, RZ ;  /* 0x000000c0f90b7810 */ /* 0x000fc40007ffe0ff */
[C---:B------:R-:W-:Y:S01]  /*15390*/  IADD3 R14, R249.reuse, 0xb8, RZ ;  /* 0x000000b8f90e7810 */ /* 0x040fe20007ffe0ff */
[----:B------:R-:W-:Y:S01]  /*153a0*/  @!P2 ST.E.64 [R8.64], R94 ;  /* 0x0000005e0800a985 */ /* 0x000fe2000c101b08 */
[----:B------:R-:W-:Y:S02]  /*153b0*/  IADD3 R10, R249, 0xd0, RZ ;  /* 0x000000d0f90a7810 */ /* 0x000fe40007ffe0ff */
[----:B------:R-:W-:Y:S02]  /*153c0*/  SHF.R.S32.HI R11, RZ, 0x1f, R11 ;  /* 0x0000001fff0b7819 */ /* 0x000fe4000001140b */
[----:B------:R-:W-:Y:S02]  /*153d0*/  SHF.R.S32.HI R14, RZ, 0x1f, R14 ;  /* 0x0000001fff0e7819 */ /* 0x000fe4000001140e */
[-C--:B--2---:R-:W-:Y:S02]  /*153e0*/  @!P1 LEA R6, P4, R13, R0.reuse, 0x2 ;  /* 0x000000000d069211 */ /* 0x084fe400078810ff */
[----:B---3--:R-:W-:-:S11]  /*153f0*/  @!P0 LEA R2, P6, R5, R0, 0x2 ;  /* 0x0000000005028211 */ /* 0x008fd600078c10ff */
[----:B------:R-:W-:Y:S02]  /*15400*/  P2R R3, PR, RZ, 0x10 ;  /* 0x00000010ff037803 */ /* 0x000fe40000000000 */
[----:B------:R-:W-:Y:S02]  /*15410*/  ISETP.GE.AND P4, PT, R10, c[0x0][0x3c8], PT ;  /* 0x0000f2000a007a0c */ /* 0x000fe40003f86270 */
[----:B------:R-:W-:Y:S02]  /*15420*/  ISETP.NE.AND P3, PT, R3, RZ, PT ;  /* 0x000000ff0300720c */ /* 0x000fe40003f65270 */
[-C--:B------:R-:W-:Y:S02]  /*15430*/  @!P0 LEA.HI.X R3, R5, R4.reuse, R11, 0x2, P6 ;  /* 0x0000000405038211 */ /* 0x080fe400030f140b */
[----:B------:R-:W-:Y:S02]  /*15440*/  @!P1 LEA.HI.X R7, R13, R4, R14, 0x2, P3 ;  /* 0x000000040d079211 */ /* 0x000fe400018f140e */
[----:B------:R-:W-:-:S02]  /*15450*/  IADD3 R5, R249, 0xd8, RZ ;  /* 0x000000d8f9057810 */ /* 0x000fc40007ffe0ff */
[----:B------:R-:W-:Y:S01]  /*15460*/  IADD3 R14, R249, 0xc8, RZ ;  /* 0x000000c8f90e7810 */ /* 0x000fe20007ffe0ff */
[----:B------:R1:W-:Y:S01]  /*15470*/  @!P1 ST.E.64 [R6.64], R78 ;  /* 0x0000004e06009985 */ /* 0x0003e2000c101b08 */
[----:B------:R-:W-:Y:S02]  /*15480*/  ISETP.GE.AND P3, PT, R5, c[0x0][0x3c8], PT ;  /* 0x0000f20005007a0c */ /* 0x000fe40003f66270 */
[----:B------:R-:W-:Y:S01]  /*15490*/  SHF.R.S32.HI R14, RZ, 0x1f, R14 ;  /* 0x0000001fff0e7819 */ /* 0x000fe2000001140e */
[----:B------:R2:W-:Y:S01]  /*154a0*/  @!P0 ST.E.64 [R2.64], R62 ;  /* 0x0000003e02008985 */ /* 0x0005e2000c101b08 */
[C---:B------:R-:W-:Y:S02]  /*154b0*/  IADD3 R11, R249.reuse, 0xd0, RZ ;  /* 0x000000d0f90b7810 */ /* 0x040fe40007ffe0ff */
[----:B------:R-:W-:Y:S02]  /*154c0*/  IADD3 R13, R249, 0xe0, RZ ;  /* 0x000000e0f90d7810 */ /* 0x000fe40007ffe0ff */
[----:B------:R-:W-:-:S02]  /*154d0*/  SHF.R.S32.HI R11, RZ, 0x1f, R11 ;  /* 0x0000001fff0b7819 */ /* 0x000fc4000001140b */
[----:B------:R-:W-:Y:S02]  /*154e0*/  ISETP.GE.AND P2, PT, R13, c[0x0][0x3c8], PT ;  /* 0x0000f2000d007a0c */ /* 0x000fe40003f46270 */
[----:B------:R-:W-:Y:S02]  /*154f0*/  ISETP.GE.AND P1, PT, R252, c[0x0][0x3c8], PT ;  /* 0x0000f200fc007a0c */ /* 0x000fe40003f26270 */
[----:B-1----:R-:W-:-:S04]  /*15500*/  @!P5 LEA R6, P0, R12, R0, 0x2 ;  /* 0x000000000c06d211 */ /* 0x002fc800078010ff */
[----:B------:R-:W-:Y:S02]  /*15510*/  @!P5 LEA.HI.X R7, R12, R4, R14, 0x2, P0 ;  /* 0x000000040c07d211 */ /* 0x000fe400000f140e */
[C---:B--2---:R-:W-:Y:S02]  /*15520*/  @!P4 LEA R2, P6, R10.reuse, R0, 0x2 ;  /* 0x000000000a02c211 */ /* 0x044fe400078c10ff */
[----:B------:R-:W-:Y:S01]  /*15530*/  ISETP.GE.AND P0, PT, R251, c[0x0][0x3c8], PT ;  /* 0x0000f200fb007a0c */ /* 0x000fe20003f06270 */
[----:B------:R-:W-:Y:S01]  /*15540*/  @!P5 ST.E.64 [R6.64], R82 ;  /* 0x000000520600d985 */ /* 0x000fe2000c101b08 */
[----:B------:R-:W-:Y:S02]  /*15550*/  @!P4 LEA.HI.X R3, R10, R4, R11, 0x2, P6 ;  /* 0x000000040a03c211 */ /* 0x000fe400030f140b */
[----:B------:R-:W-:Y:S02]  /*15560*/  @!P3 LEA R10, P5, R5, R0, 0x2 ;  /* 0x00000000050ab211 */ /* 0x000fe400078a10ff */
[C---:B------:R-:W-:Y:S01]  /*15570*/  IADD3 R12, R249.reuse, 0xd8, RZ ;  /* 0x000000d8f90c7810 */ /* 0x040fe20007ffe0ff */
[----:B------:R1:W-:Y:S01]  /*15580*/  @!P4 ST.E.64 [R2.64], R86 ;  /* 0x000000560200c985 */ /* 0x0003e2000c101b08 */
[----:B------:R-:W-:-:S02]  /*15590*/  IADD3 R14, R249, 0xe0, RZ ;  /* 0x000000e0f90e7810 */ /* 0x000fc40007ffe0ff */
[----:B------:R-:W-:Y:S02]  /*155a0*/  SHF.R.S32.HI R12, RZ, 0x1f, R12 ;  /* 0x0000001fff0c7819 */ /* 0x000fe4000001140c */
[----:B------:R-:W-:Y:S02]  /*155b0*/  @!P2 LEA R8, P6, R13, R0, 0x2 ;  /* 0x000000000d08a211 */ /* 0x000fe400078c10ff */
[----:B------:R-:W-:-:S04]  /*155c0*/  SHF.R.S32.HI R14, RZ, 0x1f, R14 ;  /* 0x0000001fff0e7819 */ /* 0x000fc8000001140e */
[----:B------:R-:W-:Y:S02]  /*155d0*/  @!P2 LEA.HI.X R9, R13, R4, R14, 0x2, P6 ;  /* 0x000000040d09a211 */ /* 0x000fe400030f140e */
[----:B-1----:R-:W-:Y:S02]  /*155e0*/  P2R R2, PR, RZ, 0x20 ;  /* 0x00000020ff027803 */ /* 0x002fe40000000000 */
[----:B------:R-:W-:Y:S02]  /*155f0*/  @!P1 LEA R6, P5, R252, R0, 0x2 ;  /* 0x00000000fc069211 */ /* 0x000fe400078a10ff */
[----:B------:R-:W-:-:S04]  /*15600*/  ISETP.NE.AND P4, PT, R2, RZ, PT ;  /* 0x000000ff0200720c */ /* 0x000fc80003f85270 */
[----:B------:R-:W-:Y:S02]  /*15610*/  @!P3 LEA.HI.X R11, R5, R4, R12, 0x2, P4 ;  /* 0x00000004050bb211 */ /* 0x000fe400020f140c */
[----:B------:R-:W-:Y:S02]  /*15620*/  SHF.R.S32.HI R12, RZ, 0x1f, R252 ;  /* 0x0000001fff0c7819 */ /* 0x000fe400000114fc */
[----:B------:R-:W-:Y:S01]  /*15630*/  SHF.R.S32.HI R5, RZ, 0x1f, R251 ;  /* 0x0000001fff057819 */ /* 0x000fe200000114fb */
[----:B------:R1:W-:Y:S01]  /*15640*/  @!P3 ST.E.64 [R10.64], R102 ;  /* 0x000000660a00b985 */ /* 0x0003e2000c101b08 */
[C---:B------:R-:W-:Y:S02]  /*15650*/  @!P0 LEA R2, P4, R251.reuse, R0, 0x2 ;  /* 0x00000000fb028211 */ /* 0x040fe400078810ff */
[-C--:B------:R-:W-:Y:S01]  /*15660*/  @!P1 LEA.HI.X R7, R252, R4.reuse, R12, 0x2, P5 ;  /* 0x00000004fc079211 */ /* 0x080fe200028f140c */
[----:B------:R1:W-:Y:S01]  /*15670*/  @!P2 ST.E.64 [R8.64], R98 ;  /* 0x000000620800a985 */ /* 0x0003e2000c101b08 */
[----:B------:R-:W-:-:S03]  /*15680*/  @!P0 LEA.HI.X R3, R251, R4, R5, 0x2, P4 ;  /* 0x00000004fb038211 */ /* 0x000fc600020f1405 */
[----:B------:R1:W-:Y:S04]  /*15690*/  @!P1 ST.E.64 [R6.64], R90 ;  /* 0x0000005a06009985 */ /* 0x0003e8000c101b08 */
[----:B------:R1:W-:Y:S01]  /*156a0*/  @!P0 ST.E.64 [R2.64], R74 ;  /* 0x0000004a02008985 */ /* 0x0003e2000c101b08 */
[----:B------:R-:W-:-:S13]  /*156b0*/  ISETP.GE.AND P0, PT, R250, c[0x0][0x3c8], PT ;  /* 0x0000f200fa007a0c */ /* 0x000fda0003f06270 */
[----:B------:R-:W-:Y:S05]  /*156c0*/  @P0 BRA `(.L_x_294) ;  /* 0x00000d1000000947 */ /* 0x000fea0003800000 */
[----:B------:R-:W-:Y:S02]  /*156d0*/  SHF.R.S32.HI R5, RZ, 0x1f, R250 ;  /* 0x0000001fff057819 */ /* 0x000fe400000114fa */
[----:B-1----:R-:W-:-:S04]  /*156e0*/  LEA R2, P0, R250, R0, 0x2 ;  /* 0x00000000fa027211 */ /* 0x002fc800078010ff */
[----:B------:R-:W-:-:S05]  /*156f0*/  LEA.HI.X R3, R250, R4, R5, 0x2, P0 ;  /* 0x00000004fa037211 */ /* 0x000fca00000f1405 */
[----:B------:R1:W-:Y:S01]  /*15700*/  ST.E.64 [R2.64], R66 ;  /* 0x0000004202007985 */ /* 0x0003e2000c101b08 */
[----:B------:R-:W-:Y:S05]  /*15710*/  BRA `(.L_x_294) ;  /* 0x00000cc000007947 */ /* 0x000fea0003800000 */
.L_x_279:
[----:B------:R-:W-:Y:S01]  /*15720*/  ISETP.NE.U32.AND P0, PT, RZ, c[0x0][0x508], PT ;  /* 0x00014200ff007a0c */ /* 0x000fe20003f05070 */
[----:B------:R-:W-:Y:S01]  /*15730*/  IMAD.MOV.U32 R6, RZ, RZ, RZ ;  /* 0x000000ffff067224 */ /* 0x000fe200078e00ff */
[----:B------:R-:W-:Y:S01]  /*15740*/  ISETP.NE.U32.AND P3, PT, RZ, c[0x0][0x500], PT ;  /* 0x00014000ff007a0c */ /* 0x000fe20003f65070 */
[----:B------:R-:W-:Y:S01]  /*15750*/  IMAD.MOV.U32 R20, RZ, RZ, c[0x0][0x388] ;  /* 0x0000e200ff147624 */ /* 0x000fe200078e00ff */
[----:B------:R-:W-:Y:S02]  /*15760*/  ISETP.NE.AND.EX P2, PT, RZ, c[0x0][0x50c], PT, P0 ;  /* 0x00014300ff007a0c */ /* 0x000fe40003f45300 */
[----:B------:R-:W-:Y:S02]  /*15770*/  ISETP.NE.AND.EX P3, PT, RZ, c[0x0][0x504], PT, P3 ;  /* 0x00014100ff007a0c */ /* 0x000fe40003f65330 */
[----:B------:R-:W-:-:S04]  /*15780*/  IADD3 R2, P1, R232, c[0x0][0x500], RZ ;  /* 0x00014000e8027a10 */ /* 0x000fc80007f3e0ff */
[----:B------:R-:W-:-:S05]  /*15790*/  IADD3.X R3, R233, c[0x0][0x504], RZ, P1, !PT ;  /* 0x00014100e9037a10 */ /* 0x000fca0000ffe4ff */
[----:B-1----:R-:W-:Y:S02]  /*157a0*/  @P2 IADD3 R4, P0, R232, c[0x0][0x508], RZ ;  /* 0x00014200e8042a10 */ /* 0x002fe40007f1e0ff */
[----:B------:R1:W5:Y:S02]  /*157b0*/  @P3 LDG.E R6, [R2.64] ;  /* 0x0000000802063981 */ /* 0x000364000c1e1900 */
[----:B------:R-:W-:-:S05]  /*157c0*/  @P2 IADD3.X R5, R233, c[0x0][0x50c], RZ, P0, !PT ;  /* 0x00014300e9052a10 */ /* 0x000fca00007fe4ff */
[----:B------:R1:W5:Y:S01]  /*157d0*/  @P2 LDG.E R20, [R4.64] ;  /* 0x0000000804142981 */ /* 0x000362000c1e1900 */
[----:B------:R-:W-:-:S04]  /*157e0*/  ISETP.NE.AND P0, PT, R239, RZ, PT ;  /* 0x000000ffef00720c */ /* 0x000fc80003f05270 */
[----:B------:R-:W-:Y:S01]  /*157f0*/  SEL R19, R239, c[0x0][0x3d4], P0 ;  /* 0x0000f500ef137a07 */ /* 0x000fe20000000000 */
[----:B------:R-:W-:Y:S05]  /*15800*/  @P2 BRA `(.L_x_300) ;  /* 0x0000004000002947 */ /* 0x000fea0003800000 */
[----:B------:R-:W-:Y:S05]  /*15810*/  @!P3 BRA `(.L_x_300) ;  /* 0x000000300000b947 */ /* 0x000fea0003800000 */
[----:B------:R2:W3:Y:S04]  /*15820*/  LDG.E R0, [R2.64] ;  /* 0x0000000802007981 */ /* 0x0004e8000c1e1900 */
[----:B-12---:R-:W3:Y:S02]  /*15830*/  LDG.E R2, [R2.64+0x4] ;  /* 0x0000040802027981 */ /* 0x006ee4000c1e1900 */
[----:B---3-5:R-:W-:Y:S02]  /*15840*/  IADD3 R20, -R0, R2, RZ ;  /* 0x0000000200147210 */ /* 0x028fe40007ffe1ff */
.L_x_300:
[----:B-1----:R-:W1:Y:S01]  /*15850*/  S2R R2, SR_TID.X ;  /* 0x0000000000027919 */ /* 0x002e620000002100 */
[----:B------:R-:W-:Y:S01]  /*15860*/  BSSY B0, `(.L_x_301) ;  /* 0x0000036000007945 */ /* 0x000fe20003800000 */
[----:B------:R-:W-:Y:S02]  /*15870*/  LOP3.LUT R12, R230, 0xffff, RZ, 0xc0, !PT ;  /* 0x0000ffffe60c7812 */ /* 0x000fe400078ec0ff */
[----:B------:R-:W-:-:S02]  /*15880*/  SEL R13, R234, RZ, !P3 ;  /* 0x000000ffea0d7207 */ /* 0x000fc40005800000 */
[----:B------:R-:W-:Y:S02]  /*15890*/  SEL R21, R236, RZ, !P3 ;  /* 0x000000ffec157207 */ /* 0x000fe40005800000 */
[----:B-----5:R-:W-:Y:S02]  /*158a0*/  SHF.R.S32.HI R18, RZ, 0x1f, R6 ;  /* 0x0000001fff127819 */ /* 0x020fe40000011406 */
[----:B-1----:R-:W-:-:S13]  /*158b0*/  ISETP.GT.AND P0, PT, R2, 0x7f, PT ;  /* 0x0000007f0200780c */ /* 0x002fda0003f04270 */
[----:B------:R-:W-:Y:S05]  /*158c0*/  @P0 BRA `(.L_x_302) ;  /* 0x000002f000000947 */ /* 0x000fea0003800000 */
[----:B------:R-:W-:Y:S01]  /*158d0*/  IMAD R0, R20, c[0x0][0x4e8], RZ ;  /* 0x00013a0014007a24 */ /* 0x000fe200078e02ff */
[----:B------:R-:W-:-:S04]  /*158e0*/  LEA R16, R229, R2, 0x7 ;  /* 0x00000002e5107211 */ /* 0x000fc800078e38ff */
[----:B------:R-:W-:-:S13]  /*158f0*/  ISETP.GE.AND P0, PT, R16, R0, PT ;  /* 0x000000001000720c */ /* 0x000fda0003f06270 */
[----:B------:R-:W-:Y:S05]  /*15900*/  @P0 BRA `(.L_x_302) ;  /* 0x000002b000000947 */ /* 0x000fea0003800000 */
[----:B------:R-:W-:Y:S01]  /*15910*/  IMAD.MOV.U32 R0, RZ, RZ, 0x368 ;  /* 0x00000368ff007424 */ /* 0x000fe200078e00ff */
[----:B------:R-:W-:-:S04]  /*15920*/  ISETP.GT.AND P2, PT, R19, 0x1, PT ;  /* 0x000000011300780c */ /* 0x000fc80003f44270 */
[----:B------:R-:W-:-:S04]  /*15930*/  SEL R0, R0, 0x328, P2 ;  /* 0x0000032800007807 */ /* 0x000fc80001000000 */
[----:B------:R1:W2:Y:S08]  /*15940*/  LDC.64 R8, c[0x0][R0+0x170] ;  /* 0x00005c0000087b82 */ /* 0x0002b00000000a00 */
[----:B------:R1:W3:Y:S08]  /*15950*/  LDC.64 R4, c[0x0][R0+0x168] ;  /* 0x00005a0000047b82 */ /* 0x0002f00000000a00 */
[----:B------:R1:W4:Y:S08]  /*15960*/  LDC.64 R14, c[0x0][R0+0x178] ;  /* 0x00005e00000e7b82 */ /* 0x0003300000000a00 */
[----:B------:R1:W5:Y:S02]  /*15970*/  LDC.64 R10, c[0x0][R0+0x160] ;  /* 0x00005800000a7b82 */ /* 0x0003640000000a00 */
[----:B-1----:R-:W-:-:S02]  /*15980*/  IMAD.MOV.U32 R0, RZ, RZ, c[0x0][0x4e8] ;  /* 0x00013a00ff007624 */ /* 0x002fc400078e00ff */
[-C--:B--2---:R-:W-:Y:S02]  /*15990*/  IMAD R7, R9, R13.reuse, RZ ;  /* 0x0000000d09077224 */ /* 0x084fe400078e02ff */
[----:B------:R-:W-:Y:S01]  /*159a0*/  IMAD.WIDE.U32 R2, R8, R13, RZ ;  /* 0x0000000d08027225 */ /* 0x000fe200078e00ff */
[----:B------:R-:W-:Y:S02]  /*159b0*/  ISETP.NE.AND P0, PT, R0, 0x1, PT ;  /* 0x000000010000780c */ /* 0x000fe40003f05270 */
[----:B------:R-:W-:Y:S01]  /*159c0*/  MOV R0, R16 ;  /* 0x0000001000007202 */ /* 0x000fe20000000f00 */
[----:B------:R-:W-:Y:S01]  /*159d0*/  IMAD R8, R8, R21, R7 ;  /* 0x0000001508087224 */ /* 0x000fe200078e0207 */
[----:B------:R-:W-:Y:S01]  /*159e0*/  SEL R7, R246, RZ, P2 ;  /* 0x000000fff6077207 */ /* 0x000fe20001000000 */
[-C--:B---3--:R-:W-:Y:S02]  /*159f0*/  IMAD R9, R5, R12.reuse, RZ ;  /* 0x0000000c05097224 */ /* 0x088fe400078e02ff */
[----:B------:R-:W-:Y:S01]  /*15a00*/  IMAD.WIDE.U32 R4, R4, R12, RZ ;  /* 0x0000000c04047225 */ /* 0x000fe200078e00ff */
[----:B------:R-:W-:-:S03]  /*15a10*/  IADD3 R3, R3, R8, RZ ;  /* 0x0000000803037210 */ /* 0x000fc60007ffe0ff */
[----:B------:R-:W-:Y:S02]  /*15a20*/  IMAD.IADD R9, R5, 0x1, R9 ;  /* 0x0000000105097824 */ /* 0x000fe400078e0209 */
[----:B------:R-:W-:-:S04]  /*15a30*/  @P0 IMAD.HI.U32 R17, R16, c[0x0][0x4ec], RZ ;  /* 0x00013b0010110a27 */ /* 0x000fc800078e00ff */
[-C--:B----4-:R-:W-:Y:S01]  /*15a40*/  IMAD R8, R15, R7.reuse, RZ ;  /* 0x000000070f087224 */ /* 0x090fe200078e02ff */
[----:B------:R-:W-:Y:S02]  /*15a50*/  @P0 SHF.R.U32.HI R0, RZ, c[0x0][0x4f0], R17 ;  /* 0x00013c00ff000a19 */ /* 0x000fe40000011611 */
[----:B------:R-:W-:Y:S01]  /*15a60*/  IADD3 R17, P1, P0, R2, R4, R6 ;  /* 0x0000000402117210 */ /* 0x000fe2000783e006 */
[----:B------:R-:W-:-:S03]  /*15a70*/  IMAD.WIDE.U32 R4, R14, R7, RZ ;  /* 0x000000070e047225 */ /* 0x000fc600078e00ff */
[----:B------:R-:W-:Y:S01]  /*15a80*/  IADD3.X R9, R3, R9, R18, P1, P0 ;  /* 0x0000000903097210 */ /* 0x000fe20000fe0412 */
[----:B------:R-:W-:Y:S01]  /*15a90*/  IMAD.MOV R2, RZ, RZ, -R0 ;  /* 0x000000ffff027224 */ /* 0x000fe200078e0a00 */
[----:B------:R-:W-:Y:S01]  /*15aa0*/  IADD3 R5, R5, R8, RZ ;  /* 0x0000000805057210 */ /* 0x000fe20007ffe0ff */
[----:B------:R-:W-:Y:S01]  /*15ab0*/  IMAD.MOV.U32 R8, RZ, RZ, c[0x0][0x4a8] ;  /* 0x00012a00ff087624 */ /* 0x000fe200078e00ff */
[----:B------:R-:W-:Y:S01]  /*15ac0*/  IADD3 R4, P1, P0, R0, R17, R4 ;  /* 0x0000001100047210 */ /* 0x000fe2000783e004 */
[----:B------:R-:W-:Y:S01]  /*15ad0*/  IMAD R2, R2, c[0x0][0x4e8], R16 ;  /* 0x00013a0002027a24 */ /* 0x000fe200078e0210 */
[----:B------:R-:W-:-:S03]  /*15ae0*/  SHF.R.S32.HI R3, RZ, 0x1f, R0 ;  /* 0x0000001fff037819 */ /* 0x000fc60000011400 */
[----:B-----5:R-:W-:Y:S01]  /*15af0*/  IMAD R0, R11, R2, RZ ;  /* 0x000000020b007224 */ /* 0x020fe200078e02ff */
[----:B------:R-:W-:Y:S02]  /*15b00*/  SHF.R.S32.HI R7, RZ, 0x1f, R2 ;  /* 0x0000001fff077819 */ /* 0x000fe40000011402 */
        /* <DEDUP_REMOVED lines=11> */
.L_x_302:
[----:B------:R-:W-:Y:S05]  /*15bc0*/  BSYNC B0 ;  /* 0x0000000000007941 */ /* 0x000fea0003800000 */
.L_x_301:
[----:B------:R-:W-:-:S13]  /*15bd0*/  ISETP.GT.AND P0, PT, R19, 0x1, PT ;  /* 0x000000011300780c */ /* 0x000fda0003f04270 */
[----:B------:R-:W-:Y:S05]  /*15be0*/  @P0 BRA `(.L_x_294) ;  /* 0x000007f000000947 */ /* 0x000fea0003800000 */
[----:B------:R-:W-:Y:S01]  /*15bf0*/  MOV R2, c[0x0][0x4e8] ;  /* 0x00013a0000027a02 */ /* 0x000fe20000000f00 */
[----:B-1----:R-:W-:Y:S01]  /*15c00*/  IMAD R0, R18, c[0x0][0x3a0], RZ ;  /* 0x0000e80012007a24 */ /* 0x002fe200078e02ff */
[----:B------:R-:W-:Y:S01]  /*15c10*/  LEA R4, R229, R219, 0x7 ;  /* 0x000000dbe5047211 */ /* 0x000fe200078e38ff */
[----:B------:R-:W-:Y:S01]  /*15c20*/  IMAD R5, R21, c[0x0][0x3f0], RZ ;  /* 0x0000fc0015057a24 */ /* 0x000fe200078e02ff */
[----:B------:R-:W-:Y:S01]  /*15c30*/  ISETP.NE.AND P0, PT, R2, 0x1, PT ;  /* 0x000000010200780c */ /* 0x000fe20003f05270 */
[----:B------:R-:W-:-:S04]  /*15c40*/  IMAD.WIDE.U32 R2, R6, c[0x0][0x3a0], RZ ;  /* 0x0000e80006027a25 */ /* 0x000fc800078e00ff */
[----:B------:R-:W-:Y:S01]  /*15c50*/  IMAD R6, R6, c[0x0][0x3a4], R0 ;  /* 0x0000e90006067a24 */ /* 0x000fe200078e0200 */
[----:B------:R-:W-:Y:S01]  /*15c60*/  MOV R0, R4 ;  /* 0x0000000400007202 */ /* 0x000fe20000000f00 */
[----:B------:R-:W-:-:S03]  /*15c70*/  IMAD R7, R13, c[0x0][0x3f4], R5 ;  /* 0x0000fd000d077a24 */ /* 0x000fc600078e0205 */
[----:B------:R-:W-:-:S03]  /*15c80*/  IADD3 R3, R3, R6, RZ ;  /* 0x0000000603037210 */ /* 0x000fc60007ffe0ff */
[----:B------:R-:W-:-:S04]  /*15c90*/  @P0 IMAD.HI.U32 R6, R4, c[0x0][0x4ec], RZ ;  /* 0x00013b0004060a27 */ /* 0x000fc800078e00ff */
[----:B------:R-:W-:Y:S01]  /*15ca0*/  IMAD.WIDE.U32 R2, R12, c[0x0][0x3e8], R2 ;  /* 0x0000fa000c027a25 */ /* 0x000fe200078e0002 */
[----:B------:R-:W-:-:S03]  /*15cb0*/  @P0 SHF.R.U32.HI R0, RZ, c[0x0][0x4f0], R6 ;  /* 0x00013c00ff000a19 */ /* 0x000fc60000011606 */
[----:B------:R-:W-:Y:S01]  /*15cc0*/  IMAD R3, R12, c[0x0][0x3ec], R3 ;  /* 0x0000fb000c037a24 */ /* 0x000fe200078e0203 */
[----:B------:R-:W-:Y:S02]  /*15cd0*/  SHF.R.S32.HI R6, RZ, 0x1f, R0 ;  /* 0x0000001fff067819 */ /* 0x000fe40000011400 */
[----:B------:R-:W-:Y:S01]  /*15ce0*/  IADD3 R5, -R0, RZ, RZ ;  /* 0x000000ff00057210 */ /* 0x000fe20007ffe1ff */
[----:B------:R-:W-:Y:S01]  /*15cf0*/  IMAD.WIDE.U32 R2, R13, c[0x0][0x3f0], R2 ;  /* 0x0000fc000d027a25 */ /* 0x000fe200078e0002 */
[----:B------:R-:W-:-:S03]  /*15d00*/  LEA R13, R229, R208, 0x7 ;  /* 0x000000d0e50d7211 */ /* 0x000fc600078e38ff */
[----:B------:R-:W-:Y:S01]  /*15d10*/  IMAD R6, R6, c[0x0][0x3e0], RZ ;  /* 0x0000f80006067a24 */ /* 0x000fe200078e02ff */
[----:B------:R-:W-:Y:S01]  /*15d20*/  IADD3 R3, R3, R7, RZ ;  /* 0x0000000703037210 */ /* 0x000fe20007ffe0ff */
        /* <DEDUP_REMOVED lines=13> */
.L_x_362:
[----:B------:R-:W-:Y:S05]  /*15e00*/  BRA.DIV ~URZ, `(.L_x_304) ;  /* 0x000023d27f007947 */ /* 0x000fea000b800000 */
[----:B------:R3:W4:Y:S02]  /*15e10*/  SHFL.IDX PT, R0, R14, RZ, 0x181f ;  /* 0x00181fff0e007589 */ /* 0x00072400000e0000 */
.L_x_363:
[----:B------:R-:W-:Y:S01]  /*15e20*/  IMAD R12, R20, c[0x0][0x4e8], RZ ;  /* 0x00013a00140c7a24 */ /* 0x000fe200078e02ff */
[----:B------:R-:W-:Y:S04]  /*15e30*/  BSSY B0, `(.L_x_305) ;  /* 0x0000013000007945 */ /* 0x000fe80003800000 */
        /* <DEDUP_REMOVED lines=9> */
[----:B--2---:R-:W-:Y:S02]  /*15ed0*/  @!P3 LEA.HI.X R11, R134, R4, R135, 0x1, P4 ;  /* 0x00000004860bb211 */ /* 0x004fe400020f0c87 */
[----:B------:R-:W-:Y:S02]  /*15ee0*/  @!P0 LEA R2, P4, R200, R0, 0x1 ;  /* 0x00000000c8028211 */ /* 0x000fe400078808ff */
[-C--:B------:R-:W-:Y:S01]  /*15ef0*/  @!P2 LEA.HI.X R9, R205, R4.reuse, R209, 0x1, P6 ;  /* 0x00000004cd09a211 */ /* 0x080fe200030f0cd1 */
[----:B------:R2:W-:Y:S01]  /*15f00*/  @!P3 ST.E.128 [R10.64], RZ ;  /* 0x000000ff0a00b985 */ /* 0x0005e2000c101d08 */
[----:B------:R-:W-:-:S02]  /*15f10*/  @!P1 LEA.HI.X R7, R199, R4, R211, 0x1, P5 ;  /* 0x00000004c7079211 */ /* 0x000fc400028f0cd3 */
[----:B------:R-:W-:Y:S01]  /*15f20*/  @!P0 LEA.HI.X R3, R200, R4, R210, 0x1, P4 ;  /* 0x00000004c8038211 */ /* 0x000fe200020f0cd2 */
[----:B------:R2:W-:Y:S04]  /*15f30*/  @!P2 ST.E.128 [R8.64], RZ ;  /* 0x000000ff0800a985 */ /* 0x0005e8000c101d08 */
[----:B------:R2:W-:Y:S04]  /*15f40*/  @!P1 ST.E.128 [R6.64], RZ ;  /* 0x000000ff06009985 */ /* 0x0005e8000c101d08 */
[----:B------:R2:W-:Y:S02]  /*15f50*/  @!P0 ST.E.128 [R2.64], RZ ;  /* 0x000000ff02008985 */ /* 0x0005e4000c101d08 */
.L_x_306:
[----:B------:R-:W-:Y:S05]  /*15f60*/  BSYNC B0 ;  /* 0x0000000000007941 */ /* 0x000fea0003800000 */
.L_x_305:
[----:B------:R-:W-:Y:S05]  /*15f70*/  BRA.DIV ~URZ, `(.L_x_307) ;  /* 0x000022d27f007947 */ /* 0x000fea000b800000 */
[----:B--2---:R2:W1:Y:S04]  /*15f80*/  SHFL.IDX PT, R4, R5, 0x1, 0x181f ;  /* 0x00381f0005047f89 */ /* 0x00446800000e0000 */
[----:B----4-:R2:W4:Y:S02]  /*15f90*/  SHFL.IDX PT, R0, R14, 0x1, 0x181f ;  /* 0x00381f000e007f89 */ /* 0x01052400000e0000 */
.L_x_364:
        /* <DEDUP_REMOVED lines=11> */
[----:B-1----:R-:W-:Y:S02]  /*16050*/  @!P3 LEA.HI.X R11, R134, R4, R135, 0x1, P4 ;  /* 0x00000004860bb211 */ /* 0x002fe400020f0c87 */
        /* <DEDUP_REMOVED lines=8> */
.L_x_309:
[----:B------:R-:W-:Y:S05]  /*160e0*/  BSYNC B0 ;  /* 0x0000000000007941 */ /* 0x000fea0003800000 */
.L_x_308:
[----:B------:R-:W-:Y:S05]  /*160f0*/  BRA.DIV ~URZ, `(.L_x_310) ;  /* 0x000022227f007947 */ /* 0x000fea000b800000 */
[----:B-1----:R1:W2:Y:S02]  /*16100*/  SHFL.IDX PT, R4, R5, 0x2, 0x181f ;  /* 0x00581f0005047f89 */ /* 0x0022a400000e0000 */
.L_x_365:
[----:B------:R-:W-:Y:S05]  /*16110*/  BRA.DIV ~URZ, `(.L_x_311) ;  /* 0x000022727f007947 */ /* 0x000fea000b800000 */
[----:B----4-:R4:W1:Y:S02]  /*16120*/  SHFL.IDX PT, R0, R14, 0x2, 0x181f ;  /* 0x00581f000e007f89 */ /* 0x01086400000e0000 */
.L_x_366:
        /* <DEDUP_REMOVED lines=8> */
[CC--:B-1----:R-:W-:Y:S02]  /*161b0*/  @!P3 LEA R10, P4, R134.reuse, R0.reuse, 0x1 ;  /* 0x00000000860ab211 */ /* 0x0c2fe400078808ff */
        /* <DEDUP_REMOVED lines=11> */
.L_x_313:
[----:B------:R-:W-:Y:S05]  /*16270*/  BSYNC B0 ;  /* 0x0000000000007941 */ /* 0x000fea0003800000 */
.L_x_312:
[----:B------:R-:W-:Y:S05]  /*16280*/  BRA.DIV ~URZ, `(.L_x_314) ;  /* 0x000021727f007947 */ /* 0x000fea000b800000 */
[----:B--2---:R2:W3:Y:S04]  /*16290*/  SHFL.IDX PT, R4, R5, 0x3, 0x181f ;  /* 0x00781f0005047f89 */ /* 0x0044e800000e0000 */
[----:B-1----:R2:W1:Y:S02]  /*162a0*/  SHFL.IDX PT, R0, R14, 0x3, 0x181f ;  /* 0x00781f000e007f89 */ /* 0x00246400000e0000 */
.L_x_367:
[----:B------:R-:W-:-:S04]  /*162b0*/  IADD3 R2, R13, 0x60, RZ ;  /* 0x000000600d027810 */ /* 0x000fc80007ffe0ff */
        /* <DEDUP_REMOVED lines=9> */
[----:B---3--:R-:W-:Y:S02]  /*16350*/  @!P3 LEA.HI.X R11, R134, R4, R135, 0x1, P4 ;  /* 0x00000004860bb211 */ /* 0x008fe400020f0c87 */
        /* <DEDUP_REMOVED lines=8> */
.L_x_294:
[----:B------:R-:W-:Y:S05]  /*163e0*/  BSYNC B1 ;  /* 0x0000000000017941 */ /* 0x000fea0003800000 */
.L_x_278:
[----:B-1--4-:R-:W4:Y:S02]  /*163f0*/  LDL R0, [R1+0x44] ;  /* 0x0000440001007983 */ /* 0x012f240000100800 */
[----:B----4-:R-:W-:-:S13]  /*16400*/  ISETP.NE.AND P0, PT, R0, RZ, PT ;  /* 0x000000ff0000720c */ /* 0x010fda0003f05270 */
[----:B------:R-:W-:Y:S01]  /*16410*/  @P0 WARPSYNC 0xffffffff ;  /* 0xffffffff00000948 */ /* 0x000fe20003800000 */
[----:B------:R-:W-:Y:S06]  /*16420*/  @P0 BAR.SYNC.DEFER_BLOCKING 0x5, 0x100 ;  /* 0x0144000000000b1d */ /* 0x000fec0000010000 */
[----:B------:R-:W1:Y:S04]  /*16430*/  @P0 LDS.128 R228, [0x20080] ;  /* 0x02008000ffe40984 */ /* 0x000e680000000c00 */
[----:B------:R-:W-:Y:S06]  /*16440*/  @P0 BAR.ARV 0x4, 0x100 ;  /* 0x0104000000000b1d */ /* 0x000fec0000002000 */
[----:B------:R-:W-:Y:S05]  /*16450*/  @P0 BRA `(.L_x_315) ;  /* 0x00000af000000947 */ /* 0x000fea0003800000 */
[----:B------:R-:W4:Y:S01]  /*16460*/  S2R R0, SR_TID.X ;  /* 0x0000000000007919 */ /* 0x000f220000002100 */
[----:B------:R-:W-:Y:S01]  /*16470*/  IMAD.MOV.U32 R8, RZ, RZ, RZ ;  /* 0x000000ffff087224 */ /* 0x000fe200078e00ff */
[----:B---34-:R-:W-:-:S04]  /*16480*/  LOP3.LUT R13, R0, 0x1f, RZ, 0xc0, !PT ;  /* 0x0000001f000d7812 */ /* 0x018fc800078ec0ff */
[----:B------:R-:W-:Y:S01]  /*16490*/  ISETP.NE.AND P6, PT, R13, 0x1f, PT ;  /* 0x0000001f0d00780c */ /* 0x000fe20003fc5270 */
[----:B------:R-:W-:Y:S10]  /*164a0*/  BRA.DIV ~URZ, `(.L_x_316) ;  /* 0x000020227f007947 */ /* 0x000ff4000b800000 */
[----:B------:R3:W4:Y:S02]  /*164b0*/  SHFL.IDX PT, R9, R92, RZ, 0x1f ;  /* 0x00001fff5c097589 */ /* 0x00072400000e0000 */
.L_x_368:
[----:B------:R-:W-:Y:S05]  /*164c0*/  BRA.DIV ~URZ, `(.L_x_317) ;  /* 0x000020727f007947 */ /* 0x000fea000b800000 */
[----:B------:R3:W4:Y:S02]  /*164d0*/  SHFL.IDX PT, R6, R92, 0x1, 0x1f ;  /* 0x00201f005c067f89 */ /* 0x00072400000e0000 */
.L_x_369:
[----:B-1----:R-:W-:Y:S02]  /*164e0*/  IMAD.IADD R0, R231, 0x1, R13 ;  /* 0x00000001e7007824 */ /* 0x002fe400078e020d */
[----:B------:R-:W-:-:S03]  /*164f0*/  IMAD.MOV.U32 R7, RZ, RZ, RZ ;  /* 0x000000ffff077224 */ /* 0x000fc600078e00ff */
[----:B------:R-:W-:-:S13]  /*16500*/  ISETP.GE.OR P0, PT, R0, c[0x0][0x53c], !P6 ;  /* 0x00014f0000007a0c */ /* 0x000fda0007706670 */
[----:B------:R-:W-:Y:S01]  /*16510*/  @!P0 MOV R2, 0x4 ;  /* 0x0000000400028802 */ /* 0x000fe20000000f00 */
[----:B--2---:R-:W-:-:S04]  /*16520*/  @!P0 IMAD.MOV.U32 R4, RZ, RZ, 0x4 ;  /* 0x00000004ff048424 */ /* 0x004fc800078e00ff */
[----:B------:R-:W-:-:S04]  /*16530*/  @!P0 IMAD.WIDE R4, R0, R4, c[0x0][0x580] ;  /* 0x0001600000048625 */ /* 0x000fc800078e0204 */
[----:B------:R-:W-:Y:S01]  /*16540*/  @!P0 IMAD.WIDE R2, R0, R2, c[0x0][0x578] ;  /* 0x00015e0000028625 */ /* 0x000fe200078e0202 */
[----:B------:R-:W2:Y:S04]  /*16550*/  @!P0 LDG.E R7, [R4.64] ;  /* 0x0000000804078981 */ /* 0x000ea8000c1e1900 */
[----:B------:R-:W2:Y:S01]  /*16560*/  @!P0 LDG.E R8, [R2.64] ;  /* 0x0000000802088981 */ /* 0x000ea2000c1e1900 */
[C---:B------:R-:W-:Y:S02]  /*16570*/  ISETP.GE.U32.AND P4, PT, R13.reuse, 0x10, PT ;  /* 0x000000100d00780c */ /* 0x040fe40003f86070 */
[C---:B------:R-:W-:Y:S02]  /*16580*/  ISETP.GE.U32.AND P3, PT, R13.reuse, 0x8, PT ;  /* 0x000000080d00780c */ /* 0x040fe40003f66070 */
[----:B------:R-:W-:-:S02]  /*16590*/  ISETP.GE.U32.AND P2, PT, R13, 0x4, PT ;  /* 0x000000040d00780c */ /* 0x000fc40003f46070 */
[C---:B------:R-:W-:Y:S02]  /*165a0*/  ISETP.GE.U32.AND P1, PT, R13.reuse, 0x2, PT ;  /* 0x000000020d00780c */ /* 0x040fe40003f26070 */
[----:B------:R-:W-:Y:S02]  /*165b0*/  ISETP.NE.AND P5, PT, R13, RZ, PT ;  /* 0x000000ff0d00720c */ /* 0x000fe40003fa5270 */
[----:B------:R-:W-:Y:S01]  /*165c0*/  MOV R11, RZ ;  /* 0x000000ff000b7202 */ /* 0x000fe20000000f00 */
[----:B--2---:R-:W-:Y:S01]  /*165d0*/  IMAD R0, R8, R7, RZ ;  /* 0x0000000708007224 */ /* 0x004fe200078e02ff */
[----:B------:R-:W-:Y:S07]  /*165e0*/  BRA.DIV ~URZ, `(.L_x_318) ;  /* 0x00001fc27f007947 */ /* 0x000fee000b800000 */
[----:B------:R1:W2:Y:S02]  /*165f0*/  SHFL.UP PT, R4, R0, 0x1, RZ ;  /* 0x0420000000047989 */ /* 0x0002a400000e00ff */
.L_x_370:
        /* <DEDUP_REMOVED lines=16> */
.L_x_371:
[----:B--2---:R-:W-:Y:S01]  /*16700*/  IMAD R0, R0, c[0x0][0x538], RZ ;  /* 0x00014e0000007a24 */ /* 0x004fe200078e02ff */
[----:B------:R-:W-:Y:S04]  /*16710*/  BSSY B1, `(.L_x_320) ;  /* 0x000007e000017945 */ /* 0x000fe80003800000 */
[----:B----4-:R-:W-:-:S04]  /*16720*/  IADD3 R6, R0, R6, RZ ;  /* 0x0000000600067210 */ /* 0x010fc80007ffe0ff */
[----:B------:R-:W-:-:S13]  /*16730*/  ISETP.GT.AND P0, PT, R6, R9, PT ;  /* 0x000000090600720c */ /* 0x000fda0003f04270 */
[----:B------:R-:W-:Y:S05]  /*16740*/  @P0 BRA `(.L_x_321) ;  /* 0x0000025000000947 */ /* 0x000fea0003800000 */
.L_x_325:
        /* <DEDUP_REMOVED lines=8> */
[----:B-1----:R-:W-:Y:S01]  /*167d0*/  @!P0 MOV R4, 0x4 ;  /* 0x0000000400048802 */ /* 0x002fe20000000f00 */
        /* <DEDUP_REMOVED lines=8> */
.L_x_372:
        /* <DEDUP_REMOVED lines=16> */
.L_x_373:
[----:B--2---:R-:W-:-:S05]  /*16960*/  IMAD R0, R0, c[0x0][0x538], RZ ;  /* 0x00014e0000007a24 */ /* 0x004fca00078e02ff */
[----:B------:R-:W-:-:S04]  /*16970*/  IADD3 R6, R0, R6, RZ ;  /* 0x0000000600067210 */ /* 0x000fc80007ffe0ff */
[----:B------:R-:W-:-:S13]  /*16980*/  ISETP.GT.AND P0, PT, R6, R9, PT ;  /* 0x000000090600720c */ /* 0x000fda0003f04270 */
[----:B-1-3--:R-:W-:Y:S05]  /*16990*/  @!P0 BRA `(.L_x_325) ;  /* 0xfffffdb000008947 */ /* 0x00afea000383ffff */
.L_x_321:
[----:B------:R-:W-:-:S05]  /*169a0*/  IADD3 R6, -R0, R6, RZ ;  /* 0x0000000600067210 */ /* 0x000fca0007ffe1ff */
[----:B------:R-:W-:-:S05]  /*169b0*/  IMAD R0, R4, c[0x0][0x538], R6 ;  /* 0x00014e0004007a24 */ /* 0x000fca00078e0206 */
[----:B------:R-:W-:Y:S01]  /*169c0*/  ISETP.GT.AND P0, PT, R0, R9, PT ;  /* 0x000000090000720c */ /* 0x000fe20003f04270 */
[----:B------:R-:W-:-:S12]  /*169d0*/  BRA.DIV ~URZ, `(.L_x_326) ;  /* 0x00001fc27f007947 */ /* 0x000fd8000b800000 */
[----:B------:R-:W-:-:S04]  /*169e0*/  VOTE.ANY R0, PT, !P0 ;  /* 0x0000000000007806 */ /* 0x000fc800040e0100 */
.L_x_374:
[----:B------:R2:W4:Y:S01]  /*169f0*/  POPC R10, R0 ;  /* 0x00000000000a7309 */ /* 0x0005220000000000 */
[----:B------:R-:W-:Y:S05]  /*16a00*/  BRA.DIV ~URZ, `(.L_x_327) ;  /* 0x00001fd27f007947 */ /* 0x000fea000b800000 */
[----:B----4-:R4:W1:Y:S04]  /*16a10*/  SHFL.IDX PT, R7, R7, R10, 0x1f ;  /* 0x00001f0a07077589 */ /* 0x01086800000e0000 */
[----:B------:R4:W2:Y:S02]  /*16a20*/  SHFL.IDX PT, R5, R8, R10, 0x1f ;  /* 0x00001f0a08057589 */ /* 0x0008a400000e0000 */
.L_x_375:
[----:B------:R-:W-:Y:S01]  /*16a30*/  ISETP.NE.AND P0, PT, R0, RZ, PT ;  /* 0x000000ff0000720c */ /* 0x000fe20003f05270 */
[----:B------:R-:W-:-:S12]  /*16a40*/  BSSY B0, `(.L_x_328) ;  /* 0x0000005000007945 */ /* 0x000fd80003800000 */
[----:B------:R-:W-:Y:S05]  /*16a50*/  @!P0 BRA `(.L_x_329) ;  /* 0x0000003000008947 */ /* 0x000fea0003800000 */
[----:B--2---:R-:W-:Y:S01]  /*16a60*/  IADD3 R0, R10, -0x1, RZ ;  /* 0xffffffff0a007810 */ /* 0x004fe20007ffe0ff */
[----:B------:R-:W-:Y:S05]  /*16a70*/  BRA.DIV ~URZ, `(.L_x_330) ;  /* 0x000020327f007947 */ /* 0x000fea000b800000 */
[----:B------:R2:W3:Y:S02]  /*16a80*/  SHFL.IDX PT, R11, R4, R0, 0x1f ;  /* 0x00001f00040b7589 */ /* 0x0004e400000e0000 */
.L_x_329:
[----:B------:R-:W-:Y:S05]  /*16a90*/  BSYNC B0 ;  /* 0x0000000000007941 */ /* 0x000fea0003800000 */
.L_x_328:
[----:B-12---:R-:W-:Y:S01]  /*16aa0*/  IABS R4, R7 ;  /* 0x0000000700047213 */ /* 0x006fe20000000000 */
[----:B---3--:R-:W-:Y:S02]  /*16ab0*/  IMAD R228, R11, c[0x0][0x538], R6 ;  /* 0x00014e000be47a24 */ /* 0x008fe400078e0206 */
[----:B------:R-:W-:Y:S01]  /*16ac0*/  IMAD.IADD R231, R10, 0x1, R231 ;  /* 0x000000010ae77824 */ /* 0x000fe200078e02e7 */
[----:B------:R-:W1:Y:S01]  /*16ad0*/  I2F.RP R2, R4 ;  /* 0x0000000400027306 */ /* 0x000e620000209400 */
[----:B----4-:R-:W-:-:S07]  /*16ae0*/  IMAD.IADD R8, R9, 0x1, -R228 ;  /* 0x0000000109087824 */ /* 0x010fce00078e0ae4 */
[----:B-1----:R-:W1:Y:S02]  /*16af0*/  MUFU.RCP R2, R2 ;  /* 0x0000000200027308 */ /* 0x002e640000001000 */
[----:B-1----:R-:W-:-:S06]  /*16b00*/  IADD3 R2, R2, 0xffffffe, RZ ;  /* 0x0ffffffe02027810 */ /* 0x002fcc0007ffe0ff */
[----:B------:R1:W2:Y:S02]  /*16b10*/  F2I.FTZ.U32.TRUNC.NTZ R3, R2 ;  /* 0x0000000200037305 */ /* 0x0002a4000021f000 */
[----:B-1----:R-:W-:Y:S01]  /*16b20*/  IABS R2, R5 ;  /* 0x0000000500027213 */ /* 0x002fe20000000000 */
[----:B--2---:R-:W-:-:S03]  /*16b30*/  IMAD.MOV R0, RZ, RZ, -R3 ;  /* 0x000000ffff007224 */ /* 0x004fc600078e0a03 */
[----:B------:R-:W-:Y:S01]  /*16b40*/  MOV R6, R2 ;  /* 0x0000000200067202 */ /* 0x000fe20000000f00 */
[----:B------:R-:W-:Y:S01]  /*16b50*/  IMAD.MOV.U32 R11, RZ, RZ, R0 ;  /* 0x000000ffff0b7224 */ /* 0x000fe200078e0000 */
[----:B------:R-:W-:Y:S01]  /*16b60*/  IABS R0, R7 ;  /* 0x0000000700007213 */ /* 0x000fe20000000000 */
[----:B------:R-:W-:Y:S01]  /*16b70*/  IMAD.MOV.U32 R2, RZ, RZ, RZ ;  /* 0x000000ffff027224 */ /* 0x000fe200078e00ff */
[----:B------:R-:W1:Y:S01]  /*16b80*/  I2F.RP R12, R6 ;  /* 0x00000006000c7306 */ /* 0x000e620000209400 */
[----:B------:R-:W-:Y:S01]  /*16b90*/  IMAD R9, R11, R4, RZ ;  /* 0x000000040b097224 */ /* 0x000fe200078e02ff */
[----:B------:R-:W-:Y:S01]  /*16ba0*/  IABS R11, R8 ;  /* 0x00000008000b7213 */ /* 0x000fe20000000000 */
[----:B------:R-:W-:Y:S02]  /*16bb0*/  IMAD.MOV R0, RZ, RZ, -R0 ;  /* 0x000000ffff007224 */ /* 0x000fe400078e0a00 */
[----:B------:R-:W-:-:S03]  /*16bc0*/  IMAD.HI.U32 R9, R3, R9, R2 ;  /* 0x0000000903097227 */ /* 0x000fc600078e0002 */
[----:B------:R-:W-:Y:S01]  /*16bd0*/  MOV R3, R0 ;  /* 0x0000000000037202 */ /* 0x000fe20000000f00 */
[----:B------:R-:W-:-:S04]  /*16be0*/  IMAD.MOV.U32 R2, RZ, RZ, R11 ;  /* 0x000000ffff027224 */ /* 0x000fc800078e000b */
[----:B------:R-:W-:-:S04]  /*16bf0*/  IMAD.HI.U32 R0, R9, R2, RZ ;  /* 0x0000000209007227 */ /* 0x000fc800078e00ff */
[----:B------:R-:W-:Y:S02]  /*16c00*/  IMAD R2, R0, R3, R2 ;  /* 0x0000000300027224 */ /* 0x000fe400078e0202 */
[----:B-1----:R-:W1:Y:S03]  /*16c10*/  MUFU.RCP R3, R12 ;  /* 0x0000000c00037308 */ /* 0x002e660000001000 */
        /* <DEDUP_REMOVED lines=9> */
[----:B------:R-:W-:Y:S01]  /*16cb0*/  @P2 IADD3 R0, R0, 0x1, RZ ;  /* 0x0000000100002810 */ /* 0x000fe20007ffe0ff */
[----:B-1----:R-:W-:-:S05]  /*16cc0*/  IMAD.MOV R2, RZ, RZ, -R3 ;  /* 0x000000ffff027224 */ /* 0x002fca00078e0a03 */
[----:B------:R-:W-:Y:S01]  /*16cd0*/  @!P1 IMAD.MOV R0, RZ, RZ, -R0 ;  /* 0x000000ffff009224 */ /* 0x000fe200078e0a00 */
[----:B------:R-:W-:Y:S02]  /*16ce0*/  MOV R4, R2 ;  /* 0x0000000200047202 */ /* 0x000fe40000000f00 */
[----:B------:R-:W-:Y:S02]  /*16cf0*/  IABS R2, R5 ;  /* 0x0000000500027213 */ /* 0x000fe40000000000 */
[----:B------:R-:W-:Y:S01]  /*16d00*/  @!P0 LOP3.LUT R0, RZ, R7, RZ, 0x33, !PT ;  /* 0x00000007ff008212 */ /* 0x000fe200078e33ff */
[----:B------:R-:W-:Y:S02]  /*16d10*/  IMAD R4, R4, R6, RZ ;  /* 0x0000000604047224 */ /* 0x000fe400078e02ff */
[----:B------:R-:W-:Y:S01]  /*16d20*/  IMAD.MOV R9, RZ, RZ, -R2 ;  /* 0x000000ffff097224 */ /* 0x000fe200078e0a02 */
[----:B------:R-:W-:Y:S01]  /*16d30*/  IABS R11, R0 ;  /* 0x00000000000b7213 */ /* 0x000fe20000000000 */
[----:B------:R-:W-:-:S02]  /*16d40*/  IMAD.MOV.U32 R2, RZ, RZ, RZ ;  /* 0x000000ffff027224 */ /* 0x000fc400078e00ff */
[----:B------:R-:W-:Y:S02]  /*16d50*/  IMAD R7, R0, R7, RZ ;  /* 0x0000000700077224 */ /* 0x000fe400078e02ff */
[----:B------:R-:W-:Y:S01]  /*16d60*/  IMAD.HI.U32 R2, R3, R4, R2 ;  /* 0x0000000403027227 */ /* 0x000fe200078e0002 */
[----:B------:R-:W-:Y:S02]  /*16d70*/  MOV R4, R9 ;  /* 0x0000000900047202 */ /* 0x000fe40000000f00 */
[----:B------:R-:W-:Y:S01]  /*16d80*/  IADD3 R229, R8, -R7, RZ ;  /* 0x8000000708e57210 */ /* 0x000fe20007ffe0ff */
[----:B------:R-:W-:-:S04]  /*16d90*/  IMAD.MOV.U32 R3, RZ, RZ, R11 ;  /* 0x000000ffff037224 */ /* 0x000fc800078e000b */
        /* <DEDUP_REMOVED lines=11> */
[----:B------:R-:W-:-:S04]  /*16e50*/  @!P0 LOP3.LUT R2, RZ, R5, RZ, 0x33, !PT ;  /* 0x00000005ff028212 */ /* 0x000fc800078e33ff */
[----:B------:R-:W-:Y:S01]  /*16e60*/  IADD3 R3, -R2, RZ, RZ ;  /* 0x000000ff02037210 */ /* 0x000fe20007ffe1ff */
[----:B------:R-:W-:-:S04]  /*16e70*/  IMAD R2, R5, 0x1000000, R2 ;  /* 0x0100000005027824 */ /* 0x000fc800078e0202 */
[----:B------:R-:W-:-:S04]  /*16e80*/  IMAD R0, R5, R3, R0 ;  /* 0x0000000305007224 */ /* 0x000fc800078e0200 */
[----:B------:R-:W-:Y:S01]  /*16e90*/  IMAD R230, R0, 0x10000, R2 ;  /* 0x0001000000e67824 */ /* 0x000fe200078e0202 */
[----:B------:R-:W-:Y:S05]  /*16ea0*/  BRA `(.L_x_331) ;  /* 0x0000004000007947 */ /* 0x000fea0003800000 */
.L_x_322:
[----:B------:R-:W-:Y:S01]  /*16eb0*/  IMAD.MOV.U32 R228, RZ, RZ, R9 ;  /* 0x000000ffffe47224 */ /* 0x000fe200078e0009 */
[----:B------:R-:W-:Y:S01]  /*16ec0*/  MOV R230, RZ ;  /* 0x000000ff00e67202 */ /* 0x000fe20000000f00 */
[----:B------:R-:W-:Y:S01]  /*16ed0*/  IMAD.MOV.U32 R229, RZ, RZ, RZ ;  /* 0x000000ffffe57224 */ /* 0x000fe200078e00ff */
[----:B------:R-:W-:Y:S02]  /*16ee0*/  MOV R231, c[0x0][0x53c] ;  /* 0x00014f0000e77a02 */ /* 0x000fe40000000f00 */
.L_x_331:
[----:B------:R-:W-:Y:S05]  /*16ef0*/  BSYNC B1 ;  /* 0x0000000000017941 */ /* 0x000fea0003800000 */
.L_x_320:
[----:B------:R-:W-:Y:S01]  /*16f00*/  WARPSYNC 0xffffffff ;  /* 0xffffffff00007948 */ /* 0x000fe20003800000 */
[----:B------:R-:W-:Y:S01]  /*16f10*/  BAR.SYNC.DEFER_BLOCKING 0x4, 0x100 ;  /* 0x0104000000007b1d */ /* 0x000fe20000010000 */
[----:B------:R-:W-:-:S13]  /*16f20*/  ISETP.NE.AND P0, PT, R13, RZ, PT ;  /* 0x000000ff0d00720c */ /* 0x000fda0003f05270 */
[----:B------:R2:W-:Y:S04]  /*16f30*/  @!P0 STS.128 [0x20080], R228 ;  /* 0x020080e4ff008388 */ /* 0x0005e80000000c00 */
[----:B------:R-:W-:Y:S06]  /*16f40*/  BAR.ARV 0x5, 0x100 ;  /* 0x0144000000007b1d */ /* 0x000fec0000002000 */
.L_x_315:
[----:B-1----:R-:W-:-:S13]  /*16f50*/  ISETP.GE.AND P0, PT, R231, c[0x0][0x53c], PT ;  /* 0x00014f00e7007a0c */ /* 0x002fda0003f06270 */
[----:B--23--:R-:W-:Y:S01]  /*16f60*/  @P0 CALL.REL.NOINC `(.L_x_332) ;  /* 0x0000001000000944 */ /* 0x00cfe20003c00000 */
[----:B------:R-:W-:Y:S05]  /*16f70*/  BRA `(.L_x_333) ;  /* 0xfffeacb000007947 */ /* 0x000fea000383ffff */
.L_x_332:
[----:B------:R-:W-:Y:S05]  /*16f80*/  EXIT ;  /* 0x000000000000794d */ /* 0x000fea0003800000 */
.L_x_160:
[----:B------:R-:W-:Y:S01]  /*16f90*/  IMAD.MOV.U32 R0, RZ, RZ, R5 ;  /* 0x000000ffff007224 */ /* 0x000fe200078e0005 */
[----:B------:R-:W-:Y:S02]  /*16fa0*/  MOV R3, 0x1 ;  /* 0x0000000100037802 */ /* 0x000fe40000000f00 */
[----:B------:R-:W-:Y:S02]  /*16fb0*/  MOV R2, 0x16fd0 ;  /* 0x00016fd000027802 */ /* 0x000fe40000000f00 */
[----:B--2---:R-:W-:Y:S05]  /*16fc0*/  CALL.REL.NOINC `($__internal_6_$__cuda_sm70_shflsync_up_p) ;  /* 0x00001c2000007944 */ /* 0x004fea0003c00000 */
[----:B------:R-:W-:Y:S01]  /*16fd0*/  MOV R0, R4 ;  /* 0x0000000400007202 */ /* 0x000fe20000000f00 */
[----:B------:R-:W-:Y:S05]  /*16fe0*/  BRA `(.L_x_334) ;  /* 0xfffe946000007947 */ /* 0x000fea000383ffff */
.L_x_161:
[----:B------:R-:W-:Y:S01]  /*16ff0*/  IMAD.MOV.U32 R0, RZ, RZ, R5 ;  /* 0x000000ffff007224 */ /* 0x000fe200078e0005 */
[----:B------:R-:W-:Y:S02]  /*17000*/  MOV R3, 0x2 ;  /* 0x0000000200037802 */ /* 0x000fe40000000f00 */
[----:B------:R-:W-:Y:S02]  /*17010*/  MOV R2, 0x17030 ;  /* 0x0001703000027802 */ /* 0x000fe40000000f00 */
[----:B--2---:R-:W-:Y:S05]  /*17020*/  CALL.REL.NOINC `($__internal_6_$__cuda_sm70_shflsync_up_p) ;  /* 0x00001bc000007944 */ /* 0x004fea0003c00000 */
[----:B------:R-:W-:Y:S01]  /*17030*/  SEL R4, R4, RZ, P4 ;  /* 0x000000ff04047207 */ /* 0x000fe20002000000 */
[----:B------:R-:W-:Y:S01]  /*17040*/  IMAD.MOV.U32 R3, RZ, RZ, 0x4 ;  /* 0x00000004ff037424 */ /* 0x000fe200078e00ff */
[----:B------:R-:W-:-:S03]  /*17050*/  MOV R2, 0x17080 ;  /* 0x0001708000027802 */ /* 0x000fc60000000f00 */
[----:B------:R-:W-:Y:S02]  /*17060*/  IMAD.IADD R0, R5, 0x1, R4 ;  /* 0x0000000105007824 */ /* 0x000fe400078e0204 */
[----:B------:R-:W-:Y:S05]  /*17070*/  CALL.REL.NOINC `($__internal_6_$__cuda_sm70_shflsync_up_p) ;  /* 0x00001b7000007944 */ /* 0x000fea0003c00000 */
        /* <DEDUP_REMOVED lines=12> */
[----:B------:R-:W-:Y:S02]  /*17140*/  MOV R179, 0x1f ;  /* 0x0000001f00b37802 */ /* 0x000fe40000000f00 */
[----:B------:R-:W-:Y:S01]  /*17150*/  MOV R2, 0x17190 ;  /* 0x0001719000027802 */ /* 0x000fe20000000f00 */
[----:B------:R-:W-:-:S04]  /*17160*/  IMAD.IADD R4, R0, 0x1, R4 ;  /* 0x0000000100047824 */ /* 0x000fc800078e0204 */
[----:B------:R-:W-:Y:S02]  /*17170*/  IMAD.MOV.U32 R3, RZ, RZ, R4 ;  /* 0x000000ffff037224 */ /* 0x000fe400078e0004 */
[----:B------:R-:W-:Y:S05]  /*17180*/  CALL.REL.NOINC `($__internal_5_$__cuda_sm70_shflsync_idx_p) ;  /* 0x000019f000007944 */ /* 0x000fea0003c00000 */
[----:B-----5:R-:W-:Y:S01]  /*17190*/  MOV R0, R179 ;  /* 0x000000b300007202 */ /* 0x020fe20000000f00 */
[----:B-1----:R-:W-:Y:S05]  /*171a0*/  BRA `(.L_x_335) ;  /* 0xfffe93a000007947 */ /* 0x002fea000383ffff */
.L_x_163:
[----:B------:R-:W-:Y:S02]  /*171b0*/  SEL R0, RZ, 0x1, P0 ;  /* 0x00000001ff007807 */ /* 0x000fe40000000000 */
[----:B------:R-:W-:Y:S02]  /*171c0*/  MOV R2, 0x171e0 ;  /* 0x000171e000027802 */ /* 0x000fe40000000f00 */
[----:B--2---:R-:W-:Y:S05]  /*171d0*/  CALL.REL.NOINC `($__internal_7_$__cuda_sm70_votesync_ballot) ;  /* 0x00001a7000007944 */ /* 0x004fea0003c00000 */
[----:B------:R-:W-:Y:S05]  /*171e0*/  BRA `(.L_x_336) ;  /* 0xfffe93f000007947 */ /* 0x000fea000383ffff */
.L_x_164:
[----:B------:R-:W-:Y:S01]  /*171f0*/  IMAD.MOV.U32 R3, RZ, RZ, R8 ;  /* 0x000000ffff037224 */ /* 0x000fe200078e0008 */
[----:B---3--:R-:W-:Y:S01]  /*17200*/  MOV R202, R13 ;  /* 0x0000000d00ca7202 */ /* 0x008fe20000000f00 */
[----:B------:R-:W-:Y:S01]  /*17210*/  IMAD.MOV.U32 R179, RZ, RZ, 0x1f ;  /* 0x0000001fffb37424 */ /* 0x000fe200078e00ff */
[----:B------:R-:W-:Y:S02]  /*17220*/  MOV R2, 0x17240 ;  /* 0x0001724000027802 */ /* 0x000fe40000000f00 */
[----:B-12---:R-:W-:Y:S05]  /*17230*/  CALL.REL.NOINC `($__internal_5_$__cuda_sm70_shflsync_idx_p) ;  /* 0x0000194000007944 */ /* 0x006fea0003c00000 */
[----:B------:R-:W-:Y:S01]  /*17240*/  IMAD.MOV.U32 R11, RZ, RZ, R179 ;  /* 0x000000ffff0b7224 */ /* 0x000fe200078e00b3 */
[----:B------:R-:W-:Y:S01]  /*17250*/  MOV R3, R7 ;  /* 0x0000000700037202 */ /* 0x000fe20000000f00 */
[----:B------:R-:W-:Y:S01]  /*17260*/  IMAD.MOV.U32 R6, RZ, RZ, RZ ;  /* 0x000000ffff067224 */ /* 0x000fe200078e00ff */
[----:B------:R-:W-:Y:S01]  /*17270*/  MOV R202, R13 ;  /* 0x0000000d00ca7202 */ /* 0x000fe20000000f00 */
[----:B------:R-:W-:Y:S01]  /*17280*/  IMAD.MOV.U32 R179, RZ, RZ, 0x1f ;  /* 0x0000001fffb37424 */ /* 0x000fe200078e00ff */
[----:B------:R-:W-:-:S02]  /*17290*/  MOV R2, 0x172b0 ;  /* 0x000172b000027802 */ /* 0x000fc40000000f00 */
[----:B-1---5:R-:W-:Y:S05]  /*172a0*/  CALL.REL.NOINC `($__internal_5_$__cuda_sm70_shflsync_idx_p) ;  /* 0x000018d000007944 */ /* 0x022fea0003c00000 */
[----:B------:R-:W-:Y:S01]  /*172b0*/  MOV R10, R179 ;  /* 0x000000b3000a7202 */ /* 0x000fe20000000f00 */
[----:B-1---5:R-:W-:Y:S05]  /*172c0*/  BRA `(.L_x_337) ;  /* 0xfffe936000007947 */ /* 0x022fea000383ffff */
.L_x_167:
[----:B------:R-:W-:Y:S01]  /*172d0*/  IMAD.MOV.U32 R3, RZ, RZ, R4 ;  /* 0x000000ffff037224 */ /* 0x000fe200078e0004 */
[----:B------:R-:W-:-:S02]  /*172e0*/  MOV R179, 0x1f ;  /* 0x0000001f00b37802 */ /* 0x000fc40000000f00 */
[----:B------:R-:W-:Y:S02]  /*172f0*/  MOV R2, 0x17310 ;  /* 0x0001731000027802 */ /* 0x000fe40000000f00 */
[----:B-1234-:R-:W-:Y:S05]  /*17300*/  CALL.REL.NOINC `($__internal_5_$__cuda_sm70_shflsync_idx_p) ;  /* 0x0000187000007944 */ /* 0x01efea0003c00000 */
[----:B------:R-:W-:Y:S01]  /*17310*/  MOV R6, R179 ;  /* 0x000000b300067202 */ /* 0x000fe20000000f00 */
[----:B-1---5:R-:W-:Y:S05]  /*17320*/  BRA `(.L_x_166) ;  /* 0xfffe936000007947 */ /* 0x022fea000383ffff */
.L_x_197:
[----:B------:R-:W-:Y:S01]  /*17330*/  IMAD.MOV.U32 R3, RZ, RZ, R5 ;  /* 0x000000ffff037224 */ /* 0x000fe200078e0005 */
[----:B------:R-:W-:Y:S01]  /*17340*/  MOV R202, RZ ;  /* 0x000000ff00ca7202 */ /* 0x000fe20000000f00 */
[----:B------:R-:W-:Y:S01]  /*17350*/  IMAD.MOV.U32 R179, RZ, RZ, 0x181f ;  /* 0x0000181fffb37424 */ /* 0x000fe200078e00ff */
[----:B------:R-:W-:Y:S02]  /*17360*/  MOV R2, 0x17380 ;  /* 0x0001738000027802 */ /* 0x000fe40000000f00 */
[----:B-----5:R-:W-:Y:S05]  /*17370*/  CALL.REL.NOINC `($__internal_5_$__cuda_sm70_shflsync_idx_p) ;  /* 0x0000180000007944 */ /* 0x020fea0003c00000 */
[----:B------:R-:W-:Y:S01]  /*17380*/  MOV R4, R179 ;  /* 0x000000b300047202 */ /* 0x000fe20000000f00 */
[----:B-1---5:R-:W-:Y:S05]  /*17390*/  BRA `(.L_x_338) ;  /* 0xfffef41000007947 */ /* 0x022fea000383ffff */
.L_x_198:
[----:B------:R-:W-:Y:S01]  /*173a0*/  IMAD.MOV.U32 R3, RZ, RZ, R13 ;  /* 0x000000ffff037224 */ /* 0x000fe200078e000d */
[----:B------:R-:W-:Y:S01]  /*173b0*/  MOV R202, RZ ;  /* 0x000000ff00ca7202 */ /* 0x000fe20000000f00 */
[----:B------:R-:W-:Y:S01]  /*173c0*/  IMAD.MOV.U32 R179, RZ, RZ, 0x181f ;  /* 0x0000181fffb37424 */ /* 0x000fe200078e00ff */
[----:B------:R-:W-:Y:S02]  /*173d0*/  MOV R2, 0x173f0 ;  /* 0x000173f000027802 */ /* 0x000fe40000000f00 */
[----:B-12--5:R-:W-:Y:S05]  /*173e0*/  CALL.REL.NOINC `($__internal_5_$__cuda_sm70_shflsync_idx_p) ;  /* 0x0000179000007944 */ /* 0x026fea0003c00000 */
[----:B-----5:R-:W-:Y:S01]  /*173f0*/  MOV R0, R179 ;  /* 0x000000b300007202 */ /* 0x020fe20000000f00 */
[----:B-1----:R-:W-:Y:S05]  /*17400*/  BRA `(.L_x_339) ;  /* 0xfffef3c000007947 */ /* 0x002fea000383ffff */
.L_x_201:
[----:B--2---:R-:W-:Y:S01]  /*17410*/  IMAD.MOV.U32 R3, RZ, RZ, R5 ;  /* 0x000000ffff037224 */ /* 0x004fe200078e0005 */
[----:B------:R-:W-:Y:S01]  /*17420*/  MOV R202, 0x1 ;  /* 0x0000000100ca7802 */ /* 0x000fe20000000f00 */
[----:B------:R-:W-:Y:S01]  /*17430*/  IMAD.MOV.U32 R179, RZ, RZ, 0x181f ;  /* 0x0000181fffb37424 */ /* 0x000fe200078e00ff */
[----:B------:R-:W-:-:S02]  /*17440*/  MOV R2, 0x17460 ;  /* 0x0001746000027802 */ /* 0x000fc40000000f00 */
[----:B-1-345:R-:W-:Y:S05]  /*17450*/  CALL.REL.NOINC `($__internal_5_$__cuda_sm70_shflsync_idx_p) ;  /* 0x0000172000007944 */ /* 0x03afea0003c00000 */
[----:B------:R-:W-:Y:S01]  /*17460*/  IMAD.MOV.U32 R4, RZ, RZ, R179 ;  /* 0x000000ffff047224 */ /* 0x000fe200078e00b3 */
[----:B------:R-:W-:Y:S01]  /*17470*/  MOV R202, 0x1 ;  /* 0x0000000100ca7802 */ /* 0x000fe20000000f00 */
[----:B------:R-:W-:Y:S01]  /*17480*/  IMAD.MOV.U32 R3, RZ, RZ, R13 ;  /* 0x000000ffff037224 */ /* 0x000fe200078e000d */
[----:B------:R-:W-:-:S02]  /*17490*/  MOV R179, 0x181f ;  /* 0x0000181f00b37802 */ /* 0x000fc40000000f00 */
[----:B------:R-:W-:Y:S02]  /*174a0*/  MOV R2, 0x174c0 ;  /* 0x000174c000027802 */ /* 0x000fe40000000f00 */
[----:B-1---5:R-:W-:Y:S05]  /*174b0*/  CALL.REL.NOINC `($__internal_5_$__cuda_sm70_shflsync_idx_p) ;  /* 0x000016c000007944 */ /* 0x022fea0003c00000 */
[----:B-----5:R-:W-:Y:S01]  /*174c0*/  MOV R0, R179 ;  /* 0x000000b300007202 */ /* 0x020fe20000000f00 */
[----:B-1----:R-:W-:Y:S05]  /*174d0*/  BRA `(.L_x_340) ;  /* 0xfffef48000007947 */ /* 0x002fea000383ffff */
.L_x_204:
[----:B-1----:R-:W-:Y:S01]  /*174e0*/  IMAD.MOV.U32 R3, RZ, RZ, R5 ;  /* 0x000000ffff037224 */ /* 0x002fe200078e0005 */
[----:B------:R-:W-:Y:S01]  /*174f0*/  MOV R202, 0x2 ;  /* 0x0000000200ca7802 */ /* 0x000fe20000000f00 */
[----:B------:R-:W-:Y:S01]  /*17500*/  IMAD.MOV.U32 R179, RZ, RZ, 0x181f ;  /* 0x0000181fffb37424 */ /* 0x000fe200078e00ff */
[----:B------:R-:W-:Y:S02]  /*17510*/  MOV R2, 0x17530 ;  /* 0x0001753000027802 */ /* 0x000fe40000000f00 */
[----:B--2345:R-:W-:Y:S05]  /*17520*/  CALL.REL.NOINC `($__internal_5_$__cuda_sm70_shflsync_idx_p) ;  /* 0x0000165000007944 */ /* 0x03cfea0003c00000 */
[----:B------:R-:W-:Y:S01]  /*17530*/  MOV R4, R179 ;  /* 0x000000b300047202 */ /* 0x000fe20000000f00 */
[----:B-1---5:R-:W-:Y:S05]  /*17540*/  BRA `(.L_x_341) ;  /* 0xfffef57000007947 */ /* 0x022fea000383ffff */
.L_x_205:
[----:B------:R-:W-:Y:S01]  /*17550*/  IMAD.MOV.U32 R3, RZ, RZ, R13 ;  /* 0x000000ffff037224 */ /* 0x000fe200078e000d */
[----:B------:R-:W-:Y:S01]  /*17560*/  MOV R202, 0x2 ;  /* 0x0000000200ca7802 */ /* 0x000fe20000000f00 */
[----:B------:R-:W-:Y:S01]  /*17570*/  IMAD.MOV.U32 R179, RZ, RZ, 0x181f ;  /* 0x0000181fffb37424 */ /* 0x000fe200078e00ff */
[----:B------:R-:W-:Y:S02]  /*17580*/  MOV R2, 0x175a0 ;  /* 0x000175a000027802 */ /* 0x000fe40000000f00 */
[----:B-12345:R-:W-:Y:S05]  /*17590*/  CALL.REL.NOINC `($__internal_5_$__cuda_sm70_shflsync_idx_p) ;  /* 0x000015e000007944 */ /* 0x03efea0003c00000 */
[----:B-----5:R-:W-:Y:S01]  /*175a0*/  MOV R0, R179 ;  /* 0x000000b300007202 */ /* 0x020fe20000000f00 */
[----:B-1----:R-:W-:Y:S05]  /*175b0*/  BRA `(.L_x_342) ;  /* 0xfffef52000007947 */ /* 0x002fea000383ffff */
.L_x_208:
[----:B-1----:R-:W-:Y:S01]  /*175c0*/  IMAD.MOV.U32 R3, RZ, RZ, R5 ;  /* 0x000000ffff037224 */ /* 0x002fe200078e0005 */
[----:B------:R-:W-:Y:S01]  /*175d0*/  MOV R202, 0x3 ;  /* 0x0000000300ca7802 */ /* 0x000fe20000000f00 */
[----:B------:R-:W-:Y:S01]  /*175e0*/  IMAD.MOV.U32 R179, RZ, RZ, 0x181f ;  /* 0x0000181fffb37424 */ /* 0x000fe200078e00ff */
[----:B------:R-:W-:-:S02]  /*175f0*/  MOV R2, 0x17610 ;  /* 0x0001761000027802 */ /* 0x000fc40000000f00 */
[----:B--2345:R-:W-:Y:S05]  /*17600*/  CALL.REL.NOINC `($__internal_5_$__cuda_sm70_shflsync_idx_p) ;  /* 0x0000157000007944 */ /* 0x03cfea0003c00000 */
        /* <DEDUP_REMOVED lines=8> */
.L_x_263:
[----:B------:R-:W-:Y:S01]  /*17690*/  IMAD.MOV.U32 R3, RZ, RZ, R0 ;  /* 0x000000ffff037224 */ /* 0x000fe200078e0000 */
[----:B------:R-:W-:Y:S01]  /*176a0*/  MOV R202, RZ ;  /* 0x000000ff00ca7202 */ /* 0x000fe20000000f00 */
[----:B------:R-:W-:Y:S01]  /*176b0*/  IMAD.MOV.U32 R179, RZ, RZ, 0x181f ;  /* 0x0000181fffb37424 */ /* 0x000fe200078e00ff */
[----:B------:R-:W-:Y:S02]  /*176c0*/  MOV R2, 0x176e0 ;  /* 0x000176e000027802 */ /* 0x000fe40000000f00 */
[----:B------:R-:W-:Y:S05]  /*176d0*/  CALL.REL.NOINC `($__internal_5_$__cuda_sm70_shflsync_idx_p) ;  /* 0x000014a000007944 */ /* 0x000fea0003c00000 */
[----:B------:R-:W-:Y:S01]  /*176e0*/  MOV R4, R179 ;  /* 0x000000b300047202 */ /* 0x000fe20000000f00 */
[----:B-1---5:R-:W-:Y:S05]  /*176f0*/  BRA `(.L_x_344) ;  /* 0xffff6f2000007947 */ /* 0x022fea000383ffff */
.L_x_264:
[----:B------:R-:W-:Y:S01]  /*17700*/  IMAD.MOV.U32 R3, RZ, RZ, R5 ;  /* 0x000000ffff037224 */ /* 0x000fe200078e0005 */
[----:B------:R-:W-:Y:S01]  /*17710*/  MOV R202, RZ ;  /* 0x000000ff00ca7202 */ /* 0x000fe20000000f00 */
[----:B------:R-:W-:Y:S01]  /*17720*/  IMAD.MOV.U32 R179, RZ, RZ, 0x181f ;  /* 0x0000181fffb37424 */ /* 0x000fe200078e00ff */
[----:B------:R-:W-:Y:S02]  /*17730*/  MOV R2, 0x17750 ;  /* 0x0001775000027802 */ /* 0x000fe40000000f00 */
[----:B-12---:R-:W-:Y:S05]  /*17740*/  CALL.REL.NOINC `($__internal_5_$__cuda_sm70_shflsync_idx_p) ;  /* 0x0000143000007944 */ /* 0x006fea0003c00000 */
[----:B-----5:R-:W-:Y:S01]  /*17750*/  MOV R0, R179 ;  /* 0x000000b300007202 */ /* 0x020fe20000000f00 */
[----:B-1----:R-:W-:Y:S05]  /*17760*/  BRA `(.L_x_345) ;  /* 0xffff6ed000007947 */ /* 0x002fea000383ffff */
.L_x_265:
[----:B------:R-:W-:Y:S01]  /*17770*/  IMAD.MOV.U32 R132, RZ, RZ, R4 ;  /* 0x000000ffff847224 */ /* 0x000fe200078e0004 */
[----:B------:R-:W-:-:S02]  /*17780*/  MOV R0, 0x2 ;  /* 0x0000000200007802 */ /* 0x000fc40000000f00 */
[----:B------:R-:W-:Y:S02]  /*17790*/  MOV R2, 0x177b0 ;  /* 0x000177b000027802 */ /* 0x000fe40000000f00 */
[----:B------:R-:W-:Y:S05]  /*177a0*/  CALL.REL.NOINC `($__internal_4_$__cuda_sm70_shflsync_bfly_p) ;  /* 0x0000137000007944 */ /* 0x000fea0003c00000 */
[----:B------:R-:W-:Y:S01]  /*177b0*/  FMNMX.FTZ R4, R4, R0, !PT ;  /* 0x0000000004047209 */ /* 0x000fe20007810000 */
[----:B------:R-:W-:Y:S01]  /*177c0*/  IMAD.MOV.U32 R0, RZ, RZ, 0x1 ;  /* 0x00000001ff007424 */ /* 0x000fe200078e00ff */
[----:B------:R-:W-:-:S03]  /*177d0*/  MOV R2, 0x17800 ;  /* 0x0001780000027802 */ /* 0x000fc60000000f00 */
[----:B------:R-:W-:Y:S02]  /*177e0*/  IMAD.MOV.U32 R132, RZ, RZ, R4 ;  /* 0x000000ffff847224 */ /* 0x000fe400078e0004 */
[----:B------:R-:W-:Y:S05]  /*177f0*/  CALL.REL.NOINC `($__internal_4_$__cuda_sm70_shflsync_bfly_p) ;  /* 0x0000132000007944 */ /* 0x000fea0003c00000 */
[----:B------:R-:W-:Y:S01]  /*17800*/  FMNMX.FTZ R133, R4, R0, !PT ;  /* 0x0000000004857209 */ /* 0x000fe20007810000 */
[----:B------:R-:W-:Y:S01]  /*17810*/  IMAD.MOV.U32 R132, RZ, RZ, R5 ;  /* 0x000000ffff847224 */ /* 0x000fe200078e0005 */
[----:B------:R-:W-:Y:S01]  /*17820*/  MOV R2, 0x17850 ;  /* 0x0001785000027802 */ /* 0x000fe20000000f00 */
[----:B------:R-:W-:Y:S02]  /*17830*/  IMAD.MOV.U32 R0, RZ, RZ, 0x2 ;  /* 0x00000002ff007424 */ /* 0x000fe400078e00ff */
[----:B------:R-:W-:Y:S05]  /*17840*/  CALL.REL.NOINC `($__internal_4_$__cuda_sm70_shflsync_bfly_p) ;  /* 0x000012d000007944 */ /* 0x000fea0003c00000 */
[----:B------:R-:W-:Y:S01]  /*17850*/  FMNMX.FTZ R5, R5, R0, !PT ;  /* 0x0000000005057209 */ /* 0x000fe20007810000 */
[----:B------:R-:W-:Y:S01]  /*17860*/  IMAD.MOV.U32 R0, RZ, RZ, 0x1 ;  /* 0x00000001ff007424 */ /* 0x000fe200078e00ff */
[----:B------:R-:W-:-:S03]  /*17870*/  MOV R2, 0x178a0 ;  /* 0x000178a000027802 */ /* 0x000fc60000000f00 */
[----:B------:R-:W-:Y:S02]  /*17880*/  IMAD.MOV.U32 R132, RZ, RZ, R5 ;  /* 0x000000ffff847224 */ /* 0x000fe400078e0005 */
[----:B------:R-:W-:Y:S05]  /*17890*/  CALL.REL.NOINC `($__internal_4_$__cuda_sm70_shflsync_bfly_p) ;  /* 0x0000128000007944 */ /* 0x000fea0003c00000 */
[----:B------:R-:W-:Y:S01]  /*178a0*/  MOV R3, R0 ;  /* 0x0000000000037202 */ /* 0x000fe20000000f00 */
[----:B------:R-:W-:Y:S05]  /*178b0*/  BRA `(.L_x_346) ;  /* 0xffff718000007947 */ /* 0x000fea000383ffff */
.L_x_267:
[----:B--2---:R-:W-:Y:S01]  /*178c0*/  MOV R179, 0x181f ;  /* 0x0000181f00b37802 */ /* 0x004fe20000000f00 */
[----:B------:R-:W-:Y:S01]  /*178d0*/  IMAD.MOV.U32 R202, RZ, RZ, RZ ;  /* 0x000000ffffca7224 */ /* 0x000fe200078e00ff */
[----:B------:R-:W-:Y:S02]  /*178e0*/  MOV R2, 0x17900 ;  /* 0x0001790000027802 */ /* 0x000fe40000000f00 */
[----:B-1-34-:R-:W-:Y:S05]  /*178f0*/  CALL.REL.NOINC `($__internal_5_$__cuda_sm70_shflsync_idx_p) ;  /* 0x0000128000007944 */ /* 0x01afea0003c00000 */
[----:B------:R-:W-:Y:S01]  /*17900*/  MOV R3, R179 ;  /* 0x000000b300037202 */ /* 0x000fe20000000f00 */
[----:B-1---5:R-:W-:-:S05]  /*17910*/  BRA `(.L_x_347) ;  /* 0xffff7e6000007947 */ /* 0x022fca000383ffff */
.L_x_270:
[----:B------:R-:W-:Y:S01]  /*17920*/  MOV R202, RZ ;  /* 0x000000ff00ca7202 */ /* 0x000fe20000000f00 */
[----:B------:R-:W-:Y:S01]  /*17930*/  IMAD.MOV.U32 R3, RZ, RZ, R0 ;  /* 0x000000ffff037224 */ /* 0x000fe200078e0000 */
[----:B------:R-:W-:Y:S01]  /*17940*/  MOV R2, 0x17970 ;  /* 0x0001797000027802 */ /* 0x000fe20000000f00 */
[----:B------:R-:W-:Y:S02]  /*17950*/  IMAD.MOV.U32 R179, RZ, RZ, 0x181f ;  /* 0x0000181fffb37424 */ /* 0x000fe400078e00ff */
[----:B------:R-:W-:Y:S05]  /*17960*/  CALL.REL.NOINC `($__internal_5_$__cuda_sm70_shflsync_idx_p) ;  /* 0x0000121000007944 */ /* 0x000fea0003c00000 */
[----:B------:R-:W-:Y:S01]  /*17970*/  MOV R132, R179 ;  /* 0x000000b300847202 */ /* 0x000fe20000000f00 */
[----:B-1---5:R-:W-:-:S05]  /*17980*/  BRA `(.L_x_348) ;  /* 0xffff87e000007947 */ /* 0x022fca000383ffff */
.L_x_271:
[----:B------:R-:W-:Y:S01]  /*17990*/  MOV R202, RZ ;  /* 0x000000ff00ca7202 */ /* 0x000fe20000000f00 */
[----:B------:R-:W-:Y:S01]  /*179a0*/  IMAD.MOV.U32 R3, RZ, RZ, R133 ;  /* 0x000000ffff037224 */ /* 0x000fe200078e0085 */
[----:B------:R-:W-:Y:S01]  /*179b0*/  MOV R2, 0x179e0 ;  /* 0x000179e000027802 */ /* 0x000fe20000000f00 */
[----:B------:R-:W-:Y:S02]  /*179c0*/  IMAD.MOV.U32 R179, RZ, RZ, 0x181f ;  /* 0x0000181fffb37424 */ /* 0x000fe400078e00ff */
[----:B-12---:R-:W-:Y:S05]  /*179d0*/  CALL.REL.NOINC `($__internal_5_$__cuda_sm70_shflsync_idx_p) ;  /* 0x000011a000007944 */ /* 0x006fea0003c00000 */
[----:B-----5:R-:W-:Y:S01]  /*179e0*/  MOV R0, R179 ;  /* 0x000000b300007202 */ /* 0x020fe20000000f00 */
[----:B-1----:R-:W-:-:S05]  /*179f0*/  BRA `(.L_x_349) ;  /* 0xffff879000007947 */ /* 0x002fca000383ffff */
.L_x_272:
[----:B------:R-:W-:Y:S02]  /*17a00*/  MOV R0, 0x2 ;  /* 0x0000000200007802 */ /* 0x000fe40000000f00 */
[----:B------:R-:W-:Y:S02]  /*17a10*/  MOV R2, 0x17a30 ;  /* 0x00017a3000027802 */ /* 0x000fe40000000f00 */
[----:B-1----:R-:W-:Y:S05]  /*17a20*/  CALL.REL.NOINC `($__internal_4_$__cuda_sm70_shflsync_bfly_p) ;  /* 0x000010f000007944 */ /* 0x002fea0003c00000 */
[----:B------:R-:W-:Y:S01]  /*17a30*/  FMNMX.FTZ R132, R132, R0, !PT ;  /* 0x0000000084847209 */ /* 0x000fe20007810000 */
[----:B------:R-:W-:Y:S01]  /*17a40*/  IMAD.MOV.U32 R0, RZ, RZ, 0x1 ;  /* 0x00000001ff007424 */ /* 0x000fe200078e00ff */
[----:B------:R-:W-:Y:S02]  /*17a50*/  MOV R2, 0x17a70 ;  /* 0x00017a7000027802 */ /* 0x000fe40000000f00 */
        /* <DEDUP_REMOVED lines=8> */
[----:B------:R-:W-:Y:S02]  /*17ae0*/  MOV R2, 0x17b00 ;  /* 0x00017b0000027802 */ /* 0x000fe40000000f00 */
[----:B------:R-:W-:Y:S05]  /*17af0*/  CALL.REL.NOINC `($__internal_4_$__cuda_sm70_shflsync_bfly_p) ;  /* 0x0000102000007944 */ /* 0x000fea0003c00000 */
[----:B------:R-:W-:-:S05]  /*17b00*/  BRA `(.L_x_350) ;  /* 0xffff891000007947 */ /* 0x000fca000383ffff */
.L_x_274:
[----:B------:R-:W-:Y:S01]  /*17b10*/  IMAD.MOV.U32 R132, RZ, RZ, R207 ;  /* 0x000000ffff847224 */ /* 0x000fe200078e00cf */
[----:B------:R-:W-:-:S02]  /*17b20*/  MOV R0, 0x2 ;  /* 0x0000000200007802 */ /* 0x000fc40000000f00 */
[----:B------:R-:W-:Y:S02]  /*17b30*/  MOV R2, 0x17b50 ;  /* 0x00017b5000027802 */ /* 0x000fe40000000f00 */
[----:B------:R-:W-:Y:S05]  /*17b40*/  CALL.REL.NOINC `($__internal_4_$__cuda_sm70_shflsync_bfly_p) ;  /* 0x00000fd000007944 */ /* 0x000fea0003c00000 */
[----:B------:R-:W-:Y:S05]  /*17b50*/  BRA `(.L_x_351) ;  /* 0xffff9b8000007947 */ /* 0x000fea000383ffff */
.L_x_275:
[----:B------:R-:W-:Y:S01]  /*17b60*/  IMAD.MOV.U32 R132, RZ, RZ, R4 ;  /* 0x000000ffff847224 */ /* 0x000fe200078e0004 */
[----:B------:R-:W-:Y:S02]  /*17b70*/  MOV R0, 0x1 ;  /* 0x0000000100007802 */ /* 0x000fe40000000f00 */
[----:B------:R-:W-:Y:S02]  /*17b80*/  MOV R2, 0x17ba0 ;  /* 0x00017ba000027802 */ /* 0x000fe40000000f00 */
[----:B-1----:R-:W-:Y:S05]  /*17b90*/  CALL.REL.NOINC `($__internal_4_$__cuda_sm70_shflsync_bfly_p) ;  /* 0x00000f8000007944 */ /* 0x002fea0003c00000 */
[----:B------:R-:W-:Y:S01]  /*17ba0*/  FADD.FTZ R4, R4, R0 ;  /* 0x0000000004047221 */ /* 0x000fe20000010000 */
[----:B------:R-:W-:Y:S02]  /*17bb0*/  MOV R132, R206 ;  /* 0x000000ce00847202 */ /* 0x000fe40000000f00 */
[----:B------:R-:W-:Y:S02]  /*17bc0*/  MOV R0, 0x2 ;  /* 0x0000000200007802 */ /* 0x000fe40000000f00 */
[----:B------:R-:W-:Y:S02]  /*17bd0*/  MOV R2, 0x17bf0 ;  /* 0x00017bf000027802 */ /* 0x000fe40000000f00 */
[----:B------:R-:W-:Y:S05]  /*17be0*/  CALL.REL.NOINC `($__internal_4_$__cuda_sm70_shflsync_bfly_p) ;  /* 0x00000f3000007944 */ /* 0x000fea0003c00000 */
[----:B------:R-:W-:Y:S01]  /*17bf0*/  FADD.FTZ R5, R206, R0 ;  /* 0x00000000ce057221 */ /* 0x000fe20000010000 */
[----:B------:R-:W-:Y:S02]  /*17c00*/  MOV R0, 0x1 ;  /* 0x0000000100007802 */ /* 0x000fe40000000f00 */
[----:B------:R-:W-:-:S02]  /*17c10*/  MOV R2, 0x17c40 ;  /* 0x00017c4000027802 */ /* 0x000fc40000000f00 */
[----:B------:R-:W-:Y:S02]  /*17c20*/  MOV R132, R5 ;  /* 0x0000000500847202 */ /* 0x000fe40000000f00 */
[----:B------:R-:W-:Y:S05]  /*17c30*/  CALL.REL.NOINC `($__internal_4_$__cuda_sm70_shflsync_bfly_p) ;  /* 0x00000ee000007944 */ /* 0x000fea0003c00000 */
[----:B------:R-:W-:Y:S01]  /*17c40*/  MOV R3, R0 ;  /* 0x0000000000037202 */ /* 0x000fe20000000f00 */
[----:B------:R-:W-:Y:S05]  /*17c50*/  BRA `(.L_x_352) ;  /* 0xffff9af000007947 */ /* 0x000fea000383ffff */
.L_x_282:
[----:B--234-:R-:W-:Y:S01]  /*17c60*/  IMAD.MOV.U32 R3, RZ, RZ, R13 ;  /* 0x000000ffff037224 */ /* 0x01cfe200078e000d */
[----:B------:R-:W-:Y:S01]  /*17c70*/  MOV R202, RZ ;  /* 0x000000ff00ca7202 */ /* 0x000fe20000000f00 */
[----:B------:R-:W-:Y:S01]  /*17c80*/  IMAD.MOV.U32 R179, RZ, RZ, 0x181f ;  /* 0x0000181fffb37424 */ /* 0x000fe200078e00ff */
[----:B------:R-:W-:Y:S02]  /*17c90*/  MOV R2, 0x17cb0 ;  /* 0x00017cb000027802 */ /* 0x000fe40000000f00 */
[----:B-1----:R-:W-:Y:S05]  /*17ca0*/  CALL.REL.NOINC `($__internal_5_$__cuda_sm70_shflsync_idx_p) ;  /* 0x00000ed000007944 */ /* 0x002fea0003c00000 */
[----:B------:R-:W-:Y:S01]  /*17cb0*/  MOV R4, R179 ;  /* 0x000000b300047202 */ /* 0x000fe20000000f00 */
[----:B-1---5:R-:W-:Y:S05]  /*17cc0*/  BRA `(.L_x_353) ;  /* 0xffffb61000007947 */ /* 0x022fea000383ffff */
.L_x_283:
[----:B------:R-:W-:Y:S01]  /*17cd0*/  IMAD.MOV.U32 R3, RZ, RZ, R14 ;  /* 0x000000ffff037224 */ /* 0x000fe200078e000e */
[----:B------:R-:W-:Y:S01]  /*17ce0*/  MOV R202, RZ ;  /* 0x000000ff00ca7202 */ /* 0x000fe20000000f00 */
[----:B------:R-:W-:Y:S01]  /*17cf0*/  IMAD.MOV.U32 R179, RZ, RZ, 0x181f ;  /* 0x0000181fffb37424 */ /* 0x000fe200078e00ff */
[----:B------:R-:W-:Y:S02]  /*17d00*/  MOV R2, 0x17d20 ;  /* 0x00017d2000027802 */ /* 0x000fe40000000f00 */
[----:B-123--:R-:W-:Y:S05]  /*17d10*/  CALL.REL.NOINC `($__internal_5_$__cuda_sm70_shflsync_idx_p) ;  /* 0x00000e6000007944 */ /* 0x00efea0003c00000 */
[----:B-----5:R-:W-:Y:S01]  /*17d20*/  MOV R0, R179 ;  /* 0x000000b300007202 */ /* 0x020fe20000000f00 */
[----:B-1----:R-:W-:Y:S05]  /*17d30*/  BRA `(.L_x_354) ;  /* 0xffffb5c000007947 */ /* 0x002fea000383ffff */
.L_x_286:
[----:B--2---:R-:W-:Y:S01]  /*17d40*/  IMAD.MOV.U32 R3, RZ, RZ, R13 ;  /* 0x000000ffff037224 */ /* 0x004fe200078e000d */
[----:B------:R-:W-:Y:S01]  /*17d50*/  MOV R202, 0x1 ;  /* 0x0000000100ca7802 */ /* 0x000fe20000000f00 */
[----:B------:R-:W-:Y:S01]  /*17d60*/  IMAD.MOV.U32 R179, RZ, RZ, 0x181f ;  /* 0x0000181fffb37424 */ /* 0x000fe200078e00ff */
[----:B------:R-:W-:-:S02]  /*17d70*/  MOV R2, 0x17d90 ;  /* 0x00017d9000027802 */ /* 0x000fc40000000f00 */
[----:B-1-34-:R-:W-:Y:S05]  /*17d80*/  CALL.REL.NOINC `($__internal_5_$__cuda_sm70_shflsync_idx_p) ;  /* 0x00000df000007944 */ /* 0x01afea0003c00000 */
        /* <DEDUP_REMOVED lines=8> */
.L_x_289:
[----:B--2---:R-:W-:Y:S01]  /*17e10*/  IMAD.MOV.U32 R3, RZ, RZ, R13 ;  /* 0x000000ffff037224 */ /* 0x004fe200078e000d */
[----:B------:R-:W-:Y:S01]  /*17e20*/  MOV R202, 0x2 ;  /* 0x0000000200ca7802 */ /* 0x000fe20000000f00 */
[----:B------:R-:W-:Y:S01]  /*17e30*/  IMAD.MOV.U32 R179, RZ, RZ, 0x181f ;  /* 0x0000181fffb37424 */ /* 0x000fe200078e00ff */
[----:B------:R-:W-:Y:S02]  /*17e40*/  MOV R2, 0x17e60 ;  /* 0x00017e6000027802 */ /* 0x000fe40000000f00 */
[----:B-1-34-:R-:W-:Y:S05]  /*17e50*/  CALL.REL.NOINC `($__internal_5_$__cuda_sm70_shflsync_idx_p) ;  /* 0x00000d2000007944 */ /* 0x01afea0003c00000 */
[----:B------:R-:W-:Y:S01]  /*17e60*/  MOV R4, R179 ;  /* 0x000000b300047202 */ /* 0x000fe20000000f00 */
[----:B-1---5:R-:W-:Y:S05]  /*17e70*/  BRA `(.L_x_356) ;  /* 0xffffb76000007947 */ /* 0x022fea000383ffff */
.L_x_290:
[----:B--2---:R-:W-:Y:S01]  /*17e80*/  IMAD.MOV.U32 R3, RZ, RZ, R14 ;  /* 0x000000ffff037224 */ /* 0x004fe200078e000e */
[----:B------:R-:W-:Y:S01]  /*17e90*/  MOV R202, 0x2 ;  /* 0x0000000200ca7802 */ /* 0x000fe20000000f00 */
[----:B------:R-:W-:Y:S01]  /*17ea0*/  IMAD.MOV.U32 R179, RZ, RZ, 0x181f ;  /* 0x0000181fffb37424 */ /* 0x000fe200078e00ff */
[----:B------:R-:W-:Y:S02]  /*17eb0*/  MOV R2, 0x17ed0 ;  /* 0x00017ed000027802 */ /* 0x000fe40000000f00 */
[----:B-1-34-:R-:W-:Y:S05]  /*17ec0*/  CALL.REL.NOINC `($__internal_5_$__cuda_sm70_shflsync_idx_p) ;  /* 0x00000cb000007944 */ /* 0x01afea0003c00000 */
[----:B-----5:R-:W-:Y:S01]  /*17ed0*/  MOV R0, R179 ;  /* 0x000000b300007202 */ /* 0x020fe20000000f00 */
[----:B-1----:R-:W-:Y:S05]  /*17ee0*/  BRA `(.L_x_357) ;  /* 0xffffb71000007947 */ /* 0x002fea000383ffff */
.L_x_293:
[----:B---3--:R-:W-:Y:S01]  /*17ef0*/  IMAD.MOV.U32 R3, RZ, RZ, R13 ;  /* 0x000000ffff037224 */ /* 0x008fe200078e000d */
        /* <DEDUP_REMOVED lines=12> */
.L_x_295:
[----:B------:R-:W-:Y:S01]  /*17fc0*/  IMAD.MOV.U32 R3, RZ, RZ, R5 ;  /* 0x000000ffff037224 */ /* 0x000fe200078e0005 */
[----:B------:R-:W-:Y:S01]  /*17fd0*/  MOV R202, RZ ;  /* 0x000000ff00ca7202 */ /* 0x000fe20000000f00 */
[----:B------:R-:W-:Y:S01]  /*17fe0*/  IMAD.MOV.U32 R179, RZ, RZ, 0x1c1f ;  /* 0x00001c1fffb37424 */ /* 0x000fe200078e00ff */
[----:B------:R-:W-:Y:S02]  /*17ff0*/  MOV R2, 0x18010 ;  /* 0x0001801000027802 */ /* 0x000fe40000000f00 */
[----:B------:R-:W-:Y:S05]  /*18000*/  CALL.REL.NOINC `($__internal_5_$__cuda_sm70_shflsync_idx_p) ;  /* 0x00000b7000007944 */ /* 0x000fea0003c00000 */
[----:B------:R-:W-:Y:S01]  /*18010*/  MOV R4, R179 ;  /* 0x000000b300047202 */ /* 0x000fe20000000f00 */
[----:B-1---5:R-:W-:Y:S05]  /*18020*/  BRA `(.L_x_359) ;  /* 0xffffbab000007947 */ /* 0x022fea000383ffff */
.L_x_296:
[----:B------:R-:W-:Y:S01]  /*18030*/  IMAD.MOV.U32 R3, RZ, RZ, R12 ;  /* 0x000000ffff037224 */ /* 0x000fe200078e000c */
[----:B------:R-:W-:Y:S01]  /*18040*/  MOV R202, RZ ;  /* 0x000000ff00ca7202 */ /* 0x000fe20000000f00 */
[----:B------:R-:W-:Y:S01]  /*18050*/  IMAD.MOV.U32 R179, RZ, RZ, 0x1c1f ;  /* 0x00001c1fffb37424 */ /* 0x000fe200078e00ff */
[----:B------:R-:W-:Y:S02]  /*18060*/  MOV R2, 0x18080 ;  /* 0x0001808000027802 */ /* 0x000fe40000000f00 */
[----:B-12---:R-:W-:Y:S05]  /*18070*/  CALL.REL.NOINC `($__internal_5_$__cuda_sm70_shflsync_idx_p) ;  /* 0x00000b0000007944 */ /* 0x006fea0003c00000 */
[----:B-----5:R-:W-:Y:S01]  /*18080*/  MOV R0, R179 ;  /* 0x000000b300007202 */ /* 0x020fe20000000f00 */
[----:B-1----:R-:W-:Y:S05]  /*18090*/  BRA `(.L_x_360) ;  /* 0xffffba6000007947 */ /* 0x002fea000383ffff */
.L_x_299:
[----:B----4-:R-:W-:Y:S01]  /*180a0*/  IMAD.MOV.U32 R3, RZ, RZ, R5 ;  /* 0x000000ffff037224 */ /* 0x010fe200078e0005 */
[----:B------:R-:W-:Y:S01]  /*180b0*/  MOV R202, 0x1 ;  /* 0x0000000100ca7802 */ /* 0x000fe20000000f00 */
[----:B------:R-:W-:Y:S01]  /*180c0*/  IMAD.MOV.U32 R179, RZ, RZ, 0x1c1f ;  /* 0x00001c1fffb37424 */ /* 0x000fe200078e00ff */
[----:B------:R-:W-:-:S02]  /*180d0*/  MOV R2, 0x180f0 ;  /* 0x000180f000027802 */ /* 0x000fc40000000f00 */
[----:B-123--:R-:W-:Y:S05]  /*180e0*/  CALL.REL.NOINC `($__internal_5_$__cuda_sm70_shflsync_idx_p) ;  /* 0x00000a9000007944 */ /* 0x00efea0003c00000 */
        /* <DEDUP_REMOVED lines=8> */
.L_x_303:
[----:B------:R-:W-:Y:S01]  /*18170*/  IMAD.MOV.U32 R3, RZ, RZ, R5 ;  /* 0x000000ffff037224 */ /* 0x000fe200078e0005 */
[----:B------:R-:W-:Y:S01]  /*18180*/  MOV R202, RZ ;  /* 0x000000ff00ca7202 */ /* 0x000fe20000000f00 */
[----:B------:R-:W-:Y:S01]  /*18190*/  IMAD.MOV.U32 R179, RZ, RZ, 0x181f ;  /* 0x0000181fffb37424 */ /* 0x000fe200078e00ff */
[----:B------:R-:W-:Y:S02]  /*181a0*/  MOV R2, 0x181c0 ;  /* 0x000181c000027802 */ /* 0x000fe40000000f00 */
[----:B------:R-:W-:Y:S05]  /*181b0*/  CALL.REL.NOINC `($__internal_5_$__cuda_sm70_shflsync_idx_p) ;  /* 0x000009c000007944 */ /* 0x000fea0003c00000 */
[----:B------:R-:W-:Y:S01]  /*181c0*/  MOV R4, R179 ;  /* 0x000000b300047202 */ /* 0x000fe20000000f00 */
[----:B-1---5:R-:W-:Y:S05]  /*181d0*/  BRA `(.L_x_362) ;  /* 0xffffdc2000007947 */ /* 0x022fea000383ffff */
.L_x_304:
[----:B------:R-:W-:Y:S01]  /*181e0*/  IMAD.MOV.U32 R3, RZ, RZ, R14 ;  /* 0x000000ffff037224 */ /* 0x000fe200078e000e */
[----:B------:R-:W-:Y:S01]  /*181f0*/  MOV R202, RZ ;  /* 0x000000ff00ca7202 */ /* 0x000fe20000000f00 */
[----:B------:R-:W-:Y:S01]  /*18200*/  IMAD.MOV.U32 R179, RZ, RZ, 0x181f ;  /* 0x0000181fffb37424 */ /* 0x000fe200078e00ff */
[----:B------:R-:W-:Y:S02]  /*18210*/  MOV R2, 0x18230 ;  /* 0x0001823000027802 */ /* 0x000fe40000000f00 */
[----:B-12---:R-:W-:Y:S05]  /*18220*/  CALL.REL.NOINC `($__internal_5_$__cuda_sm70_shflsync_idx_p) ;  /* 0x0000095000007944 */ /* 0x006fea0003c00000 */
[----:B-----5:R-:W-:Y:S01]  /*18230*/  MOV R0, R179 ;  /* 0x000000b300007202 */ /* 0x020fe20000000f00 */
[----:B-1----:R-:W-:Y:S05]  /*18240*/  BRA `(.L_x_363) ;  /* 0xffffdbd000007947 */ /* 0x002fea000383ffff */
.L_x_307:
        /* <DEDUP_REMOVED lines=13> */
.L_x_310:
[----:B-1----:R-:W-:Y:S01]  /*18320*/  IMAD.MOV.U32 R3, RZ, RZ, R5 ;  /* 0x000000ffff037224 */ /* 0x002fe200078e0005 */
[----:B------:R-:W-:Y:S01]  /*18330*/  MOV R202, 0x2 ;  /* 0x0000000200ca7802 */ /* 0x000fe20000000f00 */
[----:B------:R-:W-:Y:S01]  /*18340*/  IMAD.MOV.U32 R179, RZ, RZ, 0x181f ;  /* 0x0000181fffb37424 */ /* 0x000fe200078e00ff */
[----:B------:R-:W-:Y:S02]  /*18350*/  MOV R2, 0x18370 ;  /* 0x0001837000027802 */ /* 0x000fe40000000f00 */
[----:B--234-:R-:W-:Y:S05]  /*18360*/  CALL.REL.NOINC `($__internal_5_$__cuda_sm70_shflsync_idx_p) ;  /* 0x0000081000007944 */ /* 0x01cfea0003c00000 */
[----:B------:R-:W-:Y:S01]  /*18370*/  MOV R4, R179 ;  /* 0x000000b300047202 */ /* 0x000fe20000000f00 */
[----:B-1---5:R-:W-:Y:S05]  /*18380*/  BRA `(.L_x_365) ;  /* 0xffffdd8000007947 */ /* 0x022fea000383ffff */
.L_x_311:
[----:B------:R-:W-:Y:S01]  /*18390*/  IMAD.MOV.U32 R3, RZ, RZ, R14 ;  /* 0x000000ffff037224 */ /* 0x000fe200078e000e */
[----:B------:R-:W-:Y:S01]  /*183a0*/  MOV R202, 0x2 ;  /* 0x0000000200ca7802 */ /* 0x000fe20000000f00 */
[----:B------:R-:W-:Y:S01]  /*183b0*/  IMAD.MOV.U32 R179, RZ, RZ, 0x181f ;  /* 0x0000181fffb37424 */ /* 0x000fe200078e00ff */
[----:B------:R-:W-:Y:S02]  /*183c0*/  MOV R2, 0x183e0 ;  /* 0x000183e000027802 */ /* 0x000fe40000000f00 */
[----:B-1234-:R-:W-:Y:S05]  /*183d0*/  CALL.REL.NOINC `($__internal_5_$__cuda_sm70_shflsync_idx_p) ;  /* 0x000007a000007944 */ /* 0x01efea0003c00000 */
[----:B-----5:R-:W-:Y:S01]  /*183e0*/  MOV R0, R179 ;  /* 0x000000b300007202 */ /* 0x020fe20000000f00 */
[----:B-1----:R-:W-:Y:S05]  /*183f0*/  BRA `(.L_x_366) ;  /* 0xffffdd3000007947 */ /* 0x002fea000383ffff */
.L_x_314:
[----:B-1----:R-:W-:Y:S01]  /*18400*/  IMAD.MOV.U32 R3, RZ, RZ, R5 ;  /* 0x000000ffff037224 */ /* 0x002fe200078e0005 */
[----:B------:R-:W-:Y:S01]  /*18410*/  MOV R202, 0x3 ;  /* 0x0000000300ca7802 */ /* 0x000fe20000000f00 */
[----:B------:R-:W-:Y:S01]  /*18420*/  IMAD.MOV.U32 R179, RZ, RZ, 0x181f ;  /* 0x0000181fffb37424 */ /* 0x000fe200078e00ff */
[----:B------:R-:W-:-:S02]  /*18430*/  MOV R2, 0x18450 ;  /* 0x0001845000027802 */ /* 0x000fc40000000f00 */
[----:B--234-:R-:W-:Y:S05]  /*18440*/  CALL.REL.NOINC `($__internal_5_$__cuda_sm70_shflsync_idx_p) ;  /* 0x0000073000007944 */ /* 0x01cfea0003c00000 */
        /* <DEDUP_REMOVED lines=8> */
.L_x_316:
[----:B------:R-:W-:Y:S01]  /*184d0*/  IMAD.MOV.U32 R3, RZ, RZ, R92 ;  /* 0x000000ffff037224 */ /* 0x000fe200078e005c */
[----:B------:R-:W-:Y:S01]  /*184e0*/  MOV R202, RZ ;  /* 0x000000ff00ca7202 */ /* 0x000fe20000000f00 */
[----:B------:R-:W-:Y:S01]  /*184f0*/  IMAD.MOV.U32 R179, RZ, RZ, 0x1f ;  /* 0x0000001fffb37424 */ /* 0x000fe200078e00ff */
[----:B------:R-:W-:Y:S02]  /*18500*/  MOV R2, 0x18520 ;  /* 0x0001852000027802 */ /* 0x000fe40000000f00 */
[----:B-12---:R-:W-:Y:S05]  /*18510*/  CALL.REL.NOINC `($__internal_5_$__cuda_sm70_shflsync_idx_p) ;  /* 0x0000066000007944 */ /* 0x006fea0003c00000 */
[----:B------:R-:W-:Y:S01]  /*18520*/  MOV R9, R179 ;  /* 0x000000b300097202 */ /* 0x000fe20000000f00 */
[----:B-1---5:R-:W-:Y:S05]  /*18530*/  BRA `(.L_x_368) ;  /* 0xffffdf8000007947 */ /* 0x022fea000383ffff */
.L_x_317:
[----:B------:R-:W-:Y:S01]  /*18540*/  IMAD.MOV.U32 R3, RZ, RZ, R92 ;  /* 0x000000ffff037224 */ /* 0x000fe200078e005c */
[----:B------:R-:W-:Y:S01]  /*18550*/  MOV R202, 0x1 ;  /* 0x0000000100ca7802 */ /* 0x000fe20000000f00 */
[----:B------:R-:W-:Y:S01]  /*18560*/  IMAD.MOV.U32 R179, RZ, RZ, 0x1f ;  /* 0x0000001fffb37424 */ /* 0x000fe200078e00ff */
[----:B------:R-:W-:Y:S02]  /*18570*/  MOV R2, 0x18590 ;  /* 0x0001859000027802 */ /* 0x000fe40000000f00 */
[----:B-1234-:R-:W-:Y:S05]  /*18580*/  CALL.REL.NOINC `($__internal_5_$__cuda_sm70_shflsync_idx_p) ;  /* 0x000005f000007944 */ /* 0x01efea0003c00000 */
[----:B------:R-:W-:Y:S01]  /*18590*/  MOV R6, R179 ;  /* 0x000000b300067202 */ /* 0x000fe20000000f00 */
[----:B-1---5:R-:W-:Y:S05]  /*185a0*/  BRA `(.L_x_369) ;  /* 0xffffdf3000007947 */ /* 0x022fea000383ffff */
.L_x_318:
[----:B------:R-:W-:Y:S02]  /*185b0*/  MOV R3, 0x1 ;  /* 0x0000000100037802 */ /* 0x000fe40000000f00 */
[----:B------:R-:W-:-:S02]  /*185c0*/  MOV R2, 0x185e0 ;  /* 0x000185e000027802 */ /* 0x000fc40000000f00 */
[----:B---34-:R-:W-:Y:S05]  /*185d0*/  CALL.REL.NOINC `($__internal_6_$__cuda_sm70_shflsync_up_p) ;  /* 0x0000061000007944 */ /* 0x018fea0003c00000 */
[----:B------:R-:W-:Y:S05]  /*185e0*/  BRA `(.L_x_370) ;  /* 0xffffe01000007947 */ /* 0x000fea000383ffff */
.L_x_319:
[----:B------:R-:W-:Y:S02]  /*185f0*/  MOV R3, 0x2 ;  /* 0x0000000200037802 */ /* 0x000fe40000000f00 */
[----:B------:R-:W-:-:S02]  /*18600*/  MOV R2, 0x18620 ;  /* 0x0001862000027802 */ /* 0x000fc40000000f00 */
[----:B---34-:R-:W-:Y:S05]  /*18610*/  CALL.REL.NOINC `($__internal_6_$__cuda_sm70_shflsync_up_p) ;  /* 0x000005d000007944 */ /* 0x018fea0003c00000 */
[----:B------:R-:W-:Y:S02]  /*18620*/  SEL R3, R4, RZ, P1 ;  /* 0x000000ff04037207 */ /* 0x000fe40000800000 */
[----:B------:R-:W-:-:S03]  /*18630*/  MOV R2, 0x18670 ;  /* 0x0001867000027802 */ /* 0x000fc60000000f00 */
[----:B------:R-:W-:Y:S02]  /*18640*/  IMAD.IADD R0, R0, 0x1, R3 ;  /* 0x0000000100007824 */ /* 0x000fe400078e0203 */
[----:B------:R-:W-:Y:S02]  /*18650*/  IMAD.MOV.U32 R3, RZ, RZ, 0x4 ;  /* 0x00000004ff037424 */ /* 0x000fe400078e00ff */
        /* <DEDUP_REMOVED lines=20> */
.L_x_323:
[----:B------:R-:W-:Y:S02]  /*187a0*/  MOV R3, 0x1 ;  /* 0x0000000100037802 */ /* 0x000fe40000000f00 */
[----:B------:R-:W-:Y:S02]  /*187b0*/  MOV R2, 0x187d0 ;  /* 0x000187d000027802 */ /* 0x000fe40000000f00 */
[----:B---3--:R-:W-:Y:S05]  /*187c0*/  CALL.REL.NOINC `($__internal_6_$__cuda_sm70_shflsync_up_p) ;  /* 0x0000042000007944 */ /* 0x008fea0003c00000 */
[----:B------:R-:W-:Y:S01]  /*187d0*/  MOV R2, R4 ;  /* 0x0000000400027202 */ /* 0x000fe20000000f00 */
[----:B------:R-:W-:Y:S05]  /*187e0*/  BRA `(.L_x_372) ;  /* 0xffffe07000007947 */ /* 0x000fea000383ffff */
.L_x_324:
[----:B------:R-:W-:Y:S02]  /*187f0*/  MOV R3, 0x2 ;  /* 0x0000000200037802 */ /* 0x000fe40000000f00 */
[----:B------:R-:W-:Y:S02]  /*18800*/  MOV R2, 0x18820 ;  /* 0x0001882000027802 */ /* 0x000fe40000000f00 */
[----:B---3--:R-:W-:Y:S05]  /*18810*/  CALL.REL.NOINC `($__internal_6_$__cuda_sm70_shflsync_up_p) ;  /* 0x000003d000007944 */ /* 0x008fea0003c00000 */
        /* <DEDUP_REMOVED lines=24> */
.L_x_326:
[----:B------:R-:W-:Y:S02]  /*189a0*/  SEL R0, RZ, 0x1, P0 ;  /* 0x00000001ff007807 */ /* 0x000fe40000000000 */
[----:B------:R-:W-:Y:S02]  /*189b0*/  MOV R2, 0x189d0 ;  /* 0x000189d000027802 */ /* 0x000fe40000000f00 */
[----:B-1-3--:R-:W-:Y:S05]  /*189c0*/  CALL.REL.NOINC `($__internal_7_$__cuda_sm70_votesync_ballot) ;  /* 0x0000028000007944 */ /* 0x00afea0003c00000 */
[----:B------:R-:W-:Y:S05]  /*189d0*/  BRA `(.L_x_374) ;  /* 0xffffe01000007947 */ /* 0x000fea000383ffff */
.L_x_327:
[----:B------:R-:W-:Y:S01]  /*189e0*/  IMAD.MOV.U32 R3, RZ, RZ, R7 ;  /* 0x000000ffff037224 */ /* 0x000fe200078e0007 */
[----:B----4-:R-:W-:Y:S01]  /*189f0*/  MOV R202, R10 ;  /* 0x0000000a00ca7202 */ /* 0x010fe20000000f00 */
[----:B------:R-:W-:Y:S01]  /*18a00*/  IMAD.MOV.U32 R179, RZ, RZ, 0x1f ;  /* 0x0000001fffb37424 */ /* 0x000fe200078e00ff */
[----:B------:R-:W-:Y:S02]  /*18a10*/  MOV R2, 0x18a30 ;  /* 0x00018a3000027802 */ /* 0x000fe40000000f00 */
[----:B-123--:R-:W-:Y:S05]  /*18a20*/  CALL.REL.NOINC `($__internal_5_$__cuda_sm70_shflsync_idx_p) ;  /* 0x0000015000007944 */ /* 0x00efea0003c00000 */
[----:B------:R-:W-:Y:S01]  /*18a30*/  IMAD.MOV.U32 R7, RZ, RZ, R179 ;  /* 0x000000ffff077224 */ /* 0x000fe200078e00b3 */
[----:B------:R-:W-:Y:S01]  /*18a40*/  MOV R202, R10 ;  /* 0x0000000a00ca7202 */ /* 0x000fe20000000f00 */
[----:B------:R-:W-:Y:S01]  /*18a50*/  IMAD.MOV.U32 R3, RZ, RZ, R8 ;  /* 0x000000ffff037224 */ /* 0x000fe200078e0008 */
[----:B------:R-:W-:Y:S02]  /*18a60*/  MOV R179, 0x1f ;  /* 0x0000001f00b37802 */ /* 0x000fe40000000f00 */
[----:B------:R-:W-:-:S02]  /*18a70*/  MOV R2, 0x18a90 ;  /* 0x00018a9000027802 */ /* 0x000fc40000000f00 */
[----:B-1---5:R-:W-:Y:S05]  /*18a80*/  CALL.REL.NOINC `($__internal_5_$__cuda_sm70_shflsync_idx_p) ;  /* 0x000000f000007944 */ /* 0x022fea0003c00000 */
[----:B------:R-:W-:Y:S01]  /*18a90*/  MOV R5, R179 ;  /* 0x000000b300057202 */ /* 0x000fe20000000f00 */
[----:B-1---5:R-:W-:Y:S05]  /*18aa0*/  BRA `(.L_x_375) ;  /* 0xffffdf8000007947 */ /* 0x022fea000383ffff */
.L_x_330:
[----:B------:R-:W-:Y:S01]  /*18ab0*/  IMAD.MOV.U32 R3, RZ, RZ, R4 ;  /* 0x000000ffff037224 */ /* 0x000fe200078e0004 */
[----:B------:R-:W-:Y:S01]  /*18ac0*/  MOV R202, R0 ;  /* 0x0000000000ca7202 */ /* 0x000fe20000000f00 */
[----:B------:R-:W-:Y:S01]  /*18ad0*/  IMAD.MOV.U32 R179, RZ, RZ, 0x1f ;  /* 0x0000001fffb37424 */ /* 0x000fe200078e00ff */
[----:B------:R-:W-:-:S02]  /*18ae0*/  MOV R2, 0x18b00 ;  /* 0x00018b0000027802 */ /* 0x000fc40000000f00 */
[----:B-1-34-:R-:W-:Y:S05]  /*18af0*/  CALL.REL.NOINC `($__internal_5_$__cuda_sm70_shflsync_idx_p) ;  /* 0x0000008000007944 */ /* 0x01afea0003c00000 */
[----:B------:R-:W-:Y:S01]  /*18b00*/  MOV R11, R179 ;  /* 0x000000b3000b7202 */ /* 0x000fe20000000f00 */
[----:B-1---5:R-:W-:Y:S05]  /*18b10*/  BRA `(.L_x_329) ;  /* 0xffffdf7000007947 */ /* 0x022fea000383ffff */
        .weak           $__internal_4_$__cuda_sm70_shflsync_bfly_p
        .type           $__internal_4_$__cuda_sm70_shflsync_bfly_p,@function
        .size           $__internal_4_$__cuda_sm70_shflsync_bfly_p,($__internal_5_$__cuda_sm70_shflsync_idx_p - $__internal_4_$__cuda_sm70_shflsync_bfly_p)
$__internal_4_$__cuda_sm70_shflsync_bfly_p:
[----:B------:R-:W-:Y:S02]  /*18b20*/  MOV R161, 0xffffffff ;  /* 0xffffffff00a17802 */ /* 0x000fe40000000f00 */
[----:B------:R-:W-:-:S02]  /*18b30*/  MOV R3, 0x1f ;  /* 0x0000001f00037802 */ /* 0x000fc40000000f00 */
[----:B------:R-:W-:Y:S04]  /*18b40*/  WARPSYNC R161 ;  /* 0x000000a100007348 */ /* 0x000fe80003800000 */
[----:B------:R1:W2:Y:S02]  /*18b50*/  SHFL.BFLY PT, R0, R132, R0, R3 ;  /* 0x0c00000084007389 */ /* 0x0002a400000e0003 */
[----:B-1----:R-:W-:-:S04]  /*18b60*/  MOV R3, 0x0 ;  /* 0x0000000000037802 */ /* 0x002fc80000000f00 */
[----:B--2---:R-:W-:Y:S05]  /*18b70*/  RET.REL.NODEC R2 `(_ZN7cutlass13device_kernelIN5flash19enable_sm80_to_sm89INS1_16FlashAttnFwdSm80INS1_25CollectiveMainloopFwdSm80ILi8ELi1ELb0EN4cute5tupleIJNS5_1CILi128EEENS7_ILi32EEENS7_ILi256EEEEEELi256ENS_10bfloat16_tEfNS_4arch4Sm80ELb0ELb0ELb0ELb1ELb1ELb1ELb1ELb1EEENS1_21CollectiveEpilogueFwdINS6_IJS8_SA_S9_EEENS6_IJNS7_ILi1EEESI_SI_EEESC_SE_Li256ELb1ELb1ELb1ELb0EEENS1_36VarlenDynamicPersistentTileSchedulerILi128ELi32ELi256ELi256ELb1ELb1ELb0ELb0ELb1ELb1EEEEEEEEEvNT_6ParamsE) ;  /* 0xfffe748002007950 */ /* 0x004fea0003c3ffff */
        .weak           $__internal_5_$__cuda_sm70_shflsync_idx_p
        .type           $__internal_5_$__cuda_sm70_shflsync_idx_p,@function
        .size           $__internal_5_$__cuda_sm70_shflsync_idx_p,($__internal_6_$__cuda_sm70_shflsync_up_p - $__internal_5_$__cuda_sm70_shflsync_idx_p)
$__internal_5_$__cuda_sm70_shflsync_idx_p:
[----:B------:R1:W-:Y:S02]  /*18b80*/  STL [R1+0x54], R0 ;  /* 0x0000540001007387 */ /* 0x0003e40000100800 */
[----:B-1----:R-:W-:-:S04]  /*18b90*/  MOV R0, 0xffffffff ;  /* 0xffffffff00007802 */ /* 0x002fc80000000f00 */
[----:B------:R-:W-:Y:S04]  /*18ba0*/  WARPSYNC R0 ;  /* 0x0000000000007348 */ /* 0x000fe80003800000 */
[----:B------:R1:W2:Y:S04]  /*18bb0*/  SHFL.IDX PT, R179, R3, R202, R179 ;  /* 0x000000ca03b37389 */ /* 0x0002a800000e00b3 */
[----:B-1----:R1:W5:Y:S01]  /*18bc0*/  LDL.LU R0, [R1+0x54] ;  /* 0x0000540001007983 */ /* 0x0023620000300800 */
[----:B------:R-:W-:-:S04]  /*18bd0*/  MOV R3, 0x0 ;  /* 0x0000000000037802 */ /* 0x000fc80000000f00 */
[----:B--2---:R-:W-:Y:S05]  /*18be0*/  RET.REL.NODEC R2 `(_ZN7cutlass13device_kernelIN5flash19enable_sm80_to_sm89INS1_16FlashAttnFwdSm80INS1_25CollectiveMainloopFwdSm80ILi8ELi1ELb0EN4cute5tupleIJNS5_1CILi128EEENS7_ILi32EEENS7_ILi256EEEEEELi256ENS_10bfloat16_tEfNS_4arch4Sm80ELb0ELb0ELb0ELb1ELb1ELb1ELb1ELb1EEENS1_21CollectiveEpilogueFwdINS6_IJS8_SA_S9_EEENS6_IJNS7_ILi1EEESI_SI_EEESC_SE_Li256ELb1ELb1ELb1ELb0EEENS1_36VarlenDynamicPersistentTileSchedulerILi128ELi32ELi256ELi256ELb1ELb1ELb0ELb0ELb1ELb1EEEEEEEEEvNT_6ParamsE) ;  /* 0xfffe741002007950 */ /* 0x004fea0003c3ffff */
        .weak           $__internal_6_$__cuda_sm70_shflsync_up_p
        .type           $__internal_6_$__cuda_sm70_shflsync_up_p,@function
        .size           $__internal_6_$__cuda_sm70_shflsync_up_p,($__internal_7_$__cuda_sm70_votesync_ballot - $__internal_6_$__cuda_sm70_shflsync_up_p)
$__internal_6_$__cuda_sm70_shflsync_up_p:
[----:B------:R-:W-:Y:S02]  /*18bf0*/  MOV R4, RZ ;  /* 0x000000ff00047202 */ /* 0x000fe40000000f00 */
[----:B------:R-:W-:-:S04]  /*18c00*/  MOV R10, 0xffffffff ;  /* 0xffffffff000a7802 */ /* 0x000fc80000000f00 */
[----:B------:R-:W-:Y:S04]  /*18c10*/  WARPSYNC R10 ;  /* 0x0000000a00007348 */ /* 0x000fe80003800000 */
[----:B------:R1:W2:Y:S02]  /*18c20*/  SHFL.UP PT, R4, R0, R3, R4 ;  /* 0x0400000300047389 */ /* 0x0002a400000e0004 */
[----:B-1----:R-:W-:-:S04]  /*18c30*/  MOV R3, 0x0 ;  /* 0x0000000000037802 */ /* 0x002fc80000000f00 */
[----:B--2---:R-:W-:Y:S05]  /*18c40*/  RET.REL.NODEC R2 `(_ZN7cutlass13device_kernelIN5flash19enable_sm80_to_sm89INS1_16FlashAttnFwdSm80INS1_25CollectiveMainloopFwdSm80ILi8ELi1ELb0EN4cute5tupleIJNS5_1CILi128EEENS7_ILi32EEENS7_ILi256EEEEEELi256ENS_10bfloat16_tEfNS_4arch4Sm80ELb0ELb0ELb0ELb1ELb1ELb1ELb1ELb1EEENS1_21CollectiveEpilogueFwdINS6_IJS8_SA_S9_EEENS6_IJNS7_ILi1EEESI_SI_EEESC_SE_Li256ELb1ELb1ELb1ELb0EEENS1_36VarlenDynamicPersistentTileSchedulerILi128ELi32ELi256ELi256ELb1ELb1ELb0ELb0ELb1ELb1EEEEEEEEEvNT_6ParamsE) ;  /* 0xfffe73b002007950 */ /* 0x004fea0003c3ffff */
        .weak           $__internal_7_$__cuda_sm70_votesync_ballot
        .type           $__internal_7_$__cuda_sm70_votesync_ballot,@function
        .size           $__internal_7_$__cuda_sm70_votesync_ballot,(.L_x_3234 - $__internal_7_$__cuda_sm70_votesync_ballot)
$__internal_7_$__cuda_sm70_votesync_ballot:
[----:B------:R-:W-:Y:S01]  /*18c50*/  ISETP.NE.U32.AND P0, PT, R0, 0x1, PT ;  /* 0x000000010000780c */ /* 0x000fe20003f05070 */
[----:B------:R-:W-:-:S04]  /*18c60*/  IMAD.MOV.U32 R3, RZ, RZ, -0x1 ;  /* 0xffffffffff037424 */ /* 0x000fc800078e00ff */
[----:B------:R-:W-:Y:S08]  /*18c70*/  WARPSYNC R3 ;  /* 0x0000000300007348 */ /* 0x000ff00003800000 */
[----:B------:R-:W-:-:S04]  /*18c80*/  VOTE.ANY R0, PT, !P0 ;  /* 0x0000000000007806 */ /* 0x000fc800040e0100 */
[----:B------:R-:W-:Y:S01]  /*18c90*/  LOP3.LUT R0, R0, R3, RZ, 0xc0, !PT ;  /* 0x0000000300007212 */ /* 0x000fe200078ec0ff */
[----:B------:R-:W-:-:S04]  /*18ca0*/  IMAD.MOV.U32 R3, RZ, RZ, 0x0 ;  /* 0x00000000ff037424 */ /* 0x000fc800078e00ff */
[----:B------:R-:W-:Y:S05]  /*18cb0*/  RET.REL.NODEC R2 `(_ZN7cutlass13device_kernelIN5flash19enable_sm80_to_sm89INS1_16FlashAttnFwdSm80INS1_25CollectiveMainloopFwdSm80ILi8ELi1ELb0EN4cute5tupleIJNS5_1CILi128EEENS7_ILi32EEENS7_ILi256EEEEEELi256ENS_10bfloat16_tEfNS_4arch4Sm80ELb0ELb0ELb0ELb1ELb1ELb1ELb1ELb1EEENS1_21CollectiveEpilogueFwdINS6_IJS8_SA_S9_EEENS6_IJNS7_ILi1EEESI_SI_EEESC_SE_Li256ELb1ELb1ELb1ELb0EEENS1_36VarlenDynamicPersistentTileSchedulerILi128ELi32ELi256ELi256ELb1ELb1ELb0ELb0ELb1ELb1EEEEEEEEEvNT_6ParamsE) ;  /* 0xfffe734002007950 */ /* 0x000fea0003c3ffff */
.L_x_376:
        /* <DEDUP_REMOVED lines=12> */
.L_x_3234:


//--------------------- .text._ZN7cutlass13device_kernelIN5flash19enable_sm80_to_sm89INS1_16FlashAttnFwdSm80INS1_25CollectiveMainloopFwdSm80ILi8ELi1ELb1EN4cute5tupleIJNS5_1CILi128EEENS7_ILi48EEENS7_ILi256EEEEEELi256ENS_10bfloat16_tEfNS_4arch4Sm80ELb0ELb1ELb0ELb0ELb1ELb0ELb1ELb1EEENS1_21CollectiveEpilogueFwdINS6_IJS8_SA_S9_EEENS6_IJNS7_ILi1EEESI_SI_EEESC_SE_Li256ELb0ELb1ELb1ELb0EEENS1_19SingleTileSchedulerILb0ELb1ELb1ELi128EEEEEEEEEvNT_6ParamsE --------------------------
	.section	.text._ZN7cutlass13device_kernelIN5flash19enable_sm80_to_sm89INS1_16FlashAttnFwdSm80INS1_25CollectiveMainloopFwdSm80ILi8ELi1ELb1EN4cute5tupleIJNS5_1CILi128EEENS7_ILi48EEENS7_ILi256EEEEEELi256ENS_10bfloat16_tEfNS_4arch4Sm80ELb0ELb1ELb0ELb0ELb1ELb0ELb1ELb1EEENS1_21CollectiveEpilogueFwdINS6_IJS8_SA_S9_EEENS6_IJNS7_ILi1EEESI_SI_EEESC_SE_Li256ELb0ELb1ELb1ELb0EEENS1_19SingleTileSchedulerILb0ELb1ELb1ELi128EEEEEEEEEvNT_6ParamsE,"ax",@progbits
	.sectioninfo	@"SHI_REGISTERS=255"
	.align	128
.text._ZN7cutlass13device_kernelIN5flash19enable_sm80_to_sm89INS1_16FlashAttnFwdSm80INS1_25CollectiveMainloopFwdSm80ILi8ELi1ELb1EN4cute5tupleIJNS5_1CILi128EEENS7_ILi48EEENS7_ILi256EEEEEELi256ENS_10bfloat16_tEfNS_4arch4Sm80ELb0ELb1ELb0ELb0ELb1ELb0ELb1ELb1EEENS1_21CollectiveEpilogueFwdINS6_IJS8_SA_S9_EEENS6_IJNS7_ILi1EEESI_SI_EEESC_SE_Li256ELb0ELb1ELb1ELb0EEENS1_19SingleTileSchedulerILb0ELb1ELb1ELi128EEEEEEEEEvNT_6ParamsE:
        .type           _ZN7cutlass13device_kernelIN5flash19enable_sm80_to_sm89INS1_16FlashAttnFwdSm80INS1_25CollectiveMainloopFwdSm80ILi8ELi1ELb1EN4cute5tupleIJNS5_1CILi128EEENS7_ILi48EEENS7_ILi256EEEEEELi256ENS_10bfloat16_tEfNS_4arch4Sm80ELb0ELb1ELb0ELb0ELb1ELb0ELb1ELb1EEENS1_21CollectiveEpilogueFwdINS6_IJS8_SA_S9_EEENS6_IJNS7_ILi1EEESI_SI_EEESC_SE_Li256ELb0ELb1ELb1ELb0EEENS1_19SingleTileSchedulerILb0ELb1ELb1ELi128EEEEEEEEEvNT_6ParamsE,@function
        .size           _ZN7cutlass13device_kernelIN5flash19enable_sm80_to_sm89INS1_16FlashAttnFwdSm80INS1_25CollectiveMainloopFwdSm80ILi8ELi1ELb1EN4cute5tupleIJNS5_1CILi128EEENS7_ILi48EEENS7_ILi256EEEEEELi256ENS_10bfloat16_tEfNS_4arch4Sm80ELb0ELb1ELb0ELb0ELb1ELb0ELb1ELb1EEENS1_21CollectiveEpilogueFwdINS6_IJS8_SA_S9_EEENS6_IJNS7_ILi1EEESI_SI_EEESC_SE_Li256ELb0ELb1ELb1ELb0EEENS1_19SingleTileSchedulerILb0ELb1ELb1ELi128EEEEEEEEEvNT_6ParamsE,(.L_x_3239 - _ZN7cutlass13device_kernelIN5flash19enable_sm80_to_sm89INS1_16FlashAttnFwdSm80INS1_25CollectiveMainloopFwdSm80ILi8ELi1ELb1EN4cute5tupleIJNS5_1CILi128EEENS7_ILi48EEENS7_ILi256EEEEEELi256ENS_10bfloat16_tEfNS_4arch4Sm80ELb0ELb1ELb0ELb0ELb1ELb0ELb1ELb1EEENS1_21CollectiveEpilogueFwdINS6_IJS8_SA_S9_EEENS6_IJNS7_ILi1EEESI_SI_EEESC_SE_Li256ELb0ELb1ELb1ELb0EEENS1_19SingleTileSchedulerILb0ELb1ELb1ELi128EEEEEEEEEvNT_6ParamsE)
        .other          _ZN7cutlass13device_kernelIN5flash19enable_sm80_to_sm89INS1_16FlashAttnFwdSm80INS1_25CollectiveMainloopFwdSm80ILi8ELi1ELb1EN4cute5tupleIJNS5_1CILi128EEENS7_ILi48EEENS7_ILi256EEEEEELi256ENS_10bfloat16_tEfNS_4arch4Sm80ELb0ELb1ELb0ELb0ELb1ELb0ELb1ELb1EEENS1_21CollectiveEpilogueFwdINS6_IJS8_SA_S9_EEENS6_IJNS7_ILi1EEESI_SI_EEESC_SE_Li256ELb0ELb1ELb1ELb0EEENS1_19SingleTileSchedulerILb0ELb1ELb1ELi128EEEEEEEEEvNT_6ParamsE,@"STO_CUDA_ENTRY STV_DEFAULT"
_ZN7cutlass13device_kernelIN5flash19enable_sm80_to_sm89INS1_16FlashAttnFwdSm80INS1_25CollectiveMainloopFwdSm80ILi8ELi1ELb1EN4cute5tupleIJNS5_1CILi128EEENS7_ILi48EEENS7_ILi256EEEEEELi256ENS_10bfloat16_tEfNS_4arch4Sm80ELb0ELb1ELb0ELb0ELb1ELb0ELb1ELb1EEENS1_21CollectiveEpilogueFwdINS6_IJS8_SA_S9_EEENS6_IJNS7_ILi1EEESI_SI_EEESC_SE_Li256ELb0ELb1ELb1ELb0EEENS1_19SingleTileSchedulerILb0ELb1ELb1ELi128EEEEEEEEEvNT_6ParamsE:
        /* <DEDUP_REMOVED lines=18> */
.L_x_377:
[----:B------:R-:W-:Y:S02]  /*0120*/  ULDC.64 UR4, c[0x0][0x550] ;  /* 0x0001540000047ab9 */ /* 0x000fe40000000a00 */
[----:B------:R-:W-:Y:S02]  /*0130*/  UISETP.NE.AND UP0, UPT, UR4, 0x1, UPT ;  /* 0x000000010400788c */ /* 0x000fe4000bf05270 */
[----:B------:R-:W-:-:S02]  /*0140*/  UIMAD.WIDE.U32 UR8, UR6, UR5, URZ ;  /* 0x00000005060872a5 */ /* 0x000fc4000f8e003f */
[----:B------:R-:W-:Y:S02]  /*0150*/  ULDC UR4, c[0x0][0x558] ;  /* 0x0001560000047ab9 */ /* 0x000fe40000000800 */
[----:B------:R-:W-:-:S05]  /*0160*/  UMOV UR11, UR6 ;  /* 0x00000006000b7c82 */ /* 0x000fca0008000000 */
[----:B------:R-:W-:-:S03]  /*0170*/  @UP0 USHF.R.U32.HI UR11, URZ, UR4, UR9 ;  /* 0x000000043f0b0299 */ /* 0x000fc60008011609 */
.L_x_378:
        /* <DEDUP_REMOVED lines=14> */
[----:B------:R-:W-:Y:S01]  /*0260*/  IMAD.U32 R3, RZ, RZ, UR5 ;  /* 0x00000005ff037e24 */ /* 0x000fe2000f8e00ff */
[----:B------:R-:W1:Y:S01]  /*0270*/  S2UR UR26, SR_CTAID.X ;  /* 0x00000000001a79c3 */ /* 0x000e620000002500 */
[----:B------:R-:W-:Y:S02]  /*0280*/  ULDC UR6, c[0x0][0x2c4] ;  /* 0x0000b10000067ab9 */ /* 0x000fe40000000800 */
[----:B------:R-:W-:Y:S01]  /*0290*/  ULDC.64 UR4, c[0x0][0x2c8] ;  /* 0x0000b20000047ab9 */ /* 0x000fe20000000a00 */
[----:B------:R-:W2:Y:S01]  /*02a0*/  @P0 LDG.E R2, [R2.64] ;  /* 0x0000001602020981 */ /* 0x000ea2000c1e1900 */
[----:B------:R-:W-:Y:S02]  /*02b0*/  UISETP.NE.AND UP1, UPT, UR6, 0x1, UPT ;  /* 0x000000010600788c */ /* 0x000fe4000bf25270 */
[----:B------:R-:W-:-:S02]  /*02c0*/  UMOV UR14, 0x1 ;  /* 0x00000001000e7882 */ /* 0x000fc40000000000 */
[----:B------:R-:W-:Y:S02]  /*02d0*/  UMOV UR10, URZ ;  /* 0x0000003f000a7c82 */ /* 0x000fe40008000000 */
[----:B------:R-:W-:Y:S02]  /*02e0*/  ULDC UR12, c[0x0][0x168] ;  /* 0x00005a00000c7ab9 */ /* 0x000fe40000000800 */
[----:B------:R-:W-:Y:S02]  /*02f0*/  UP2UR UR13, UPR, URZ, 0x2 ;  /* 0x000000023f0d7883 */ /* 0x000fe40008000000 */
[----:B-1----:R-:W-:-:S04]  /*0300*/  USHF.L.U32 UR26, UR26, 0x7, URZ ;  /* 0x000000071a1a7899 */ /* 0x002fc8000800063f */
[----:B------:R-:W-:Y:S02]  /*0310*/  @UP1 UIADD3 UR16, UR26, 0x7f, URZ ;  /* 0x0000007f1a101890 */ /* 0x000fe4000fffe03f */
[----:B------:R-:W-:Y:S02]  /*0320*/  UIADD3 UR8, UR26, 0x7f, URZ ;  /* 0x0000007f1a087890 */ /* 0x000fe4000fffe03f */
[----:B------:R-:W-:-:S03]  /*0330*/  UIMAD.WIDE.U32 UR16, UR16, UR4, URZ ;  /* 0x00000004101072a5 */ /* 0x000fc6000f8e003f */
[----:B------:R-:W-:-:S04]  /*0340*/  ULDC UR4, c[0x0][0x2ac] ;  /* 0x0000ab0000047ab9 */ /* 0x000fc80000000800 */
[----:B------:R-:W-:Y:S02]  /*0350*/  @UP1 UMOV UR9, UR17 ;  /* 0x0000001100091c82 */ /* 0x000fe40008000000 */
[----:B------:R-:W-:-:S03]  /*0360*/  @UP1 USHF.R.U32.HI UR8, URZ, UR5, UR9 ;  /* 0x000000053f081299 */ /* 0x000fc60008011609 */
[----:B------:R-:W-:Y:S02]  /*0370*/  ULDC UR9, c[0x0][0x1d0] ;  /* 0x0000740000097ab9 */ /* 0x000fe40000000800 */
[----:B------:R-:W-:-:S03]  /*0380*/  UIMAD UR9, UR4, UR9, URZ ;  /* 0x00000009040972a4 */ /* 0x000fc6000f8e023f */
[----:B------:R-:W-:Y:S02]  /*0390*/  ULDC.64 UR4, c[0x0][0x328] ;  /* 0x0000ca0000047ab9 */ /* 0x000fe40000000a00 */
[----:B------:R-:W-:Y:S02]  /*03a0*/  UISETP.LE.AND UP0, UPT, UR14, UR5, UPT ;  /* 0x000000050e00728c */ /* 0x000fe4000bf03270 */
[----:B------:R-:W-:-:S04]  /*03b0*/  UIADD3 UR12, UR9, -UR12, UR14 ;  /* 0x8000000c090c7290 */ /* 0x000fc8000fffe00e */
[----:B------:R-:W-:Y:S02]  /*03c0*/  UIADD3 UR5, UR12, UR8, URZ ;  /* 0x000000080c057290 */ /* 0x000fe4000fffe03f */
[----:B------:R-:W-:Y:S02]  /*03d0*/  UP2UR UR12, UPR, URZ, 0x1 ;  /* 0x000000013f0c7883 */ /* 0x000fe40008000000 */
[----:B------:R-:W-:Y:S01]  /*03e0*/  UIADD3 UR8, UR5, UR4, URZ ;  /* 0x0000000405087290 */ /* 0x000fe2000fffe03f */
[----:B--2---:R1:W2:Y:S01]  /*03f0*/  @P0 R2UR UR10, R2 ;  /* 0x00000000020a03c2 */ /* 0x0042a200000e0000 */
[----:B------:R-:W-:-:S13]  /*0400*/  PLOP3.LUT P0, PT, PT, PT, UP0, 0x40, 0x0 ;  /* 0x000000000000781c */ /* 0x000fda0003f0e808 */
[----:B------:R-:W-:Y:S05]  /*0410*/  @P0 BRA `(.L_x_379) ;  /* 0x0000016000000947 */ /* 0x000fea0003800000 */
[----:B------:R-:W-:Y:S01]  /*0420*/  ISETP.LT.AND P0, PT, RZ, UR5, PT ;  /* 0x00000005ff007c0c */ /* 0x000fe2000bf01270 */
[----:B------:R-:W-:-:S12]  /*0430*/  UIADD3 UR16, UR5, -0x1, URZ ;  /* 0xffffffff05107890 */ /* 0x000fd8000fffe03f */
[----:B------:R-:W-:Y:S05]  /*0440*/  @P0 BRA `(.L_x_380) ;  /* 0x0000009000000947 */ /* 0x000fea0003800000 */
[----:B------:R-:W-:Y:S02]  /*0450*/  ULDC UR4, c[0x0][0x32c] ;  /* 0x0000cb0000047ab9 */ /* 0x000fe40000000800 */
[----:B------:R-:W-:Y:S02]  /*0460*/  UISETP.NE.AND UP0, UPT, UR14, UR4, UPT ;  /* 0x000000040e00728c */ /* 0x000fe4000bf05270 */
[----:B------:R-:W-:-:S03]  /*0470*/  UIADD3 UR16, -UR5, URZ, URZ ;  /* 0x0000003f05107290 */ /* 0x000fc6000fffe13f */
[----:B------:R-:W-:Y:S02]  /*0480*/  ULDC.64 UR4, c[0x0][0x330] ;  /* 0x0000cc0000047ab9 */ /* 0x000fe40000000a00 */
[----:B------:R-:W-:-:S07]  /*0490*/  UIMAD.WIDE.U32 UR18, UR16, UR4, URZ ;  /* 0x00000004101272a5 */ /* 0x000fce000f8e003f */
[----:B------:R-:W-:Y:S02]  /*04a0*/  @UP0 UMOV UR17, UR19 ;  /* 0x0000001300110c82 */ /* 0x000fe40008000000 */
[----:B------:R-:W-:-:S04]  /*04b0*/  @UP0 USHF.R.U32.HI UR16, URZ, UR5, UR17 ;  /* 0x000000053f100299 */ /* 0x000fc80008011611 */
[----:B------:R-:W-:Y:S01]  /*04c0*/  ULOP3.LUT UR16, URZ, UR16, URZ, 0x33, !UPT ;  /* 0x000000103f107292 */ /* 0x000fe2000f8e333f */
[----:B------:R-:W-:Y:S05]  /*04d0*/  BRA `(.L_x_381) ;  /* 0x0000006000007947 */ /* 0x000fea0003800000 */
.L_x_380:
[----:B------:R-:W-:Y:S02]  /*04e0*/  ULDC UR4, c[0x0][0x32c] ;  /* 0x0000cb0000047ab9 */ /* 0x000fe40000000800 */
[----:B------:R-:W-:-:S03]  /*04f0*/  UISETP.NE.AND UP0, UPT, UR14, UR4, UPT ;  /* 0x000000040e00728c */ /* 0x000fc6000bf05270 */
[----:B------:R-:W-:Y:S02]  /*0500*/  ULDC.64 UR4, c[0x0][0x330] ;  /* 0x0000cc0000047ab9 */ /* 0x000fe40000000a00 */
[----:B------:R-:W-:-:S07]  /*0510*/  UIMAD.WIDE.U32 UR18, UR16, UR4, URZ ;  /* 0x00000004101272a5 */ /* 0x000fce000f8e003f */
[----:B------:R-:W-:Y:S02]  /*0520*/  @UP0 UMOV UR17, UR19 ;  /* 0x0000001300110c82 */ /* 0x000fe40008000000 */
[----:B------:R-:W-:Y:S02]  /*0530*/  @UP0 USHF.R.U32.HI UR16, URZ, UR5, UR17 ;  /* 0x000000053f100299 */ /* 0x000fe40008011611 */
.L_x_381:
[----:B------:R-:W-:Y:S02]  /*0540*/  ULDC UR4, c[0x0][0x32c] ;  /* 0x0000cb0000047ab9 */ /* 0x000fe40000000800 */
[----:B------:R-:W-:-:S04]  /*0550*/  UIMAD UR4, UR16, UR4, UR4 ;  /* 0x00000004100472a4 */ /* 0x000fc8000f8e0204 */
[----:B------:R-:W-:-:S04]  /*0560*/  UISETP.LT.AND UP0, UPT, UR8, UR4, UPT ;  /* 0x000000040800728c */ /* 0x000fc8000bf01270 */
[----:B------:R-:W-:Y:S02]  /*0570*/  USEL UR8, UR8, UR4, UP0 ;  /* 0x0000000408087287 */ /* 0x000fe40008000000 */
.L_x_379:
[----:B------:R-:W-:Y:S02]  /*0580*/  UISETP.NE.AND UP0, UPT, UR6, 0x1, UPT ;  /* 0x000000010600788c */ /* 0x000fe4000bf05270 */
[----:B------:R-:W-:Y:S02]  /*0590*/  UIADD3 UR14, UR9, 0x2f, URZ ;  /* 0x0000002f090e7890 */ /* 0x000fe4000fffe03f */
[----:B------:R-:W-:Y:S02]  /*05a0*/  ULDC.64 UR4, c[0x0][0x2c8] ;  /* 0x0000b20000047ab9 */ /* 0x000fe40000000a00 */
[----:B------:R-:W-:Y:S02]  /*05b0*/  UIMAD.WIDE.U32 UR18, UR26, UR4, URZ ;  /* 0x000000041a1272a5 */ /* 0x000fe4000f8e003f */
[----:B------:R-:W-:Y:S02]  /*05c0*/  UIMAD.WIDE UR20, UR14, 0x2aaaaaab, URZ ;  /* 0x2aaaaaab0e1478a5 */ /* 0x000fe4000f8e023f */
[----:B------:R-:W-:-:S02]  /*05d0*/  UIADD3 UR16, UR8, 0x2f, URZ ;  /* 0x0000002f08107890 */ /* 0x000fc4000fffe03f */
[----:B------:R-:W-:Y:S02]  /*05e0*/  UISETP.NE.AND UP1, UPT, UR12, URZ, UPT ;  /* 0x0000003f0c00728c */ /* 0x000fe4000bf25270 */
[----:B------:R-:W-:Y:S02]  /*05f0*/  UMOV UR4, UR26 ;  /* 0x0000001a00047c82 */ /* 0x000fe40008000000 */
[----:B------:R-:W-:Y:S02]  /*0600*/  UIMAD.WIDE UR16, UR16, 0x2aaaaaab, URZ ;  /* 0x2aaaaaab101078a5 */ /* 0x000fe4000f8e023f */
[----:B------:R-:W-:Y:S01]  /*0610*/  @UP0 USHF.R.U32.HI UR4, URZ, UR5, UR19 ;  /* 0x000000053f040299 */ /* 0x000fe20008011613 */
[----:B------:R-:W-:Y:S01]  /*0620*/  PLOP3.LUT P0, PT, PT, PT, UP1, 0x40, 0x0 ;  /* 0x000000000000781c */ /* 0x000fe20003f0e818 */
[----:B------:R-:W-:Y:S02]  /*0630*/  USHF.R.U32.HI UR8, URZ, 0x1f, UR17 ;  /* 0x0000001f3f087899 */ /* 0x000fe40008011611 */
[----:B------:R-:W-:-:S02]  /*0640*/  UMOV UR19, UR21 ;  /* 0x0000001500137c82 */ /* 0x000fc40008000000 */
[----:B------:R-:W-:Y:S02]  /*0650*/  USHF.R.U32.HI UR14, URZ, 0x1f, UR19 ;  /* 0x0000001f3f0e7899 */ /* 0x000fe40008011613 */
[----:B------:R-:W-:Y:S02]  /*0660*/  ULDC UR25, c[0x0][0x168] ;  /* 0x00005a0000197ab9 */ /* 0x000fe40000000800 */
[----:B------:R-:W-:Y:S02]  /*0670*/  UIADD3 UR25, UR9, -UR25, URZ ;  /* 0x8000001909197290 */ /* 0x000fe4000fffe03f */
[----:B------:R-:W-:Y:S02]  /*0680*/  ULEA.HI.SX32 UR14, UR19, UR14, 0x1d ;  /* 0x0000000e130e7291 */ /* 0x000fe4000f8fea3f */
[----:B------:R-:W-:Y:S02]  /*0690*/  ULEA.HI.SX32 UR17, UR17, UR8, 0x1d ;  /* 0x0000000811117291 */ /* 0x000fe4000f8fea3f */
[----:B------:R-:W-:-:S02]  /*06a0*/  UIADD3 UR4, UR25, UR4, URZ ;  /* 0x0000000419047290 */ /* 0x000fc4000fffe03f */
[----:B------:R-:W-:Y:S02]  /*06b0*/  UISETP.LT.AND UP0, UPT, UR14, UR17, UPT ;  /* 0x000000110e00728c */ /* 0x000fe4000bf01270 */
[----:B------:R-:W-:Y:S02]  /*06c0*/  ULDC UR5, c[0x0][0x324] ;  /* 0x0000c90000057ab9 */ /* 0x000fe40000000800 */
[----:B------:R-:W-:Y:S02]  /*06d0*/  UIADD3 UR8, UR4, -UR5, URZ ;  /* 0x8000000504087290 */ /* 0x000fe4000fffe03f */
[----:B------:R-:W-:Y:S01]  /*06e0*/  USEL UR24, UR14, UR17, UP0 ;  /* 0x000000110e187287 */ /* 0x000fe20008000000 */
[----:B------:R-:W-:Y:S05]  /*06f0*/  @P0 BRA `(.L_x_382) ;  /* 0x0000015000000947 */ /* 0x000fea0003800000 */
[----:B------:R-:W-:Y:S02]  /*0700*/  UMOV UR14, UR4 ;  /* 0x00000004000e7c82 */ /* 0x000fe40008000000 */
[----:B------:R-:W-:-:S06]  /*0710*/  UISETP.GT.AND UP0, UPT, UR14, -0x1, UPT ;  /* 0xffffffff0e00788c */ /* 0x000fcc000bf04270 */
[----:B------:R-:W-:-:S13]  /*0720*/  PLOP3.LUT P0, PT, PT, PT, UP0, 0x80, 0x0 ;  /* 0x000000000000781c */ /* 0x000fda0003f0f008 */
[----:B------:R-:W-:Y:S05]  /*0730*/  @P0 BRA `(.L_x_383) ;  /* 0x0000008000000947 */ /* 0x000fea0003800000 */
[----:B------:R-:W-:Y:S02]  /*0740*/  ULDC UR4, c[0x0][0x32c] ;  /* 0x0000cb0000047ab9 */ /* 0x000fe40000000800 */
[----:B------:R-:W-:Y:S02]  /*0750*/  UISETP.NE.AND UP0, UPT, UR4, 0x1, UPT ;  /* 0x000000010400788c */ /* 0x000fe4000bf05270 */
[----:B------:R-:W-:Y:S02]  /*0760*/  ULOP3.LUT UR14, URZ, UR14, URZ, 0x33, !UPT ;  /* 0x0000000e3f0e7292 */ /* 0x000fe4000f8e333f */
[----:B------:R-:W-:Y:S02]  /*0770*/  ULDC.64 UR4, c[0x0][0x330] ;  /* 0x0000cc0000047ab9 */ /* 0x000fe40000000a00 */
[----:B------:R-:W-:-:S05]  /*0780*/  UIMAD.WIDE.U32 UR16, UR14, UR4, URZ ;  /* 0x000000040e1072a5 */ /* 0x000fca000f8e003f */
[----:B------:R-:W-:-:S04]  /*0790*/  @UP0 USHF.R.U32.HI UR14, URZ, UR5, UR17 ;  /* 0x000000053f0e0299 */ /* 0x000fc80008011611 */
[----:B------:R-:W-:Y:S01]  /*07a0*/  ULOP3.LUT UR14, URZ, UR14, URZ, 0x33, !UPT ;  /* 0x0000000e3f0e7292 */ /* 0x000fe2000f8e333f */
[----:B------:R-:W-:Y:S05]  /*07b0*/  BRA `(.L_x_384) ;  /* 0x0000005000007947 */ /* 0x000fea0003800000 */
.L_x_383:
[----:B------:R-:W-:Y:S02]  /*07c0*/  ULDC UR4, c[0x0][0x32c] ;  /* 0x0000cb0000047ab9 */ /* 0x000fe40000000800 */
[----:B------:R-:W-:-:S03]  /*07d0*/  UISETP.NE.AND UP0, UPT, UR4, 0x1, UPT ;  /* 0x000000010400788c */ /* 0x000fc6000bf05270 */
[----:B------:R-:W-:Y:S02]  /*07e0*/  ULDC.64 UR4, c[0x0][0x330] ;  /* 0x0000cc0000047ab9 */ /* 0x000fe40000000a00 */
[----:B------:R-:W-:-:S06]  /*07f0*/  UIMAD.WIDE.U32 UR16, UR14, UR4, URZ ;  /* 0x000000040e1072a5 */ /* 0x000fcc000f8e003f */
[----:B------:R-:W-:Y:S02]  /*0800*/  @UP0 USHF.R.U32.HI UR14, URZ, UR5, UR17 ;  /* 0x000000053f0e0299 */ /* 0x000fe40008011611 */
.L_x_384:
[----:B------:R-:W-:Y:S02]  /*0810*/  ULDC UR4, c[0x0][0x32c] ;  /* 0x0000cb0000047ab9 */ /* 0x000fe40000000800 */
[----:B------:R-:W-:-:S04]  /*0820*/  UIMAD UR4, UR14, UR4, URZ ;  /* 0x000000040e0472a4 */ /* 0x000fc8000f8e023f */
[----:B------:R-:W-:-:S04]  /*0830*/  UISETP.LT.AND UP0, UPT, UR8, UR4, UPT ;  /* 0x000000040800728c */ /* 0x000fc8000bf01270 */
[----:B------:R-:W-:-:S04]  /*0840*/  USEL UR8, UR8, UR4, !UP0 ;  /* 0x0000000408087287 */ /* 0x000fc8000c000000 */
.L_x_382:
[----:B------:R-:W-:-:S04]  /*0850*/  UIMAD.WIDE UR4, UR8, 0x2aaaaaab, URZ ;  /* 0x2aaaaaab080478a5 */ /* 0x000fc8000f8e023f */
[----:B------:R-:W-:-:S04]  /*0860*/  USHF.R.U32.HI UR4, URZ, 0x1f, UR5 ;  /* 0x0000001f3f047899 */ /* 0x000fc80008011605 */
[----:B------:R-:W-:-:S03]  /*0870*/  ULEA.HI.SX32 UR4, UR5, UR4, 0x1d ;  /* 0x0000000405047291 */ /* 0x000fc6000f8fea3f */
[----:B------:R-:W-:Y:S02]  /*0880*/  ULDC UR5, c[0x0][0x338] ;  /* 0x0000ce0000057ab9 */ /* 0x000fe40000000800 */
[----:B------:R-:W-:-:S04]  /*0890*/  UISETP.LT.AND UP0, UPT, URZ, UR4, UPT ;  /* 0x000000043f00728c */ /* 0x000fc8000bf01270 */
[----:B------:R-:W-:Y:S02]  /*08a0*/  USEL UR8, URZ, UR4, !UP0 ;  /* 0x000000043f087287 */ /* 0x000fe4000c000000 */
[----:B------:R-:W-:Y:S02]  /*08b0*/  USHF.R.U32.HI UR4, URZ, 0x10, UR7 ;  /* 0x000000103f047899 */ /* 0x000fe40008011607 */
[----:B------:R-:W-:Y:S02]  /*08c0*/  UISETP.GT.AND UP0, UPT, UR24, UR8, UPT ;  /* 0x000000081800728c */ /* 0x000fe4000bf04270 */
[----:B------:R-:W-:-:S04]  /*08d0*/  UISETP.NE.AND UP1, UPT, UR4, URZ, UPT ;  /* 0x0000003f0400728c */ /* 0x000fc8000bf25270 */
[----:B------:R-:W-:Y:S01]  /*08e0*/  PLOP3.LUT P0, PT, PT, PT, UP0, 0x80, 0x0 ;  /* 0x000000000000781c */ /* 0x000fe20003f0f008 */
[----:B------:R-:W-:-:S03]  /*08f0*/  USEL UR5, UR4, UR5, UP1 ;  /* 0x0000000504057287 */ /* 0x000fc60008800000 */
[----:B------:R-:W-:-:S09]  /*0900*/  UMOV UR4, URZ ;  /* 0x0000003f00047c82 */ /* 0x000fd20008000000 */
[----:B------:R-:W-:Y:S05]  /*0910*/  @!P0 BRA `(.L_x_385) ;  /* 0x0000024000008947 */ /* 0x000fea0003800000 */
[----:B-1----:R-:W-:Y:S01]  /*0920*/  IMAD.U32 R2, RZ, RZ, UR5 ;  /* 0x00000005ff027e24 */ /* 0x002fe2000f8e00ff */
[----:B------:R-:W-:Y:S02]  /*0930*/  UIADD3 UR18, UR5, -0x1, UR24 ;  /* 0xffffffff05127890 */ /* 0x000fe4000fffe018 */
[----:B------:R-:W-:Y:S02]  /*0940*/  UMOV UR20, URZ ;  /* 0x0000003f00147c82 */ /* 0x000fe40008000000 */
[-C--:B------:R-:W-:Y:S01]  /*0950*/  IABS R0, R2.reuse ;  /* 0x0000000200007213 */ /* 0x080fe20000000000 */
[----:B------:R-:W-:Y:S01]  /*0960*/  UIADD3 UR18, -UR8, UR18, URZ ;  /* 0x0000001208127290 */ /* 0x000fe2000fffe13f */
[----:B------:R-:W-:Y:S02]  /*0970*/  IABS R2, R2 ;  /* 0x0000000200027213 */ /* 0x000fe40000000000 */
[----:B------:R-:W1:Y:S02]  /*0980*/  R2UR UR17, R0 ;  /* 0x00000000001173c2 */ /* 0x000e6400000e0000 */
[----:B-1----:R-:W1:Y:S08]  /*0990*/  I2F.RP R0, UR17 ;  /* 0x0000001100007d06 */ /* 0x002e700008209400 */
[----:B-1----:R-:W1:Y:S02]  /*09a0*/  MUFU.RCP R0, R0 ;  /* 0x0000000000007308 */ /* 0x002e640000001000 */
[----:B-1----:R-:W-:-:S06]  /*09b0*/  IADD3 R0, R0, 0xffffffe, RZ ;  /* 0x0ffffffe00007810 */ /* 0x002fcc0007ffe0ff */
[----:B------:R-:W1:Y:S02]  /*09c0*/  F2I.FTZ.U32.TRUNC.NTZ R0, R0 ;  /* 0x0000000000007305 */ /* 0x000e64000021f000 */
[----:B-1----:R1:W3:Y:S02]  /*09d0*/  R2UR UR21, R0 ;  /* 0x00000000001573c2 */ /* 0x0022e400000e0000 */
[----:B-1----:R-:W-:Y:S01]  /*09e0*/  IMAD.U32 R0, RZ, RZ, UR18 ;  /* 0x00000012ff007e24 */ /* 0x002fe2000f8e00ff */
[----:B---3--:R-:W-:Y:S02]  /*09f0*/  UIADD3 UR4, URZ, -UR21, URZ ;  /* 0x800000153f047290 */ /* 0x008fe4000fffe03f */
[----:B------:R-:W-:Y:S02]  /*0a00*/  ULOP3.LUT UR18, UR18, UR5, URZ, 0x3c, !UPT ;  /* 0x0000000512127292 */ /* 0x000fe4000f8e3c3f */
[----:B------:R-:W-:Y:S01]  /*0a10*/  IABS R0, R0 ;  /* 0x0000000000007213 */ /* 0x000fe20000000000 */
[----:B------:R-:W-:-:S04]  /*0a20*/  UIMAD UR4, UR4, UR17, URZ ;  /* 0x00000011040472a4 */ /* 0x000fc8000f8e023f */
[----:B------:R-:W-:Y:S01]  /*0a30*/  IMAD.MOV.U32 R3, RZ, RZ, R0 ;  /* 0x000000ffff037224 */ /* 0x000fe200078e0000 */
[----:B------:R-:W-:Y:S01]  /*0a40*/  UIMAD.WIDE.U32 UR20, UR21, UR4, UR20 ;  /* 0x00000004151472a5 */ /* 0x000fe2000f8e0014 */
[----:B------:R-:W-:Y:S02]  /*0a50*/  IMAD.MOV R0, RZ, RZ, -R2 ;  /* 0x000000ffff007224 */ /* 0x000fe400078e0a02 */
[----:B------:R-:W1:Y:S04]  /*0a60*/  R2UR UR16, R3 ;  /* 0x00000000031073c2 */ /* 0x000e6800000e0000 */
[----:B------:R-:W-:-:S04]  /*0a70*/  UMOV UR19, UR21 ;  /* 0x0000001500137c82 */ /* 0x000fc80008000000 */
[----:B------:R-:W3:Y:S01]  /*0a80*/  R2UR UR14, R0 ;  /* 0x00000000000e73c2 */ /* 0x000ee200000e0000 */
[----:B-1----:R-:W-:-:S07]  /*0a90*/  UIMAD.WIDE.U32 UR20, UR19, UR16, URZ ;  /* 0x00000010131472a5 */ /* 0x002fce000f8e003f */
[----:B------:R-:W-:Y:S02]  /*0aa0*/  UMOV UR19, UR21 ;  /* 0x0000001500137c82 */ /* 0x000fe40008000000 */
[----:B---3--:R-:W-:-:S04]  /*0ab0*/  UIMAD UR14, UR19, UR14, UR16 ;  /* 0x0000000e130e72a4 */ /* 0x008fc8000f8e0210 */
[----:B------:R-:W-:-:S11]  /*0ac0*/  UISETP.GT.U32.AND UP0, UPT, UR17, UR14, UPT ;  /* 0x0000000e1100728c */ /* 0x000fd6000bf04070 */
[----:B------:R-:W-:Y:S02]  /*0ad0*/  @!UP0 UIADD3 UR14, UR14, -UR17, URZ ;  /* 0x800000110e0e8290 */ /* 0x000fe4000fffe03f */
[----:B------:R-:W-:Y:S02]  /*0ae0*/  @!UP0 UIADD3 UR19, UR19, 0x1, URZ ;  /* 0x0000000113138890 */ /* 0x000fe4000fffe03f */
[----:B------:R-:W-:Y:S02]  /*0af0*/  UISETP.GE.U32.AND UP1, UPT, UR14, UR17, UPT ;  /* 0x000000110e00728c */ /* 0x000fe4000bf26070 */
[----:B------:R-:W-:-:S09]  /*0b00*/  UISETP.GE.AND UP0, UPT, UR18, URZ, UPT ;  /* 0x0000003f1200728c */ /* 0x000fd2000bf06270 */
[----:B------:R-:W-:Y:S02]  /*0b10*/  @UP1 UIADD3 UR19, UR19, 0x1, URZ ;  /* 0x0000000113131890 */ /* 0x000fe4000fffe03f */
[----:B------:R-:W-:-:S05]  /*0b20*/  UISETP.NE.AND UP1, UPT, UR5, URZ, UPT ;  /* 0x0000003f0500728c */ /* 0x000fca000bf25270 */
[----:B------:R-:W-:Y:S02]  /*0b30*/  UMOV UR4, UR19 ;  /* 0x0000001300047c82 */ /* 0x000fe40008000000 */
[----:B------:R-:W-:-:S04]  /*0b40*/  @!UP0 UIADD3 UR4, -UR4, URZ, URZ ;  /* 0x0000003f04048290 */ /* 0x000fc8000fffe13f */
[----:B------:R-:W-:Y:S02]  /*0b50*/  @!UP1 ULOP3.LUT UR4, URZ, UR5, URZ, 0x33, !UPT ;  /* 0x000000053f049292 */ /* 0x000fe4000f8e333f */
.L_x_385:
[----:B------:R-:W-:Y:S01]  /*0b60*/  ULOP3.LUT UR7, UR7, 0xffff, URZ, 0xc0, !UPT ;  /* 0x0000ffff07077892 */ /* 0x000fe2000f8ec03f */
[----:B------:R-:W-:Y:S01]  /*0b70*/  PLOP3.LUT P2, PT, PT, PT, PT, 0x80, 0x0 ;  /* 0x000000000000781c */ /* 0x000fe20003f4f070 */
[----:B------:R-:W-:Y:S01]  /*0b80*/  CS2R R14, SRZ ;  /* 0x00000000000e7805 */ /* 0x000fe2000001ff00 */
[----:B------:R-:W-:Y:S01]  /*0b90*/  CS2R R130, SRZ ;  /* 0x0000000000827805 */ /* 0x000fe2000001ff00 */
[----:B------:R-:W-:Y:S01]  /*0ba0*/  UIMAD UR8, UR7, UR4, UR8 ;  /* 0x00000004070872a4 */ /* 0x000fe2000f8e0208 */
        /* <DEDUP_REMOVED lines=72> */
[----:B------:R-:W-:Y:S02]  /*1030*/  UISETP.NE.AND.EX UP0, UPT, URZ, UR5, UPT, UP0 ;  /* 0x000000053f00728c */ /* 0x000fe4000bf05300 */
[----:B------:R-:W-:-:S04]  /*1040*/  UISETP.NE.AND UP1, UPT, UR13, URZ, UPT ;  /* 0x0000003f0d00728c */ /* 0x000fc8000bf25270 */
[----:B------:R-:W-:-:S05]  /*1050*/  PLOP3.LUT P0, PT, PT, PT, UP0, 0x80, 0x0 ;  /* 0x000000000000781c */ /* 0x000fca0003f0f008 */
[----:B------:R-:W-:Y:S02]  /*1060*/  @UP0 UMOV UR4, 0x4 ;  /* 0x0000000400040882 */ /* 0x000fe40000000000 */
[----:B------:R-:W-:-:S06]  /*1070*/  @UP0 UIMAD.WIDE UR4, UR15, UR4, UR16 ;  /* 0x000000040f0402a5 */ /* 0x000fcc000f8e0210 */
[----:B-1----:R-:W-:Y:S02]  /*1080*/  IMAD.U32 R2, RZ, RZ, UR4 ;  /* 0x00000004ff027e24 */ /* 0x002fe4000f8e00ff */
[----:B------:R-:W-:Y:S01]  /*1090*/  IMAD.U32 R3, RZ, RZ, UR5 ;  /* 0x00000005ff037e24 */ /* 0x000fe2000f8e00ff */
[----:B------:R-:W-:Y:S01]  /*10a0*/  SHF.R.S32.HI R66, RZ, 0x1f, R132 ;  /* 0x0000001fff427819 */ /* 0x000fe20000011484 */
[----:B------:R-:W-:Y:S02]  /*10b0*/  UMOV UR14, 0x30 ;  /* 0x00000030000e7882 */ /* 0x000fe40000000000 */
[----:B------:R-:W-:Y:S01]  /*10c0*/  UIMAD UR17, UR24, UR14, -0x30 ;  /* 0xffffffd0181174a4 */ /* 0x000fe2000f8e020e */
[----:B------:R-:W3:Y:S01]  /*10d0*/  @P0 LDG.E R2, [R2.64] ;  /* 0x0000001602020981 */ /* 0x000ee2000c1e1900 */
[----:B------:R-:W-:Y:S01]  /*10e0*/  IMAD.MOV.U32 R4, RZ, RZ, c[0x0][0x2b8] ;  /* 0x0000ae00ff047624 */ /* 0x000fe200078e00ff */
[----:B------:R-:W-:Y:S01]  /*10f0*/  ULDC.64 UR4, c[0x0][0x2b0] ;  /* 0x0000ac0000047ab9 */ /* 0x000fe20000000a00 */
[----:B------:R-:W-:Y:S01]  /*1100*/  IMAD.MOV.U32 R22, RZ, RZ, RZ ;  /* 0x000000ffff167224 */ /* 0x000fe200078e00ff */
[----:B------:R-:W-:Y:S02]  /*1110*/  BAR.SYNC.DEFER_BLOCKING 0x0 ;  /* 0x0000000000007b1d */ /* 0x000fe40000010000 */
[----:B------:R-:W-:Y:S01]  /*1120*/  ISETP.NE.AND P1, PT, R4, 0x1, PT ;  /* 0x000000010400780c */ /* 0x000fe20003f25270 */
[----:B------:R-:W-:-:S03]  /*1130*/  USHF.R.S32.HI UR19, URZ, 0x1f, UR15 ;  /* 0x0000001f3f137899 */ /* 0x000fc6000801140f */
[----:B---3--:R1:W3:Y:S02]  /*1140*/  @P0 R2UR UR16, R2 ;  /* 0x00000000021003c2 */ /* 0x0082e400000e0000 */
[----:B---3--:R-:W-:Y:S02]  /*1150*/  @!UP0 UMOV UR16, UR15 ;  /* 0x0000000f00108c82 */ /* 0x008fe40008000000 */
[----:B------:R-:W-:Y:S02]  /*1160*/  USHF.R.S32.HI UR7, URZ, 0x1f, UR16 ;  /* 0x0000001f3f077899 */ /* 0x000fe40008011410 */
[----:B------:R-:W-:Y:S02]  /*1170*/  UIMAD.WIDE.U32 UR20, UR16, UR4, URZ ;  /* 0x00000004101472a5 */ /* 0x000fe4000f8e003f */
[----:B------:R-:W-:-:S04]  /*1180*/  UIMAD UR7, UR7, UR4, URZ ;  /* 0x00000004070772a4 */ /* 0x000fc8000f8e023f */
[----:B------:R-:W-:Y:S01]  /*1190*/  UIMAD UR7, UR16, UR5, UR7 ;  /* 0x00000005100772a4 */ /* 0x000fe2000f8e0207 */
[----:B-1----:R-:W-:-:S03]  /*11a0*/  LEA.HI R2, R66, R132, RZ, 0x3 ;  /* 0x0000008442027211 */ /* 0x002fc600078f18ff */
[----:B------:R-:W-:Y:S02]  /*11b0*/  UIADD3 UR7, UR21, UR7, URZ ;  /* 0x0000000715077290 */ /* 0x000fe4000fffe03f */
[----:B------:R-:W-:Y:S01]  /*11c0*/  USHF.R.S32.HI UR16, URZ, 0x1f, UR11 ;  /* 0x0000001f3f107899 */ /* 0x000fe2000801140b */
[----:B------:R-:W-:Y:S01]  /*11d0*/  LOP3.LUT R0, R2, 0xfffffff8, RZ, 0xc0, !PT ;  /* 0xfffffff802007812 */ /* 0x000fe200078ec0ff */
[----:B------:R-:W-:Y:S01]  /*11e0*/  ULDC.64 UR4, c[0x0][0x1b8] ;  /* 0x00006e0000047ab9 */ /* 0x000fe20000000a00 */
[----:B------:R-:W-:-:S03]  /*11f0*/  SHF.R.S32.HI R21, RZ, 0x3, R2 ;  /* 0x00000003ff157819 */ /* 0x000fc60000011402 */
[----:B------:R-:W-:-:S04]  /*1200*/  IMAD.IADD R19, R132, 0x1, -R0 ;  /* 0x0000000184137824 */ /* 0x000fc800078e0a00 */
[----:B------:R-:W-:-:S05]  /*1210*/  IMAD R31, R19, 0x20, R21 ;  /* 0x00000020131f7824 */ /* 0x000fca00078e0215 */
[C---:B------:R-:W-:Y:S01]  /*1220*/  IADD3 R0, R31.reuse, UR17, RZ ;  /* 0x000000111f007c10 */ /* 0x040fe2000fffe0ff */
[----:B------:R-:W-:Y:S01]  /*1230*/  UIMAD UR18, UR16, UR4, URZ ;  /* 0x00000004101272a4 */ /* 0x000fe2000f8e023f */
[----:B------:R-:W-:Y:S01]  /*1240*/  IADD3 R5, R31, UR26, RZ ;  /* 0x0000001a1f057c10 */ /* 0x000fe2000fffe0ff */
[----:B------:R-:W-:Y:S01]  /*1250*/  UIMAD.WIDE.U32 UR28, UR11, UR4, URZ ;  /* 0x000000040b1c72a5 */ /* 0x000fe2000f8e003f */
[C---:B------:R-:W-:Y:S01]  /*1260*/  ISETP.GE.AND P0, PT, R0.reuse, UR9, PT ;  /* 0x0000000900007c0c */ /* 0x040fe2000bf06270 */
[----:B------:R-:W-:Y:S01]  /*1270*/  IMAD.SHL.U32 R39, R19, 0x8, RZ ;  /* 0x0000000813277824 */ /* 0x000fe200078e00ff */
[----:B--2---:R-:W-:Y:S01]  /*1280*/  IADD3 R10, R0, UR10, RZ ;  /* 0x0000000a000a7c10 */ /* 0x004fe2000fffe0ff */
[----:B------:R-:W-:Y:S01]  /*1290*/  UIMAD UR27, UR24, -0x30, UR14 ;  /* 0xffffffd0181b78a4 */ /* 0x000fe2000f8e020e */
[----:B------:R-:W-:Y:S01]  /*12a0*/  ISETP.GT.OR P0, PT, R31, 0x2f, P0 ;  /* 0x0000002f1f00780c */ /* 0x000fe20000704670 */
[----:B------:R-:W-:Y:S02]  /*12b0*/  STL [R1+0x48], R31 ;  /* 0x0000481f01007387 */ /* 0x000fe40000100800 */
        /* <DEDUP_REMOVED lines=8> */
[----:B------:R-:W-:Y:S01]  /*1340*/  PLOP3.LUT P1, PT, PT, PT, UP1, 0x80, 0x0 ;  /* 0x000000000000781c */ /* 0x000fe20003f2f018 */
[----:B------:R-:W-:Y:S01]  /*1350*/  UIMAD UR18, UR11, UR5, UR18 ;  /* 0x000000050b1272a4 */ /* 0x000fe2000f8e0212 */
[----:B------:R-:W-:Y:S01]  /*1360*/  PLOP3.LUT P0, PT, PT, PT, UP1, 0x80, 0x0 ;  /* 0x000000000000781c */ /* 0x000fe20003f0f018 */
[--C-:B------:R-:W-:Y:S01]  /*1370*/  IMAD.MOV.U32 R4, RZ, RZ, R5.reuse ;  /* 0x000000ffff047224 */ /* 0x100fe200078e0005 */
[----:B------:R-:W-:Y:S01]  /*1380*/  ULDC.64 UR4, c[0x0][0x1c0] ;  /* 0x0000700000047ab9 */ /* 0x000fe20000000a00 */
[----:B------:R-:W-:Y:S01]  /*1390*/  IADD3 R30, R39, 0x40, RZ ;  /* 0x00000040271e7810 */ /* 0x000fe20007ffe0ff */
[----:B------:R-:W-:Y:S01]  /*13a0*/  UIADD3 UR29, UR29, UR18, URZ ;  /* 0x000000121d1d7290 */ /* 0x000fe2000fffe03f */
[----:B------:R-:W-:Y:S01]  /*13b0*/  IADD3 R17, R21, UR26, RZ ;  /* 0x0000001a15117c10 */ /* 0x000fe2000fffe0ff */
[----:B------:R-:W-:Y:S01]  /*13c0*/  UIMAD UR19, UR19, UR4, URZ ;  /* 0x00000004131372a4 */ /* 0x000fe2000f8e023f */
[C---:B------:R-:W-:Y:S01]  /*13d0*/  IADD3 R29, R39.reuse, 0x80, RZ ;  /* 0x00000080271d7810 */ /* 0x040fe20007ffe0ff */
[----:B------:R-:W-:Y:S01]  /*13e0*/  UIMAD.WIDE.U32 UR28, UR15, UR4, UR28 ;  /* 0x000000040f1c72a5 */ /* 0x000fe2000f8e001c */
[----:B------:R-:W-:Y:S01]  /*13f0*/  ISETP.GE.AND P3, PT, R39, c[0x0][0x198], PT ;  /* 0x0000660027007a0c */ /* 0x000fe20003f66270 */
[----:B------:R-:W-:Y:S01]  /*1400*/  UIMAD UR5, UR15, UR5, UR19 ;  /* 0x000000050f0572a4 */ /* 0x000fe2000f8e0213 */
[----:B------:R-:W-:Y:S01]  /*1410*/  @P1 IMAD.HI.U32 R0, R5, c[0x0][0x2c8], RZ ;  /* 0x0000b20005001a27 */ /* 0x000fe200078e00ff */
[----:B------:R-:W-:Y:S01]  /*1420*/  IADD3 R28, R39, 0xc0, RZ ;  /* 0x000000c0271c7810 */ /* 0x000fe20007ffe0ff */
[----:B------:R-:W-:Y:S01]  /*1430*/  ULDC UR15, c[0x0][0x168] ;  /* 0x00005a00000f7ab9 */ /* 0x000fe20000000800 */
[----:B------:R-:W-:Y:S01]  /*1440*/  ISETP.GE.AND P4, PT, R30, c[0x0][0x198], PT ;  /* 0x000066001e007a0c */ /* 0x000fe20003f86270 */
[----:B------:R-:W-:Y:S01]  /*1450*/  UIADD3 UR5, UR29, UR5, URZ ;  /* 0x000000051d057290 */ /* 0x000fe2000fffe03f */
[----:B------:R-:W-:Y:S01]  /*1460*/  @P0 SHF.R.U32.HI R4, RZ, c[0x0][0x2cc], R0 ;  /* 0x0000b300ff040a19 */ /* 0x000fe20000011600 */
[----:B------:R-:W-:Y:S01]  /*1470*/  UIMAD UR15, UR6, UR15, URZ ;  /* 0x0000000f060f72a4 */ /* 0x000fe2000f8e023f */
[----:B------:R-:W-:Y:S01]  /*1480*/  SHF.R.S32.HI R8, RZ, 0x1f, R28 ;  /* 0x0000001fff087819 */ /* 0x000fe2000001141c */
[----:B------:R-:W-:Y:S01]  /*1490*/  BSSY B0, `(.L_x_387) ;  /* 0x0000135000007945 */ /* 0x000fe20003800000 */
[--C-:B------:R-:W-:Y:S01]  /*14a0*/  SHF.R.S32.HI R6, RZ, 0x1f, R4.reuse ;  /* 0x0000001fff067819 */ /* 0x100fe20000011404 */
[----:B------:R-:W-:Y:S01]  /*14b0*/  IMAD.MOV R0, RZ, RZ, -R4 ;  /* 0x000000ffff007224 */ /* 0x000fe200078e0a04 */
[----:B------:R-:W-:Y:S01]  /*14c0*/  ISETP.GE.AND P5, PT, R29, c[0x0][0x198], PT ;  /* 0x000066001d007a0c */ /* 0x000fe20003fa6270 */
[----:B-1----:R-:W-:Y:S01]  /*14d0*/  IMAD.U32 R3, RZ, RZ, UR29 ;  /* 0x0000001dff037e24 */ /* 0x002fe2000f8e00ff */
[----:B------:R-:W-:Y:S01]  /*14e0*/  LEA.HI R8, R8, R28, RZ, 0x3 ;  /* 0x0000001c08087211 */ /* 0x000fe200078f18ff */
[----:B------:R-:W-:Y:S01]  /*14f0*/  IMAD.U32 R2, RZ, RZ, UR28 ;  /* 0x0000001cff027e24 */ /* 0x000fe2000f8e00ff */
[----:B------:R-:W-:Y:S01]  /*1500*/  ISETP.GE.AND P6, PT, R28, c[0x0][0x198], PT ;  /* 0x000066001c007a0c */ /* 0x000fe20003fc6270 */
[----:B------:R-:W-:Y:S01]  /*1510*/  IMAD.U32 R3, RZ, RZ, UR5 ;  /* 0x00000005ff037e24 */ /* 0x000fe2000f8e00ff */
[----:B------:R-:W-:Y:S01]  /*1520*/  LOP3.LUT R36, R8, 0xfffffff8, RZ, 0xc0, !PT ;  /* 0xfffffff808247812 */ /* 0x000fe200078ec0ff */
[----:B------:R-:W-:Y:S01]  /*1530*/  IMAD R0, R0, c[0x0][0x2c4], R5 ;  /* 0x0000b10000007a24 */ /* 0x000fe200078e0205 */
[----:B------:R-:W-:Y:S01]  /*1540*/  ULDC.64 UR4, c[0x0][0x1e8] ;  /* 0x00007a0000047ab9 */ /* 0x000fe20000000a00 */
[----:B------:R-:W-:Y:S01]  /*1550*/  IMAD R6, R6, c[0x0][0x1b0], RZ ;  /* 0x00006c0006067a24 */ /* 0x000fe200078e02ff */
[----:B------:R-:W-:Y:S01]  /*1560*/  UIMAD UR6, UR16, UR4, URZ ;  /* 0x00000004100672a4 */ /* 0x000fe2000f8e023f */
[----:B------:R-:W-:Y:S01]  /*1570*/  IMAD.WIDE.U32 R2, R4, c[0x0][0x1b0], R2 ;  /* 0x00006c0004027a25 */ /* 0x000fe200078e0002 */
[----:B------:R-:W-:Y:S01]  /*1580*/  SHF.R.S32.HI R5, RZ, 0x1f, R0 ;  /* 0x0000001fff057819 */ /* 0x000fe20000011400 */
[----:B------:R-:W-:Y:S01]  /*1590*/  UIMAD.WIDE.U32 UR18, UR11, UR4, URZ ;  /* 0x000000040b1272a5 */ /* 0x000fe2000f8e003f */
[----:B------:R-:W-:Y:S01]  /*15a0*/  LEA.HI R65, R66, R132, RZ, 0x5 ;  /* 0x0000008442417211 */ /* 0x000fe200078f28ff */
[----:B------:R-:W-:Y:S01]  /*15b0*/  IMAD R4, R4, c[0x0][0x1b4], R6 ;  /* 0x00006d0004047a24 */ /* 0x000fe200078e0206 */
[----:B------:R-:W-:-:S02]  /*15c0*/  UIMAD UR6, UR11, UR5, UR6 ;  /* 0x000000050b0672a4 */ /* 0x000fc4000f8e0206 */
[----:B------:R-:W-:Y:S01]  /*15d0*/  UIADD3 UR28, UR27, UR9, URZ ;  /* 0x000000091b1c7290 */ /* 0x000fe2000fffe03f */
[----:B------:R-:W-:Y:S01]  /*15e0*/  IMAD.IADD R3, R3, 0x1, R4 ;  /* 0x0000000103037824 */ /* 0x000fe200078e0204 */
[----:B------:R-:W-:Y:S01]  /*15f0*/  UIADD3 UR6, UR19, UR6, URZ ;  /* 0x0000000613067290 */ /* 0x000fe2000fffe03f */
[----:B------:R-:W-:Y:S01]  /*1600*/  IMAD R4, R5, c[0x0][0x1a8], RZ ;  /* 0x00006a0005047a24 */ /* 0x000fe200078e02ff */
[----:B------:R-:W-:Y:S01]  /*1610*/  UISETP.LT.AND UP0, UPT, UR28, 0x30, UPT ;  /* 0x000000301c00788c */ /* 0x000fe2000bf01270 */
[----:B------:R-:W-:Y:S01]  /*1620*/  IMAD.SHL.U32 R5, R21, 0x40, RZ ;  /* 0x0000004015057824 */ /* 0x000fe200078e00ff */
[----:B------:R-:W-:Y:S01]  /*1630*/  SHF.R.S32.HI R64, RZ, 0x5, R65 ;  /* 0x00000005ff407819 */ /* 0x000fe20000011441 */
[C---:B------:R-:W-:Y:S01]  /*1640*/  IMAD R4, R0.reuse, c[0x0][0x1ac], R4 ;  /* 0x00006b0000047a24 */ /* 0x040fe200078e0204 */
[----:B------:R-:W-:Y:S01]  /*1650*/  USEL UR4, UR28, 0x30, UP0 ;  /* 0x000000301c047887 */ /* 0x000fe20008000000 */
[----:B------:R-:W-:Y:S01]  /*1660*/  IMAD.WIDE.U32 R2, R0, c[0x0][0x1a8], R2 ;  /* 0x00006a0000027a25 */ /* 0x000fe200078e0002 */
[----:B------:R-:W-:-:S03]  /*1670*/  LOP3.LUT R0, R5, 0x1c0, RZ, 0xc0, !PT ;  /* 0x000001c005007812 */ /* 0x000fc600078ec0ff */
[----:B------:R-:W-:Y:S01]  /*1680*/  IMAD.IADD R3, R3, 0x1, R4 ;  /* 0x0000000103037824 */ /* 0x000fe200078e0204 */
[C---:B------:R-:W-:Y:S02]  /*1690*/  LEA R14, P0, R2.reuse, c[0x0][0x160], 0x1 ;  /* 0x00005800020e7a11 */ /* 0x040fe400078008ff */
[----:B------:R-:W-:Y:S02]  /*16a0*/  SHF.R.U32.HI R4, RZ, 0x3, R0 ;  /* 0x00000003ff047819 */ /* 0x000fe40000011600 */
[----:B------:R-:W-:Y:S02]  /*16b0*/  LEA.HI.X R15, R2, c[0x0][0x164], R3, 0x1, P0 ;  /* 0x00005900020f7a11 */ /* 0x000fe400000f0c03 */
[----:B------:R-:W-:Y:S02]  /*16c0*/  LOP3.LUT R0, R0, 0x38, R39, 0xf8, !PT ;  /* 0x0000003800007812 */ /* 0x000fe400078ef827 */
[----:B------:R-:W-:Y:S01]  /*16d0*/  LEA.HI R2, R66, R132, RZ, 0x6 ;  /* 0x0000008442027211 */ /* 0x000fe200078f30ff */
[----:B------:R-:W-:Y:S01]  /*16e0*/  SHFL.IDX PT, R3, R15, RZ, 0x181f ;  /* 0x00181fff0f037589 */ /* 0x000fe200000e0000 */
[----:B------:R-:W-:-:S02]  /*16f0*/  LOP3.LUT R0, R0, R4, RZ, 0x3c, !PT ;  /* 0x0000000400007212 */ /* 0x000fc400078e3cff */
[----:B------:R-:W-:Y:S01]  /*1700*/  ISETP.GE.AND P0, PT, R17, UR15, PT ;  /* 0x0000000f11007c0c */ /* 0x000fe2000bf06270 */
[----:B------:R-:W-:Y:S02]  /*1710*/  IMAD.SHL.U32 R4, R2, 0x8, RZ ;  /* 0x0000000802047824 */ /* 0x000fe400078e00ff */
[----:B------:R-:W1:Y:S03]  /*1720*/  SHFL.IDX PT, R2, R14, RZ, 0x181f ;  /* 0x00181fff0e027589 */ /* 0x000e6600000e0000 */
[----:B------:R-:W-:Y:S02]  /*1730*/  LOP3.LUT R5, R0, 0xfffffe00, R4, 0xf8, !PT ;  /* 0xfffffe0000057812 */ /* 0x000fe400078ef804 */
[----:B------:R-:W-:Y:S02]  /*1740*/  SHF.R.S32.HI R4, RZ, 0x1f, R30 ;  /* 0x0000001fff047819 */ /* 0x000fe4000001141e */
[----:B------:R-:W-:Y:S01]  /*1750*/  SHF.R.S32.HI R0, RZ, 0x1f, R29 ;  /* 0x0000001fff007819 */ /* 0x000fe2000001141d */
[----:B------:R-:W-:Y:S01]  /*1760*/  IMAD.SHL.U32 R44, R5, 0x2, RZ ;  /* 0x00000002052c7824 */ /* 0x000fe200078e00ff */
[----:B------:R-:W-:Y:S01]  /*1770*/  LEA.HI R4, R4, R30, RZ, 0x3 ;  /* 0x0000001e04047211 */ /* 0x000fe200078f18ff */
[----:B------:R-:W-:Y:S01]  /*1780*/  SHFL.IDX PT, R5, R15, 0x1, 0x181f ;  /* 0x00381f000f057f89 */ /* 0x000fe200000e0000 */
[----:B------:R-:W-:-:S02]  /*1790*/  LEA.HI R0, R0, R29, RZ, 0x3 ;  /* 0x0000001d00007211 */ /* 0x000fc400078f18ff */
[----:B------:R-:W-:Y:S02]  /*17a0*/  LOP3.LUT R38, R4, 0xfffffff8, RZ, 0xc0, !PT ;  /* 0xfffffff804267812 */ /* 0x000fe400078ec0ff */
[----:B------:R-:W3:Y:S01]  /*17b0*/  SHFL.IDX PT, R4, R14, 0x1, 0x181f ;  /* 0x00381f000e047f89 */ /* 0x000ee200000e0000 */
[----:B------:R-:W-:Y:S01]  /*17c0*/  LOP3.LUT R37, R0, 0xfffffff8, RZ, 0xc0, !PT ;  /* 0xfffffff800257812 */ /* 0x000fe200078ec0ff */
[----:B------:R-:W-:-:S04]  /*17d0*/  IMAD.MOV R0, RZ, RZ, -R7 ;  /* 0x000000ffff007224 */ /* 0x000fc800078e0a07 */
[----:B------:R-:W-:Y:S01]  /*17e0*/  IMAD R23, R0, c[0x0][0x2b8], R10 ;  /* 0x0000ae0000177a24 */ /* 0x000fe200078e020a */
[----:B------:R-:W-:Y:S01]  /*17f0*/  IADD3 R0, R17, 0x20, RZ ;  /* 0x0000002011007810 */ /* 0x000fe20007ffe0ff */
[----:B-1----:R-:W-:-:S03]  /*1800*/  @!P0 IMAD.WIDE R6, R39, 0x2, R2 ;  /* 0x0000000227068825 */ /* 0x002fc600078e0202 */
[----:B------:R-:W-:Y:S01]  /*1810*/  ISETP.GE.AND P1, PT, R0, UR15, PT ;  /* 0x0000000f00007c0c */ /* 0x000fe2000bf26270 */
[----:B------:R-:W-:Y:S01]  /*1820*/  @!P0 IMAD.WIDE R8, R38, 0x2, R2 ;  /* 0x0000000226088825 */ /* 0x000fe200078e0202 */
[----:B------:R1:W-:Y:S01]  /*1830*/  @!P0 LDGSTS.E.BYPASS.LTC128B.128 [R44+0x100], [R6.64], !P3 ;  /* 0x00100000062c8fae */ /* 0x0003e2000d901d56 */
[----:B------:R-:W-:Y:S02]  /*1840*/  SHF.R.S32.HI R18, RZ, 0x1f, R23 ;  /* 0x0000001fff127819 */ /* 0x000fe40000011417 */
[----:B------:R-:W-:Y:S01]  /*1850*/  IADD3 R0, R17, 0x40, RZ ;  /* 0x0000004011007810 */ /* 0x000fe20007ffe0ff */
[----:B------:R4:W-:Y:S07]  /*1860*/  @!P0 LDGSTS.E.BYPASS.LTC128B.128 [R44+0x4100], [R8.64], !P4 ;  /* 0x04100000082c8fae */ /* 0x0009ee000e101d56 */
[----:B---3--:R-:W-:-:S04]  /*1870*/  @!P1 IMAD.WIDE R12, R39, 0x2, R4 ;  /* 0x00000002270c9825 */ /* 0x008fc800078e0204 */
[----:B------:R-:W-:-:S04]  /*1880*/  @!P1 IMAD.WIDE R10, R38, 0x2, R4 ;  /* 0x00000002260a9825 */ /* 0x000fc800078e0204 */
[----:B-1----:R-:W-:-:S04]  /*1890*/  @!P0 IMAD.WIDE R6, R37, 0x2, R2 ;  /* 0x0000000225068825 */ /* 0x002fc800078e0202 */
[----:B------:R-:W-:Y:S01]  /*18a0*/  @!P0 IMAD.WIDE R2, R36, 0x2, R2 ;  /* 0x0000000224028825 */ /* 0x000fe200078e0202 */
[----:B------:R1:W-:Y:S03]  /*18b0*/  @!P0 LDGSTS.E.BYPASS.LTC128B.128 [R44+0x8100], [R6.64], !P5 ;  /* 0x08100000062c8fae */ /* 0x0003e6000e901d56 */
[----:B----4-:R-:W-:Y:S01]  /*18c0*/  @!P1 IMAD.WIDE R8, R37, 0x2, R4 ;  /* 0x0000000225089825 */ /* 0x010fe200078e0204 */
[----:B------:R3:W-:Y:S01]  /*18d0*/  @!P0 LDGSTS.E.BYPASS.LTC128B.128 [R44+0xc100], [R2.64], !P6 ;  /* 0x0c100000022c8fae */ /* 0x0007e2000f101d56 */
[----:B------:R-:W-:-:S03]  /*18e0*/  ISETP.GE.AND P0, PT, R0, UR15, PT ;  /* 0x0000000f00007c0c */ /* 0x000fc6000bf06270 */
[----:B------:R4:W-:Y:S04]  /*18f0*/  @!P1 LDGSTS.E.BYPASS.LTC128B.128 [R44+0x1100], [R12.64], !P3 ;  /* 0x011000000c2c9fae */ /* 0x0009e8000d901d56 */
[----:B------:R5:W-:Y:S04]  /*1900*/  @!P1 LDGSTS.E.BYPASS.LTC128B.128 [R44+0x5100], [R10.64], !P4 ;  /* 0x051000000a2c9fae */ /* 0x000be8000e101d56 */
[----:B------:R4:W-:Y:S01]  /*1910*/  @!P1 LDGSTS.E.BYPASS.LTC128B.128 [R44+0x9100], [R8.64], !P5 ;  /* 0x09100000082c9fae */ /* 0x0009e2000e901d56 */
[----:B-1----:R-:W-:Y:S02]  /*1920*/  IMAD R6, R18, c[0x0][0x1e0], RZ ;  /* 0x0000780012067a24 */ /* 0x002fe400078e02ff */
[----:B---3--:R-:W-:-:S04]  /*1930*/  IMAD.WIDE.U32 R2, R23, c[0x0][0x1e0], RZ ;  /* 0x0000780017027a25 */ /* 0x008fc800078e00ff */
[----:B------:R-:W-:-:S04]  /*1940*/  IMAD R6, R23, c[0x0][0x1e4], R6 ;  /* 0x0000790017067a24 */ /* 0x000fc800078e0206 */
[----:B------:R-:W-:Y:S02]  /*1950*/  IMAD.IADD R7, R3, 0x1, R6 ;  /* 0x0000000103077824 */ /* 0x000fe400078e0206 */
[----:B------:R-:W-:Y:S01]  /*1960*/  IMAD.MOV.U32 R6, RZ, RZ, R2 ;  /* 0x000000ffff067224 */ /* 0x000fe200078e0002 */
[----:B------:R-:W-:Y:S01]  /*1970*/  SHFL.IDX PT, R3, R15, 0x2, 0x181f ;  /* 0x00581f000f037f89 */ /* 0x000fe200000e0000 */
[----:B-----5:R-:W-:-:S03]  /*1980*/  @!P1 IMAD.WIDE R10, R36, 0x2, R4 ;  /* 0x00000002240a9825 */ /* 0x020fc600078e0204 */
[----:B------:R-:W1:Y:S04]  /*1990*/  SHFL.IDX PT, R2, R14, 0x2, 0x181f ;  /* 0x00581f000e027f89 */ /* 0x000e6800000e0000 */
[----:B----4-:R-:W-:Y:S04]  /*19a0*/  SHFL.IDX PT, R8, R14, 0x3, 0x181f ;  /* 0x00781f000e087f89 */ /* 0x010fe800000e0000 */
[----:B------:R3:W4:Y:S04]  /*19b0*/  SHFL.IDX PT, R9, R15, 0x3, 0x181f ;  /* 0x00781f000f097f89 */ /* 0x00072800000e0000 */
[----:B------:R5:W-:Y:S01]  /*19c0*/  @!P1 LDGSTS.E.BYPASS.LTC128B.128 [R44+0xd100], [R10.64], !P6 ;  /* 0x0d1000000a2c9fae */ /* 0x000be2000f101d56 */
[----:B-1----:R-:W-:-:S04]  /*19d0*/  @!P0 IMAD.WIDE R12, R38, 0x2, R2 ;  /* 0x00000002260c8825 */ /* 0x002fc800078e0202 */
[----:B-----5:R-:W-:Y:S01]  /*19e0*/  @!P0 IMAD.WIDE R10, R37, 0x2, R2 ;  /* 0x00000002250a8825 */ /* 0x020fe200078e0202 */
[----:B--2---:R-:W-:-:S03]  /*19f0*/  SHF.R.S32.HI R20, RZ, 0x1f, R22 ;  /* 0x0000001fff147819 */ /* 0x004fc60000011416 */
[----:B------:R-:W-:Y:S01]  /*1a00*/  IMAD.WIDE.U32 R4, R22, c[0x0][0x1f0], R6 ;  /* 0x00007c0016047a25 */ /* 0x000fe200078e0006 */
[----:B------:R-:W-:Y:S03]  /*1a10*/  STL [R1+0x24], R22 ;  /* 0x0000241601007387 */ /* 0x000fe60000100800 */
[----:B------:R-:W-:Y:S01]  /*1a20*/  IMAD R6, R20, c[0x0][0x1f0], RZ ;  /* 0x00007c0014067a24 */ /* 0x000fe200078e02ff */
[----:B------:R-:W-:Y:S01]  /*1a30*/  IADD3 R0, P1, R4, UR18, RZ ;  /* 0x0000001204007c10 */ /* 0x000fe2000ff3e0ff */
[----:B------:R-:W-:Y:S02]  /*1a40*/  STL [R1+0x30], R39 ;  /* 0x0000302701007387 */ /* 0x000fe40000100800 */
[----:B------:R-:W-:Y:S02]  /*1a50*/  IMAD R6, R22, c[0x0][0x1f4], R6 ;  /* 0x00007d0016067a24 */ /* 0x000fe400078e0206 */
[----:B------:R-:W-:Y:S03]  /*1a60*/  STL [R1+0x8], R44 ;  /* 0x0000082c01007387 */ /* 0x000fe60000100800 */
[----:B------:R-:W-:Y:S01]  /*1a70*/  IADD3.X R4, R5, UR6, R6, P1, !PT ;  /* 0x0000000605047c10 */ /* 0x000fe20008ffe406 */
[----:B------:R-:W-:Y:S01]  /*1a80*/  @!P0 IMAD.WIDE R6, R36, 0x2, R2 ;  /* 0x0000000224068825 */ /* 0x000fe200078e0202 */
[----:B------:R-:W-:Y:S01]  /*1a90*/  IADD3 R5, R17, 0x60, RZ ;  /* 0x0000006011057810 */ /* 0x000fe20007ffe0ff */
[----:B------:R-:W-:Y:S01]  /*1aa0*/  STL [R1+0x60], R38 ;  /* 0x0000602601007387 */ /* 0x000fe20000100800 */
[----:B---3--:R-:W-:-:S02]  /*1ab0*/  LEA R15, P1, R0, c[0x0][0x1c8], 0x1 ;  /* 0x00007200000f7a11 */ /* 0x008fc400078208ff */
[----:B------:R-:W-:Y:S01]  /*1ac0*/  ISETP.GE.AND P2, PT, R5, UR15, PT ;  /* 0x0000000f05007c0c */ /* 0x000fe2000bf46270 */
[----:B------:R-:W-:Y:S01]  /*1ad0*/  STL [R1+0x38], R37 ;  /* 0x0000382501007387 */ /* 0x000fe20000100800 */
[----:B------:R-:W-:Y:S01]  /*1ae0*/  LEA.HI.X R14, R0, c[0x0][0x1cc], R4, 0x1, P1 ;  /* 0x00007300000e7a11 */ /* 0x000fe200008f0c04 */
[----:B------:R-:W-:Y:S02]  /*1af0*/  @!P0 IMAD.WIDE R4, R39, 0x2, R2 ;  /* 0x0000000227048825 */ /* 0x000fe400078e0202 */
[----:B------:R-:W-:Y:S02]  /*1b00*/  SHFL.IDX PT, R2, R15, RZ, 0x181f ;  /* 0x00181fff0f027589 */ /* 0x000fe400000e0000 */
[----:B------:R-:W-:Y:S02]  /*1b10*/  IMAD R0, R18, c[0x0][0x208], RZ ;  /* 0x0000820012007a24 */ /* 0x000fe400078e02ff */
[----:B------:R4:W-:Y:S02]  /*1b20*/  @!P0 LDGSTS.E.BYPASS.LTC128B.128 [R44+0x2100], [R4.64], !P3 ;  /* 0x02100000042c8fae */ /* 0x0009e4000d901d56 */
[----:B------:R-:W-:-:S02]  /*1b30*/  IMAD R0, R23, c[0x0][0x20c], R0 ;  /* 0x0000830017007a24 */ /* 0x000fc400078e0200 */
[----:B------:R-:W1:Y:S04]  /*1b40*/  SHFL.IDX PT, R3, R14, RZ, 0x181f ;  /* 0x00181fff0e037589 */ /* 0x000e6800000e0000 */
[----:B------:R2:W-:Y:S04]  /*1b50*/  @!P0 LDGSTS.E.BYPASS.LTC128B.128 [R44+0x6100], [R12.64], !P4 ;  /* 0x061000000c2c8fae */ /* 0x0005e8000e101d56 */
[----:B------:R3:W-:Y:S04]  /*1b60*/  @!P0 LDGSTS.E.BYPASS.LTC128B.128 [R44+0xa100], [R10.64], !P5 ;  /* 0x0a1000000a2c8fae */ /* 0x0007e8000e901d56 */
[----:B------:R5:W-:Y:S01]  /*1b70*/  @!P0 LDGSTS.E.BYPASS.LTC128B.128 [R44+0xe100], [R6.64], !P6 ;  /* 0x0e100000062c8fae */ /* 0x000be2000f101d56 */
[----:B------:R-:W-:-:S03]  /*1b80*/  ISETP.GE.AND P6, PT, R30, c[0x0][0x1d4], PT ;  /* 0x000075001e007a0c */ /* 0x000fc60003fc6270 */
[----:B------:R-:W-:Y:S04]  /*1b90*/  STL [R1+0x34], R36 ;  /* 0x0000342401007387 */ /* 0x000fe80000100800 */
[----:B------:R-:W-:Y:S01]  /*1ba0*/  STL [R1+0x28], R23 ;  /* 0x0000281701007387 */ /* 0x000fe20000100800 */
[----:B----4-:R-:W-:-:S05]  /*1bb0*/  @!P2 IMAD.WIDE R4, R39, 0x2, R8 ;  /* 0x000000022704a825 */ /* 0x010fca00078e0208 */
[----:B------:R4:W-:Y:S01]  /*1bc0*/  @!P2 LDGSTS.E.BYPASS.LTC128B.128 [R44+0x3100], [R4.64], !P3 ;  /* 0x03100000042cafae */ /* 0x0009e2000d901d56 */
[----:B------:R-:W-:Y:S02]  /*1bd0*/  ISETP.GE.AND P3, PT, R39, c[0x0][0x1d4], PT ;  /* 0x0000750027007a0c */ /* 0x000fe40003f66270 */
[----:B--2---:R-:W-:Y:S01]  /*1be0*/  IADD3 R12, -R21, UR4, RZ ;  /* 0x00000004150c7c10 */ /* 0x004fe2000fffe1ff */
[----:B------:R-:W-:Y:S02]  /*1bf0*/  ULDC.64 UR4, c[0x0][0x210] ;  /* 0x0000840000047ab9 */ /* 0x000fe40000000a00 */
[----:B------:R-:W-:Y:S01]  /*1c00*/  UIMAD.WIDE.U32 UR14, UR11, UR4, URZ ;  /* 0x000000040b0e72a5 */ /* 0x000fe2000f8e003f */
[C---:B------:R-:W-:Y:S01]  /*1c10*/  ISETP.GE.AND P1, PT, R12.reuse, 0x1, PT ;  /* 0x000000010c00780c */ /* 0x040fe20003f26270 */
[----:B---3--:R-:W-:Y:S01]  /*1c20*/  @!P2 IMAD.WIDE R10, R37, 0x2, R8 ;  /* 0x00000002250aa825 */ /* 0x008fe200078e0208 */
[----:B------:R-:W-:Y:S01]  /*1c30*/  UIMAD UR4, UR16, UR4, URZ ;  /* 0x00000004100472a4 */ /* 0x000fe2000f8e023f */
[----:B------:R-:W-:-:S02]  /*1c40*/  ISETP.GT.AND P0, PT, R12, 0x20, PT ;  /* 0x000000200c00780c */ /* 0x000fc40003f04270 */
[----:B-----5:R-:W-:Y:S01]  /*1c50*/  @!P2 IMAD.WIDE R6, R38, 0x2, R8 ;  /* 0x000000022606a825 */ /* 0x020fe200078e0208 */
[----:B------:R-:W-:-:S03]  /*1c60*/  UIMAD UR4, UR11, UR5, UR4 ;  /* 0x000000050b0472a4 */ /* 0x000fc6000f8e0204 */
[----:B------:R-:W-:Y:S01]  /*1c70*/  @!P2 IMAD.WIDE R8, R36, 0x2, R8 ;  /* 0x000000022408a825 */ /* 0x000fe200078e0208 */
[----:B------:R1:W-:Y:S01]  /*1c80*/  @!P2 LDGSTS.E.BYPASS.LTC128B.128 [R44+0x7100], [R6.64], !P4 ;  /* 0x07100000062cafae */ /* 0x0003e2000e101d56 */
[----:B------:R-:W-:Y:S01]  /*1c90*/  ISETP.GE.AND P4, PT, R28, c[0x0][0x198], PT ;  /* 0x000066001c007a0c */ /* 0x000fe20003f86270 */
[----:B------:R-:W-:Y:S02]  /*1ca0*/  UIADD3 UR16, UR15, UR4, URZ ;  /* 0x000000040f107290 */ /* 0x000fe4000fffe03f */
[----:B------:R2:W-:Y:S01]  /*1cb0*/  @!P2 LDGSTS.E.BYPASS.LTC128B.128 [R44+0xb100], [R10.64], !P5 ;  /* 0x0b1000000a2cafae */ /* 0x0005e2000e901d56 */
[----:B------:R-:W-:Y:S01]  /*1cc0*/  ISETP.GE.AND P5, PT, R29, c[0x0][0x1d4], PT ;  /* 0x000075001d007a0c */ /* 0x000fe20003fa6270 */
[----:B------:R-:W-:Y:S01]  /*1cd0*/  UIADD3 UR4, UR24, -0x1, URZ ;  /* 0xffffffff18047890 */ /* 0x000fe2000fffe03f */
[----:B----4-:R-:W-:-:S07]  /*1ce0*/  IMAD.WIDE.U32 R4, R23, c[0x0][0x208], RZ ;  /* 0x0000820017047a25 */ /* 0x010fce00078e00ff */
[----:B------:R3:W-:Y:S01]  /*1cf0*/  @!P2 LDGSTS.E.BYPASS.LTC128B.128 [R44+0xf100], [R8.64], !P4 ;  /* 0x0f100000082cafae */ /* 0x0007e2000e101d56 */
[----:B------:R-:W-:Y:S01]  /*1d00*/  ISETP.GE.AND P4, PT, R28, c[0x0][0x1d4], PT ;  /* 0x000075001c007a0c */ /* 0x000fe20003f86270 */
[----:B------:R-:W-:Y:S02]  /*1d10*/  IMAD.IADD R5, R5, 0x1, R0 ;  /* 0x0000000105057824 */ /* 0x000fe400078e0200 */
[----:B------:R-:W0:Y:S02]  /*1d20*/  LDGDEPBAR ;  /* 0x00000000000079af */ /* 0x000e240000000000 */
[----:B------:R-:W-:-:S04]  /*1d30*/  IMAD.WIDE.U32 R4, R22, c[0x0][0x218], R4 ;  /* 0x0000860016047a25 */ /* 0x000fc800078e0004 */
[----:B-1----:R-:W-:Y:S01]  /*1d40*/  @P1 IMAD.WIDE R6, R38, 0x2, R2 ;  /* 0x0000000226061825 */ /* 0x002fe200078e0202 */
[----:B--2---:R-:W-:-:S03]  /*1d50*/  LEA.HI R10, R66, R132, RZ, 0x4 ;  /* 0x00000084420a7211 */ /* 0x004fc600078f20ff */
[----:B------:R-:W-:Y:S01]  /*1d60*/  IMAD.SHL.U32 R11, R21, 0x8, RZ ;  /* 0x00000008150b7824 */ /* 0x000fe200078e00ff */
[----:B------:R-:W-:-:S05]  /*1d70*/  LOP3.LUT R0, R10, 0xfffffff0, RZ, 0xc0, !PT ;  /* 0xfffffff00a007812 */ /* 0x000fca00078ec0ff */
[----:B------:R-:W-:Y:S02]  /*1d80*/  IMAD.IADD R0, R132, 0x1, -R0 ;  /* 0x0000000184007824 */ /* 0x000fe400078e0a00 */
[----:B---3--:R-:W-:-:S05]  /*1d90*/  @P1 IMAD.WIDE R8, R39, 0x2, R2 ;  /* 0x0000000227081825 */ /* 0x008fca00078e0202 */
[----:B------:R1:W-:Y:S04]  /*1da0*/  @P1 LDGSTS.E.BYPASS.LTC128B.128 [R44+0x10100], [R8.64], !P3 ;  /* 0x10100000082c1fae */ /* 0x0003e8000d901d56 */
[----:B------:R2:W-:Y:S01]  /*1db0*/  @P1 LDGSTS.E.BYPASS.LTC128B.128 [R44+0x11900], [R6.64], !P6 ;  /* 0x11900000062c1fae */ /* 0x0005e2000f101d56 */
[----:B-1----:R-:W-:-:S04]  /*1dc0*/  @P1 IMAD.WIDE R8, R37, 0x2, R2 ;  /* 0x0000000225081825 */ /* 0x002fc800078e0202 */
[----:B--2---:R-:W-:Y:S01]  /*1dd0*/  @P1 IMAD.WIDE R6, R36, 0x2, R2 ;  /* 0x0000000224061825 */ /* 0x004fe200078e0202 */
[----:B------:R1:W-:Y:S04]  /*1de0*/  @P1 LDGSTS.E.BYPASS.LTC128B.128 [R44+0x13100], [R8.64], !P5 ;  /* 0x13100000082c1fae */ /* 0x0003e8000e901d56 */
[----:B------:R-:W-:Y:S04]  /*1df0*/  SHFL.IDX PT, R2, R15, 0x1, 0x181f ;  /* 0x00381f000f027f89 */ /* 0x000fe800000e0000 */
[----:B------:R2:W3:Y:S04]  /*1e00*/  SHFL.IDX PT, R3, R14, 0x1, 0x181f ;  /* 0x00381f000e037f89 */ /* 0x0004e800000e0000 */
[----:B------:R4:W-:Y:S01]  /*1e10*/  @P1 LDGSTS.E.BYPASS.LTC128B.128 [R44+0x14900], [R6.64], !P4 ;  /* 0x14900000062c1fae */ /* 0x0009e2000e101d56 */
[----:B-1----:R-:W-:-:S04]  /*1e20*/  SHF.R.S32.HI R9, RZ, 0x4, R10 ;  /* 0x00000004ff097819 */ /* 0x002fc8000001140a */
[----:B------:R-:W-:Y:S01]  /*1e30*/  LEA.HI R8, R10, R9, RZ, 0x1 ;  /* 0x000000090a087211 */ /* 0x000fe200078f08ff */
[----:B------:R-:W-:Y:S01]  /*1e40*/  IMAD.SHL.U32 R10, R19, 0x40, RZ ;  /* 0x00000040130a7824 */ /* 0x000fe200078e00ff */
[----:B--2---:R-:W-:Y:S02]  /*1e50*/  SHF.R.S32.HI R14, RZ, 0x1f, R0 ;  /* 0x0000001fff0e7819 */ /* 0x004fe40000011400 */
[----:B------:R-:W-:Y:S02]  /*1e60*/  LOP3.LUT R8, R8, 0xfffffffe, RZ, 0xc0, !PT ;  /* 0xfffffffe08087812 */ /* 0x000fe400078ec0ff */
[----:B------:R-:W-:Y:S01]  /*1e70*/  LEA.HI R14, R14, R0, RZ, 0x3 ;  /* 0x000000000e0e7211 */ /* 0x000fe200078f18ff */
[----:B----4-:R-:W-:Y:S01]  /*1e80*/  IMAD R6, R20, c[0x0][0x218], RZ ;  /* 0x0000860014067a24 */ /* 0x010fe200078e02ff */
[----:B------:R-:W-:Y:S01]  /*1e90*/  IADD3 R7, P1, R4, UR14, RZ ;  /* 0x0000000e04077c10 */ /* 0x000fe2000ff3e0ff */
[----:B------:R-:W-:Y:S01]  /*1ea0*/  IMAD.IADD R8, R9, 0x1, -R8 ;  /* 0x0000000109087824 */ /* 0x000fe200078e0a08 */
[----:B------:R-:W-:Y:S01]  /*1eb0*/  LOP3.LUT R4, R10, 0x1c0, RZ, 0xc0, !PT ;  /* 0x000001c00a047812 */ /* 0x000fe200078ec0ff */
[----:B------:R-:W-:-:S03]  /*1ec0*/  IMAD R6, R22, c[0x0][0x21c], R6 ;  /* 0x0000870016067a24 */ /* 0x000fc600078e0206 */
[----:B------:R-:W-:Y:S02]  /*1ed0*/  LOP3.LUT R10, R4, 0x8, R11, 0xf8, !PT ;  /* 0x00000008040a7812 */ /* 0x000fe400078ef80b */
[----:B------:R-:W-:Y:S02]  /*1ee0*/  IADD3.X R12, R5, UR16, R6, P1, !PT ;  /* 0x00000010050c7c10 */ /* 0x000fe40008ffe406 */
[----:B------:R-:W-:Y:S01]  /*1ef0*/  SHF.R.U32.HI R6, RZ, 0x3, R4 ;  /* 0x00000003ff067819 */ /* 0x000fe20000011604 */
[----:B---3--:R-:W-:Y:S01]  /*1f00*/  @P0 IMAD.WIDE R4, R39, 0x2, R2 ;  /* 0x0000000227040825 */ /* 0x008fe200078e0202 */
[----:B------:R-:W-:Y:S02]  /*1f10*/  LOP3.LUT R11, R14, 0xfffffff8, RZ, 0xc0, !PT ;  /* 0xfffffff80e0b7812 */ /* 0x000fe400078ec0ff */
[----:B------:R-:W-:Y:S02]  /*1f20*/  LOP3.LUT R6, R10, R6, RZ, 0x3c, !PT ;  /* 0x000000060a067212 */ /* 0x000fe400078e3cff */
[C---:B------:R-:W-:Y:S01]  /*1f30*/  LEA R17, P1, R7.reuse, c[0x0][0x1f8], 0x1 ;  /* 0x00007e0007117a11 */ /* 0x040fe200078208ff */
[----:B------:R-:W-:Y:S01]  /*1f40*/  IMAD.IADD R13, R0, 0x1, -R11 ;  /* 0x00000001000d7824 */ /* 0x000fe200078e0a0b */
[----:B------:R1:W-:Y:S01]  /*1f50*/  @P0 LDGSTS.E.BYPASS.LTC128B.128 [R44+0x11100], [R4.64], !P3 ;  /* 0x11100000042c0fae */ /* 0x0003e2000d901d56 */
[----:B------:R-:W-:Y:S01]  /*1f60*/  IMAD R0, R8, 0x200, R6 ;  /* 0x0000020008007824 */ /* 0x000fe200078e0206 */
[----:B------:R-:W-:Y:S01]  /*1f70*/  LEA.HI.X R12, R7, c[0x0][0x1fc], R12, 0x1, P1 ;  /* 0x00007f00070c7a11 */ /* 0x000fe200008f0c0c */
[----:B------:R-:W-:-:S04]  /*1f80*/  @P0 IMAD.WIDE R6, R38, 0x2, R2 ;  /* 0x0000000226060825 */ /* 0x000fc800078e0202 */
[----:B------:R-:W-:Y:S01]  /*1f90*/  IMAD.SHL.U32 R11, R8, 0x8, RZ ;  /* 0x00000008080b7824 */ /* 0x000fe200078e00ff */
[----:B------:R2:W-:Y:S01]  /*1fa0*/  @P0 LDGSTS.E.BYPASS.LTC128B.128 [R44+0x12900], [R6.64], !P6 ;  /* 0x12900000062c0fae */ /* 0x0005e2000f101d56 */
[----:B------:R-:W-:-:S04]  /*1fb0*/  @P0 IMAD.WIDE R8, R36, 0x2, R2 ;  /* 0x0000000224080825 */ /* 0x000fc800078e0202 */
[----:B------:R-:W-:Y:S02]  /*1fc0*/  IMAD.SHL.U32 R10, R13, 0x40, RZ ;  /* 0x000000400d0a7824 */ /* 0x000fe400078e00ff */
[----:B------:R-:W-:-:S03]  /*1fd0*/  IMAD.SHL.U32 R236, R0, 0x2, RZ ;  /* 0x0000000200ec7824 */ /* 0x000fc600078e00ff */
[----:B------:R-:W-:Y:S02]  /*1fe0*/  LOP3.LUT R10, R10, 0x1c0, RZ, 0xc0, !PT ;  /* 0x000001c00a0a7812 */ /* 0x000fe400078ec0ff */
[C---:B------:R-:W-:Y:S02]  /*1ff0*/  IADD3 R0, R236.reuse, 0x10100, RZ ;  /* 0x00010100ec007810 */ /* 0x040fe40007ffe0ff */
[----:B------:R-:W-:Y:S01]  /*2000*/  IADD3 R243, R236, 0x10120, RZ ;  /* 0x00010120ecf37810 */ /* 0x000fe20007ffe0ff */
[----:B-1----:R-:W-:Y:S01]  /*2010*/  @P0 IMAD.WIDE R4, R37, 0x2, R2 ;  /* 0x0000000225040825 */ /* 0x002fe200078e0202 */
[----:B------:R-:W-:Y:S02]  /*2020*/  LOP3.LUT R3, R10, 0x8, R11, 0xf8, !PT ;  /* 0x000000080a037812 */ /* 0x000fe400078ef80b */
[----:B------:R-:W-:Y:S02]  /*2030*/  SHF.R.U32.HI R2, RZ, 0x3, R10 ;  /* 0x00000003ff027819 */ /* 0x000fe4000001160a */
[----:B------:R1:W-:Y:S02]  /*2040*/  @P0 LDGSTS.E.BYPASS.LTC128B.128 [R44+0x14100], [R4.64], !P5 ;  /* 0x14100000042c0fae */ /* 0x0003e4000e901d56 */
[----:B------:R-:W-:-:S02]  /*2050*/  LOP3.LUT R2, R3, R2, RZ, 0x3c, !PT ;  /* 0x0000000203027212 */ /* 0x000fc400078e3cff */
[----:B------:R3:W-:Y:S01]  /*2060*/  @P0 LDGSTS.E.BYPASS.LTC128B.128 [R44+0x15900], [R8.64], !P4 ;  /* 0x15900000082c0fae */ /* 0x0007e2000e101d56 */
[----:B------:R-:W-:Y:S02]  /*2070*/  LOP3.LUT P0, RZ, R19, 0x2, RZ, 0xc0, !PT ;  /* 0x0000000213ff7812 */ /* 0x000fe4000780c0ff */
[----:B--2---:R-:W-:Y:S01]  /*2080*/  IADD3 R6, -R21, UR28, RZ ;  /* 0x0000001c15067c10 */ /* 0x004fe2000fffe1ff */
[----:B------:R-:W0:Y:S01]  /*2090*/  LDGDEPBAR ;  /* 0x00000000000079af */ /* 0x000e220000000000 */
[----:B------:R-:W-:Y:S02]  /*20a0*/  R2P PR, R13, 0x6 ;  /* 0x000000060d007804 */ /* 0x000fe40000000000 */
[----:B------:R-:W-:Y:S02]  /*20b0*/  ISETP.GE.AND P3, PT, R39, c[0x0][0x1d4], PT ;  /* 0x0000750027007a0c */ /* 0x000fe40003f66270 */
[----:B------:R-:W-:-:S05]  /*20c0*/  SHF.R.S32.HI R7, RZ, 0x1f, R39 ;  /* 0x0000001fff077819 */ /* 0x000fca0000011427 */
[----:B------:R-:W-:Y:S01]  /*20d0*/  @P0 IADD3 R243, R0, -0x20, RZ ;  /* 0xffffffe000f30810 */ /* 0x000fe20007ffe0ff */
[----:B------:R-:W-:Y:S01]  /*20e0*/  IMAD.MOV.U32 R0, RZ, RZ, 0x20 ;  /* 0x00000020ff007424 */ /* 0x000fe200078e00ff */
[----:B------:R-:W-:Y:S01]  /*20f0*/  ISETP.LT.OR P0, PT, R6, 0x1, P3 ;  /* 0x000000010600780c */ /* 0x000fe20001f01670 */
[----:B------:R2:W-:Y:S01]  /*2100*/  STL [R1+0x6c], R7 ;  /* 0x00006c0701007387 */ /* 0x0005e20000100800 */
[----:B------:R-:W-:Y:S02]  /*2110*/  ISETP.GT.AND P3, PT, R31, 0x2f, PT ;  /* 0x0000002f1f00780c */ /* 0x000fe40003f64270 */
[----:B------:R-:W-:Y:S02]  /*2120*/  SEL R0, R0, 0xffffffe0, !P2 ;  /* 0xffffffe000007807 */ /* 0x000fe40005000000 */
[----:B------:R-:W-:Y:S01]  /*2130*/  ISETP.GE.AND P2, PT, R29, c[0x0][0x1d4], PT ;  /* 0x000075001d007a0c */ /* 0x000fe20003f46270 */
[----:B-1----:R-:W-:Y:S02]  /*2140*/  IMAD.SHL.U32 R4, R14, 0x40, RZ ;  /* 0x000000400e047824 */ /* 0x002fe400078e00ff */
[----:B------:R-:W-:Y:S01]  /*2150*/  IMAD.MOV.U32 R5, RZ, RZ, 0x10 ;  /* 0x00000010ff057424 */ /* 0x000fe200078e00ff */
[----:B---3--:R-:W-:Y:S01]  /*2160*/  SHFL.IDX PT, R8, R17, RZ, 0x181f ;  /* 0x00181fff11087589 */ /* 0x008fe200000e0000 */
[----:B------:R-:W-:-:S04]  /*2170*/  DEPBAR.LE SB0, 0x1 ;  /* 0x000080400000791a */ /* 0x000fc80000000000 */
[----:B------:R-:W-:Y:S01]  /*2180*/  LOP3.LUT R4, R2, 0xfffffe00, R4, 0xf8, !PT ;  /* 0xfffffe0002047812 */ /* 0x000fe200078ef804 */
[----:B------:R-:W1:Y:S01]  /*2190*/  SHFL.IDX PT, R9, R12, RZ, 0x181f ;  /* 0x00181fff0c097589 */ /* 0x000e6200000e0000 */
[----:B------:R-:W-:-:S03]  /*21a0*/  SEL R5, R5, 0xfffffff0, !P1 ;  /* 0xfffffff005057807 */ /* 0x000fc60004800000 */
[----:B------:R-:W-:Y:S01]  /*21b0*/  BAR.SYNC.DEFER_BLOCKING 0x0 ;  /* 0x0000000000007b1d */ /* 0x000fe20000010000 */
[----:B------:R-:W-:Y:S01]  /*21c0*/  IMAD R220, R64, 0x400, R4 ;  /* 0x0000040040dc7824 */ /* 0x000fe200078e0204 */
[----:B------:R-:W-:Y:S02]  /*21d0*/  ISETP.GE.AND P1, PT, R30, c[0x0][0x1d4], PT ;  /* 0x000075001e007a0c */ /* 0x000fe40003f26270 */
[----:B--2---:R-:W-:Y:S02]  /*21e0*/  SHF.R.S32.HI R7, RZ, 0x1f, R36 ;  /* 0x0000001fff077819 */ /* 0x004fe40000011424 */
[C---:B------:R-:W-:Y:S01]  /*21f0*/  LEA R228, R220.reuse, 0x100, 0x1 ;  /* 0x00000100dce47811 */ /* 0x040fe200078e08ff */
[----:B------:R-:W-:-:S04]  /*2200*/  IMAD.SHL.U32 R220, R220, 0x2, RZ ;  /* 0x00000002dcdc7824 */ /* 0x000fc800078e00ff */
[--C-:B------:R-:W-:Y:S02]  /*2210*/  IMAD R224, R5, 0x2, R228.reuse ;  /* 0x0000000205e07824 */ /* 0x100fe400078e02e4 */
[C---:B------:R-:W-:Y:S02]  /*2220*/  IMAD R228, R0.reuse, 0x2, R228 ;  /* 0x0000000200e47824 */ /* 0x040fe400078e02e4 */
[----:B------:R-:W-:Y:S02]  /*2230*/  IMAD R232, R0, 0x2, R224 ;  /* 0x0000000200e87824 */ /* 0x000fe400078e02e0 */
[----:B-1----:R-:W-:Y:S01]  /*2240*/  IMAD.WIDE R2, R39, 0x2, R8 ;  /* 0x0000000227027825 */ /* 0x002fe200078e0208 */
[----:B------:R-:W1:Y:S04]  /*2250*/  LDSM.16.M88.4 R160, [R220+0x100] ;  /* 0x00010000dca0783b */ /* 0x000e680000000200 */
[----:B------:R-:W2:Y:S04]  /*2260*/  LDSM.16.M88.4 R188, [R220+0x4100] ;  /* 0x00410000dcbc783b */ /* 0x000ea80000000200 */
[----:B------:R-:W3:Y:S04]  /*2270*/  LDSM.16.M88.4 R204, [R220+0x8100] ;  /* 0x00810000dccc783b */ /* 0x000ee80000000200 */
[----:B------:R-:W4:Y:S04]  /*2280*/  LDSM.16.M88.4 R164, [R224] ;  /* 0x00000000e0a4783b */ /* 0x000f280000000200 */
[----:B------:R-:W1:Y:S04]  /*2290*/  LDSM.16.M88.4 R192, [R224+0x4000] ;  /* 0x00400000e0c0783b */ /* 0x000e680000000200 */
[----:B------:R-:W1:Y:S04]  /*22a0*/  LDSM.16.M88.4 R208, [R224+0x8000] ;  /* 0x00800000e0d0783b */ /* 0x000e680000000200 */
[----:B------:R-:W1:Y:S04]  /*22b0*/  LDSM.16.M88.4 R180, [R228] ;  /* 0x00000000e4b4783b */ /* 0x000e680000000200 */
[----:B------:R-:W1:Y:S04]  /*22c0*/  LDSM.16.M88.4 R196, [R228+0x4000] ;  /* 0x00400000e4c4783b */ /* 0x000e680000000200 */
[----:B------:R-:W1:Y:S04]  /*22d0*/  LDSM.16.M88.4 R212, [R228+0x8000] ;  /* 0x00800000e4d4783b */ /* 0x000e680000000200 */
[----:B------:R-:W1:Y:S04]  /*22e0*/  LDSM.16.M88.4 R184, [R232] ;  /* 0x00000000e8b8783b */ /* 0x000e680000000200 */
[----:B------:R-:W1:Y:S04]  /*22f0*/  LDSM.16.M88.4 R200, [R232+0x4000] ;  /* 0x00400000e8c8783b */ /* 0x000e680000000200 */
[----:B------:R-:W1:Y:S04]  /*2300*/  LDSM.16.M88.4 R216, [R232+0x8000] ;  /* 0x00800000e8d8783b */ /* 0x000e680000000200 */
[----:B------:R-:W1:Y:S04]  /*2310*/  LDSM.16.M88.4 R220, [R220+0xc100] ;  /* 0x00c10000dcdc783b */ /* 0x000e680000000200 */
[----:B------:R-:W1:Y:S04]  /*2320*/  LDSM.16.M88.4 R224, [R224+0xc000] ;  /* 0x00c00000e0e0783b */ /* 0x000e680000000200 */
[----:B------:R-:W1:Y:S04]  /*2330*/  LDSM.16.M88.4 R228, [R228+0xc000] ;  /* 0x00c00000e4e4783b */ /* 0x000e680000000200 */
[----:B------:R-:W1:Y:S04]  /*2340*/  LDSM.16.M88.4 R232, [R232+0xc000] ;  /* 0x00c00000e8e8783b */ /* 0x000e680000000200 */
[----:B------:R-:W-:Y:S06]  /*2350*/  BAR.SYNC.DEFER_BLOCKING 0x0 ;  /* 0x0000000000007b1d */ /* 0x000fec0000010000 */
[----:B------:R-:W-:-:S04]  /*2360*/  DEPBAR.LE SB0, 0x0 ;  /* 0x000080000000791a */ /* 0x000fc80000000000 */
[----:B------:R-:W-:Y:S06]  /*2370*/  BAR.SYNC.DEFER_BLOCKING 0x0 ;  /* 0x0000000000007b1d */ /* 0x000fec0000010000 */
[----:B------:R-:W1:Y:S04]  /*2380*/  LDSM.16.M88.4 R20, [R236+0x10100] ;  /* 0x01010000ec14783b */ /* 0x000e680000000200 */
[----:B------:R-:W1:Y:S04]  /*2390*/  LDSM.16.M88.4 R24, [R236+0x10900] ;  /* 0x01090000ec18783b */ /* 0x000e680000000200 */
[----:B------:R-:W1:Y:S04]  /*23a0*/  LDSM.16.M88.4 R32, [R236+0x11100] ;  /* 0x01110000ec20783b */ /* 0x000e680000000200 */
[----:B------:R-:W1:Y:S04]  /*23b0*/  LDSM.16.M88.4 R40, [R243] ;  /* 0x00000000f328783b */ /* 0x000e680000000200 */
[----:B------:R-:W1:Y:S04]  /*23c0*/  LDSM.16.M88.4 R48, [R243+0x800] ;  /* 0x00080000f330783b */ /* 0x000e680000000200 */
[----:B------:R-:W1:Y:S04]  /*23d0*/  LDSM.16.M88.4 R56, [R243+0x1000] ;  /* 0x00100000f338783b */ /* 0x000e680000000200 */
[----:B------:R-:W-:Y:S01]  /*23e0*/  @!PT LDS RZ, [RZ] ;  /* 0x00000000fffff984 */ /* 0x000fe20000000800 */
[----:B------:R-:W-:Y:S01]  /*23f0*/  @!PT LDS RZ, [RZ] ;  /* 0x00000000fffff984 */ /* 0x000fe20000000800 */
[----:B------:R-:W-:Y:S01]  /*2400*/  @!PT LDS RZ, [RZ] ;  /* 0x00000000fffff984 */ /* 0x000fe20000000800 */
[----:B------:R5:W-:Y:S01]  /*2410*/  LDGSTS.E.BYPASS.LTC128B.128 [R44+0x100], [R2.64], !P0 ;  /* 0x00100000022c7fae */ /* 0x000be2000c101d56 */
[----:B------:R-:W-:-:S02]  /*2420*/  ISETP.LT.OR P0, PT, R6, 0x1, P1 ;  /* 0x000000010600780c */ /* 0x000fc40000f01670 */
[----:B------:R-:W-:Y:S01]  /*2430*/  ISETP.GE.AND P1, PT, R28, c[0x0][0x1d4], PT ;  /* 0x000075001c007a0c */ /* 0x000fe20003f26270 */
[----:B-----5:R-:W-:-:S10]  /*2440*/  IMAD.WIDE R2, R38, 0x2, R8 ;  /* 0x0000000226027825 */ /* 0x020fd400078e0208 */
[----:B------:R5:W-:Y:S01]  /*2450*/  LDGSTS.E.BYPASS.LTC128B.128 [R44+0x1900], [R2.64], !P0 ;  /* 0x01900000022c7fae */ /* 0x000be2000c101d56 */
[----:B------:R-:W-:Y:S01]  /*2460*/  ISETP.LT.OR P0, PT, R6, 0x1, P2 ;  /* 0x000000010600780c */ /* 0x000fe20001701670 */
[----:B-----5:R-:W-:-:S12]  /*2470*/  IMAD.WIDE R2, R37, 0x2, R8 ;  /* 0x0000000225027825 */ /* 0x020fd800078e0208 */
[----:B------:R5:W-:Y:S01]  /*2480*/  LDGSTS.E.BYPASS.LTC128B.128 [R44+0x3100], [R2.64], !P0 ;  /* 0x03100000022c7fae */ /* 0x000be2000c101d56 */
[----:B------:R-:W-:Y:S01]  /*2490*/  ISETP.LT.OR P0, PT, R6, 0x1, P1 ;  /* 0x000000010600780c */ /* 0x000fe20000f01670 */
[----:B-----5:R-:W-:-:S12]  /*24a0*/  IMAD.WIDE R2, R36, 0x2, R8 ;  /* 0x0000000224027825 */ /* 0x020fd800078e0208 */
[----:B------:R5:W-:Y:S01]  /*24b0*/  LDGSTS.E.BYPASS.LTC128B.128 [R44+0x4900], [R2.64], !P0 ;  /* 0x04900000022c7fae */ /* 0x000be2000c101d56 */
[----:B------:R-:W-:Y:S02]  /*24c0*/  ISETP.GT.AND P0, PT, R132, 0x7f, PT ;  /* 0x0000007f8400780c */ /* 0x000fe40003f04270 */
[----:B-----5:R-:W-:Y:S02]  /*24d0*/  SHF.R.S32.HI R3, RZ, 0x1f, R38 ;  /* 0x0000001fff037819 */ /* 0x020fe40000011426 */
[----:B------:R-:W-:-:S03]  /*24e0*/  SHF.R.S32.HI R2, RZ, 0x1f, R37 ;  /* 0x0000001fff027819 */ /* 0x000fc60000011425 */
[----:B------:R5:W-:Y:S04]  /*24f0*/  STL [R1+0x68], R3 ;  /* 0x0000680301007387 */ /* 0x000be80000100800 */
[----:B------:R1:W-:Y:S04]  /*2500*/  STL [R1+0x54], R2 ;  /* 0x0000540201007387 */ /* 0x0003e80000100800 */
[----:B------:R2:W-:Y:S01]  /*2510*/  STL [R1+0x50], R7 ;  /* 0x0000500701007387 */ /* 0x0005e20000100800 */
[C---:B-----5:R-:W-:Y:S02]  /*2520*/  IADD3 R3, R243.reuse, 0x800, RZ ;  /* 0x00000800f3037810 */ /* 0x060fe40007ffe0ff */
[----:B-1----:R-:W-:-:S03]  /*2530*/  IADD3 R2, R243, 0x1000, RZ ;  /* 0x00001000f3027810 */ /* 0x002fc60007ffe0ff */
[----:B------:R1:W-:Y:S04]  /*2540*/  STL [R1+0x4], R3 ;  /* 0x0000040301007387 */ /* 0x0003e80000100800 */
[----:B------:R1:W-:Y:S01]  /*2550*/  STL [R1], R2 ;  /* 0x0000000201007387 */ /* 0x0003e20000100800 */
[----:B------:R-:W-:Y:S05]  /*2560*/  @P0 BRA `(.L_x_388) ;  /* 0x0000027000000947 */ /* 0x000fea0003800000 */
[----:B--234-:R-:W-:Y:S05]  /*2570*/  BRA.DIV ~URZ, `(.L_x_389) ;  /* 0x000114227f007947 */ /* 0x01cfea000b800000 */
[----:B------:R2:W3:Y:S04]  /*2580*/  SHFL.IDX PT, R7, R12, 0x1, 0x181f ;  /* 0x00381f000c077f89 */ /* 0x0004e800000e0000 */
[----:B-1----:R2:W1:Y:S02]  /*2590*/  SHFL.IDX PT, R2, R17, 0x1, 0x181f ;  /* 0x00381f0011027f89 */ /* 0x00246400000e0000 */
.L_x_445:
[----:B------:R-:W4:Y:S04]  /*25a0*/  LDL R8, [R1+0x38] ;  /* 0x0000380001087983 */ /* 0x000f280000100800 */
[----:B------:R-:W5:Y:S04]  /*25b0*/  LDL R9, [R1+0x54] ;  /* 0x0000540001097983 */ /* 0x000f680000100800 */
[----:B--2---:R-:W2:Y:S04]  /*25c0*/  LDL R14, [R1+0x8] ;  /* 0x00000800010e7983 */ /* 0x004ea80000100800 */
[----:B---3--:R-:W3:Y:S04]  /*25d0*/  LDL R15, [R1+0x34] ;  /* 0x00003400010f7983 */ /* 0x008ee80000100800 */
[----:B------:R-:W2:Y:S01]  /*25e0*/  LDL R16, [R1+0x50] ;  /* 0x0000500001107983 */ /* 0x000ea20000100800 */
[----:B------:R-:W-:-:S02]  /*25f0*/  SHF.R.S32.HI R10, RZ, 0x1f, R30 ;  /* 0x0000001fff0a7819 */ /* 0x000fc4000001141e */
[----:B------:R-:W-:Y:S02]  /*2600*/  SHF.R.S32.HI R11, RZ, 0x1f, R30 ;  /* 0x0000001fff0b7819 */ /* 0x000fe4000001141e */
[-C--:B------:R-:W-:Y:S02]  /*2610*/  LEA.HI R10, R10, R30.reuse, RZ, 0x3 ;  /* 0x0000001e0a0a7211 */ /* 0x080fe400078f18ff */
[----:B------:R-:W-:Y:S02]  /*2620*/  LEA.HI R11, R11, R30, RZ, 0x3 ;  /* 0x0000001e0b0b7211 */ /* 0x000fe400078f18ff */
[----:B------:R-:W-:Y:S02]  /*2630*/  LOP3.LUT R10, R10, 0xfffffff8, RZ, 0xc0, !PT ;  /* 0xfffffff80a0a7812 */ /* 0x000fe400078ec0ff */
[----:B------:R-:W-:Y:S02]  /*2640*/  LOP3.LUT R11, R11, 0xfffffff8, RZ, 0xc0, !PT ;  /* 0xfffffff80b0b7812 */ /* 0x000fe400078ec0ff */
[----:B-1----:R-:W-:-:S02]  /*2650*/  LEA R12, P0, R10, R2, 0x1 ;  /* 0x000000020a0c7211 */ /* 0x002fc400078008ff */
[----:B------:R-:W-:Y:S01]  /*2660*/  SHF.R.S32.HI R11, RZ, 0x1f, R11 ;  /* 0x0000001fff0b7819 */ /* 0x000fe2000001140b */
[C---:B------:R-:W-:Y:S02]  /*2670*/  IMAD.SHL.U32 R3, R19.reuse, 0x8, RZ ;  /* 0x0000000813037824 */ /* 0x040fe400078e00ff */
[----:B------:R-:W-:Y:S01]  /*2680*/  IMAD.SHL.U32 R17, R19, 0x8, RZ ;  /* 0x0000000813117824 */ /* 0x000fe200078e00ff */
[----:B------:R-:W-:-:S04]  /*2690*/  LEA.HI.X R13, R10, R7, R11, 0x1, P0 ;  /* 0x000000070a0d7211 */ /* 0x000fc800000f0c0b */
[----:B------:R-:W-:Y:S02]  /*26a0*/  SHF.R.S32.HI R17, RZ, 0x1f, R17 ;  /* 0x0000001fff117819 */ /* 0x000fe40000011411 */
[----:B----4-:R-:W-:-:S04]  /*26b0*/  LEA R10, P0, R8, R2, 0x1 ;  /* 0x00000002080a7211 */ /* 0x010fc800078008ff */
[----:B-----5:R-:W-:Y:S02]  /*26c0*/  LEA.HI.X R11, R8, R7, R9, 0x1, P0 ;  /* 0x00000007080b7211 */ /* 0x020fe400000f0c09 */
[----:B------:R-:W-:-:S04]  /*26d0*/  LEA R8, P0, R3, R2, 0x1 ;  /* 0x0000000203087211 */ /* 0x000fc800078008ff */
[C---:B------:R-:W-:Y:S02]  /*26e0*/  LEA.HI.X R9, R3.reuse, R7, R17, 0x1, P0 ;  /* 0x0000000703097211 */ /* 0x040fe400000f0c11 */
[----:B------:R-:W-:-:S04]  /*26f0*/  ISETP.GE.AND P0, PT, R3, c[0x0][0x1d4], PT ;  /* 0x0000750003007a0c */ /* 0x000fc80003f06270 */
[----:B------:R-:W-:-:S13]  /*2700*/  ISETP.LT.OR P0, PT, R6, 0x21, P0 ;  /* 0x000000210600780c */ /* 0x000fda0000701670 */
[----:B------:R-:W-:Y:S01]  /*2710*/  @!PT LDS RZ, [RZ] ;  /* 0x00000000fffff984 */ /* 0x000fe20000000800 */
[----:B------:R-:W-:Y:S01]  /*2720*/  @!PT LDS RZ, [RZ] ;  /* 0x00000000fffff984 */ /* 0x000fe20000000800 */
[----:B------:R-:W-:Y:S01]  /*2730*/  @!PT LDS RZ, [RZ] ;  /* 0x00000000fffff984 */ /* 0x000fe20000000800 */
[----:B--2---:R1:W-:Y:S01]  /*2740*/  LDGSTS.E.BYPASS.LTC128B.128 [R14+0x1100], [R8.64], !P0 ;  /* 0x01100000080e7fae */ /* 0x0043e2000c101d56 */
[----:B---3--:R-:W-:-:S04]  /*2750*/  LEA R2, P0, R15, R2, 0x1 ;  /* 0x000000020f027211 */ /* 0x008fc800078008ff */
[----:B------:R-:W-:Y:S02]  /*2760*/  LEA.HI.X R3, R15, R7, R16, 0x1, P0 ;  /* 0x000000070f037211 */ /* 0x000fe400000f0c10 */
[----:B------:R-:W-:-:S04]  /*2770*/  ISETP.GE.AND P0, PT, R30, c[0x0][0x1d4], PT ;  /* 0x000075001e007a0c */ /* 0x000fc80003f06270 */
[----:B------:R-:W-:-:S13]  /*2780*/  ISETP.LT.OR P0, PT, R6, 0x21, P0 ;  /* 0x000000210600780c */ /* 0x000fda0000701670 */
[----:B------:R1:W-:Y:S01]  /*2790*/  LDGSTS.E.BYPASS.LTC128B.128 [R14+0x2900], [R12.64], !P0 ;  /* 0x029000000c0e7fae */ /* 0x0003e2000c101d56 */
[----:B------:R-:W-:-:S13]  /*27a0*/  ISETP.LT.OR P0, PT, R6, 0x21, P2 ;  /* 0x000000210600780c */ /* 0x000fda0001701670 */
[----:B------:R1:W-:Y:S01]  /*27b0*/  LDGSTS.E.BYPASS.LTC128B.128 [R14+0x4100], [R10.64], !P0 ;  /* 0x041000000a0e7fae */ /* 0x0003e2000c101d56 */
[----:B------:R-:W-:-:S13]  /*27c0*/  ISETP.LT.OR P0, PT, R6, 0x21, P1 ;  /* 0x000000210600780c */ /* 0x000fda0000f01670 */
[----:B------:R1:W-:Y:S02]  /*27d0*/  LDGSTS.E.BYPASS.LTC128B.128 [R14+0x5900], [R2.64], !P0 ;  /* 0x05900000020e7fae */ /* 0x0003e4000c101d56 */
.L_x_388:
[----:B--234-:R-:W-:Y:S05]  /*27e0*/  BSYNC B0 ;  /* 0x0000000000007941 */ /* 0x01cfea0003800000 */
.L_x_387:
[----:B-1----:R-:W-:Y:S01]  /*27f0*/  IMAD.MOV.U32 R2, RZ, RZ, 0x40 ;  /* 0x00000040ff027424 */ /* 0x002fe200078e00ff */
[----:B------:R-:W-:Y:S01]  /*2800*/  LOP3.LUT P0, RZ, R19, 0x4, RZ, 0xc0, !PT ;  /* 0x0000000413ff7812 */ /* 0x000fe2000780c0ff */
[----:B------:R-:W0:Y:S01]  /*2810*/  LDGDEPBAR ;  /* 0x00000000000079af */ /* 0x000e220000000000 */
[----:B------:R-:W-:Y:S01]  /*2820*/  WARPSYNC 0xffffffff ;  /* 0xffffffff00007948 */ /* 0x000fe20003800000 */
[C---:B------:R-:W-:Y:S01]  /*2830*/  HMMA.16816.F32.BF16 R8, R160.reuse, R22, RZ ;  /* 0x00000016a008723c */ /* 0x040fe200000418ff */
[----:B------:R-:W-:Y:S01]  /*2840*/  SEL R2, R2, 0xffffffc0, !P0 ;  /* 0xffffffc002027807 */ /* 0x000fe20004000000 */
[----:B------:R-:W-:Y:S01]  /*2850*/  LDSM.16.M88.4 R60, [R243+0x5800] ;  /* 0x00580000f33c783b */ /* 0x000fe20000000200 */
[----:B------:R-:W-:Y:S01]  /*2860*/  UISETP.GT.AND UP0, UPT, UR4, UR8, UPT ;  /* 0x000000080400728c */ /* 0x000fe2000bf04270 */
[C---:B------:R-:W-:Y:S02]  /*2870*/  IADD3 R252, R243.reuse, 0x1800, RZ ;  /* 0x00001800f3fc7810 */ /* 0x040fe40007ffe0ff */
[--C-:B------:R-:W-:Y:S01]  /*2880*/  IMAD.IADD R242, R236, 0x1, R2.reuse ;  /* 0x00000001ecf27824 */ /* 0x100fe200078e0202 */
[C---:B------:R-:W-:Y:S01]  /*2890*/  IADD3 R251, R243.reuse, 0x2000, RZ ;  /* 0x00002000f3fb7810 */ /* 0x040fe20007ffe0ff */
[----:B------:R-:W-:Y:S01]  /*28a0*/  HMMA.16816.F32.BF16 R12, R160, R20, RZ ;  /* 0x00000014a00c723c */ /* 0x000fe200000418ff */
[C---:B------:R-:W-:Y:S01]  /*28b0*/  IMAD.IADD R239, R243.reuse, 0x1, R2 ;  /* 0x00000001f3ef7824 */ /* 0x040fe200078e0202 */
[----:B------:R-:W-:Y:S01]  /*28c0*/  PLOP3.LUT P0, PT, PT, PT, UP0, 0x40, 0x0 ;  /* 0x000000000000781c */ /* 0x000fe20003f0e808 */
[----:B------:R-:W1:Y:S01]  /*28d0*/  LDSM.16.M88.4 R36, [R242+0x10100] ;  /* 0x01010000f224783b */ /* 0x000e620000000200 */
[----:B------:R-:W-:-:S02]  /*28e0*/  IADD3 R250, R243, 0x2800, RZ ;  /* 0x00002800f3fa7810 */ /* 0x000fc40007ffe0ff */
[C---:B------:R-:W-:Y:S01]  /*28f0*/  IADD3 R249, R243.reuse, 0x3000, RZ ;  /* 0x00003000f3f97810 */ /* 0x040fe20007ffe0ff */
[----:B------:R-:W2:Y:S01]  /*2900*/  LDSM.16.M88.4 R44, [R242+0x10900] ;  /* 0x01090000f22c783b */ /* 0x000ea20000000200 */
[C---:B------:R-:W-:Y:S01]  /*2910*/  HMMA.16816.F32.BF16 R16, R160.reuse, R24, RZ ;  /* 0x00000018a010723c */ /* 0x040fe200000418ff */
[C---:B------:R-:W-:Y:S02]  /*2920*/  IADD3 R248, R243.reuse, 0x3800, RZ ;  /* 0x00003800f3f87810 */ /* 0x040fe40007ffe0ff */
[----:B------:R-:W3:Y:S01]  /*2930*/  LDSM.16.M88.4 R52, [R242+0x11100] ;  /* 0x01110000f234783b */ /* 0x000ee20000000200 */
[C---:B------:R-:W-:Y:S02]  /*2940*/  IADD3 R247, R243.reuse, 0x4000, RZ ;  /* 0x00004000f3f77810 */ /* 0x040fe40007ffe0ff */
[C---:B------:R-:W-:Y:S02]  /*2950*/  IADD3 R246, R243.reuse, 0x4800, RZ ;  /* 0x00004800f3f67810 */ /* 0x040fe40007ffe0ff */
[----:B------:R-:W-:Y:S01]  /*2960*/  HMMA.16816.F32.BF16 R20, R160, R26, RZ ;  /* 0x0000001aa014723c */ /* 0x000fe200000418ff */
[----:B------:R-:W-:-:S02]  /*2970*/  IADD3 R245, R243, 0x5000, RZ ;  /* 0x00005000f3f57810 */ /* 0x000fc40007ffe0ff */
[----:B------:R-:W-:-:S05]  /*2980*/  IADD3 R244, R243, 0x5800, RZ ;  /* 0x00005800f3f47810 */ /* 0x000fca0007ffe0ff */
[C---:B------:R-:W-:Y:S08]  /*2990*/  HMMA.16816.F32.BF16 R24, R160.reuse, R32, RZ ;  /* 0x00000020a018723c */ /* 0x040ff000000418ff */
[----:B------:R-:W-:Y:S08]  /*29a0*/  HMMA.16816.F32.BF16 R32, R160, R34, RZ ;  /* 0x00000022a020723c */ /* 0x000ff000000418ff */
[C---:B------:R-:W-:Y:S08]  /*29b0*/  HMMA.16816.F32.BF16 R8, R164.reuse, R42, R8 ;  /* 0x0000002aa408723c */ /* 0x040ff00000041808 */
[C---:B------:R-:W-:Y:S01]  /*29c0*/  HMMA.16816.F32.BF16 R12, R164.reuse, R40, R12 ;  /* 0x00000028a40c723c */ /* 0x040fe2000004180c */
[----:B------:R-:W4:Y:S07]  /*29d0*/  LDSM.16.M88.4 R40, [R239] ;  /* 0x00000000ef28783b */ /* 0x000f2e0000000200 */
[C---:B------:R-:W-:Y:S08]  /*29e0*/  HMMA.16816.F32.BF16 R16, R164.reuse, R48, R16 ;  /* 0x00000030a410723c */ /* 0x040ff00000041810 */
[C---:B------:R-:W-:Y:S01]  /*29f0*/  HMMA.16816.F32.BF16 R20, R164.reuse, R50, R20 ;  /* 0x00000032a414723c */ /* 0x040fe20000041814 */
[----:B------:R-:W5:Y:S07]  /*2a00*/  LDSM.16.M88.4 R48, [R239+0x800] ;  /* 0x00080000ef30783b */ /* 0x000f6e0000000200 */
[C---:B------:R-:W-:Y:S08]  /*2a10*/  HMMA.16816.F32.BF16 R24, R164.reuse, R56, R24 ;  /* 0x00000038a418723c */ /* 0x040ff00000041818 */
[----:B------:R-:W-:Y:S01]  /*2a20*/  HMMA.16816.F32.BF16 R32, R164, R58, R32 ;  /* 0x0000003aa420723c */ /* 0x000fe20000041820 */
[----:B------:R-:W4:Y:S07]  /*2a30*/  LDSM.16.M88.4 R56, [R239+0x1000] ;  /* 0x00100000ef38783b */ /* 0x000f2e0000000200 */
[C---:B-1----:R-:W-:Y:S08]  /*2a40*/  HMMA.16816.F32.BF16 R8, R180.reuse, R38, R8 ;  /* 0x00000026b408723c */ /* 0x042ff00000041808 */
[C---:B------:R-:W-:Y:S01]  /*2a50*/  HMMA.16816.F32.BF16 R28, R180.reuse, R36, R12 ;  /* 0x00000024b41c723c */ /* 0x040fe2000004180c */
[----:B------:R-:W1:Y:S04]  /*2a60*/  LDSM.16.M88.4 R12, [R236+0x11900] ;  /* 0x01190000ec0c783b */ /* 0x000e680000000200 */
[----:B------:R-:W-:Y:S03]  /*2a70*/  LDSM.16.M88.4 R36, [R243+0x1800] ;  /* 0x00180000f324783b */ /* 0x000fe60000000200 */
[C---:B--2---:R-:W-:Y:S08]  /*2a80*/  HMMA.16816.F32.BF16 R16, R180.reuse, R44, R16 ;  /* 0x0000002cb410723c */ /* 0x044ff00000041810 */
[C---:B------:R-:W-:Y:S01]  /*2a90*/  HMMA.16816.F32.BF16 R20, R180.reuse, R46, R20 ;  /* 0x0000002eb414723c */ /* 0x040fe20000041814 */
[----:B------:R-:W2:Y:S07]  /*2aa0*/  LDSM.16.M88.4 R44, [R236+0x12100] ;  /* 0x01210000ec2c783b */ /* 0x000eae0000000200 */
[C---:B---3--:R-:W-:Y:S08]  /*2ab0*/  HMMA.16816.F32.BF16 R24, R180.reuse, R52, R24 ;  /* 0x00000034b418723c */ /* 0x048ff00000041818 */
[----:B------:R-:W-:Y:S01]  /*2ac0*/  HMMA.16816.F32.BF16 R32, R180, R54, R32 ;  /* 0x00000036b420723c */ /* 0x000fe20000041820 */
[----:B------:R-:W3:Y:S07]  /*2ad0*/  LDSM.16.M88.4 R52, [R236+0x12900] ;  /* 0x01290000ec34783b */ /* 0x000eee0000000200 */
[C---:B----4-:R-:W-:Y:S08]  /*2ae0*/  HMMA.16816.F32.BF16 R8, R184.reuse, R42, R8 ;  /* 0x0000002ab808723c */ /* 0x050ff00000041808 */
[C---:B------:R-:W-:Y:S01]  /*2af0*/  HMMA.16816.F32.BF16 R28, R184.reuse, R40, R28 ;  /* 0x00000028b81c723c */ /* 0x040fe2000004181c */
[----:B------:R-:W-:Y:S07]  /*2b00*/  LDSM.16.M88.4 R40, [R242+0x12100] ;  /* 0x01210000f228783b */ /* 0x000fee0000000200 */
[C---:B-----5:R-:W-:Y:S08]  /*2b10*/  HMMA.16816.F32.BF16 R16, R184.reuse, R48, R16 ;  /* 0x00000030b810723c */ /* 0x060ff00000041810 */
[C---:B------:R-:W-:Y:S01]  /*2b20*/  HMMA.16816.F32.BF16 R20, R184.reuse, R50, R20 ;  /* 0x00000032b814723c */ /* 0x040fe20000041814 */
[----:B------:R-:W4:Y:S07]  /*2b30*/  LDSM.16.M88.4 R48, [R243+0x2000] ;  /* 0x00200000f330783b */ /* 0x000f2e0000000200 */
[C---:B------:R-:W-:Y:S08]  /*2b40*/  HMMA.16816.F32.BF16 R24, R184.reuse, R56, R24 ;  /* 0x00000038b818723c */ /* 0x040ff00000041818 */
[----:B------:R-:W-:Y:S01]  /*2b50*/  HMMA.16816.F32.BF16 R32, R184, R58, R32 ;  /* 0x0000003ab820723c */ /* 0x000fe20000041820 */
[----:B------:R-:W5:Y:S07]  /*2b60*/  LDSM.16.M88.4 R56, [R243+0x2800] ;  /* 0x00280000f338783b */ /* 0x000f6e0000000200 */
[C---:B-1----:R-:W-:Y:S08]  /*2b70*/  HMMA.16816.F32.BF16 R8, R188.reuse, R14, R8 ;  /* 0x0000000ebc08723c */ /* 0x042ff00000041808 */
[C---:B------:R-:W-:Y:S01]  /*2b80*/  HMMA.16816.F32.BF16 R28, R188.reuse, R12, R28 ;  /* 0x0000000cbc1c723c */ /* 0x040fe2000004181c */
[----:B------:R-:W1:Y:S07]  /*2b90*/  LDSM.16.M88.4 R12, [R242+0x11900] ;  /* 0x01190000f20c783b */ /* 0x000e6e0000000200 */
[C---:B--2---:R-:W-:Y:S08]  /*2ba0*/  HMMA.16816.F32.BF16 R16, R188.reuse, R44, R16 ;  /* 0x0000002cbc10723c */ /* 0x044ff00000041810 */
[C---:B------:R-:W-:Y:S01]  /*2bb0*/  HMMA.16816.F32.BF16 R20, R188.reuse, R46, R20 ;  /* 0x0000002ebc14723c */ /* 0x040fe20000041814 */
[----:B------:R-:W-:Y:S07]  /*2bc0*/  LDSM.16.M88.4 R44, [R239+0x2000] ;  /* 0x00200000ef2c783b */ /* 0x000fee0000000200 */
[C---:B---3--:R-:W-:Y:S08]  /*2bd0*/  HMMA.16816.F32.BF16 R24, R188.reuse, R52, R24 ;  /* 0x00000034bc18723c */ /* 0x048ff00000041818 */
[----:B------:R-:W-:Y:S01]  /*2be0*/  HMMA.16816.F32.BF16 R32, R188, R54, R32 ;  /* 0x00000036bc20723c */ /* 0x000fe20000041820 */
[----:B------:R-:W2:Y:S07]  /*2bf0*/  LDSM.16.M88.4 R52, [R242+0x12900] ;  /* 0x01290000f234783b */ /* 0x000eae0000000200 */
[C---:B------:R-:W-:Y:S08]  /*2c00*/  HMMA.16816.F32.BF16 R8, R192.reuse, R38, R8 ;  /* 0x00000026c008723c */ /* 0x040ff00000041808 */
[C---:B------:R-:W-:Y:S01]  /*2c10*/  HMMA.16816.F32.BF16 R28, R192.reuse, R36, R28 ;  /* 0x00000024c01c723c */ /* 0x040fe2000004181c */
[----:B------:R-:W3:Y:S07]  /*2c20*/  LDSM.16.M88.4 R36, [R239+0x1800] ;  /* 0x00180000ef24783b */ /* 0x000eee0000000200 */
[C---:B----4-:R-:W-:Y:S08]  /*2c30*/  HMMA.16816.F32.BF16 R16, R192.reuse, R48, R16 ;  /* 0x00000030c010723c */ /* 0x050ff00000041810 */
[C---:B------:R-:W-:Y:S01]  /*2c40*/  HMMA.16816.F32.BF16 R20, R192.reuse, R50, R20 ;  /* 0x00000032c014723c */ /* 0x040fe20000041814 */
[----:B------:R-:W-:Y:S07]  /*2c50*/  LDSM.16.M88.4 R48, [R236+0x14100] ;  /* 0x01410000ec30783b */ /* 0x000fee0000000200 */
[C---:B-----5:R-:W-:Y:S08]  /*2c60*/  HMMA.16816.F32.BF16 R24, R192.reuse, R56, R24 ;  /* 0x00000038c018723c */ /* 0x060ff00000041818 */
[----:B------:R-:W-:Y:S01]  /*2c70*/  HMMA.16816.F32.BF16 R32, R192, R58, R32 ;  /* 0x0000003ac020723c */ /* 0x000fe20000041820 */
[----:B------:R-:W4:Y:S07]  /*2c80*/  LDSM.16.M88.4 R56, [R239+0x2800] ;  /* 0x00280000ef38783b */ /* 0x000f2e0000000200 */
[C---:B-1----:R-:W-:Y:S08]  /*2c90*/  HMMA.16816.F32.BF16 R8, R196.reuse, R14, R8 ;  /* 0x0000000ec408723c */ /* 0x042ff00000041808 */
[C---:B------:R-:W-:Y:S01]  /*2ca0*/  HMMA.16816.F32.BF16 R28, R196.reuse, R12, R28 ;  /* 0x0000000cc41c723c */ /* 0x040fe2000004181c */
[----:B------:R-:W1:Y:S07]  /*2cb0*/  LDSM.16.M88.4 R12, [R236+0x13100] ;  /* 0x01310000ec0c783b */ /* 0x000e6e0000000200 */
[C---:B------:R-:W-:Y:S08]  /*2cc0*/  HMMA.16816.F32.BF16 R16, R196.reuse, R40, R16 ;  /* 0x00000028c410723c */ /* 0x040ff00000041810 */
[C---:B------:R-:W-:Y:S01]  /*2cd0*/  HMMA.16816.F32.BF16 R20, R196.reuse, R42, R20 ;  /* 0x0000002ac414723c */ /* 0x040fe20000041814 */
[----:B------:R-:W5:Y:S07]  /*2ce0*/  LDSM.16.M88.4 R40, [R236+0x13900] ;  /* 0x01390000ec28783b */ /* 0x000f6e0000000200 */
[C---:B--2---:R-:W-:Y:S08]  /*2cf0*/  HMMA.16816.F32.BF16 R24, R196.reuse, R52, R24 ;  /* 0x00000034c418723c */ /* 0x044ff00000041818 */
[----:B------:R-:W-:Y:S01]  /*2d00*/  HMMA.16816.F32.BF16 R32, R196, R54, R32 ;  /* 0x00000036c420723c */ /* 0x000fe20000041820 */
[----:B------:R-:W-:Y:S07]  /*2d10*/  LDSM.16.M88.4 R52, [R243+0x4000] ;  /* 0x00400000f334783b */ /* 0x000fee0000000200 */
[C---:B---3--:R-:W-:Y:S08]  /*2d20*/  HMMA.16816.F32.BF16 R8, R200.reuse, R38, R8 ;  /* 0x00000026c808723c */ /* 0x048ff00000041808 */
[C---:B------:R-:W-:Y:S01]  /*2d30*/  HMMA.16816.F32.BF16 R28, R200.reuse, R36, R28 ;  /* 0x00000024c81c723c */ /* 0x040fe2000004181c */
[----:B------:R-:W2:Y:S07]  /*2d40*/  LDSM.16.M88.4 R36, [R243+0x3000] ;  /* 0x00300000f324783b */ /* 0x000eae0000000200 */
[C---:B------:R-:W-:Y:S08]  /*2d50*/  HMMA.16816.F32.BF16 R16, R200.reuse, R44, R16 ;  /* 0x0000002cc810723c */ /* 0x040ff00000041810 */
[C---:B------:R-:W-:Y:S01]  /*2d60*/  HMMA.16816.F32.BF16 R20, R200.reuse, R46, R20 ;  /* 0x0000002ec814723c */ /* 0x040fe20000041814 */
[----:B------:R-:W3:Y:S07]  /*2d70*/  LDSM.16.M88.4 R44, [R243+0x3800] ;  /* 0x00380000f32c783b */ /* 0x000eee0000000200 */
[C---:B----4-:R-:W-:Y:S08]  /*2d80*/  HMMA.16816.F32.BF16 R24, R200.reuse, R56, R24 ;  /* 0x00000038c818723c */ /* 0x050ff00000041818 */
[----:B------:R-:W-:Y:S01]  /*2d90*/  HMMA.16816.F32.BF16 R32, R200, R58, R32 ;  /* 0x0000003ac820723c */ /* 0x000fe20000041820 */
[----:B------:R-:W-:Y:S07]  /*2da0*/  LDSM.16.M88.4 R56, [R239+0x4000] ;  /* 0x00400000ef38783b */ /* 0x000fee0000000200 */
[C---:B-1----:R-:W-:Y:S08]  /*2db0*/  HMMA.16816.F32.BF16 R8, R204.reuse, R14, R8 ;  /* 0x0000000ecc08723c */ /* 0x042ff00000041808 */
[C---:B------:R-:W-:Y:S01]  /*2dc0*/  HMMA.16816.F32.BF16 R28, R204.reuse, R12, R28 ;  /* 0x0000000ccc1c723c */ /* 0x040fe2000004181c */
[----:B------:R-:W1:Y:S07]  /*2dd0*/  LDSM.16.M88.4 R12, [R242+0x13100] ;  /* 0x01310000f20c783b */ /* 0x000e6e0000000200 */
[C---:B-----5:R-:W-:Y:S08]  /*2de0*/  HMMA.16816.F32.BF16 R16, R204.reuse, R40, R16 ;  /* 0x00000028cc10723c */ /* 0x060ff00000041810 */
[C---:B------:R-:W-:Y:S01]  /*2df0*/  HMMA.16816.F32.BF16 R20, R204.reuse, R42, R20 ;  /* 0x0000002acc14723c */ /* 0x040fe20000041814 */
[----:B------:R-:W4:Y:S07]  /*2e00*/  LDSM.16.M88.4 R40, [R242+0x13900] ;  /* 0x01390000f228783b */ /* 0x000f2e0000000200 */
[C---:B------:R-:W-:Y:S08]  /*2e10*/  HMMA.16816.F32.BF16 R24, R204.reuse, R48, R24 ;  /* 0x00000030cc18723c */ /* 0x040ff00000041818 */
[----:B------:R-:W-:Y:S01]  /*2e20*/  HMMA.16816.F32.BF16 R32, R204, R50, R32 ;  /* 0x00000032cc20723c */ /* 0x000fe20000041820 */
[----:B------:R-:W5:Y:S07]  /*2e30*/  LDSM.16.M88.4 R48, [R242+0x14100] ;  /* 0x01410000f230783b */ /* 0x000f6e0000000200 */
        /* <DEDUP_REMOVED lines=8> */
[----:B------:R-:W-:Y:S07]  /*2ec0*/  LDSM.16.M88.4 R52, [R236+0x15900] ;  /* 0x01590000ec34783b */ /* 0x000fee0000000200 */
[C---:B-1----:R-:W-:Y:S08]  /*2ed0*/  HMMA.16816.F32.BF16 R8, R212.reuse, R14, R8 ;  /* 0x0000000ed408723c */ /* 0x042ff00000041808 */
[C---:B------:R-:W-:Y:S08]  /*2ee0*/  HMMA.16816.F32.BF16 R28, R212.reuse, R12, R28 ;  /* 0x0000000cd41c723c */ /* 0x040ff0000004181c */
[C---:B----4-:R-:W-:Y:S08]  /*2ef0*/  HMMA.16816.F32.BF16 R16, R212.reuse, R40, R16 ;  /* 0x00000028d410723c */ /* 0x050ff00000041810 */
[C---:B------:R-:W-:Y:S01]  /*2f00*/  HMMA.16816.F32.BF16 R20, R212.reuse, R42, R20 ;  /* 0x0000002ad414723c */ /* 0x040fe20000041814 */
[----:B------:R-:W1:Y:S07]  /*2f10*/  LDSM.16.M88.4 R40, [R236+0x14900] ;  /* 0x01490000ec28783b */ /* 0x000e6e0000000200 */
[C---:B-----5:R-:W-:Y:S08]  /*2f20*/  HMMA.16816.F32.BF16 R24, R212.reuse, R48, R24 ;  /* 0x00000030d418723c */ /* 0x060ff00000041818 */
[----:B------:R-:W-:Y:S01]  /*2f30*/  HMMA.16816.F32.BF16 R32, R212, R50, R32 ;  /* 0x00000032d420723c */ /* 0x000fe20000041820 */
[----:B------:R-:W4:Y:S07]  /*2f40*/  LDSM.16.M88.4 R48, [R236+0x15100] ;  /* 0x01510000ec30783b */ /* 0x000f2e0000000200 */
        /* <DEDUP_REMOVED lines=10> */
[C---:B------:R-:W-:Y:S01]  /*2ff0*/  HMMA.16816.F32.BF16 R28, R220.reuse, R40, R28 ;  /* 0x00000028dc1c723c */ /* 0x040fe2000004181c */
[----:B------:R-:W-:Y:S07]  /*3000*/  LDSM.16.M88.4 R40, [R239+0x5000] ;  /* 0x00500000ef28783b */ /* 0x000fee0000000200 */
[C---:B----4-:R-:W-:Y:S08]  /*3010*/  HMMA.16816.F32.BF16 R12, R220.reuse, R48, R8 ;  /* 0x00000030dc0c723c */ /* 0x050ff00000041808 */
[C---:B------:R-:W-:Y:S01]  /*3020*/  HMMA.16816.F32.BF16 R8, R220.reuse, R50, R20 ;  /* 0x00000032dc08723c */ /* 0x040fe20000041814 */
[----:B------:R-:W1:Y:S07]  /*3030*/  LDSM.16.M88.4 R48, [R242+0x14900] ;  /* 0x01490000f230783b */ /* 0x000e6e0000000200 */
[C---:B------:R-:W-:Y:S08]  /*3040*/  HMMA.16816.F32.BF16 R24, R220.reuse, R52, R24 ;  /* 0x00000034dc18723c */ /* 0x040ff00000041818 */
[----:B------:R-:W-:Y:S01]  /*3050*/  HMMA.16816.F32.BF16 R32, R220, R54, R32 ;  /* 0x00000036dc20723c */ /* 0x000fe20000041820 */
[----:B------:R-:W4:Y:S07]  /*3060*/  LDSM.16.M88.4 R52, [R242+0x15100] ;  /* 0x01510000f234783b */ /* 0x000f2e0000000200 */
[C---:B--2---:R-:W-:Y:S08]  /*3070*/  HMMA.16816.F32.BF16 R20, R224.reuse, R38, R16 ;  /* 0x00000026e014723c */ /* 0x044ff00000041810 */
[C---:B------:R-:W-:Y:S01]  /*3080*/  HMMA.16816.F32.BF16 R28, R224.reuse, R36, R28 ;  /* 0x00000024e01c723c */ /* 0x040fe2000004181c */
[----:B------:R-:W-:Y:S07]  /*3090*/  LDSM.16.M88.4 R36, [R239+0x5800] ;  /* 0x00580000ef24783b */ /* 0x000fee0000000200 */
[C---:B---3--:R-:W-:Y:S08]  /*30a0*/  HMMA.16816.F32.BF16 R16, R224.reuse, R44, R12 ;  /* 0x0000002ce010723c */ /* 0x048ff0000004180c */
[----:B------:R-:W-:Y:S01]  /*30b0*/  HMMA.16816.F32.BF16 R12, R224, R46, R8 ;  /* 0x0000002ee00c723c */ /* 0x000fe20000041808 */
[----:B------:R-:W2:Y:S01]  /*30c0*/  LDSM.16.M88.4 R44, [R239+0x4800] ;  /* 0x00480000ef2c783b */ /* 0x000ea20000000200 */
[----:B------:R-:W-:-:S06]  /*30d0*/  DEPBAR.LE SB0, 0x0 ;  /* 0x000080000000791a */ /* 0x000fcc0000000000 */
[C---:B------:R-:W-:Y:S08]  /*30e0*/  HMMA.16816.F32.BF16 R8, R224.reuse, R60, R24 ;  /* 0x0000003ce008723c */ /* 0x040ff00000041818 */
[----:B------:R-:W-:Y:S08]  /*30f0*/  HMMA.16816.F32.BF16 R32, R224, R62, R32 ;  /* 0x0000003ee020723c */ /* 0x000ff00000041820 */
[C---:B-1----:R-:W-:Y:S08]  /*3100*/  HMMA.16816.F32.BF16 R24, R228.reuse, R50, R20 ;  /* 0x00000032e418723c */ /* 0x042ff00000041814 */
[C---:B------:R-:W-:Y:S08]  /*3110*/  HMMA.16816.F32.BF16 R28, R228.reuse, R48, R28 ;  /* 0x00000030e41c723c */ /* 0x040ff0000004181c */
[C---:B----4-:R-:W-:Y:S08]  /*3120*/  HMMA.16816.F32.BF16 R20, R228.reuse, R52, R16 ;  /* 0x00000034e414723c */ /* 0x050ff00000041810 */
[C---:B------:R-:W-:Y:S08]  /*3130*/  HMMA.16816.F32.BF16 R16, R228.reuse, R54, R12 ;  /* 0x00000036e410723c */ /* 0x040ff0000004180c */
[C---:B------:R-:W-:Y:S08]  /*3140*/  HMMA.16816.F32.BF16 R12, R228.reuse, R56, R8 ;  /* 0x00000038e40c723c */ /* 0x040ff00000041808 */
[----:B------:R-:W-:Y:S08]  /*3150*/  HMMA.16816.F32.BF16 R8, R228, R58, R32 ;  /* 0x0000003ae408723c */ /* 0x000ff00000041820 */
[C---:B--2---:R-:W-:Y:S08]  /*3160*/  HMMA.16816.F32.BF16 R32, R232.reuse, R44, R28 ;  /* 0x0000002ce820723c */ /* 0x044ff0000004181c */
[C---:B------:R-:W-:Y:S08]  /*3170*/  HMMA.16816.F32.BF16 R44, R232.reuse, R46, R24 ;  /* 0x0000002ee82c723c */ /* 0x040ff00000041818 */
[C---:B------:R-:W-:Y:S08]  /*3180*/  HMMA.16816.F32.BF16 R28, R232.reuse, R40, R20 ;  /* 0x00000028e81c723c */ /* 0x040ff00000041814 */
[C---:B------:R-:W-:Y:S08]  /*3190*/  HMMA.16816.F32.BF16 R24, R232.reuse, R36, R12 ;  /* 0x00000024e818723c */ /* 0x040ff0000004180c */
[C---:B------:R-:W-:Y:S08]  /*31a0*/  HMMA.16816.F32.BF16 R40, R232.reuse, R42, R16 ;  /* 0x0000002ae828723c */ /* 0x040ff00000041810 */
[----:B------:R-:W-:Y:S01]  /*31b0*/  HMMA.16816.F32.BF16 R36, R232, R38, R8 ;  /* 0x00000026e824723c */ /* 0x000fe20000041808 */
[----:B------:R-:W-:Y:S06]  /*31c0*/  BAR.SYNC.DEFER_BLOCKING 0x0 ;  /* 0x0000000000007b1d */ /* 0x000fec0000010000 */
[----:B------:R-:W-:Y:S05]  /*31d0*/  @P0 BRA `(.L_x_390) ;  /* 0x0000060000000947 */ /* 0x000fea0003800000 */
[----:B------:R-:W2:Y:S04]  /*31e0*/  LDL R3, [R1+0x6c] ;  /* 0x00006c0001037983 */ /* 0x000ea80000100800 */
[----:B------:R-:W3:Y:S04]  /*31f0*/  LDL R6, [R1+0x68] ;  /* 0x0000680001067983 */ /* 0x000ee80000100800 */
[----:B------:R-:W4:Y:S04]  /*3200*/  LDL R7, [R1+0x60] ;  /* 0x0000600001077983 */ /* 0x000f280000100800 */
[----:B------:R-:W1:Y:S01]  /*3210*/  S2R R75, SR_TID.X ;  /* 0x00000000004b7919 */ /* 0x000e620000002100 */
[----:B------:R-:W-:-:S02]  /*3220*/  IMAD.MOV.U32 R74, RZ, RZ, c[0x0][0x2b8] ;  /* 0x0000ae00ff4a7624 */ /* 0x000fc400078e00ff */
[----:B------:R-:W-:Y:S01]  /*3230*/  IMAD.U32 R2, RZ, RZ, UR10 ;  /* 0x0000000aff027e24 */ /* 0x000fe2000f8e00ff */
[----:B------:R2:W5:Y:S02]  /*3240*/  LDL R71, [R1+0x54] ;  /* 0x0000540001477983 */ /* 0x0005640000100800 */
[----:B------:R-:W-:Y:S02]  /*3250*/  ISETP.NE.AND P1, PT, R74, 0x1, PT ;  /* 0x000000014a00780c */ /* 0x000fe40003f25270 */
[----:B------:R2:W5:Y:S04]  /*3260*/  LDL R67, [R1+0x8] ;  /* 0x0000080001437983 */ /* 0x0005680000100800 */
[----:B------:R2:W5:Y:S04]  /*3270*/  LDL R68, [R1+0x34] ;  /* 0x0000340001447983 */ /* 0x0005680000100800 */
[----:B------:R2:W5:Y:S04]  /*3280*/  LDL R69, [R1+0x50] ;  /* 0x0000500001457983 */ /* 0x0005680000100800 */
[----:B------:R2:W5:Y:S01]  /*3290*/  LDL R70, [R1+0x38] ;  /* 0x0000380001467983 */ /* 0x0005620000100800 */
[----:B-1----:R-:W-:-:S02]  /*32a0*/  LEA.HI R72, R66, R75, RZ, 0x3 ;  /* 0x0000004b42487211 */ /* 0x002fc400078f18ff */
[----:B------:R-:W-:Y:S02]  /*32b0*/  LEA.HI R73, R66, R75, RZ, 0x3 ;  /* 0x0000004b42497211 */ /* 0x000fe400078f18ff */
[----:B------:R-:W-:Y:S02]  /*32c0*/  LOP3.LUT R72, R72, 0xfffffff8, RZ, 0xc0, !PT ;  /* 0xfffffff848487812 */ /* 0x000fe400078ec0ff */
[----:B------:R-:W-:-:S03]  /*32d0*/  SHF.R.S32.HI R73, RZ, 0x3, R73 ;  /* 0x00000003ff497819 */ /* 0x000fc60000011449 */
[----:B------:R-:W-:-:S04]  /*32e0*/  IMAD.IADD R72, R75, 0x1, -R72 ;  /* 0x000000014b487824 */ /* 0x000fc800078e0a48 */
[----:B------:R-:W-:-:S05]  /*32f0*/  IMAD R72, R72, 0x20, R73 ;  /* 0x0000002048487824 */ /* 0x000fca00078e0249 */
[----:B------:R-:W-:Y:S01]  /*3300*/  IADD3 R2, R72, UR17, R2 ;  /* 0x0000001148027c10 */ /* 0x000fe2000fffe002 */
[----:B------:R-:W-:Y:S02]  /*3310*/  IMAD.MOV.U32 R9, RZ, RZ, RZ ;  /* 0x000000ffff097224 */ /* 0x000fe400078e00ff */
[----:B--2---:R-:W-:Y:S01]  /*3320*/  IMAD.MOV.U32 R75, RZ, RZ, R3 ;  /* 0x000000ffff4b7224 */ /* 0x004fe200078e0003 */
[----:B------:R-:W-:Y:S01]  /*3330*/  IADD3 R3, R2, -0x30, RZ ;  /* 0xffffffd002037810 */ /* 0x000fe20007ffe0ff */
[----:B---3--:R-:W-:-:S04]  /*3340*/  IMAD.MOV.U32 R73, RZ, RZ, R6 ;  /* 0x000000ffff497224 */ /* 0x008fc800078e0006 */
[----:B------:R-:W-:-:S04]  /*3350*/  @P1 IMAD.HI.U32 R6, R3, c[0x0][0x2bc], RZ ;  /* 0x0000af0003061a27 */ /* 0x000fc800078e00ff */
[----:B------:R-:W-:Y:S01]  /*3360*/  IMAD.MOV.U32 R2, RZ, RZ, R3 ;  /* 0x000000ffff027224 */ /* 0x000fe200078e0003 */
[----:B------:R-:W-:Y:S01]  /*3370*/  @P1 SHF.R.U32.HI R2, RZ, c[0x0][0x2c0], R6 ;  /* 0x0000b000ff021a19 */ /* 0x000fe20000011606 */
[----:B----4-:R-:W-:-:S03]  /*3380*/  IMAD.MOV.U32 R72, RZ, RZ, R7 ;  /* 0x000000ffff487224 */ /* 0x010fc600078e0007 */
[----:B------:R-:W-:-:S04]  /*3390*/  @!P3 IADD3 R7, P0, R2, UR20, RZ ;  /* 0x000000140207bc10 */ /* 0x000fc8000ff1e0ff */
[----:B------:R-:W-:Y:S02]  /*33a0*/  @!P3 LEA.HI.X.SX32 R8, R2, UR7, 0x1, P0 ;  /* 0x000000070208bc11 */ /* 0x000fe400080f0eff */
[----:B------:R-:W-:-:S04]  /*33b0*/  @!P3 LEA R6, P0, R7, c[0x0][0x2a0], 0x2 ;  /* 0x0000a8000706ba11 */ /* 0x000fc800078010ff */
[----:B------:R-:W-:-:S05]  /*33c0*/  @!P3 LEA.HI.X R7, R7, c[0x0][0x2a4], R8, 0x2, P0 ;  /* 0x0000a9000707ba11 */ /* 0x000fca00000f1408 */
[----:B------:R1:W2:Y:S01]  /*33d0*/  @!P3 LDG.E R9, [R6.64] ;  /* 0x000000160609b981 */ /* 0x0002a2000c1e1900 */
[----:B------:R-:W-:-:S04]  /*33e0*/  IMAD.MOV R2, RZ, RZ, -R2 ;  /* 0x000000ffff027224 */ /* 0x000fc800078e0a02 */
[----:B------:R-:W-:Y:S01]  /*33f0*/  IMAD R10, R2, c[0x0][0x2b8], R3 ;  /* 0x0000ae00020a7a24 */ /* 0x000fe200078e0203 */
[----:B------:R-:W3:Y:S04]  /*3400*/  S2R R76, SR_TID.X ;  /* 0x00000000004c7919 */ /* 0x000ee80000002100 */
[----:B------:R-:W-:-:S05]  /*3410*/  SHF.R.S32.HI R2, RZ, 0x1f, R10 ;  /* 0x0000001fff027819 */ /* 0x000fca000001140a */
[----:B-1----:R-:W-:Y:S02]  /*3420*/  IMAD R6, R2, c[0x0][0x1e0], RZ ;  /* 0x0000780002067a24 */ /* 0x002fe400078e02ff */
[----:B------:R-:W-:-:S04]  /*3430*/  IMAD.WIDE.U32 R2, R10, c[0x0][0x1e0], RZ ;  /* 0x000078000a027a25 */ /* 0x000fc800078e00ff */
[----:B------:R-:W-:-:S04]  /*3440*/  IMAD R6, R10, c[0x0][0x1e4], R6 ;  /* 0x000079000a067a24 */ /* 0x000fc800078e0206 */
[----:B------:R-:W-:Y:S01]  /*3450*/  IMAD.IADD R3, R3, 0x1, R6 ;  /* 0x0000000103037824 */ /* 0x000fe200078e0206 */
[----:B------:R-:W-:Y:S01]  /*3460*/  STL [R1+0x28], R10 ;  /* 0x0000280a01007387 */ /* 0x000fe20000100800 */
[----:B---3--:R-:W-:-:S04]  /*3470*/  LEA.HI R74, R66, R76, RZ, 0x3 ;  /* 0x0000004c424a7211 */ /* 0x008fc800078f18ff */
[----:B------:R-:W-:-:S05]  /*3480*/  LOP3.LUT R74, R74, 0xfffffff8, RZ, 0xc0, !PT ;  /* 0xfffffff84a4a7812 */ /* 0x000fca00078ec0ff */
[----:B------:R-:W-:Y:S01]  /*3490*/  IMAD.IADD R74, R76, 0x1, -R74 ;  /* 0x000000014c4a7824 */ /* 0x000fe200078e0a4a */
[----:B------:R-:W-:Y:S03]  /*34a0*/  BSSY B0, `(.L_x_391) ;  /* 0x0000020000007945 */ /* 0x000fe60003800000 */
[----:B------:R-:W-:-:S05]  /*34b0*/  IMAD.SHL.U32 R74, R74, 0x8, RZ ;  /* 0x000000084a4a7824 */ /* 0x000fca00078e00ff */
[----:B------:R-:W-:Y:S02]  /*34c0*/  ISETP.GE.AND P1, PT, R74, c[0x0][0x1d4], PT ;  /* 0x000075004a007a0c */ /* 0x000fe40003f26270 */
[----:B--2---:R-:W-:Y:S01]  /*34d0*/  SHF.R.S32.HI R6, RZ, 0x1f, R9 ;  /* 0x0000001fff067819 */ /* 0x004fe20000011409 */
[----:B------:R-:W-:-:S04]  /*34e0*/  IMAD.WIDE.U32 R2, R9, c[0x0][0x1f0], R2 ;  /* 0x00007c0009027a25 */ /* 0x000fc800078e0002 */
[----:B------:R-:W-:Y:S01]  /*34f0*/  IMAD R6, R6, c[0x0][0x1f0], RZ ;  /* 0x00007c0006067a24 */ /* 0x000fe200078e02ff */
[----:B------:R1:W-:Y:S03]  /*3500*/  STL [R1+0x24], R9 ;  /* 0x0000240901007387 */ /* 0x0003e60000100800 */
[----:B------:R-:W-:Y:S01]  /*3510*/  IMAD R6, R9, c[0x0][0x1f4], R6 ;  /* 0x00007d0009067a24 */ /* 0x000fe200078e0206 */
[----:B------:R-:W-:-:S04]  /*3520*/  IADD3 R2, P0, R2, UR18, RZ ;  /* 0x0000001202027c10 */ /* 0x000fc8000ff1e0ff */
[----:B------:R-:W-:Y:S02]  /*3530*/  IADD3.X R3, R3, UR6, R6, P0, !PT ;  /* 0x0000000603037c10 */ /* 0x000fe400087fe406 */
[----:B------:R-:W-:-:S04]  /*3540*/  LEA R13, P0, R2, c[0x0][0x1c8], 0x1 ;  /* 0x00007200020d7a11 */ /* 0x000fc800078008ff */
[----:B------:R-:W-:Y:S02]  /*3550*/  LEA.HI.X R12, R2, c[0x0][0x1cc], R3, 0x1, P0 ;  /* 0x00007300020c7a11 */ /* 0x000fe400000f0c03 */
[----:B-1----:R-:W-:-:S04]  /*3560*/  LEA.HI R9, R66, R76, RZ, 0x3 ;  /* 0x0000004c42097211 */ /* 0x002fc800078f18ff */
[----:B------:R-:W-:-:S04]  /*3570*/  SHF.R.S32.HI R9, RZ, 0x3, R9 ;  /* 0x00000003ff097819 */ /* 0x000fc80000011409 */
[----:B------:R-:W-:-:S04]  /*3580*/  IADD3 R14, -R9, 0x30, RZ ;  /* 0x00000030090e7810 */ /* 0x000fc80007ffe1ff */
[----:B------:R-:W-:Y:S01]  /*3590*/  ISETP.GE.AND P0, PT, R14, 0x1, PT ;  /* 0x000000010e00780c */ /* 0x000fe20003f06270 */
[----:B------:R1:W2:Y:S04]  /*35a0*/  SHFL.IDX PT, R2, R13, RZ, 0x181f ;  /* 0x00181fff0d027589 */ /* 0x0002a800000e0000 */
[----:B------:R1:W3:Y:S08]  /*35b0*/  SHFL.IDX PT, R3, R12, RZ, 0x181f ;  /* 0x00181fff0c037589 */ /* 0x0002f000000e0000 */
[----:B------:R-:W-:Y:S05]  /*35c0*/  @!P0 BRA `(.L_x_392) ;  /* 0x000000d000008947 */ /* 0x000fea0003800000 */
[----:B--2---:R-:W-:-:S04]  /*35d0*/  LEA R10, P0, R74, R2, 0x1 ;  /* 0x000000024a0a7211 */ /* 0x004fc800078008ff */
[----:B---3--:R-:W-:Y:S02]  /*35e0*/  LEA.HI.X R11, R74, R3, R75, 0x1, P0 ;  /* 0x000000034a0b7211 */ /* 0x008fe400000f0c4b */
[----:B------:R-:W-:-:S03]  /*35f0*/  LEA R8, P0, R72, R2, 0x1 ;  /* 0x0000000248087211 */ /* 0x000fc600078008ff */
[----:B------:R-:W-:Y:S01]  /*3600*/  @!PT LDS RZ, [RZ] ;  /* 0x00000000fffff984 */ /* 0x000fe20000000800 */
[----:B-----5:R2:W-:Y:S01]  /*3610*/  LDGSTS.E.BYPASS.LTC128B.128 [R67+0x10100], [R10.64], !P1 ;  /* 0x101000000a437fae */ /* 0x0205e2000c901d56 */
[----:B------:R-:W-:Y:S02]  /*3620*/  LEA.HI.X R9, R72, R3, R73, 0x1, P0 ;  /* 0x0000000348097211 */ /* 0x000fe400000f0c49 */
[----:B------:R-:W-:-:S03]  /*3630*/  LEA R6, P0, R70, R2, 0x1 ;  /* 0x0000000246067211 */ /* 0x000fc600078008ff */
[----:B------:R2:W-:Y:S01]  /*3640*/  LDGSTS.E.BYPASS.LTC128B.128 [R67+0x11900], [R8.64], !P6 ;  /* 0x1190000008437fae */ /* 0x0005e2000f101d56 */
[----:B------:R-:W-:Y:S02]  /*3650*/  LEA.HI.X R7, R70, R3, R71, 0x1, P0 ;  /* 0x0000000346077211 */ /* 0x000fe400000f0c47 */
[----:B------:R-:W-:-:S03]  /*3660*/  LEA R2, P0, R68, R2, 0x1 ;  /* 0x0000000244027211 */ /* 0x000fc600078008ff */
[----:B------:R2:W-:Y:S01]  /*3670*/  LDGSTS.E.BYPASS.LTC128B.128 [R67+0x13100], [R6.64], !P5 ;  /* 0x1310000006437fae */ /* 0x0005e2000e901d56 */
[----:B------:R-:W-:-:S05]  /*3680*/  LEA.HI.X R3, R68, R3, R69, 0x1, P0 ;  /* 0x0000000344037211 */ /* 0x000fca00000f0c45 */
[----:B------:R2:W-:Y:S04]  /*3690*/  LDGSTS.E.BYPASS.LTC128B.128 [R67+0x14900], [R2.64], !P4 ;  /* 0x1490000002437fae */ /* 0x0005e8000e101d56 */
.L_x_392:
[----:B------:R-:W-:Y:S05]  /*36a0*/  BSYNC B0 ;  /* 0x0000000000007941 */ /* 0x000fea0003800000 */
.L_x_391:
[----:B------:R-:W-:Y:S01]  /*36b0*/  ISETP.GE.AND P0, PT, R14, 0x21, PT ;  /* 0x000000210e00780c */ /* 0x000fe20003f06270 */
[----:B--23--:R2:W3:Y:S01]  /*36c0*/  SHFL.IDX PT, R3, R12, 0x1, 0x181f ;  /* 0x00381f000c037f89 */ /* 0x00c4e200000e0000 */
[----:B------:R-:W-:Y:S03]  /*36d0*/  BSSY B0, `(.L_x_390) ;  /* 0x0000010000007945 */ /* 0x000fe60003800000 */
[----:B------:R2:W4:Y:S08]  /*36e0*/  SHFL.IDX PT, R2, R13, 0x1, 0x181f ;  /* 0x00381f000d027f89 */ /* 0x00053000000e0000 */
[----:B------:R-:W-:Y:S05]  /*36f0*/  @!P0 BRA `(.L_x_393) ;  /* 0x000000d000008947 */ /* 0x000fea0003800000 */
[----:B----4-:R-:W-:-:S04]  /*3700*/  LEA R10, P0, R74, R2, 0x1 ;  /* 0x000000024a0a7211 */ /* 0x010fc800078008ff */
        /* <DEDUP_REMOVED lines=12> */
.L_x_393:
[----:B------:R-:W-:Y:S05]  /*37d0*/  BSYNC B0 ;  /* 0x0000000000007941 */ /* 0x000fea0003800000 */
.L_x_390:
[----:B---3--:R-:W3:Y:S01]  /*37e0*/  S2R R8, SR_TID.X ;  /* 0x0000000000087919 */ /* 0x008ee20000002100 */
[----:B----4-:R-:W-:Y:S01]  /*37f0*/  LOP3.LUT R2, R65, 0xffffffe0, RZ, 0xc0, !PT ;  /* 0xffffffe041027812 */ /* 0x010fe200078ec0ff */
[----:B------:R-:W-:Y:S01]  /*3800*/  UISETP.NE.AND UP1, UPT, UR13, URZ, UPT ;  /* 0x0000003f0d00728c */ /* 0x000fe2000bf25270 */
[----:B------:R-:W-:Y:S01]  /*3810*/  SHF.R.S32.HI R7, RZ, 0x1f, R64 ;  /* 0x0000001fff077819 */ /* 0x000fe20000011440 */
[----:B------:R-:W-:Y:S01]  /*3820*/  UISETP.NE.AND UP0, UPT, UR12, URZ, UPT ;  /* 0x0000003f0c00728c */ /* 0x000fe2000bf05270 */
[----:B------:R-:W0:Y:S01]  /*3830*/  LDGDEPBAR ;  /* 0x00000000000079af */ /* 0x000e220000000000 */
[----:B------:R-:W-:Y:S01]  /*3840*/  ULDC UR17, c[0x0][0x324] ;  /* 0x0000c90000117ab9 */ /* 0x000fe20000000800 */
[----:B------:R-:W-:Y:S01]  /*3850*/  LEA.HI R7, R7, R64, RZ, 0x3 ;  /* 0x0000004007077211 */ /* 0x000fe200078f18ff */
[----:B------:R-:W-:Y:S01]  /*3860*/  ULDC UR5, c[0x0][0x2ac] ;  /* 0x0000ab0000057ab9 */ /* 0x000fe20000000800 */
[----:B------:R-:W-:Y:S01]  /*3870*/  PLOP3.LUT P0, PT, PT, PT, UP1, 0x80, 0x0 ;  /* 0x000000000000781c */ /* 0x000fe20003f0f018 */
[----:B------:R-:W-:Y:S01]  /*3880*/  ULDC UR4, c[0x0][0x1d0] ;  /* 0x0000740000047ab9 */ /* 0x000fe20000000800 */
[----:B------:R-:W-:Y:S01]  /*3890*/  LOP3.LUT R7, R7, 0xffffff8, RZ, 0xc0, !PT ;  /* 0x0ffffff807077812 */ /* 0x000fe200078ec0ff */
[----:B------:R-:W-:-:S02]  /*38a0*/  ULOP3.LUT UR17, URZ, UR17, URZ, 0x33, !UPT ;  /* 0x000000113f117292 */ /* 0x000fc4000f8e333f */
[----:B------:R-:W-:Y:S02]  /*38b0*/  UIMAD UR4, UR5, UR4, UR27 ;  /* 0x00000004050472a4 */ /* 0x000fe4000f8e021b */
[----:B------:R-:W-:Y:S01]  /*38c0*/  IMAD.IADD R9, R64, 0x1, -R7 ;  /* 0x0000000140097824 */ /* 0x000fe200078e0a07 */
[----:B---3--:R-:W-:Y:S01]  /*38d0*/  LEA.HI R3, R66, R8, RZ, 0x2 ;  /* 0x0000000842037211 */ /* 0x008fe200078f10ff */
[----:B------:R-:W-:-:S03]  /*38e0*/  IMAD.IADD R2, R8, 0x1, -R2 ;  /* 0x0000000108027824 */ /* 0x000fc600078e0a02 */
[----:B------:R-:W-:Y:S02]  /*38f0*/  LOP3.LUT R3, R3, 0xfffffffc, RZ, 0xc0, !PT ;  /* 0xfffffffc03037812 */ /* 0x000fe400078ec0ff */
[----:B------:R-:W-:-:S03]  /*3900*/  SHF.R.S32.HI R6, RZ, 0x1f, R2 ;  /* 0x0000001fff067819 */ /* 0x000fc60000011402 */
[----:B------:R-:W-:Y:S01]  /*3910*/  IMAD.IADD R3, R8, 0x1, -R3 ;  /* 0x0000000108037824 */ /* 0x000fe200078e0a03 */
[----:B------:R-:W-:-:S04]  /*3920*/  LEA.HI R6, R6, R2, RZ, 0x2 ;  /* 0x0000000206067211 */ /* 0x000fc800078f10ff */
[----:B------:R-:W-:Y:S02]  /*3930*/  LEA.HI R8, R3, R3, RZ, 0x1 ;  /* 0x0000000303087211 */ /* 0x000fe400078f08ff */
[----:B------:R-:W-:Y:S02]  /*3940*/  LEA.HI.SX32 R7, R6, UR26, 0x1e ;  /* 0x0000001a06077c11 */ /* 0x000fe4000f8ff2ff */
[----:B------:R-:W-:-:S03]  /*3950*/  LOP3.LUT R8, R8, 0x1ffffffe, RZ, 0xc0, !PT ;  /* 0x1ffffffe08087812 */ /* 0x000fc600078ec0ff */
[----:B------:R-:W-:Y:S02]  /*3960*/  IMAD R7, R9, 0x10, R7 ;  /* 0x0000001009077824 */ /* 0x000fe400078e0207 */
[----:B------:R-:W-:-:S04]  /*3970*/  IMAD.IADD R3, R3, 0x1, -R8 ;  /* 0x0000000103037824 */ /* 0x000fc800078e0a08 */
[----:B------:R-:W-:-:S04]  /*3980*/  IMAD R10, R3, 0x8, R7 ;  /* 0x00000008030a7824 */ /* 0x000fc800078e0207 */
[----:B------:R-:W-:Y:S01]  /*3990*/  @P0 IMAD.HI.U32 R3, R10, c[0x0][0x2c8], RZ ;  /* 0x0000b2000a030a27 */ /* 0x000fe200078e00ff */
[----:B------:R-:W-:Y:S01]  /*39a0*/  PLOP3.LUT P0, PT, PT, PT, UP1, 0x80, 0x0 ;  /* 0x000000000000781c */ /* 0x000fe20003f0f018 */
[----:B------:R3:W-:Y:S02]  /*39b0*/  STL [R1+0x5c], R10 ;  /* 0x00005c0a01007387 */ /* 0x0007e40000100800 */
[----:B------:R-:W-:-:S10]  /*39c0*/  IMAD.MOV.U32 R7, RZ, RZ, R10 ;  /* 0x000000ffff077224 */ /* 0x000fd400078e000a */
[----:B------:R-:W-:Y:S02]  /*39d0*/  @P0 SHF.R.U32.HI R7, RZ, c[0x0][0x2cc], R3 ;  /* 0x0000b300ff070a19 */ /* 0x000fe40000011603 */
[----:B------:R-:W-:Y:S02]  /*39e0*/  LOP3.LUT R3, R6, 0x7ffffffc, RZ, 0xc0, !PT ;  /* 0x7ffffffc06037812 */ /* 0x000fe400078ec0ff */
[----:B------:R-:W-:Y:S01]  /*39f0*/  PLOP3.LUT P0, PT, PT, PT, UP0, 0x40, 0x0 ;  /* 0x000000000000781c */ /* 0x000fe20003f0e808 */
[----:B------:R-:W4:Y:S02]  /*3a00*/  SHFL.IDX PT, R6, R7, RZ, 0x1c1f ;  /* 0x001c1fff07067589 */ /* 0x000f2400000e0000 */
[----:B------:R-:W-:Y:S02]  /*3a10*/  IMAD.IADD R3, R2, 0x1, -R3 ;  /* 0x0000000102037824 */ /* 0x000fe400078e0a03 */
[----:B------:R-:W-:Y:S02]  /*3a20*/  IMAD.U32 R2, RZ, RZ, UR28 ;  /* 0x0000001cff027e24 */ /* 0x000fe4000f8e00ff */
[----:B------:R-:W-:-:S05]  /*3a30*/  IMAD.SHL.U32 R11, R3, 0x2, RZ ;  /* 0x00000002030b7824 */ /* 0x000fca00078e00ff */
[C---:B------:R-:W-:Y:S01]  /*3a40*/  IADD3 R2, -R11.reuse, 0x1, R2 ;  /* 0x000000010b027810 */ /* 0x040fe20007ffe102 */
[----:B------:R1:W-:Y:S01]  /*3a50*/  STL [R1+0x58], R11 ;  /* 0x0000580b01007387 */ /* 0x0003e20000100800 */
[----:B------:R-:W-:Y:S02]  /*3a60*/  IADD3 R9, -R11, UR4, RZ ;  /* 0x000000040b097c10 */ /* 0x000fe4000fffe1ff */
[----:B------:R-:W-:-:S04]  /*3a70*/  IADD3 R2, R2, -c[0x0][0x168], RZ ;  /* 0x80005a0002027a10 */ /* 0x000fc80007ffe0ff */
[C---:B------:R-:W-:Y:S02]  /*3a80*/  IADD3 R8, R2.reuse, c[0x0][0x328], RZ ;  /* 0x0000ca0002087a10 */ /* 0x040fe40007ffe0ff */
[----:B---3--:R-:W-:-:S03]  /*3a90*/  IADD3 R10, R2, UR17, RZ ;  /* 0x00000011020a7c10 */ /* 0x008fc6000fffe0ff */
[--C-:B----4-:R-:W-:Y:S02]  /*3aa0*/  IMAD.IADD R3, R8, 0x1, R6.reuse ;  /* 0x0000000108037824 */ /* 0x110fe400078e0206 */
[----:B------:R-:W-:-:S03]  /*3ab0*/  IMAD.IADD R2, R10, 0x1, R6 ;  /* 0x000000010a027824 */ /* 0x000fc600078e0206 */
[----:B------:R-:W-:Y:S02]  /*3ac0*/  IMNMX R3, R3, R9, PT ;  /* 0x0000000903037217 */ /* 0x000fe40003800200 */
[----:B-1----:R-:W-:Y:S01]  /*3ad0*/  IADD3 R11, -R11, UR27, RZ ;  /* 0x0000001b0b0b7c10 */ /* 0x002fe2000fffe1ff */
[----:B------:R-:W-:Y:S05]  /*3ae0*/  @P0 BRA `(.L_x_394) ;  /* 0x0000015000000947 */ /* 0x000fea0003800000 */
[----:B--2---:R-:W-:Y:S01]  /*3af0*/  IMAD.U32 R12, RZ, RZ, UR9 ;  /* 0x00000009ff0c7e24 */ /* 0x004fe2000f8e00ff */
[----:B------:R-:W-:Y:S04]  /*3b00*/  BSSY B0, `(.L_x_395) ;  /* 0x000000f000007945 */ /* 0x000fe80003800000 */
[----:B------:R-:W-:-:S04]  /*3b10*/  IADD3 R6, R12, -c[0x0][0x168], R6 ;  /* 0x80005a000c067a10 */ /* 0x000fc80007ffe006 */
[----:B------:R-:W-:-:S13]  /*3b20*/  ISETP.GT.AND P0, PT, R6, -0x1, PT ;  /* 0xffffffff0600780c */ /* 0x000fda0003f04270 */
[----:B------:R-:W-:Y:S05]  /*3b30*/  @P0 BRA `(.L_x_396) ;  /* 0x0000007000000947 */ /* 0x000fea0003800000 */
[----:B------:R-:W-:Y:S01]  /*3b40*/  IMAD.MOV.U32 R12, RZ, RZ, c[0x0][0x32c] ;  /* 0x0000cb00ff0c7624 */ /* 0x000fe200078e00ff */
[----:B------:R-:W-:-:S04]  /*3b50*/  LOP3.LUT R6, RZ, R6, RZ, 0x33, !PT ;  /* 0x00000006ff067212 */ /* 0x000fc800078e33ff */
[----:B------:R-:W-:-:S13]  /*3b60*/  ISETP.NE.AND P0, PT, R12, 0x1, PT ;  /* 0x000000010c00780c */ /* 0x000fda0003f05270 */
[----:B------:R-:W-:-:S05]  /*3b70*/  @P0 IMAD.HI.U32 R12, R6, c[0x0][0x330], RZ ;  /* 0x0000cc00060c0a27 */ /* 0x000fca00078e00ff */
[----:B------:R-:W-:-:S04]  /*3b80*/  @P0 SHF.R.U32.HI R6, RZ, c[0x0][0x334], R12 ;  /* 0x0000cd00ff060a19 */ /* 0x000fc8000001160c */
[----:B------:R-:W-:Y:S01]  /*3b90*/  LOP3.LUT R6, RZ, R6, RZ, 0x33, !PT ;  /* 0x00000006ff067212 */ /* 0x000fe200078e33ff */
[----:B------:R-:W-:Y:S05]  /*3ba0*/  BRA `(.L_x_397) ;  /* 0x0000004000007947 */ /* 0x000fea0003800000 */
.L_x_396:
[----:B------:R-:W-:-:S04]  /*3bb0*/  MOV R12, c[0x0][0x32c] ;  /* 0x0000cb00000c7a02 */ /* 0x000fc80000000f00 */
[----:B------:R-:W-:-:S13]  /*3bc0*/  ISETP.NE.AND P0, PT, R12, 0x1, PT ;  /* 0x000000010c00780c */ /* 0x000fda0003f05270 */
[----:B------:R-:W-:-:S05]  /*3bd0*/  @P0 IMAD.HI.U32 R12, R6, c[0x0][0x330], RZ ;  /* 0x0000cc00060c0a27 */ /* 0x000fca00078e00ff */
[----:B------:R-:W-:Y:S02]  /*3be0*/  @P0 SHF.R.U32.HI R6, RZ, c[0x0][0x334], R12 ;  /* 0x0000cd00ff060a19 */ /* 0x000fe4000001160c */
.L_x_397:
[----:B------:R-:W-:Y:S05]  /*3bf0*/  BSYNC B0 ;  /* 0x0000000000007941 */ /* 0x000fea0003800000 */
.L_x_395:
[----:B------:R-:W-:-:S05]  /*3c00*/  IMAD R6, R6, c[0x0][0x32c], R11 ;  /* 0x0000cb0006067a24 */ /* 0x000fca00078e020b */
[----:B------:R-:W-:Y:S02]  /*3c10*/  IADD3 R12, R6, c[0x0][0x32c], RZ ;  /* 0x0000cb00060c7a10 */ /* 0x000fe40007ffe0ff */
[----:B------:R-:W-:Y:S02]  /*3c20*/  IMNMX R2, R2, R6, !PT ;  /* 0x0000000602027217 */ /* 0x000fe40007800200 */
[----:B------:R-:W-:Y:S02]  /*3c30*/  IMNMX R3, R3, R12, PT ;  /* 0x0000000c03037217 */ /* 0x000fe40003800200 */
.L_x_394:
[----:B------:R-:W-:Y:S01]  /*3c40*/  UISETP.GE.AND UP0, UPT, UR27, 0x1, UPT ;  /* 0x000000011b00788c */ /* 0x000fe2000bf06270 */
[----:B------:R-:W1:Y:S01]  /*3c50*/  SHFL.IDX PT, R6, R7, 0x1, 0x1c1f ;  /* 0x003c1f0007067f89 */ /* 0x000e6200000e0000 */
[----:B------:R-:W-:Y:S02]  /*3c60*/  UISETP.GE.AND UP6, UPT, UR27, 0x12, UPT ;  /* 0x000000121b00788c */ /* 0x000fe4000bfc6270 */
[----:B------:R-:W-:Y:S02]  /*3c70*/  UP2UR UR30, UPR, URZ, 0x1 ;  /* 0x000000013f1e7883 */ /* 0x000fe40008000000 */
[----:B------:R-:W-:Y:S01]  /*3c80*/  PLOP3.LUT P0, PT, PT, PT, UP0, 0x40, 0x0 ;  /* 0x000000000000781c */ /* 0x000fe20003f0e808 */
[----:B------:R-:W-:-:S02]  /*3c90*/  UISETP.GE.AND UP0, UPT, UR27, 0x2, UPT ;  /* 0x000000021b00788c */ /* 0x000fc4000bf06270 */
[----:B------:R-:W-:Y:S01]  /*3ca0*/  UISETP.GE.AND UP5, UPT, UR27, 0x19, UPT ;  /* 0x000000191b00788c */ /* 0x000fe2000bfa6270 */
[----:B------:R-:W-:Y:S01]  /*3cb0*/  ISETP.GT.AND P0, PT, R2, RZ, P0 ;  /* 0x000000ff0200720c */ /* 0x000fe20000704270 */
[----:B------:R-:W-:Y:S02]  /*3cc0*/  UP2UR UR29, UPR, URZ, 0x1 ;  /* 0x000000013f1d7883 */ /* 0x000fe40008000000 */
[----:B------:R-:W-:Y:S01]  /*3cd0*/  UISETP.GE.AND UP4, UPT, UR27, 0x1a, UPT ;  /* 0x0000001a1b00788c */ /* 0x000fe2000bf86270 */
[----:B------:R-:W-:Y:S01]  /*3ce0*/  ISETP.LT.OR P0, PT, R3, 0x1, P0 ;  /* 0x000000010300780c */ /* 0x000fe20000701670 */
[----:B------:R-:W-:Y:S02]  /*3cf0*/  UISETP.GE.AND UP3, UPT, UR27, 0x21, UPT ;  /* 0x000000211b00788c */ /* 0x000fe4000bf66270 */
[----:B------:R-:W-:Y:S01]  /*3d00*/  UISETP.GE.AND UP2, UPT, UR27, 0x22, UPT ;  /* 0x000000221b00788c */ /* 0x000fe2000bf46270 */
[----:B------:R-:W-:Y:S01]  /*3d10*/  FSEL R16, R32, -INF , !P0 ;  /* 0xff80000020107808 */ /* 0x000fe20004000000 */
[----:B------:R-:W-:Y:S01]  /*3d20*/  UISETP.GE.AND UP1, UPT, UR27, 0x29, UPT ;  /* 0x000000291b00788c */ /* 0x000fe2000bf26270 */
[----:B------:R-:W-:Y:S01]  /*3d30*/  PLOP3.LUT P0, PT, PT, PT, UP0, 0x40, 0x0 ;  /* 0x000000000000781c */ /* 0x000fe20003f0e808 */
[----:B------:R-:W-:-:S02]  /*3d40*/  UISETP.GE.AND UP0, UPT, UR27, 0x9, UPT ;  /* 0x000000091b00788c */ /* 0x000fc4000bf06270 */
[----:B------:R-:W-:Y:S01]  /*3d50*/  UP2UR UR31, UPR, URZ, 0x40 ;  /* 0x000000403f1f7883 */ /* 0x000fe20008000000 */
[----:B------:R-:W-:Y:S01]  /*3d60*/  ISETP.GT.AND P0, PT, R2, 0x1, P0 ;  /* 0x000000010200780c */ /* 0x000fe20000704270 */
[----:B------:R-:W-:-:S03]  /*3d70*/  UP2UR UR28, UPR, URZ, 0x1 ;  /* 0x000000013f1c7883 */ /* 0x000fc60008000000 */
[----:B------:R-:W-:-:S04]  /*3d80*/  ISETP.LT.OR P0, PT, R3, 0x2, P0 ;  /* 0x000000020300780c */ /* 0x000fc80000701670 */
[----:B------:R-:W-:Y:S02]  /*3d90*/  FSEL R15, R33, -INF , !P0 ;  /* 0xff800000210f7808 */ /* 0x000fe40004000000 */
[----:B------:R-:W-:Y:S01]  /*3da0*/  PLOP3.LUT P0, PT, PT, PT, UP0, 0x40, 0x0 ;  /* 0x000000000000781c */ /* 0x000fe20003f0e808 */
[----:B------:R-:W-:-:S03]  /*3db0*/  UISETP.GE.AND UP0, UPT, UR27, 0xa, UPT ;  /* 0x0000000a1b00788c */ /* 0x000fc6000bf06270 */
        /* <DEDUP_REMOVED lines=12> */
[----:B------:R-:W-:-:S04]  /*3e80*/  ISETP.GT.AND P0, PT, R2, 0x10, P0 ;  /* 0x000000100200780c */ /* 0x000fc80000704270 */
[----:B------:R-:W-:-:S04]  /*3e90*/  ISETP.LT.OR P0, PT, R3, 0x11, P0 ;  /* 0x000000110300780c */ /* 0x000fc80000701670 */
[----:B------:R-:W-:Y:S02]  /*3ea0*/  FSEL R19, R28, -INF , !P0 ;  /* 0xff8000001c137808 */ /* 0x000fe40004000000 */
[----:B------:R-:W-:Y:S01]  /*3eb0*/  PLOP3.LUT P0, PT, PT, PT, UP6, 0x40, 0x0 ;  /* 0x000000000000781c */ /* 0x000fe20003f0e868 */
[----:B------:R-:W-:-:S03]  /*3ec0*/  UISETP.NE.AND UP6, UPT, UR12, URZ, UPT ;  /* 0x0000003f0c00728c */ /* 0x000fc6000bfc5270 */
[----:B------:R-:W-:-:S04]  /*3ed0*/  ISETP.GT.AND P0, PT, R2, 0x11, P0 ;  /* 0x000000110200780c */ /* 0x000fc80000704270 */
[----:B------:R-:W-:-:S04]  /*3ee0*/  ISETP.LT.OR P0, PT, R3, 0x12, P0 ;  /* 0x000000120300780c */ /* 0x000fc80000701670 */
[----:B------:R-:W-:Y:S02]  /*3ef0*/  FSEL R18, R29, -INF , !P0 ;  /* 0xff8000001d127808 */ /* 0x000fe40004000000 */
[----:B------:R-:W-:-:S04]  /*3f00*/  PLOP3.LUT P0, PT, PT, PT, UP5, 0x40, 0x0 ;  /* 0x000000000000781c */ /* 0x000fc80003f0e858 */
        /* <DEDUP_REMOVED lines=20> */
[----:B------:R-:W-:Y:S01]  /*4050*/  ISETP.GT.AND P0, PT, R2, 0x29, P0 ;  /* 0x000000290200780c */ /* 0x000fe20000704270 */
[----:B-1----:R-:W-:-:S03]  /*4060*/  IMAD.IADD R2, R10, 0x1, R6 ;  /* 0x000000010a027824 */ /* 0x002fc600078e0206 */
[----:B------:R-:W-:Y:S01]  /*4070*/  ISETP.LT.OR P0, PT, R3, 0x2a, P0 ;  /* 0x0000002a0300780c */ /* 0x000fe20000701670 */
[----:B------:R-:W-:-:S03]  /*4080*/  IMAD.IADD R3, R8, 0x1, R6 ;  /* 0x0000000108037824 */ /* 0x000fc600078e0206 */
[----:B------:R-:W-:Y:S02]  /*4090*/  FSEL R87, R37, -INF , !P0 ;  /* 0xff80000025577808 */ /* 0x000fe40004000000 */
[----:B------:R-:W-:Y:S01]  /*40a0*/  PLOP3.LUT P0, PT, PT, PT, UP6, 0x40, 0x0 ;  /* 0x000000000000781c */ /* 0x000fe20003f0e868 */
[----:B------:R-:W-:Y:S01]  /*40b0*/  UISETP.NE.AND UP6, UPT, UR31, URZ, UPT ;  /* 0x0000003f1f00728c */ /* 0x000fe2000bfc5270 */
[----:B------:R-:W-:-:S11]  /*40c0*/  IMNMX R3, R3, R9, PT ;  /* 0x0000000903037217 */ /* 0x000fd60003800200 */
[----:B------:R-:W-:Y:S05]  /*40d0*/  @P0 BRA `(.L_x_398) ;  /* 0x0000015000000947 */ /* 0x000fea0003800000 */
[----:B------:R-:W-:Y:S01]  /*40e0*/  IMAD.U32 R7, RZ, RZ, UR9 ;  /* 0x00000009ff077e24 */ /* 0x000fe2000f8e00ff */
        /* <DEDUP_REMOVED lines=11> */
.L_x_400:
[----:B------:R-:W-:-:S04]  /*41a0*/  MOV R7, c[0x0][0x32c] ;  /* 0x0000cb0000077a02 */ /* 0x000fc80000000f00 */
[----:B------:R-:W-:-:S13]  /*41b0*/  ISETP.NE.AND P0, PT, R7, 0x1, PT ;  /* 0x000000010700780c */ /* 0x000fda0003f05270 */
[----:B------:R-:W-:-:S05]  /*41c0*/  @P0 IMAD.HI.U32 R7, R6, c[0x0][0x330], RZ ;  /* 0x0000cc0006070a27 */ /* 0x000fca00078e00ff */
[----:B------:R-:W-:Y:S02]  /*41d0*/  @P0 SHF.R.U32.HI R6, RZ, c[0x0][0x334], R7 ;  /* 0x0000cd00ff060a19 */ /* 0x000fe40000011607 */
.L_x_401:
[----:B------:R-:W-:Y:S05]  /*41e0*/  BSYNC B0 ;  /* 0x0000000000007941 */ /* 0x000fea0003800000 */
.L_x_399:
[----:B------:R-:W-:-:S05]  /*41f0*/  IMAD R6, R6, c[0x0][0x32c], R11 ;  /* 0x0000cb0006067a24 */ /* 0x000fca00078e020b */
[----:B------:R-:W-:Y:S02]  /*4200*/  IADD3 R7, R6, c[0x0][0x32c], RZ ;  /* 0x0000cb0006077a10 */ /* 0x000fe40007ffe0ff */
[----:B------:R-:W-:Y:S02]  /*4210*/  IMNMX R2, R2, R6, !PT ;  /* 0x0000000602027217 */ /* 0x000fe40007800200 */
[----:B------:R-:W-:Y:S02]  /*4220*/  IMNMX R3, R3, R7, PT ;  /* 0x0000000703037217 */ /* 0x000fe40003800200 */
.L_x_398:
[----:B------:R-:W-:Y:S01]  /*4230*/  UP2UR UR27, UPR, URZ, 0x10 ;  /* 0x000000103f1b7883 */ /* 0x000fe20008000000 */
[----:B------:R-:W-:Y:S01]  /*4240*/  FMNMX.FTZ R133, R16, R15, !PT ;  /* 0x0000000f10857209 */ /* 0x000fe20007810000 */
[----:B------:R-:W-:Y:S01]  /*4250*/  UISETP.NE.AND UP4, UPT, UR30, URZ, UPT ;  /* 0x0000003f1e00728c */ /* 0x000fe2000bf85270 */
[----:B------:R-:W-:Y:S01]  /*4260*/  IMAD.SHL.U32 R237, R4, 0x2, RZ ;  /* 0x0000000204ed7824 */ /* 0x000fe200078e00ff */
[----:B------:R-:W-:Y:S01]  /*4270*/  UP2UR UR30, UPR, URZ, 0x8 ;  /* 0x000000083f1e7883 */ /* 0x000fe20008000000 */
[----:B------:R-:W-:Y:S01]  /*4280*/  FMNMX.FTZ R133, R21, R133, !PT ;  /* 0x0000008515857209 */ /* 0x000fe20007810000 */
[----:B------:R-:W-:Y:S01]  /*4290*/  UISETP.NE.AND UP3, UPT, UR29, URZ, UPT ;  /* 0x0000003f1d00728c */ /* 0x000fe2000bf65270 */
[----:B------:R-:W-:Y:S01]  /*42a0*/  IMAD R238, R5, 0x2, R237 ;  /* 0x0000000205ee7824 */ /* 0x000fe200078e02ed */
[----:B------:R-:W-:Y:S01]  /*42b0*/  PLOP3.LUT P0, PT, PT, PT, UP4, 0x40, 0x0 ;  /* 0x000000000000781c */ /* 0x000fe20003f0e848 */
[----:B------:R-:W-:Y:S01]  /*42c0*/  UP2UR UR29, UPR, URZ, 0x4 ;  /* 0x000000043f1d7883 */ /* 0x000fe20008000000 */
[----:B------:R-:W-:Y:S01]  /*42d0*/  FMNMX.FTZ R133, R20, R133, !PT ;  /* 0x0000008514857209 */ /* 0x000fe20007810000 */
[----:B------:R-:W-:Y:S01]  /*42e0*/  UISETP.NE.AND UP2, UPT, UR28, URZ, UPT ;  /* 0x0000003f1c00728c */ /* 0x000fe2000bf45270 */
[----:B------:R-:W-:Y:S01]  /*42f0*/  ISETP.GT.AND P0, PT, R2, RZ, P0 ;  /* 0x000000ff0200720c */ /* 0x000fe20000704270 */
[----:B------:R-:W-:Y:S01]  /*4300*/  UP2UR UR28, UPR, URZ, 0x2 ;  /* 0x000000023f1c7883 */ /* 0x000fe20008000000 */
[----:B------:R-:W-:Y:S01]  /*4310*/  FMNMX.FTZ R133, R19, R133, !PT ;  /* 0x0000008513857209 */ /* 0x000fe20007810000 */
[----:B------:R-:W-:Y:S01]  /*4320*/  UISETP.NE.AND UP1, UPT, UR5, URZ, UPT ;  /* 0x0000003f0500728c */ /* 0x000fe2000bf25270 */
[----:B------:R-:W-:Y:S01]  /*4330*/  ISETP.LT.OR P0, PT, R3, 0x1, P0 ;  /* 0x000000010300780c */ /* 0x000fe20000701670 */
[----:B------:R-:W-:Y:S01]  /*4340*/  UP2UR UR5, UPR, URZ, 0x1 ;  /* 0x000000013f057883 */ /* 0x000fe20008000000 */
[----:B------:R-:W-:Y:S01]  /*4350*/  FMNMX.FTZ R133, R18, R133, !PT ;  /* 0x0000008512857209 */ /* 0x000fe20007810000 */
[----:B------:R-:W-:Y:S01]  /*4360*/  UISETP.NE.AND UP0, UPT, UR4, URZ, UPT ;  /* 0x0000003f0400728c */ /* 0x000fe2000bf05270 */
[----:B------:R-:W-:Y:S01]  /*4370*/  FSEL R8, R34, -INF , !P0 ;  /* 0xff80000022087808 */ /* 0x000fe20004000000 */
[----:B------:R-:W-:Y:S01]  /*4380*/  UISETP.NE.AND UP4, UPT, UR27, URZ, UPT ;  /* 0x0000003f1b00728c */ /* 0x000fe2000bf85270 */
[----:B------:R-:W-:Y:S01]  /*4390*/  PLOP3.LUT P0, PT, PT, PT, UP3, 0x40, 0x0 ;  /* 0x000000000000781c */ /* 0x000fe20003f0e838 */
[----:B------:R-:W-:Y:S01]  /*43a0*/  UISETP.NE.AND UP3, UPT, UR30, URZ, UPT ;  /* 0x0000003f1e00728c */ /* 0x000fe2000bf65270 */
[----:B------:R-:W-:Y:S01]  /*43b0*/  FMNMX.FTZ R133, R17, R133, !PT ;  /* 0x0000008511857209 */ /* 0x000fe20007810000 */
[----:B-----5:R-:W-:Y:S01]  /*43c0*/  LDSM.16.MT88.4 R68, [R238+0x900] ;  /* 0x00090000ee44783b */ /* 0x020fe20000004200 */
[----:B------:R-:W-:Y:S01]  /*43d0*/  ISETP.GT.AND P0, PT, R2, 0x1, P0 ;  /* 0x000000010200780c */ /* 0x000fe20000704270 */
[----:B------:R-:W-:Y:S01]  /*43e0*/  IMAD R240, R0, 0x2, R238 ;  /* 0x0000000200f07824 */ /* 0x000fe200078e02ee */
[----:B------:R-:W-:Y:S01]  /*43f0*/  FMNMX.FTZ R133, R22, R133, !PT ;  /* 0x0000008516857209 */ /* 0x000fe20007810000 */
[----:B------:R-:W-:Y:S01]  /*4400*/  LDSM.16.MT88.4 R72, [R238+0x1900] ;  /* 0x00190000ee48783b */ /* 0x000fe20000004200 */
[----:B------:R-:W-:-:S02]  /*4410*/  ISETP.LT.OR P0, PT, R3, 0x2, P0 ;  /* 0x000000020300780c */ /* 0x000fc40000701670 */
[----:B------:R-:W-:Y:S01]  /*4420*/  FMNMX.FTZ R133, R91, R133, !PT ;  /* 0x000000855b857209 */ /* 0x000fe20007810000 */
[----:B------:R-:W-:Y:S01]  /*4430*/  LDSM.16.MT88.4 R64, [R237+0x1900] ;  /* 0x00190000ed40783b */ /* 0x000fe20000004200 */
[----:B------:R-:W-:Y:S02]  /*4440*/  FSEL R7, R35, -INF , !P0 ;  /* 0xff80000023077808 */ /* 0x000fe40004000000 */
[----:B------:R-:W-:Y:S01]  /*4450*/  PLOP3.LUT P0, PT, PT, PT, UP2, 0x40, 0x0 ;  /* 0x000000000000781c */ /* 0x000fe20003f0e828 */
[----:B------:R-:W-:Y:S01]  /*4460*/  UISETP.NE.AND UP2, UPT, UR29, URZ, UPT ;  /* 0x0000003f1d00728c */ /* 0x000fe2000bf45270 */
[----:B------:R-:W-:Y:S01]  /*4470*/  FMNMX.FTZ R133, R90, R133, !PT ;  /* 0x000000855a857209 */ /* 0x000fe20007810000 */
[----:B------:R-:W-:Y:S01]  /*4480*/  LDSM.16.MT88.4 R32, [R238+0x100] ;  /* 0x00010000ee20783b */ /* 0x000fe20000004200 */
[----:B------:R-:W-:Y:S02]  /*4490*/  ISETP.GT.AND P0, PT, R2, 0x8, P0 ;  /* 0x000000080200780c */ /* 0x000fe40000704270 */
        /* <DEDUP_REMOVED lines=8> */
[----:B------:R-:W-:Y:S01]  /*4520*/  LEA R241, R0, R237, 0x1 ;  /* 0x000000ed00f17211 */ /* 0x000fe200078e08ff */
[----:B------:R-:W-:Y:S01]  /*4530*/  STL [R1+0x74], R161 ;  /* 0x000074a101007387 */ /* 0x000fe20000100800 */
[----:B------:R-:W-:-:S03]  /*4540*/  ISETP.GT.AND P0, PT, R2, 0x9, P0 ;  /* 0x000000090200780c */ /* 0x000fc60000704270 */
[----:B------:R-:W-:Y:S01]  /*4550*/  STL [R1+0x70], R160 ;  /* 0x000070a001007387 */ /* 0x000fe20000100800 */
[----:B------:R-:W-:-:S04]  /*4560*/  ISETP.LT.OR P0, PT, R3, 0xa, P0 ;  /* 0x0000000a0300780c */ /* 0x000fc80000701670 */
[----:B------:R-:W-:Y:S02]  /*4570*/  FSEL R10, R47, -INF , !P0 ;  /* 0xff8000002f0a7808 */ /* 0x000fe40004000000 */
[----:B------:R-:W-:Y:S01]  /*4580*/  PLOP3.LUT P0, PT, PT, PT, UP0, 0x40, 0x0 ;  /* 0x000000000000781c */ /* 0x000fe20003f0e808 */
[----:B------:R-:W-:Y:S01]  /*4590*/  UISETP.NE.AND UP0, UPT, UR5, URZ, UPT ;  /* 0x0000003f0500728c */ /* 0x000fe2000bf05270 */
[----:B------:R-:W-:Y:S02]  /*45a0*/  LDSM.16.MT88.4 R44, [R241+0x900] ;  /* 0x00090000f12c783b */ /* 0x000fe40000004200 */
[----:B------:R-:W-:Y:S01]  /*45b0*/  ISETP.GT.AND P0, PT, R2, 0x10, P0 ;  /* 0x000000100200780c */ /* 0x000fe20000704270 */
[----:B------:R-:W-:-:S03]  /*45c0*/  ULDC.64 UR4, c[0x0][0x2c8] ;  /* 0x0000b20000047ab9 */ /* 0x000fc60000000a00 */
[----:B------:R-:W-:-:S04]  /*45d0*/  ISETP.LT.OR P0, PT, R3, 0x11, P0 ;  /* 0x000000110300780c */ /* 0x000fc80000701670 */
[----:B------:R-:W-:Y:S02]  /*45e0*/  FSEL R9, R30, -INF , !P0 ;  /* 0xff8000001e097808 */ /* 0x000fe40004000000 */
[----:B------:R-:W-:Y:S01]  /*45f0*/  PLOP3.LUT P0, PT, PT, PT, UP6, 0x40, 0x0 ;  /* 0x000000000000781c */ /* 0x000fe20003f0e868 */
[----:B------:R-:W-:-:S03]  /*4600*/  UISETP.NE.AND UP6, UPT, UR12, URZ, UPT ;  /* 0x0000003f0c00728c */ /* 0x000fc6000bfc5270 */
[----:B------:R-:W-:-:S04]  /*4610*/  ISETP.GT.AND P0, PT, R2, 0x11, P0 ;  /* 0x000000110200780c */ /* 0x000fc80000704270 */
[----:B------:R-:W-:-:S04]  /*4620*/  ISETP.LT.OR P0, PT, R3, 0x12, P0 ;  /* 0x000000120300780c */ /* 0x000fc80000701670 */
[----:B--2---:R-:W-:Y:S02]  /*4630*/  FSEL R12, R31, -INF , !P0 ;  /* 0xff8000001f0c7808 */ /* 0x004fe40004000000 */
[----:B------:R-:W-:Y:S01]  /*4640*/  PLOP3.LUT P0, PT, PT, PT, UP5, 0x40, 0x0 ;  /* 0x000000000000781c */ /* 0x000fe20003f0e858 */
[----:B------:R-:W-:Y:S01]  /*4650*/  LDSM.16.MT88.4 R28, [R237+0x900] ;  /* 0x00090000ed1c783b */ /* 0x000fe20000004200 */
[----:B------:R-:W-:Y:S02]  /*4660*/  UISETP.NE.AND UP5, UPT, UR13, URZ, UPT ;  /* 0x0000003f0d00728c */ /* 0x000fe4000bfa5270 */
[----:B------:R-:W-:-:S04]  /*4670*/  ISETP.GT.AND P0, PT, R2, 0x18, P0 ;  /* 0x000000180200780c */ /* 0x000fc80000704270 */
[----:B------:R-:W-:-:S04]  /*4680*/  ISETP.LT.OR P0, PT, R3, 0x19, P0 ;  /* 0x000000190300780c */ /* 0x000fc80000701670 */
[----:B------:R-:W-:Y:S02]  /*4690*/  FSEL R13, R42, -INF , !P0 ;  /* 0xff8000002a0d7808 */ /* 0x000fe40004000000 */
[----:B------:R-:W-:-:S04]  /*46a0*/  PLOP3.LUT P0, PT, PT, PT, UP4, 0x40, 0x0 ;  /* 0x000000000000781c */ /* 0x000fc80003f0e848 */
[----:B------:R-:W-:-:S04]  /*46b0*/  ISETP.GT.AND P0, PT, R2, 0x19, P0 ;  /* 0x000000190200780c */ /* 0x000fc80000704270 */
[----:B------:R-:W-:-:S04]  /*46c0*/  ISETP.LT.OR P0, PT, R3, 0x1a, P0 ;  /* 0x0000001a0300780c */ /* 0x000fc80000701670 */
[----:B------:R-:W-:Y:S02]  /*46d0*/  FSEL R14, R43, -INF , !P0 ;  /* 0xff8000002b0e7808 */ /* 0x000fe40004000000 */
[----:B------:R-:W-:Y:S01]  /*46e0*/  PLOP3.LUT P0, PT, PT, PT, UP3, 0x40, 0x0 ;  /* 0x000000000000781c */ /* 0x000fe20003f0e838 */
[----:B------:R-:W-:Y:S03]  /*46f0*/  LDSM.16.MT88.4 R40, [R240+0x900] ;  /* 0x00090000f028783b */ /* 0x000fe60000004200 */
        /* <DEDUP_REMOVED lines=13> */
[----:B------:R-:W-:Y:S02]  /*47d0*/  ISETP.GT.AND P0, PT, R2, 0x29, P0 ;  /* 0x000000290200780c */ /* 0x000fe40000704270 */
[----:B------:R-:W1:Y:S02]  /*47e0*/  SHFL.BFLY PT, R2, R133, 0x2, 0x1f ;  /* 0x0c401f0085027f89 */ /* 0x000e6400000e0000 */
[----:B------:R-:W-:-:S04]  /*47f0*/  ISETP.LT.OR P0, PT, R3, 0x2a, P0 ;  /* 0x0000002a0300780c */ /* 0x000fc80000701670 */
[----:B------:R-:W-:Y:S02]  /*4800*/  FSEL R85, R39, -INF , !P0 ;  /* 0xff80000027557808 */ /* 0x000fe40004000000 */
[----:B------:R-:W-:Y:S01]  /*4810*/  LDSM.16.MT88.4 R36, [R237+0x2100] ;  /* 0x00210000ed24783b */ /* 0x000fe20000004200 */
[----:B-1----:R-:W-:-:S05]  /*4820*/  FMNMX.FTZ R133, R133, R2, !PT ;  /* 0x0000000285857209 */ /* 0x002fca0007810000 */
[----:B------:R-:W1:Y:S02]  /*4830*/  SHFL.BFLY PT, R2, R133, 0x1, 0x1f ;  /* 0x0c201f0085027f89 */ /* 0x000e6400000e0000 */
[----:B-1----:R-:W-:Y:S02]  /*4840*/  FMNMX.FTZ R133, R133, R2, !PT ;  /* 0x0000000285857209 */ /* 0x002fe40007810000 */
[----:B------:R-:W-:Y:S02]  /*4850*/  FMNMX.FTZ R2, R8, R7, !PT ;  /* 0x0000000708027209 */ /* 0x000fe40007810000 */
[C---:B------:R-:W-:Y:S01]  /*4860*/  FSETP.NEU.FTZ.AND P0, PT, R133.reuse, -INF , PT ;  /* 0xff8000008500780b */ /* 0x040fe20003f1d000 */
[----:B------:R-:W-:Y:S01]  /*4870*/  FMUL.FTZ R3, R133, c[0x0][0x2d0] ;  /* 0x0000b40085037a20 */ /* 0x000fe20000410000 */
[----:B------:R-:W-:-:S04]  /*4880*/  FMNMX.FTZ R2, R6, R2, !PT ;  /* 0x0000000206027209 */ /* 0x000fc80007810000 */
[----:B------:R-:W-:Y:S02]  /*4890*/  FMNMX.FTZ R2, R10, R2, !PT ;  /* 0x000000020a027209 */ /* 0x000fe40007810000 */
[----:B------:R-:W-:Y:S02]  /*48a0*/  FSEL R3, R3, RZ, P0 ;  /* 0x000000ff03037208 */ /* 0x000fe40000000000 */
[----:B------:R-:W-:-:S03]  /*48b0*/  FMNMX.FTZ R2, R9, R2, !PT ;  /* 0x0000000209027209 */ /* 0x000fc60007810000 */
[--C-:B------:R-:W-:Y:S01]  /*48c0*/  FFMA.FTZ R16, R16, c[0x0][0x2d0], -R3.reuse ;  /* 0x0000b40010107a23 */ /* 0x100fe20000010803 */
[----:B------:R-:W-:Y:S01]  /*48d0*/  FMNMX.FTZ R2, R12, R2, !PT ;  /* 0x000000020c027209 */ /* 0x000fe20007810000 */
[--C-:B------:R-:W-:Y:S02]  /*48e0*/  FFMA.FTZ R19, R19, c[0x0][0x2d0], -R3.reuse ;  /* 0x0000b40013137a23 */ /* 0x100fe40000010803 */
[--C-:B------:R-:W-:Y:S01]  /*48f0*/  FFMA.FTZ R18, R18, c[0x0][0x2d0], -R3.reuse ;  /* 0x0000b40012127a23 */ /* 0x100fe20000010803 */
[----:B------:R-:W-:Y:S01]  /*4900*/  FMNMX.FTZ R2, R13, R2, !PT ;  /* 0x000000020d027209 */ /* 0x000fe20007810000 */
[--C-:B------:R-:W-:Y:S01]  /*4910*/  FFMA.FTZ R17, R17, c[0x0][0x2d0], -R3.reuse ;  /* 0x0000b40011117a23 */ /* 0x100fe20000010803 */
[----:B------:R-:W-:Y:S01]  /*4920*/  MUFU.EX2 R110, R16 ;  /* 0x00000010006e7308 */ /* 0x000fe20000000800 */
[--C-:B------:R-:W-:Y:S01]  /*4930*/  FFMA.FTZ R15, R15, c[0x0][0x2d0], -R3.reuse ;  /* 0x0000b4000f0f7a23 */ /* 0x100fe20000010803 */
[----:B------:R-:W-:Y:S01]  /*4940*/  FMNMX.FTZ R2, R14, R2, !PT ;  /* 0x000000020e027209 */ /* 0x000fe20007810000 */
[----:B------:R-:W-:-:S02]  /*4950*/  FFMA.FTZ R21, R21, c[0x0][0x2d0], -R3 ;  /* 0x0000b40015157a23 */ /* 0x000fc40000010803 */
[----:B------:R-:W-:Y:S01]  /*4960*/  FFMA.FTZ R20, R20, c[0x0][0x2d0], -R3 ;  /* 0x0000b40014147a23 */ /* 0x000fe20000010803 */
[----:B------:R-:W-:Y:S02]  /*4970*/  FMNMX.FTZ R2, R84, R2, !PT ;  /* 0x0000000254027209 */ /* 0x000fe40007810000 */
[----:B------:R-:W-:Y:S02]  /*4980*/  MUFU.EX2 R116, R19 ;  /* 0x0000001300747308 */ /* 0x000fe40000000800 */
[----:B------:R-:W-:-:S04]  /*4990*/  FMNMX.FTZ R2, R86, R2, !PT ;  /* 0x0000000256027209 */ /* 0x000fc80007810000 */
[----:B------:R-:W-:Y:S02]  /*49a0*/  FMNMX.FTZ R2, R88, R2, !PT ;  /* 0x0000000258027209 */ /* 0x000fe40007810000 */
[----:B------:R-:W-:Y:S02]  /*49b0*/  MUFU.EX2 R124, R18 ;  /* 0x00000012007c7308 */ /* 0x000fe40000000800 */
[----:B------:R-:W-:-:S05]  /*49c0*/  FMNMX.FTZ R2, R85, R2, !PT ;  /* 0x0000000255027209 */ /* 0x000fca0007810000 */
[----:B------:R-:W1:Y:S01]  /*49d0*/  SHFL.BFLY PT, R11, R2, 0x2, 0x1f ;  /* 0x0c401f00020b7f89 */ /* 0x000e6200000e0000 */
[----:B------:R2:W-:Y:S08]  /*49e0*/  MUFU.EX2 R128, R17 ;  /* 0x0000001100807308 */ /* 0x0005f00000000800 */
[----:B------:R-:W-:Y:S01]  /*49f0*/  MUFU.EX2 R109, R15 ;  /* 0x0000000f006d7308 */ /* 0x000fe20000000800 */
[----:B--2---:R-:W-:Y:S07]  /*4a00*/  LDSM.16.MT88.4 R16, [R237+0x100] ;  /* 0x00010000ed10783b */ /* 0x004fee0000004200 */
[----:B------:R-:W-:Y:S01]  /*4a10*/  MUFU.EX2 R108, R21 ;  /* 0x00000015006c7308 */ /* 0x000fe20000000800 */
[----:B-1----:R-:W-:-:S07]  /*4a20*/  FMNMX.FTZ R2, R2, R11, !PT ;  /* 0x0000000b02027209 */ /* 0x002fce0007810000 */
[----:B------:R-:W1:Y:S01]  /*4a30*/  MUFU.EX2 R117, R20 ;  /* 0x0000001400757308 */ /* 0x000e620000000800 */
[----:B------:R-:W2:Y:S02]  /*4a40*/  SHFL.BFLY PT, R132, R2, 0x1, 0x1f ;  /* 0x0c201f0002847f89 */ /* 0x000ea400000e0000 */
[----:B--2---:R-:W-:-:S04]  /*4a50*/  FMNMX.FTZ R132, R132, R2, !PT ;  /* 0x0000000284847209 */ /* 0x004fc80007810000 */
[C---:B------:R-:W-:Y:S01]  /*4a60*/  FSETP.NEU.FTZ.AND P0, PT, R132.reuse, -INF , PT ;  /* 0xff8000008400780b */ /* 0x040fe20003f1d000 */
[----:B------:R-:W-:-:S05]  /*4a70*/  FMUL.FTZ R2, R132, c[0x0][0x2d0] ;  /* 0x0000b40084027a20 */ /* 0x000fca0000410000 */
[----:B------:R-:W-:-:S05]  /*4a80*/  FSEL R2, R2, RZ, P0 ;  /* 0x000000ff02027208 */ /* 0x000fca0000000000 */
[--C-:B------:R-:W-:Y:S02]  /*4a90*/  FFMA.FTZ R8, R8, c[0x0][0x2d0], -R2.reuse ;  /* 0x0000b40008087a23 */ /* 0x100fe40000010802 */
[--C-:B------:R-:W-:Y:S02]  /*4aa0*/  FFMA.FTZ R7, R7, c[0x0][0x2d0], -R2.reuse ;  /* 0x0000b40007077a23 */ /* 0x100fe40000010802 */
[--C-:B------:R-:W-:Y:S01]  /*4ab0*/  FFMA.FTZ R6, R6, c[0x0][0x2d0], -R2.reuse ;  /* 0x0000b40006067a23 */ /* 0x100fe20000010802 */
[----:B------:R2:W-:Y:S01]  /*4ac0*/  MUFU.EX2 R77, R8 ;  /* 0x00000008004d7308 */ /* 0x0005e20000000800 */
[--C-:B------:R-:W-:Y:S01]  /*4ad0*/  FFMA.FTZ R4, R10, c[0x0][0x2d0], -R2.reuse ;  /* 0x0000b4000a047a23 */ /* 0x100fe20000010802 */
[----:B-1----:R-:W-:Y:S01]  /*4ae0*/  F2FP.BF16.PACK_AB R10, R117, R108 ;  /* 0x0000006c750a723e */ /* 0x002fe200000010ff */
[----:B------:R-:W-:-:S05]  /*4af0*/  FFMA.FTZ R0, R14, c[0x0][0x2d0], -R2 ;  /* 0x0000b4000e007a23 */ /* 0x000fca0000010802 */
[----:B------:R-:W-:Y:S08]  /*4b00*/  MUFU.EX2 R76, R7 ;  /* 0x00000007004c7308 */ /* 0x000ff00000000800 */
[----:B------:R-:W-:Y:S01]  /*4b10*/  MUFU.EX2 R78, R6 ;  /* 0x00000006004e7308 */ /* 0x000fe20000000800 */
[----:B--2---:R-:W-:-:S07]  /*4b20*/  F2FP.BF16.PACK_AB R8, R109, R110 ;  /* 0x0000006e6d08723e */ /* 0x004fce00000010ff */
[----:B------:R1:W2:Y:S08]  /*4b30*/  MUFU.EX2 R79, R4 ;  /* 0x00000004004f7308 */ /* 0x0002b00000000800 */
[----:B------:R-:W-:Y:S01]  /*4b40*/  MUFU.EX2 R82, R0 ;  /* 0x0000000000527308 */ /* 0x000fe20000000800 */
[----:B-1----:R-:W-:Y:S01]  /*4b50*/  FFMA.FTZ R4, R22, c[0x0][0x2d0], -R3 ;  /* 0x0000b40016047a23 */ /* 0x002fe20000010803 */
[----:B--2---:R-:W-:-:S06]  /*4b60*/  F2FP.BF16.PACK_AB R11, R79, R78 ;  /* 0x0000004e4f0b723e */ /* 0x004fcc00000010ff */
[----:B------:R1:W2:Y:S02]  /*4b70*/  MUFU.EX2 R129, R4 ;  /* 0x0000000400817308 */ /* 0x0002a40000000800 */
[----:B-1----:R-:W-:Y:S01]  /*4b80*/  FFMA.FTZ R4, R9, c[0x0][0x2d0], -R2 ;  /* 0x0000b40009047a23 */ /* 0x002fe20000010802 */
[----:B------:R-:W-:Y:S02]  /*4b90*/  F2FP.BF16.PACK_AB R9, R76, R77 ;  /* 0x0000004d4c09723e */ /* 0x000fe400000010ff */
[----:B--2---:R-:W-:-:S03]  /*4ba0*/  F2FP.BF16.PACK_AB R6, R129, R128 ;  /* 0x000000808106723e */ /* 0x004fc600000010ff */
[----:B------:R1:W-:Y:S02]  /*4bb0*/  MUFU.EX2 R80, R4 ;  /* 0x0000000400507308 */ /* 0x0003e40000000800 */
[C---:B------:R-:W-:Y:S08]  /*4bc0*/  HMMA.16816.F32.BF16 R20, R8.reuse, R16, RZ ;  /* 0x000000100814723c */ /* 0x040ff000000418ff */
[----:B------:R-:W-:Y:S01]  /*4bd0*/  HMMA.16816.F32.BF16 R16, R8, R18, RZ ;  /* 0x000000120810723c */ /* 0x000fe200000418ff */
[----:B-1----:R-:W-:-:S04]  /*4be0*/  FFMA.FTZ R4, R12, c[0x0][0x2d0], -R2 ;  /* 0x0000b4000c047a23 */ /* 0x002fc80000010802 */
[----:B------:R1:W2:Y:S03]  /*4bf0*/  MUFU.EX2 R81, R4 ;  /* 0x0000000400517308 */ /* 0x0002a60000000800 */
[----:B------:R-:W-:Y:S01]  /*4c00*/  HMMA.16816.F32.BF16 R60, R8, R34, RZ ;  /* 0x00000022083c723c */ /* 0x000fe200000418ff */
[----:B-1----:R-:W-:Y:S01]  /*4c10*/  FFMA.FTZ R4, R13, c[0x0][0x2d0], -R2 ;  /* 0x0000b4000d047a23 */ /* 0x002fe20000010802 */
[----:B--2---:R-:W-:-:S06]  /*4c20*/  F2FP.BF16.PACK_AB R5, R81, R80 ;  /* 0x000000505105723e */ /* 0x004fcc00000010ff */
[C---:B------:R-:W-:Y:S01]  /*4c30*/  HMMA.16816.F32.BF16 R12, R8.reuse, R32, RZ ;  /* 0x00000020080c723c */ /* 0x040fe200000418ff */
[----:B------:R1:W2:Y:S07]  /*4c40*/  MUFU.EX2 R83, R4 ;  /* 0x0000000400537308 */ /* 0x0002ae0000000800 */
[----:B------:R-:W-:Y:S01]  /*4c50*/  HMMA.16816.F32.BF16 R32, R8, R26, RZ ;  /* 0x0000001a0820723c */ /* 0x000fe200000418ff */
[----:B-1----:R-:W-:Y:S02]  /*4c60*/  F2FP.BF16.PACK_AB R4, R124, R116 ;  /* 0x000000747c04723e */ /* 0x002fe400000010ff */
[----:B--2---:R-:W-:-:S07]  /*4c70*/  F2FP.BF16.PACK_AB R7, R82, R83 ;  /* 0x000000535207723e */ /* 0x004fce00000010ff */
[C---:B------:R-:W-:Y:S08]  /*4c80*/  HMMA.16816.F32.BF16 R48, R4.reuse, R30, R16 ;  /* 0x0000001e0430723c */ /* 0x040ff00000041810 */
[----:B------:R-:W-:Y:S08]  /*4c90*/  HMMA.16816.F32.BF16 R148, R4, R68, R12 ;  /* 0x000000440494723c */ /* 0x000ff0000004180c */
[----:B------:R-:W-:Y:S08]  /*4ca0*/  HMMA.16816.F32.BF16 R12, R8, R72, RZ ;  /* 0x00000048080c723c */ /* 0x000ff000000418ff */
[----:B------:R-:W-:Y:S01]  /*4cb0*/  HMMA.16816.F32.BF16 R156, R4, R28, R20 ;  /* 0x0000001c049c723c */ /* 0x000fe20000041814 */
[----:B------:R-:W-:Y:S01]  /*4cc0*/  IMAD.MOV.U32 R123, RZ, RZ, R50 ;  /* 0x000000ffff7b7224 */ /* 0x000fe200078e0032 */
[----:B------:R-:W-:Y:S01]  /*4cd0*/  MOV R122, R51 ;  /* 0x00000033007a7202 */ /* 0x000fe20000000f00 */
[----:B------:R-:W-:-:S02]  /*4ce0*/  IMAD.MOV.U32 R121, RZ, RZ, R48 ;  /* 0x000000ffff797224 */ /* 0x000fc400078e0030 */
[----:B------:R-:W-:-:S03]  /*4cf0*/  IMAD.MOV.U32 R120, RZ, RZ, R49 ;  /* 0x000000ffff787224 */ /* 0x000fc600078e0031 */
[C---:B------:R-:W-:Y:S08]  /*4d00*/  HMMA.16816.F32.BF16 R20, R8.reuse, R64, RZ ;  /* 0x000000400814723c */ /* 0x040ff000000418ff */
[C---:B------:R-:W-:Y:S08]  /*4d10*/  HMMA.16816.F32.BF16 R48, R8.reuse, R24, RZ ;  /* 0x000000180830723c */ /* 0x040ff000000418ff */
[C---:B------:R-:W-:Y:S08]  /*4d20*/  HMMA.16816.F32.BF16 R28, R8.reuse, R56, RZ ;  /* 0x00000038081c723c */ /* 0x040ff000000418ff */
[----:B------:R-:W-:Y:S08]  /*4d30*/  HMMA.16816.F32.BF16 R24, R8, R58, RZ ;  /* 0x0000003a0818723c */ /* 0x000ff000000418ff */
[----:B------:R-:W-:Y:S08]  /*4d40*/  HMMA.16816.F32.BF16 R12, R4, R52, R12 ;  /* 0x00000034040c723c */ /* 0x000ff0000004180c */
[C---:B------:R-:W-:Y:S08]  /*4d50*/  HMMA.16816.F32.BF16 R56, R8.reuse, R74, RZ ;  /* 0x0000004a0838723c */ /* 0x040ff000000418ff */
[----:B------:R-:W-:Y:S01]  /*4d60*/  HMMA.16816.F32.BF16 R16, R8, R66, RZ ;  /* 0x000000420810723c */ /* 0x000fe200000418ff */
[----:B------:R-:W1:Y:S07]  /*4d70*/  LDSM.16.MT88.4 R64, [R241+0x1900] ;  /* 0x00190000f140783b */ /* 0x000e6e0000004200 */
[----:B------:R-:W-:Y:S01]  /*4d80*/  HMMA.16816.F32.BF16 R20, R4, R36, R20 ;  /* 0x000000240414723c */ /* 0x000fe20000041814 */
[----:B------:R-:W-:Y:S01]  /*4d90*/  IMAD.MOV.U32 R99, RZ, RZ, R13 ;  /* 0x000000ffff637224 */ /* 0x000fe200078e000d */
[----:B------:R-:W-:Y:S01]  /*4da0*/  MOV R98, R12 ;  /* 0x0000000c00627202 */ /* 0x000fe20000000f00 */
[----:B------:R-:W-:-:S02]  /*4db0*/  IMAD.MOV.U32 R161, RZ, RZ, R14 ;  /* 0x000000ffffa17224 */ /* 0x000fc400078e000e */
[----:B------:R-:W-:-:S03]  /*4dc0*/  IMAD.MOV.U32 R160, RZ, RZ, R15 ;  /* 0x000000ffffa07224 */ /* 0x000fc600078e000f */
[C---:B------:R-:W-:Y:S01]  /*4dd0*/  HMMA.16816.F32.BF16 R12, R4.reuse, R54, R56 ;  /* 0x00000036040c723c */ /* 0x040fe20000041838 */
[----:B------:R-:W-:Y:S04]  /*4de0*/  LDSM.16.MT88.4 R52, [R238+0x3100] ;  /* 0x00310000ee34783b */ /* 0x000fe80000004200 */
[----:B------:R-:W-:Y:S03]  /*4df0*/  LDSM.16.MT88.4 R56, [R241+0x3100] ;  /* 0x00310000f138783b */ /* 0x000fe60000004200 */
[C---:B------:R-:W-:Y:S08]  /*4e00*/  HMMA.16816.F32.BF16 R24, R4.reuse, R42, R24 ;  /* 0x0000002a0418723c */ /* 0x040ff00000041818 */
[----:B------:R-:W-:Y:S01]  /*4e10*/  MOV R147, R20 ;  /* 0x0000001400937202 */ /* 0x000fe20000000f00 */
[----:B------:R-:W-:Y:S01]  /*4e20*/  IMAD.MOV.U32 R146, RZ, RZ, R21 ;  /* 0x000000ffff927224 */ /* 0x000fe200078e0015 */
[----:B------:R-:W-:Y:S01]  /*4e30*/  MOV R144, R23 ;  /* 0x0000001700907202 */ /* 0x000fe20000000f00 */
[----:B------:R-:W-:Y:S01]  /*4e40*/  IMAD.MOV.U32 R145, RZ, RZ, R22 ;  /* 0x000000ffff917224 */ /* 0x000fe200078e0016 */
[C---:B------:R-:W-:Y:S01]  /*4e50*/  HMMA.16816.F32.BF16 R16, R4.reuse, R38, R16 ;  /* 0x000000260410723c */ /* 0x040fe20000041810 */
[----:B------:R-:W2:Y:S03]  /*4e60*/  LDSM.16.MT88.4 R20, [R241+0x2100] ;  /* 0x00210000f114783b */ /* 0x000ea60000004200 */
[----:B------:R-:W-:Y:S01]  /*4e70*/  MOV R135, R12 ;  /* 0x0000000c00877202 */ /* 0x000fe20000000f00 */
[----:B------:R-:W-:Y:S01]  /*4e80*/  IMAD.MOV.U32 R134, RZ, RZ, R13 ;  /* 0x000000ffff867224 */ /* 0x000fe200078e000d */
[----:B------:R-:W-:Y:S01]  /*4e90*/  MOV R130, R15 ;  /* 0x0000000f00827202 */ /* 0x000fe20000000f00 */
[----:B------:R-:W-:Y:S01]  /*4ea0*/  IMAD.MOV.U32 R131, RZ, RZ, R14 ;  /* 0x000000ffff837224 */ /* 0x000fe200078e000e */
[----:B------:R-:W-:Y:S01]  /*4eb0*/  HMMA.16816.F32.BF16 R136, R4, R70, R60 ;  /* 0x000000460488723c */ /* 0x000fe2000004183c */
[----:B------:R-:W3:Y:S03]  /*4ec0*/  LDSM.16.MT88.4 R60, [R240+0x1900] ;  /* 0x00190000f03c783b */ /* 0x000ee60000004200 */
[----:B------:R-:W-:Y:S01]  /*4ed0*/  IMAD.MOV.U32 R168, RZ, RZ, R26 ;  /* 0x000000ffffa87224 */ /* 0x000fe200078e001a */
[----:B------:R-:W-:Y:S01]  /*4ee0*/  MOV R127, R27 ;  /* 0x0000001b007f7202 */ /* 0x000fe20000000f00 */
[----:B------:R-:W-:Y:S01]  /*4ef0*/  IMAD.MOV.U32 R126, RZ, RZ, R24 ;  /* 0x000000ffff7e7224 */ /* 0x000fe200078e0018 */
[----:B------:R-:W-:Y:S01]  /*4f00*/  LDSM.16.MT88.4 R36, [R237+0x3900] ;  /* 0x00390000ed24783b */ /* 0x000fe20000004200 */
[----:B-1----:R-:W-:Y:S01]  /*4f10*/  HMMA.16816.F32.BF16 R12, R8, R66, RZ ;  /* 0x00000042080c723c */ /* 0x002fe200000418ff */
[----:B------:R-:W-:-:S02]  /*4f20*/  IMAD.MOV.U32 R125, RZ, RZ, R25 ;  /* 0x000000ffff7d7224 */ /* 0x000fc400078e0019 */
[----:B------:R-:W1:Y:S05]  /*4f30*/  LDSM.16.MT88.4 R24, [R237+0x3100] ;  /* 0x00310000ed18783b */ /* 0x000e6a0000004200 */
[----:B------:R-:W-:Y:S01]  /*4f40*/  IMAD.MOV.U32 R172, RZ, RZ, R18 ;  /* 0x000000ffffac7224 */ /* 0x000fe200078e0012 */
[----:B------:R-:W-:Y:S01]  /*4f50*/  MOV R170, R16 ;  /* 0x0000001000aa7202 */ /* 0x000fe20000000f00 */
[----:B------:R-:W-:Y:S01]  /*4f60*/  IMAD.MOV.U32 R171, RZ, RZ, R19 ;  /* 0x000000ffffab7224 */ /* 0x000fe200078e0013 */
[----:B------:R-:W-:Y:S01]  /*4f70*/  HMMA.16816.F32.BF16 R92, R4, R46, R32 ;  /* 0x0000002e045c723c */ /* 0x000fe20000041820 */
[----:B------:R-:W-:-:S07]  /*4f80*/  IMAD.MOV.U32 R169, RZ, RZ, R17 ;  /* 0x000000ffffa97224 */ /* 0x000fce00078e0011 */
[----:B------:R-:W-:Y:S08]  /*4f90*/  HMMA.16816.F32.BF16 R16, R8, R64, RZ ;  /* 0x000000400810723c */ /* 0x000ff000000418ff */
[C---:B--2---:R-:W-:Y:S08]  /*4fa0*/  HMMA.16816.F32.BF16 R12, R4.reuse, R22, R12 ;  /* 0x00000016040c723c */ /* 0x044ff0000004180c */
[----:B------:R-:W-:Y:S01]  /*4fb0*/  HMMA.16816.F32.BF16 R28, R4, R40, R28 ;  /* 0x00000028041c723c */ /* 0x000fe2000004181c */
[----:B------:R-:W2:Y:S01]  /*4fc0*/  LDSM.16.MT88.4 R40, [R240+0x2100] ;  /* 0x00210000f028783b */ /* 0x000ea20000004200 */
[----:B------:R-:W-:Y:S01]  /*4fd0*/  MOV R155, R92 ;  /* 0x0000005c009b7202 */ /* 0x000fe20000000f00 */
[----:B------:R-:W-:Y:S01]  /*4fe0*/  IMAD.MOV.U32 R154, RZ, RZ, R93 ;  /* 0x000000ffff9a7224 */ /* 0x000fe200078e005d */
[----:B------:R-:W-:Y:S01]  /*4ff0*/  MOV R152, R95 ;  /* 0x0000005f00987202 */ /* 0x000fe20000000f00 */
[----:B------:R-:W-:-:S03]  /*5000*/  IMAD.MOV.U32 R153, RZ, RZ, R94 ;  /* 0x000000ffff997224 */ /* 0x000fc600078e005e */
[C---:B------:R-:W-:Y:S01]  /*5010*/  HMMA.16816.F32.BF16 R140, R4.reuse, R44, R48 ;  /* 0x0000002c048c723c */ /* 0x040fe20000041830 */
[----:B------:R-:W-:Y:S07]  /*5020*/  LDSM.16.MT88.4 R48, [R238+0x3900] ;  /* 0x00390000ee30783b */ /* 0x000fee0000004200 */
[----:B------:R-:W-:Y:S01]  /*5030*/  HMMA.16816.F32.BF16 R44, R4, R20, R16 ;  /* 0x00000014042c723c */ /* 0x000fe20000041810 */
[----:B------:R-:W-:Y:S01]  /*5040*/  IMAD.MOV.U32 R93, RZ, RZ, R14 ;  /* 0x000000ffff5d7224 */ /* 0x000fe200078e000e */
[----:B------:R-:W-:Y:S01]  /*5050*/  MOV R92, R15 ;  /* 0x0000000f005c7202 */ /* 0x000fe20000000f00 */
[----:B------:R-:W-:-:S02]  /*5060*/  IMAD.MOV.U32 R67, RZ, RZ, R13 ;  /* 0x000000ffff437224 */ /* 0x000fc400078e000d */
[----:B------:R-:W-:-:S03]  /*5070*/  IMAD.MOV.U32 R66, RZ, RZ, R12 ;  /* 0x000000ffff427224 */ /* 0x000fc600078e000c */
[----:B---3--:R-:W-:Y:S01]  /*5080*/  HMMA.16816.F32.BF16 R32, R8, R60, RZ ;  /* 0x0000003c0820723c */ /* 0x008fe200000418ff */
[----:B------:R-:W-:Y:S01]  /*5090*/  IMAD.MOV.U32 R119, RZ, RZ, R30 ;  /* 0x000000ffff777224 */ /* 0x000fe200078e001e */
[----:B------:R-:W-:Y:S01]  /*50a0*/  MOV R111, R28 ;  /* 0x0000001c006f7202 */ /* 0x000fe20000000f00 */
[----:B------:R-:W-:Y:S02]  /*50b0*/  IMAD.MOV.U32 R118, RZ, RZ, R31 ;  /* 0x000000ffff767224 */ /* 0x000fe400078e001f */
[----:B------:R-:W-:-:S03]  /*50c0*/  IMAD.MOV.U32 R103, RZ, RZ, R29 ;  /* 0x000000ffff677224 */ /* 0x000fc600078e001d */
[C---:B-1----:R-:W-:Y:S08]  /*50d0*/  HMMA.16816.F32.BF16 R12, R8.reuse, R26, RZ ;  /* 0x0000001a080c723c */ /* 0x042ff000000418ff */
[----:B------:R-:W-:Y:S01]  /*50e0*/  HMMA.16816.F32.BF16 R16, R8, R24, RZ ;  /* 0x000000180810723c */ /* 0x000fe200000418ff */
[----:B------:R-:W-:Y:S01]  /*50f0*/  IMAD.MOV.U32 R97, RZ, RZ, R45 ;  /* 0x000000ffff617224 */ /* 0x000fe200078e002d */
[----:B------:R-:W-:Y:S01]  /*5100*/  MOV R95, R47 ;  /* 0x0000002f005f7202 */ /* 0x000fe20000000f00 */
[----:B------:R-:W-:-:S02]  /*5110*/  IMAD.MOV.U32 R96, RZ, RZ, R46 ;  /* 0x000000ffff607224 */ /* 0x000fc400078e002e */
[----:B------:R-:W-:Y:S02]  /*5120*/  IMAD.MOV.U32 R94, RZ, RZ, R44 ;  /* 0x000000ffff5e7224 */ /* 0x000fe400078e002c */
[----:B------:R-:W-:Y:S01]  /*5130*/  LDSM.16.MT88.4 R44, [R241+0x3900] ;  /* 0x00390000f12c783b */ /* 0x000fe20000004200 */
[----:B------:R-:W-:Y:S03]  /*5140*/  HMMA.16816.F32.BF16 R28, R8, R62, RZ ;  /* 0x0000003e081c723c */ /* 0x000fe600000418ff */
[----:B------:R-:W1:Y:S05]  /*5150*/  LDSM.16.MT88.4 R60, [R240+0x3100] ;  /* 0x00310000f03c783b */ /* 0x000e6a0000004200 */
[----:B--2---:R-:W-:Y:S01]  /*5160*/  HMMA.16816.F32.BF16 R72, R4, R40, R32 ;  /* 0x000000280448723c */ /* 0x004fe20000041820 */
[----:B------:R-:W2:Y:S07]  /*5170*/  LDSM.16.MT88.4 R32, [R237+0x4900] ;  /* 0x00490000ed20783b */ /* 0x000eae0000004200 */
[----:B------:R-:W-:Y:S07]  /*5180*/  HMMA.16816.F32.BF16 R24, R8, R54, RZ ;  /* 0x000000360818723c */ /* 0x000fee00000418ff */
[----:B------:R-:W-:Y:S01]  /*5190*/  MOV R55, R95 ;  /* 0x0000005f00377202 */ /* 0x000fe20000000f00 */
[----:B------:R-:W-:Y:S01]  /*51a0*/  HMMA.16816.F32.BF16 R12, R4, R38, R12 ;  /* 0x00000026040c723c */ /* 0x000fe2000004180c */
[----:B------:R-:W-:-:S06]  /*51b0*/  IMAD.MOV.U32 R54, RZ, RZ, R96 ;  /* 0x000000ffff367224 */ /* 0x000fcc00078e0060 */
[----:B------:R-:W-:Y:S01]  /*51c0*/  IMAD.MOV.U32 R38, RZ, RZ, R121 ;  /* 0x000000ffff267224 */ /* 0x000fe200078e0079 */
[----:B------:R-:W-:Y:S01]  /*51d0*/  HMMA.16816.F32.BF16 R20, R4, R36, R16 ;  /* 0x000000240414723c */ /* 0x000fe20000041810 */
[----:B------:R-:W-:-:S07]  /*51e0*/  MOV R39, R120 ;  /* 0x0000007800277202 */ /* 0x000fce0000000f00 */
[----:B------:R-:W-:Y:S01]  /*51f0*/  HMMA.16816.F32.BF16 R68, R4, R42, R28 ;  /* 0x0000002a0444723c */ /* 0x000fe2000004181c */
[----:B------:R-:W3:Y:S07]  /*5200*/  LDSM.16.MT88.4 R40, [R240+0x3900] ;  /* 0x00390000f028783b */ /* 0x000eee0000004200 */
[----:B------:R-:W-:Y:S01]  /*5210*/  HMMA.16816.F32.BF16 R16, R8, R58, RZ ;  /* 0x0000003a0810723c */ /* 0x000fe200000418ff */
[----:B------:R-:W-:Y:S01]  /*5220*/  IMAD.MOV.U32 R102, RZ, RZ, R14 ;  /* 0x000000ffff667224 */ /* 0x000fe200078e000e */
[----:B------:R-:W-:Y:S01]  /*5230*/  MOV R100, R12 ;  /* 0x0000000c00647202 */ /* 0x000fe20000000f00 */
[----:B------:R-:W-:-:S02]  /*5240*/  IMAD.MOV.U32 R101, RZ, RZ, R15 ;  /* 0x000000ffff657224 */ /* 0x000fc400078e000f */
[----:B------:R-:W-:Y:S02]  /*5250*/  IMAD.MOV.U32 R0, RZ, RZ, R13 ;  /* 0x000000ffff007224 */ /* 0x000fe400078e000d */
[----:B------:R-:W-:Y:S01]  /*5260*/  IMAD.MOV.U32 R58, RZ, RZ, R93 ;  /* 0x000000ffff3a7224 */ /* 0x000fe200078e005d */
[C---:B------:R-:W-:Y:S01]  /*5270*/  HMMA.16816.F32.BF16 R28, R8.reuse, R52, RZ ;  /* 0x00000034081c723c */ /* 0x040fe200000418ff */
[----:B------:R-:W-:Y:S01]  /*5280*/  MOV R59, R92 ;  /* 0x0000005c003b7202 */ /* 0x000fe20000000f00 */
[----:B------:R-:W-:Y:S01]  /*5290*/  IMAD.MOV.U32 R64, RZ, RZ, R23 ;  /* 0x000000ffff407224 */ /* 0x000fe200078e0017 */
[----:B------:R-:W-:Y:S01]  /*52a0*/  MOV R65, R22 ;  /* 0x0000001600417202 */ /* 0x000fe20000000f00 */
[----:B------:R-:W-:Y:S01]  /*52b0*/  IMAD.MOV.U32 R37, RZ, RZ, R21 ;  /* 0x000000ffff257224 */ /* 0x000fe200078e0015 */
[----:B------:R-:W-:Y:S02]  /*52c0*/  MOV R36, R20 ;  /* 0x0000001400247202 */ /* 0x000fe40000000f00 */
[----:B------:R-:W-:Y:S01]  /*52d0*/  IMAD.MOV.U32 R52, RZ, RZ, R94 ;  /* 0x000000ffff347224 */ /* 0x000fe200078e005e */
[----:B-1----:R-:W-:Y:S01]  /*52e0*/  HMMA.16816.F32.BF16 R12, R8, R60, RZ ;  /* 0x0000003c080c723c */ /* 0x002fe200000418ff */
[----:B------:R-:W-:-:S06]  /*52f0*/  IMAD.MOV.U32 R53, RZ, RZ, R97 ;  /* 0x000000ffff357224 */ /* 0x000fcc00078e0061 */
[----:B------:R-:W-:Y:S01]  /*5300*/  IMAD.MOV.U32 R60, RZ, RZ, R66 ;  /* 0x000000ffff3c7224 */ /* 0x000fe200078e0042 */
[----:B------:R-:W-:Y:S01]  /*5310*/  HMMA.16816.F32.BF16 R92, R4, R50, R24 ;  /* 0x00000032045c723c */ /* 0x000fe20000041818 */
[----:B------:R-:W1:Y:S01]  /*5320*/  LDSM.16.MT88.4 R24, [R237+0x5100] ;  /* 0x00510000ed18783b */ /* 0x000e620000004200 */
[----:B------:R-:W-:Y:S01]  /*5330*/  IMAD.MOV.U32 R61, RZ, RZ, R67 ;  /* 0x000000ffff3d7224 */ /* 0x000fe200078e0043 */
[----:B------:R-:W-:Y:S01]  /*5340*/  MOV R66, R111 ;  /* 0x0000006f00427202 */ /* 0x000fe20000000f00 */
[----:B------:R-:W-:-:S03]  /*5350*/  IMAD.MOV.U32 R67, RZ, RZ, R103 ;  /* 0x000000ffff437224 */ /* 0x000fc600078e0067 */
[----:B------:R-:W-:Y:S01]  /*5360*/  IMAD.MOV.U32 R50, RZ, RZ, R168 ;  /* 0x000000ffff327224 */ /* 0x000fe200078e00a8 */
[----:B------:R-:W-:Y:S01]  /*5370*/  HMMA.16816.F32.BF16 R20, R8, R56, RZ ;  /* 0x000000380814723c */ /* 0x000fe200000418ff */
[----:B------:R-:W-:-:S06]  /*5380*/  MOV R51, R127 ;  /* 0x0000007f00337202 */ /* 0x000fcc0000000f00 */
[----:B------:R-:W-:Y:S01]  /*5390*/  IMAD.MOV.U32 R57, RZ, RZ, R99 ;  /* 0x000000ffff397224 */ /* 0x000fe200078e0063 */
[----:B------:R-:W-:Y:S01]  /*53a0*/  MOV R56, R98 ;  /* 0x0000006200387202 */ /* 0x000fe20000000f00 */
[C---:B------:R-:W-:Y:S07]  /*53b0*/  HMMA.16816.F32.BF16 R112, R4.reuse, R46, R16 ;  /* 0x0000002e0470723c */ /* 0x040fee0000041810 */
[----:B------:R-:W-:Y:S01]  /*53c0*/  IMAD.MOV.U32 R46, RZ, RZ, R172 ;  /* 0x000000ffff2e7224 */ /* 0x000fe200078e00ac */
[----:B------:R-:W-:Y:S01]  /*53d0*/  HMMA.16816.F32.BF16 R96, R4, R48, R28 ;  /* 0x000000300460723c */ /* 0x000fe2000004181c */
[----:B------:R-:W4:Y:S01]  /*53e0*/  LDSM.16.MT88.4 R28, [R238+0x4900] ;  /* 0x00490000ee1c783b */ /* 0x000f220000004200 */
[----:B------:R-:W-:-:S05]  /*53f0*/  IMAD.MOV.U32 R47, RZ, RZ, R171 ;  /* 0x000000ffff2f7224 */ /* 0x000fca00078e00ab */
[----:B------:R-:W-:Y:S01]  /*5400*/  IMAD.MOV.U32 R48, RZ, RZ, R126 ;  /* 0x000000ffff307224 */ /* 0x000fe200078e007e */
[----:B--2---:R-:W-:Y:S01]  /*5410*/  HMMA.16816.F32.BF16 R16, R8, R32, RZ ;  /* 0x000000200810723c */ /* 0x004fe200000418ff */
[----:B------:R-:W-:-:S06]  /*5420*/  IMAD.MOV.U32 R49, RZ, RZ, R125 ;  /* 0x000000ffff317224 */ /* 0x000fcc00078e007d */
[----:B------:R-:W-:Y:S01]  /*5430*/  IMAD.MOV.U32 R32, RZ, RZ, R102 ;  /* 0x000000ffff207224 */ /* 0x000fe200078e0066 */
[----:B---3--:R-:W-:Y:S01]  /*5440*/  HMMA.16816.F32.BF16 R104, R4, R40, R12 ;  /* 0x000000280468723c */ /* 0x008fe2000004180c */
[----:B------:R-:W-:-:S06]  /*5450*/  MOV R33, R101 ;  /* 0x0000006500217202 */ /* 0x000fcc0000000f00 */
[----:B------:R-:W-:Y:S01]  /*5460*/  MOV R40, R65 ;  /* 0x0000004100287202 */ /* 0x000fe20000000f00 */
[----:B------:R-:W-:Y:S01]  /*5470*/  HMMA.16816.F32.BF16 R12, R8, R34, RZ ;  /* 0x00000022080c723c */ /* 0x000fe200000418ff */
[----:B------:R-:W-:Y:S02]  /*5480*/  IMAD.MOV.U32 R41, RZ, RZ, R64 ;  /* 0x000000ffff297224 */ /* 0x000fe400078e0040 */
[----:B------:R-:W-:Y:S02]  /*5490*/  IMAD.MOV.U32 R64, RZ, RZ, R119 ;  /* 0x000000ffff407224 */ /* 0x000fe400078e0077 */
[----:B------:R-:W-:Y:S02]  /*54a0*/  IMAD.MOV.U32 R65, RZ, RZ, R118 ;  /* 0x000000ffff417224 */ /* 0x000fe400078e0076 */
[----:B------:R-:W-:Y:S01]  /*54b0*/  IMAD.MOV.U32 R35, RZ, RZ, R0 ;  /* 0x000000ffff237224 */ /* 0x000fe200078e0000 */
[----:B-1----:R-:W-:Y:S01]  /*54c0*/  HMMA.16816.F32.BF16 R172, R4, R24, R16 ;  /* 0x0000001804ac723c */ /* 0x002fe20000041810 */
[----:B------:R-:W1:Y:S01]  /*54d0*/  LDSM.16.MT88.4 R16, [R238+0x5100] ;  /* 0x00510000ee10783b */ /* 0x000e620000004200 */
[----:B------:R-:W-:-:S02]  /*54e0*/  FADD.FTZ R0, R110, R109 ;  /* 0x0000006d6e007221 */ /* 0x000fc40000010000 */
[----:B------:R-:W-:Y:S02]  /*54f0*/  IMAD.MOV.U32 R34, RZ, RZ, R100 ;  /* 0x000000ffff227224 */ /* 0x000fe400078e0064 */
[----:B------:R-:W-:Y:S02]  /*5500*/  FADD.FTZ R0, R108, R0 ;  /* 0x000000006c007221 */ /* 0x000fe40000010000 */
[----:B------:R-:W-:Y:S02]  /*5510*/  HMMA.16816.F32.BF16 R176, R4, R44, R20 ;  /* 0x0000002c04b0723c */ /* 0x000fe40000041814 */
[----:B------:R-:W-:-:S04]  /*5520*/  FADD.FTZ R0, R117, R0 ;  /* 0x0000000075007221 */ /* 0x000fc80000010000 */
[----:B------:R-:W-:Y:S01]  /*5530*/  FADD.FTZ R0, R116, R0 ;  /* 0x0000000074007221 */ /* 0x000fe20000010000 */
[----:B------:R-:W-:Y:S01]  /*5540*/  MOV R44, R170 ;  /* 0x000000aa002c7202 */ /* 0x000fe20000000f00 */
[----:B------:R-:W-:Y:S01]  /*5550*/  HMMA.16816.F32.BF16 R20, R8, R62, RZ ;  /* 0x0000003e0814723c */ /* 0x000fe200000418ff */
[----:B------:R-:W-:Y:S02]  /*5560*/  IMAD.MOV.U32 R45, RZ, RZ, R169 ;  /* 0x000000ffff2d7224 */ /* 0x000fe400078e00a9 */
[----:B------:R-:W-:Y:S02]  /*5570*/  FADD.FTZ R24, R124, R0 ;  /* 0x000000007c187221 */ /* 0x000fe40000010000 */
[----:B------:R-:W-:Y:S01]  /*5580*/  FADD.FTZ R0, R77, R76 ;  /* 0x0000004c4d007221 */ /* 0x000fe20000010000 */
[----:B------:R-:W-:Y:S01]  /*5590*/  MOV R76, R34 ;  /* 0x00000022004c7202 */ /* 0x000fe20000000f00 */
[----:B------:R-:W-:Y:S01]  /*55a0*/  IMAD.MOV.U32 R63, RZ, RZ, R37 ;  /* 0x000000ffff3f7224 */ /* 0x000fe200078e0025 */
[----:B------:R-:W-:Y:S01]  /*55b0*/  MOV R62, R36 ;  /* 0x00000024003e7202 */ /* 0x000fe20000000f00 */
[----:B------:R-:W-:Y:S01]  /*55c0*/  IMAD.MOV.U32 R37, RZ, RZ, R122 ;  /* 0x000000ffff257224 */ /* 0x000fe200078e007a */
[----:B------:R-:W-:Y:S01]  /*55d0*/  MOV R36, R123 ;  /* 0x0000007b00247202 */ /* 0x000fe20000000f00 */
[----:B------:R-:W-:Y:S01]  /*55e0*/  FADD.FTZ R0, R78, R0 ;  /* 0x000000004e007221 */ /* 0x000fe20000010000 */
[----:B------:R-:W-:Y:S01]  /*55f0*/  HMMA.16816.F32.BF16 R120, R4, R26, R12 ;  /* 0x0000001a0478723c */ /* 0x000fe2000004180c */
[----:B------:R-:W-:-:S02]  /*5600*/  IMAD.MOV.U32 R78, RZ, RZ, R32 ;  /* 0x000000ffff4e7224 */ /* 0x000fc400078e0020 */
[----:B------:R-:W-:Y:S01]  /*5610*/  IMAD.MOV.U32 R32, RZ, RZ, R62 ;  /* 0x000000ffff207224 */ /* 0x000fe200078e003e */
[----:B------:R-:W-:Y:S01]  /*5620*/  MOV R62, R40 ;  /* 0x00000028003e7202 */ /* 0x000fe20000000f00 */
[----:B------:R-:W-:Y:S02]  /*5630*/  IMAD.MOV.U32 R77, RZ, RZ, R35 ;  /* 0x000000ffff4d7224 */ /* 0x000fe400078e0023 */
[----:B------:R-:W-:Y:S01]  /*5640*/  FADD.FTZ R24, R128, R24 ;  /* 0x0000001880187221 */ /* 0x000fe20000010000 */
[----:B----4-:R-:W-:Y:S08]  /*5650*/  HMMA.16816.F32.BF16 R12, R8, R28, RZ ;  /* 0x0000001c080c723c */ /* 0x010ff000000418ff */
[----:B------:R-:W-:Y:S01]  /*5660*/  HMMA.16816.F32.BF16 R100, R4, R42, R20 ;  /* 0x0000002a0464723c */ /* 0x000fe20000041814 */
[----:B------:R-:W2:Y:S01]  /*5670*/  LDSM.16.MT88.4 R20, [R241+0x4900] ;  /* 0x00490000f114783b */ /* 0x000ea20000004200 */
[----:B------:R-:W-:-:S02]  /*5680*/  IMAD.MOV.U32 R34, RZ, RZ, R36 ;  /* 0x000000ffff227224 */ /* 0x000fc400078e0024 */
[----:B------:R-:W-:Y:S11]  /*5690*/  IMAD.MOV.U32 R40, RZ, RZ, R58 ;  /* 0x000000ffff287224 */ /* 0x000ff600078e003a */
[----:B------:R-:W-:Y:S01]  /*56a0*/  @!UPT UIADD3 URZ, URZ, URZ, URZ ;  /* 0x0000003f3f3ff290 */ /* 0x000fe2000fffe03f */
[----:B-1----:R-:W-:Y:S01]  /*56b0*/  HMMA.16816.F32.BF16 R108, R4, R16, R12 ;  /* 0x00000010046c723c */ /* 0x002fe2000004180c */
[----:B------:R-:W-:Y:S01]  /*56c0*/  MOV R35, R37 ;  /* 0x0000002500237202 */ /* 0x000fe20000000f00 */
[----:B------:R-:W-:Y:S01]  /*56d0*/  IMAD.MOV.U32 R28, RZ, RZ, R155 ;  /* 0x000000ffff1c7224 */ /* 0x000fe200078e009b */
[----:B------:R-:W-:Y:S02]  /*56e0*/  MOV R36, R147 ;  /* 0x0000009300247202 */ /* 0x000fe40000000f00 */
[----:B------:R-:W-:Y:S01]  /*56f0*/  MOV R29, R154 ;  /* 0x0000009a001d7202 */ /* 0x000fe20000000f00 */
[----:B------:R-:W-:Y:S02]  /*5700*/  IMAD.MOV.U32 R43, RZ, RZ, R65 ;  /* 0x000000ffff2b7224 */ /* 0x000fe400078e0041 */
[----:B------:R-:W-:Y:S01]  /*5710*/  HMMA.16816.F32.BF16 R12, R8, R30, RZ ;  /* 0x0000001e080c723c */ /* 0x000fe200000418ff */
[----:B------:R-:W-:Y:S01]  /*5720*/  MOV R42, R64 ;  /* 0x00000040002a7202 */ /* 0x000fe20000000f00 */
[----:B------:R-:W-:Y:S11]  /*5730*/  IMAD.MOV.U32 R58, RZ, RZ, R161 ;  /* 0x000000ffff3a7224 */ /* 0x000ff600078e00a1 */
[----:B------:R-:W-:Y:S11]  /*5740*/  @!UPT UIADD3 URZ, URZ, URZ, URZ ;  /* 0x0000003f3f3ff290 */ /* 0x000ff6000fffe03f */
[----:B------:R-:W-:Y:S01]  /*5750*/  HMMA.16816.F32.BF16 R116, R4, R18, R12 ;  /* 0x000000120474723c */ /* 0x000fe2000004180c */
[----:B------:R-:W1:Y:S01]  /*5760*/  LDSM.16.MT88.4 R16, [R241+0x5100] ;  /* 0x00510000f110783b */ /* 0x000e620000004200 */
[----:B------:R-:W-:Y:S02]  /*5770*/  IMAD.MOV.U32 R37, RZ, RZ, R146 ;  /* 0x000000ffff257224 */ /* 0x000fe400078e0092 */
[----:B------:R-:W-:Y:S01]  /*5780*/  IMAD.MOV.U32 R30, RZ, RZ, R153 ;  /* 0x000000ffff1e7224 */ /* 0x000fe200078e0099 */
[----:B------:R-:W-:Y:S01]  /*5790*/  MOV R65, R134 ;  /* 0x0000008600417202 */ /* 0x000fe20000000f00 */
[----:B------:R-:W-:Y:S01]  /*57a0*/  IMAD.MOV.U32 R31, RZ, RZ, R152 ;  /* 0x000000ffff1f7224 */ /* 0x000fe200078e0098 */
[----:B------:R3:W5:Y:S01]  /*57b0*/  LDL.LU R161, [R1+0x74] ;  /* 0x0000740001a17983 */ /* 0x0007620000300800 */
[----:B--2---:R-:W-:Y:S03]  /*57c0*/  HMMA.16816.F32.BF16 R12, R8, R20, RZ ;  /* 0x00000014080c723c */ /* 0x004fe600000418ff */
[----:B------:R-:W-:Y:S04]  /*57d0*/  LDSM.16.MT88.4 R152, [R237+0x1100] ;  /* 0x00110000ed98783b */ /* 0x000fe80000004200 */
[----:B------:R-:W-:Y:S01]  /*57e0*/  FADD.FTZ R20, R79, R0 ;  /* 0x000000004f147221 */ /* 0x000fe20000010000 */
[----:B------:R-:W-:Y:S01]  /*57f0*/  MOV R79, R33 ;  /* 0x00000021004f7202 */ /* 0x000fe20000000f00 */
[----:B------:R-:W-:-:S02]  /*5800*/  IMAD.MOV.U32 R33, RZ, RZ, R63 ;  /* 0x000000ffff217224 */ /* 0x000fc400078e003f */
[----:B------:R-:W-:Y:S11]  /*5810*/  FFMA.FTZ R21, R89, c[0x0][0x2d0], -R3 ;  /* 0x0000b40059157a23 */ /* 0x000ff60000010803 */
[----:B------:R-:W-:Y:S02]  /*5820*/  @!UPT UIADD3 URZ, URZ, URZ, URZ ;  /* 0x0000003f3f3ff290 */ /* 0x000fe4000fffe03f */
[----:B-1----:R-:W-:Y:S01]  /*5830*/  HMMA.16816.F32.BF16 R168, R4, R16, R12 ;  /* 0x0000001004a8723c */ /* 0x002fe2000004180c */
[----:B------:R-:W-:Y:S02]  /*5840*/  FFMA.FTZ R0, R84, c[0x0][0x2d0], -R2 ;  /* 0x0000b40054007a23 */ /* 0x000fe40000010802 */
[----:B------:R-:W-:Y:S02]  /*5850*/  IMAD.MOV.U32 R63, RZ, RZ, R41 ;  /* 0x000000ffff3f7224 */ /* 0x000fe400078e0029 */
[----:B------:R-:W-:Y:S01]  /*5860*/  IMAD.MOV.U32 R89, RZ, RZ, R33 ;  /* 0x000000ffff597224 */ /* 0x000fe200078e0021 */
[----:B------:R-:W-:Y:S02]  /*5870*/  MUFU.EX2 R21, R21 ;  /* 0x0000001500157308 */ /* 0x000fe40000000800 */
[----:B------:R-:W-:Y:S01]  /*5880*/  HMMA.16816.F32.BF16 R12, R8, R22, RZ ;  /* 0x00000016080c723c */ /* 0x000fe200000418ff */
[----:B------:R-:W-:Y:S01]  /*5890*/  IMAD.MOV.U32 R33, RZ, RZ, R39 ;  /* 0x000000ffff217224 */ /* 0x000fe200078e0027 */
[----:B------:R-:W-:-:S05]  /*58a0*/  MOV R41, R59 ;  /* 0x0000003b00297202 */ /* 0x000fca0000000f00 */
[--C-:B------:R-:W-:Y:S02]  /*58b0*/  FFMA.FTZ R22, R90, c[0x0][0x2d0], -R3.reuse ;  /* 0x0000b4005a167a23 */ /* 0x100fe40000010803 */
[--C-:B------:R-:W-:Y:S11]  /*58c0*/  FFMA.FTZ R23, R91, c[0x0][0x2d0], -R3.reuse ;  /* 0x0000b4005b177a23 */ /* 0x100ff60000010803 */
[----:B------:R-:W-:Y:S04]  /*58d0*/  @!UPT UIADD3 URZ, URZ, URZ, URZ ;  /* 0x0000003f3f3ff290 */ /* 0x000fe8000fffe03f */
[----:B------:R-:W-:Y:S01]  /*58e0*/  HMMA.16816.F32.BF16 R124, R4, R18, R12 ;  /* 0x00000012047c723c */ /* 0x000fe2000004180c */
[----:B------:R-:W1:Y:S01]  /*58f0*/  LDSM.16.MT88.4 R12, [R240+0x4900] ;  /* 0x00490000f00c783b */ /* 0x000e620000004200 */
[----:B------:R-:W-:Y:S01]  /*5900*/  MOV R39, R144 ;  /* 0x0000009000277202 */ /* 0x000fe20000000f00 */
[----:B------:R-:W-:-:S05]  /*5910*/  FFMA.FTZ R3, R87, c[0x0][0x2d0], -R3 ;  /* 0x0000b40057037a23 */ /* 0x000fca0000010803 */
[C---:B-1----:R-:W-:Y:S08]  /*5920*/  HMMA.16816.F32.BF16 R16, R8.reuse, R12, RZ ;  /* 0x0000000c0810723c */ /* 0x042ff000000418ff */
[----:B------:R-:W-:Y:S01]  /*5930*/  HMMA.16816.F32.BF16 R8, R8, R14, RZ ;  /* 0x0000000e0808723c */ /* 0x000fe200000418ff */
[----:B------:R-:W1:Y:S01]  /*5940*/  LDSM.16.MT88.4 R12, [R240+0x5100] ;  /* 0x00510000f00c783b */ /* 0x000e620000004200 */
[----:B------:R-:W-:Y:S01]  /*5950*/  IMAD.MOV.U32 R90, RZ, RZ, R62 ;  /* 0x000000ffff5a7224 */ /* 0x000fe200078e003e */
[----:B------:R-:W-:Y:S01]  /*5960*/  MOV R91, R63 ;  /* 0x0000003f005b7202 */ /* 0x000fe20000000f00 */
[----:B------:R-:W-:Y:S11]  /*5970*/  IMAD.MOV.U32 R62, RZ, RZ, R40 ;  /* 0x000000ffff3e7224 */ /* 0x000ff600078e0028 */
[----:B------:R-:W-:Y:S01]  /*5980*/  @!UPT UIADD3 URZ, URZ, URZ, URZ ;  /* 0x0000003f3f3ff290 */ /* 0x000fe2000fffe03f */
[C---:B-1----:R-:W-:Y:S08]  /*5990*/  HMMA.16816.F32.BF16 R16, R4.reuse, R12, R16 ;  /* 0x0000000c0410723c */ /* 0x042ff00000041810 */
[----:B------:R-:W-:Y:S07]  /*59a0*/  HMMA.16816.F32.BF16 R12, R4, R14, R8 ;  /* 0x0000000e040c723c */ /* 0x000fee0000041808 */
[----:B------:R-:W-:Y:S01]  /*59b0*/  FFMA.FTZ R4, R88, c[0x0][0x2d0], -R2 ;  /* 0x0000b40058047a23 */ /* 0x000fe20000010802 */
[----:B------:R-:W-:-:S02]  /*59c0*/  MOV R88, R32 ;  /* 0x0000002000587202 */ /* 0x000fc40000000f00 */
[----:B------:R-:W-:Y:S01]  /*59d0*/  MOV R32, R38 ;  /* 0x0000002600207202 */ /* 0x000fe20000000f00 */
[----:B------:R-:W-:Y:S02]  /*59e0*/  IMAD.MOV.U32 R38, RZ, RZ, R145 ;  /* 0x000000ffff267224 */ /* 0x000fe400078e0091 */
[----:B------:R-:W1:Y:S01]  /*59f0*/  LDSM.16.MT88.4 R144, [R238+0x1100] ;  /* 0x00110000ee90783b */ /* 0x000e620000004200 */
[----:B------:R2:W-:Y:S08]  /*5a00*/  MUFU.EX2 R7, R0 ;  /* 0x0000000000077308 */ /* 0x0005f00000000800 */
[----:B------:R-:W-:Y:S01]  /*5a10*/  MUFU.EX2 R8, R22 ;  /* 0x0000001600087308 */ /* 0x000fe20000000800 */
[----:B--2---:R-:W-:-:S02]  /*5a20*/  FFMA.FTZ R0, R86, c[0x0][0x2d0], -R2 ;  /* 0x0000b40056007a23 */ /* 0x004fc40000010802 */
[----:B------:R-:W-:-:S05]  /*5a30*/  FFMA.FTZ R2, R85, c[0x0][0x2d0], -R2 ;  /* 0x0000b40055027a23 */ /* 0x000fca0000010802 */
[----:B------:R-:W-:Y:S08]  /*5a40*/  MUFU.EX2 R5, R4 ;  /* 0x0000000400057308 */ /* 0x000ff00000000800 */
[----:B------:R-:W2:Y:S08]  /*5a50*/  MUFU.EX2 R9, R23 ;  /* 0x0000001700097308 */ /* 0x000eb00000000800 */
[----:B------:R4:W1:Y:S08]  /*5a60*/  MUFU.EX2 R22, R3 ;  /* 0x0000000300167308 */ /* 0x0008700000000800 */
[----:B------:R-:W1:Y:S08]  /*5a70*/  MUFU.EX2 R6, R0 ;  /* 0x0000000000067308 */ /* 0x000e700000000800 */
[----:B------:R-:W3:Y:S01]  /*5a80*/  MUFU.EX2 R4, R2 ;  /* 0x0000000200047308 */ /* 0x000ee20000000800 */
[----:B------:R-:W-:-:S02]  /*5a90*/  IMAD.MOV.U32 R63, RZ, RZ, R41 ;  /* 0x000000ffff3f7224 */ /* 0x000fc400078e0029 */
[----:B------:R-:W-:Y:S02]  /*5aa0*/  IMAD.MOV.U32 R40, RZ, RZ, R66 ;  /* 0x000000ffff287224 */ /* 0x000fe400078e0042 */
[----:B------:R-:W-:Y:S01]  /*5ab0*/  IMAD.MOV.U32 R41, RZ, RZ, R67 ;  /* 0x000000ffff297224 */ /* 0x000fe200078e0043 */
[----:B------:R-:W-:Y:S01]  /*5ac0*/  MOV R67, R130 ;  /* 0x0000008200437202 */ /* 0x000fe20000000f00 */
[----:B------:R-:W-:Y:S01]  /*5ad0*/  IMAD.MOV.U32 R66, RZ, RZ, R131 ;  /* 0x000000ffff427224 */ /* 0x000fe200078e0083 */
[----:B--2---:R-:W-:Y:S01]  /*5ae0*/  F2FP.BF16.PACK_AB R128, R8, R9 ;  /* 0x000000090880723e */ /* 0x004fe200000010ff */
[----:B----4-:R-:W-:Y:S01]  /*5af0*/  FADD.FTZ R3, R129, R24 ;  /* 0x0000001881037221 */ /* 0x010fe20000010000 */
[----:B-1----:R-:W-:Y:S02]  /*5b00*/  F2FP.BF16.PACK_AB R130, R22, R21 ;  /* 0x000000151682723e */ /* 0x002fe400000010ff */
[----:B------:R-:W-:Y:S02]  /*5b10*/  F2FP.BF16.PACK_AB R129, R6, R7 ;  /* 0x000000070681723e */ /* 0x000fe400000010ff */
[----:B---3--:R-:W-:-:S07]  /*5b20*/  F2FP.BF16.PACK_AB R131, R4, R5 ;  /* 0x000000050483723e */ /* 0x008fce00000010ff */
[C---:B------:R-:W-:Y:S08]  /*5b30*/  HMMA.16816.F32.BF16 R148, R128.reuse, R144, R148 ;  /* 0x000000908094723c */ /* 0x040ff00000041894 */
[C---:B------:R-:W-:Y:S01]  /*5b40*/  HMMA.16816.F32.BF16 R144, R128.reuse, R146, R136 ;  /* 0x000000928090723c */ /* 0x040fe20000041888 */
[----:B------:R-:W1:Y:S07]  /*5b50*/  LDSM.16.MT88.4 R136, [R241+0x1100] ;  /* 0x00110000f188783b */ /* 0x000e6e0000004200 */
[C---:B------:R-:W-:Y:S08]  /*5b60*/  HMMA.16816.F32.BF16 R156, R128.reuse, R152, R156 ;  /* 0x00000098809c723c */ /* 0x040ff0000004189c */
[C---:B------:R-:W-:Y:S01]  /*5b70*/  HMMA.16816.F32.BF16 R152, R128.reuse, R154, R32 ;  /* 0x0000009a8098723c */ /* 0x040fe20000041820 */
[----:B------:R-:W2:Y:S07]  /*5b80*/  LDSM.16.MT88.4 R32, [R240+0x1100] ;  /* 0x00110000f020783b */ /* 0x000eae0000004200 */
[C---:B-1----:R-:W-:Y:S08]  /*5b90*/  HMMA.16816.F32.BF16 R140, R128.reuse, R136, R140 ;  /* 0x00000088808c723c */ /* 0x042ff0000004188c */
[C---:B------:R-:W-:Y:S08]  /*5ba0*/  HMMA.16816.F32.BF16 R136, R128.reuse, R138, R28 ;  /* 0x0000008a8088723c */ /* 0x040ff0000004181c */
[C---:B--2---:R-:W-:Y:S01]  /*5bb0*/  HMMA.16816.F32.BF16 R28, R128.reuse, R32, R40 ;  /* 0x00000020801c723c */ /* 0x044fe20000041828 */
[----:B------:R-:W1:Y:S07]  /*5bc0*/  LDSM.16.MT88.4 R40, [R237+0x2900] ;  /* 0x00290000ed28783b */ /* 0x000e6e0000004200 */
[----:B------:R-:W-:Y:S01]  /*5bd0*/  HMMA.16816.F32.BF16 R32, R128, R34, R48 ;  /* 0x000000228020723c */ /* 0x000fe20000041830 */
[----:B------:R-:W2:Y:S01]  /*5be0*/  LDSM.16.MT88.4 R48, [R238+0x2900] ;  /* 0x00290000ee30783b */ /* 0x000ea20000004200 */
[----:B------:R-:W-:-:S02]  /*5bf0*/  IMAD.MOV.U32 R59, RZ, RZ, R160 ;  /* 0x000000ffff3b7224 */ /* 0x000fc400078e00a0 */
[----:B------:R-:W-:Y:S01]  /*5c00*/  IMAD.MOV.U32 R64, RZ, RZ, R135 ;  /* 0x000000ffff407224 */ /* 0x000fe200078e0087 */
[----:B------:R3:W5:Y:S03]  /*5c10*/  LDL.LU R160, [R1+0x70] ;  /* 0x0000700001a07983 */ /* 0x0007660000300800 */
[C---:B-1----:R-:W-:Y:S08]  /*5c20*/  HMMA.16816.F32.BF16 R36, R128.reuse, R40, R36 ;  /* 0x000000288024723c */ /* 0x042ff00000041824 */
[C---:B------:R-:W-:Y:S08]  /*5c30*/  HMMA.16816.F32.BF16 R40, R128.reuse, R42, R44 ;  /* 0x0000002a8028723c */ /* 0x040ff0000004182c */
[C---:B--2---:R-:W-:Y:S01]  /*5c40*/  HMMA.16816.F32.BF16 R44, R128.reuse, R48, R56 ;  /* 0x00000030802c723c */ /* 0x044fe20000041838 */
[----:B------:R-:W1:Y:S07]  /*5c50*/  LDSM.16.MT88.4 R56, [R241+0x2900] ;  /* 0x00290000f138783b */ /* 0x000e6e0000004200 */
[----:B------:R-:W-:Y:S01]  /*5c60*/  HMMA.16816.F32.BF16 R48, R128, R50, R64 ;  /* 0x000000328030723c */ /* 0x000fe20000041840 */
[----:B------:R-:W2:Y:S01]  /*5c70*/  LDSM.16.MT88.4 R64, [R240+0x2900] ;  /* 0x00290000f040783b */ /* 0x000ea20000004200 */
[----:B------:R-:W-:-:S04]  /*5c80*/  FADD.FTZ R0, R80, R20 ;  /* 0x0000001450007221 */ /* 0x000fc80000010000 */
[----:B------:R-:W-:-:S04]  /*5c90*/  FADD.FTZ R0, R81, R0 ;  /* 0x0000000051007221 */ /* 0x000fc80000010000 */
[----:B------:R-:W-:-:S04]  /*5ca0*/  FADD.FTZ R2, R83, R0 ;  /* 0x0000000053027221 */ /* 0x000fc80000010000 */
[----:B------:R-:W-:Y:S02]  /*5cb0*/  FADD.FTZ R2, R82, R2 ;  /* 0x0000000252027221 */ /* 0x000fe40000010000 */
[----:B------:R-:W-:Y:S01]  /*5cc0*/  LDSM.16.MT88.4 R80, [R238+0x4100] ;  /* 0x00410000ee50783b */ /* 0x000fe20000004200 */
[C---:B-1----:R-:W-:Y:S08]  /*5cd0*/  HMMA.16816.F32.BF16 R52, R128.reuse, R56, R52 ;  /* 0x000000388034723c */ /* 0x042ff00000041834 */
[C---:B------:R-:W-:Y:S08]  /*5ce0*/  HMMA.16816.F32.BF16 R56, R128.reuse, R58, R60 ;  /* 0x0000003a8038723c */ /* 0x040ff0000004183c */
[C---:B--2---:R-:W-:Y:S01]  /*5cf0*/  HMMA.16816.F32.BF16 R60, R128.reuse, R64, R72 ;  /* 0x00000040803c723c */ /* 0x044fe20000041848 */
[----:B------:R-:W1:Y:S07]  /*5d00*/  LDSM.16.MT88.4 R72, [R237+0x4100] ;  /* 0x00410000ed48783b */ /* 0x000e6e0000004200 */
[C---:B------:R-:W-:Y:S08]  /*5d10*/  HMMA.16816.F32.BF16 R64, R128.reuse, R66, R68 ;  /* 0x000000428040723c */ /* 0x040ff00000041844 */
[C---:B-1----:R-:W-:Y:S01]  /*5d20*/  HMMA.16816.F32.BF16 R68, R128.reuse, R72, R88 ;  /* 0x000000488044723c */ /* 0x042fe20000041858 */
[----:B------:R-:W-:Y:S07]  /*5d30*/  LDSM.16.MT88.4 R88, [R241+0x4100] ;  /* 0x00410000f158783b */ /* 0x000fee0000004200 */
[C---:B------:R-:W-:Y:S08]  /*5d40*/  HMMA.16816.F32.BF16 R72, R128.reuse, R74, R76 ;  /* 0x0000004a8048723c */ /* 0x040ff0000004184c */
[C---:B------:R-:W-:Y:S01]  /*5d50*/  HMMA.16816.F32.BF16 R76, R128.reuse, R80, R96 ;  /* 0x00000050804c723c */ /* 0x040fe20000041860 */
[----:B------:R-:W1:Y:S07]  /*5d60*/  LDSM.16.MT88.4 R96, [R240+0x4100] ;  /* 0x00410000f060783b */ /* 0x000e6e0000004200 */
[C---:B------:R-:W-:Y:S08]  /*5d70*/  HMMA.16816.F32.BF16 R80, R128.reuse, R82, R92 ;  /* 0x000000528050723c */ /* 0x040ff0000004185c */
[----:B-1----:R-:W-:Y:S01]  /*5d80*/  HMMA.16816.F32.BF16 R92, R128, R96, R104 ;  /* 0x00000060805c723c */ /* 0x002fe20000041868 */
[----:B------:R-:W1:Y:S01]  /*5d90*/  LDSM.16.MT88.4 R104, [R237+0x5900] ;  /* 0x00590000ed68783b */ /* 0x000e620000004200 */
[----:B------:R-:W-:-:S06]  /*5da0*/  FADD.FTZ R0, R9, R3 ;  /* 0x0000000309007221 */ /* 0x000fcc0000010000 */
[C---:B------:R-:W-:Y:S01]  /*5db0*/  HMMA.16816.F32.BF16 R84, R128.reuse, R88, R176 ;  /* 0x000000588054723c */ /* 0x040fe200000418b0 */
[----:B------:R-:W-:Y:S02]  /*5dc0*/  FADD.FTZ R0, R8, R0 ;  /* 0x0000000008007221 */ /* 0x000fe40000010000 */
[----:B------:R-:W-:Y:S05]  /*5dd0*/  LDSM.16.MT88.4 R8, [R240+0x5900] ;  /* 0x00590000f008783b */ /* 0x000fea0000004200 */
[C---:B------:R-:W-:Y:S01]  /*5de0*/  HMMA.16816.F32.BF16 R88, R128.reuse, R90, R112 ;  /* 0x0000005a8058723c */ /* 0x040fe20000041870 */
[----:B------:R-:W2:Y:S07]  /*5df0*/  LDSM.16.MT88.4 R112, [R238+0x5900] ;  /* 0x00590000ee70783b */ /* 0x000eae0000004200 */
[----:B------:R-:W-:Y:S01]  /*5e00*/  HMMA.16816.F32.BF16 R96, R128, R98, R100 ;  /* 0x000000628060723c */ /* 0x000fe20000041864 */
[----:B------:R-:W-:-:S07]  /*5e10*/  FADD.FTZ R7, R7, R2 ;  /* 0x0000000207077221 */ /* 0x000fce0000010000 */
[C---:B-1----:R-:W-:Y:S08]  /*5e20*/  HMMA.16816.F32.BF16 R100, R128.reuse, R104, R172 ;  /* 0x000000688064723c */ /* 0x042ff000000418ac */
[----:B------:R-:W-:Y:S01]  /*5e30*/  HMMA.16816.F32.BF16 R104, R128, R106, R120 ;  /* 0x0000006a8068723c */ /* 0x000fe20000041878 */
[----:B------:R-:W1:Y:S01]  /*5e40*/  LDSM.16.MT88.4 R120, [R241+0x5900] ;  /* 0x00590000f178783b */ /* 0x000e620000004200 */
[----:B------:R-:W-:-:S02]  /*5e50*/  FADD.FTZ R6, R6, R7 ;  /* 0x0000000706067221 */ /* 0x000fc40000010000 */
[----:B------:R-:W-:Y:S02]  /*5e60*/  FADD.FTZ R0, R21, R0 ;  /* 0x0000000015007221 */ /* 0x000fe40000010000 */
[----:B------:R-:W-:Y:S02]  /*5e70*/  FADD.FTZ R5, R5, R6 ;  /* 0x0000000605057221 */ /* 0x000fe40000010000 */
[----:B------:R-:W-:Y:S02]  /*5e80*/  FADD.FTZ R2, R22, R0 ;  /* 0x0000000016027221 */ /* 0x000fe40000010000 */
[----:B------:R-:W-:Y:S01]  /*5e90*/  FADD.FTZ R0, R4, R5 ;  /* 0x0000000504007221 */ /* 0x000fe20000010000 */
[----:B------:R-:W-:Y:S02]  /*5ea0*/  UIMAD.WIDE.U32 UR28, UR26, UR4, URZ ;  /* 0x000000041a1c72a5 */ /* 0x000fe4000f8e003f */
[----:B------:R3:W-:Y:S04]  /*5eb0*/  STL [R1+0x44], R2 ;  /* 0x0000440201007387 */ /* 0x0007e80000100800 */
[----:B------:R3:W-:Y:S01]  /*5ec0*/  STL [R1+0x4c], R0 ;  /* 0x00004c0001007387 */ /* 0x0007e20000100800 */
[----:B------:R-:W-:Y:S01]  /*5ed0*/  PLOP3.LUT P0, PT, PT, PT, UP6, 0x40, 0x0 ;  /* 0x000000000000781c */ /* 0x000fe20003f0e868 */
[----:B------:R-:W-:-:S02]  /*5ee0*/  @UP5 UMOV UR27, UR29 ;  /* 0x0000001d001b5c82 */ /* 0x000fc40008000000 */
[----:B------:R-:W-:Y:S01]  /*5ef0*/  @UP5 USHF.R.U32.HI UR26, URZ, UR5, UR27 ;  /* 0x000000053f1a5299 */ /* 0x000fe2000801161b */
[----:B--2---:R-:W-:Y:S03]  /*5f00*/  HMMA.16816.F32.BF16 R108, R128, R112, R108 ;  /* 0x00000070806c723c */ /* 0x004fe6000004186c */
[----:B------:R-:W-:-:S03]  /*5f10*/  UIADD3 UR4, UR25, UR26, URZ ;  /* 0x0000001a19047290 */ /* 0x000fc6000fffe03f */
[----:B------:R-:W-:Y:S02]  /*5f20*/  ULDC UR25, c[0x0][0x328] ;  /* 0x0000ca0000197ab9 */ /* 0x000fe40000000800 */
[----:B------:R-:W-:Y:S01]  /*5f30*/  HMMA.16816.F32.BF16 R112, R128, R114, R116 ;  /* 0x000000728070723c */ /* 0x000fe20000041874 */
[----:B------:R-:W-:Y:S02]  /*5f40*/  UIADD3 UR24, UR24, -0x2, URZ ;  /* 0xfffffffe18187890 */ /* 0x000fe4000fffe03f */
[----:B------:R-:W-:-:S05]  /*5f50*/  UIADD3 UR25, UR4, UR25, URZ ;  /* 0x0000001904197290 */ /* 0x000fca000fffe03f */
[C---:B-1----:R-:W-:Y:S08]  /*5f60*/  HMMA.16816.F32.BF16 R116, R128.reuse, R120, R168 ;  /* 0x000000788074723c */ /* 0x042ff000000418a8 */
[C---:B------:R-:W-:Y:S08]  /*5f70*/  HMMA.16816.F32.BF16 R120, R128.reuse, R122, R124 ;  /* 0x0000007a8078723c */ /* 0x040ff0000004187c */
[C---:B------:R-:W-:Y:S08]  /*5f80*/  HMMA.16816.F32.BF16 R124, R128.reuse, R8, R16 ;  /* 0x00000008807c723c */ /* 0x040ff00000041810 */
[----:B------:R-:W-:Y:S01]  /*5f90*/  HMMA.16816.F32.BF16 R128, R128, R10, R12 ;  /* 0x0000000a8080723c */ /* 0x000fe2000004180c */
[----:B------:R-:W-:Y:S07]  /*5fa0*/  @P0 BRA `(.L_x_402) ;  /* 0x0000018000000947 */ /* 0x000fee0003800000 */
[----:B---3--:R-:W-:Y:S01]  /*5fb0*/  ISETP.LT.AND P0, PT, RZ, UR4, PT ;  /* 0x00000004ff007c0c */ /* 0x008fe2000bf01270 */
[----:B------:R-:W-:-:S12]  /*5fc0*/  UIADD3 UR26, UR4, -0x1, URZ ;  /* 0xffffffff041a7890 */ /* 0x000fd8000fffe03f */
[----:B------:R-:W-:Y:S05]  /*5fd0*/  @P0 BRA `(.L_x_403) ;  /* 0x000000a000000947 */ /* 0x000fea0003800000 */
[----:B------:R-:W-:Y:S02]  /*5fe0*/  UMOV UR26, 0x1 ;  /* 0x00000001001a7882 */ /* 0x000fe40000000000 */
        /* <DEDUP_REMOVED lines=9> */
.L_x_403:
[----:B------:R-:W-:Y:S02]  /*6080*/  UMOV UR5, 0x1 ;  /* 0x0000000100057882 */ /* 0x000fe40000000000 */
[----:B------:R-:W-:Y:S02]  /*6090*/  ULDC UR4, c[0x0][0x32c] ;  /* 0x0000cb0000047ab9 */ /* 0x000fe40000000800 */
[----:B------:R-:W-:-:S03]  /*60a0*/  UISETP.NE.AND UP0, UPT, UR5, UR4, UPT ;  /* 0x000000040500728c */ /* 0x000fc6000bf05270 */
[----:B------:R-:W-:Y:S02]  /*60b0*/  ULDC.64 UR4, c[0x0][0x330] ;  /* 0x0000cc0000047ab9 */ /* 0x000fe40000000a00 */
[----:B------:R-:W-:-:S07]  /*60c0*/  UIMAD.WIDE.U32 UR28, UR26, UR4, URZ ;  /* 0x000000041a1c72a5 */ /* 0x000fce000f8e003f */
[----:B------:R-:W-:Y:S02]  /*60d0*/  @UP0 UMOV UR27, UR29 ;  /* 0x0000001d001b0c82 */ /* 0x000fe40008000000 */
[----:B------:R-:W-:Y:S02]  /*60e0*/  @UP0 USHF.R.U32.HI UR26, URZ, UR5, UR27 ;  /* 0x000000053f1a0299 */ /* 0x000fe4000801161b */
.L_x_404:
[----:B------:R-:W-:Y:S02]  /*60f0*/  ULDC UR4, c[0x0][0x32c] ;  /* 0x0000cb0000047ab9 */ /* 0x000fe40000000800 */
[----:B------:R-:W-:-:S04]  /*6100*/  UIMAD UR4, UR26, UR4, UR4 ;  /* 0x000000041a0472a4 */ /* 0x000fc8000f8e0204 */
[----:B------:R-:W-:-:S04]  /*6110*/  UISETP.LT.AND UP0, UPT, UR25, UR4, UPT ;  /* 0x000000041900728c */ /* 0x000fc8000bf01270 */
[----:B------:R-:W-:-:S04]  /*6120*/  USEL UR25, UR25, UR4, UP0 ;  /* 0x0000000419197287 */ /* 0x000fc80008000000 */
.L_x_402:
[----:B---3--:R-:W-:-:S04]  /*6130*/  UIMAD.WIDE UR4, UR25, 0x2aaaaaab, URZ ;  /* 0x2aaaaaab190478a5 */ /* 0x008fc8000f8e023f */
[----:B------:R-:W-:-:S04]  /*6140*/  USHF.R.U32.HI UR4, URZ, 0x1f, UR5 ;  /* 0x0000001f3f047899 */ /* 0x000fc80008011605 */
[----:B------:R-:W-:-:S04]  /*6150*/  ULEA.HI.SX32 UR4, UR5, UR4, 0x1d ;  /* 0x0000000405047291 */ /* 0x000fc8000f8fea3f */
[----:B------:R-:W-:-:S04]  /*6160*/  UISETP.LT.AND UP0, UPT, UR8, UR4, UPT ;  /* 0x000000040800728c */ /* 0x000fc8000bf01270 */
[----:B------:R-:W-:-:S04]  /*6170*/  USEL UR4, UR8, UR4, !UP0 ;  /* 0x0000000408047287 */ /* 0x000fc8000c000000 */
[----:B------:R-:W-:-:S06]  /*6180*/  UISETP.GE.AND UP0, UPT, UR24, UR4, UPT ;  /* 0x000000041800728c */ /* 0x000fcc000bf06270 */
[----:B------:R-:W-:-:S13]  /*6190*/  PLOP3.LUT P0, PT, PT, PT, UP0, 0x40, 0x0 ;  /* 0x000000000000781c */ /* 0x000fda0003f0e808 */
[----:B------:R-:W-:Y:S05]  /*61a0*/  @P0 BRA `(.L_x_405) ;  /* 0x00003cc000000947 */ /* 0x000fea0003800000 */
[----:B------:R-:W2:Y:S04]  /*61b0*/  LDL R3, [R1+0x30] ;  /* 0x0000300001037983 */ /* 0x000ea80000100800 */
[----:B------:R-:W2:Y:S04]  /*61c0*/  LDL R4, [R1+0x6c] ;  /* 0x00006c0001047983 */ /* 0x000ea80000100800 */
[----:B------:R-:W3:Y:S04]  /*61d0*/  LDL R2, [R1+0x68] ;  /* 0x0000680001027983 */ /* 0x000ee80000100800 */
[----:B------:R-:W3:Y:S01]  /*61e0*/  LDL R0, [R1+0x60] ;  /* 0x0000600001007983 */ /* 0x000ee20000100800 */
[----:B------:R-:W-:-:S02]  /*61f0*/  IMAD.MOV.U32 R135, RZ, RZ, R132 ;  /* 0x000000ffff877224 */ /* 0x000fc400078e0084 */
[----:B------:R-:W-:Y:S01]  /*6200*/  IMAD.MOV.U32 R134, RZ, RZ, R133 ;  /* 0x000000ffff867224 */ /* 0x000fe200078e0085 */
[----:B------:R-:W-:Y:S01]  /*6210*/  UMOV UR5, UR24 ;  /* 0x0000001800057c82 */ /* 0x000fe20008000000 */
[C---:B--2---:R-:W-:Y:S02]  /*6220*/  SHF.L.U64.HI R4, R3.reuse, 0x1, R4 ;  /* 0x0000000103047819 */ /* 0x044fe40000010204 */
[----:B------:R-:W-:-:S03]  /*6230*/  SHF.L.U32 R3, R3, 0x1, RZ ;  /* 0x0000000103037819 */ /* 0x000fc600000006ff */
[----:B------:R1:W-:Y:S01]  /*6240*/  STL [R1+0x1c], R4 ;  /* 0x00001c0401007387 */ /* 0x0003e20000100800 */
[C---:B---3--:R-:W-:Y:S01]  /*6250*/  SHF.L.U64.HI R2, R0.reuse, 0x1, R2 ;  /* 0x0000000100027819 */ /* 0x048fe20000010202 */
[----:B------:R-:W-:Y:S02]  /*6260*/  IMAD.SHL.U32 R0, R0, 0x2, RZ ;  /* 0x0000000200007824 */ /* 0x000fe400078e00ff */
[----:B------:R1:W-:Y:S04]  /*6270*/  STL [R1+0x64], R3 ;  /* 0x0000640301007387 */ /* 0x0003e80000100800 */
[----:B------:R1:W-:Y:S04]  /*6280*/  STL [R1+0x20], R2 ;  /* 0x0000200201007387 */ /* 0x0003e80000100800 */
[----:B------:R1:W-:Y:S02]  /*6290*/  STL [R1+0x2c], R0 ;  /* 0x00002c0001007387 */ /* 0x0003e40000100800 */
.L_x_418:
[----:B-1----:R-:W2:Y:S01]  /*62a0*/  LDL R2, [R1+0x4] ;  /* 0x0000040001027983 */ /* 0x002ea20000100800 */
[----:B------:R-:W-:Y:S04]  /*62b0*/  DEPBAR.LE SB0, 0x0 ;  /* 0x000080000000791a */ /* 0x000fe80000000000 */
[----:B------:R-:W3:Y:S01]  /*62c0*/  LDL R0, [R1] ;  /* 0x0000000001007983 */ /* 0x000ee20000100800 */
[----:B------:R-:W-:Y:S03]  /*62d0*/  UISETP.GT.AND UP0, UPT, UR8, UR5, UPT ;  /* 0x000000050800728c */ /* 0x000fe6000bf04270 */
[----:B------:R-:W-:Y:S03]  /*62e0*/  BAR.SYNC.DEFER_BLOCKING 0x0 ;  /* 0x0000000000007b1d */ /* 0x000fe60000010000 */
[----:B------:R-:W-:Y:S03]  /*62f0*/  PLOP3.LUT P0, PT, PT, PT, UP0, 0x80, 0x0 ;  /* 0x000000000000781c */ /* 0x000fe60003f0f008 */
[----:B------:R1:W4:Y:S04]  /*6300*/  LDSM.16.M88.4 R8, [R236+0x10100] ;  /* 0x01010000ec08783b */ /* 0x0003280000000200 */
[----:B------:R1:W1:Y:S04]  /*6310*/  LDSM.16.M88.4 R16, [R236+0x10900] ;  /* 0x01090000ec10783b */ /* 0x0002680000000200 */
[----:B------:R1:W1:Y:S04]  /*6320*/  LDSM.16.M88.4 R24, [R236+0x11100] ;  /* 0x01110000ec18783b */ /* 0x0002680000000200 */
[----:B------:R1:W1:Y:S04]  /*6330*/  LDSM.16.M88.4 R168, [R243] ;  /* 0x00000000f3a8783b */ /* 0x0002680000000200 */
[----:B--2---:R2:W1:Y:S04]  /*6340*/  LDSM.16.M88.4 R172, [R2] ;  /* 0x0000000002ac783b */ /* 0x0044680000000200 */
[----:B---3--:R2:W3:Y:S01]  /*6350*/  LDSM.16.M88.4 R176, [R0] ;  /* 0x0000000000b0783b */ /* 0x0084e20000000200 */
[----:B------:R-:W-:-:S05]  /*6360*/  @P0 BRA `(.L_x_406) ;  /* 0x000004b000000947 */ /* 0x000fca0003800000 */
[----:B----4-:R-:W4:Y:S01]  /*6370*/  LDL R4, [R1+0x28] ;  /* 0x0000280001047983 */ /* 0x010f220000100800 */
[----:B------:R-:W-:Y:S03]  /*6380*/  BSSY B0, `(.L_x_406) ;  /* 0x0000049000007945 */ /* 0x000fe60003800000 */
[----:B--2---:R-:W2:Y:S04]  /*6390*/  LDL R6, [R1+0x24] ;  /* 0x0000240001067983 */ /* 0x004ea80000100800 */
[----:B---3--:R-:W3:Y:S04]  /*63a0*/  LDL R23, [R1+0x30] ;  /* 0x0000300001177983 */ /* 0x008ee80000100800 */
[----:B------:R-:W2:Y:S04]  /*63b0*/  LDL R5, [R1+0x64] ;  /* 0x0000640001057983 */ /* 0x000ea80000100800 */
[----:B------:R-:W2:Y:S04]  /*63c0*/  LDL R22, [R1+0x1c] ;  /* 0x00001c0001167983 */ /* 0x000ea80000100800 */
[----:B------:R-:W2:Y:S04]  /*63d0*/  LDL R15, [R1+0x8] ;  /* 0x00000800010f7983 */ /* 0x000ea80000100800 */
[----:B------:R-:W2:Y:S04]  /*63e0*/  LDL R20, [R1+0x2c] ;  /* 0x00002c0001147983 */ /* 0x000ea80000100800 */
[----:B------:R-:W2:Y:S04]  /*63f0*/  LDL R7, [R1+0x20] ;  /* 0x0000200001077983 */ /* 0x000ea80000100800 */
[----:B------:R-:W2:Y:S04]  /*6400*/  LDL R12, [R1+0x38] ;  /* 0x00003800010c7983 */ /* 0x000ea80000100800 */
[----:B------:R-:W2:Y:S04]  /*6410*/  LDL R13, [R1+0x54] ;  /* 0x00005400010d7983 */ /* 0x000ea80000100800 */
[----:B------:R-:W2:Y:S04]  /*6420*/  LDL R14, [R1+0x34] ;  /* 0x00003400010e7983 */ /* 0x000ea80000100800 */
[----:B------:R-:W2:Y:S01]  /*6430*/  LDL R21, [R1+0x50] ;  /* 0x0000500001157983 */ /* 0x000ea20000100800 */
[----:B----4-:R-:W-:Y:S01]  /*6440*/  IMAD.WIDE.U32 R2, R4, c[0x0][0x208], RZ ;  /* 0x0000820004027a25 */ /* 0x010fe200078e00ff */
[----:B------:R-:W-:Y:S05]  /*6450*/  SHF.R.S32.HI R0, RZ, 0x1f, R4 ;  /* 0x0000001fff007819 */ /* 0x000fea0000011404 */
[----:B------:R-:W-:Y:S01]  /*6460*/  IMAD R0, R0, c[0x0][0x208], RZ ;  /* 0x0000820000007a24 */ /* 0x000fe200078e02ff */
[----:B---3--:R-:W-:Y:S03]  /*6470*/  ISETP.GE.AND P1, PT, R23, c[0x0][0x1d4], PT ;  /* 0x0000750017007a0c */ /* 0x008fe60003f26270 */
[----:B------:R-:W-:Y:S01]  /*6480*/  IMAD R0, R4, c[0x0][0x20c], R0 ;  /* 0x0000830004007a24 */ /* 0x000fe200078e0200 */
[----:B--2---:R-:W-:Y:S03]  /*6490*/  SHF.R.S32.HI R4, RZ, 0x1f, R6 ;  /* 0x0000001fff047819 */ /* 0x004fe60000011406 */
[----:B------:R-:W-:Y:S02]  /*64a0*/  IMAD.IADD R3, R3, 0x1, R0 ;  /* 0x0000000103037824 */ /* 0x000fe400078e0200 */
[----:B------:R-:W-:Y:S02]  /*64b0*/  IMAD R4, R4, c[0x0][0x218], RZ ;  /* 0x0000860004047a24 */ /* 0x000fe400078e02ff */
[C---:B------:R-:W-:Y:S04]  /*64c0*/  IMAD.WIDE.U32 R2, R6.reuse, c[0x0][0x218], R2 ;  /* 0x0000860006027a25 */ /* 0x040fe800078e0002 */
[----:B------:R-:W-:Y:S01]  /*64d0*/  IMAD R4, R6, c[0x0][0x21c], R4 ;  /* 0x0000870006047a24 */ /* 0x000fe200078e0204 */
[----:B------:R-:W-:Y:S04]  /*64e0*/  IADD3 R0, P0, R2, UR14, RZ ;  /* 0x0000000e02007c10 */ /* 0x000fe8000ff1e0ff */
[----:B------:R-:W-:Y:S02]  /*64f0*/  IADD3.X R3, R3, UR16, R4, P0, !PT ;  /* 0x0000001003037c10 */ /* 0x000fe400087fe404 */
[C---:B------:R-:W-:Y:S04]  /*6500*/  LEA R6, P0, R0.reuse, c[0x0][0x1f8], 0x1 ;  /* 0x00007e0000067a11 */ /* 0x040fe800078008ff */
[----:B------:R-:W-:Y:S02]  /*6510*/  LEA.HI.X R3, R0, c[0x0][0x1fc], R3, 0x1, P0 ;  /* 0x00007f0000037a11 */ /* 0x000fe400000f0c03 */
[----:B------:R-:W2:Y:S01]  /*6520*/  SHFL.IDX PT, R0, R6, RZ, 0x181f ;  /* 0x00181fff06007589 */ /* 0x000ea200000e0000 */
[----:B------:R-:W-:Y:S03]  /*6530*/  SHF.L.U64.HI R13, R12, 0x1, R13 ;  /* 0x000000010c0d7819 */ /* 0x000fe6000001020d */
[----:B------:R-:W3:Y:S01]  /*6540*/  SHFL.IDX PT, R2, R3, RZ, 0x181f ;  /* 0x00181fff03027589 */ /* 0x000ee200000e0000 */
[----:B--2---:R-:W-:Y:S05]  /*6550*/  IADD3 R4, P0, R0, R5, RZ ;  /* 0x0000000500047210 */ /* 0x004fea0007f1e0ff */
[----:B---3--:R-:W-:Y:S05]  /*6560*/  IMAD.X R5, R2, 0x1, R22, P0 ;  /* 0x0000000102057824 */ /* 0x008fea00000e0616 */
[----:B------:R-:W-:Y:S01]  /*6570*/  @!PT LDS RZ, [RZ] ;  /* 0x00000000fffff984 */ /* 0x000fe20000000800 */
[----:B------:R2:W-:Y:S02]  /*6580*/  LDGSTS.E.BYPASS.LTC128B.128 [R15+0x100], [R4.64], !P1 ;  /* 0x00100000040f7fae */ /* 0x0005e4000c901d56 */
[----:B--2---:R-:W-:Y:S02]  /*6590*/  IADD3 R4, P0, R0, R20, RZ ;  /* 0x0000001400047210 */ /* 0x004fe40007f1e0ff */
[----:B------:R-:W2:Y:S03]  /*65a0*/  S2R R20, SR_TID.X ;  /* 0x0000000000147919 */ /* 0x000ea60000002100 */
[----:B------:R-:W-:Y:S02]  /*65b0*/  IMAD.X R5, R2, 0x1, R7, P0 ;  /* 0x0000000102057824 */ /* 0x000fe400000e0607 */
[----:B------:R-:W-:Y:S02]  /*65c0*/  IMAD.SHL.U32 R7, R12, 0x2, RZ ;  /* 0x000000020c077824 */ /* 0x000fe400078e00ff */
[C---:B------:R-:W-:Y:S01]  /*65d0*/  IMAD.SHL.U32 R12, R14.reuse, 0x2, RZ ;  /* 0x000000020e0c7824 */ /* 0x040fe200078e00ff */
[----:B------:R3:W-:Y:S01]  /*65e0*/  LDGSTS.E.BYPASS.LTC128B.128 [R15+0x1900], [R4.64], !P6 ;  /* 0x01900000040f7fae */ /* 0x0007e2000f101d56 */
[----:B------:R-:W-:Y:S02]  /*65f0*/  SHF.L.U64.HI R14, R14, 0x1, R21 ;  /* 0x000000010e0e7819 */ /* 0x000fe40000010215 */
[----:B--2---:R-:W-:Y:S02]  /*6600*/  ISETP.GT.AND P1, PT, R20, 0x7f, PT ;  /* 0x0000007f1400780c */ /* 0x004fe40003f24270 */
[----:B---3--:R-:W-:Y:S05]  /*6610*/  IADD3 R4, P0, R0, R7, RZ ;  /* 0x0000000700047210 */ /* 0x008fea0007f1e0ff */
[----:B------:R-:W-:Y:S05]  /*6620*/  IMAD.X R5, R2, 0x1, R13, P0 ;  /* 0x0000000102057824 */ /* 0x000fea00000e060d */
[----:B------:R2:W-:Y:S02]  /*6630*/  LDGSTS.E.BYPASS.LTC128B.128 [R15+0x3100], [R4.64], !P5 ;  /* 0x03100000040f7fae */ /* 0x0005e4000e901d56 */
[----:B--2---:R-:W-:Y:S05]  /*6640*/  IADD3 R4, P0, R0, R12, RZ ;  /* 0x0000000c00047210 */ /* 0x004fea0007f1e0ff */
[----:B------:R-:W-:Y:S05]  /*6650*/  IMAD.X R5, R2, 0x1, R14, P0 ;  /* 0x0000000102057824 */ /* 0x000fea00000e060e */
[----:B------:R2:W-:Y:S01]  /*6660*/  LDGSTS.E.BYPASS.LTC128B.128 [R15+0x4900], [R4.64], !P4 ;  /* 0x04900000040f7fae */ /* 0x0005e2000e101d56 */
[----:B------:R-:W-:-:S05]  /*6670*/  @P1 BRA `(.L_x_407) ;  /* 0x0000019000001947 */ /* 0x000fca0003800000 */
[----:B------:R-:W-:-:S05]  /*6680*/  BRA.DIV ~URZ, `(.L_x_408) ;  /* 0x0000d3c27f007947 */ /* 0x000fca000b800000 */
[----:B--2---:R2:W3:Y:S04]  /*6690*/  SHFL.IDX PT, R4, R3, 0x1, 0x181f ;  /* 0x00381f0003047f89 */ /* 0x0044e800000e0000 */
[----:B------:R2:W4:Y:S02]  /*66a0*/  SHFL.IDX PT, R0, R6, 0x1, 0x181f ;  /* 0x00381f0006007f89 */ /* 0x00052400000e0000 */
.L_x_446:
[----:B--2---:R-:W2:Y:S04]  /*66b0*/  LDL R3, [R1+0x30] ;  /* 0x0000300001037983 */ /* 0x004ea80000100800 */
[----:B----4-:R-:W4:Y:S04]  /*66c0*/  LDL R2, [R1+0x64] ;  /* 0x0000640001027983 */ /* 0x010f280000100800 */
[----:B---3--:R-:W3:Y:S04]  /*66d0*/  LDL R20, [R1+0x1c] ;  /* 0x00001c0001147983 */ /* 0x008ee80000100800 */
[----:B------:R-:W3:Y:S04]  /*66e0*/  LDL R5, [R1+0x8] ;  /* 0x0000080001057983 */ /* 0x000ee80000100800 */
[----:B------:R-:W3:Y:S04]  /*66f0*/  LDL R15, [R1+0x2c] ;  /* 0x00002c00010f7983 */ /* 0x000ee80000100800 */
[----:B------:R-:W3:Y:S01]  /*6700*/  LDL R6, [R1+0x20] ;  /* 0x0000200001067983 */ /* 0x000ee20000100800 */
[----:B--2---:R-:W-:Y:S02]  /*6710*/  ISETP.GE.AND P1, PT, R3, c[0x0][0x1d4], PT ;  /* 0x0000750003007a0c */ /* 0x004fe40003f26270 */
[----:B----4-:R-:W-:Y:S05]  /*6720*/  IADD3 R2, P0, R0, R2, RZ ;  /* 0x0000000200027210 */ /* 0x010fea0007f1e0ff */
[----:B---3--:R-:W-:Y:S06]  /*6730*/  IMAD.X R3, R4, 0x1, R20, P0 ;  /* 0x0000000104037824 */ /* 0x008fec00000e0614 */
[----:B------:R-:W-:Y:S01]  /*6740*/  @!PT LDS RZ, [RZ] ;  /* 0x00000000fffff984 */ /* 0x000fe20000000800 */
[----:B------:R-:W-:Y:S01]  /*6750*/  @!PT LDS RZ, [RZ] ;  /* 0x00000000fffff984 */ /* 0x000fe20000000800 */
[----:B------:R-:W-:Y:S01]  /*6760*/  @!PT LDS RZ, [RZ] ;  /* 0x00000000fffff984 */ /* 0x000fe20000000800 */
[----:B------:R2:W-:Y:S02]  /*6770*/  LDGSTS.E.BYPASS.LTC128B.128 [R5+0x1100], [R2.64], !P1 ;  /* 0x0110000002057fae */ /* 0x0005e4000c901d56 */
[----:B--2---:R-:W-:Y:S05]  /*6780*/  IADD3 R2, P0, R0, R15, RZ ;  /* 0x0000000f00027210 */ /* 0x004fea0007f1e0ff */
[----:B------:R-:W-:Y:S01]  /*6790*/  IMAD.X R3, R4, 0x1, R6, P0 ;  /* 0x0000000104037824 */ /* 0x000fe200000e0606 */
[----:B------:R-:W-:Y:S04]  /*67a0*/  IADD3 R6, P0, R0, R7, RZ ;  /* 0x0000000700067210 */ /* 0x000fe80007f1e0ff */
[----:B------:R2:W-:Y:S01]  /*67b0*/  LDGSTS.E.BYPASS.LTC128B.128 [R5+0x2900], [R2.64], !P6 ;  /* 0x0290000002057fae */ /* 0x0005e2000f101d56 */
[----:B------:R-:W-:Y:S05]  /*67c0*/  IMAD.X R7, R4, 0x1, R13, P0 ;  /* 0x0000000104077824 */ /* 0x000fea00000e060d */
[----:B------:R3:W-:Y:S01]  /*67d0*/  LDGSTS.E.BYPASS.LTC128B.128 [R5+0x4100], [R6.64], !P5 ;  /* 0x0410000006057fae */ /* 0x0007e2000e901d56 */
[----:B--2---:R-:W-:Y:S05]  /*67e0*/  IADD3 R2, P0, R0, R12, RZ ;  /* 0x0000000c00027210 */ /* 0x004fea0007f1e0ff */
[----:B------:R-:W-:Y:S05]  /*67f0*/  IMAD.X R3, R4, 0x1, R14, P0 ;  /* 0x0000000104037824 */ /* 0x000fea00000e060e */
[----:B------:R3:W-:Y:S03]  /*6800*/  LDGSTS.E.BYPASS.LTC128B.128 [R5+0x5900], [R2.64], !P4 ;  /* 0x0590000002057fae */ /* 0x0007e6000e101d56 */
.L_x_407:
[----:B------:R-:W-:Y:S05]  /*6810*/  BSYNC B0 ;  /* 0x0000000000007941 */ /* 0x000fea0003800000 */
.L_x_406:
[----:B----4-:R-:W0:Y:S01]  /*6820*/  LDGDEPBAR ;  /* 0x00000000000079af */ /* 0x010e220000000000 */
[----:B------:R-:W-:Y:S01]  /*6830*/  WARPSYNC 0xffffffff ;  /* 0xffffffff00007948 */ /* 0x000fe20003800000 */
[C---:B--23-5:R-:W-:Y:S01]  /*6840*/  HMMA.16816.F32.BF16 R4, R160.reuse, R8, RZ ;  /* 0x00000008a004723c */ /* 0x06cfe200000418ff */
[----:B------:R-:W-:Y:S06]  /*6850*/  UISETP.GT.AND UP0, UPT, UR5, UR8, UPT ;  /* 0x000000080500728c */ /* 0x000fec000bf04270 */
[----:B------:R-:W-:Y:S01]  /*6860*/  PLOP3.LUT P0, PT, PT, PT, UP0, 0x40, 0x0 ;  /* 0x000000000000781c */ /* 0x000fe20003f0e808 */
[C---:B------:R-:W-:Y:S08]  /*6870*/  HMMA.16816.F32.BF16 R8, R160.reuse, R10, RZ ;  /* 0x0000000aa008723c */ /* 0x040ff000000418ff */
[C---:B-1----:R-:W-:Y:S08]  /*6880*/  HMMA.16816.F32.BF16 R12, R160.reuse, R16, RZ ;  /* 0x00000010a00c723c */ /* 0x042ff000000418ff */
[C---:B------:R-:W-:Y:S08]  /*6890*/  HMMA.16816.F32.BF16 R16, R160.reuse, R18, RZ ;  /* 0x00000012a010723c */ /* 0x040ff000000418ff */
[C---:B------:R-:W-:Y:S08]  /*68a0*/  HMMA.16816.F32.BF16 R20, R160.reuse, R24, RZ ;  /* 0x00000018a014723c */ /* 0x040ff000000418ff */
        /* <DEDUP_REMOVED lines=35> */
[----:B------:R-:W1:Y:S07]  /*6ae0*/  LDSM.16.M88.4 R168, [R251] ;  /* 0x00000000fba8783b */ /* 0x000e6e0000000200 */
[C---:B--2---:R-:W-:Y:S08]  /*6af0*/  HMMA.16816.F32.BF16 R4, R192.reuse, R172, R4 ;  /* 0x000000acc004723c */ /* 0x044ff00000041804 */
[C---:B------:R-:W-:Y:S01]  /*6b00*/  HMMA.16816.F32.BF16 R8, R192.reuse, R174, R8 ;  /* 0x000000aec008723c */ /* 0x040fe20000041808 */
[----:B------:R-:W2:Y:S07]  /*6b10*/  LDSM.16.M88.4 R172, [R250] ;  /* 0x00000000faac783b */ /* 0x000eae0000000200 */
        /* <DEDUP_REMOVED lines=89> */
[----:B------:R-:W2:Y:S01]  /*70b0*/  LDSM.16.M88.4 R172, [R239+0x5800] ;  /* 0x00580000efac783b */ /* 0x000ea20000000200 */
[----:B------:R-:W-:Y:S06]  /*70c0*/  DEPBAR.LE SB0, 0x0 ;  /* 0x000080000000791a */ /* 0x000fec0000000000 */
[----:B------:R-:W-:Y:S01]  /*70d0*/  BAR.SYNC.DEFER_BLOCKING 0x0 ;  /* 0x0000000000007b1d */ /* 0x000fe20000010000 */
[C---:B-1----:R-:W-:Y:S08]  /*70e0*/  HMMA.16816.F32.BF16 R12, R232.reuse, R168, R12 ;  /* 0x000000a8e80c723c */ /* 0x042ff0000004180c */
[C---:B------:R-:W-:Y:S08]  /*70f0*/  HMMA.16816.F32.BF16 R16, R232.reuse, R170, R16 ;  /* 0x000000aae810723c */ /* 0x040ff00000041810 */
[C---:B--2---:R-:W-:Y:S08]  /*7100*/  HMMA.16816.F32.BF16 R20, R232.reuse, R172, R20 ;  /* 0x000000ace814723c */ /* 0x044ff00000041814 */
[----:B------:R-:W-:Y:S01]  /*7110*/  HMMA.16816.F32.BF16 R24, R232, R174, R24 ;  /* 0x000000aee818723c */ /* 0x000fe20000041818 */
[----:B------:R-:W-:-:S07]  /*7120*/  @P0 BRA `(.L_x_409) ;  /* 0x0000053000000947 */ /* 0x000fce0003800000 */
[----:B------:R-:W2:Y:S01]  /*7130*/  LDL R0, [R1+0x48] ;  /* 0x0000480001007983 */ /* 0x000ea20000100800 */
[----:B------:R-:W-:Y:S01]  /*7140*/  IMAD.MOV.U32 R2, RZ, RZ, c[0x0][0x2b8] ;  /* 0x0000ae00ff027624 */ /* 0x000fe200078e00ff */
[----:B------:R-:W-:Y:S01]  /*7150*/  UIMAD UR24, UR5, 0x30, UR10 ;  /* 0x00000030051878a4 */ /* 0x000fe2000f8e020a */
[----:B------:R-:W-:Y:S01]  /*7160*/  IMAD.MOV.U32 R168, RZ, RZ, RZ ;  /* 0x000000ffffa87224 */ /* 0x000fe200078e00ff */
[----:B------:R1:W-:Y:S02]  /*7170*/  STL [R1+0x70], R4 ;  /* 0x0000700401007387 */ /* 0x0003e40000100800 */
[----:B------:R-:W-:Y:S02]  /*7180*/  ISETP.NE.AND P1, PT, R2, 0x1, PT ;  /* 0x000000010200780c */ /* 0x000fe40003f25270 */
[----:B------:R-:W3:Y:S01]  /*7190*/  LDL R169, [R1+0x30] ;  /* 0x0000300001a97983 */ /* 0x000ee20000100800 */
[----:B------:R-:W-:Y:S03]  /*71a0*/  IMAD.U32 R2, RZ, RZ, UR24 ;  /* 0x00000018ff027e24 */ /* 0x000fe6000f8e00ff */
[----:B------:R-:W4:Y:S04]  /*71b0*/  LDL R178, [R1+0x1c] ;  /* 0x00001c0001b27983 */ /* 0x000f280000100800 */
[----:B------:R-:W4:Y:S04]  /*71c0*/  LDL R177, [R1+0x8] ;  /* 0x0000080001b17983 */ /* 0x000f280000100800 */
[----:B------:R-:W4:Y:S04]  /*71d0*/  LDL R179, [R1+0x2c] ;  /* 0x00002c0001b37983 */ /* 0x000f280000100800 */
[----:B------:R-:W4:Y:S04]  /*71e0*/  LDL R176, [R1+0x20] ;  /* 0x0000200001b07983 */ /* 0x000f280000100800 */
[----:B-1----:R-:W4:Y:S01]  /*71f0*/  LDL R4, [R1+0x64] ;  /* 0x0000640001047983 */ /* 0x002f220000100800 */
[----:B--2---:R-:W-:Y:S05]  /*7200*/  IADD3 R2, R2, -0x30, R0 ;  /* 0xffffffd002027810 */ /* 0x004fea0007ffe000 */
[----:B------:R-:W-:Y:S01]  /*7210*/  @P1 IMAD.HI.U32 R3, R2, c[0x0][0x2bc], RZ ;  /* 0x0000af0002031a27 */ /* 0x000fe200078e00ff */
[----:B---3--:R-:W-:Y:S03]  /*7220*/  ISETP.GE.AND P2, PT, R169, c[0x0][0x1d4], PT ;  /* 0x00007500a9007a0c */ /* 0x008fe60003f46270 */
[----:B------:R-:W-:Y:S01]  /*7230*/  IMAD.MOV.U32 R0, RZ, RZ, R2 ;  /* 0x000000ffff007224 */ /* 0x000fe200078e0002 */
[----:B------:R-:W-:Y:S04]  /*7240*/  @P1 SHF.R.U32.HI R0, RZ, c[0x0][0x2c0], R3 ;  /* 0x0000b000ff001a19 */ /* 0x000fe80000011603 */
[C---:B------:R-:W-:Y:S04]  /*7250*/  @!P3 IADD3 R3, P0, R0.reuse, UR20, RZ ;  /* 0x000000140003bc10 */ /* 0x040fe8000ff1e0ff */
[----:B------:R-:W-:Y:S01]  /*7260*/  @!P3 LEA.HI.X.SX32 R133, R0, UR7, 0x1, P0 ;  /* 0x000000070085bc11 */ /* 0x000fe200080f0eff */
[----:B------:R-:W-:Y:S01]  /*7270*/  IMAD.MOV R0, RZ, RZ, -R0 ;  /* 0x000000ffff007224 */ /* 0x000fe200078e0a00 */
[C---:B------:R-:W-:Y:S03]  /*7280*/  @!P3 LEA R132, P0, R3.reuse, c[0x0][0x2a0], 0x2 ;  /* 0x0000a8000384ba11 */ /* 0x040fe600078010ff */
[----:B------:R-:W-:Y:S01]  /*7290*/  IMAD R170, R0, c[0x0][0x2b8], R2 ;  /* 0x0000ae0000aa7a24 */ /* 0x000fe200078e0202 */
[----:B------:R-:W-:Y:S03]  /*72a0*/  @!P3 LEA.HI.X R133, R3, c[0x0][0x2a4], R133, 0x2, P0 ;  /* 0x0000a9000385ba11 */ /* 0x000fe600000f1485 */
[----:B------:R-:W-:Y:S01]  /*72b0*/  IMAD.WIDE.U32 R2, R170, c[0x0][0x1e0], RZ ;  /* 0x00007800aa027a25 */ /* 0x000fe200078e00ff */
[----:B------:R1:W-:Y:S01]  /*72c0*/  STL [R1+0x28], R170 ;  /* 0x000028aa01007387 */ /* 0x0003e20000100800 */
[----:B------:R-:W-:Y:S03]  /*72d0*/  SHF.R.S32.HI R0, RZ, 0x1f, R170 ;  /* 0x0000001fff007819 */ /* 0x000fe600000114aa */
[----:B------:R2:W3:Y:S02]  /*72e0*/  @!P3 LDG.E R168, [R132.64] ;  /* 0x0000001684a8b981 */ /* 0x0004e4000c1e1900 */
[----:B------:R-:W-:Y:S04]  /*72f0*/  IMAD R0, R0, c[0x0][0x1e0], RZ ;  /* 0x0000780000007a24 */ /* 0x000fe800078e02ff */
[----:B------:R-:W-:Y:S04]  /*7300*/  IMAD R0, R170, c[0x0][0x1e4], R0 ;  /* 0x00007900aa007a24 */ /* 0x000fe800078e0200 */
[----:B------:R-:W-:Y:S01]  /*7310*/  IMAD.IADD R3, R3, 0x1, R0 ;  /* 0x0000000103037824 */ /* 0x000fe200078e0200 */
[----:B--2---:R-:W2:Y:S04]  /*7320*/  S2R R133, SR_TID.X ;  /* 0x0000000000857919 */ /* 0x004ea80000002100 */
[----:B---3--:R2:W-:Y:S01]  /*7330*/  STL [R1+0x24], R168 ;  /* 0x000024a801007387 */ /* 0x0085e20000100800 */
[----:B-1----:R-:W-:Y:S01]  /*7340*/  SHF.R.S32.HI R170, RZ, 0x1f, R168 ;  /* 0x0000001fffaa7819 */ /* 0x002fe200000114a8 */
[----:B------:R-:W-:Y:S02]  /*7350*/  IMAD.WIDE.U32 R2, R168, c[0x0][0x1f0], R2 ;  /* 0x00007c00a8027a25 */ /* 0x000fe400078e0002 */
[----:B------:R-:W3:Y:S02]  /*7360*/  LDL R174, [R1+0x38] ;  /* 0x0000380001ae7983 */ /* 0x000ee40000100800 */
[----:B------:R-:W-:Y:S01]  /*7370*/  IMAD R170, R170, c[0x0][0x1f0], RZ ;  /* 0x00007c00aaaa7a24 */ /* 0x000fe200078e02ff */
[----:B------:R-:W-:Y:S01]  /*7380*/  IADD3 R0, P0, R2, UR18, RZ ;  /* 0x0000001202007c10 */ /* 0x000fe2000ff1e0ff */
[----:B------:R-:W3:Y:S02]  /*7390*/  LDL R175, [R1+0x54] ;  /* 0x0000540001af7983 */ /* 0x000ee40000100800 */
[----:B------:R-:W-:Y:S02]  /*73a0*/  IMAD R170, R168, c[0x0][0x1f4], R170 ;  /* 0x00007d00a8aa7a24 */ /* 0x000fe400078e02aa */
[----:B------:R-:W3:Y:S03]  /*73b0*/  LDL R172, [R1+0x34] ;  /* 0x0000340001ac7983 */ /* 0x000ee60000100800 */
[----:B------:R-:W-:Y:S01]  /*73c0*/  IADD3.X R170, R3, UR6, R170, P0, !PT ;  /* 0x0000000603aa7c10 */ /* 0x000fe200087fe4aa */
[----:B------:R-:W3:Y:S01]  /*73d0*/  LDL R173, [R1+0x50] ;  /* 0x0000500001ad7983 */ /* 0x000ee20000100800 */
[C---:B------:R-:W-:Y:S04]  /*73e0*/  LEA R171, P0, R0.reuse, c[0x0][0x1c8], 0x1 ;  /* 0x0000720000ab7a11 */ /* 0x040fe800078008ff */
[----:B------:R-:W-:Y:S02]  /*73f0*/  LEA.HI.X R170, R0, c[0x0][0x1cc], R170, 0x1, P0 ;  /* 0x0000730000aa7a11 */ /* 0x000fe400000f0caa */
[----:B------:R-:W4:Y:S01]  /*7400*/  SHFL.IDX PT, R0, R171, RZ, 0x181f ;  /* 0x00181fffab007589 */ /* 0x000f2200000e0000 */
[----:B--2---:R-:W-:Y:S03]  /*7410*/  SHF.R.S32.HI R168, RZ, 0x1f, R133 ;  /* 0x0000001fffa87819 */ /* 0x004fe60000011485 */
[----:B------:R-:W1:Y:S01]  /*7420*/  SHFL.IDX PT, R2, R170, RZ, 0x181f ;  /* 0x00181fffaa027589 */ /* 0x000e6200000e0000 */
[----:B------:R-:W-:Y:S04]  /*7430*/  LEA.HI R168, R168, R133, RZ, 0x3 ;  /* 0x00000085a8a87211 */ /* 0x000fe800078f18ff */
[----:B------:R-:W-:Y:S04]  /*7440*/  SHF.R.S32.HI R168, RZ, 0x3, R168 ;  /* 0x00000003ffa87819 */ /* 0x000fe800000114a8 */
[----:B------:R-:W-:Y:S04]  /*7450*/  IADD3 R3, -R168, 0x30, RZ ;  /* 0x00000030a8037810 */ /* 0x000fe80007ffe1ff */
[C---:B------:R-:W-:Y:S11]  /*7460*/  ISETP.GE.AND P0, PT, R3.reuse, 0x1, PT ;  /* 0x000000010300780c */ /* 0x040ff60003f06270 */
[----:B------:R-:W-:Y:S02]  /*7470*/  @!UPT UIADD3 URZ, URZ, URZ, URZ ;  /* 0x0000003f3f3ff290 */ /* 0x000fe4000fffe03f */
[----:B----4-:R-:W-:Y:S05]  /*7480*/  @P0 IADD3 R132, P1, R0, R4, RZ ;  /* 0x0000000400840210 */ /* 0x010fea0007f3e0ff */
[----:B-1----:R-:W-:Y:S01]  /*7490*/  @P0 IMAD.X R133, R2, 0x1, R178, P1 ;  /* 0x0000000102850824 */ /* 0x002fe200008e06b2 */
[-C--:B------:R-:W-:Y:S04]  /*74a0*/  @P0 IADD3 R168, P1, R0, R179.reuse, RZ ;  /* 0x000000b300a80210 */ /* 0x080fe80007f3e0ff */
[----:B------:R-:W-:Y:S01]  /*74b0*/  @!PT LDS RZ, [RZ] ;  /* 0x00000000fffff984 */ /* 0x000fe20000000800 */
[----:B------:R3:W-:Y:S01]  /*74c0*/  @P0 LDGSTS.E.BYPASS.LTC128B.128 [R177+0x10100], [R132.64], !P2 ;  /* 0x1010000084b10fae */ /* 0x0007e2000d101d56 */
[----:B------:R-:W-:Y:S05]  /*74d0*/  @P0 IMAD.X R169, R2, 0x1, R176, P1 ;  /* 0x0000000102a90824 */ /* 0x000fea00008e06b0 */
[----:B------:R1:W-:Y:S01]  /*74e0*/  @P0 LDGSTS.E.BYPASS.LTC128B.128 [R177+0x11900], [R168.64], !P6 ;  /* 0x11900000a8b10fae */ /* 0x0003e2000f101d56 */
[C---:B---3--:R-:W-:Y:S04]  /*74f0*/  @P0 LEA R132, P1, R174.reuse, R0, 0x1 ;  /* 0x00000000ae840211 */ /* 0x048fe800078208ff */
[----:B------:R-:W-:Y:S05]  /*7500*/  @P0 LEA.HI.X R133, R174, R2, R175, 0x1, P1 ;  /* 0x00000002ae850211 */ /* 0x000fea00008f0caf */
[----:B------:R2:W-:Y:S02]  /*7510*/  @P0 LDGSTS.E.BYPASS.LTC128B.128 [R177+0x13100], [R132.64], !P5 ;  /* 0x1310000084b10fae */ /* 0x0005e4000e901d56 */
[C---:B--2---:R-:W-:Y:S02]  /*7520*/  @P0 LEA R132, P1, R172.reuse, R0, 0x1 ;  /* 0x00000000ac840211 */ /* 0x044fe400078208ff */
[----:B------:R-:W2:Y:S02]  /*7530*/  SHFL.IDX PT, R0, R171, 0x1, 0x181f ;  /* 0x00381f00ab007f89 */ /* 0x000ea400000e0000 */
[----:B------:R-:W-:Y:S02]  /*7540*/  @P0 LEA.HI.X R133, R172, R2, R173, 0x1, P1 ;  /* 0x00000002ac850211 */ /* 0x000fe400008f0cad */
[----:B------:R-:W3:Y:S04]  /*7550*/  SHFL.IDX PT, R2, R170, 0x1, 0x181f ;  /* 0x00381f00aa027f89 */ /* 0x000ee800000e0000 */
[----:B------:R2:W-:Y:S01]  /*7560*/  @P0 LDGSTS.E.BYPASS.LTC128B.128 [R177+0x14900], [R132.64], !P4 ;  /* 0x1490000084b10fae */ /* 0x0005e2000e101d56 */
[----:B------:R-:W-:Y:S11]  /*7570*/  ISETP.GE.AND P0, PT, R3, 0x21, PT ;  /* 0x000000210300780c */ /* 0x000ff60003f06270 */
[----:B------:R-:W-:Y:S02]  /*7580*/  @!UPT UIADD3 URZ, URZ, URZ, URZ ;  /* 0x0000003f3f3ff290 */ /* 0x000fe4000fffe03f */
[----:B--2---:R-:W-:Y:S02]  /*7590*/  @P0 IADD3 R132, P1, R0, R4, RZ ;  /* 0x0000000400840210 */ /* 0x004fe40007f3e0ff */
[----:B------:R2:W5:Y:S03]  /*75a0*/  LDL.LU R4, [R1+0x70] ;  /* 0x0000700001047983 */ /* 0x0005660000300800 */
[----:B---3--:R-:W-:Y:S05]  /*75b0*/  @P0 IMAD.X R133, R2, 0x1, R178, P1 ;  /* 0x0000000102850824 */ /* 0x008fea00008e06b2 */
[----:B------:R3:W-:Y:S02]  /*75c0*/  @P0 LDGSTS.E.BYPASS.LTC128B.128 [R177+0x11100], [R132.64], !P2 ;  /* 0x1110000084b10fae */ /* 0x0007e4000d101d56 */
[----:B---3--:R-:W-:Y:S05]  /*75d0*/  @P0 IADD3 R132, P1, R0, R179, RZ ;  /* 0x000000b300840210 */ /* 0x008fea0007f3e0ff */
[----:B------:R-:W-:Y:S01]  /*75e0*/  @P0 IMAD.X R133, R2, 0x1, R176, P1 ;  /* 0x0000000102850824 */ /* 0x000fe200008e06b0 */
[C---:B-1----:R-:W-:Y:S04]  /*75f0*/  @P0 LEA R168, P1, R174.reuse, R0, 0x1 ;  /* 0x00000000aea80211 */ /* 0x042fe800078208ff */
[----:B------:R1:W-:Y:S01]  /*7600*/  @P0 LDGSTS.E.BYPASS.LTC128B.128 [R177+0x12900], [R132.64], !P6 ;  /* 0x1290000084b10fae */ /* 0x0003e2000f101d56 */
[----:B------:R-:W-:Y:S05]  /*7610*/  @P0 LEA.HI.X R169, R174, R2, R175, 0x1, P1 ;  /* 0x00000002aea90211 */ /* 0x000fea00008f0caf */
[----:B------:R2:W-:Y:S01]  /*7620*/  @P0 LDGSTS.E.BYPASS.LTC128B.128 [R177+0x14100], [R168.64], !P5 ;  /* 0x14100000a8b10fae */ /* 0x0005e2000e901d56 */
[C---:B-1----:R-:W-:Y:S04]  /*7630*/  @P0 LEA R132, P1, R172.reuse, R0, 0x1 ;  /* 0x00000000ac840211 */ /* 0x042fe800078208ff */
[----:B------:R-:W-:Y:S05]  /*7640*/  @P0 LEA.HI.X R133, R172, R2, R173, 0x1, P1 ;  /* 0x00000002ac850211 */ /* 0x000fea00008f0cad */
[----:B------:R2:W-:Y:S04]  /*7650*/  @P0 LDGSTS.E.BYPASS.LTC128B.128 [R177+0x15900], [R132.64], !P4 ;  /* 0x1590000084b10fae */ /* 0x0005e8000e101d56 */
.L_x_409:
[----:B------:R-:W3:Y:S01]  /*7660*/  LDL R2, [R1+0x5c] ;  /* 0x00005c0001027983 */ /* 0x000ee20000100800 */
[----:B------:R-:W-:Y:S02]  /*7670*/  UISETP.NE.AND UP1, UPT, UR13, URZ, UPT ;  /* 0x0000003f0d00728c */ /* 0x000fe4000bf25270 */
[----:B------:R-:W-:Y:S01]  /*7680*/  UIMAD UR24, UR5, -0x30, URZ ;  /* 0xffffffd0051878a4 */ /* 0x000fe2000f8e023f */
[----:B------:R-:W4:Y:S01]  /*7690*/  LDL R170, [R1+0x58] ;  /* 0x0000580001aa7983 */ /* 0x000f220000100800 */
[----:B------:R-:W-:Y:S02]  /*76a0*/  UISETP.NE.AND UP0, UPT, UR12, URZ, UPT ;  /* 0x0000003f0c00728c */ /* 0x000fe4000bf05270 */
[----:B------:R-:W-:Y:S01]  /*76b0*/  PLOP3.LUT P0, PT, PT, PT, UP1, 0x80, 0x0 ;  /* 0x000000000000781c */ /* 0x000fe20003f0f018 */
[----:B------:R-:W0:Y:S11]  /*76c0*/  LDGDEPBAR ;  /* 0x00000000000079af */ /* 0x000e360000000000 */
[----:B------:R-:W-:Y:S01]  /*76d0*/  @!UPT UIADD3 URZ, URZ, URZ, URZ ;  /* 0x0000003f3f3ff290 */ /* 0x000fe2000fffe03f */
[----:B---3--:R-:W-:Y:S01]  /*76e0*/  @P0 IMAD.HI.U32 R0, R2, c[0x0][0x2c8], RZ ;  /* 0x0000b20002000a27 */ /* 0x008fe200078e00ff */
[----:B------:R-:W-:Y:S03]  /*76f0*/  PLOP3.LUT P0, PT, PT, PT, UP1, 0x80, 0x0 ;  /* 0x000000000000781c */ /* 0x000fe60003f0f018 */
[----:B--2---:R-:W-:Y:S02]  /*7700*/  IMAD.MOV.U32 R132, RZ, RZ, R2 ;  /* 0x000000ffff847224 */ /* 0x004fe400078e0002 */
[----:B------:R-:W-:Y:S08]  /*7710*/  IMAD.MOV.U32 R2, RZ, RZ, c[0x0][0x2ac] ;  /* 0x0000ab00ff027624 */ /* 0x000ff000078e00ff */
[----:B------:R-:W-:Y:S01]  /*7720*/  @P0 SHF.R.U32.HI R132, RZ, c[0x0][0x2cc], R0 ;  /* 0x0000b300ff840a19 */ /* 0x000fe20000011600 */
[----:B------:R-:W-:Y:S01]  /*7730*/  IMAD.U32 R0, RZ, RZ, UR24 ;  /* 0x00000018ff007e24 */ /* 0x000fe2000f8e00ff */
[----:B------:R-:W-:Y:S03]  /*7740*/  PLOP3.LUT P0, PT, PT, PT, UP0, 0x40, 0x0 ;  /* 0x000000000000781c */ /* 0x000fe60003f0e808 */
[----:B------:R-:W1:Y:S01]  /*7750*/  SHFL.IDX PT, R3, R132, RZ, 0x1c1f ;  /* 0x001c1fff84037589 */ /* 0x000e6200000e0000 */
[----:B----4-:R-:W-:Y:S05]  /*7760*/  IADD3 R0, -R170, 0x1, R0 ;  /* 0x00000001aa007810 */ /* 0x010fea0007ffe100 */
[----:B------:R-:W-:Y:S05]  /*7770*/  IMAD R0, R2, c[0x0][0x1d0], R0 ;  /* 0x0000740002007a24 */ /* 0x000fea00078e0200 */
[----:B------:R-:W-:Y:S04]  /*7780*/  IADD3 R0, R0, -c[0x0][0x168], RZ ;  /* 0x80005a0000007a10 */ /* 0x000fe80007ffe0ff */
[C---:B------:R-:W-:Y:S02]  /*7790*/  IADD3 R169, R0.reuse, c[0x0][0x328], RZ ;  /* 0x0000ca0000a97a10 */ /* 0x040fe40007ffe0ff */
[----:B------:R-:W-:Y:S03]  /*77a0*/  IADD3 R133, R0, UR17, RZ ;  /* 0x0000001100857c10 */ /* 0x000fe6000fffe0ff */
[--C-:B-1----:R-:W-:Y:S02]  /*77b0*/  IMAD.IADD R2, R169, 0x1, R3.reuse ;  /* 0x00000001a9027824 */ /* 0x102fe400078e0203 */
[----:B------:R-:W-:Y:S01]  /*77c0*/  IMAD.IADD R0, R133, 0x1, R3 ;  /* 0x0000000185007824 */ /* 0x000fe200078e0203 */
[----:B------:R-:W-:-:S05]  /*77d0*/  @P0 BRA `(.L_x_410) ;  /* 0x000001a000000947 */ /* 0x000fca0003800000 */
[----:B------:R-:W-:Y:S01]  /*77e0*/  MOV R168, c[0x0][0x2ac] ;  /* 0x0000ab0000a87a02 */ /* 0x000fe20000000f00 */
[----:B------:R-:W-:Y:S04]  /*77f0*/  BSSY B0, `(.L_x_411) ;  /* 0x0000013000007945 */ /* 0x000fe80003800000 */
[----:B------:R-:W-:Y:S05]  /*7800*/  IMAD R3, R168, c[0x0][0x1d0], R3 ;  /* 0x00007400a8037a24 */ /* 0x000fea00078e0203 */
[----:B------:R-:W-:Y:S04]  /*7810*/  IADD3 R3, R3, -c[0x0][0x168], RZ ;  /* 0x80005a0003037a10 */ /* 0x000fe80007ffe0ff */
[----:B------:R-:W-:Y:S11]  /*7820*/  ISETP.GT.AND P0, PT, R3, -0x1, PT ;  /* 0xffffffff0300780c */ /* 0x000ff60003f04270 */
[----:B------:R-:W-:Y:S02]  /*7830*/  @!UPT UIADD3 URZ, URZ, URZ, URZ ;  /* 0x0000003f3f3ff290 */ /* 0x000fe4000fffe03f */
[----:B------:R-:W-:-:S05]  /*7840*/  @P0 BRA `(.L_x_412) ;  /* 0x0000008000000947 */ /* 0x000fca0003800000 */
[----:B------:R-:W-:Y:S01]  /*7850*/  LOP3.LUT R3, RZ, R3, RZ, 0x33, !PT ;  /* 0x00000003ff037212 */ /* 0x000fe200078e33ff */
[----:B------:R-:W-:Y:S05]  /*7860*/  IMAD.MOV.U32 R168, RZ, RZ, c[0x0][0x32c] ;  /* 0x0000cb00ffa87624 */ /* 0x000fea00078e00ff */
[----:B------:R-:W-:Y:S11]  /*7870*/  ISETP.NE.AND P0, PT, R168, 0x1, PT ;  /* 0x00000001a800780c */ /* 0x000ff60003f05270 */
[----:B------:R-:W-:Y:S02]  /*7880*/  @!UPT UIADD3 URZ, URZ, URZ, URZ ;  /* 0x0000003f3f3ff290 */ /* 0x000fe4000fffe03f */
[----:B------:R-:W-:Y:S05]  /*7890*/  @P0 IMAD.HI.U32 R168, R3, c[0x0][0x330], RZ ;  /* 0x0000cc0003a80a27 */ /* 0x000fea00078e00ff */
[----:B------:R-:W-:Y:S04]  /*78a0*/  @P0 SHF.R.U32.HI R3, RZ, c[0x0][0x334], R168 ;  /* 0x0000cd00ff030a19 */ /* 0x000fe800000116a8 */
[----:B------:R-:W-:Y:S01]  /*78b0*/  LOP3.LUT R3, RZ, R3, RZ, 0x33, !PT ;  /* 0x00000003ff037212 */ /* 0x000fe200078e33ff */
[----:B------:R-:W-:-:S05]  /*78c0*/  BRA `(.L_x_413) ;  /* 0x0000005000007947 */ /* 0x000fca0003800000 */
.L_x_412:
[----:B------:R-:W-:Y:S04]  /*78d0*/  MOV R168, c[0x0][0x32c] ;  /* 0x0000cb0000a87a02 */ /* 0x000fe80000000f00 */
[----:B------:R-:W-:Y:S11]  /*78e0*/  ISETP.NE.AND P0, PT, R168, 0x1, PT ;  /* 0x00000001a800780c */ /* 0x000ff60003f05270 */
[----:B------:R-:W-:Y:S02]  /*78f0*/  @!UPT UIADD3 URZ, URZ, URZ, URZ ;  /* 0x0000003f3f3ff290 */ /* 0x000fe4000fffe03f */
[----:B------:R-:W-:Y:S05]  /*7900*/  @P0 IMAD.HI.U32 R168, R3, c[0x0][0x330], RZ ;  /* 0x0000cc0003a80a27 */ /* 0x000fea00078e00ff */
[----:B------:R-:W-:Y:S02]  /*7910*/  @P0 SHF.R.U32.HI R3, RZ, c[0x0][0x334], R168 ;  /* 0x0000cd00ff030a19 */ /* 0x000fe400000116a8 */
.L_x_413:
[----:B------:R-:W-:Y:S05]  /*7920*/  BSYNC B0 ;  /* 0x0000000000007941 */ /* 0x000fea0003800000 */
.L_x_411:
[----:B------:R-:W-:Y:S05]  /*7930*/  IADD3 R168, -R170, UR24, RZ ;  /* 0x00000018aaa87c10 */ /* 0x000fea000fffe1ff */
[----:B------:R-:W-:Y:S05]  /*7940*/  IMAD R3, R3, c[0x0][0x32c], R168 ;  /* 0x0000cb0003037a24 */ /* 0x000fea00078e02a8 */
[----:B------:R-:W-:Y:S02]  /*7950*/  IMNMX R0, R0, R3, !PT ;  /* 0x0000000300007217 */ /* 0x000fe40007800200 */
[----:B------:R-:W-:Y:S04]  /*7960*/  IADD3 R3, R3, c[0x0][0x32c], RZ ;  /* 0x0000cb0003037a10 */ /* 0x000fe80007ffe0ff */
[----:B------:R-:W-:Y:S02]  /*7970*/  IMNMX R2, R2, R3, PT ;  /* 0x0000000302027217 */ /* 0x000fe40003800200 */
.L_x_410:
[----:B------:R-:W-:Y:S02]  /*7980*/  UISETP.GE.AND UP0, UPT, UR24, 0x1, UPT ;  /* 0x000000011800788c */ /* 0x000fe4000bf06270 */
[----:B------:R-:W-:Y:S02]  /*7990*/  UISETP.GE.AND UP6, UPT, UR24, 0x12, UPT ;  /* 0x000000121800788c */ /* 0x000fe4000bfc6270 */
[----:B------:R-:W-:Y:S02]  /*79a0*/  UP2UR UR29, UPR, URZ, 0x1 ;  /* 0x000000013f1d7883 */ /* 0x000fe40008000000 */
[----:B------:R-:W-:Y:S01]  /*79b0*/  PLOP3.LUT P0, PT, PT, PT, UP0, 0x40, 0x0 ;  /* 0x000000000000781c */ /* 0x000fe20003f0e808 */
[----:B------:R-:W-:Y:S02]  /*79c0*/  UISETP.GE.AND UP0, UPT, UR24, 0x2, UPT ;  /* 0x000000021800788c */ /* 0x000fe4000bf06270 */
[----:B------:R-:W-:Y:S01]  /*79d0*/  UISETP.GE.AND UP5, UPT, UR24, 0x19, UPT ;  /* 0x000000191800788c */ /* 0x000fe2000bfa6270 */
[----:B------:R-:W-:Y:S01]  /*79e0*/  ISETP.GT.AND P0, PT, R0, RZ, P0 ;  /* 0x000000ff0000720c */ /* 0x000fe20000704270 */
[----:B------:R-:W-:Y:S02]  /*79f0*/  UP2UR UR28, UPR, URZ, 0x1 ;  /* 0x000000013f1c7883 */ /* 0x000fe40008000000 */
[----:B------:R-:W-:Y:S01]  /*7a00*/  UISETP.GE.AND UP4, UPT, UR24, 0x1a, UPT ;  /* 0x0000001a1800788c */ /* 0x000fe2000bf86270 */
[----:B------:R-:W-:Y:S01]  /*7a10*/  ISETP.LT.OR P0, PT, R2, 0x1, P0 ;  /* 0x000000010200780c */ /* 0x000fe20000701670 */
[----:B------:R-:W-:Y:S02]  /*7a20*/  UISETP.GE.AND UP3, UPT, UR24, 0x21, UPT ;  /* 0x000000211800788c */ /* 0x000fe4000bf66270 */
[----:B------:R-:W-:Y:S01]  /*7a30*/  UISETP.GE.AND UP2, UPT, UR24, 0x22, UPT ;  /* 0x000000221800788c */ /* 0x000fe2000bf46270 */
[----:B-----5:R-:W-:Y:S01]  /*7a40*/  FSEL R168, R4, -INF , !P0 ;  /* 0xff80000004a87808 */ /* 0x020fe20004000000 */
[----:B------:R-:W-:Y:S01]  /*7a50*/  UISETP.GE.AND UP1, UPT, UR24, 0x29, UPT ;  /* 0x000000291800788c */ /* 0x000fe2000bf26270 */
[----:B------:R-:W-:Y:S01]  /*7a60*/  PLOP3.LUT P0, PT, PT, PT, UP0, 0x40, 0x0 ;  /* 0x000000000000781c */ /* 0x000fe20003f0e808 */
[----:B------:R-:W-:Y:S02]  /*7a70*/  UISETP.GE.AND UP0, UPT, UR24, 0x9, UPT ;  /* 0x000000091800788c */ /* 0x000fe4000bf06270 */
[----:B------:R-:W-:Y:S01]  /*7a80*/  UP2UR UR30, UPR, URZ, 0x40 ;  /* 0x000000403f1e7883 */ /* 0x000fe20008000000 */
[----:B------:R-:W-:Y:S01]  /*7a90*/  ISETP.GT.AND P0, PT, R0, 0x1, P0 ;  /* 0x000000010000780c */ /* 0x000fe20000704270 */
[----:B------:R-:W-:Y:S03]  /*7aa0*/  UP2UR UR27, UPR, URZ, 0x1 ;  /* 0x000000013f1b7883 */ /* 0x000fe60008000000 */
[----:B------:R-:W-:Y:S04]  /*7ab0*/  ISETP.LT.OR P0, PT, R2, 0x2, P0 ;  /* 0x000000020200780c */ /* 0x000fe80000701670 */
[----:B------:R-:W-:Y:S02]  /*7ac0*/  FSEL R5, R5, -INF , !P0 ;  /* 0xff80000005057808 */ /* 0x000fe40004000000 */
[----:B------:R-:W-:Y:S01]  /*7ad0*/  PLOP3.LUT P0, PT, PT, PT, UP0, 0x40, 0x0 ;  /* 0x000000000000781c */ /* 0x000fe20003f0e808 */
[----:B------:R-:W-:Y:S03]  /*7ae0*/  UISETP.GE.AND UP0, UPT, UR24, 0xa, UPT ;  /* 0x0000000a1800788c */ /* 0x000fe6000bf06270 */
        /* <DEDUP_REMOVED lines=12> */
[----:B------:R-:W-:Y:S04]  /*7bb0*/  ISETP.GT.AND P0, PT, R0, 0x10, P0 ;  /* 0x000000100000780c */ /* 0x000fe80000704270 */
[----:B------:R-:W-:Y:S04]  /*7bc0*/  ISETP.LT.OR P0, PT, R2, 0x11, P0 ;  /* 0x000000110200780c */ /* 0x000fe80000701670 */
[----:B------:R-:W-:Y:S02]  /*7bd0*/  FSEL R12, R12, -INF , !P0 ;  /* 0xff8000000c0c7808 */ /* 0x000fe40004000000 */
[----:B------:R-:W-:Y:S01]  /*7be0*/  PLOP3.LUT P0, PT, PT, PT, UP6, 0x40, 0x0 ;  /* 0x000000000000781c */ /* 0x000fe20003f0e868 */
[----:B------:R-:W-:Y:S03]  /*7bf0*/  UISETP.NE.AND UP6, UPT, UR12, URZ, UPT ;  /* 0x0000003f0c00728c */ /* 0x000fe6000bfc5270 */
[----:B------:R-:W-:Y:S04]  /*7c00*/  ISETP.GT.AND P0, PT, R0, 0x11, P0 ;  /* 0x000000110000780c */ /* 0x000fe80000704270 */
[----:B------:R-:W-:Y:S04]  /*7c10*/  ISETP.LT.OR P0, PT, R2, 0x12, P0 ;  /* 0x000000120200780c */ /* 0x000fe80000701670 */
[----:B------:R-:W-:Y:S02]  /*7c20*/  FSEL R13, R13, -INF , !P0 ;  /* 0xff8000000d0d7808 */ /* 0x000fe40004000000 */
[----:B------:R-:W-:Y:S04]  /*7c30*/  PLOP3.LUT P0, PT, PT, PT, UP5, 0x40, 0x0 ;  /* 0x000000000000781c */ /* 0x000fe80003f0e858 */
        /* <DEDUP_REMOVED lines=20> */
[----:B------:R-:W-:Y:S02]  /*7d80*/  ISETP.GT.AND P0, PT, R0, 0x29, P0 ;  /* 0x000000290000780c */ /* 0x000fe40000704270 */
[----:B------:R-:W1:Y:S02]  /*7d90*/  SHFL.IDX PT, R0, R132, 0x1, 0x1c1f ;  /* 0x003c1f0084007f89 */ /* 0x000e6400000e0000 */
[----:B------:R-:W-:Y:S04]  /*7da0*/  ISETP.LT.OR P0, PT, R2, 0x2a, P0 ;  /* 0x0000002a0200780c */ /* 0x000fe80000701670 */
[----:B------:R-:W-:Y:S02]  /*7db0*/  FSEL R25, R25, -INF , !P0 ;  /* 0xff80000019197808 */ /* 0x000fe40004000000 */
[----:B------:R-:W-:Y:S01]  /*7dc0*/  PLOP3.LUT P0, PT, PT, PT, UP6, 0x40, 0x0 ;  /* 0x000000000000781c */ /* 0x000fe20003f0e868 */
[----:B------:R-:W-:Y:S01]  /*7dd0*/  UISETP.NE.AND UP6, UPT, UR30, URZ, UPT ;  /* 0x0000003f1e00728c */ /* 0x000fe2000bfc5270 */
[--C-:B-1----:R-:W-:Y:S02]  /*7de0*/  IMAD.IADD R3, R169, 0x1, R0.reuse ;  /* 0x00000001a9037824 */ /* 0x102fe400078e0200 */
[----:B------:R-:W-:Y:S09]  /*7df0*/  IMAD.IADD R2, R133, 0x1, R0 ;  /* 0x0000000185027824 */ /* 0x000ff200078e0200 */
        /* <DEDUP_REMOVED lines=9> */
[----:B------:R-:W-:Y:S05]  /*7e90*/  IMAD.MOV.U32 R4, RZ, RZ, 0x1 ;  /* 0x00000001ff047424 */ /* 0x000fea00078e00ff */
[----:B------:R-:W-:Y:S11]  /*7ea0*/  ISETP.NE.AND P0, PT, R4, c[0x0][0x32c], PT ;  /* 0x0000cb0004007a0c */ /* 0x000ff60003f05270 */
[----:B------:R-:W-:Y:S02]  /*7eb0*/  @!UPT UIADD3 URZ, URZ, URZ, URZ ;  /* 0x0000003f3f3ff290 */ /* 0x000fe4000fffe03f */
[----:B------:R-:W-:Y:S05]  /*7ec0*/  @P0 IMAD.HI.U32 R4, R0, c[0x0][0x330], RZ ;  /* 0x0000cc0000040a27 */ /* 0x000fea00078e00ff */
[----:B------:R-:W-:Y:S04]  /*7ed0*/  @P0 SHF.R.U32.HI R0, RZ, c[0x0][0x334], R4 ;  /* 0x0000cd00ff000a19 */ /* 0x000fe80000011604 */
[----:B------:R-:W-:Y:S01]  /*7ee0*/  LOP3.LUT R0, RZ, R0, RZ, 0x33, !PT ;  /* 0x00000000ff007212 */ /* 0x000fe200078e33ff */
[----:B------:R-:W-:-:S05]  /*7ef0*/  BRA `(.L_x_417) ;  /* 0x0000005000007947 */ /* 0x000fca0003800000 */
.L_x_416:
[----:B------:R-:W-:Y:S04]  /*7f00*/  MOV R4, 0x1 ;  /* 0x0000000100047802 */ /* 0x000fe80000000f00 */
[----:B------:R-:W-:Y:S11]  /*7f10*/  ISETP.NE.AND P0, PT, R4, c[0x0][0x32c], PT ;  /* 0x0000cb0004007a0c */ /* 0x000ff60003f05270 */
[----:B------:R-:W-:Y:S02]  /*7f20*/  @!UPT UIADD3 URZ, URZ, URZ, URZ ;  /* 0x0000003f3f3ff290 */ /* 0x000fe4000fffe03f */
[----:B------:R-:W-:Y:S05]  /*7f30*/  @P0 IMAD.HI.U32 R4, R0, c[0x0][0x330], RZ ;  /* 0x0000cc0000040a27 */ /* 0x000fea00078e00ff */
[----:B------:R-:W-:Y:S02]  /*7f40*/  @P0 SHF.R.U32.HI R0, RZ, c[0x0][0x334], R4 ;  /* 0x0000cd00ff000a19 */ /* 0x000fe40000011604 */
.L_x_417:
[----:B------:R-:W-:Y:S05]  /*7f50*/  BSYNC B0 ;  /* 0x0000000000007941 */ /* 0x000fea0003800000 */
.L_x_415:
[----:B------:R-:W-:Y:S05]  /*7f60*/  IADD3 R4, -R170, UR24, RZ ;  /* 0x00000018aa047c10 */ /* 0x000fea000fffe1ff */
[----:B------:R-:W-:Y:S05]  /*7f70*/  IMAD R0, R0, c[0x0][0x32c], R4 ;  /* 0x0000cb0000007a24 */ /* 0x000fea00078e0204 */
[----:B------:R-:W-:Y:S02]  /*7f80*/  IMNMX R2, R2, R0, !PT ;  /* 0x0000000002027217 */ /* 0x000fe40007800200 */
[----:B------:R-:W-:Y:S04]  /*7f90*/  IADD3 R0, R0, c[0x0][0x32c], RZ ;  /* 0x0000cb0000007a10 */ /* 0x000fe80007ffe0ff */
[----:B------:R-:W-:Y:S02]  /*7fa0*/  IMNMX R3, R3, R0, PT ;  /* 0x0000000003037217 */ /* 0x000fe40003800200 */
.L_x_414:
[----:B------:R-:W-:Y:S01]  /*7fb0*/  FMNMX.FTZ R133, R168, R134, !PT ;  /* 0x00000086a8857209 */ /* 0x000fe20007810000 */
[----:B------:R-:W-:Y:S02]  /*7fc0*/  UP2UR UR24, UPR, URZ, 0x10 ;  /* 0x000000103f187883 */ /* 0x000fe40008000000 */
[----:B------:R-:W-:Y:S01]  /*7fd0*/  UISETP.NE.AND UP4, UPT, UR29, URZ, UPT ;  /* 0x0000003f1d00728c */ /* 0x000fe2000bf85270 */
        /* <DEDUP_REMOVED lines=22> */
[----:B-1----:R-:W-:Y:S04]  /*8140*/  FMNMX.FTZ R133, R133, R0, !PT ;  /* 0x0000000085857209 */ /* 0x002fe80007810000 */
[C---:B------:R-:W-:Y:S01]  /*8150*/  FSETP.NEU.FTZ.AND P0, PT, R133.reuse, -INF , PT ;  /* 0xff8000008500780b */ /* 0x040fe20003f1d000 */
[C---:B------:R-:W-:Y:S03]  /*8160*/  FMUL.FTZ R4, R133.reuse, c[0x0][0x2d0] ;  /* 0x0000b40085047a20 */ /* 0x040fe60000410000 */
[----:B------:R-:W-:Y:S02]  /*8170*/  FSEL R0, R133, RZ, P0 ;  /* 0x000000ff85007208 */ /* 0x000fe40000000000 */
[----:B------:R-:W-:Y:S02]  /*8180*/  FSEL R4, R4, RZ, P0 ;  /* 0x000000ff04047208 */ /* 0x000fe40000000000 */
[----:B------:R-:W-:Y:S01]  /*8190*/  PLOP3.LUT P0, PT, PT, PT, UP4, 0x40, 0x0 ;  /* 0x000000000000781c */ /* 0x000fe20003f0e848 */
[----:B------:R-:W-:Y:S01]  /*81a0*/  FADD.FTZ R0, -R0, R134 ;  /* 0x0000008600007221 */ /* 0x000fe20000010100 */
[----:B------:R-:W-:Y:S01]  /*81b0*/  UISETP.NE.AND UP4, UPT, UR24, URZ, UPT ;  /* 0x0000003f1800728c */ /* 0x000fe2000bf85270 */
[----:B------:R-:W2:Y:S01]  /*81c0*/  LDL.LU R134, [R1+0x44] ;  /* 0x0000440001867983 */ /* 0x000ea20000300800 */
[----:B------:R-:W-:Y:S01]  /*81d0*/  ISETP.GT.AND P0, PT, R2, RZ, P0 ;  /* 0x000000ff0200720c */ /* 0x000fe20000704270 */
[--C-:B------:R-:W-:Y:S01]  /*81e0*/  FFMA.FTZ R168, R168, c[0x0][0x2d0], -R4.reuse ;  /* 0x0000b400a8a87a23 */ /* 0x100fe20000010804 */
[----:B------:R-:W-:Y:S01]  /*81f0*/  UIADD3 UR24, UR5, -0x1, URZ ;  /* 0xffffffff05187890 */ /* 0x000fe2000fffe03f */
[----:B------:R-:W-:Y:S01]  /*8200*/  FMUL.FTZ R0, R0, c[0x0][0x2d0] ;  /* 0x0000b40000007a20 */ /* 0x000fe20000410000 */
[----:B------:R-:W-:Y:S01]  /*8210*/  ISETP.LT.OR P0, PT, R3, 0x1, P0 ;  /* 0x000000010300780c */ /* 0x000fe20000701670 */
[--C-:B------:R-:W-:Y:S02]  /*8220*/  FFMA.FTZ R5, R5, c[0x0][0x2d0], -R4.reuse ;  /* 0x0000b40005057a23 */ /* 0x100fe40000010804 */
[----:B------:R-:W-:Y:S01]  /*8230*/  MUFU.EX2 R168, R168 ;  /* 0x000000a800a87308 */ /* 0x000fe20000000800 */
[----:B------:R-:W-:Y:S01]  /*8240*/  FSEL R6, R6, -INF , !P0 ;  /* 0xff80000006067808 */ /* 0x000fe20004000000 */
[--C-:B------:R-:W-:Y:S01]  /*8250*/  FFMA.FTZ R8, R8, c[0x0][0x2d0], -R4.reuse ;  /* 0x0000b40008087a23 */ /* 0x100fe20000010804 */
[----:B------:R-:W-:Y:S01]  /*8260*/  PLOP3.LUT P0, PT, PT, PT, UP3, 0x40, 0x0 ;  /* 0x000000000000781c */ /* 0x000fe20003f0e838 */
[----:B------:R-:W-:Y:S01]  /*8270*/  UISETP.NE.AND UP3, UPT, UR29, URZ, UPT ;  /* 0x0000003f1d00728c */ /* 0x000fe2000bf65270 */
[--C-:B------:R-:W-:Y:S02]  /*8280*/  FFMA.FTZ R9, R9, c[0x0][0x2d0], -R4.reuse ;  /* 0x0000b40009097a23 */ /* 0x100fe40000010804 */
[----:B------:R-:W-:Y:S01]  /*8290*/  ISETP.GT.AND P0, PT, R2, 0x1, P0 ;  /* 0x000000010200780c */ /* 0x000fe20000704270 */
[--C-:B------:R-:W-:Y:S02]  /*82a0*/  FFMA.FTZ R17, R17, c[0x0][0x2d0], -R4.reuse ;  /* 0x0000b40011117a23 */ /* 0x100fe40000010804 */
[----:B------:R-:W-:Y:S01]  /*82b0*/  MUFU.EX2 R5, R5 ;  /* 0x0000000500057308 */ /* 0x000fe20000000800 */
[----:B------:R-:W-:Y:S01]  /*82c0*/  ISETP.LT.OR P0, PT, R3, 0x2, P0 ;  /* 0x000000020300780c */ /* 0x000fe20000701670 */
[--C-:B------:R-:W-:Y:S02]  /*82d0*/  FFMA.FTZ R21, R21, c[0x0][0x2d0], -R4.reuse ;  /* 0x0000b40015157a23 */ /* 0x100fe40000010804 */
[--C-:B------:R-:W-:Y:S01]  /*82e0*/  FFMA.FTZ R24, R24, c[0x0][0x2d0], -R4.reuse ;  /* 0x0000b40018187a23 */ /* 0x100fe20000010804 */
[----:B------:R-:W-:Y:S01]  /*82f0*/  FSEL R7, R7, -INF , !P0 ;  /* 0xff80000007077808 */ /* 0x000fe20004000000 */
[--C-:B------:R-:W-:Y:S01]  /*8300*/  FFMA.FTZ R25, R25, c[0x0][0x2d0], -R4.reuse ;  /* 0x0000b40019197a23 */ /* 0x100fe20000010804 */
[----:B------:R-:W-:Y:S01]  /*8310*/  PLOP3.LUT P0, PT, PT, PT, UP2, 0x40, 0x0 ;  /* 0x000000000000781c */ /* 0x000fe20003f0e828 */
[----:B------:R-:W-:Y:S01]  /*8320*/  UISETP.NE.AND UP2, UPT, UR28, URZ, UPT ;  /* 0x0000003f1c00728c */ /* 0x000fe2000bf45270 */
[--C-:B------:R-:W-:Y:S01]  /*8330*/  FFMA.FTZ R170, R12, c[0x0][0x2d0], -R4.reuse ;  /* 0x0000b4000caa7a23 */ /* 0x100fe20000010804 */
[----:B------:R-:W-:Y:S01]  /*8340*/  MUFU.EX2 R8, R8 ;  /* 0x0000000800087308 */ /* 0x000fe20000000800 */
[----:B------:R-:W-:Y:S01]  /*8350*/  ISETP.GT.AND P0, PT, R2, 0x8, P0 ;  /* 0x000000080200780c */ /* 0x000fe20000704270 */
[--C-:B------:R-:W-:Y:S02]  /*8360*/  FFMA.FTZ R179, R13, c[0x0][0x2d0], -R4.reuse ;  /* 0x0000b4000db37a23 */ /* 0x100fe40000010804 */
[--C-:B------:R-:W-:Y:S01]  /*8370*/  FFMA.FTZ R16, R16, c[0x0][0x2d0], -R4.reuse ;  /* 0x0000b40010107a23 */ /* 0x100fe20000010804 */
[C---:B------:R-:W-:Y:S01]  /*8380*/  ISETP.LT.OR P0, PT, R3.reuse, 0x9, P0 ;  /* 0x000000090300780c */ /* 0x040fe20000701670 */
[----:B------:R-:W-:Y:S01]  /*8390*/  FFMA.FTZ R169, R20, c[0x0][0x2d0], -R4 ;  /* 0x0000b40014a97a23 */ /* 0x000fe20000010804 */
[----:B------:R-:W-:Y:S02]  /*83a0*/  MOV R20, R17 ;  /* 0x0000001100147202 */ /* 0x000fe40000000f00 */
[----:B------:R-:W-:Y:S01]  /*83b0*/  FSEL R10, R10, -INF , !P0 ;  /* 0xff8000000a0a7808 */ /* 0x000fe20004000000 */
[----:B------:R-:W1:Y:S01]  /*83c0*/  MUFU.EX2 R9, R9 ;  /* 0x0000000900097308 */ /* 0x000e620000000800 */
[----:B------:R-:W-:Y:S01]  /*83d0*/  PLOP3.LUT P0, PT, PT, PT, UP1, 0x40, 0x0 ;  /* 0x000000000000781c */ /* 0x000fe20003f0e818 */
[----:B------:R-:W-:Y:S03]  /*83e0*/  UISETP.NE.AND UP1, UPT, UR27, URZ, UPT ;  /* 0x0000003f1b00728c */ /* 0x000fe6000bf25270 */
[C---:B------:R-:W-:Y:S04]  /*83f0*/  ISETP.GT.AND P0, PT, R2.reuse, 0x9, P0 ;  /* 0x000000090200780c */ /* 0x040fe80000704270 */
[----:B------:R-:W-:Y:S04]  /*8400*/  ISETP.LT.OR P0, PT, R3, 0xa, P0 ;  /* 0x0000000a0300780c */ /* 0x000fe80000701670 */
[----:B------:R-:W-:Y:S02]  /*8410*/  FSEL R171, R11, -INF , !P0 ;  /* 0xff8000000bab7808 */ /* 0x000fe40004000000 */
[----:B------:R-:W-:Y:S01]  /*8420*/  PLOP3.LUT P0, PT, PT, PT, UP0, 0x40, 0x0 ;  /* 0x000000000000781c */ /* 0x000fe20003f0e808 */
[----:B------:R-:W-:Y:S01]  /*8430*/  UISETP.NE.AND UP0, UPT, UR26, URZ, UPT ;  /* 0x0000003f1a00728c */ /* 0x000fe2000bf05270 */
[----:B------:R-:W-:Y:S02]  /*8440*/  MOV R11, R16 ;  /* 0x00000010000b7202 */ /* 0x000fe40000000f00 */
[----:B------:R-:W-:Y:S04]  /*8450*/  ISETP.GT.AND P0, PT, R2, 0x10, P0 ;  /* 0x000000100200780c */ /* 0x000fe80000704270 */
[C---:B------:R-:W-:Y:S04]  /*8460*/  ISETP.LT.OR P0, PT, R3.reuse, 0x11, P0 ;  /* 0x000000110300780c */ /* 0x040fe80000701670 */
[----:B------:R-:W-:Y:S02]  /*8470*/  FSEL R172, R14, -INF , !P0 ;  /* 0xff8000000eac7808 */ /* 0x000fe40004000000 */
[----:B------:R-:W-:Y:S02]  /*8480*/  PLOP3.LUT P0, PT, PT, PT, UP6, 0x40, 0x0 ;  /* 0x000000000000781c */ /* 0x000fe40003f0e868 */
[----:B------:R-:W-:Y:S02]  /*8490*/  MOV R14, R179 ;  /* 0x000000b3000e7202 */ /* 0x000fe40000000f00 */
[C---:B------:R-:W-:Y:S04]  /*84a0*/  ISETP.GT.AND P0, PT, R2.reuse, 0x11, P0 ;  /* 0x000000110200780c */ /* 0x040fe80000704270 */
[----:B------:R-:W-:Y:S04]  /*84b0*/  ISETP.LT.OR P0, PT, R3, 0x12, P0 ;  /* 0x000000120300780c */ /* 0x000fe80000701670 */
[----:B------:R-:W-:Y:S02]  /*84c0*/  FSEL R173, R15, -INF , !P0 ;  /* 0xff8000000fad7808 */ /* 0x000fe40004000000 */
[----:B------:R-:W-:Y:S02]  /*84d0*/  PLOP3.LUT P0, PT, PT, PT, UP5, 0x40, 0x0 ;  /* 0x000000000000781c */ /* 0x000fe40003f0e858 */
[----:B------:R-:W-:Y:S02]  /*84e0*/  MOV R15, R170 ;  /* 0x000000aa000f7202 */ /* 0x000fe40000000f00 */
[----:B------:R-:W-:Y:S02]  /*84f0*/  ISETP.GT.AND P0, PT, R2, 0x18, P0 ;  /* 0x000000180200780c */ /* 0x000fe40000704270 */
[----:B-1----:R-:W-:Y:S02]  /*8500*/  F2FP.BF16.PACK_AB R170, R9, R8 ;  /* 0x0000000809aa723e */ /* 0x002fe400000010ff */
[C---:B------:R-:W-:Y:S04]  /*8510*/  ISETP.LT.OR P0, PT, R3.reuse, 0x19, P0 ;  /* 0x000000190300780c */ /* 0x040fe80000701670 */
[----:B------:R-:W-:Y:S02]  /*8520*/  FSEL R174, R18, -INF , !P0 ;  /* 0xff80000012ae7808 */ /* 0x000fe40004000000 */
[----:B------:R-:W-:Y:S04]  /*8530*/  PLOP3.LUT P0, PT, PT, PT, UP4, 0x40, 0x0 ;  /* 0x000000000000781c */ /* 0x000fe80003f0e848 */
[C---:B------:R-:W-:Y:S04]  /*8540*/  ISETP.GT.AND P0, PT, R2.reuse, 0x19, P0 ;  /* 0x000000190200780c */ /* 0x040fe80000704270 */
[----:B------:R-:W-:Y:S04]  /*8550*/  ISETP.LT.OR P0, PT, R3, 0x1a, P0 ;  /* 0x0000001a0300780c */ /* 0x000fe80000701670 */
[----:B------:R-:W-:Y:S02]  /*8560*/  FSEL R175, R19, -INF , !P0 ;  /* 0xff80000013af7808 */ /* 0x000fe40004000000 */
[----:B------:R-:W-:Y:S04]  /*8570*/  PLOP3.LUT P0, PT, PT, PT, UP3, 0x40, 0x0 ;  /* 0x000000000000781c */ /* 0x000fe80003f0e838 */
[----:B------:R-:W-:Y:S04]  /*8580*/  ISETP.GT.AND P0, PT, R2, 0x20, P0 ;  /* 0x000000200200780c */ /* 0x000fe80000704270 */
        /* <DEDUP_REMOVED lines=10> */
[----:B------:R-:W-:Y:S01]  /*8630*/  PLOP3.LUT P0, PT, PT, PT, UP0, 0x40, 0x0 ;  /* 0x000000000000781c */ /* 0x000fe20003f0e808 */
[----:B------:R-:W-:Y:S03]  /*8640*/  UISETP.GT.AND UP0, UPT, UR5, UR4, UPT ;  /* 0x000000040500728c */ /* 0x000fe6000bf04270 */
[----:B------:R-:W-:Y:S01]  /*8650*/  ISETP.GT.AND P0, PT, R2, 0x29, P0 ;  /* 0x000000290200780c */ /* 0x000fe20000704270 */
[----:B------:R-:W-:Y:S01]  /*8660*/  UMOV UR5, UR24 ;  /* 0x0000001800057c82 */ /* 0x000fe20008000000 */
[----:B------:R-:W1:Y:S02]  /*8670*/  MUFU.EX2 R2, R0 ;  /* 0x0000000000027308 */ /* 0x000e640000000800 */
[----:B------:R-:W-:Y:S04]  /*8680*/  ISETP.LT.OR P0, PT, R3, 0x2a, P0 ;  /* 0x0000002a0300780c */ /* 0x000fe80000701670 */
[----:B------:R-:W-:Y:S01]  /*8690*/  FSEL R132, R27, -INF , !P0 ;  /* 0xff8000001b847808 */ /* 0x000fe20004000000 */
[C---:B-1----:R-:W-:Y:S02]  /*86a0*/  FMUL.FTZ R16, R2.reuse, R144 ;  /* 0x0000009002107220 */ /* 0x042fe40000410000 */
[C---:B------:R-:W-:Y:S01]  /*86b0*/  FMUL.FTZ R12, R2.reuse, R148 ;  /* 0x00000094020c7220 */ /* 0x040fe20000410000 */
[----:B------:R-:W-:Y:S01]  /*86c0*/  MOV R148, R11 ;  /* 0x0000000b00947202 */ /* 0x000fe20000000f00 */
[C---:B------:R-:W-:Y:S01]  /*86d0*/  FMUL.FTZ R13, R2.reuse, R149 ;  /* 0x00000095020d7220 */ /* 0x040fe20000410000 */
[----:B------:R-:W-:Y:S01]  /*86e0*/  MOV R149, R14 ;  /* 0x0000000e00957202 */ /* 0x000fe20000000f00 */
[C---:B------:R-:W-:Y:S01]  /*86f0*/  FMUL.FTZ R17, R2.reuse, R145 ;  /* 0x0000009102117220 */ /* 0x040fe20000410000 */
[----:B------:R-:W-:Y:S01]  /*8700*/  MOV R145, R15 ;  /* 0x0000000f00917202 */ /* 0x000fe20000000f00 */
        /* <DEDUP_REMOVED lines=52> */
[----:B--2---:R-:W-:Y:S01]  /*8a50*/  FFMA.FTZ R0, R2, R134, R168 ;  /* 0x0000008602007223 */ /* 0x004fe200000100a8 */
[C---:B------:R-:W-:Y:S03]  /*8a60*/  F2FP.BF16.PACK_AB R168, R5.reuse, R168 ;  /* 0x000000a805a8723e */ /* 0x040fe600000010ff */
[----:B------:R-:W-:Y:S01]  /*8a70*/  FADD.FTZ R4, R5, R0 ;  /* 0x0000000005047221 */ /* 0x000fe20000010000 */
[----:B------:R-:W-:Y:S01]  /*8a80*/  FMNMX.FTZ R0, R6, R135, !PT ;  /* 0x0000008706007209 */ /* 0x000fe20007810000 */
[----:B------:R-:W-:Y:S01]  /*8a90*/  FMUL.FTZ R5, R2, R157 ;  /* 0x0000009d02057220 */ /* 0x000fe20000410000 */
[----:B------:R-:W-:Y:S01]  /*8aa0*/  MOV R157, R25 ;  /* 0x00000019009d7202 */ /* 0x000fe20000000f00 */
[----:B------:R-:W-:Y:S01]  /*8ab0*/  FADD.FTZ R4, R8, R4 ;  /* 0x0000000408047221 */ /* 0x000fe20000010000 */
[----:B------:R-:W-:Y:S01]  /*8ac0*/  FMNMX.FTZ R0, R7, R0, !PT ;  /* 0x0000000007007209 */ /* 0x000fe20007810000 */
[----:B------:R-:W-:Y:S02]  /*8ad0*/  FMUL.FTZ R25, R2, R137 ;  /* 0x0000008902197220 */ /* 0x000fe40000410000 */
[----:B------:R-:W-:Y:S01]  /*8ae0*/  FADD.FTZ R179, R9, R4 ;  /* 0x0000000409b37221 */ /* 0x000fe20000010000 */
[----:B------:R-:W-:Y:S01]  /*8af0*/  FMNMX.FTZ R0, R10, R0, !PT ;  /* 0x000000000a007209 */ /* 0x000fe20007810000 */
[C---:B------:R-:W-:Y:S01]  /*8b00*/  FMUL.FTZ R4, R2.reuse, R156 ;  /* 0x0000009c02047220 */ /* 0x040fe20000410000 */
[----:B------:R-:W-:Y:S01]  /*8b10*/  MOV R156, R20 ;  /* 0x00000014009c7202 */ /* 0x000fe20000000f00 */
[C---:B------:R-:W-:Y:S01]  /*8b20*/  FMUL.FTZ R20, R2.reuse, R140 ;  /* 0x0000008c02147220 */ /* 0x040fe20000410000 */
[----:B------:R-:W-:Y:S01]  /*8b30*/  FMNMX.FTZ R0, R171, R0, !PT ;  /* 0x00000000ab007209 */ /* 0x000fe20007810000 */
[----:B------:R-:W2:Y:S01]  /*8b40*/  LDL.LU R140, [R1+0x4c] ;  /* 0x00004c00018c7983 */ /* 0x000ea20000300800 */
[C---:B------:R-:W-:Y:S01]  /*8b50*/  FMUL.FTZ R8, R2.reuse, R152 ;  /* 0x0000009802087220 */ /* 0x040fe20000410000 */
[----:B------:R-:W-:Y:S01]  /*8b60*/  MOV R152, R24 ;  /* 0x0000001800987202 */ /* 0x000fe20000000f00 */
[----:B------:R-:W-:Y:S01]  /*8b70*/  FMUL.FTZ R24, R2, R136 ;  /* 0x0000008802187220 */ /* 0x000fe20000410000 */
[----:B------:R-:W-:Y:S01]  /*8b80*/  FMNMX.FTZ R0, R172, R0, !PT ;  /* 0x00000000ac007209 */ /* 0x000fe20007810000 */
[C---:B------:R-:W-:Y:S01]  /*8b90*/  FMUL.FTZ R9, R2.reuse, R153 ;  /* 0x0000009902097220 */ /* 0x040fe20000410000 */
[----:B------:R-:W-:Y:S01]  /*8ba0*/  MOV R153, R21 ;  /* 0x0000001500997202 */ /* 0x000fe20000000f00 */
[----:B------:R-:W-:Y:S01]  /*8bb0*/  FMUL.FTZ R21, R2, R141 ;  /* 0x0000008d02157220 */ /* 0x000fe20000410000 */
[----:B------:R-:W-:Y:S01]  /*8bc0*/  FMNMX.FTZ R0, R173, R0, !PT ;  /* 0x00000000ad007209 */ /* 0x000fe20007810000 */
[----:B------:R-:W-:Y:S03]  /*8bd0*/  MUFU.EX2 R156, R156 ;  /* 0x0000009c009c7308 */ /* 0x000fe60000000800 */
[----:B------:R-:W-:Y:S04]  /*8be0*/  FMNMX.FTZ R0, R174, R0, !PT ;  /* 0x00000000ae007209 */ /* 0x000fe80007810000 */
[----:B------:R-:W-:Y:S03]  /*8bf0*/  FMNMX.FTZ R0, R175, R0, !PT ;  /* 0x00000000af007209 */ /* 0x000fe60007810000 */
[----:B------:R-:W-:Y:S01]  /*8c00*/  MUFU.EX2 R152, R152 ;  /* 0x0000009800987308 */ /* 0x000fe20000000800 */
        /* <DEDUP_REMOVED lines=14> */
[----:B------:R-:W-:Y:S01]  /*8cf0*/  MOV R135, R169 ;  /* 0x000000a900877202 */ /* 0x000fe20000000f00 */
[--C-:B------:R-:W-:Y:S02]  /*8d00*/  FFMA.FTZ R169, R6, c[0x0][0x2d0], -R134.reuse ;  /* 0x0000b40006a97a23 */ /* 0x100fe40000010886 */
[----:B------:R-:W-:Y:S02]  /*8d10*/  FMUL.FTZ R0, R0, c[0x0][0x2d0] ;  /* 0x0000b40000007a20 */ /* 0x000fe40000410000 */
[--C-:B------:R-:W-:Y:S02]  /*8d20*/  FFMA.FTZ R7, R7, c[0x0][0x2d0], -R134.reuse ;  /* 0x0000b40007077a23 */ /* 0x100fe40000010886 */
[----:B------:R-:W-:Y:S01]  /*8d30*/  MUFU.EX2 R169, R169 ;  /* 0x000000a900a97308 */ /* 0x000fe20000000800 */
[--C-:B------:R-:W-:Y:S09]  /*8d40*/  FFMA.FTZ R2, R10, c[0x0][0x2d0], -R134.reuse ;  /* 0x0000b4000a027a23 */ /* 0x100ff20000010886 */
[----:B------:R-:W1:Y:S10]  /*8d50*/  MUFU.EX2 R0, R0 ;  /* 0x0000000000007308 */ /* 0x000e740000000800 */
[----:B------:R3:W4:Y:S01]  /*8d60*/  MUFU.EX2 R144, R7 ;  /* 0x0000000700907308 */ /* 0x0007220000000800 */
[C---:B-1----:R-:W-:Y:S02]  /*8d70*/  FMUL.FTZ R26, R0.reuse, R138 ;  /* 0x0000008a001a7220 */ /* 0x042fe40000410000 */
[C---:B------:R-:W-:Y:S02]  /*8d80*/  FMUL.FTZ R27, R0.reuse, R139 ;  /* 0x0000008b001b7220 */ /* 0x040fe40000410000 */
[----:B------:R-:W1:Y:S01]  /*8d90*/  LDSM.16.MT88.4 R136, [R237+0x100] ;  /* 0x00010000ed88783b */ /* 0x000e620000004200 */
[C---:B------:R-:W-:Y:S02]  /*8da0*/  FMUL.FTZ R10, R0.reuse, R154 ;  /* 0x0000009a000a7220 */ /* 0x040fe40000410000 */
[C---:B------:R-:W-:Y:S02]  /*8db0*/  FMUL.FTZ R11, R0.reuse, R155 ;  /* 0x0000009b000b7220 */ /* 0x040fe40000410000 */
[C---:B------:R-:W-:Y:S02]  /*8dc0*/  FMUL.FTZ R22, R0.reuse, R142 ;  /* 0x0000008e00167220 */ /* 0x040fe40000410000 */
[C---:B------:R-:W-:Y:S02]  /*8dd0*/  FMUL.FTZ R23, R0.reuse, R143 ;  /* 0x0000008f00177220 */ /* 0x040fe40000410000 */
[C---:B------:R-:W-:Y:S01]  /*8de0*/  FMUL.FTZ R6, R0.reuse, R158 ;  /* 0x0000009e00067220 */ /* 0x040fe20000410000 */
[----:B------:R-:W-:Y:S01]  /*8df0*/  MOV R158, R135 ;  /* 0x00000087009e7202 */ /* 0x000fe20000000f00 */
[C---:B---3--:R-:W-:Y:S02]  /*8e00*/  FMUL.FTZ R7, R0.reuse, R159 ;  /* 0x0000009f00077220 */ /* 0x048fe40000410000 */
        /* <DEDUP_REMOVED lines=61> */
[C---:B----4-:R-:W-:Y:S01]  /*91e0*/  F2FP.BF16.PACK_AB R169, R144.reuse, R169 ;  /* 0x000000a990a9723e */ /* 0x050fe200000010ff */
[----:B------:R-:W-:Y:S01]  /*91f0*/  FFMA.FTZ R0, R171, c[0x0][0x2d0], -R134 ;  /* 0x0000b400ab007a23 */ /* 0x000fe20000010886 */
[----:B------:R-:W-:Y:S01]  /*9200*/  LDSM.16.MT88.4 R140, [R237+0x900] ;  /* 0x00090000ed8c783b */ /* 0x000fe20000004200 */
[----:B------:R-:W-:Y:S02]  /*9210*/  FADD.FTZ R144, R144, R150 ;  /* 0x0000009690907221 */ /* 0x000fe40000010000 */
[----:B------:R-:W2:Y:S02]  /*9220*/  MUFU.EX2 R146, R0 ;  /* 0x0000000000927308 */ /* 0x000ea40000000800 */
[----:B--2---:R-:W-:Y:S01]  /*9230*/  F2FP.BF16.PACK_AB R171, R146, R147 ;  /* 0x0000009392ab723e */ /* 0x004fe200000010ff */
[--C-:B------:R-:W-:Y:S07]  /*9240*/  FFMA.FTZ R0, R172, c[0x0][0x2d0], -R134.reuse ;  /* 0x0000b400ac007a23 */ /* 0x100fee0000010886 */
[----:B------:R2:W-:Y:S01]  /*9250*/  MUFU.EX2 R148, R0 ;  /* 0x0000000000947308 */ /* 0x0005e20000000800 */
[C---:B-1----:R-:W-:Y:S08]  /*9260*/  HMMA.16816.F32.BF16 R4, R168.reuse, R136, R4 ;  /* 0x00000088a804723c */ /* 0x042ff00000041804 */
[C---:B------:R-:W-:Y:S01]  /*9270*/  HMMA.16816.F32.BF16 R8, R168.reuse, R138, R8 ;  /* 0x0000008aa808723c */ /* 0x040fe20000041808 */
[----:B------:R-:W1:Y:S03]  /*9280*/  LDSM.16.MT88.4 R136, [R238+0x100] ;  /* 0x00010000ee88783b */ /* 0x000e660000004200 */
[--C-:B--2---:R-:W-:Y:S04]  /*9290*/  FFMA.FTZ R0, R173, c[0x0][0x2d0], -R134.reuse ;  /* 0x0000b400ad007a23 */ /* 0x104fe80000010886 */
[----:B------:R2:W3:Y:S01]  /*92a0*/  MUFU.EX2 R149, R0 ;  /* 0x0000000000957308 */ /* 0x0004e20000000800 */
[C---:B-1----:R-:W-:Y:S03]  /*92b0*/  HMMA.16816.F32.BF16 R12, R168.reuse, R136, R12 ;  /* 0x00000088a80c723c */ /* 0x042fe6000004180c */
[--C-:B--2---:R-:W-:Y:S06]  /*92c0*/  FFMA.FTZ R0, R174, c[0x0][0x2d0], -R134.reuse ;  /* 0x0000b400ae007a23 */ /* 0x104fec0000010886 */
[----:B------:R1:W-:Y:S01]  /*92d0*/  MUFU.EX2 R135, R0 ;  /* 0x0000000000877308 */ /* 0x0003e20000000800 */
[C---:B------:R-:W-:Y:S01]  /*92e0*/  HMMA.16816.F32.BF16 R16, R168.reuse, R138, R16 ;  /* 0x0000008aa810723c */ /* 0x040fe20000041810 */
[----:B------:R-:W2:Y:S02]  /*92f0*/  LDSM.16.MT88.4 R136, [R241+0x100] ;  /* 0x00010000f188783b */ /* 0x000ea40000004200 */
[----:B-1----:R-:W-:Y:S06]  /*9300*/  FFMA.FTZ R0, R175, c[0x0][0x2d0], -R134 ;  /* 0x0000b400af007a23 */ /* 0x002fec0000010886 */
[----:B------:R-:W-:Y:S10]  /*9310*/  MUFU.EX2 R175, R158 ;  /* 0x0000009e00af7308 */ /* 0x000ff40000000800 */
[----:B------:R1:W4:Y:S01]  /*9320*/  MUFU.EX2 R174, R0 ;  /* 0x0000000000ae7308 */ /* 0x0003220000000800 */
[C---:B--2---:R-:W-:Y:S08]  /*9330*/  HMMA.16816.F32.BF16 R20, R168.reuse, R136, R20 ;  /* 0x00000088a814723c */ /* 0x044ff00000041814 */
[C---:B------:R-:W-:Y:S01]  /*9340*/  HMMA.16816.F32.BF16 R24, R168.reuse, R138, R24 ;  /* 0x0000008aa818723c */ /* 0x040fe20000041818 */
[----:B------:R-:W2:Y:S03]  /*9350*/  LDSM.16.MT88.4 R136, [R240+0x100] ;  /* 0x00010000f088783b */ /* 0x000ea60000004200 */
[----:B-1----:R-:W-:Y:S02]  /*9360*/  FADD.FTZ R0, R2, R179 ;  /* 0x000000b302007221 */ /* 0x002fe40000010000 */
[----:B------:R-:W-:Y:S02]  /*9370*/  MUFU.EX2 R179, R153 ;  /* 0x0000009900b37308 */ /* 0x000fe40000000800 */
[----:B------:R-:W-:Y:S04]  /*9380*/  FADD.FTZ R150, R145, R0 ;  /* 0x0000000091967221 */ /* 0x000fe80000010000 */
[----:B------:R-:W-:Y:S04]  /*9390*/  FADD.FTZ R0, R147, R144 ;  /* 0x0000009093007221 */ /* 0x000fe80000010000 */
[----:B------:R-:W1:Y:S01]  /*93a0*/  MUFU.EX2 R153, R157 ;  /* 0x0000009d00997308 */ /* 0x000e620000000800 */
[C---:B--2---:R-:W-:Y:S08]  /*93b0*/  HMMA.16816.F32.BF16 R28, R168.reuse, R136, R28 ;  /* 0x00000088a81c723c */ /* 0x044ff0000004181c */
[C---:B------:R-:W-:Y:S01]  /*93c0*/  HMMA.16816.F32.BF16 R32, R168.reuse, R138, R32 ;  /* 0x0000008aa820723c */ /* 0x040fe20000041820 */
[----:B------:R-:W2:Y:S07]  /*93d0*/  LDSM.16.MT88.4 R136, [R237+0x1900] ;  /* 0x00190000ed88783b */ /* 0x000eae0000004200 */
        /* <DEDUP_REMOVED lines=33> */
[C---:B--2---:R-:W-:Y:S07]  /*95f0*/  HMMA.16816.F32.BF16 R124, R168.reuse, R136, R124 ;  /* 0x00000088a87c723c */ /* 0x044fee000004187c */
[----:B------:R-:W-:Y:S01]  /*9600*/  F2FP.BF16.PACK_AB R136, R145, R2 ;  /* 0x000000029188723e */ /* 0x000fe200000010ff */
[----:B------:R-:W-:Y:S04]  /*9610*/  HMMA.16816.F32.BF16 R128, R168, R138, R128 ;  /* 0x0000008aa880723c */ /* 0x000fe80000041880 */
[----:B---3--:R-:W-:Y:S01]  /*9620*/  F2FP.BF16.PACK_AB R137, R149, R148 ;  /* 0x000000949589723e */ /* 0x008fe200000010ff */
[----:B------:R-:W-:Y:S02]  /*9630*/  FADD.FTZ R2, R146, R0 ;  /* 0x0000000092027221 */ /* 0x000fe40000010000 */
[----:B------:R-:W-:Y:S01]  /*9640*/  F2FP.BF16.PACK_AB R138, R156, R151 ;  /* 0x000000979c8a723e */ /* 0x000fe200000010ff */
[----:B------:R-:W-:Y:S01]  /*9650*/  LDSM.16.MT88.4 R144, [R240+0x5100] ;  /* 0x00510000f090783b */ /* 0x000fe20000004200 */
[----:B----4-:R-:W-:Y:S03]  /*9660*/  F2FP.BF16.PACK_AB R139, R174, R135 ;  /* 0x00000087ae8b723e */ /* 0x010fe600000010ff */
[----:B------:R-:W-:Y:S01]  /*9670*/  FFMA.FTZ R0, R176, c[0x0][0x2d0], -R134 ;  /* 0x0000b400b0007a23 */ /* 0x000fe20000010886 */
[----:B-1----:R-:W-:Y:S01]  /*9680*/  MOV R176, R153 ;  /* 0x0000009900b07202 */ /* 0x002fe20000000f00 */
[----:B------:R-:W-:Y:S01]  /*9690*/  FADD.FTZ R2, R148, R2 ;  /* 0x0000000294027221 */ /* 0x000fe20000010000 */
[----:B------:R-:W-:Y:S01]  /*96a0*/  F2FP.BF16.PACK_AB R168, R179, R175 ;  /* 0x000000afb3a8723e */ /* 0x000fe200000010ff */
[C---:B------:R-:W-:Y:S01]  /*96b0*/  HMMA.16816.F32.BF16 R4, R136.reuse, R140, R4 ;  /* 0x0000008c8804723c */ /* 0x040fe20000041804 */
[----:B------:R1:W2:Y:S04]  /*96c0*/  MUFU.EX2 R172, R0 ;  /* 0x0000000000ac7308 */ /* 0x0002a80000000800 */
[----:B------:R-:W-:Y:S03]  /*96d0*/  FADD.FTZ R2, R149, R2 ;  /* 0x0000000295027221 */ /* 0x000fe60000010000 */
[C---:B------:R-:W-:Y:S01]  /*96e0*/  HMMA.16816.F32.BF16 R8, R136.reuse, R142, R8 ;  /* 0x0000008e8808723c */ /* 0x040fe20000041808 */
[----:B------:R-:W3:Y:S03]  /*96f0*/  LDSM.16.MT88.4 R140, [R238+0x900] ;  /* 0x00090000ee8c783b */ /* 0x000ee60000004200 */
[----:B------:R-:W-:Y:S01]  /*9700*/  FADD.FTZ R2, R135, R2 ;  /* 0x0000000287027221 */ /* 0x000fe20000010000 */
[----:B------:R-:W-:Y:S03]  /*9710*/  MOV R135, R3 ;  /* 0x0000000300877202 */ /* 0x000fe60000000f00 */
[----:B------:R-:W-:Y:S04]  /*9720*/  FADD.FTZ R2, R174, R2 ;  /* 0x00000002ae027221 */ /* 0x000fe80000010000 */
[----:B-1----:R-:W-:Y:S01]  /*9730*/  FFMA.FTZ R0, R177, c[0x0][0x2d0], -R134 ;  /* 0x0000b400b1007a23 */ /* 0x002fe20000010886 */
[----:B------:R-:W-:Y:S01]  /*9740*/  MOV R177, R152 ;  /* 0x0000009800b17202 */ /* 0x000fe20000000f00 */
[----:B--2---:R-:W-:Y:S01]  /*9750*/  FADD.FTZ R2, R172, R2 ;  /* 0x00000002ac027221 */ /* 0x004fe20000010000 */
[----:B------:R-:W-:Y:S01]  /*9760*/  LDSM.16.MT88.4 R152, [R237+0x1100] ;  /* 0x00110000ed98783b */ /* 0x000fe20000004200 */
[----:B------:R-:W1:Y:S01]  /*9770*/  MUFU.EX2 R173, R0 ;  /* 0x0000000000ad7308 */ /* 0x000e620000000800 */
[----:B------:R-:W-:Y:S01]  /*9780*/  F2FP.BF16.PACK_AB R170, R176, R177 ;  /* 0x000000b1b0aa723e */ /* 0x000fe200000010ff */
[C---:B---3--:R-:W-:Y:S03]  /*9790*/  HMMA.16816.F32.BF16 R12, R136.reuse, R140, R12 ;  /* 0x0000008c880c723c */ /* 0x048fe6000004180c */
[----:B-1----:R-:W-:Y:S01]  /*97a0*/  F2FP.BF16.PACK_AB R169, R173, R172 ;  /* 0x000000acada9723e */ /* 0x002fe200000010ff */
[--C-:B------:R-:W-:Y:S02]  /*97b0*/  FFMA.FTZ R0, R178, c[0x0][0x2d0], -R134.reuse ;  /* 0x0000b400b2007a23 */ /* 0x100fe40000010886 */
[----:B------:R-:W-:Y:S02]  /*97c0*/  FFMA.FTZ R134, R132, c[0x0][0x2d0], -R134 ;  /* 0x0000b40084867a23 */ /* 0x000fe40000010886 */
[C---:B------:R-:W-:Y:S01]  /*97d0*/  HMMA.16816.F32.BF16 R16, R136.reuse, R142, R16 ;  /* 0x0000008e8810723c */ /* 0x040fe20000041810 */
[----:B------:R-:W1:Y:S01]  /*97e0*/  LDSM.16.MT88.4 R140, [R241+0x900] ;  /* 0x00090000f18c783b */ /* 0x000e620000004200 */
[----:B------:R2:W-:Y:S10]  /*97f0*/  MUFU.EX2 R132, R0 ;  /* 0x0000000000847308 */ /* 0x0005f40000000800 */
[----:B------:R-:W3:Y:S01]  /*9800*/  MUFU.EX2 R134, R134 ;  /* 0x0000008600867308 */ /* 0x000ee20000000800 */
[----:B--2---:R-:W-:Y:S04]  /*9810*/  FADD.FTZ R0, R151, R150 ;  /* 0x0000009697007221 */ /* 0x004fe80000010000 */
[----:B------:R-:W-:Y:S04]  /*9820*/  FADD.FTZ R0, R156, R0 ;  /* 0x000000009c007221 */ /* 0x000fe80000010000 */
[----:B------:R-:W-:Y:S01]  /*9830*/  FADD.FTZ R0, R175, R0 ;  /* 0x00000000af007221 */ /* 0x000fe20000010000 */
[----:B---3--:R-:W-:Y:S03]  /*9840*/  F2FP.BF16.PACK_AB R171, R134, R132 ;  /* 0x0000008486ab723e */ /* 0x008fe600000010ff */
        /* <DEDUP_REMOVED lines=38> */
[C---:B------:R-:W-:Y:S08]  /*9ab0*/  HMMA.16816.F32.BF16 R120, R136.reuse, R142, R120 ;  /* 0x0000008e8878723c */ /* 0x040ff00000041878 */
[C---:B------:R-:W-:Y:S08]  /*9ac0*/  HMMA.16816.F32.BF16 R124, R136.reuse, R144, R124 ;  /* 0x00000090887c723c */ /* 0x040ff0000004187c */
        /* <DEDUP_REMOVED lines=46> */
[C---:B--2---:R-:W-:Y:S07]  /*9db0*/  HMMA.16816.F32.BF16 R124, R168.reuse, R4, R124 ;  /* 0x00000004a87c723c */ /* 0x044fee000004187c */
[----:B------:R-:W-:Y:S01]  /*9dc0*/  FADD.FTZ R4, R177, R0 ;  /* 0x00000000b1047221 */ /* 0x000fe20000010000 */
[----:B------:R-:W-:Y:S04]  /*9dd0*/  HMMA.16816.F32.BF16 R128, R168, R6, R128 ;  /* 0x00000006a880723c */ /* 0x000fe80000041880 */
[----:B------:R-:W-:Y:S02]  /*9de0*/  FADD.FTZ R0, R173, R2 ;  /* 0x00000002ad007221 */ /* 0x000fe40000010000 */
[----:B------:R-:W-:Y:S02]  /*9df0*/  FADD.FTZ R2, R176, R4 ;  /* 0x00000004b0027221 */ /* 0x000fe40000010000 */
[----:B------:R-:W-:Y:S01]  /*9e00*/  FADD.FTZ R0, R132, R0 ;  /* 0x0000000084007221 */ /* 0x000fe20000010000 */
[----:B------:R-:W-:Y:S02]  /*9e10*/  MOV R132, R3 ;  /* 0x0000000300847202 */ /* 0x000fe40000000f00 */
[----:B------:R1:W-:Y:S01]  /*9e20*/  STL [R1+0x44], R2 ;  /* 0x0000440201007387 */ /* 0x0003e20000100800 */
[----:B------:R-:W-:Y:S01]  /*9e30*/  FADD.FTZ R0, R134, R0 ;  /* 0x0000000086007221 */ /* 0x000fe20000010000 */
[----:B------:R-:W-:Y:S04]  /*9e40*/  MOV R134, R133 ;  /* 0x0000008500867202 */ /* 0x000fe80000000f00 */
[----:B------:R1:W-:Y:S02]  /*9e50*/  STL [R1+0x4c], R0 ;  /* 0x00004c0001007387 */ /* 0x0003e40000100800 */
[----:B-1----:R-:W-:-:S05]  /*9e60*/  @P0 BRA `(.L_x_418) ;  /* 0xffffc43000000947 */ /* 0x002fca000383ffff */
.L_x_405:
[----:B------:R-:W1:Y:S01]  /*9e70*/  S2UR UR28, SR_CTAID.X ;  /* 0x00000000001c79c3 */ /* 0x000e620000002500 */
[----:B------:R-:W-:-:S02]  /*9e80*/  UISETP.NE.AND UP1, UPT, UR13, URZ, UPT ;  /* 0x0000003f0d00728c */ /* 0x000fc4000bf25270 */
[----:B------:R-:W-:Y:S02]  /*9e90*/  UISETP.NE.AND UP0, UPT, UR12, URZ, UPT ;  /* 0x0000003f0c00728c */ /* 0x000fe4000bf05270 */
[----:B------:R-:W-:Y:S02]  /*9ea0*/  UMOV UR27, 0x1 ;  /* 0x00000001001b7882 */ /* 0x000fe40000000000 */
[----:B------:R-:W-:Y:S02]  /*9eb0*/  ULDC UR25, c[0x0][0x168] ;  /* 0x00005a0000197ab9 */ /* 0x000fe40000000800 */
[----:B------:R-:W-:Y:S01]  /*9ec0*/  ULDC.64 UR4, c[0x0][0x2c8] ;  /* 0x0000b20000047ab9 */ /* 0x000fe20000000a00 */
[----:B------:R-:W-:Y:S01]  /*9ed0*/  PLOP3.LUT P0, PT, PT, PT, UP0, 0x40, 0x0 ;  /* 0x000000000000781c */ /* 0x000fe20003f0e808 */
[----:B------:R-:W-:Y:S02]  /*9ee0*/  UIADD3 UR25, UR27, -UR25, URZ ;  /* 0x800000191b197290 */ /* 0x000fe4000fffe03f */
[----:B------:R-:W-:-:S02]  /*9ef0*/  ULDC UR26, c[0x0][0x2ac] ;  /* 0x0000ab00001a7ab9 */ /* 0x000fc40000000800 */
[----:B-1----:R-:W-:-:S04]  /*9f00*/  ULEA UR28, UR28, 0x7f, 0x7 ;  /* 0x0000007f1c1c7891 */ /* 0x002fc8000f8e383f */
[----:B------:R-:W-:-:S03]  /*9f10*/  UIMAD.WIDE.U32 UR30, UR28, UR4, URZ ;  /* 0x000000041c1e72a5 */ /* 0x000fc6000f8e003f */
[----:B------:R-:W-:Y:S02]  /*9f20*/  ULDC UR4, c[0x0][0x1d0] ;  /* 0x0000740000047ab9 */ /* 0x000fe40000000800 */
[----:B------:R-:W-:Y:S02]  /*9f30*/  UIMAD UR4, UR26, UR4, UR25 ;  /* 0x000000041a0472a4 */ /* 0x000fe4000f8e0219 */
[----:B------:R-:W-:Y:S02]  /*9f40*/  @UP1 USHF.R.U32.HI UR28, URZ, UR5, UR31 ;  /* 0x000000053f1c1299 */ /* 0x000fe4000801161f */
[----:B------:R-:W-:Y:S02]  /*9f50*/  ULDC UR25, c[0x0][0x324] ;  /* 0x0000c90000197ab9 */ /* 0x000fe40000000800 */
[----:B------:R-:W-:-:S04]  /*9f60*/  UIADD3 UR26, UR4, UR28, URZ ;  /* 0x0000001c041a7290 */ /* 0x000fc8000fffe03f */
[----:B------:R-:W-:Y:S01]  /*9f70*/  UIADD3 UR25, UR26, -UR25, URZ ;  /* 0x800000191a197290 */ /* 0x000fe2000fffe03f */
[----:B------:R-:W-:Y:S05]  /*9f80*/  @P0 BRA `(.L_x_419) ;  /* 0x0000016000000947 */ /* 0x000fea0003800000 */
[----:B------:R-:W-:-:S06]  /*9f90*/  UISETP.GT.AND UP0, UPT, UR26, -0x1, UPT ;  /* 0xffffffff1a00788c */ /* 0x000fcc000bf04270 */
[----:B------:R-:W-:-:S13]  /*9fa0*/  PLOP3.LUT P0, PT, PT, PT, UP0, 0x80, 0x0 ;  /* 0x000000000000781c */ /* 0x000fda0003f0f008 */
[----:B------:R-:W-:Y:S05]  /*9fb0*/  @P0 BRA `(.L_x_420) ;  /* 0x0000009000000947 */ /* 0x000fea0003800000 */
[----:B------:R-:W-:Y:S02]  /*9fc0*/  ULDC UR4, c[0x0][0x32c] ;  /* 0x0000cb0000047ab9 */ /* 0x000fe40000000800 */
[----:B------:R-:W-:Y:S02]  /*9fd0*/  UISETP.NE.AND UP0, UPT, UR27, UR4, UPT ;  /* 0x000000041b00728c */ /* 0x000fe4000bf05270 */
[----:B------:R-:W-:Y:S02]  /*9fe0*/  ULOP3.LUT UR26, URZ, UR26, URZ, 0x33, !UPT ;  /* 0x0000001a3f1a7292 */ /* 0x000fe4000f8e333f */
[----:B------:R-:W-:Y:S02]  /*9ff0*/  ULDC.64 UR4, c[0x0][0x330] ;  /* 0x0000cc0000047ab9 */ /* 0x000fe40000000a00 */
[----:B------:R-:W-:-:S07]  /*a000*/  UIMAD.WIDE.U32 UR28, UR26, UR4, URZ ;  /* 0x000000041a1c72a5 */ /* 0x000fce000f8e003f */
[----:B------:R-:W-:Y:S02]  /*a010*/  @UP0 UMOV UR27, UR29 ;  /* 0x0000001d001b0c82 */ /* 0x000fe40008000000 */
[----:B------:R-:W-:-:S04]  /*a020*/  @UP0 USHF.R.U32.HI UR26, URZ, UR5, UR27 ;  /* 0x000000053f1a0299 */ /* 0x000fc8000801161b */
[----:B------:R-:W-:Y:S01]  /*a030*/  ULOP3.LUT UR26, URZ, UR26, URZ, 0x33, !UPT ;  /* 0x0000001a3f1a7292 */ /* 0x000fe2000f8e333f */
[----:B------:R-:W-:Y:S05]  /*a040*/  BRA `(.L_x_421) ;  /* 0x0000006000007947 */ /* 0x000fea0003800000 */
.L_x_420:
[----:B------:R-:W-:Y:S02]  /*a050*/  ULDC UR4, c[0x0][0x32c] ;  /* 0x0000cb0000047ab9 */ /* 0x000fe40000000800 */
[----:B------:R-:W-:-:S03]  /*a060*/  UISETP.NE.AND UP0, UPT, UR27, UR4, UPT ;  /* 0x000000041b00728c */ /* 0x000fc6000bf05270 */
[----:B------:R-:W-:Y:S02]  /*a070*/  ULDC.64 UR4, c[0x0][0x330] ;  /* 0x0000cc0000047ab9 */ /* 0x000fe40000000a00 */
[----:B------:R-:W-:-:S07]  /*a080*/  UIMAD.WIDE.U32 UR28, UR26, UR4, URZ ;  /* 0x000000041a1c72a5 */ /* 0x000fce000f8e003f */
[----:B------:R-:W-:Y:S02]  /*a090*/  @UP0 UMOV UR27, UR29 ;  /* 0x0000001d001b0c82 */ /* 0x000fe40008000000 */
[----:B------:R-:W-:Y:S02]  /*a0a0*/  @UP0 USHF.R.U32.HI UR26, URZ, UR5, UR27 ;  /* 0x000000053f1a0299 */ /* 0x000fe4000801161b */
.L_x_421:
[----:B------:R-:W-:Y:S02]  /*a0b0*/  ULDC UR4, c[0x0][0x32c] ;  /* 0x0000cb0000047ab9 */ /* 0x000fe40000000800 */
[----:B------:R-:W-:-:S04]  /*a0c0*/  UIMAD UR4, UR26, UR4, URZ ;  /* 0x000000041a0472a4 */ /* 0x000fc8000f8e023f */
[----:B------:R-:W-:-:S04]  /*a0d0*/  UISETP.LT.AND UP0, UPT, UR25, UR4, UPT ;  /* 0x000000041900728c */ /* 0x000fc8000bf01270 */
[----:B------:R-:W-:-:S04]  /*a0e0*/  USEL UR25, UR25, UR4, !UP0 ;  /* 0x0000000419197287 */ /* 0x000fc8000c000000 */
.L_x_419:
[----:B------:R-:W-:-:S04]  /*a0f0*/  UIADD3 UR25, UR25, 0x2f, URZ ;  /* 0x0000002f19197890 */ /* 0x000fc8000fffe03f */
[----:B------:R-:W-:-:S04]  /*a100*/  UIMAD.WIDE UR4, UR25, 0x2aaaaaab, URZ ;  /* 0x2aaaaaab190478a5 */ /* 0x000fc8000f8e023f */
        /* <DEDUP_REMOVED lines=11> */
[C---:B--2---:R-:W-:Y:S01]  /*a1c0*/  SHF.L.U64.HI R4, R3.reuse, 0x1, R4 ;  /* 0x0000000103047819 */ /* 0x044fe20000010204 */
[----:B------:R-:W-:-:S04]  /*a1d0*/  IMAD.SHL.U32 R3, R3, 0x2, RZ ;  /* 0x0000000203037824 */ /* 0x000fc800078e00ff */
[----:B------:R1:W-:Y:S01]  /*a1e0*/  STL [R1+0x1c], R4 ;  /* 0x00001c0401007387 */ /* 0x0003e20000100800 */
[C---:B---3--:R-:W-:Y:S01]  /*a1f0*/  SHF.L.U64.HI R2, R0.reuse, 0x1, R2 ;  /* 0x0000000100027819 */ /* 0x048fe20000010202 */
[----:B------:R-:W-:Y:S02]  /*a200*/  IMAD.SHL.U32 R0, R0, 0x2, RZ ;  /* 0x0000000200007824 */ /* 0x000fe400078e00ff */
[----:B------:R1:W-:Y:S04]  /*a210*/  STL [R1+0x64], R3 ;  /* 0x0000640301007387 */ /* 0x0003e80000100800 */
[----:B------:R1:W-:Y:S04]  /*a220*/  STL [R1+0x14], R0 ;  /* 0x0000140001007387 */ /* 0x0003e80000100800 */
[----:B------:R1:W-:Y:S02]  /*a230*/  STL [R1+0x18], R2 ;  /* 0x0000180201007387 */ /* 0x0003e40000100800 */
.L_x_427:
[----:B-1----:R-:W2:Y:S01]  /*a240*/  LDL R2, [R1+0x4] ;  /* 0x0000040001027983 */ /* 0x002ea20000100800 */
[----:B------:R-:W-:Y:S04]  /*a250*/  DEPBAR.LE SB0, 0x0 ;  /* 0x000080000000791a */ /* 0x000fe80000000000 */
[----:B------:R-:W3:Y:S01]  /*a260*/  LDL R0, [R1] ;  /* 0x0000000001007983 */ /* 0x000ee20000100800 */
[----:B------:R-:W-:Y:S03]  /*a270*/  UISETP.GT.AND UP0, UPT, UR8, UR24, UPT ;  /* 0x000000180800728c */ /* 0x000fe6000bf04270 */
[----:B------:R-:W-:Y:S03]  /*a280*/  BAR.SYNC.DEFER_BLOCKING 0x0 ;  /* 0x0000000000007b1d */ /* 0x000fe60000010000 */
[----:B------:R-:W-:Y:S03]  /*a290*/  PLOP3.LUT P0, PT, PT, PT, UP0, 0x80, 0x0 ;  /* 0x000000000000781c */ /* 0x000fe60003f0f008 */
[----:B------:R-:W1:Y:S04]  /*a2a0*/  LDSM.16.M88.4 R8, [R236+0x10100] ;  /* 0x01010000ec08783b */ /* 0x000e680000000200 */
[----:B------:R-:W4:Y:S04]  /*a2b0*/  LDSM.16.M88.4 R16, [R236+0x10900] ;  /* 0x01090000ec10783b */ /* 0x000f280000000200 */
[----:B------:R-:W1:Y:S04]  /*a2c0*/  LDSM.16.M88.4 R24, [R236+0x11100] ;  /* 0x01110000ec18783b */ /* 0x000e680000000200 */
[----:B------:R-:W1:Y:S04]  /*a2d0*/  LDSM.16.M88.4 R168, [R243] ;  /* 0x00000000f3a8783b */ /* 0x000e680000000200 */
[----:B--2---:R-:W2:Y:S04]  /*a2e0*/  LDSM.16.M88.4 R172, [R2] ;  /* 0x0000000002ac783b */ /* 0x004ea80000000200 */
[----:B---3--:R3:W1:Y:S02]  /*a2f0*/  LDSM.16.M88.4 R176, [R0] ;  /* 0x0000000000b0783b */ /* 0x0086640000000200 */
[----:B---3--:R-:W-:Y:S01]  /*a300*/  MOV R0, R133 ;  /* 0x0000008500007202 */ /* 0x008fe20000000f00 */
[----:B------:R-:W-:-:S05]  /*a310*/  @P0 BRA `(.L_x_423) ;  /* 0x000004b000000947 */ /* 0x000fca0003800000 */
[----:B----4-:R-:W3:Y:S01]  /*a320*/  LDL R5, [R1+0x28] ;  /* 0x0000280001057983 */ /* 0x010ee20000100800 */
[----:B------:R-:W-:Y:S03]  /*a330*/  BSSY B0, `(.L_x_423) ;  /* 0x0000049000007945 */ /* 0x000fe60003800000 */
[----:B------:R-:W4:Y:S04]  /*a340*/  LDL R7, [R1+0x24] ;  /* 0x0000240001077983 */ /* 0x000f280000100800 */
[----:B--2---:R-:W2:Y:S04]  /*a350*/  LDL R134, [R1+0x30] ;  /* 0x0000300001867983 */ /* 0x004ea80000100800 */
        /* <DEDUP_REMOVED lines=8> */
[----:B---3--:R-:W-:Y:S02]  /*a3e0*/  SHF.R.S32.HI R2, RZ, 0x1f, R5 ;  /* 0x0000001fff027819 */ /* 0x008fe40000011405 */
[----:B----4-:R-:W-:Y:S03]  /*a3f0*/  SHF.R.S32.HI R6, RZ, 0x1f, R7 ;  /* 0x0000001fff067819 */ /* 0x010fe60000011407 */
[----:B------:R-:W-:Y:S02]  /*a400*/  IMAD R4, R2, c[0x0][0x208], RZ ;  /* 0x0000820002047a24 */ /* 0x000fe400078e02ff */
[C---:B------:R-:W-:Y:S01]  /*a410*/  IMAD.WIDE.U32 R2, R5.reuse, c[0x0][0x208], RZ ;  /* 0x0000820005027a25 */ /* 0x040fe200078e00ff */
[----:B--2---:R-:W-:Y:S03]  /*a420*/  ISETP.GE.AND P1, PT, R134, c[0x0][0x1d4], PT ;  /* 0x0000750086007a0c */ /* 0x004fe60003f26270 */
[----:B------:R-:W-:Y:S02]  /*a430*/  IMAD R4, R5, c[0x0][0x20c], R4 ;  /* 0x0000830005047a24 */ /* 0x000fe400078e0204 */
[----:B------:R-:W2:Y:S01]  /*a440*/  LDL R5, [R1+0x64] ;  /* 0x0000640001057983 */ /* 0x000ea20000100800 */
[----:B------:R-:W-:Y:S02]  /*a450*/  IMAD R6, R6, c[0x0][0x218], RZ ;  /* 0x0000860006067a24 */ /* 0x000fe400078e02ff */
[----:B------:R-:W-:Y:S02]  /*a460*/  IMAD.IADD R3, R3, 0x1, R4 ;  /* 0x0000000103037824 */ /* 0x000fe400078e0204 */
[C---:B------:R-:W-:Y:S02]  /*a470*/  IMAD R6, R7.reuse, c[0x0][0x21c], R6 ;  /* 0x0000870007067a24 */ /* 0x040fe400078e0206 */
[----:B------:R-:W-:Y:S05]  /*a480*/  IMAD.WIDE.U32 R2, R7, c[0x0][0x218], R2 ;  /* 0x0000860007027a25 */ /* 0x000fea00078e0002 */
[----:B------:R-:W-:Y:S04]  /*a490*/  IADD3 R2, P0, R2, UR14, RZ ;  /* 0x0000000e02027c10 */ /* 0x000fe8000ff1e0ff */
[----:B------:R-:W-:Y:S02]  /*a4a0*/  IADD3.X R6, R3, UR16, R6, P0, !PT ;  /* 0x0000001003067c10 */ /* 0x000fe400087fe406 */
[C---:B------:R-:W-:Y:S04]  /*a4b0*/  LEA R7, P0, R2.reuse, c[0x0][0x1f8], 0x1 ;  /* 0x00007e0002077a11 */ /* 0x040fe800078008ff */
[----:B------:R-:W-:Y:S02]  /*a4c0*/  LEA.HI.X R6, R2, c[0x0][0x1fc], R6, 0x1, P0 ;  /* 0x00007f0002067a11 */ /* 0x000fe400000f0c06 */
[----:B------:R-:W2:Y:S04]  /*a4d0*/  SHFL.IDX PT, R2, R7, RZ, 0x181f ;  /* 0x00181fff07027589 */ /* 0x000ea800000e0000 */
[----:B------:R-:W3:Y:S01]  /*a4e0*/  SHFL.IDX PT, R3, R6, RZ, 0x181f ;  /* 0x00181fff06037589 */ /* 0x000ee200000e0000 */
[C---:B--2---:R-:W-:Y:S05]  /*a4f0*/  IADD3 R4, P0, R2.reuse, R5, RZ ;  /* 0x0000000502047210 */ /* 0x044fea0007f1e0ff */
[C---:B---3--:R-:W-:Y:S05]  /*a500*/  IMAD.X R5, R3.reuse, 0x1, R23, P0 ;  /* 0x0000000103057824 */ /* 0x048fea00000e0617 */
[----:B------:R-:W-:Y:S01]  /*a510*/  @!PT LDS RZ, [RZ] ;  /* 0x00000000fffff984 */ /* 0x000fe20000000800 */
[----:B------:R2:W-:Y:S02]  /*a520*/  LDGSTS.E.BYPASS.LTC128B.128 [R15+0x100], [R4.64], !P1 ;  /* 0x00100000040f7fae */ /* 0x0005e4000c901d56 */
[C---:B--2---:R-:W-:Y:S05]  /*a530*/  IADD3 R4, P0, R2.reuse, R22, RZ ;  /* 0x0000001602047210 */ /* 0x044fea0007f1e0ff */
[----:B------:R-:W-:Y:S02]  /*a540*/  IMAD.X R5, R3, 0x1, R12, P0 ;  /* 0x0000000103057824 */ /* 0x000fe400000e060c */
[C---:B------:R-:W-:Y:S01]  /*a550*/  IMAD.SHL.U32 R12, R13.reuse, 0x2, RZ ;  /* 0x000000020d0c7824 */ /* 0x040fe200078e00ff */
[----:B------:R-:W-:Y:S02]  /*a560*/  SHF.L.U64.HI R13, R13, 0x1, R20 ;  /* 0x000000010d0d7819 */ /* 0x000fe40000010214 */
[----:B------:R2:W-:Y:S04]  /*a570*/  LDGSTS.E.BYPASS.LTC128B.128 [R15+0x1900], [R4.64], !P6 ;  /* 0x01900000040f7fae */ /* 0x0005e8000f101d56 */
[----:B------:R-:W3:Y:S01]  /*a580*/  S2R R20, SR_TID.X ;  /* 0x0000000000147919 */ /* 0x000ee20000002100 */
[----:B--2---:R-:W-:Y:S02]  /*a590*/  IADD3 R4, P0, R2, R12, RZ ;  /* 0x0000000c02047210 */ /* 0x004fe40007f1e0ff */
[----:B---3--:R-:W-:Y:S03]  /*a5a0*/  ISETP.GT.AND P1, PT, R20, 0x7f, PT ;  /* 0x0000007f1400780c */ /* 0x008fe60003f24270 */
[C---:B------:R-:W-:Y:S05]  /*a5b0*/  IMAD.X R5, R3.reuse, 0x1, R13, P0 ;  /* 0x0000000103057824 */ /* 0x040fea00000e060d */
[----:B------:R2:W-:Y:S02]  /*a5c0*/  LDGSTS.E.BYPASS.LTC128B.128 [R15+0x3100], [R4.64], !P5 ;  /* 0x03100000040f7fae */ /* 0x0005e4000e901d56 */
[C---:B--2---:R-:W-:Y:S01]  /*a5d0*/  IMAD.SHL.U32 R5, R14.reuse, 0x2, RZ ;  /* 0x000000020e057824 */ /* 0x044fe200078e00ff */
[----:B------:R-:W-:Y:S04]  /*a5e0*/  SHF.L.U64.HI R14, R14, 0x1, R21 ;  /* 0x000000010e0e7819 */ /* 0x000fe80000010215 */
[----:B------:R-:W-:Y:S05]  /*a5f0*/  IADD3 R2, P0, R2, R5, RZ ;  /* 0x0000000502027210 */ /* 0x000fea0007f1e0ff */
[----:B------:R-:W-:Y:S05]  /*a600*/  IMAD.X R3, R3, 0x1, R14, P0 ;  /* 0x0000000103037824 */ /* 0x000fea00000e060e */
[----:B------:R2:W-:Y:S01]  /*a610*/  LDGSTS.E.BYPASS.LTC128B.128 [R15+0x4900], [R2.64], !P4 ;  /* 0x04900000020f7fae */ /* 0x0005e2000e101d56 */
[----:B------:R-:W-:-:S05]  /*a620*/  @P1 BRA `(.L_x_424) ;  /* 0x0000019000001947 */ /* 0x000fca0003800000 */
[----:B------:R-:W-:-:S05]  /*a630*/  BRA.DIV ~URZ, `(.L_x_425) ;  /* 0x000094b27f007947 */ /* 0x000fca000b800000 */
[----:B------:R3:W4:Y:S04]  /*a640*/  SHFL.IDX PT, R4, R6, 0x1, 0x181f ;  /* 0x00381f0006047f89 */ /* 0x00072800000e0000 */
[----:B--2---:R3:W2:Y:S02]  /*a650*/  SHFL.IDX PT, R2, R7, 0x1, 0x181f ;  /* 0x00381f0007027f89 */ /* 0x0046a400000e0000 */
.L_x_447:
[----:B---3--:R-:W3:Y:S04]  /*a660*/  LDL R7, [R1+0x30] ;  /* 0x0000300001077983 */ /* 0x008ee80000100800 */
[----:B----4-:R-:W4:Y:S04]  /*a670*/  LDL R6, [R1+0x64] ;  /* 0x0000640001067983 */ /* 0x010f280000100800 */
[----:B--2---:R-:W2:Y:S04]  /*a680*/  LDL R21, [R1+0x1c] ;  /* 0x00001c0001157983 */ /* 0x004ea80000100800 */
[----:B------:R-:W2:Y:S04]  /*a690*/  LDL R15, [R1+0x8] ;  /* 0x00000800010f7983 */ /* 0x000ea80000100800 */
[----:B------:R-:W2:Y:S04]  /*a6a0*/  LDL R20, [R1+0x14] ;  /* 0x0000140001147983 */ /* 0x000ea80000100800 */
[----:B------:R-:W2:Y:S01]  /*a6b0*/  LDL R3, [R1+0x18] ;  /* 0x0000180001037983 */ /* 0x000ea20000100800 */
[----:B---3--:R-:W-:Y:S02]  /*a6c0*/  ISETP.GE.AND P1, PT, R7, c[0x0][0x1d4], PT ;  /* 0x0000750007007a0c */ /* 0x008fe40003f26270 */
[----:B----4-:R-:W-:Y:S05]  /*a6d0*/  IADD3 R6, P0, R2, R6, RZ ;  /* 0x0000000602067210 */ /* 0x010fea0007f1e0ff */
[----:B--2---:R-:W-:Y:S06]  /*a6e0*/  IMAD.X R7, R4, 0x1, R21, P0 ;  /* 0x0000000104077824 */ /* 0x004fec00000e0615 */
        /* <DEDUP_REMOVED lines=8> */
[----:B------:R-:W-:Y:S01]  /*a770*/  IMAD.X R13, R4, 0x1, R13, P0 ;  /* 0x00000001040d7824 */ /* 0x000fe200000e060d */
[----:B------:R-:W-:Y:S04]  /*a780*/  IADD3 R2, P0, R2, R5, RZ ;  /* 0x0000000502027210 */ /* 0x000fe80007f1e0ff */
[----:B------:R2:W-:Y:S01]  /*a790*/  LDGSTS.E.BYPASS.LTC128B.128 [R15+0x4100], [R12.64], !P5 ;  /* 0x041000000c0f7fae */ /* 0x0005e2000e901d56 */
[----:B------:R-:W-:Y:S05]  /*a7a0*/  IMAD.X R3, R4, 0x1, R14, P0 ;  /* 0x0000000104037824 */ /* 0x000fea00000e060e */
[----:B------:R2:W-:Y:S03]  /*a7b0*/  LDGSTS.E.BYPASS.LTC128B.128 [R15+0x5900], [R2.64], !P4 ;  /* 0x05900000020f7fae */ /* 0x0005e6000e101d56 */
.L_x_424:
[----:B------:R-:W-:Y:S05]  /*a7c0*/  BSYNC B0 ;  /* 0x0000000000007941 */ /* 0x000fea0003800000 */
.L_x_423:
[----:B----4-:R-:W0:Y:S01]  /*a7d0*/  LDGDEPBAR ;  /* 0x00000000000079af */ /* 0x010e220000000000 */
[----:B------:R-:W-:Y:S01]  /*a7e0*/  WARPSYNC 0xffffffff ;  /* 0xffffffff00007948 */ /* 0x000fe20003800000 */
[C---:B-12--5:R-:W-:Y:S01]  /*a7f0*/  HMMA.16816.F32.BF16 R4, R160.reuse, R8, RZ ;  /* 0x00000008a004723c */ /* 0x066fe200000418ff */
[----:B------:R-:W-:Y:S06]  /*a800*/  UISETP.GT.AND UP0, UPT, UR24, UR8, UPT ;  /* 0x000000081800728c */ /* 0x000fec000bf04270 */
[----:B------:R-:W-:Y:S01]  /*a810*/  PLOP3.LUT P0, PT, PT, PT, UP0, 0x40, 0x0 ;  /* 0x000000000000781c */ /* 0x000fe20003f0e808 */
[C---:B------:R-:W-:Y:S08]  /*a820*/  HMMA.16816.F32.BF16 R8, R160.reuse, R10, RZ ;  /* 0x0000000aa008723c */ /* 0x040ff000000418ff */
[C---:B------:R-:W-:Y:S08]  /*a830*/  HMMA.16816.F32.BF16 R12, R160.reuse, R16, RZ ;  /* 0x00000010a00c723c */ /* 0x040ff000000418ff */
        /* <DEDUP_REMOVED lines=142> */
[----:B------:R-:W3:Y:S02]  /*b120*/  LDL R169, [R1+0x30] ;  /* 0x0000300001a97983 */ /* 0x000ee40000100800 */
[----:B------:R-:W-:Y:S02]  /*b130*/  ISETP.NE.AND P1, PT, R3, 0x1, PT ;  /* 0x000000010300780c */ /* 0x000fe40003f25270 */
[----:B------:R-:W4:Y:S01]  /*b140*/  LDL R175, [R1+0x64] ;  /* 0x0000640001af7983 */ /* 0x000f220000100800 */
[----:B------:R-:W-:Y:S03]  /*b150*/  IMAD.U32 R3, RZ, RZ, UR5 ;  /* 0x00000005ff037e24 */ /* 0x000fe6000f8e00ff */
[----:B------:R-:W5:Y:S04]  /*b160*/  LDL R178, [R1+0x1c] ;  /* 0x00001c0001b27983 */ /* 0x000f680000100800 */
[----:B------:R-:W4:Y:S04]  /*b170*/  LDL R177, [R1+0x8] ;  /* 0x0000080001b17983 */ /* 0x000f280000100800 */
[----:B------:R-:W4:Y:S04]  /*b180*/  LDL R179, [R1+0x14] ;  /* 0x0000140001b37983 */ /* 0x000f280000100800 */
[----:B------:R-:W4:Y:S01]  /*b190*/  LDL R176, [R1+0x18] ;  /* 0x0000180001b07983 */ /* 0x000f220000100800 */
[----:B--2---:R-:W-:Y:S02]  /*b1a0*/  IADD3 R3, R3, -0x30, R2 ;  /* 0xffffffd003037810 */ /* 0x004fe40007ffe002 */
[----:B---3--:R-:W-:Y:S03]  /*b1b0*/  ISETP.GE.AND P2, PT, R169, c[0x0][0x1d4], PT ;  /* 0x00007500a9007a0c */ /* 0x008fe60003f46270 */
[----:B------:R-:W-:Y:S04]  /*b1c0*/  @P1 IMAD.HI.U32 R134, R3, c[0x0][0x2bc], RZ ;  /* 0x0000af0003861a27 */ /* 0x000fe800078e00ff */
[--C-:B------:R-:W-:Y:S01]  /*b1d0*/  IMAD.MOV.U32 R2, RZ, RZ, R3.reuse ;  /* 0x000000ffff027224 */ /* 0x100fe200078e0003 */
[----:B------:R-:W-:Y:S04]  /*b1e0*/  @P1 SHF.R.U32.HI R2, RZ, c[0x0][0x2c0], R134 ;  /* 0x0000b000ff021a19 */ /* 0x000fe80000011686 */
[C---:B------:R-:W-:Y:S04]  /*b1f0*/  @!P3 IADD3 R135, P0, R2.reuse, UR20, RZ ;  /* 0x000000140287bc10 */ /* 0x040fe8000ff1e0ff */
[----:B------:R-:W-:Y:S01]  /*b200*/  @!P3 LEA.HI.X.SX32 R168, R2, UR7, 0x1, P0 ;  /* 0x0000000702a8bc11 */ /* 0x000fe200080f0eff */
[----:B------:R-:W-:Y:S01]  /*b210*/  IMAD.MOV R2, RZ, RZ, -R2 ;  /* 0x000000ffff027224 */ /* 0x000fe200078e0a02 */
[C---:B------:R-:W-:Y:S03]  /*b220*/  @!P3 LEA R134, P0, R135.reuse, c[0x0][0x2a0], 0x2 ;  /* 0x0000a8008786ba11 */ /* 0x040fe600078010ff */
[----:B------:R-:W-:Y:S01]  /*b230*/  IMAD R171, R2, c[0x0][0x2b8], R3 ;  /* 0x0000ae0002ab7a24 */ /* 0x000fe200078e0203 */
[----:B------:R-:W-:Y:S04]  /*b240*/  @!P3 LEA.HI.X R135, R135, c[0x0][0x2a4], R168, 0x2, P0 ;  /* 0x0000a9008787ba11 */ /* 0x000fe800000f14a8 */
[----:B------:R1:W-:Y:S01]  /*b250*/  STL [R1+0x28], R171 ;  /* 0x000028ab01007387 */ /* 0x0003e20000100800 */
[----:B------:R-:W-:Y:S03]  /*b260*/  SHF.R.S32.HI R2, RZ, 0x1f, R171 ;  /* 0x0000001fff027819 */ /* 0x000fe600000114ab */
[----:B------:R2:W3:Y:S02]  /*b270*/  @!P3 LDG.E R170, [R134.64] ;  /* 0x0000001686aab981 */ /* 0x0004e4000c1e1900 */
[----:B--2---:R-:W-:Y:S02]  /*b280*/  IMAD R134, R2, c[0x0][0x1e0], RZ ;  /* 0x0000780002867a24 */ /* 0x004fe400078e02ff */
[C---:B------:R-:W-:Y:S04]  /*b290*/  IMAD.WIDE.U32 R2, R171.reuse, c[0x0][0x1e0], RZ ;  /* 0x00007800ab027a25 */ /* 0x040fe800078e00ff */
[----:B------:R-:W-:Y:S04]  /*b2a0*/  IMAD R134, R171, c[0x0][0x1e4], R134 ;  /* 0x00007900ab867a24 */ /* 0x000fe800078e0286 */
[----:B------:R-:W-:Y:S02]  /*b2b0*/  IMAD.IADD R3, R3, 0x1, R134 ;  /* 0x0000000103037824 */ /* 0x000fe400078e0286 */
[----:B------:R-:W2:Y:S02]  /*b2c0*/  S2R R134, SR_TID.X ;  /* 0x0000000000867919 */ /* 0x000ea40000002100 */
[----:B--2---:R-:W-:Y:S04]  /*b2d0*/  SHF.R.S32.HI R168, RZ, 0x1f, R134 ;  /* 0x0000001fffa87819 */ /* 0x004fe80000011486 */
[----:B------:R-:W-:Y:S04]  /*b2e0*/  LEA.HI R168, R168, R134, RZ, 0x3 ;  /* 0x00000086a8a87211 */ /* 0x000fe800078f18ff */
[----:B------:R-:W-:Y:S04]  /*b2f0*/  SHF.R.S32.HI R168, RZ, 0x3, R168 ;  /* 0x00000003ffa87819 */ /* 0x000fe800000114a8 */
[----:B------:R-:W-:Y:S01]  /*b300*/  IADD3 R134, -R168, 0x30, RZ ;  /* 0x00000030a8867810 */ /* 0x000fe20007ffe1ff */
[----:B---3--:R2:W-:Y:S01]  /*b310*/  STL [R1+0x24], R170 ;  /* 0x000024aa01007387 */ /* 0x0085e20000100800 */
[----:B------:R-:W-:Y:S01]  /*b320*/  SHF.R.S32.HI R135, RZ, 0x1f, R170 ;  /* 0x0000001fff877819 */ /* 0x000fe200000114aa */
[----:B------:R-:W-:Y:S02]  /*b330*/  IMAD.WIDE.U32 R2, R170, c[0x0][0x1f0], R2 ;  /* 0x00007c00aa027a25 */ /* 0x000fe400078e0002 */
[----:B------:R-:W3:Y:S02]  /*b340*/  LDL R173, [R1+0x38] ;  /* 0x0000380001ad7983 */ /* 0x000ee40000100800 */
[----:B------:R-:W-:Y:S01]  /*b350*/  IMAD R135, R135, c[0x0][0x1f0], RZ ;  /* 0x00007c0087877a24 */ /* 0x000fe200078e02ff */
[----:B------:R-:W-:Y:S01]  /*b360*/  IADD3 R2, P0, R2, UR18, RZ ;  /* 0x0000001202027c10 */ /* 0x000fe2000ff1e0ff */
[----:B------:R-:W3:Y:S02]  /*b370*/  LDL R174, [R1+0x54] ;  /* 0x0000540001ae7983 */ /* 0x000ee40000100800 */
[----:B------:R-:W-:Y:S02]  /*b380*/  IMAD R135, R170, c[0x0][0x1f4], R135 ;  /* 0x00007d00aa877a24 */ /* 0x000fe400078e0287 */
[----:B-1----:R-:W3:Y:S03]  /*b390*/  LDL R171, [R1+0x34] ;  /* 0x0000340001ab7983 */ /* 0x002ee60000100800 */
[----:B------:R-:W-:Y:S01]  /*b3a0*/  IADD3.X R135, R3, UR6, R135, P0, !PT ;  /* 0x0000000603877c10 */ /* 0x000fe200087fe487 */
[----:B------:R-:W3:Y:S01]  /*b3b0*/  LDL R172, [R1+0x50] ;  /* 0x0000500001ac7983 */ /* 0x000ee20000100800 */
[C---:B--2---:R-:W-:Y:S04]  /*b3c0*/  LEA R170, P0, R2.reuse, c[0x0][0x1c8], 0x1 ;  /* 0x0000720002aa7a11 */ /* 0x044fe800078008ff */
[----:B------:R-:W-:Y:S02]  /*b3d0*/  LEA.HI.X R135, R2, c[0x0][0x1cc], R135, 0x1, P0 ;  /* 0x0000730002877a11 */ /* 0x000fe400000f0c87 */
[----:B------:R-:W4:Y:S01]  /*b3e0*/  SHFL.IDX PT, R2, R170, RZ, 0x181f ;  /* 0x00181fffaa027589 */ /* 0x000f2200000e0000 */
[----:B------:R-:W-:Y:S03]  /*b3f0*/  ISETP.GE.AND P0, PT, R134, 0x1, PT ;  /* 0x000000018600780c */ /* 0x000fe60003f06270 */
[----:B------:R-:W5:Y:S10]  /*b400*/  SHFL.IDX PT, R3, R135, RZ, 0x181f ;  /* 0x00181fff87037589 */ /* 0x000f7400000e0000 */
[C---:B----4-:R-:W-:Y:S05]  /*b410*/  @P0 IADD3 R168, P1, R2.reuse, R175, RZ ;  /* 0x000000af02a80210 */ /* 0x050fea0007f3e0ff */
[C---:B-----5:R-:W-:Y:S05]  /*b420*/  @P0 IMAD.X R169, R3.reuse, 0x1, R178, P1 ;  /* 0x0000000103a90824 */ /* 0x060fea00008e06b2 */
[----:B------:R-:W-:Y:S01]  /*b430*/  @!PT LDS RZ, [RZ] ;  /* 0x00000000fffff984 */ /* 0x000fe20000000800 */
[----:B------:R1:W-:Y:S02]  /*b440*/  @P0 LDGSTS.E.BYPASS.LTC128B.128 [R177+0x10100], [R168.64], !P2 ;  /* 0x10100000a8b10fae */ /* 0x0003e4000d101d56 */
[----:B-1----:R-:W-:Y:S05]  /*b450*/  @P0 IADD3 R168, P1, R2, R179, RZ ;  /* 0x000000b302a80210 */ /* 0x002fea0007f3e0ff */
[----:B------:R-:W-:Y:S05]  /*b460*/  @P0 IMAD.X R169, R3, 0x1, R176, P1 ;  /* 0x0000000103a90824 */ /* 0x000fea00008e06b0 */
[----:B------:R3:W-:Y:S02]  /*b470*/  @P0 LDGSTS.E.BYPASS.LTC128B.128 [R177+0x11900], [R168.64], !P6 ;  /* 0x11900000a8b10fae */ /* 0x0007e4000f101d56 */
[CC--:B---3--:R-:W-:Y:S04]  /*b480*/  @P0 LEA R168, P1, R173.reuse, R2.reuse, 0x1 ;  /* 0x00000002ada80211 */ /* 0x0c8fe800078208ff */
[-C--:B------:R-:W-:Y:S02]  /*b490*/  @P0 LEA.HI.X R169, R173, R3.reuse, R174, 0x1, P1 ;  /* 0x00000003ada90211 */ /* 0x080fe400008f0cae */
[C---:B------:R-:W-:Y:S03]  /*b4a0*/  @P0 LEA R2, P1, R171.reuse, R2, 0x1 ;  /* 0x00000002ab020211 */ /* 0x040fe600078208ff */
[----:B------:R1:W-:Y:S01]  /*b4b0*/  @P0 LDGSTS.E.BYPASS.LTC128B.128 [R177+0x13100], [R168.64], !P5 ;  /* 0x13100000a8b10fae */ /* 0x0003e2000e901d56 */
[----:B------:R-:W-:Y:S05]  /*b4c0*/  @P0 LEA.HI.X R3, R171, R3, R172, 0x1, P1 ;  /* 0x00000003ab030211 */ /* 0x000fea00008f0cac */
[----:B------:R2:W-:Y:S01]  /*b4d0*/  @P0 LDGSTS.E.BYPASS.LTC128B.128 [R177+0x14900], [R2.64], !P4 ;  /* 0x1490000002b10fae */ /* 0x0005e2000e101d56 */
[----:B------:R-:W-:Y:S03]  /*b4e0*/  ISETP.GE.AND P0, PT, R134, 0x21, PT ;  /* 0x000000218600780c */ /* 0x000fe60003f06270 */
[----:B--2---:R-:W2:Y:S04]  /*b4f0*/  SHFL.IDX PT, R2, R170, 0x1, 0x181f ;  /* 0x00381f00aa027f89 */ /* 0x004ea800000e0000 */
[----:B------:R-:W3:Y:S06]  /*b500*/  SHFL.IDX PT, R3, R135, 0x1, 0x181f ;  /* 0x00381f0087037f89 */ /* 0x000eec00000e0000 */
[C---:B--2---:R-:W-:Y:S05]  /*b510*/  @P0 IADD3 R134, P1, R2.reuse, R175, RZ ;  /* 0x000000af02860210 */ /* 0x044fea0007f3e0ff */
[C---:B---3--:R-:W-:Y:S05]  /*b520*/  @P0 IMAD.X R135, R3.reuse, 0x1, R178, P1 ;  /* 0x0000000103870824 */ /* 0x048fea00008e06b2 */
[----:B------:R2:W-:Y:S02]  /*b530*/  @P0 LDGSTS.E.BYPASS.LTC128B.128 [R177+0x11100], [R134.64], !P2 ;  /* 0x1110000086b10fae */ /* 0x0005e4000d101d56 */
[----:B--2---:R-:W-:Y:S05]  /*b540*/  @P0 IADD3 R134, P1, R2, R179, RZ ;  /* 0x000000b302860210 */ /* 0x004fea0007f3e0ff */
[----:B------:R-:W-:Y:S05]  /*b550*/  @P0 IMAD.X R135, R3, 0x1, R176, P1 ;  /* 0x0000000103870824 */ /* 0x000fea00008e06b0 */
[----:B------:R2:W-:Y:S02]  /*b560*/  @P0 LDGSTS.E.BYPASS.LTC128B.128 [R177+0x12900], [R134.64], !P6 ;  /* 0x1290000086b10fae */ /* 0x0005e4000f101d56 */
[CC--:B--2---:R-:W-:Y:S04]  /*b570*/  @P0 LEA R134, P1, R173.reuse, R2.reuse, 0x1 ;  /* 0x00000002ad860211 */ /* 0x0c4fe800078208ff */
[-C--:B------:R-:W-:Y:S02]  /*b580*/  @P0 LEA.HI.X R135, R173, R3.reuse, R174, 0x1, P1 ;  /* 0x00000003ad870211 */ /* 0x080fe400008f0cae */
[C---:B------:R-:W-:Y:S03]  /*b590*/  @P0 LEA R2, P1, R171.reuse, R2, 0x1 ;  /* 0x00000002ab020211 */ /* 0x040fe600078208ff */
[----:B------:R1:W-:Y:S01]  /*b5a0*/  @P0 LDGSTS.E.BYPASS.LTC128B.128 [R177+0x14100], [R134.64], !P5 ;  /* 0x1410000086b10fae */ /* 0x0003e2000e901d56 */
[----:B------:R-:W-:Y:S05]  /*b5b0*/  @P0 LEA.HI.X R3, R171, R3, R172, 0x1, P1 ;  /* 0x00000003ab030211 */ /* 0x000fea00008f0cac */
[----:B------:R1:W-:Y:S04]  /*b5c0*/  @P0 LDGSTS.E.BYPASS.LTC128B.128 [R177+0x15900], [R2.64], !P4 ;  /* 0x1590000002b10fae */ /* 0x0003e8000e101d56 */
.L_x_426:
[----:B-1----:R-:W2:Y:S01]  /*b5d0*/  LDL.LU R134, [R1+0x44] ;  /* 0x0000440001867983 */ /* 0x002ea20000300800 */
[----:B------:R-:W-:Y:S01]  /*b5e0*/  FMNMX.FTZ R133, R4, R133, !PT ;  /* 0x0000008504857209 */ /* 0x000fe20007810000 */
[----:B------:R-:W-:Y:S02]  /*b5f0*/  UISETP.GT.AND UP0, UPT, UR24, UR4, UPT ;  /* 0x000000041800728c */ /* 0x000fe4000bf04270 */
[----:B------:R-:W3:Y:S01]  /*b600*/  LDL.LU R169, [R1+0x4c] ;  /* 0x00004c0001a97983 */ /* 0x000ee20000300800 */
[----:B------:R-:W-:Y:S01]  /*b610*/  FMNMX.FTZ R133, R5, R133, !PT ;  /* 0x0000008505857209 */ /* 0x000fe20007810000 */
[----:B------:R-:W-:Y:S02]  /*b620*/  UIADD3 UR5, UR24, -0x1, URZ ;  /* 0xffffffff18057890 */ /* 0x000fe4000fffe03f */
[----:B------:R-:W0:Y:S01]  /*b630*/  LDGDEPBAR ;  /* 0x00000000000079af */ /* 0x000e220000000000 */
[----:B------:R-:W-:Y:S02]  /*b640*/  FMNMX.FTZ R133, R8, R133, !PT ;  /* 0x0000008508857209 */ /* 0x000fe40007810000 */
[----:B------:R-:W-:Y:S02]  /*b650*/  PLOP3.LUT P0, PT, PT, PT, UP0, 0x80, 0x0 ;  /* 0x000000000000781c */ /* 0x000fe40003f0f008 */
[----:B------:R-:W-:Y:S01]  /*b660*/  FMNMX.FTZ R133, R9, R133, !PT ;  /* 0x0000008509857209 */ /* 0x000fe20007810000 */
[----:B------:R-:W-:Y:S03]  /*b670*/  UMOV UR24, UR5 ;  /* 0x0000000500187c82 */ /* 0x000fe60008000000 */
        /* <DEDUP_REMOVED lines=17> */
[----:B------:R-:W1:Y:S01]  /*b790*/  MUFU.EX2 R3, R0 ;  /* 0x0000000000037308 */ /* 0x000e620000000800 */
        /* <DEDUP_REMOVED lines=10> */
[----:B------:R-:W-:Y:S01]  /*b840*/  FFMA.FTZ R176, R17, c[0x0][0x2d0], -R2 ;  /* 0x0000b40011b07a23 */ /* 0x000fe20000010802 */
[----:B------:R-:W4:Y:S01]  /*b850*/  MUFU.EX2 R5, R5 ;  /* 0x0000000500057308 */ /* 0x000f220000000800 */
[C---:B-1----:R-:W-:Y:S02]  /*b860*/  FMUL.FTZ R28, R3.reuse, R28 ;  /* 0x0000001c031c7220 */ /* 0x042fe40000410000 */
[C---:B------:R-:W-:Y:S02]  /*b870*/  FMUL.FTZ R29, R3.reuse, R29 ;  /* 0x0000001d031d7220 */ /* 0x040fe40000410000 */
[C---:B------:R-:W-:Y:S05]  /*b880*/  FMUL.FTZ R32, R3.reuse, R32 ;  /* 0x0000002003207220 */ /* 0x040fea0000410000 */
[----:B------:R-:W-:Y:S01]  /*b890*/  MUFU.EX2 R8, R8 ;  /* 0x0000000800087308 */ /* 0x000fe20000000800 */
[C---:B------:R-:W-:Y:S02]  /*b8a0*/  FMUL.FTZ R33, R3.reuse, R33 ;  /* 0x0000002103217220 */ /* 0x040fe40000410000 */
[C---:B------:R-:W-:Y:S02]  /*b8b0*/  FMUL.FTZ R36, R3.reuse, R36 ;  /* 0x0000002403247220 */ /* 0x040fe40000410000 */
[C---:B------:R-:W-:Y:S02]  /*b8c0*/  FMUL.FTZ R37, R3.reuse, R37 ;  /* 0x0000002503257220 */ /* 0x040fe40000410000 */
[C---:B------:R-:W-:Y:S02]  /*b8d0*/  FMUL.FTZ R40, R3.reuse, R40 ;  /* 0x0000002803287220 */ /* 0x040fe40000410000 */
[C---:B------:R-:W-:Y:S01]  /*b8e0*/  FMUL.FTZ R41, R3.reuse, R41 ;  /* 0x0000002903297220 */ /* 0x040fe20000410000 */
[----:B------:R-:W1:Y:S01]  /*b8f0*/  MUFU.EX2 R9, R9 ;  /* 0x0000000900097308 */ /* 0x000e620000000800 */
[C---:B------:R-:W-:Y:S02]  /*b900*/  FMUL.FTZ R44, R3.reuse, R44 ;  /* 0x0000002c032c7220 */ /* 0x040fe40000410000 */
[----:B------:R-:W-:Y:S01]  /*b910*/  FMUL.FTZ R45, R3, R45 ;  /* 0x0000002d032d7220 */ /* 0x000fe20000410000 */
[----:B----4-:R-:W-:Y:S01]  /*b920*/  F2FP.BF16.PACK_AB R168, R5, R4 ;  /* 0x0000000405a8723e */ /* 0x010fe200000010ff */
        /* <DEDUP_REMOVED lines=10> */
[----:B------:R-:W-:Y:S01]  /*b9d0*/  FMUL.FTZ R65, R3, R65 ;  /* 0x0000004103417220 */ /* 0x000fe20000410000 */
[----:B-1----:R-:W-:Y:S01]  /*b9e0*/  F2FP.BF16.PACK_AB R170, R9, R8 ;  /* 0x0000000809aa723e */ /* 0x002fe200000010ff */
        /* <DEDUP_REMOVED lines=32> */
[----:B--2---:R-:W-:Y:S04]  /*bbf0*/  FFMA.FTZ R0, R3, R134, R4 ;  /* 0x0000008603007223 */ /* 0x004fe80000010004 */
[----:B------:R-:W-:Y:S02]  /*bc00*/  FADD.FTZ R0, R5, R0 ;  /* 0x0000000005007221 */ /* 0x000fe40000010000 */
[C---:B------:R-:W-:Y:S02]  /*bc10*/  FMUL.FTZ R5, R3.reuse, R157 ;  /* 0x0000009d03057220 */ /* 0x040fe40000410000 */
[----:B------:R-:W-:Y:S02]  /*bc20*/  FADD.FTZ R0, R8, R0 ;  /* 0x0000000008007221 */ /* 0x000fe40000010000 */
[----:B------:R-:W-:Y:S02]  /*bc30*/  FMUL.FTZ R8, R3, R152 ;  /* 0x0000009803087220 */ /* 0x000fe40000410000 */
[----:B------:R-:W-:Y:S01]  /*bc40*/  FADD.FTZ R179, R9, R0 ;  /* 0x0000000009b37221 */ /* 0x000fe20000010000 */
[----:B------:R-:W-:Y:S01]  /*bc50*/  FMNMX.FTZ R0, R6, R132, !PT ;  /* 0x0000008406007209 */ /* 0x000fe20007810000 */
[----:B------:R-:W-:Y:S03]  /*bc60*/  FMUL.FTZ R9, R3, R153 ;  /* 0x0000009903097220 */ /* 0x000fe60000410000 */
        /* <DEDUP_REMOVED lines=15> */
[C---:B------:R-:W-:Y:S02]  /*bd60*/  FADD.FTZ R0, -R2.reuse, R132 ;  /* 0x0000008402007221 */ /* 0x040fe40000010100 */
[----:B------:R-:W-:Y:S02]  /*bd70*/  FMUL.FTZ R4, R2, c[0x0][0x2d0] ;  /* 0x0000b40002047a20 */ /* 0x000fe40000410000 */
[----:B------:R-:W-:Y:S02]  /*bd80*/  FMUL.FTZ R0, R0, c[0x0][0x2d0] ;  /* 0x0000b40000007a20 */ /* 0x000fe40000410000 */
[--C-:B------:R-:W-:Y:S02]  /*bd90*/  FFMA.FTZ R6, R6, c[0x0][0x2d0], -R4.reuse ;  /* 0x0000b40006067a23 */ /* 0x100fe40000010804 */
[--C-:B------:R-:W-:Y:S02]  /*bda0*/  FFMA.FTZ R7, R7, c[0x0][0x2d0], -R4.reuse ;  /* 0x0000b40007077a23 */ /* 0x100fe40000010804 */
[----:B------:R-:W1:Y:S01]  /*bdb0*/  MUFU.EX2 R0, R0 ;  /* 0x0000000000007308 */ /* 0x000e620000000800 */
[--C-:B------:R-:W-:Y:S01]  /*bdc0*/  FFMA.FTZ R172, R15, c[0x0][0x2d0], -R4.reuse ;  /* 0x0000b4000fac7a23 */ /* 0x100fe20000010804 */
[----:B------:R-:W-:Y:S01]  /*bdd0*/  MOV R15, R25 ;  /* 0x00000019000f7202 */ /* 0x000fe20000000f00 */
[----:B------:R-:W-:Y:S02]  /*bde0*/  FMUL.FTZ R25, R3, R137 ;  /* 0x0000008903197220 */ /* 0x000fe40000410000 */
[--C-:B------:R-:W-:Y:S02]  /*bdf0*/  FFMA.FTZ R16, R26, c[0x0][0x2d0], -R4.reuse ;  /* 0x0000b4001a107a23 */ /* 0x100fe40000010804 */
[--C-:B------:R-:W-:Y:S02]  /*be00*/  FFMA.FTZ R17, R27, c[0x0][0x2d0], -R4.reuse ;  /* 0x0000b4001b117a23 */ /* 0x100fe40000010804 */
[--C-:B------:R-:W-:Y:S01]  /*be10*/  FFMA.FTZ R171, R10, c[0x0][0x2d0], -R4.reuse ;  /* 0x0000b4000aab7a23 */ /* 0x100fe20000010804 */
[----:B------:R-:W3:Y:S01]  /*be20*/  MUFU.EX2 R6, R6 ;  /* 0x0000000600067308 */ /* 0x000ee20000000800 */
[----:B------:R-:W-:Y:S01]  /*be30*/  MOV R10, R24 ;  /* 0x00000018000a7202 */ /* 0x000fe20000000f00 */
[----:B------:R-:W-:Y:S01]  /*be40*/  FMUL.FTZ R24, R3, R136 ;  /* 0x0000008803187220 */ /* 0x000fe20000410000 */
[----:B------:R-:W-:Y:S01]  /*be50*/  MOV R157, R16 ;  /* 0x00000010009d7202 */ /* 0x000fe20000000f00 */
[--C-:B------:R-:W-:Y:S01]  /*be60*/  FFMA.FTZ R173, R14, c[0x0][0x2d0], -R4.reuse ;  /* 0x0000b4000ead7a23 */ /* 0x100fe20000010804 */
[----:B------:R-:W-:Y:S01]  /*be70*/  MOV R14, R20 ;  /* 0x00000014000e7202 */ /* 0x000fe20000000f00 */
[--C-:B------:R-:W-:Y:S02]  /*be80*/  FFMA.FTZ R174, R18, c[0x0][0x2d0], -R4.reuse ;  /* 0x0000b40012ae7a23 */ /* 0x100fe40000010804 */
[--C-:B------:R-:W-:Y:S02]  /*be90*/  FFMA.FTZ R175, R19, c[0x0][0x2d0], -R4.reuse ;  /* 0x0000b40013af7a23 */ /* 0x100fe40000010804 */
[----:B------:R-:W2:Y:S01]  /*bea0*/  MUFU.EX2 R7, R7 ;  /* 0x0000000700077308 */ /* 0x000ea20000000800 */
[--C-:B------:R-:W-:Y:S02]  /*beb0*/  FFMA.FTZ R12, R22, c[0x0][0x2d0], -R4.reuse ;  /* 0x0000b400160c7a23 */ /* 0x100fe40000010804 */
[--C-:B------:R-:W-:Y:S02]  /*bec0*/  FFMA.FTZ R13, R23, c[0x0][0x2d0], -R4.reuse ;  /* 0x0000b400170d7a23 */ /* 0x100fe40000010804 */
[C---:B-1----:R-:W-:Y:S01]  /*bed0*/  FMUL.FTZ R26, R0.reuse, R138 ;  /* 0x0000008a001a7220 */ /* 0x042fe20000410000 */
[----:B------:R-:W-:Y:S01]  /*bee0*/  MOV R153, R12 ;  /* 0x0000000c00997202 */ /* 0x000fe20000000f00 */
[C---:B------:R-:W-:Y:S01]  /*bef0*/  FMUL.FTZ R27, R0.reuse, R139 ;  /* 0x0000008b001b7220 */ /* 0x040fe20000410000 */
[----:B------:R-:W-:Y:S01]  /*bf00*/  MOV R152, R13 ;  /* 0x0000000d00987202 */ /* 0x000fe20000000f00 */
[----:B------:R-:W1:Y:S01]  /*bf10*/  LDSM.16.MT88.4 R136, [R237+0x100] ;  /* 0x00010000ed88783b */ /* 0x000e620000004200 */
[----:B------:R-:W-:Y:S01]  /*bf20*/  FFMA.FTZ R134, R11, c[0x0][0x2d0], -R4 ;  /* 0x0000b4000b867a23 */ /* 0x000fe20000010804 */
[----:B------:R-:W-:Y:S01]  /*bf30*/  MOV R11, R21 ;  /* 0x00000015000b7202 */ /* 0x000fe20000000f00 */
[----:B------:R-:W4:Y:S01]  /*bf40*/  MUFU.EX2 R171, R171 ;  /* 0x000000ab00ab7308 */ /* 0x000f220000000800 */
[C---:B------:R-:W-:Y:S02]  /*bf50*/  FMUL.FTZ R12, R3.reuse, R148 ;  /* 0x00000094030c7220 */ /* 0x040fe40000410000 */
[C---:B---3--:R-:W-:Y:S02]  /*bf60*/  FFMA.FTZ R4, R0.reuse, R169, R6 ;  /* 0x000000a900047223 */ /* 0x048fe40000010006 */
[C---:B------:R-:W-:Y:S02]  /*bf70*/  FMUL.FTZ R13, R3.reuse, R149 ;  /* 0x00000095030d7220 */ /* 0x040fe40000410000 */
[----:B------:R-:W-:Y:S02]  /*bf80*/  FMUL.FTZ R16, R3, R144 ;  /* 0x0000009003107220 */ /* 0x000fe40000410000 */
[C---:B------:R-:W-:Y:S01]  /*bf90*/  FMUL.FTZ R18, R0.reuse, R146 ;  /* 0x0000009200127220 */ /* 0x040fe20000410000 */
[----:B------:R-:W-:Y:S01]  /*bfa0*/  MUFU.EX2 R149, R173 ;  /* 0x000000ad00957308 */ /* 0x000fe20000000800 */
[C---:B------:R-:W-:Y:S01]  /*bfb0*/  FMUL.FTZ R19, R0.reuse, R147 ;  /* 0x0000009300137220 */ /* 0x040fe20000410000 */
[C---:B--2---:R-:W-:Y:S01]  /*bfc0*/  F2FP.BF16.PACK_AB R169, R7.reuse, R6 ;  /* 0x0000000607a9723e */ /* 0x044fe200000010ff */
[----:B------:R-:W-:Y:S02]  /*bfd0*/  FADD.FTZ R132, R7, R4 ;  /* 0x0000000407847221 */ /* 0x000fe40000010000 */
[C---:B------:R-:W-:Y:S01]  /*bfe0*/  FMUL.FTZ R7, R0.reuse, R159 ;  /* 0x0000009f00077220 */ /* 0x040fe20000410000 */
[----:B------:R-:W-:Y:S01]  /*bff0*/  MOV R159, R10 ;  /* 0x0000000a009f7202 */ /* 0x000fe20000000f00 */
[C---:B------:R-:W-:Y:S01]  /*c000*/  FMUL.FTZ R10, R0.reuse, R154 ;  /* 0x0000009a000a7220 */ /* 0x040fe20000410000 */
[----:B------:R-:W-:Y:S01]  /*c010*/  MOV R154, R11 ;  /* 0x0000000b009a7202 */ /* 0x000fe20000000f00 */
[C---:B------:R-:W-:Y:S01]  /*c020*/  FMUL.FTZ R11, R0.reuse, R155 ;  /* 0x0000009b000b7220 */ /* 0x040fe20000410000 */
[----:B------:R-:W-:Y:S01]  /*c030*/  MOV R155, R14 ;  /* 0x0000000e009b7202 */ /* 0x000fe20000000f00 */
[C---:B------:R-:W-:Y:S01]  /*c040*/  FMUL.FTZ R14, R0.reuse, R150 ;  /* 0x00000096000e7220 */ /* 0x040fe20000410000 */
[----:B------:R-:W-:Y:S01]  /*c050*/  MUFU.EX2 R173, R152 ;  /* 0x0000009800ad7308 */ /* 0x000fe20000000800 */
[----:B------:R-:W-:Y:S01]  /*c060*/  FMUL.FTZ R4, R3, R156 ;  /* 0x0000009c03047220 */ /* 0x000fe20000410000 */
[----:B------:R-:W-:Y:S01]  /*c070*/  MOV R156, R17 ;  /* 0x00000011009c7202 */ /* 0x000fe20000000f00 */
[C---:B------:R-:W-:Y:S01]  /*c080*/  FMUL.FTZ R6, R0.reuse, R158 ;  /* 0x0000009e00067220 */ /* 0x040fe20000410000 */
[----:B------:R-:W-:Y:S01]  /*c090*/  MOV R158, R15 ;  /* 0x0000000f009e7202 */ /* 0x000fe20000000f00 */
[----:B----4-:R-:W-:Y:S02]  /*c0a0*/  FADD.FTZ R148, R171, R132 ;  /* 0x00000084ab947221 */ /* 0x010fe40000010000 */
[C---:B------:R-:W-:Y:S02]  /*c0b0*/  FMUL.FTZ R15, R0.reuse, R151 ;  /* 0x00000097000f7220 */ /* 0x040fe40000410000 */
[C---:B------:R-:W-:Y:S01]  /*c0c0*/  FMUL.FTZ R17, R3.reuse, R145 ;  /* 0x0000009103117220 */ /* 0x040fe20000410000 */
[----:B------:R-:W2:Y:S01]  /*c0d0*/  MUFU.EX2 R150, R134 ;  /* 0x0000008600967308 */ /* 0x000ea20000000800 */
[C---:B------:R-:W-:Y:S01]  /*c0e0*/  FMUL.FTZ R20, R3.reuse, R140 ;  /* 0x0000008c03147220 */ /* 0x040fe20000410000 */
[----:B------:R-:W-:Y:S01]  /*c0f0*/  LDSM.16.MT88.4 R144, [R238+0x900] ;  /* 0x00090000ee90783b */ /* 0x000fe20000004200 */
[----:B------:R-:W-:Y:S02]  /*c100*/  FMUL.FTZ R21, R3, R141 ;  /* 0x0000008d03157220 */ /* 0x000fe40000410000 */
[C---:B------:R-:W-:Y:S02]  /*c110*/  FMUL.FTZ R22, R0.reuse, R142 ;  /* 0x0000008e00167220 */ /* 0x040fe40000410000 */
[C---:B------:R-:W-:Y:S02]  /*c120*/  FMUL.FTZ R23, R0.reuse, R143 ;  /* 0x0000008f00177220 */ /* 0x040fe40000410000 */
[C---:B------:R-:W-:Y:S01]  /*c130*/  FMUL.FTZ R30, R0.reuse, R30 ;  /* 0x0000001e001e7220 */ /* 0x040fe20000410000 */
[----:B------:R-:W-:Y:S01]  /*c140*/  LDSM.16.MT88.4 R140, [R237+0x900] ;  /* 0x00090000ed8c783b */ /* 0x000fe20000004200 */
[C---:B------:R-:W-:Y:S01]  /*c150*/  FMUL.FTZ R31, R0.reuse, R31 ;  /* 0x0000001f001f7220 */ /* 0x040fe20000410000 */
[----:B------:R-:W3:Y:S01]  /*c160*/  MUFU.EX2 R132, R178 ;  /* 0x000000b200847308 */ /* 0x000ee20000000800 */
[C---:B------:R-:W-:Y:S02]  /*c170*/  FMUL.FTZ R34, R0.reuse, R34 ;  /* 0x0000002200227220 */ /* 0x040fe40000410000 */
[C---:B------:R-:W-:Y:S02]  /*c180*/  FMUL.FTZ R35, R0.reuse, R35 ;  /* 0x0000002300237220 */ /* 0x040fe40000410000 */
[C---:B------:R-:W-:Y:S02]  /*c190*/  FMUL.FTZ R38, R0.reuse, R38 ;  /* 0x0000002600267220 */ /* 0x040fe40000410000 */
[C---:B------:R-:W-:Y:S02]  /*c1a0*/  FMUL.FTZ R39, R0.reuse, R39 ;  /* 0x0000002700277220 */ /* 0x040fe40000410000 */
[C---:B------:R-:W-:Y:S01]  /*c1b0*/  FMUL.FTZ R42, R0.reuse, R42 ;  /* 0x0000002a002a7220 */ /* 0x040fe20000410000 */
[----:B------:R-:W4:Y:S01]  /*c1c0*/  MUFU.EX2 R3, R177 ;  /* 0x000000b100037308 */ /* 0x000f220000000800 */
[----:B------:R-:W-:Y:S01]  /*c1d0*/  FMUL.FTZ R43, R0, R43 ;  /* 0x0000002b002b7220 */ /* 0x000fe20000410000 */
[----:B--2---:R-:W-:Y:S01]  /*c1e0*/  F2FP.BF16.PACK_AB R171, R150, R171 ;  /* 0x000000ab96ab723e */ /* 0x004fe200000010ff */
[C---:B------:R-:W-:Y:S02]  /*c1f0*/  FMUL.FTZ R46, R0.reuse, R46 ;  /* 0x0000002e002e7220 */ /* 0x040fe40000410000 */
[C---:B------:R-:W-:Y:S02]  /*c200*/  FMUL.FTZ R47, R0.reuse, R47 ;  /* 0x0000002f002f7220 */ /* 0x040fe40000410000 */
[C---:B------:R-:W-:Y:S02]  /*c210*/  FMUL.FTZ R50, R0.reuse, R50 ;  /* 0x0000003200327220 */ /* 0x040fe40000410000 */
[C---:B-1----:R-:W-:Y:S01]  /*c220*/  HMMA.16816.F32.BF16 R4, R168.reuse, R136, R4 ;  /* 0x00000088a804723c */ /* 0x042fe20000041804 */
[----:B------:R-:W1:Y:S04]  /*c230*/  MUFU.EX2 R134, R176 ;  /* 0x000000b000867308 */ /* 0x000e680000000800 */
[C---:B------:R-:W-:Y:S02]  /*c240*/  FMUL.FTZ R51, R0.reuse, R51 ;  /* 0x0000003300337220 */ /* 0x040fe40000410000 */
[C---:B------:R-:W-:Y:S01]  /*c250*/  FMUL.FTZ R54, R0.reuse, R54 ;  /* 0x0000003600367220 */ /* 0x040fe20000410000 */
[C---:B------:R-:W-:Y:S01]  /*c260*/  HMMA.16816.F32.BF16 R8, R168.reuse, R138, R8 ;  /* 0x0000008aa808723c */ /* 0x040fe20000041808 */
[----:B------:R-:W2:Y:S02]  /*c270*/  LDSM.16.MT88.4 R136, [R238+0x100] ;  /* 0x00010000ee88783b */ /* 0x000ea40000004200 */
[----:B------:R-:W5:Y:S01]  /*c280*/  MUFU.EX2 R176, R172 ;  /* 0x000000ac00b07308 */ /* 0x000f620000000800 */
[C---:B------:R-:W-:Y:S02]  /*c290*/  FMUL.FTZ R55, R0.reuse, R55 ;  /* 0x0000003700377220 */ /* 0x040fe40000410000 */
[C---:B------:R-:W-:Y:S02]  /*c2a0*/  FMUL.FTZ R58, R0.reuse, R58 ;  /* 0x0000003a003a7220 */ /* 0x040fe40000410000 */
[C---:B------:R-:W-:Y:S04]  /*c2b0*/  FMUL.FTZ R59, R0.reuse, R59 ;  /* 0x0000003b003b7220 */ /* 0x040fe80000410000 */
        /* <DEDUP_REMOVED lines=15> */
[C---:B------:R-:W-:Y:S02]  /*c3b0*/  FMUL.FTZ R86, R0.reuse, R86 ;  /* 0x0000005600567220 */ /* 0x040fe40000410000 */
[C---:B------:R-:W-:Y:S02]  /*c3c0*/  FMUL.FTZ R87, R0.reuse, R87 ;  /* 0x0000005700577220 */ /* 0x040fe40000410000 */
[C---:B------:R-:W-:Y:S01]  /*c3d0*/  FMUL.FTZ R90, R0.reuse, R90 ;  /* 0x0000005a005a7220 */ /* 0x040fe20000410000 */
[C---:B--2---:R-:W-:Y:S03]  /*c3e0*/  HMMA.16816.F32.BF16 R12, R168.reuse, R136, R12 ;  /* 0x00000088a80c723c */ /* 0x044fe6000004180c */
[C---:B------:R-:W-:Y:S02]  /*c3f0*/  FMUL.FTZ R91, R0.reuse, R91 ;  /* 0x0000005b005b7220 */ /* 0x040fe40000410000 */
[C---:B------:R-:W-:Y:S02]  /*c400*/  FMUL.FTZ R94, R0.reuse, R94 ;  /* 0x0000005e005e7220 */ /* 0x040fe40000410000 */
[C---:B------:R-:W-:Y:S01]  /*c410*/  FMUL.FTZ R95, R0.reuse, R95 ;  /* 0x0000005f005f7220 */ /* 0x040fe20000410000 */
[C---:B------:R-:W-:Y:S01]  /*c420*/  HMMA.16816.F32.BF16 R16, R168.reuse, R138, R16 ;  /* 0x0000008aa810723c */ /* 0x040fe20000041810 */
[----:B------:R-:W2:Y:S03]  /*c430*/  LDSM.16.MT88.4 R136, [R241+0x100] ;  /* 0x00010000f188783b */ /* 0x000ea60000004200 */
[C---:B------:R-:W-:Y:S02]  /*c440*/  FMUL.FTZ R98, R0.reuse, R98 ;  /* 0x0000006200627220 */ /* 0x040fe40000410000 */
[C---:B------:R-:W-:Y:S02]  /*c450*/  FMUL.FTZ R99, R0.reuse, R99 ;  /* 0x0000006300637220 */ /* 0x040fe40000410000 */
[C---:B------:R-:W-:Y:S04]  /*c460*/  FMUL.FTZ R102, R0.reuse, R102 ;  /* 0x0000006600667220 */ /* 0x040fe80000410000 */
        /* <DEDUP_REMOVED lines=14> */
[----:B------:R-:W-:Y:S01]  /*c550*/  FMUL.FTZ R131, R0, R131 ;  /* 0x0000008300837220 */ /* 0x000fe20000410000 */
[C---:B--2---:R-:W-:Y:S03]  /*c560*/  HMMA.16816.F32.BF16 R20, R168.reuse, R136, R20 ;  /* 0x00000088a814723c */ /* 0x044fe60000041814 */
[----:B---3--:R-:W-:Y:S04]  /*c570*/  FADD.FTZ R0, R132, R179 ;  /* 0x000000b384007221 */ /* 0x008fe80000010000 */
[----:B----4-:R-:W-:Y:S01]  /*c580*/  FADD.FTZ R0, R3, R0 ;  /* 0x0000000003007221 */ /* 0x010fe20000010000 */
[C---:B------:R-:W-:Y:S01]  /*c590*/  HMMA.16816.F32.BF16 R24, R168.reuse, R138, R24 ;  /* 0x0000008aa818723c */ /* 0x040fe20000041818 */
[----:B------:R-:W2:Y:S03]  /*c5a0*/  LDSM.16.MT88.4 R136, [R240+0x100] ;  /* 0x00010000f088783b */ /* 0x000ea60000004200 */
[----:B------:R-:W-:Y:S04]  /*c5b0*/  FADD.FTZ R0, R135, R0 ;  /* 0x0000000087007221 */ /* 0x000fe80000010000 */
[----:B-1----:R-:W-:Y:S01]  /*c5c0*/  FADD.FTZ R0, R134, R0 ;  /* 0x0000000086007221 */ /* 0x002fe20000010000 */
[C---:B--2---:R-:W-:Y:S08]  /*c5d0*/  HMMA.16816.F32.BF16 R28, R168.reuse, R136, R28 ;  /* 0x00000088a81c723c */ /* 0x044ff0000004181c */
        /* <DEDUP_REMOVED lines=41> */
[----:B------:R-:W-:Y:S02]  /*c870*/  F2FP.BF16.PACK_AB R139, R175, R174 ;  /* 0x000000aeaf8b723e */ /* 0x000fe400000010ff */
[----:B------:R2:W3:Y:S01]  /*c880*/  MUFU.EX2 R168, R154 ;  /* 0x0000009a00a87308 */ /* 0x0004e20000000800 */
[----:B------:R-:W-:Y:S04]  /*c890*/  F2FP.BF16.PACK_AB R169, R173, R172 ;  /* 0x000000acada9723e */ /* 0x000fe800000010ff */
[C---:B------:R-:W-:Y:S05]  /*c8a0*/  HMMA.16816.F32.BF16 R4, R136.reuse, R140, R4 ;  /* 0x0000008c8804723c */ /* 0x040fea0000041804 */
[----:B------:R-:W4:Y:S03]  /*c8b0*/  MUFU.EX2 R132, R159 ;  /* 0x0000009f00847308 */ /* 0x000f260000000800 */
[C---:B------:R-:W-:Y:S01]  /*c8c0*/  HMMA.16816.F32.BF16 R8, R136.reuse, R142, R8 ;  /* 0x0000008e8808723c */ /* 0x040fe20000041808 */
[----:B------:R-:W5:Y:S03]  /*c8d0*/  LDSM.16.MT88.4 R140, [R241+0x900] ;  /* 0x00090000f18c783b */ /* 0x000f660000004200 */
[----:B-1----:R-:W-:Y:S03]  /*c8e0*/  FADD.FTZ R0, R3, R0 ;  /* 0x0000000003007221 */ /* 0x002fe60000010000 */
[----:B------:R-:W-:Y:S01]  /*c8f0*/  MUFU.EX2 R170, R158 ;  /* 0x0000009e00aa7308 */ /* 0x000fe20000000800 */
[C---:B------:R-:W-:Y:S01]  /*c900*/  HMMA.16816.F32.BF16 R12, R136.reuse, R144, R12 ;  /* 0x00000090880c723c */ /* 0x040fe2000004180c */
[----:B--2---:R-:W-:Y:S03]  /*c910*/  LDSM.16.MT88.4 R152, [R237+0x1100] ;  /* 0x00110000ed98783b */ /* 0x004fe60000004200 */
[C---:B---3--:R-:W-:Y:S01]  /*c920*/  FADD.FTZ R0, R168.reuse, R0 ;  /* 0x00000000a8007221 */ /* 0x048fe20000010000 */
[----:B------:R-:W-:Y:S01]  /*c930*/  F2FP.BF16.PACK_AB R168, R168, R3 ;  /* 0x00000003a8a8723e */ /* 0x000fe200000010ff */
[----:B------:R-:W-:Y:S02]  /*c940*/  FADD.FTZ R3, R150, R148 ;  /* 0x0000009496037221 */ /* 0x000fe40000010000 */
[C---:B------:R-:W-:Y:S01]  /*c950*/  HMMA.16816.F32.BF16 R16, R136.reuse, R146, R16 ;  /* 0x000000928810723c */ /* 0x040fe20000041810 */
[----:B------:R-:W-:Y:S01]  /*c960*/  MUFU.EX2 R134, R157 ;  /* 0x0000009d00867308 */ /* 0x000fe20000000800 */
[----:B------:R-:W1:Y:S02]  /*c970*/  LDSM.16.MT88.4 R144, [R240+0x900] ;  /* 0x00090000f090783b */ /* 0x000e640000004200 */
[----:B----4-:R-:W-:Y:S07]  /*c980*/  FADD.FTZ R0, R132, R0 ;  /* 0x0000000084007221 */ /* 0x010fee0000010000 */
[----:B------:R-:W2:Y:S01]  /*c990*/  MUFU.EX2 R135, R156 ;  /* 0x0000009c00877308 */ /* 0x000ea20000000800 */
[C---:B-----5:R-:W-:Y:S08]  /*c9a0*/  HMMA.16816.F32.BF16 R20, R136.reuse, R140, R20 ;  /* 0x0000008c8814723c */ /* 0x060ff00000041814 */
[C---:B------:R-:W-:Y:S01]  /*c9b0*/  HMMA.16816.F32.BF16 R24, R136.reuse, R142, R24 ;  /* 0x0000008e8818723c */ /* 0x040fe20000041818 */
[----:B------:R-:W3:Y:S03]  /*c9c0*/  LDSM.16.MT88.4 R140, [R237+0x2100] ;  /* 0x00210000ed8c783b */ /* 0x000ee60000004200 */
[----:B--2---:R-:W-:Y:S04]  /*c9d0*/  F2FP.BF16.PACK_AB R171, R135, R134 ;  /* 0x0000008687ab723e */ /* 0x004fe800000010ff */
        /* <DEDUP_REMOVED lines=33> */
[C---:B--2---:R-:W-:Y:S07]  /*cbf0*/  HMMA.16816.F32.BF16 R116, R136.reuse, R140, R116 ;  /* 0x0000008c8874723c */ /* 0x044fee0000041874 */
[C---:B------:R-:W-:Y:S01]  /*cc00*/  FADD.FTZ R140, R170.reuse, R0 ;  /* 0x00000000aa8c7221 */ /* 0x040fe20000010000 */
[C---:B------:R-:W-:Y:S04]  /*cc10*/  HMMA.16816.F32.BF16 R120, R136.reuse, R142, R120 ;  /* 0x0000008e8878723c */ /* 0x040fe80000041878 */
[----:B------:R-:W-:Y:S01]  /*cc20*/  STL [R1+0x44], R140 ;  /* 0x0000448c01007387 */ /* 0x000fe20000100800 */
[----:B------:R-:W-:Y:S01]  /*cc30*/  F2FP.BF16.PACK_AB R170, R170, R132 ;  /* 0x00000084aaaa723e */ /* 0x000fe200000010ff */
[----:B------:R-:W-:Y:S01]  /*cc40*/  FADD.FTZ R0, R149, R3 ;  /* 0x0000000395007221 */ /* 0x000fe20000010000 */
[----:B------:R-:W-:Y:S01]  /*cc50*/  MOV R132, R2 ;  /* 0x0000000200847202 */ /* 0x000fe20000000f00 */
[C---:B-1----:R-:W-:Y:S04]  /*cc60*/  HMMA.16816.F32.BF16 R124, R136.reuse, R144, R124 ;  /* 0x00000090887c723c */ /* 0x042fe8000004187c */
[----:B------:R-:W-:Y:S04]  /*cc70*/  FADD.FTZ R0, R176, R0 ;  /* 0x00000000b0007221 */ /* 0x000fe80000010000 */
[----:B------:R-:W-:Y:S01]  /*cc80*/  FADD.FTZ R0, R174, R0 ;  /* 0x00000000ae007221 */ /* 0x000fe20000010000 */
[----:B------:R-:W-:Y:S01]  /*cc90*/  HMMA.16816.F32.BF16 R128, R136, R146, R128 ;  /* 0x000000928880723c */ /* 0x000fe20000041880 */
[----:B------:R-:W1:Y:S02]  /*cca0*/  LDSM.16.MT88.4 R144, [R238+0x1100] ;  /* 0x00110000ee90783b */ /* 0x000e640000004200 */
[----:B------:R-:W-:Y:S05]  /*ccb0*/  FADD.FTZ R0, R175, R0 ;  /* 0x00000000af007221 */ /* 0x000fea0000010000 */
[C---:B------:R-:W-:Y:S01]  /*ccc0*/  HMMA.16816.F32.BF16 R156, R168.reuse, R152, R4 ;  /* 0x00000098a89c723c */ /* 0x040fe20000041804 */
[----:B------:R-:W2:Y:S04]  /*ccd0*/  LDSM.16.MT88.4 R136, [R241+0x1100] ;  /* 0x00110000f188783b */ /* 0x000ea80000004200 */
[----:B------:R-:W-:Y:S03]  /*cce0*/  FADD.FTZ R0, R172, R0 ;  /* 0x00000000ac007221 */ /* 0x000fe60000010000 */
[C---:B------:R-:W-:Y:S01]  /*ccf0*/  HMMA.16816.F32.BF16 R152, R168.reuse, R154, R8 ;  /* 0x0000009aa898723c */ /* 0x040fe20000041808 */
[----:B------:R-:W3:Y:S03]  /*cd00*/  LDSM.16.MT88.4 R4, [R240+0x1100] ;  /* 0x00110000f004783b */ /* 0x000ee60000004200 */
[----:B------:R-:W-:Y:S04]  /*cd10*/  FADD.FTZ R0, R173, R0 ;  /* 0x00000000ad007221 */ /* 0x000fe80000010000 */
[----:B------:R-:W-:Y:S01]  /*cd20*/  FADD.FTZ R0, R134, R0 ;  /* 0x0000000086007221 */ /* 0x000fe20000010000 */
[----:B------:R-:W4:Y:S03]  /*cd30*/  LDSM.16.MT88.4 R8, [R237+0x2900] ;  /* 0x00290000ed08783b */ /* 0x000f260000004200 */
[----:B------:R-:W-:Y:S05]  /*cd40*/  FADD.FTZ R0, R135, R0 ;  /* 0x0000000087007221 */ /* 0x000fea0000010000 */
[----:B------:R-:W-:Y:S01]  /*cd50*/  STL [R1+0x4c], R0 ;  /* 0x00004c0001007387 */ /* 0x000fe20000100800 */
[C---:B-1----:R-:W-:Y:S03]  /*cd60*/  HMMA.16816.F32.BF16 R148, R168.reuse, R144, R12 ;  /* 0x00000090a894723c */ /* 0x042fe6000004180c */
[----:B------:R-:W1:Y:S05]  /*cd70*/  LDSM.16.MT88.4 R12, [R238+0x2900] ;  /* 0x00290000ee0c783b */ /* 0x000e6a0000004200 */
        /* <DEDUP_REMOVED lines=39> */
[----:B------:R-:W-:-:S07]  /*cff0*/  @P0 BRA `(.L_x_427) ;  /* 0xffffd24000000947 */ /* 0x000fce000383ffff */
.L_x_422:
[----:B------:R-:W-:-:S06]  /*d000*/  UISETP.GE.AND UP0, UPT, UR24, UR8, UPT ;  /* 0x000000081800728c */ /* 0x000fcc000bf06270 */
[----:B------:R-:W-:-:S13]  /*d010*/  PLOP3.LUT P0, PT, PT, PT, UP0, 0x40, 0x0 ;  /* 0x000000000000781c */ /* 0x000fda0003f0e808 */
[----:B------:R-:W-:Y:S05]  /*d020*/  @P0 BRA `(.L_x_428) ;  /* 0x00003cf000000947 */ /* 0x000fea0003800000 */
[----:B------:R-:W1:Y:S04]  /*d030*/  S2R R0, SR_TID.X ;  /* 0x0000000000007919 */ /* 0x000e680000002100 */
[----:B------:R-:W2:Y:S01]  /*d040*/  LDL.LU R2, [R1+0x6c] ;  /* 0x00006c0001027983 */ /* 0x000ea20000300800 */
[----:B-1----:R-:W-:-:S04]  /*d050*/  SHF.R.S32.HI R3, RZ, 0x1f, R0 ;  /* 0x0000001fff037819 */ /* 0x002fc80000011400 */
[----:B------:R-:W-:Y:S02]  /*d060*/  LEA.HI R3, R3, R0, RZ, 0x3 ;  /* 0x0000000003037211 */ /* 0x000fe400078f18ff */
[----:B------:R-:W2:Y:S02]  /*d070*/  LDL R0, [R1+0x30] ;  /* 0x0000300001007983 */ /* 0x000ea40000100800 */
[----:B------:R-:W-:Y:S01]  /*d080*/  SHF.R.S32.HI R3, RZ, 0x3, R3 ;  /* 0x00000003ff037819 */ /* 0x000fe20000011403 */
[----:B------:R-:W-:Y:S02]  /*d090*/  IMAD.MOV.U32 R135, RZ, RZ, R132 ;  /* 0x000000ffff877224 */ /* 0x000fe400078e0084 */
[----:B------:R-:W-:Y:S01]  /*d0a0*/  IMAD.MOV.U32 R134, RZ, RZ, R133 ;  /* 0x000000ffff867224 */ /* 0x000fe200078e0085 */
[----:B------:R-:W-:Y:S02]  /*d0b0*/  IADD3 R3, -R3, 0x30, RZ ;  /* 0x0000003003037810 */ /* 0x000fe40007ffe1ff */
[C---:B--2---:R-:W-:Y:S01]  /*d0c0*/  SHF.L.U64.HI R2, R0.reuse, 0x1, R2 ;  /* 0x0000000100027819 */ /* 0x044fe20000010202 */
[----:B------:R-:W-:-:S04]  /*d0d0*/  IMAD.SHL.U32 R0, R0, 0x2, RZ ;  /* 0x0000000200007824 */ /* 0x000fc800078e00ff */
[----:B------:R1:W-:Y:S04]  /*d0e0*/  STL [R1+0x3c], R2 ;  /* 0x00003c0201007387 */ /* 0x0003e80000100800 */
[----:B------:R1:W-:Y:S02]  /*d0f0*/  STL [R1+0x40], R0 ;  /* 0x0000400001007387 */ /* 0x0003e40000100800 */
.L_x_441:
[----:B------:R-:W2:Y:S01]  /*d100*/  LDL R4, [R1+0x28] ;  /* 0x0000280001047983 */ /* 0x000ea20000100800 */
[----:B------:R-:W-:Y:S04]  /*d110*/  DEPBAR.LE SB0, 0x0 ;  /* 0x000080000000791a */ /* 0x000fe80000000000 */
[----:B------:R-:W3:Y:S01]  /*d120*/  LDL R8, [R1+0x3c] ;  /* 0x00003c0001087983 */ /* 0x000ee20000100800 */
[----:B------:R-:W-:Y:S03]  /*d130*/  BSSY B0, `(.L_x_429) ;  /* 0x000005f000007945 */ /* 0x000fe60003800000 */
[----:B------:R-:W4:Y:S04]  /*d140*/  LDL R6, [R1+0x24] ;  /* 0x0000240001067983 */ /* 0x000f280000100800 */
[----:B------:R-:W2:Y:S04]  /*d150*/  LDL R132, [R1+0x4] ;  /* 0x0000040001847983 */ /* 0x000ea80000100800 */
[----:B------:R-:W3:Y:S04]  /*d160*/  LDL R133, [R1+0x30] ;  /* 0x0000300001857983 */ /* 0x000ee80000100800 */
[----:B------:R-:W4:Y:S04]  /*d170*/  LDL R23, [R1] ;  /* 0x0000000001177983 */ /* 0x000f280000100800 */
        /* <DEDUP_REMOVED lines=8> */
[----:B------:R-:W-:Y:S06]  /*d200*/  BAR.SYNC.DEFER_BLOCKING 0x0 ;  /* 0x0000000000007b1d */ /* 0x000fec0000010000 */
[----:B------:R-:W-:Y:S04]  /*d210*/  LDSM.16.M88.4 R16, [R236+0x10900] ;  /* 0x01090000ec10783b */ /* 0x000fe80000000200 */
[----:B------:R-:W-:Y:S04]  /*d220*/  LDSM.16.M88.4 R24, [R236+0x11100] ;  /* 0x01110000ec18783b */ /* 0x000fe80000000200 */
[----:B------:R-:W-:Y:S04]  /*d230*/  LDSM.16.M88.4 R168, [R243] ;  /* 0x00000000f3a8783b */ /* 0x000fe80000000200 */
[----:B--2---:R-:W-:Y:S01]  /*d240*/  LDSM.16.M88.4 R172, [R132] ;  /* 0x0000000084ac783b */ /* 0x004fe20000000200 */
[----:B-1----:R-:W-:Y:S01]  /*d250*/  SHF.R.S32.HI R0, RZ, 0x1f, R4 ;  /* 0x0000001fff007819 */ /* 0x002fe20000011404 */
[----:B------:R-:W-:Y:S01]  /*d260*/  IMAD.WIDE.U32 R2, R4, c[0x0][0x208], RZ ;  /* 0x0000820004027a25 */ /* 0x000fe200078e00ff */
[----:B---3--:R-:W-:Y:S03]  /*d270*/  ISETP.GE.AND P1, PT, R133, c[0x0][0x1d4], PT ;  /* 0x0000750085007a0c */ /* 0x008fe60003f26270 */
[----:B------:R-:W-:Y:S01]  /*d280*/  IMAD R0, R0, c[0x0][0x208], RZ ;  /* 0x0000820000007a24 */ /* 0x000fe200078e02ff */
[----:B----4-:R-:W-:Y:S03]  /*d290*/  LDSM.16.M88.4 R176, [R23] ;  /* 0x0000000017b0783b */ /* 0x010fe60000000200 */
[----:B------:R-:W-:Y:S01]  /*d2a0*/  IMAD R0, R4, c[0x0][0x20c], R0 ;  /* 0x0000830004007a24 */ /* 0x000fe200078e0200 */
[----:B------:R-:W-:Y:S03]  /*d2b0*/  SHF.R.S32.HI R4, RZ, 0x1f, R6 ;  /* 0x0000001fff047819 */ /* 0x000fe60000011406 */
[----:B------:R-:W-:Y:S02]  /*d2c0*/  IMAD.IADD R3, R3, 0x1, R0 ;  /* 0x0000000103037824 */ /* 0x000fe400078e0200 */
[----:B------:R-:W-:Y:S02]  /*d2d0*/  IMAD R4, R4, c[0x0][0x218], RZ ;  /* 0x0000860004047a24 */ /* 0x000fe400078e02ff */
[C---:B------:R-:W-:Y:S04]  /*d2e0*/  IMAD.WIDE.U32 R2, R6.reuse, c[0x0][0x218], R2 ;  /* 0x0000860006027a25 */ /* 0x040fe800078e0002 */
[----:B------:R-:W-:Y:S01]  /*d2f0*/  IMAD R4, R6, c[0x0][0x21c], R4 ;  /* 0x0000870006047a24 */ /* 0x000fe200078e0204 */
[----:B------:R-:W-:Y:S01]  /*d300*/  IADD3 R0, P0, R2, UR14, RZ ;  /* 0x0000000e02007c10 */ /* 0x000fe2000ff1e0ff */
[C---:B------:R-:W-:Y:S01]  /*d310*/  IMAD.SHL.U32 R21, R14.reuse, 0x2, RZ ;  /* 0x000000020e157824 */ /* 0x040fe200078e00ff */
[----:B------:R-:W-:Y:S02]  /*d320*/  SHF.L.U64.HI R14, R14, 0x1, R22 ;  /* 0x000000010e0e7819 */ /* 0x000fe40000010216 */
[----:B------:R-:W-:Y:S02]  /*d330*/  IADD3.X R3, R3, UR16, R4, P0, !PT ;  /* 0x0000001003037c10 */ /* 0x000fe400087fe404 */
[----:B------:R-:W-:Y:S01]  /*d340*/  STL [R1+0x18], R21 ;  /* 0x0000181501007387 */ /* 0x000fe20000100800 */
[C---:B------:R-:W-:Y:S03]  /*d350*/  LEA R6, P0, R0.reuse, c[0x0][0x1f8], 0x1 ;  /* 0x00007e0000067a11 */ /* 0x040fe600078008ff */
[----:B------:R-:W-:Y:S01]  /*d360*/  STL [R1+0x1c], R14 ;  /* 0x00001c0e01007387 */ /* 0x000fe20000100800 */
[----:B------:R-:W-:Y:S03]  /*d370*/  LEA.HI.X R3, R0, c[0x0][0x1fc], R3, 0x1, P0 ;  /* 0x00007f0000037a11 */ /* 0x000fe600000f0c03 */
[----:B------:R-:W1:Y:S04]  /*d380*/  SHFL.IDX PT, R0, R6, RZ, 0x181f ;  /* 0x00181fff06007589 */ /* 0x000e6800000e0000 */
[----:B------:R-:W2:Y:S01]  /*d390*/  SHFL.IDX PT, R2, R3, RZ, 0x181f ;  /* 0x00181fff03027589 */ /* 0x000ea200000e0000 */
[----:B-1----:R-:W-:Y:S05]  /*d3a0*/  IADD3 R4, P0, R0, R5, RZ ;  /* 0x0000000500047210 */ /* 0x002fea0007f1e0ff */
[----:B--2---:R-:W-:Y:S02]  /*d3b0*/  IMAD.X R5, R2, 0x1, R8, P0 ;  /* 0x0000000102057824 */ /* 0x004fe400000e0608 */
[----:B------:R-:W1:Y:S04]  /*d3c0*/  LDSM.16.M88.4 R8, [R236+0x10100] ;  /* 0x01010000ec08783b */ /* 0x000e680000000200 */
[----:B------:R-:W-:Y:S01]  /*d3d0*/  @!PT LDS RZ, [RZ] ;  /* 0x00000000fffff984 */ /* 0x000fe20000000800 */
[----:B------:R-:W-:Y:S01]  /*d3e0*/  @!PT LDS RZ, [RZ] ;  /* 0x00000000fffff984 */ /* 0x000fe20000000800 */
[----:B------:R-:W-:Y:S01]  /*d3f0*/  @!PT LDS RZ, [RZ] ;  /* 0x00000000fffff984 */ /* 0x000fe20000000800 */
[----:B------:R2:W-:Y:S02]  /*d400*/  LDGSTS.E.BYPASS.LTC128B.128 [R7+0x100], [R4.64], !P1 ;  /* 0x0010000004077fae */ /* 0x0005e4000c901d56 */
[----:B--2---:R-:W-:Y:S05]  /*d410*/  IADD3 R4, P0, R0, R21, RZ ;  /* 0x0000001500047210 */ /* 0x004fea0007f1e0ff */
[----:B------:R-:W-:Y:S02]  /*d420*/  IMAD.X R5, R2, 0x1, R14, P0 ;  /* 0x0000000102057824 */ /* 0x000fe400000e060e */
[C---:B------:R-:W-:Y:S01]  /*d430*/  IMAD.SHL.U32 R14, R13.reuse, 0x2, RZ ;  /* 0x000000020d0e7824 */ /* 0x040fe200078e00ff */
[----:B------:R-:W-:Y:S02]  /*d440*/  SHF.L.U64.HI R13, R13, 0x1, R20 ;  /* 0x000000010d0d7819 */ /* 0x000fe40000010214 */
[----:B------:R2:W-:Y:S04]  /*d450*/  LDGSTS.E.BYPASS.LTC128B.128 [R7+0x1900], [R4.64], !P6 ;  /* 0x0190000004077fae */ /* 0x0005e8000f101d56 */
[----:B------:R3:W-:Y:S04]  /*d460*/  STL [R1+0xc], R14 ;  /* 0x00000c0e01007387 */ /* 0x0007e80000100800 */
[----:B------:R4:W-:Y:S01]  /*d470*/  STL [R1+0x14], R13 ;  /* 0x0000140d01007387 */ /* 0x0009e20000100800 */
[----:B--2---:R-:W-:Y:S01]  /*d480*/  IADD3 R4, P0, R0, R14, RZ ;  /* 0x0000000e00047210 */ /* 0x004fe20007f1e0ff */
[C---:B---3--:R-:W-:Y:S01]  /*d490*/  IMAD.SHL.U32 R14, R12.reuse, 0x2, RZ ;  /* 0x000000020c0e7824 */ /* 0x048fe200078e00ff */
[----:B------:R-:W-:Y:S03]  /*d4a0*/  SHF.L.U64.HI R12, R12, 0x1, R15 ;  /* 0x000000010c0c7819 */ /* 0x000fe6000001020f */
[----:B------:R-:W-:Y:S02]  /*d4b0*/  IMAD.X R5, R2, 0x1, R13, P0 ;  /* 0x0000000102057824 */ /* 0x000fe400000e060d */
[----:B----4-:R-:W2:Y:S04]  /*d4c0*/  S2R R13, SR_TID.X ;  /* 0x00000000000d7919 */ /* 0x010ea80000002100 */
[----:B------:R3:W-:Y:S04]  /*d4d0*/  LDGSTS.E.BYPASS.LTC128B.128 [R7+0x3100], [R4.64], !P5 ;  /* 0x0310000004077fae */ /* 0x0007e8000e901d56 */
[----:B------:R4:W-:Y:S04]  /*d4e0*/  STL [R1+0x10], R14 ;  /* 0x0000100e01007387 */ /* 0x0009e80000100800 */
[----:B------:R4:W-:Y:S01]  /*d4f0*/  STL [R1+0x20], R12 ;  /* 0x0000200c01007387 */ /* 0x0009e20000100800 */
[----:B--2---:R-:W-:Y:S02]  /*d500*/  ISETP.GT.AND P1, PT, R13, 0x7f, PT ;  /* 0x0000007f0d00780c */ /* 0x004fe40003f24270 */
[----:B---3--:R-:W-:Y:S05]  /*d510*/  IADD3 R4, P0, R0, R14, RZ ;  /* 0x0000000e00047210 */ /* 0x008fea0007f1e0ff */
[----:B------:R-:W-:Y:S05]  /*d520*/  IMAD.X R5, R2, 0x1, R12, P0 ;  /* 0x0000000102057824 */ /* 0x000fea00000e060c */
[----:B------:R4:W-:Y:S01]  /*d530*/  LDGSTS.E.BYPASS.LTC128B.128 [R7+0x4900], [R4.64], !P4 ;  /* 0x0490000004077fae */ /* 0x0009e2000e101d56 */
[----:B------:R-:W-:-:S05]  /*d540*/  @P1 BRA `(.L_x_430) ;  /* 0x000001d000001947 */ /* 0x000fca0003800000 */
[----:B-1----:R-:W-:-:S05]  /*d550*/  BRA.DIV ~URZ, `(.L_x_431) ;  /* 0x000066427f007947 */ /* 0x002fca000b800000 */
[----:B----4-:R1:W2:Y:S04]  /*d560*/  SHFL.IDX PT, R4, R3, 0x1, 0x181f ;  /* 0x00381f0003047f89 */ /* 0x0102a800000e0000 */
[----:B------:R1:W3:Y:S02]  /*d570*/  SHFL.IDX PT, R0, R6, 0x1, 0x181f ;  /* 0x00381f0006007f89 */ /* 0x0002e400000e0000 */
.L_x_448:
[----:B------:R-:W4:Y:S04]  /*d580*/  LDL R7, [R1+0x30] ;  /* 0x0000300001077983 */ /* 0x000f280000100800 */
[----:B-1-3--:R-:W3:Y:S04]  /*d590*/  LDL R6, [R1+0x40] ;  /* 0x0000400001067983 */ /* 0x00aee80000100800 */
[----:B--2---:R-:W2:Y:S04]  /*d5a0*/  LDL R3, [R1+0x3c] ;  /* 0x00003c0001037983 */ /* 0x004ea80000100800 */
[----:B------:R-:W2:Y:S04]  /*d5b0*/  LDL R2, [R1+0x18] ;  /* 0x0000180001027983 */ /* 0x000ea80000100800 */
[----:B------:R-:W2:Y:S04]  /*d5c0*/  LDL R20, [R1+0x1c] ;  /* 0x00001c0001147983 */ /* 0x000ea80000100800 */
[----:B------:R-:W2:Y:S04]  /*d5d0*/  LDL R5, [R1+0x8] ;  /* 0x0000080001057983 */ /* 0x000ea80000100800 */
[----:B------:R-:W2:Y:S04]  /*d5e0*/  LDL R15, [R1+0xc] ;  /* 0x00000c00010f7983 */ /* 0x000ea80000100800 */
[----:B------:R-:W2:Y:S04]  /*d5f0*/  LDL R14, [R1+0x14] ;  /* 0x00001400010e7983 */ /* 0x000ea80000100800 */
[----:B------:R-:W2:Y:S04]  /*d600*/  LDL R13, [R1+0x10] ;  /* 0x00001000010d7983 */ /* 0x000ea80000100800 */
[----:B------:R-:W2:Y:S01]  /*d610*/  LDL R12, [R1+0x20] ;  /* 0x00002000010c7983 */ /* 0x000ea20000100800 */
[----:B----4-:R-:W-:Y:S02]  /*d620*/  ISETP.GE.AND P1, PT, R7, c[0x0][0x1d4], PT ;  /* 0x0000750007007a0c */ /* 0x010fe40003f26270 */
[----:B---3--:R-:W-:Y:S05]  /*d630*/  IADD3 R6, P0, R0, R6, RZ ;  /* 0x0000000600067210 */ /* 0x008fea0007f1e0ff */
[----:B--2---:R-:W-:Y:S01]  /*d640*/  IMAD.X R7, R4, 0x1, R3, P0 ;  /* 0x0000000104077824 */ /* 0x004fe200000e0603 */
[----:B------:R-:W-:Y:S05]  /*d650*/  IADD3 R2, P0, R0, R2, RZ ;  /* 0x0000000200027210 */ /* 0x000fea0007f1e0ff */
[----:B------:R-:W-:Y:S01]  /*d660*/  IMAD.X R3, R4, 0x1, R20, P0 ;  /* 0x0000000104037824 */ /* 0x000fe200000e0614 */
[----:B------:R-:W-:Y:S01]  /*d670*/  @!PT LDS RZ, [RZ] ;  /* 0x00000000fffff984 */ /* 0x000fe20000000800 */
[----:B------:R-:W-:Y:S01]  /*d680*/  @!PT LDS RZ, [RZ] ;  /* 0x00000000fffff984 */ /* 0x000fe20000000800 */
[----:B------:R-:W-:Y:S01]  /*d690*/  @!PT LDS RZ, [RZ] ;  /* 0x00000000fffff984 */ /* 0x000fe20000000800 */
[----:B------:R1:W-:Y:S04]  /*d6a0*/  LDGSTS.E.BYPASS.LTC128B.128 [R5+0x1100], [R6.64], !P1 ;  /* 0x0110000006057fae */ /* 0x0003e8000c901d56 */
[----:B------:R2:W-:Y:S02]  /*d6b0*/  LDGSTS.E.BYPASS.LTC128B.128 [R5+0x2900], [R2.64], !P6 ;  /* 0x0290000002057fae */ /* 0x0005e4000f101d56 */
[----:B--2---:R-:W-:Y:S05]  /*d6c0*/  IADD3 R2, P0, R0, R15, RZ ;  /* 0x0000000f00027210 */ /* 0x004fea0007f1e0ff */
[----:B------:R-:W-:Y:S05]  /*d6d0*/  IMAD.X R3, R4, 0x1, R14, P0 ;  /* 0x0000000104037824 */ /* 0x000fea00000e060e */
[----:B------:R2:W-:Y:S02]  /*d6e0*/  LDGSTS.E.BYPASS.LTC128B.128 [R5+0x4100], [R2.64], !P5 ;  /* 0x0410000002057fae */ /* 0x0005e4000e901d56 */
[----:B--2---:R-:W-:Y:S05]  /*d6f0*/  IADD3 R2, P0, R0, R13, RZ ;  /* 0x0000000d00027210 */ /* 0x004fea0007f1e0ff */
[----:B------:R-:W-:Y:S05]  /*d700*/  IMAD.X R3, R4, 0x1, R12, P0 ;  /* 0x0000000104037824 */ /* 0x000fea00000e060c */
[----:B------:R1:W-:Y:S03]  /*d710*/  LDGSTS.E.BYPASS.LTC128B.128 [R5+0x5900], [R2.64], !P4 ;  /* 0x0590000002057fae */ /* 0x0003e6000e101d56 */
.L_x_430:
[----:B-1----:R-:W-:Y:S05]  /*d720*/  BSYNC B0 ;  /* 0x0000000000007941 */ /* 0x002fea0003800000 */
.L_x_429:
[----:B------:R-:W0:Y:S01]  /*d730*/  LDGDEPBAR ;  /* 0x00000000000079af */ /* 0x000e220000000000 */
[----:B------:R-:W-:Y:S01]  /*d740*/  WARPSYNC 0xffffffff ;  /* 0xffffffff00007948 */ /* 0x000fe20003800000 */
[C---:B----45:R-:W-:Y:S01]  /*d750*/  HMMA.16816.F32.BF16 R4, R160.reuse, R8, RZ ;  /* 0x00000008a004723c */ /* 0x070fe200000418ff */
        /* <DEDUP_REMOVED lines=146> */
[----:B------:R-:W3:Y:S02]  /*e080*/  LDL.LU R173, [R1+0x18] ;  /* 0x0000180001ad7983 */ /* 0x000ee40000300800 */
[----:B------:R-:W-:Y:S02]  /*e090*/  ISETP.NE.AND P1, PT, R2, 0x1, PT ;  /* 0x000000010200780c */ /* 0x000fe40003f25270 */
[----:B------:R-:W4:Y:S01]  /*e0a0*/  LDL.LU R170, [R1+0x1c] ;  /* 0x00001c0001aa7983 */ /* 0x000f220000300800 */
[----:B------:R-:W-:Y:S03]  /*e0b0*/  IMAD.U32 R2, RZ, RZ, UR4 ;  /* 0x00000004ff027e24 */ /* 0x000fe6000f8e00ff */
[----:B------:R-:W5:Y:S04]  /*e0c0*/  LDL.LU R171, [R1+0xc] ;  /* 0x00000c0001ab7983 */ /* 0x000f680000300800 */
[----:B------:R-:W3:Y:S04]  /*e0d0*/  LDL.LU R174, [R1+0x14] ;  /* 0x0000140001ae7983 */ /* 0x000ee80000300800 */
[----:B------:R-:W3:Y:S04]  /*e0e0*/  LDL R175, [R1+0x30] ;  /* 0x0000300001af7983 */ /* 0x000ee80000100800 */
[----:B------:R-:W4:Y:S04]  /*e0f0*/  LDL R169, [R1+0x40] ;  /* 0x0000400001a97983 */ /* 0x000f280000100800 */
[----:B------:R-:W4:Y:S04]  /*e100*/  LDL R178, [R1+0x3c] ;  /* 0x00003c0001b27983 */ /* 0x000f280000100800 */
[----:B------:R-:W4:Y:S04]  /*e110*/  LDL.LU R179, [R1+0x10] ;  /* 0x0000100001b37983 */ /* 0x000f280000300800 */
[----:B------:R-:W4:Y:S04]  /*e120*/  LDL.LU R176, [R1+0x20] ;  /* 0x0000200001b07983 */ /* 0x000f280000300800 */
[----:B------:R-:W4:Y:S01]  /*e130*/  LDL R177, [R1+0x8] ;  /* 0x0000080001b17983 */ /* 0x000f220000100800 */
[----:B--2---:R-:W-:Y:S05]  /*e140*/  IADD3 R2, R2, -0x30, R0 ;  /* 0xffffffd002027810 */ /* 0x004fea0007ffe000 */
[----:B------:R-:W-:Y:S04]  /*e150*/  @P1 IMAD.HI.U32 R3, R2, c[0x0][0x2bc], RZ ;  /* 0x0000af0002031a27 */ /* 0x000fe800078e00ff */
[----:B------:R-:W-:Y:S01]  /*e160*/  IMAD.MOV.U32 R0, RZ, RZ, R2 ;  /* 0x000000ffff007224 */ /* 0x000fe200078e0002 */
[----:B------:R-:W-:Y:S04]  /*e170*/  @P1 SHF.R.U32.HI R0, RZ, c[0x0][0x2c0], R3 ;  /* 0x0000b000ff001a19 */ /* 0x000fe80000011603 */
[C---:B------:R-:W-:Y:S04]  /*e180*/  @!P3 IADD3 R3, P0, R0.reuse, UR20, RZ ;  /* 0x000000140003bc10 */ /* 0x040fe8000ff1e0ff */
[----:B------:R-:W-:Y:S01]  /*e190*/  @!P3 LEA.HI.X.SX32 R133, R0, UR7, 0x1, P0 ;  /* 0x000000070085bc11 */ /* 0x000fe200080f0eff */
[----:B------:R-:W-:Y:S01]  /*e1a0*/  IMAD.MOV R0, RZ, RZ, -R0 ;  /* 0x000000ffff007224 */ /* 0x000fe200078e0a00 */
[----:B------:R-:W-:Y:S02]  /*e1b0*/  @!P3 LEA R132, P0, R3, c[0x0][0x2a0], 0x2 ;  /* 0x0000a8000384ba11 */ /* 0x000fe400078010ff */
[----:B---3--:R-:W-:Y:S01]  /*e1c0*/  ISETP.GE.AND P2, PT, R175, c[0x0][0x1d4], PT ;  /* 0x00007500af007a0c */ /* 0x008fe20003f46270 */
        /* <DEDUP_REMOVED lines=9> */
[----:B--2---:R-:W1:Y:S02]  /*e260*/  S2R R133, SR_TID.X ;  /* 0x0000000000857919 */ /* 0x004e640000002100 */
[----:B-1----:R-:W-:Y:S04]  /*e270*/  SHF.R.S32.HI R172, RZ, 0x1f, R133 ;  /* 0x0000001fffac7819 */ /* 0x002fe80000011485 */
[----:B------:R-:W-:Y:S04]  /*e280*/  LEA.HI R172, R172, R133, RZ, 0x3 ;  /* 0x00000085acac7211 */ /* 0x000fe800078f18ff */
[----:B------:R-:W-:Y:S04]  /*e290*/  SHF.R.S32.HI R172, RZ, 0x3, R172 ;  /* 0x00000003ffac7819 */ /* 0x000fe800000114ac */
[----:B------:R-:W-:Y:S04]  /*e2a0*/  IADD3 R172, -R172, 0x30, RZ ;  /* 0x00000030acac7810 */ /* 0x000fe80007ffe1ff */
[----:B------:R-:W-:Y:S01]  /*e2b0*/  ISETP.GE.AND P1, PT, R172, 0x1, PT ;  /* 0x00000001ac00780c */ /* 0x000fe20003f26270 */
[----:B---3--:R1:W-:Y:S01]  /*e2c0*/  STL [R1+0x24], R168 ;  /* 0x000024a801007387 */ /* 0x0083e20000100800 */
[----:B------:R-:W-:Y:S01]  /*e2d0*/  SHF.R.S32.HI R132, RZ, 0x1f, R168 ;  /* 0x0000001fff847819 */ /* 0x000fe200000114a8 */
[----:B------:R-:W-:Y:S04]  /*e2e0*/  IMAD.WIDE.U32 R2, R168, c[0x0][0x1f0], R2 ;  /* 0x00007c00a8027a25 */ /* 0x000fe800078e0002 */
[----:B------:R-:W-:Y:S01]  /*e2f0*/  IMAD R132, R132, c[0x0][0x1f0], RZ ;  /* 0x00007c0084847a24 */ /* 0x000fe200078e02ff */
[----:B------:R-:W-:Y:S03]  /*e300*/  IADD3 R0, P0, R2, UR18, RZ ;  /* 0x0000001202007c10 */ /* 0x000fe6000ff1e0ff */
[----:B------:R-:W-:Y:S05]  /*e310*/  IMAD R132, R168, c[0x0][0x1f4], R132 ;  /* 0x00007d00a8847a24 */ /* 0x000fea00078e0284 */
[----:B------:R-:W-:Y:S02]  /*e320*/  IADD3.X R3, R3, UR6, R132, P0, !PT ;  /* 0x0000000603037c10 */ /* 0x000fe400087fe484 */
[C---:B-1----:R-:W-:Y:S04]  /*e330*/  LEA R168, P0, R0.reuse, c[0x0][0x1c8], 0x1 ;  /* 0x0000720000a87a11 */ /* 0x042fe800078008ff */
[----:B------:R-:W-:Y:S02]  /*e340*/  LEA.HI.X R3, R0, c[0x0][0x1cc], R3, 0x1, P0 ;  /* 0x0000730000037a11 */ /* 0x000fe400000f0c03 */
[----:B------:R-:W4:Y:S04]  /*e350*/  SHFL.IDX PT, R0, R168, RZ, 0x181f ;  /* 0x00181fffa8007589 */ /* 0x000f2800000e0000 */
[----:B------:R-:W1:Y:S01]  /*e360*/  SHFL.IDX PT, R2, R3, RZ, 0x181f ;  /* 0x00181fff03027589 */ /* 0x000e6200000e0000 */
[----:B----4-:R-:W-:Y:S05]  /*e370*/  @P1 IADD3 R132, P0, R0, R169, RZ ;  /* 0x000000a900841210 */ /* 0x010fea0007f1e0ff */
[----:B-1----:R-:W-:Y:S05]  /*e380*/  @P1 IMAD.X R133, R2, 0x1, R178, P0 ;  /* 0x0000000102851824 */ /* 0x002fea00000e06b2 */
[----:B------:R-:W-:Y:S01]  /*e390*/  @!PT LDS RZ, [RZ] ;  /* 0x00000000fffff984 */ /* 0x000fe20000000800 */
[----:B------:R1:W-:Y:S02]  /*e3a0*/  @P1 LDGSTS.E.BYPASS.LTC128B.128 [R177+0x10100], [R132.64], !P2 ;  /* 0x1010000084b11fae */ /* 0x0003e4000d101d56 */
[----:B-1----:R-:W-:Y:S05]  /*e3b0*/  @P1 IADD3 R132, P0, R0, R173, RZ ;  /* 0x000000ad00841210 */ /* 0x002fea0007f1e0ff */
[----:B------:R-:W-:Y:S05]  /*e3c0*/  @P1 IMAD.X R133, R2, 0x1, R170, P0 ;  /* 0x0000000102851824 */ /* 0x000fea00000e06aa */
[----:B------:R5:W-:Y:S02]  /*e3d0*/  @P1 LDGSTS.E.BYPASS.LTC128B.128 [R177+0x11900], [R132.64], !P6 ;  /* 0x1190000084b11fae */ /* 0x000be4000f101d56 */
[----:B-----5:R-:W-:Y:S05]  /*e3e0*/  @P1 IADD3 R132, P0, R0, R171, RZ ;  /* 0x000000ab00841210 */ /* 0x020fea0007f1e0ff */
[----:B------:R-:W-:Y:S05]  /*e3f0*/  @P1 IMAD.X R133, R2, 0x1, R174, P0 ;  /* 0x0000000102851824 */ /* 0x000fea00000e06ae */
[----:B------:R1:W-:Y:S02]  /*e400*/  @P1 LDGSTS.E.BYPASS.LTC128B.128 [R177+0x13100], [R132.64], !P5 ;  /* 0x1310000084b11fae */ /* 0x0003e4000e901d56 */
[----:B-1----:R-:W-:Y:S02]  /*e410*/  @P1 IADD3 R132, P0, R0, R179, RZ ;  /* 0x000000b300841210 */ /* 0x002fe40007f1e0ff */
[----:B------:R-:W1:Y:S03]  /*e420*/  SHFL.IDX PT, R0, R168, 0x1, 0x181f ;  /* 0x00381f00a8007f89 */ /* 0x000e6600000e0000 */
[----:B------:R-:W-:Y:S01]  /*e430*/  @P1 IMAD.X R133, R2, 0x1, R176, P0 ;  /* 0x0000000102851824 */ /* 0x000fe200000e06b0 */
[----:B------:R-:W-:Y:S01]  /*e440*/  ISETP.GE.AND P0, PT, R172, 0x21, PT ;  /* 0x00000021ac00780c */ /* 0x000fe20003f06270 */
[----:B------:R-:W2:Y:S04]  /*e450*/  SHFL.IDX PT, R2, R3, 0x1, 0x181f ;  /* 0x00381f0003027f89 */ /* 0x000ea800000e0000 */
[----:B------:R3:W-:Y:S08]  /*e460*/  @P1 LDGSTS.E.BYPASS.LTC128B.128 [R177+0x14900], [R132.64], !P4 ;  /* 0x1490000084b11fae */ /* 0x0007f0000e101d56 */
[C---:B-1----:R-:W-:Y:S02]  /*e470*/  @P0 IADD3 R172, P2, R0.reuse, R173, RZ ;  /* 0x000000ad00ac0210 */ /* 0x042fe40007f5e0ff */
[----:B------:R-:W-:Y:S03]  /*e480*/  @P0 IADD3 R168, P1, R0, R169, RZ ;  /* 0x000000a900a80210 */ /* 0x000fe60007f3e0ff */
[----:B--2---:R-:W-:Y:S01]  /*e490*/  @P0 IMAD.X R173, R2, 0x1, R170, P2 ;  /* 0x0000000102ad0824 */ /* 0x004fe200010e06aa */
[----:B------:R-:W-:Y:S01]  /*e4a0*/  @P0 IADD3 R170, P2, R0, R171, RZ ;  /* 0x000000ab00aa0210 */ /* 0x000fe20007f5e0ff */
[C---:B------:R-:W-:Y:S04]  /*e4b0*/  @P0 IMAD.X R169, R2.reuse, 0x1, R178, P1 ;  /* 0x0000000102a90824 */ /* 0x040fe800008e06b2 */
[----:B------:R-:W-:Y:S01]  /*e4c0*/  @P0 IMAD.X R171, R2, 0x1, R174, P2 ;  /* 0x0000000102ab0824 */ /* 0x000fe200010e06ae */
[----:B------:R-:W-:Y:S02]  /*e4d0*/  ISETP.GE.AND P2, PT, R175, c[0x0][0x1d4], PT ;  /* 0x00007500af007a0c */ /* 0x000fe40003f46270 */
[----:B---3--:R-:W-:Y:S05]  /*e4e0*/  @P0 IADD3 R132, P1, R0, R179, RZ ;  /* 0x000000b300840210 */ /* 0x008fea0007f3e0ff */
[----:B------:R-:W-:Y:S06]  /*e4f0*/  @P0 IMAD.X R133, R2, 0x1, R176, P1 ;  /* 0x0000000102850824 */ /* 0x000fec00008e06b0 */
[----:B------:R1:W-:Y:S04]  /*e500*/  @P0 LDGSTS.E.BYPASS.LTC128B.128 [R177+0x11100], [R168.64], !P2 ;  /* 0x11100000a8b10fae */ /* 0x0003e8000d101d56 */
[----:B------:R1:W-:Y:S04]  /*e510*/  @P0 LDGSTS.E.BYPASS.LTC128B.128 [R177+0x12900], [R172.64], !P6 ;  /* 0x12900000acb10fae */ /* 0x0003e8000f101d56 */
[----:B------:R1:W-:Y:S04]  /*e520*/  @P0 LDGSTS.E.BYPASS.LTC128B.128 [R177+0x14100], [R170.64], !P5 ;  /* 0x14100000aab10fae */ /* 0x0003e8000e901d56 */
[----:B------:R1:W-:Y:S02]  /*e530*/  @P0 LDGSTS.E.BYPASS.LTC128B.128 [R177+0x15900], [R132.64], !P4 ;  /* 0x1590000084b10fae */ /* 0x0003e4000e101d56 */
.L_x_432:
[----:B------:R-:W2:Y:S01]  /*e540*/  LDL R2, [R1+0x5c] ;  /* 0x00005c0001027983 */ /* 0x000ea20000100800 */
[----:B------:R-:W-:Y:S02]  /*e550*/  UISETP.NE.AND UP1, UPT, UR13, URZ, UPT ;  /* 0x0000003f0d00728c */ /* 0x000fe4000bf25270 */
[----:B------:R-:W-:Y:S01]  /*e560*/  UIMAD UR4, UR24, -0x30, URZ ;  /* 0xffffffd0180478a4 */ /* 0x000fe2000f8e023f */
[----:B-1----:R-:W3:Y:S01]  /*e570*/  LDL R168, [R1+0x58] ;  /* 0x0000580001a87983 */ /* 0x002ee20000100800 */
[----:B------:R-:W-:Y:S02]  /*e580*/  UISETP.NE.AND UP0, UPT, UR12, URZ, UPT ;  /* 0x0000003f0c00728c */ /* 0x000fe4000bf05270 */
[----:B------:R-:W-:Y:S01]  /*e590*/  PLOP3.LUT P0, PT, PT, PT, UP1, 0x80, 0x0 ;  /* 0x000000000000781c */ /* 0x000fe20003f0f018 */
[----:B------:R-:W0:Y:S01]  /*e5a0*/  LDGDEPBAR ;  /* 0x00000000000079af */ /* 0x000e220000000000 */
[----:B---3--:R-:W-:Y:S11]  /*e5b0*/  IADD3 R170, -R168, UR4, RZ ;  /* 0x00000004a8aa7c10 */ /* 0x008ff6000fffe1ff */
[----:B--2---:R-:W-:Y:S01]  /*e5c0*/  @P0 IMAD.HI.U32 R0, R2, c[0x0][0x2c8], RZ ;  /* 0x0000b20002000a27 */ /* 0x004fe200078e00ff */
[----:B------:R-:W-:Y:S03]  /*e5d0*/  PLOP3.LUT P0, PT, PT, PT, UP1, 0x80, 0x0 ;  /* 0x000000000000781c */ /* 0x000fe60003f0f018 */
[----:B------:R-:W-:Y:S02]  /*e5e0*/  IMAD.MOV.U32 R132, RZ, RZ, R2 ;  /* 0x000000ffff847224 */ /* 0x000fe400078e0002 */
[----:B------:R-:W-:Y:S08]  /*e5f0*/  IMAD.U32 R2, RZ, RZ, UR9 ;  /* 0x00000009ff027e24 */ /* 0x000ff0000f8e00ff */
[----:B------:R-:W-:Y:S01]  /*e600*/  @P0 SHF.R.U32.HI R132, RZ, c[0x0][0x2cc], R0 ;  /* 0x0000b300ff840a19 */ /* 0x000fe20000011600 */
[----:B------:R-:W-:Y:S01]  /*e610*/  IMAD.U32 R0, RZ, RZ, UR4 ;  /* 0x00000004ff007e24 */ /* 0x000fe2000f8e00ff */
[----:B------:R-:W-:Y:S03]  /*e620*/  PLOP3.LUT P0, PT, PT, PT, UP0, 0x40, 0x0 ;  /* 0x000000000000781c */ /* 0x000fe60003f0e808 */
[----:B------:R-:W1:Y:S01]  /*e630*/  SHFL.IDX PT, R3, R132, RZ, 0x1c1f ;  /* 0x001c1fff84037589 */ /* 0x000e6200000e0000 */
[----:B------:R-:W-:Y:S04]  /*e640*/  IADD3 R0, -R168, 0x1, R0 ;  /* 0x00000001a8007810 */ /* 0x000fe80007ffe100 */
[----:B------:R-:W-:Y:S04]  /*e650*/  IADD3 R0, R0, -c[0x0][0x168], R2 ;  /* 0x80005a0000007a10 */ /* 0x000fe80007ffe002 */
        /* <DEDUP_REMOVED lines=20> */
.L_x_435:
[----:B------:R-:W-:Y:S04]  /*e7a0*/  MOV R168, c[0x0][0x32c] ;  /* 0x0000cb0000a87a02 */ /* 0x000fe80000000f00 */
[----:B------:R-:W-:Y:S11]  /*e7b0*/  ISETP.NE.AND P0, PT, R168, 0x1, PT ;  /* 0x00000001a800780c */ /* 0x000ff60003f05270 */
[----:B------:R-:W-:Y:S02]  /*e7c0*/  @!UPT UIADD3 URZ, URZ, URZ, URZ ;  /* 0x0000003f3f3ff290 */ /* 0x000fe4000fffe03f */
[----:B------:R-:W-:Y:S05]  /*e7d0*/  @P0 IMAD.HI.U32 R168, R3, c[0x0][0x330], RZ ;  /* 0x0000cc0003a80a27 */ /* 0x000fea00078e00ff */
[----:B------:R-:W-:Y:S02]  /*e7e0*/  @P0 SHF.R.U32.HI R3, RZ, c[0x0][0x334], R168 ;  /* 0x0000cd00ff030a19 */ /* 0x000fe400000116a8 */
.L_x_436:
[----:B------:R-:W-:Y:S05]  /*e7f0*/  BSYNC B0 ;  /* 0x0000000000007941 */ /* 0x000fea0003800000 */
.L_x_434:
[----:B------:R-:W-:Y:S05]  /*e800*/  IMAD R3, R3, c[0x0][0x32c], R170 ;  /* 0x0000cb0003037a24 */ /* 0x000fea00078e02aa */
[----:B------:R-:W-:Y:S02]  /*e810*/  IMNMX R0, R0, R3, !PT ;  /* 0x0000000300007217 */ /* 0x000fe40007800200 */
[----:B------:R-:W-:Y:S04]  /*e820*/  IADD3 R3, R3, c[0x0][0x32c], RZ ;  /* 0x0000cb0003037a10 */ /* 0x000fe80007ffe0ff */
[----:B------:R-:W-:Y:S02]  /*e830*/  IMNMX R2, R2, R3, PT ;  /* 0x0000000302027217 */ /* 0x000fe40003800200 */
.L_x_433:
        /* <DEDUP_REMOVED lines=88> */
.L_x_439:
[----:B------:R-:W-:Y:S04]  /*edc0*/  MOV R4, 0x1 ;  /* 0x0000000100047802 */ /* 0x000fe80000000f00 */
[----:B------:R-:W-:Y:S11]  /*edd0*/  ISETP.NE.AND P0, PT, R4, c[0x0][0x32c], PT ;  /* 0x0000cb0004007a0c */ /* 0x000ff60003f05270 */
[----:B------:R-:W-:Y:S02]  /*ede0*/  @!UPT UIADD3 URZ, URZ, URZ, URZ ;  /* 0x0000003f3f3ff290 */ /* 0x000fe4000fffe03f */
[----:B------:R-:W-:Y:S05]  /*edf0*/  @P0 IMAD.HI.U32 R4, R0, c[0x0][0x330], RZ ;  /* 0x0000cc0000040a27 */ /* 0x000fea00078e00ff */
[----:B------:R-:W-:Y:S02]  /*ee00*/  @P0 SHF.R.U32.HI R0, RZ, c[0x0][0x334], R4 ;  /* 0x0000cd00ff000a19 */ /* 0x000fe40000011604 */
.L_x_440:
[----:B------:R-:W-:Y:S05]  /*ee10*/  BSYNC B0 ;  /* 0x0000000000007941 */ /* 0x000fea0003800000 */
.L_x_438:
[----:B------:R-:W-:Y:S05]  /*ee20*/  IMAD R0, R0, c[0x0][0x32c], R170 ;  /* 0x0000cb0000007a24 */ /* 0x000fea00078e02aa */
[----:B------:R-:W-:Y:S02]  /*ee30*/  IMNMX R2, R2, R0, !PT ;  /* 0x0000000002027217 */ /* 0x000fe40007800200 */
[----:B------:R-:W-:Y:S04]  /*ee40*/  IADD3 R0, R0, c[0x0][0x32c], RZ ;  /* 0x0000cb0000007a10 */ /* 0x000fe80007ffe0ff */
[----:B------:R-:W-:Y:S02]  /*ee50*/  IMNMX R3, R3, R0, PT ;  /* 0x0000000003037217 */ /* 0x000fe40003800200 */
.L_x_437:
        /* <DEDUP_REMOVED lines=492> */
.L_x_428:
[----:B------:R-:W2:Y:S04]  /*10d20*/  LDL.LU R2, [R1+0x44] ;  /* 0x0000440001027983 */ /* 0x000ea80000300800 */
        /* <DEDUP_REMOVED lines=156> */
.L_x_386:
[----:B------:R-:W-:Y:S05]  /*116f0*/  @P2 BRA `(.L_x_442) ;  /* 0x00001f8000002947 */ /* 0x000fea0003800000 */
[----:B------:R-:W3:Y:S01]  /*11700*/  S2R R7, SR_TID.X ;  /* 0x0000000000077919 */ /* 0x000ee20000002100 */
[----:B------:R-:W-:Y:S01]  /*11710*/  IMAD R0, RZ, RZ, -UR11 ;  /* 0x8000000bff007e24 */ /* 0x000fe2000f8e02ff */
[----:B------:R-:W-:Y:S01]  /*11720*/  ULDC.64 UR4, c[0x0][0x4d0] ;  /* 0x0001340000047ab9 */ /* 0x000fe20000000a00 */
[----:B------:R-:W-:Y:S01]  /*11730*/  MOV R18, c[0x0][0x4e8] ;  /* 0x00013a0000127a02 */ /* 0x000fe20000000f00 */
[----:B------:R-:W4:Y:S01]  /*11740*/  S2R R9, SR_CTAID.Y ;  /* 0x0000000000097919 */ /* 0x000f220000002600 */
[----:B------:R-:W-:Y:S01]  /*11750*/  UIMAD.WIDE.U32 UR8, UR11, UR4, URZ ;  /* 0x000000040b0872a5 */ /* 0x000fe2000f8e003f */
[----:B------:R-:W-:Y:S01]  /*11760*/  BSSY B0, `(.L_x_443) ;  /* 0x000012e000007945 */ /* 0x000fe20003800000 */
[----:B------:R-:W-:Y:S01]  /*11770*/  USHF.R.S32.HI UR6, URZ, 0x1f, UR11 ;  /* 0x0000001f3f067899 */ /* 0x000fe2000801140b */
[----:B------:R-:W1:Y:S01]  /*11780*/  S2R R10, SR_CTAID.Z ;  /* 0x00000000000a7919 */ /* 0x000e620000002700 */
[----:B------:R-:W-:-:S02]  /*11790*/  ISETP.NE.AND P1, PT, R18, 0x1, PT ;  /* 0x000000011200780c */ /* 0x000fc40003f25270 */
[----:B-1----:R-:W-:Y:S01]  /*117a0*/  IMAD.U32 R2, RZ, RZ, UR8 ;  /* 0x00000008ff027e24 */ /* 0x002fe2000f8e00ff */
[----:B------:R-:W-:Y:S01]  /*117b0*/  MOV R3, UR9 ;  /* 0x0000000900037c02 */ /* 0x000fe20008000f00 */
[----:B------:R-:W-:Y:S01]  /*117c0*/  UIMAD UR7, UR6, UR4, URZ ;  /* 0x00000004060772a4 */ /* 0x000fe2000f8e023f */
[----:B------:R-:W1:Y:S03]  /*117d0*/  S2R R17, SR_CTAID.X ;  /* 0x0000000000117919 */ /* 0x000e660000002500 */
[----:B------:R-:W-:-:S03]  /*117e0*/  UIMAD UR7, UR11, UR5, UR7 ;  /* 0x000000050b0772a4 */ /* 0x000fc6000f8e0207 */
[----:B------:R-:W-:Y:S02]  /*117f0*/  ULDC.64 UR4, c[0x0][0x438] ;  /* 0x00010e0000047ab9 */ /* 0x000fe40000000a00 */
[----:B------:R-:W-:Y:S01]  /*11800*/  UIMAD.WIDE.U32 UR12, UR11, UR4, URZ ;  /* 0x000000040b0c72a5 */ /* 0x000fe2000f8e003f */
[----:B---3--:R-:W-:Y:S01]  /*11810*/  SHF.R.S32.HI R5, RZ, 0x1f, R7 ;  /* 0x0000001fff057819 */ /* 0x008fe20000011407 */
[----:B------:R-:W-:Y:S02]  /*11820*/  UIMAD UR4, UR6, UR4, URZ ;  /* 0x00000004060472a4 */ /* 0x000fe4000f8e023f */
[----:B------:R-:W-:Y:S01]  /*11830*/  UIADD3 UR7, UR9, UR7, URZ ;  /* 0x0000000709077290 */ /* 0x000fe2000fffe03f */
[----:B----4-:R-:W-:Y:S01]  /*11840*/  IMAD R9, R0, c[0x0][0x550], R9 ;  /* 0x0001540000097a24 */ /* 0x010fe200078e0209 */
        /* <DEDUP_REMOVED lines=15> */
[----:B------:R-:W-:Y:S01]  /*11940*/  IMAD.WIDE.U32 R4, R10, c[0x0][0x4d8], R4 ;  /* 0x000136000a047a25 */ /* 0x000fe200078e0004 */
        /* <DEDUP_REMOVED lines=15> */
[C---:B------:R-:W-:Y:S02]  /*11a40*/  IMAD R7, R10.reuse, c[0x0][0x444], R7 ;  /* 0x000111000a077a24 */ /* 0x040fe400078e0207 */
[----:B-1----:R-:W-:Y:S01]  /*11a50*/  IMAD R6, R17, 0x80, R0 ;  /* 0x0000008011067824 */ /* 0x002fe200078e0200 */
[----:B------:R-:W-:Y:S01]  /*11a60*/  SHF.R.S32.HI R0, RZ, 0x1f, R9 ;  /* 0x0000001fff007819 */ /* 0x000fe20000011409 */
[----:B------:R-:W-:-:S04]  /*11a70*/  IMAD.WIDE.U32 R2, R10, c[0x0][0x440], R2 ;  /* 0x000110000a027a25 */ /* 0x000fc800078e0002 */
[----:B------:R-:W-:Y:S01]  /*11a80*/  @P1 IMAD.HI.U32 R10, R6, c[0x0][0x4ec], RZ ;  /* 0x00013b00060a1a27 */ /* 0x000fe200078e00ff */
[----:B------:R-:W-:-:S03]  /*11a90*/  IADD3 R3, R3, R7, RZ ;  /* 0x0000000703037210 */ /* 0x000fc60007ffe0ff */
[----:B------:R-:W-:Y:S02]  /*11aa0*/  IMAD.IADD R5, R5, 0x1, R8 ;  /* 0x0000000105057824 */ /* 0x000fe400078e0208 */
[----:B------:R-:W-:Y:S01]  /*11ab0*/  IMAD.MOV.U32 R8, RZ, RZ, R6 ;  /* 0x000000ffff087224 */ /* 0x000fe200078e0006 */
[----:B------:R-:W-:Y:S01]  /*11ac0*/  @P1 SHF.R.U32.HI R8, RZ, c[0x0][0x4f0], R10 ;  /* 0x00013c00ff081a19 */ /* 0x000fe2000001160a */
[C---:B------:R-:W-:Y:S02]  /*11ad0*/  IMAD R7, R0.reuse, c[0x0][0x4e0], RZ ;  /* 0x0001380000077a24 */ /* 0x040fe400078e02ff */
[----:B------:R-:W-:Y:S02]  /*11ae0*/  IMAD R0, R0, c[0x0][0x448], RZ ;  /* 0x0001120000007a24 */ /* 0x000fe400078e02ff */
[----:B------:R-:W-:Y:S02]  /*11af0*/  IMAD R11, R9, c[0x0][0x4e4], R7 ;  /* 0x00013900090b7a24 */ /* 0x000fe400078e0207 */
[----:B------:R-:W-:-:S02]  /*11b00*/  IMAD.MOV R7, RZ, RZ, -R8 ;  /* 0x000000ffff077224 */ /* 0x000fc400078e0a08 */
[C---:B------:R-:W-:Y:S01]  /*11b10*/  IMAD R10, R9.reuse, c[0x0][0x44c], R0 ;  /* 0x00011300090a7a24 */ /* 0x040fe200078e0200 */
[----:B------:R-:W-:Y:S01]  /*11b20*/  MOV R0, R6 ;  /* 0x0000000600007202 */ /* 0x000fe20000000f00 */
[----:B------:R-:W-:-:S04]  /*11b30*/  IMAD.WIDE.U32 R2, R9, c[0x0][0x448], R2 ;  /* 0x0001120009027a25 */ /* 0x000fc800078e0002 */
[----:B------:R-:W-:-:S04]  /*11b40*/  IMAD.WIDE.U32 R4, R9, c[0x0][0x4e0], R4 ;  /* 0x0001380009047a25 */ /* 0x000fc800078e0004 */
[----:B------:R-:W-:Y:S01]  /*11b50*/  @P1 IMAD.HI.U32 R9, R6, c[0x0][0x4ec], RZ ;  /* 0x00013b0006091a27 */ /* 0x000fe200078e00ff */
[----:B------:R-:W-:Y:S01]  /*11b60*/  BAR.SYNC.DEFER_BLOCKING 0x1, 0x100 ;  /* 0x0044000000007b1d */ /* 0x000fe20000010000 */
[----:B------:R-:W-:Y:S02]  /*11b70*/  IADD3 R4, P0, R8, R4, RZ ;  /* 0x0000000408047210 */ /* 0x000fe40007f1e0ff */
[----:B------:R-:W-:Y:S01]  /*11b80*/  IMAD R7, R7, c[0x0][0x4e8], R6 ;  /* 0x00013a0007077a24 */ /* 0x000fe200078e0206 */
[----:B------:R-:W-:Y:S01]  /*11b90*/  @P1 SHF.R.U32.HI R0, RZ, c[0x0][0x4f0], R9 ;  /* 0x00013c00ff001a19 */ /* 0x000fe20000011609 */
[----:B------:R-:W-:Y:S01]  /*11ba0*/  IMAD.IADD R3, R3, 0x1, R10 ;  /* 0x0000000103037824 */ /* 0x000fe200078e020a */
[----:B------:R-:W-:Y:S02]  /*11bb0*/  SHF.R.S32.HI R10, RZ, 0x1f, R8 ;  /* 0x0000001fff0a7819 */ /* 0x000fe40000011408 */
[----:B------:R-:W-:Y:S01]  /*11bc0*/  SHF.R.S32.HI R9, RZ, 0x1f, R7 ;  /* 0x0000001fff097819 */ /* 0x000fe20000011407 */
[----:B------:R-:W-:Y:S01]  /*11bd0*/  IMAD.WIDE.U32 R2, R0, c[0x0][0x430], R2 ;  /* 0x00010c0000027a25 */ /* 0x000fe200078e0002 */
[----:B------:R-:W-:-:S02]  /*11be0*/  IADD3.X R5, R10, R5, R11, P0, !PT ;  /* 0x000000050a057210 */ /* 0x000fc400007fe40b */
[----:B------:R-:W-:Y:S01]  /*11bf0*/  IADD3 R8, -R0, RZ, RZ ;  /* 0x000000ff00087210 */ /* 0x000fe20007ffe1ff */
[----:B------:R-:W-:Y:S01]  /*11c00*/  IMAD R9, R9, c[0x0][0x4c8], RZ ;  /* 0x0001320009097a24 */ /* 0x000fe200078e02ff */
[----:B------:R-:W-:Y:S01]  /*11c10*/  SHF.R.S32.HI R10, RZ, 0x1f, R0 ;  /* 0x0000001fff0a7819 */ /* 0x000fe20000011400 */
[----:B------:R-:W-:-:S04]  /*11c20*/  IMAD.WIDE.U32 R4, R7, c[0x0][0x4c8], R4 ;  /* 0x0001320007047a25 */ /* 0x000fc800078e0004 */
[----:B------:R-:W-:Y:S01]  /*11c30*/  IMAD R7, R7, c[0x0][0x4cc], R9 ;  /* 0x0001330007077a24 */ /* 0x000fe200078e0209 */
[----:B------:R-:W-:Y:S01]  /*11c40*/  LEA R9, P0, R4, c[0x0][0x4a8], 0x2 ;  /* 0x00012a0004097a11 */ /* 0x000fe200078010ff */
[----:B------:R-:W-:Y:S02]  /*11c50*/  IMAD R8, R8, c[0x0][0x4e8], R6 ;  /* 0x00013a0008087a24 */ /* 0x000fe400078e0206 */
[----:B------:R-:W-:Y:S01]  /*11c60*/  IMAD R6, R10, c[0x0][0x430], RZ ;  /* 0x00010c000a067a24 */ /* 0x000fe200078e02ff */
[----:B------:R-:W-:Y:S01]  /*11c70*/  LEA R10, R17, R13, 0x7 ;  /* 0x0000000d110a7211 */ /* 0x000fe200078e38ff */
[----:B------:R-:W-:Y:S02]  /*11c80*/  IMAD.IADD R5, R5, 0x1, R7 ;  /* 0x0000000105057824 */ /* 0x000fe400078e0207 */
[----:B------:R-:W-:Y:S01]  /*11c90*/  IMAD R0, R0, c[0x0][0x434], R6 ;  /* 0x00010d0000007a24 */ /* 0x000fe200078e0206 */
[----:B------:R-:W-:Y:S02]  /*11ca0*/  SHF.R.S32.HI R6, RZ, 0x1f, R8 ;  /* 0x0000001fff067819 */ /* 0x000fe40000011408 */
[----:B------:R-:W-:Y:S01]  /*11cb0*/  LEA.HI.X R5, R4, c[0x0][0x4ac], R5, 0x2, P0 ;  /* 0x00012b0004057a11 */ /* 0x000fe200000f1405 */
[----:B------:R-:W-:Y:S01]  /*11cc0*/  IMAD.IADD R3, R3, 0x1, R0 ;  /* 0x0000000103037824 */ /* 0x000fe200078e0200 */
[----:B------:R-:W-:Y:S01]  /*11cd0*/  SHFL.IDX PT, R4, R9, 0x1, 0x1c1f ;  /* 0x003c1f0009047f89 */ /* 0x000fe200000e0000 */
[----:B------:R-:W-:Y:S01]  /*11ce0*/  IMAD R0, R6, c[0x0][0x428], RZ ;  /* 0x00010a0006007a24 */ /* 0x000fe200078e02ff */
[----:B------:R-:W-:Y:S01]  /*11cf0*/  LOP3.LUT P0, RZ, R12, 0x3, RZ, 0xc0, !PT ;  /* 0x000000030cff7812 */ /* 0x000fe2000780c0ff */
[C---:B------:R-:W-:Y:S01]  /*11d00*/  IMAD.WIDE.U32 R2, R8.reuse, c[0x0][0x428], R2 ;  /* 0x00010a0008027a25 */ /* 0x040fe200078e0002 */
[----:B------:R1:W-:Y:S03]  /*11d10*/  SHFL.IDX PT, R6, R9, RZ, 0x1c1f ;  /* 0x001c1fff09067589 */ /* 0x0003e600000e0000 */
[----:B------:R-:W-:Y:S01]  /*11d20*/  IMAD R0, R8, c[0x0][0x42c], R0 ;  /* 0x00010b0008007a24 */ /* 0x000fe200078e0200 */
[----:B------:R-:W3:Y:S01]  /*11d30*/  SHFL.IDX PT, R7, R5, RZ, 0x1c1f ;  /* 0x001c1fff05077589 */ /* 0x000ee200000e0000 */
[----:B------:R-:W-:-:S03]  /*11d40*/  IADD3 R8, R10, 0x8, RZ ;  /* 0x000000080a087810 */ /* 0x000fc60007ffe0ff */
[----:B------:R-:W4:Y:S01]  /*11d50*/  SHFL.IDX PT, R5, R5, 0x1, 0x1c1f ;  /* 0x003c1f0005057f89 */ /* 0x000f2200000e0000 */
[----:B------:R-:W-:Y:S01]  /*11d60*/  IADD3 R0, R3, R0, RZ ;  /* 0x0000000003007210 */ /* 0x000fe20007ffe0ff */
[----:B-1----:R-:W-:Y:S01]  /*11d70*/  IMAD R9, R18, c[0x0][0x388], RZ ;  /* 0x0000e20012097a24 */ /* 0x002fe200078e02ff */
[----:B------:R-:W-:-:S04]  /*11d80*/  LEA R18, P1, R2, c[0x0][0x400], 0x2 ;  /* 0x0001000002127a11 */ /* 0x000fc800078210ff */
[-C--:B------:R-:W-:Y:S02]  /*11d90*/  ISETP.GE.OR P2, PT, R10, R9.reuse, P0 ;  /* 0x000000090a00720c */ /* 0x080fe40000746670 */
[-C--:B------:R-:W-:Y:S02]  /*11da0*/  ISETP.GE.OR P0, PT, R8, R9.reuse, P0 ;  /* 0x000000090800720c */ /* 0x080fe40000706670 */
[----:B------:R-:W-:Y:S02]  /*11db0*/  LEA.HI.X R17, R2, c[0x0][0x404], R0, 0x2, P1 ;  /* 0x0001010002117a11 */ /* 0x000fe400008f1400 */
[----:B------:R-:W-:Y:S01]  /*11dc0*/  LOP3.LUT R0, R16, 0x7ffffffc, RZ, 0xc0, !PT ;  /* 0x7ffffffc10007812 */ /* 0x000fe200078ec0ff */
[----:B------:R1:W2:Y:S01]  /*11dd0*/  SHFL.IDX PT, R2, R18, RZ, 0x1c1f ;  /* 0x001c1fff12027589 */ /* 0x0002a200000e0000 */
[----:B------:R-:W-:-:S03]  /*11de0*/  ISETP.GE.AND P1, PT, R8, R9, PT ;  /* 0x000000090800720c */ /* 0x000fc60003f26270 */
[----:B------:R-:W-:Y:S01]  /*11df0*/  IMAD.IADD R0, R12, 0x1, -R0 ;  /* 0x000000010c007824 */ /* 0x000fe200078e0a00 */
[----:B------:R1:W1:Y:S01]  /*11e00*/  SHFL.IDX PT, R3, R17, RZ, 0x1c1f ;  /* 0x001c1fff11037589 */ /* 0x00026200000e0000 */
[----:B------:R-:W-:-:S03]  /*11e10*/  P2R R16, PR, RZ, 0x2 ;  /* 0x00000002ff107803 */ /* 0x000fc60000000000 */
[----:B---3--:R3:W-:Y:S01]  /*11e20*/  @!P2 ST.E [R6.64], R14 ;  /* 0x0000000e0600a985 */ /* 0x0087e2000c101916 */
[----:B------:R-:W-:-:S03]  /*11e30*/  SHF.L.U32 R0, R0, 0x1, RZ ;  /* 0x0000000100007819 */ /* 0x000fc600000006ff */
[----:B----4-:R3:W-:Y:S01]  /*11e40*/  @!P0 ST.E [R4.64], R15 ;  /* 0x0000000f04008985 */ /* 0x0107e2000c101916 */
[----:B------:R-:W-:-:S13]  /*11e50*/  ISETP.GE.AND P0, PT, R10, R9, PT ;  /* 0x000000090a00720c */ /* 0x000fda0003f06270 */
[----:B------:R-:W-:Y:S05]  /*11e60*/  @P0 BRA `(.L_x_444) ;  /* 0x00000bd000000947 */ /* 0x000fea0003800000 */
[C---:B--2---:R-:W-:Y:S02]  /*11e70*/  ISETP.GE.AND P0, PT, R0.reuse, c[0x0][0x3c8], PT ;  /* 0x0000f20000007a0c */ /* 0x044fe40003f06270 */
[C---:B---3--:R-:W-:Y:S02]  /*11e80*/  IADD3 R5, R0.reuse, 0x8, RZ ;  /* 0x0000000800057810 */ /* 0x048fe40007ffe0ff */
[----:B------:R-:W-:Y:S02]  /*11e90*/  IADD3 R4, R0, 0x10, RZ ;  /* 0x0000001000047810 */ /* 0x000fe40007ffe0ff */
[----:B------:R-:W-:Y:S02]  /*11ea0*/  ISETP.GE.AND P5, PT, R5, c[0x0][0x3c8], PT ;  /* 0x0000f20005007a0c */ /* 0x000fe40003fa6270 */
[----:B------:R-:W-:Y:S02]  /*11eb0*/  ISETP.GE.AND P4, PT, R4, c[0x0][0x3c8], PT ;  /* 0x0000f20004007a0c */ /* 0x000fe40003f86270 */
[----:B------:R-:W-:-:S02]  /*11ec0*/  IADD3 R8, R0, 0x18, RZ ;  /* 0x0000001800087810 */ /* 0x000fc40007ffe0ff */
[C---:B------:R-:W-:Y:S01]  /*11ed0*/  IADD3 R10, R0.reuse, 0x20, RZ ;  /* 0x00000020000a7810 */ /* 0x040fe20007ffe0ff */
[C---:B-1----:R-:W-:Y:S01]  /*11ee0*/  @!P0 IMAD.WIDE R6, R0.reuse, 0x4, R2 ;  /* 0x0000000400068825 */ /* 0x042fe200078e0202 */
        /* <DEDUP_REMOVED lines=181> */
.L_x_444:
[----:B--2---:R-:W-:Y:S05]  /*12a40*/  BSYNC B0 ;  /* 0x0000000000007941 */ /* 0x004fea0003800000 */
.L_x_443:
[----:B------:R-:W-:Y:S01]  /*12a50*/  ISETP.NE.AND P0, PT, R16, RZ, PT ;  /* 0x000000ff1000720c */ /* 0x000fe20003f05270 */
[----:B-1----:R1:W2:Y:S04]  /*12a60*/  SHFL.IDX PT, R3, R17, 0x1, 0x1c1f ;  /* 0x003c1f0011037f89 */ /* 0x0022a800000e0000 */
[----:B------:R1:W4:Y:S08]  /*12a70*/  SHFL.IDX PT, R2, R18, 0x1, 0x1c1f ;  /* 0x003c1f0012027f89 */ /* 0x00033000000e0000 */
[----:B------:R-:W-:Y:S05]  /*12a80*/  @P0 EXIT ;  /* 0x000000000000094d */ /* 0x000fea0003800000 */
[C---:B---3--:R-:W-:Y:S02]  /*12a90*/  IADD3 R5, R0.reuse, 0x8, RZ ;  /* 0x0000000800057810 */ /* 0x048fe40007ffe0ff */
        /* <DEDUP_REMOVED lines=10> */
[--C-:B--2-4-:R-:W-:Y:S01]  /*12b40*/  @!P2 IMAD.WIDE R8, R0, 0x4, R2.reuse ;  /* 0x000000040008a825 */ /* 0x114fe200078e0202 */
[----:B------:R-:W-:Y:S02]  /*12b50*/  @!P1 LOP3.LUT R5, R5, 0xfffffffe, RZ, 0xc0, !PT ;  /* 0xfffffffe05059812 */ /* 0x000fe400078ec0ff */
[----:B------:R-:W-:Y:S02]  /*12b60*/  @!P0 LOP3.LUT R4, R4, 0xfffffffe, RZ, 0xc0, !PT ;  /* 0xfffffffe04048812 */ /* 0x000fe400078ec0ff */
[----:B------:R2:W-:Y:S01]  /*12b70*/  @!P2 ST.E.64 [R8.64], R158 ;  /* 0x0000009e0800a985 */ /* 0x0005e2000c101b16 */
[----:B------:R-:W-:Y:S01]  /*12b80*/  @!P1 IMAD.WIDE R6, R5, 0x4, R2 ;  /* 0x0000000405069825 */ /* 0x000fe200078e0202 */
        /* <DEDUP_REMOVED lines=11> */
[C---:B--2---:R-:W-:Y:S02]  /*12c40*/  IADD3 R8, R0.reuse, 0x28, RZ ;  /* 0x0000002800087810 */ /* 0x044fe40007ffe0ff */
[----:B------:R-:W-:Y:S02]  /*12c50*/  IADD3 R9, R0, 0x30, RZ ;  /* 0x0000003000097810 */ /* 0x000fe40007ffe0ff */
[----:B------:R-:W-:Y:S02]  /*12c60*/  ISETP.GE.AND P4, PT, R8, c[0x0][0x3c8], PT ;  /* 0x0000f20008007a0c */ /* 0x000fe40003f86270 */
[----:B------:R-:W-:Y:S02]  /*12c70*/  ISETP.GE.AND P3, PT, R9, c[0x0][0x3c8], PT ;  /* 0x0000f20009007a0c */ /* 0x000fe40003f66270 */
[----:B---3--:R-:W-:-:S02]  /*12c80*/  @!P6 LEA.HI R4, R11, R11, RZ, 0x1 ;  /* 0x0000000b0b04e211 */ /* 0x008fc400078f08ff */
        /* <DEDUP_REMOVED lines=159> */
.L_x_442:
[----:B------:R-:W3:Y:S02]  /*13680*/  S2R R0, SR_TID.X ;  /* 0x0000000000007919 */ /* 0x000ee40000002100 */
[----:B---3--:R-:W-:-:S13]  /*13690*/  ISETP.GT.AND P0, PT, R0, 0x7f, PT ;  /* 0x0000007f0000780c */ /* 0x008fda0003f04270 */
[----:B------:R-:W-:Y:S05]  /*136a0*/  @P0 EXIT ;  /* 0x000000000000094d */ /* 0x000fea0003800000 */
[----:B------:R-:W3:Y:S01]  /*136b0*/  S2R R8, SR_CTAID.X ;  /* 0x0000000000087919 */ /* 0x000ee20000002500 */
[----:B------:R-:W-:-:S05]  /*136c0*/  MOV R3, c[0x0][0x4e8] ;  /* 0x00013a0000037a02 */ /* 0x000fca0000000f00 */
[----:B-1----:R-:W-:Y:S01]  /*136d0*/  IMAD R2, R3, c[0x0][0x388], RZ ;  /* 0x0000e20003027a24 */ /* 0x002fe200078e02ff */
[----:B---3--:R-:W-:-:S04]  /*136e0*/  LEA R8, R8, R0, 0x7 ;  /* 0x0000000008087211 */ /* 0x008fc800078e38ff */
[----:B------:R-:W-:-:S13]  /*136f0*/  ISETP.GE.AND P0, PT, R8, R2, PT ;  /* 0x000000020800720c */ /* 0x000fda0003f06270 */
[----:B------:R-:W-:Y:S05]  /*13700*/  @P0 EXIT ;  /* 0x000000000000094d */ /* 0x000fea0003800000 */
[----:B------:R-:W1:Y:S01]  /*13710*/  S2R R7, SR_CTAID.Z ;  /* 0x0000000000077919 */ /* 0x000e620000002700 */
[----:B------:R-:W-:Y:S01]  /*13720*/  USHF.R.S32.HI UR6, URZ, 0x1f, UR11 ;  /* 0x0000001f3f067899 */ /* 0x000fe2000801140b */
[----:B------:R-:W-:Y:S01]  /*13730*/  ISETP.NE.AND P0, PT, R3, 0x1, PT ;  /* 0x000000010300780c */ /* 0x000fe20003f05270 */
[----:B------:R-:W-:Y:S01]  /*13740*/  ULDC.64 UR4, c[0x0][0x4d0] ;  /* 0x0001340000047ab9 */ /* 0x000fe20000000a00 */
[----:B------:R-:W3:Y:S01]  /*13750*/  S2R R9, SR_CTAID.Y ;  /* 0x0000000000097919 */ /* 0x000ee20000002600 */
        /* <DEDUP_REMOVED lines=14> */
[----:B---3--:R-:W-:Y:S02]  /*13840*/  IMAD R4, R4, c[0x0][0x550], R9 ;  /* 0x0001540004047a24 */ /* 0x008fe400078e0209 */
        /* <DEDUP_REMOVED lines=21> */
.L_x_389:
[----:B-1----:R-:W-:Y:S01]  /*139a0*/  IMAD.MOV.U32 R3, RZ, RZ, R12 ;  /* 0x000000ffff037224 */ /* 0x002fe200078e000c */
[----:B------:R-:W-:Y:S02]  /*139b0*/  MOV R15, 0x181f ;  /* 0x0000181f000f7802 */ /* 0x000fe40000000f00 */
[----:B------:R-:W-:Y:S02]  /*139c0*/  MOV R2, 0x139e0 ;  /* 0x000139e000027802 */ /* 0x000fe40000000f00 */
[----:B------:R-:W-:Y:S05]  /*139d0*/  CALL.REL.NOINC `($__internal_8_$__cuda_sm70_shflsync_idx_p) ;  /* 0x0000026000007944 */ /* 0x000fea0003c00000 */
[----:B------:R-:W-:Y:S01]  /*139e0*/  IMAD.MOV.U32 R7, RZ, RZ, R15 ;  /* 0x000000ffff077224 */ /* 0x000fe200078e000f */
[----:B------:R-:W-:Y:S01]  /*139f0*/  MOV R3, R17 ;  /* 0x0000001100037202 */ /* 0x000fe20000000f00 */
[----:B------:R-:W-:Y:S01]  /*13a00*/  IMAD.MOV.U32 R15, RZ, RZ, 0x181f ;  /* 0x0000181fff0f7424 */ /* 0x000fe200078e00ff */
[----:B------:R-:W-:Y:S02]  /*13a10*/  MOV R2, 0x13a30 ;  /* 0x00013a3000027802 */ /* 0x000fe40000000f00 */
[----:B-1---5:R-:W-:Y:S05]  /*13a20*/  CALL.REL.NOINC `($__internal_8_$__cuda_sm70_shflsync_idx_p) ;  /* 0x0000021000007944 */ /* 0x022fea0003c00000 */
[----:B------:R-:W-:Y:S01]  /*13a30*/  MOV R2, R15 ;  /* 0x0000000f00027202 */ /* 0x000fe20000000f00 */
[----:B-1---5:R-:W-:Y:S05]  /*13a40*/  BRA `(.L_x_445) ;  /* 0xfffeeb5000007947 */ /* 0x022fea000383ffff */
.L_x_408:
[----:B--2---:R-:W-:Y:S02]  /*13a50*/  MOV R15, 0x181f ;  /* 0x0000181f000f7802 */ /* 0x004fe40000000f00 */
[----:B------:R-:W-:Y:S02]  /*13a60*/  MOV R2, 0x13a80 ;  /* 0x00013a8000027802 */ /* 0x000fe40000000f00 */
[----:B-1---5:R-:W-:Y:S05]  /*13a70*/  CALL.REL.NOINC `($__internal_8_$__cuda_sm70_shflsync_idx_p) ;  /* 0x000001c000007944 */ /* 0x022fea0003c00000 */
[----:B------:R-:W-:Y:S01]  /*13a80*/  MOV R3, R6 ;  /* 0x0000000600037202 */ /* 0x000fe20000000f00 */
[----:B-----5:R-:W-:Y:S01]  /*13a90*/  IMAD.MOV.U32 R4, RZ, RZ, R15 ;  /* 0x000000ffff047224 */ /* 0x020fe200078e000f */
[----:B------:R-:W-:Y:S01]  /*13aa0*/  MOV R2, 0x13ad0 ;  /* 0x00013ad000027802 */ /* 0x000fe20000000f00 */
[----:B------:R-:W-:Y:S02]  /*13ab0*/  IMAD.MOV.U32 R15, RZ, RZ, 0x181f ;  /* 0x0000181fff0f7424 */ /* 0x000fe400078e00ff */
[----:B-1----:R-:W-:Y:S05]  /*13ac0*/  CALL.REL.NOINC `($__internal_8_$__cuda_sm70_shflsync_idx_p) ;  /* 0x0000017000007944 */ /* 0x002fea0003c00000 */
[----:B-----5:R-:W-:Y:S01]  /*13ad0*/  MOV R0, R15 ;  /* 0x0000000f00007202 */ /* 0x020fe20000000f00 */
[----:B-1----:R-:W-:-:S05]  /*13ae0*/  BRA `(.L_x_446) ;  /* 0xffff2bc000007947 */ /* 0x002fca000383ffff */
.L_x_425:
[----:B--2---:R-:W-:Y:S01]  /*13af0*/  MOV R15, 0x181f ;  /* 0x0000181f000f7802 */ /* 0x004fe20000000f00 */
[----:B------:R-:W-:Y:S01]  /*13b00*/  IMAD.MOV.U32 R3, RZ, RZ, R6 ;  /* 0x000000ffff037224 */ /* 0x000fe200078e0006 */
[----:B------:R-:W-:Y:S02]  /*13b10*/  MOV R2, 0x13b30 ;  /* 0x00013b3000027802 */ /* 0x000fe40000000f00 */
[----:B-1---5:R-:W-:Y:S05]  /*13b20*/  CALL.REL.NOINC `($__internal_8_$__cuda_sm70_shflsync_idx_p) ;  /* 0x0000011000007944 */ /* 0x022fea0003c00000 */
[----:B------:R-:W-:Y:S01]  /*13b30*/  MOV R3, R7 ;  /* 0x0000000700037202 */ /* 0x000fe20000000f00 */
[----:B-----5:R-:W-:Y:S01]  /*13b40*/  IMAD.MOV.U32 R4, RZ, RZ, R15 ;  /* 0x000000ffff047224 */ /* 0x020fe200078e000f */
[----:B------:R-:W-:Y:S01]  /*13b50*/  MOV R2, 0x13b80 ;  /* 0x00013b8000027802 */ /* 0x000fe20000000f00 */
[----:B------:R-:W-:Y:S02]  /*13b60*/  IMAD.MOV.U32 R15, RZ, RZ, 0x181f ;  /* 0x0000181fff0f7424 */ /* 0x000fe400078e00ff */
[----:B-1----:R-:W-:Y:S05]  /*13b70*/  CALL.REL.NOINC `($__internal_8_$__cuda_sm70_shflsync_idx_p) ;  /* 0x000000c000007944 */ /* 0x002fea0003c00000 */
[----:B------:R-:W-:Y:S01]  /*13b80*/  MOV R2, R15 ;  /* 0x0000000f00027202 */ /* 0x000fe20000000f00 */
[----:B-1---5:R-:W-:-:S05]  /*13b90*/  BRA `(.L_x_447) ;  /* 0xffff6ac000007947 */ /* 0x022fca000383ffff */
.L_x_431:
[----:B------:R-:W-:Y:S02]  /*13ba0*/  MOV R15, 0x181f ;  /* 0x0000181f000f7802 */ /* 0x000fe40000000f00 */
[----:B------:R-:W-:Y:S02]  /*13bb0*/  MOV R2, 0x13bd0 ;  /* 0x00013bd000027802 */ /* 0x000fe40000000f00 */
[----:B----45:R-:W-:Y:S05]  /*13bc0*/  CALL.REL.NOINC `($__internal_8_$__cuda_sm70_shflsync_idx_p) ;  /* 0x0000007000007944 */ /* 0x030fea0003c00000 */
[----:B------:R-:W-:Y:S01]  /*13bd0*/  MOV R3, R6 ;  /* 0x0000000600037202 */ /* 0x000fe20000000f00 */
[----:B-----5:R-:W-:Y:S01]  /*13be0*/  IMAD.MOV.U32 R4, RZ, RZ, R15 ;  /* 0x000000ffff047224 */ /* 0x020fe200078e000f */
[----:B------:R-:W-:Y:S01]  /*13bf0*/  MOV R2, 0x13c20 ;  /* 0x00013c2000027802 */ /* 0x000fe20000000f00 */
[----:B------:R-:W-:Y:S02]  /*13c00*/  IMAD.MOV.U32 R15, RZ, RZ, 0x181f ;  /* 0x0000181fff0f7424 */ /* 0x000fe400078e00ff */
[----:B-1----:R-:W-:Y:S05]  /*13c10*/  CALL.REL.NOINC `($__internal_8_$__cuda_sm70_shflsync_idx_p) ;  /* 0x0000002000007944 */ /* 0x002fea0003c00000 */
[----:B-----5:R-:W-:Y:S01]  /*13c20*/  MOV R0, R15 ;  /* 0x0000000f00007202 */ /* 0x020fe20000000f00 */
[----:B-1----:R-:W-:-:S05]  /*13c30*/  BRA `(.L_x_448) ;  /* 0xffff994000007947 */ /* 0x002fca000383ffff */
        .weak           $__internal_8_$__cuda_sm70_shflsync_idx_p
        .type           $__internal_8_$__cuda_sm70_shflsync_idx_p,@function
        .size           $__internal_8_$__cuda_sm70_shflsync_idx_p,(.L_x_3239 - $__internal_8_$__cuda_sm70_shflsync_idx_p)
$__internal_8_$__cuda_sm70_shflsync_idx_p:
[----:B------:R1:W-:Y:S04]  /*13c40*/  STL [R1+0x74], R4 ;  /* 0x0000740401007387 */ /* 0x0003e80000100800 */
[----:B------:R2:W-:Y:S01]  /*13c50*/  STL [R1+0x70], R0 ;  /* 0x0000700001007387 */ /* 0x0005e20000100800 */
[----:B-1----:R-:W-:-:S02]  /*13c60*/  MOV R4, 0xffffffff ;  /* 0xffffffff00047802 */ /* 0x002fc40000000f00 */
[----:B--2---:R-:W-:Y:S02]  /*13c70*/  MOV R0, 0x1 ;  /* 0x0000000100007802 */ /* 0x004fe40000000f00 */
[----:B------:R-:W-:Y:S04]  /*13c80*/  WARPSYNC R4 ;  /* 0x0000000400007348 */ /* 0x000fe80003800000 */
[----:B------:R1:W2:Y:S04]  /*13c90*/  SHFL.IDX PT, R15, R3, R0, R15 ;  /* 0x00000000030f7389 */ /* 0x0002a800000e000f */
[----:B-1----:R1:W5:Y:S04]  /*13ca0*/  LDL.LU R4, [R1+0x74] ;  /* 0x0000740001047983 */ /* 0x0023680000300800 */
[----:B------:R1:W5:Y:S01]  /*13cb0*/  LDL.LU R0, [R1+0x70] ;  /* 0x0000700001007983 */ /* 0x0003620000300800 */
[----:B------:R-:W-:-:S04]  /*13cc0*/  MOV R3, 0x0 ;  /* 0x0000000000037802 */ /* 0x000fc80000000f00 */
[----:B--2---:R-:W-:Y:S05]  /*13cd0*/  RET.REL.NODEC R2 `(_ZN7cutlass13device_kernelIN5flash19enable_sm80_to_sm89INS1_16FlashAttnFwdSm80INS1_25CollectiveMainloopFwdSm80ILi8ELi1ELb1EN4cute5tupleIJNS5_1CILi128EEENS7_ILi48EEENS7_ILi256EEEEEELi256ENS_10bfloat16_tEfNS_4arch4Sm80ELb0ELb1ELb0ELb0ELb1ELb0ELb1ELb1EEENS1_21CollectiveEpilogueFwdINS6_IJS8_SA_S9_EEENS6_IJNS7_ILi1EEESI_SI_EEESC_SE_Li256ELb0ELb1ELb1ELb0EEENS1_19SingleTileSchedulerILb0ELb1ELb1ELi128EEEEEEEEEvNT_6ParamsE) ;  /* 0xfffec32002007950 */ /* 0x004fea0003c3ffff */
.L_x_449:
        /* <DEDUP_REMOVED lines=10> */
.L_x_3239:


//--------------------- .text._ZN7cutlass13device_kernelIN5flash19enable_sm80_to_sm89INS1_16FlashAttnFwdSm80INS1_25CollectiveMainloopFwdSm80ILi8ELi1ELb1EN4cute5tupleIJNS5_1CILi128EEENS7_ILi48EEENS7_ILi256EEEEEELi256ENS_10bfloat16_tEfNS_4arch4Sm80ELb0ELb1ELb0ELb1ELb1ELb0ELb1ELb1EEENS1_21CollectiveEpilogueFwdINS6_IJS8_SA_S9_EEENS6_IJNS7_ILi1EEESI_SI_EEESC_SE_Li256ELb1ELb1ELb1ELb0EEENS1_36VarlenDynamicPersistentTileSchedulerILi128ELi48ELi256ELi256ELb1ELb1ELb0ELb1ELb0ELb1EEEEEEEEEvNT_6ParamsE --------------------------
	.section	.text._ZN7cutlass13device_kernelIN5flash19enable_sm80_to_sm89INS1_16FlashAttnFwdSm80INS1_25CollectiveMainloopFwdSm80ILi8ELi1ELb1EN4cute5tupleIJNS5_1CILi128EEENS7_ILi48EEENS7_ILi256EEEEEELi256ENS_10bfloat16_tEfNS_4arch4Sm80ELb0ELb1ELb0ELb1ELb1ELb0ELb1ELb1EEENS1_21CollectiveEpilogueFwdINS6_IJS8_SA_S9_EEENS6_IJNS7_ILi1EEESI_SI_EEESC_SE_Li256ELb1ELb1ELb1ELb0EEENS1_36VarlenDynamicPersistentTileSchedulerILi128ELi48ELi256ELi256ELb1ELb1ELb0ELb1ELb0ELb1EEEEEEEEEvNT_6ParamsE,"ax",@progbits
	.sectioninfo	@"SHI_REGISTERS=255"
	.align	128
.text._ZN7cutlass13device_kernelIN5flash19enable_sm80_to_sm89INS1_16FlashAttnFwdSm80INS1_25CollectiveMainloopFwdSm80ILi8ELi1ELb1EN4cute5tupleIJNS5_1CILi128EEENS7_ILi48EEENS7_ILi256EEEEEELi256ENS_10bfloat16_tEfNS_4arch4Sm80ELb0ELb1ELb0ELb1ELb1ELb0ELb1ELb1EEENS1_21CollectiveEpilogueFwdINS6_IJS8_SA_S9_EEENS6_IJNS7_ILi1EEESI_SI_EEESC_SE_Li256ELb1ELb1ELb1ELb0EEENS1_36VarlenDynamicPersistentTileSchedulerILi128ELi48ELi256ELi256ELb1ELb1ELb0ELb1ELb0ELb1EEEEEEEEEvNT_6ParamsE:
        .type           _ZN7cutlass13device_kernelIN5flash19enable_sm80_to_sm89INS1_16FlashAttnFwdSm80INS1_25CollectiveMainloopFwdSm80ILi8ELi1ELb1EN4cute5tupleIJNS5_1CILi128EEENS7_ILi48EEENS7_ILi256EEEEEELi256ENS_10bfloat16_tEfNS_4arch4Sm80ELb0ELb1ELb0ELb1ELb1ELb0ELb1ELb1EEENS1_21CollectiveEpilogueFwdINS6_IJS8_SA_S9_EEENS6_IJNS7_ILi1EEESI_SI_EEESC_SE_Li256ELb1ELb1ELb1ELb0EEENS1_36VarlenDynamicPersistentTileSchedulerILi128ELi48ELi256ELi256ELb1ELb1ELb0ELb1ELb0ELb1EEEEEEEEEvNT_6ParamsE,@function
        .size           _ZN7cutlass13device_kernelIN5flash19enable_sm80_to_sm89INS1_16FlashAttnFwdSm80INS1_25CollectiveMainloopFwdSm80ILi8ELi1ELb1EN4cute5tupleIJNS5_1CILi128EEENS7_ILi48EEENS7_ILi256EEEEEELi256ENS_10bfloat16_tEfNS_4arch4Sm80ELb0ELb1ELb0ELb1ELb1ELb0ELb1ELb1EEENS1_21CollectiveEpilogueFwdINS6_IJS8_SA_S9_EEENS6_IJNS7_ILi1EEESI_SI_EEESC_SE_Li256ELb1ELb1ELb1ELb0EEENS1_36VarlenDynamicPersistentTileSchedulerILi128ELi48ELi256ELi256ELb1ELb1ELb0ELb1ELb0ELb1EEEEEEEEEvNT_6ParamsE,(.L_x_3241 - _ZN7cutlass13device_kernelIN5flash19enable_sm80_to_sm89INS1_16FlashAttnFwdSm80INS1_25CollectiveMainloopFwdSm80ILi8ELi1ELb1EN4cute5tupleIJNS5_1CILi128EEENS7_ILi48EEENS7_ILi256EEEEEELi256ENS_10bfloat16_tEfNS_4arch4Sm80ELb0ELb1ELb0ELb1ELb1ELb0ELb1ELb1EEENS1_21CollectiveEpilogueFwdINS6_IJS8_SA_S9_EEENS6_IJNS7_ILi1EEESI_SI_EEESC_SE_Li256ELb1ELb1ELb1ELb0EEENS1_36VarlenDynamicPersistentTileSchedulerILi128ELi48ELi256ELi256ELb1ELb1ELb0ELb1ELb0ELb1EEEEEEEEEvNT_6ParamsE)
        .other          _ZN7cutlass13device_kernelIN5flash19enable_sm80_to_sm89INS1_16FlashAttnFwdSm80INS1_25CollectiveMainloopFwdSm80ILi8ELi1ELb1EN4cute5tupleIJNS5_1CILi128EEENS7_ILi48EEENS7_ILi256EEEEEELi256ENS_10bfloat16_tEfNS_4arch4Sm80ELb0ELb1ELb0ELb1ELb1ELb0ELb1ELb1EEENS1_21CollectiveEpilogueFwdINS6_IJS8_SA_S9_EEENS6_IJNS7_ILi1EEESI_SI_EEESC_SE_Li256ELb1ELb1ELb1ELb0EEENS1_36VarlenDynamicPersistentTileSchedulerILi128ELi48ELi256ELi256ELb1ELb1ELb0ELb1ELb0ELb1EEEEEEEEEvNT_6ParamsE,@"STO_CUDA_ENTRY STV_DEFAULT"
_ZN7cutlass13device_kernelIN5flash19enable_sm80_to_sm89INS1_16FlashAttnFwdSm80INS1_25CollectiveMainloopFwdSm80ILi8ELi1ELb1EN4cute5tupleIJNS5_1CILi128EEENS7_ILi48EEENS7_ILi256EEEEEELi256ENS_10bfloat16_tEfNS_4arch4Sm80ELb0ELb1ELb0ELb1ELb1ELb0ELb1ELb1EEENS1_21CollectiveEpilogueFwdINS6_IJS8_SA_S9_EEENS6_IJNS7_ILi1EEESI_SI_EEESC_SE_Li256ELb1ELb1ELb1ELb0EEENS1_36VarlenDynamicPersistentTileSchedulerILi128ELi48ELi256ELi256ELb1ELb1ELb0ELb1ELb0ELb1EEEEEEEEEvNT_6ParamsE:
        /* <DEDUP_REMOVED lines=15> */
[----:B------:R-:W-:-:S03]  /*00f0*/  CS2R R8, SRZ ;  /* 0x0000000000087805 */ /* 0x000fc6000001ff00 */
[----:B------:R-:W-:-:S04]  /*0100*/  ISETP.NE.AND P6, PT, R13, 0x1f, PT ;  /* 0x0000001f0d00780c */ /* 0x000fc80003fc5270 */
[----:B------:R-:W-:-:S13]  /*0110*/  ISETP.GE.OR P0, PT, R13, c[0x0][0x53c], !P6 ;  /* 0x00014f000d007a0c */ /* 0x000fda0007706670 */
[----:B-1----:R-:W-:Y:S02]  /*0120*/  @!P0 IMAD.MOV.U32 R4, RZ, RZ, 0x4 ;  /* 0x00000004ff048424 */ /* 0x002fe400078e00ff */
[----:B------:R-:W-:Y:S02]  /*0130*/  @!P0 IMAD.MOV.U32 R2, RZ, RZ, 0x4 ;  /* 0x00000004ff028424 */ /* 0x000fe400078e00ff */
[----:B------:R-:W-:-:S04]  /*0140*/  @!P0 IMAD.WIDE.U32 R4, R13, R4, c[0x0][0x580] ;  /* 0x000160000d048625 */ /* 0x000fc800078e0004 */
[C---:B------:R-:W-:Y:S01]  /*0150*/  @!P0 IMAD.WIDE.U32 R2, R13.reuse, R2, c[0x0][0x578] ;  /* 0x00015e000d028625 */ /* 0x040fe200078e0002 */
[----:B------:R-:W2:Y:S04]  /*0160*/  @!P0 LDG.E R9, [R4.64] ;  /* 0x0000000604098981 */ /* 0x000ea8000c1e1900 */
[----:B------:R-:W2:Y:S01]  /*0170*/  @!P0 LDG.E R8, [R2.64] ;  /* 0x0000000602088981 */ /* 0x000ea2000c1e1900 */
[C---:B------:R-:W-:Y:S01]  /*0180*/  ISETP.NE.AND P5, PT, R13.reuse, RZ, PT ;  /* 0x000000ff0d00720c */ /* 0x040fe20003fa5270 */
[----:B------:R-:W1:Y:S01]  /*0190*/  S2UR UR4, SR_CTAID.X ;  /* 0x00000000000479c3 */ /* 0x000e620000002500 */
[C---:B------:R-:W-:Y:S01]  /*01a0*/  ISETP.GE.U32.AND P4, PT, R13.reuse, 0x2, PT ;  /* 0x000000020d00780c */ /* 0x040fe20003f86070 */
[----:B------:R-:W-:Y:S01]  /*01b0*/  IMAD.MOV.U32 R7, RZ, RZ, RZ ;  /* 0x000000ffff077224 */ /* 0x000fe200078e00ff */
        /* <DEDUP_REMOVED lines=26> */
.L_x_455:
[----:B------:R-:W-:-:S04]  /*0360*/  IADD3 R0, R7, 0x1f, RZ ;  /* 0x0000001f07007810 */ /* 0x000fc80007ffe0ff */
[----:B------:R-:W-:-:S13]  /*0370*/  ISETP.GE.AND P0, PT, R0, c[0x0][0x53c], PT ;  /* 0x00014f0000007a0c */ /* 0x000fda0003f06270 */
[----:B------:R-:W-:Y:S05]  /*0380*/  @P0 BRA `(.L_x_452) ;  /* 0x00000c4000000947 */ /* 0x000fea0003800000 */
[----:B------:R-:W-:Y:S01]  /*0390*/  MOV R7, R0 ;  /* 0x0000000000077202 */ /* 0x000fe20000000f00 */
[----:B------:R-:W-:-:S03]  /*03a0*/  CS2R R8, SRZ ;  /* 0x0000000000087805 */ /* 0x000fc6000001ff00 */
[----:B------:R-:W-:-:S04]  /*03b0*/  IADD3 R0, R13, R7, RZ ;  /* 0x000000070d007210 */ /* 0x000fc80007ffe0ff */
[----:B------:R-:W-:-:S13]  /*03c0*/  ISETP.GE.OR P0, PT, R0, c[0x0][0x53c], !P6 ;  /* 0x00014f0000007a0c */ /* 0x000fda0007706670 */
[----:B------:R-:W-:Y:S02]  /*03d0*/  @!P0 MOV R2, 0x4 ;  /* 0x0000000400028802 */ /* 0x000fe40000000f00 */
[----:B------:R-:W-:-:S03]  /*03e0*/  @!P0 MOV R3, 0x4 ;  /* 0x0000000400038802 */ /* 0x000fc60000000f00 */
[----:B------:R-:W-:-:S04]  /*03f0*/  @!P0 IMAD.WIDE R4, R0, R2, c[0x0][0x580] ;  /* 0x0001600000048625 */ /* 0x000fc800078e0202 */
[----:B------:R-:W-:Y:S01]  /*0400*/  @!P0 IMAD.WIDE R2, R0, R3, c[0x0][0x578] ;  /* 0x00015e0000028625 */ /* 0x000fe200078e0203 */
[----:B------:R-:W2:Y:S04]  /*0410*/  @!P0 LDG.E R9, [R4.64] ;  /* 0x0000000604098981 */ /* 0x000ea8000c1e1900 */
[----:B------:R-:W2:Y:S02]  /*0420*/  @!P0 LDG.E R8, [R2.64] ;  /* 0x0000000602088981 */ /* 0x000ea4000c1e1900 */
[----:B--2---:R-:W-:Y:S01]  /*0430*/  IMAD R5, R9, R8, RZ ;  /* 0x0000000809057224 */ /* 0x004fe200078e02ff */
[----:B------:R-:W-:Y:S05]  /*0440*/  BRA.DIV ~URZ, `(.L_x_453) ;  /* 0x00018ab27f007947 */ /* 0x000fea000b800000 */
[----:B------:R1:W2:Y:S02]  /*0450*/  SHFL.UP PT, R0, R5, 0x1, RZ ;  /* 0x0420000005007989 */ /* 0x0002a400000e00ff */
.L_x_633:
        /* <DEDUP_REMOVED lines=16> */
.L_x_634:
[----:B--2---:R-:W-:-:S05]  /*0560*/  IMAD R0, R0, c[0x0][0x538], RZ ;  /* 0x00014e0000007a24 */ /* 0x004fca00078e02ff */
[----:B------:R-:W-:-:S04]  /*0570*/  IADD3 R6, R0, R6, RZ ;  /* 0x0000000600067210 */ /* 0x000fc80007ffe0ff */
[----:B------:R-:W-:-:S13]  /*0580*/  ISETP.GT.AND P0, PT, R6, UR4, PT ;  /* 0x0000000406007c0c */ /* 0x000fda000bf04270 */
[----:B-1----:R-:W-:Y:S05]  /*0590*/  @!P0 BRA `(.L_x_455) ;  /* 0xfffffdc000008947 */ /* 0x002fea000383ffff */
.L_x_451:
[----:B------:R-:W-:-:S05]  /*05a0*/  IADD3 R10, -R0, R6, RZ ;  /* 0x00000006000a7210 */ /* 0x000fca0007ffe1ff */
[----:B------:R-:W-:-:S05]  /*05b0*/  IMAD R0, R4, c[0x0][0x538], R10 ;  /* 0x00014e0004007a24 */ /* 0x000fca00078e020a */
[----:B------:R-:W-:Y:S01]  /*05c0*/  ISETP.GT.AND P0, PT, R0, UR4, PT ;  /* 0x0000000400007c0c */ /* 0x000fe2000bf04270 */
[----:B------:R-:W-:-:S12]  /*05d0*/  BRA.DIV ~URZ, `(.L_x_456) ;  /* 0x00018b627f007947 */ /* 0x000fd8000b800000 */
[----:B------:R-:W-:-:S04]  /*05e0*/  VOTE.ANY R6, PT, !P0 ;  /* 0x0000000000067806 */ /* 0x000fc800040e0100 */
.L_x_635:
[----:B------:R-:W1:Y:S02]  /*05f0*/  POPC R0, R6 ;  /* 0x0000000600007309 */ /* 0x000e640000000000 */
[----:B-1----:R-:W-:-:S05]  /*0600*/  IADD3 R2, R0, R7, RZ ;  /* 0x0000000700027210 */ /* 0x002fca0007ffe0ff */
[----:B------:R1:W-:Y:S01]  /*0610*/  STL [R1+0xbc], R2 ;  /* 0x0000bc0201007387 */ /* 0x0003e20000100800 */
[----:B------:R-:W-:Y:S05]  /*0620*/  BRA.DIV ~URZ, `(.L_x_457) ;  /* 0x00018b627f007947 */ /* 0x000fea000b800000 */
[----:B------:R2:W3:Y:S01]  /*0630*/  SHFL.IDX PT, R12, R9, R0, 0x1f ;  /* 0x00001f00090c7589 */ /* 0x0004e200000e0000 */
[----:B------:R-:W-:-:S03]  /*0640*/  MOV R5, RZ ;  /* 0x000000ff00057202 */ /* 0x000fc60000000f00 */
[----:B------:R2:W4:Y:S04]  /*0650*/  SHFL.IDX PT, R9, R8, R0, 0x1f ;  /* 0x00001f0008097589 */ /* 0x00052800000e0000 */
.L_x_636:
[----:B------:R-:W-:Y:S01]  /*0660*/  ISETP.NE.AND P0, PT, R6, RZ, PT ;  /* 0x000000ff0600720c */ /* 0x000fe20003f05270 */
[----:B------:R-:W-:-:S12]  /*0670*/  BSSY B0, `(.L_x_458) ;  /* 0x0000005000007945 */ /* 0x000fd80003800000 */
[----:B------:R-:W-:Y:S05]  /*0680*/  @!P0 BRA `(.L_x_459) ;  /* 0x0000003000008947 */ /* 0x000fea0003800000 */
[----:B--2---:R-:W-:Y:S01]  /*0690*/  IADD3 R0, R0, -0x1, RZ ;  /* 0xffffffff00007810 */ /* 0x004fe20007ffe0ff */
[----:B------:R-:W-:Y:S05]  /*06a0*/  BRA.DIV ~URZ, `(.L_x_460) ;  /* 0x00018c027f007947 */ /* 0x000fea000b800000 */
[----:B------:R2:W1:Y:S02]  /*06b0*/  SHFL.IDX PT, R5, R4, R0, 0x1f ;  /* 0x00001f0004057589 */ /* 0x00046400000e0000 */
.L_x_459:
[----:B------:R-:W-:Y:S05]  /*06c0*/  BSYNC B0 ;  /* 0x0000000000007941 */ /* 0x000fea0003800000 */
.L_x_458:
[----:B-12---:R-:W-:Y:S01]  /*06d0*/  IMAD R0, R5, c[0x0][0x538], R10 ;  /* 0x00014e0005007a24 */ /* 0x006fe200078e020a */
[----:B----4-:R-:W-:Y:S01]  /*06e0*/  ISETP.NE.AND P0, PT, R9, 0x1, PT ;  /* 0x000000010900780c */ /* 0x010fe20003f05270 */
[----:B------:R-:W-:Y:S03]  /*06f0*/  BSSY B0, `(.L_x_461) ;  /* 0x0000089000007945 */ /* 0x000fe60003800000 */
[----:B------:R1:W-:Y:S01]  /*0700*/  STL [R1+0xb0], R0 ;  /* 0x0000b00001007387 */ /* 0x0003e20000100800 */
[----:B------:R-:W-:-:S08]  /*0710*/  IADD3 R11, -R0, UR4, RZ ;  /* 0x00000004000b7c10 */ /* 0x000fd0000fffe1ff */
[----:B------:R-:W-:Y:S05]  /*0720*/  @!P0 BRA `(.L_x_462) ;  /* 0x000003f000008947 */ /* 0x000fea0003800000 */
[-C--:B-1-3--:R-:W-:Y:S02]  /*0730*/  IABS R0, R12.reuse ;  /* 0x0000000c00007213 */ /* 0x08afe40000000000 */
[----:B------:R-:W-:-:S03]  /*0740*/  IABS R6, R12 ;  /* 0x0000000c00067213 */ /* 0x000fc60000000000 */
[----:B------:R-:W-:Y:S01]  /*0750*/  IMAD.MOV.U32 R5, RZ, RZ, R0 ;  /* 0x000000ffff057224 */ /* 0x000fe200078e0000 */
[----:B------:R-:W-:-:S03]  /*0760*/  IABS R0, R9 ;  /* 0x0000000900007213 */ /* 0x000fc60000000000 */
[----:B------:R-:W1:Y:S02]  /*0770*/  I2F.RP R2, R5 ;  /* 0x0000000500027306 */ /* 0x000e640000209400 */
[----:B------:R-:W-:Y:S01]  /*0780*/  IMAD.MOV.U32 R8, RZ, RZ, R0 ;  /* 0x000000ffff087224 */ /* 0x000fe200078e0000 */
[----:B------:R-:W-:-:S05]  /*0790*/  IABS R0, R11 ;  /* 0x0000000b00007213 */ /* 0x000fca0000000000 */
[----:B------:R-:W-:Y:S08]  /*07a0*/  I2F.RP R7, R8 ;  /* 0x0000000800077306 */ /* 0x000ff00000209400 */
[----:B-1----:R-:W1:Y:S02]  /*07b0*/  MUFU.RCP R2, R2 ;  /* 0x0000000200027308 */ /* 0x002e640000001000 */
[----:B-1----:R-:W-:-:S06]  /*07c0*/  IADD3 R2, R2, 0xffffffe, RZ ;  /* 0x0ffffffe02027810 */ /* 0x002fcc0007ffe0ff */
[----:B------:R-:W1:Y:S02]  /*07d0*/  F2I.FTZ.U32.TRUNC.NTZ R3, R2 ;  /* 0x0000000200037305 */ /* 0x000e64000021f000 */
[----:B-1----:R-:W-:-:S04]  /*07e0*/  IMAD.MOV R2, RZ, RZ, -R3 ;  /* 0x000000ffff027224 */ /* 0x002fc800078e0a03 */
[----:B------:R-:W-:Y:S02]  /*07f0*/  IMAD R4, R2, R5, RZ ;  /* 0x0000000502047224 */ /* 0x000fe400078e02ff */
[----:B------:R-:W-:-:S04]  /*0800*/  IMAD.MOV.U32 R2, RZ, RZ, RZ ;  /* 0x000000ffff027224 */ /* 0x000fc800078e00ff */
[----:B------:R-:W-:Y:S01]  /*0810*/  IMAD.HI.U32 R2, R3, R4, R2 ;  /* 0x0000000403027227 */ /* 0x000fe200078e0002 */
[----:B------:R-:W-:-:S03]  /*0820*/  MOV R3, R0 ;  /* 0x0000000000037202 */ /* 0x000fc60000000f00 */
[----:B------:R-:W-:Y:S02]  /*0830*/  IMAD.MOV R0, RZ, RZ, -R6 ;  /* 0x000000ffff007224 */ /* 0x000fe400078e0a06 */
        /* <DEDUP_REMOVED lines=28> */
[----:B------:R-:W-:-:S03]  /*0a00*/  IMAD.MOV R5, RZ, RZ, -R4 ;  /* 0x000000ffff057224 */ /* 0x000fc600078e0a04 */
        /* <DEDUP_REMOVED lines=10> */
[----:B------:R-:W-:-:S04]  /*0ab0*/  IMAD.MOV R2, RZ, RZ, -R0 ;  /* 0x000000ffff027224 */ /* 0x000fc800078e0a00 */
[C---:B------:R-:W-:Y:S01]  /*0ac0*/  IMAD R3, R9.reuse, R2, R4 ;  /* 0x0000000209037224 */ /* 0x040fe200078e0204 */
[----:B------:R-:W-:Y:S01]  /*0ad0*/  LEA R2, R9, R0, 0x18 ;  /* 0x0000000009027211 */ /* 0x000fe200078ec0ff */
[----:B------:R-:W-:-:S04]  /*0ae0*/  IMAD R0, R12, R5, R11 ;  /* 0x000000050c007224 */ /* 0x000fc800078e020b */
[----:B------:R-:W-:-:S05]  /*0af0*/  IMAD R2, R3, 0x10000, R2 ;  /* 0x0001000003027824 */ /* 0x000fca00078e0202 */
[----:B------:R1:W-:Y:S01]  /*0b00*/  STL [R1+0xb8], R2 ;  /* 0x0000b80201007387 */ /* 0x0003e20000100800 */
[----:B------:R-:W-:Y:S05]  /*0b10*/  BRA `(.L_x_463) ;  /* 0x0000046000007947 */ /* 0x000fea0003800000 */
.L_x_462:
[----:B------:R-:W2:Y:S01]  /*0b20*/  LDL R3, [R1+0xbc] ;  /* 0x0000bc0001037983 */ /* 0x000ea20000100800 */
[----:B------:R-:W-:-:S04]  /*0b30*/  IMAD.MOV.U32 R2, RZ, RZ, 0x4 ;  /* 0x00000004ff027424 */ /* 0x000fc800078e00ff */
[----:B--2---:R-:W-:-:S05]  /*0b40*/  IMAD.WIDE R2, R3, R2, c[0x0][0x590] ;  /* 0x0001640003027625 */ /* 0x004fca00078e0202 */
[----:B------:R-:W2:Y:S02]  /*0b50*/  LDG.E R7, [R2.64] ;  /* 0x0000000602077981 */ /* 0x000ea4000c1e1900 */
[----:B--23--:R-:W-:-:S05]  /*0b60*/  IMAD R9, R7, R12, RZ ;  /* 0x0000000c07097224 */ /* 0x00cfca00078e02ff */
[-C--:B-1----:R-:W-:Y:S02]  /*0b70*/  IABS R0, R9.reuse ;  /* 0x0000000900007213 */ /* 0x082fe40000000000 */
[----:B------:R-:W-:-:S03]  /*0b80*/  IABS R8, R9 ;  /* 0x0000000900087213 */ /* 0x000fc60000000000 */
[----:B------:R-:W-:-:S04]  /*0b90*/  IMAD.MOV.U32 R6, RZ, RZ, R0 ;  /* 0x000000ffff067224 */ /* 0x000fc800078e0000 */
[----:B------:R-:W1:Y:S08]  /*0ba0*/  I2F.RP R2, R6 ;  /* 0x0000000600027306 */ /* 0x000e700000209400 */
[----:B-1----:R-:W1:Y:S02]  /*0bb0*/  MUFU.RCP R2, R2 ;  /* 0x0000000200027308 */ /* 0x002e640000001000 */
[----:B-1----:R-:W-:-:S06]  /*0bc0*/  IADD3 R2, R2, 0xffffffe, RZ ;  /* 0x0ffffffe02027810 */ /* 0x002fcc0007ffe0ff */
[----:B------:R-:W1:Y:S02]  /*0bd0*/  F2I.FTZ.U32.TRUNC.NTZ R3, R2 ;  /* 0x0000000200037305 */ /* 0x000e64000021f000 */
[----:B-1----:R-:W-:-:S04]  /*0be0*/  IMAD.MOV R0, RZ, RZ, -R3 ;  /* 0x000000ffff007224 */ /* 0x002fc800078e0a03 */
[----:B------:R-:W-:Y:S01]  /*0bf0*/  IMAD.MOV.U32 R2, RZ, RZ, R0 ;  /* 0x000000ffff027224 */ /* 0x000fe200078e0000 */
[----:B------:R-:W-:-:S03]  /*0c00*/  IABS R0, R11 ;  /* 0x0000000b00007213 */ /* 0x000fc60000000000 */
[----:B------:R-:W-:Y:S01]  /*0c10*/  IMAD R4, R2, R6, RZ ;  /* 0x0000000602047224 */ /* 0x000fe200078e02ff */
[----:B------:R-:W-:Y:S01]  /*0c20*/  MOV R5, R0 ;  /* 0x0000000000057202 */ /* 0x000fe20000000f00 */
[----:B------:R-:W-:-:S04]  /*0c30*/  IMAD.MOV.U32 R2, RZ, RZ, RZ ;  /* 0x000000ffff027224 */ /* 0x000fc800078e00ff */
[----:B------:R-:W-:-:S04]  /*0c40*/  IMAD.HI.U32 R0, R3, R4, R2 ;  /* 0x0000000403007227 */ /* 0x000fc800078e0002 */
[----:B------:R-:W-:Y:S02]  /*0c50*/  IMAD.MOV R2, RZ, RZ, -R8 ;  /* 0x000000ffff027224 */ /* 0x000fe400078e0a08 */
        /* <DEDUP_REMOVED lines=9> */
[----:B------:R-:W-:-:S04]  /*0cf0*/  @P2 IADD3 R0, R0, 0x1, RZ ;  /* 0x0000000100002810 */ /* 0x000fc80007ffe0ff */
[----:B------:R-:W-:-:S05]  /*0d00*/  MOV R4, R0 ;  /* 0x0000000000047202 */ /* 0x000fca0000000f00 */
[----:B------:R-:W-:Y:S01]  /*0d10*/  @!P1 IMAD.MOV R4, RZ, RZ, -R4 ;  /* 0x000000ffff049224 */ /* 0x000fe200078e0a04 */
[----:B------:R-:W-:-:S05]  /*0d20*/  @!P0 LOP3.LUT R4, RZ, R9, RZ, 0x33, !PT ;  /* 0x00000009ff048212 */ /* 0x000fca00078e33ff */
[----:B------:R-:W-:-:S05]  /*0d30*/  IMAD R10, R7, R4, RZ ;  /* 0x00000004070a7224 */ /* 0x000fca00078e02ff */
[----:B------:R-:W-:-:S04]  /*0d40*/  IADD3 R0, -R10, c[0x0][0x538], RZ ;  /* 0x00014e000a007a10 */ /* 0x000fc80007ffe1ff */
[----:B------:R-:W-:-:S04]  /*0d50*/  IMNMX R6, R7, R0, PT ;  /* 0x0000000007067217 */ /* 0x000fc80003800200 */
[----:B------:R-:W-:-:S05]  /*0d60*/  IABS R0, R6 ;  /* 0x0000000600007213 */ /* 0x000fca0000000000 */
[----:B------:R-:W-:-:S04]  /*0d70*/  IMAD.MOV.U32 R5, RZ, RZ, R0 ;  /* 0x000000ffff057224 */ /* 0x000fc800078e0000 */
[----:B------:R-:W1:Y:S08]  /*0d80*/  I2F.RP R2, R5 ;  /* 0x0000000500027306 */ /* 0x000e700000209400 */
[----:B-1----:R-:W1:Y:S02]  /*0d90*/  MUFU.RCP R2, R2 ;  /* 0x0000000200027308 */ /* 0x002e640000001000 */
[----:B-1----:R-:W-:-:S06]  /*0da0*/  IADD3 R2, R2, 0xffffffe, RZ ;  /* 0x0ffffffe02027810 */ /* 0x002fcc0007ffe0ff */
[----:B------:R1:W2:Y:S02]  /*0db0*/  F2I.FTZ.U32.TRUNC.NTZ R3, R2 ;  /* 0x0000000200037305 */ /* 0x0002a4000021f000 */
[----:B-1----:R-:W-:Y:S01]  /*0dc0*/  IMAD.MOV R2, RZ, RZ, -R4 ;  /* 0x000000ffff027224 */ /* 0x002fe200078e0a04 */
[----:B--2---:R-:W-:-:S03]  /*0dd0*/  IADD3 R0, RZ, -R3, RZ ;  /* 0x80000003ff007210 */ /* 0x004fc60007ffe0ff */
[----:B------:R-:W-:Y:S01]  /*0de0*/  IMAD R8, R9, R2, R11 ;  /* 0x0000000209087224 */ /* 0x000fe200078e020b */
[----:B------:R-:W-:Y:S01]  /*0df0*/  IABS R9, R6 ;  /* 0x0000000600097213 */ /* 0x000fe20000000000 */
[----:B------:R-:W-:-:S03]  /*0e00*/  IMAD.MOV.U32 R2, RZ, RZ, R0 ;  /* 0x000000ffff027224 */ /* 0x000fc600078e0000 */
[----:B------:R-:W-:Y:S01]  /*0e10*/  IABS R0, R8 ;  /* 0x0000000800007213 */ /* 0x000fe20000000000 */
[----:B------:R-:W-:Y:S02]  /*0e20*/  IMAD R7, R2, R5, RZ ;  /* 0x0000000502077224 */ /* 0x000fe400078e02ff */
[----:B------:R-:W-:Y:S02]  /*0e30*/  IMAD.MOV.U32 R2, RZ, RZ, RZ ;  /* 0x000000ffff027224 */ /* 0x000fe400078e00ff */
[----:B------:R-:W-:Y:S01]  /*0e40*/  IMAD.MOV.U32 R4, RZ, RZ, R0 ;  /* 0x000000ffff047224 */ /* 0x000fe200078e0000 */
[----:B------:R-:W-:Y:S01]  /*0e50*/  IADD3 R0, RZ, -R9, RZ ;  /* 0x80000009ff007210 */ /* 0x000fe20007ffe0ff */
[----:B------:R-:W-:-:S04]  /*0e60*/  IMAD.HI.U32 R3, R3, R7, R2 ;  /* 0x0000000703037227 */ /* 0x000fc800078e0002 */
[----:B------:R-:W-:Y:S02]  /*0e70*/  IMAD.MOV.U32 R2, RZ, RZ, R0 ;  /* 0x000000ffff027224 */ /* 0x000fe400078e0000 */
[----:B------:R-:W-:Y:S01]  /*0e80*/  IMAD.HI.U32 R0, R3, R4, RZ ;  /* 0x0000000403007227 */ /* 0x000fe200078e00ff */
[----:B------:R-:W-:-:S03]  /*0e90*/  IADD3 R3, R10, 0x1000000, R8 ;  /* 0x010000000a037810 */ /* 0x000fc60007ffe008 */
[----:B------:R-:W-:-:S05]  /*0ea0*/  IMAD R2, R0, R2, R4 ;  /* 0x0000000200027224 */ /* 0x000fca00078e0204 */
[----:B------:R-:W-:-:S13]  /*0eb0*/  ISETP.GT.U32.AND P0, PT, R5, R2, PT ;  /* 0x000000020500720c */ /* 0x000fda0003f04070 */
[----:B------:R-:W-:Y:S01]  /*0ec0*/  @!P0 IMAD.IADD R2, R2, 0x1, -R5 ;  /* 0x0000000102028824 */ /* 0x000fe200078e0a05 */
[----:B------:R-:W-:Y:S02]  /*0ed0*/  @!P0 IADD3 R0, R0, 0x1, RZ ;  /* 0x0000000100008810 */ /* 0x000fe40007ffe0ff */
[----:B------:R-:W-:Y:S02]  /*0ee0*/  ISETP.NE.AND P0, PT, R6, RZ, PT ;  /* 0x000000ff0600720c */ /* 0x000fe40003f05270 */
[----:B------:R-:W-:Y:S02]  /*0ef0*/  ISETP.GE.U32.AND P2, PT, R2, R5, PT ;  /* 0x000000050200720c */ /* 0x000fe40003f46070 */
[----:B------:R-:W-:-:S04]  /*0f00*/  LOP3.LUT R2, R8, R6, RZ, 0x3c, !PT ;  /* 0x0000000608027212 */ /* 0x000fc800078e3cff */
[----:B------:R-:W-:Y:S01]  /*0f10*/  ISETP.GE.AND P1, PT, R2, RZ, PT ;  /* 0x000000ff0200720c */ /* 0x000fe20003f26270 */
[----:B------:R-:W-:-:S06]  /*0f20*/  IMAD.MOV R2, RZ, RZ, -R6 ;  /* 0x000000ffff027224 */ /* 0x000fcc00078e0a06 */
[----:B------:R-:W-:-:S06]  /*0f30*/  @P2 IADD3 R0, R0, 0x1, RZ ;  /* 0x0000000100002810 */ /* 0x000fcc0007ffe0ff */
[----:B------:R-:W-:Y:S02]  /*0f40*/  @!P1 IADD3 R0, -R0, RZ, RZ ;  /* 0x000000ff00009210 */ /* 0x000fe40007ffe1ff */
[----:B------:R-:W-:-:S05]  /*0f50*/  @!P0 LOP3.LUT R0, RZ, R6, RZ, 0x33, !PT ;  /* 0x00000006ff008212 */ /* 0x000fca00078e33ff */
[----:B------:R-:W-:-:S05]  /*0f60*/  IMAD R2, R0, R2, R3 ;  /* 0x0000000200027224 */ /* 0x000fca00078e0203 */
[----:B------:R1:W-:Y:S02]  /*0f70*/  STL [R1+0xb8], R2 ;  /* 0x0000b80201007387 */ /* 0x0003e40000100800 */
.L_x_463:
[----:B------:R-:W-:Y:S05]  /*0f80*/  BSYNC B0 ;  /* 0x0000000000007941 */ /* 0x000fea0003800000 */
.L_x_461:
[----:B------:R-:W-:-:S04]  /*0f90*/  LOP3.LUT R0, RZ, R0, RZ, 0x33, !PT ;  /* 0x00000000ff007212 */ /* 0x000fc800078e33ff */
[----:B------:R-:W-:-:S05]  /*0fa0*/  IADD3 R0, R0, R12, RZ ;  /* 0x0000000c00007210 */ /* 0x000fca0007ffe0ff */
[----:B------:R2:W-:Y:S01]  /*0fb0*/  STL [R1+0xb4], R0 ;  /* 0x0000b40001007387 */ /* 0x0005e20000100800 */
[----:B------:R-:W-:Y:S05]  /*0fc0*/  BRA `(.L_x_464) ;  /* 0x0000006000007947 */ /* 0x000fea0003800000 */
.L_x_452:
[----:B------:R-:W-:Y:S01]  /*0fd0*/  MOV R0, UR4 ;  /* 0x0000000400007c02 */ /* 0x000fe20008000f00 */
[----:B------:R-:W-:Y:S04]  /*0fe0*/  STL [R1+0xb4], RZ ;  /* 0x0000b4ff01007387 */ /* 0x000fe80000100800 */
[----:B------:R-:W-:Y:S04]  /*0ff0*/  STL [R1+0xb8], RZ ;  /* 0x0000b8ff01007387 */ /* 0x000fe80000100800 */
[----:B------:R1:W-:Y:S02]  /*1000*/  STL [R1+0xb0], R0 ;  /* 0x0000b00001007387 */ /* 0x0003e40000100800 */
[----:B-1----:R-:W-:-:S05]  /*1010*/  MOV R0, c[0x0][0x53c] ;  /* 0x00014f0000007a02 */ /* 0x002fca0000000f00 */
[----:B------:R1:W-:Y:S02]  /*1020*/  STL [R1+0xbc], R0 ;  /* 0x0000bc0001007387 */ /* 0x0003e40000100800 */
.L_x_464:
[----:B------:R-:W3:Y:S04]  /*1030*/  LDL R4, [R1+0xb0] ;  /* 0x0000b00001047983 */ /* 0x000ee80000100800 */
[----:B------:R-:W3:Y:S04]  /*1040*/  LDL R5, [R1+0xb4] ;  /* 0x0000b40001057983 */ /* 0x000ee80000100800 */
[----:B------:R-:W3:Y:S04]  /*1050*/  LDL R6, [R1+0xb8] ;  /* 0x0000b80001067983 */ /* 0x000ee80000100800 */
[----:B------:R-:W3:Y:S01]  /*1060*/  LDL R7, [R1+0xbc] ;  /* 0x0000bc0001077983 */ /* 0x000ee20000100800 */
[----:B------:R-:W-:Y:S01]  /*1070*/  ISETP.NE.AND P0, PT, R13, RZ, PT ;  /* 0x000000ff0d00720c */ /* 0x000fe20003f05270 */
[----:B------:R-:W-:-:S12]  /*1080*/  WARPSYNC 0xffffffff ;  /* 0xffffffff00007948 */ /* 0x000fd80003800000 */
[----:B---3--:R3:W-:Y:S04]  /*1090*/  @!P0 STS.128 [0x1a080], R4 ;  /* 0x01a08004ff008388 */ /* 0x0087e80000000c00 */
[----:B------:R-:W-:Y:S06]  /*10a0*/  BAR.ARV 0x5, 0x100 ;  /* 0x0144000000007b1d */ /* 0x000fec0000002000 */
.L_x_450:
[----:B-12---:R-:W2:Y:S02]  /*10b0*/  LDL R0, [R1+0xbc] ;  /* 0x0000bc0001007983 */ /* 0x006ea40000100800 */
[----:B--2---:R-:W-:-:S13]  /*10c0*/  ISETP.GE.AND P0, PT, R0, c[0x0][0x53c], PT ;  /* 0x00014f0000007a0c */ /* 0x004fda0003f06270 */
[----:B------:R-:W-:Y:S05]  /*10d0*/  @P0 EXIT ;  /* 0x000000000000094d */ /* 0x000fea0003800000 */
[----:B------:R-:W1:Y:S01]  /*10e0*/  S2R R16, SR_TID.X ;  /* 0x0000000000107919 */ /* 0x000e620000002100 */
[----:B------:R-:W-:Y:S02]  /*10f0*/  ULDC UR5, c[0x0][0x2ac] ;  /* 0x0000ab0000057ab9 */ /* 0x000fe40000000800 */
[----:B------:R-:W-:Y:S02]  /*1100*/  ULDC UR4, c[0x0][0x1d0] ;  /* 0x0000740000047ab9 */ /* 0x000fe40000000800 */
[----:B------:R-:W-:Y:S01]  /*1110*/  UIMAD UR5, UR5, UR4, URZ ;  /* 0x00000004050572a4 */ /* 0x000fe2000f8e023f */
[----:B-1-3--:R-:W-:-:S04]  /*1120*/  SHF.R.S32.HI R7, RZ, 0x1f, R16 ;  /* 0x0000001fff077819 */ /* 0x00afc80000011410 */
        /* <DEDUP_REMOVED lines=17> */
[----:B------:R-:W-:Y:S01]  /*1240*/  LEA.HI R7, R7, R16, RZ, 0x6 ;  /* 0x0000001007077211 */ /* 0x000fe200078f30ff */
[----:B------:R-:W-:Y:S01]  /*1250*/  IMAD.IADD R20, R16, 0x1, -R4 ;  /* 0x0000000110147824 */ /* 0x000fe200078e0a04 */
[----:B------:R-:W-:Y:S01]  /*1260*/  SHF.R.S32.HI R4, RZ, 0x1f, R2 ;  /* 0x0000001fff047819 */ /* 0x000fe20000011402 */
[----:B------:R-:W-:Y:S01]  /*1270*/  IMAD.IADD R8, R8, 0x1, -R0 ;  /* 0x0000000108087824 */ /* 0x000fe200078e0a00 */
[----:B------:R-:W-:Y:S01]  /*1280*/  LOP3.LUT R0, R3, 0x1c0, RZ, 0xc0, !PT ;  /* 0x000001c003007812 */ /* 0x000fe200078ec0ff */
[----:B------:R-:W-:Y:S01]  /*1290*/  IMAD.SHL.U32 R19, R20, 0x8, RZ ;  /* 0x0000000814137824 */ /* 0x000fe200078e00ff */
[----:B------:R-:W-:Y:S01]  /*12a0*/  LEA.HI R14, R4, R2, RZ, 0x3 ;  /* 0x00000002040e7211 */ /* 0x000fe200078f18ff */
[----:B------:R-:W-:Y:S01]  /*12b0*/  IMAD.SHL.U32 R6, R20, 0x40, RZ ;  /* 0x0000004014067824 */ /* 0x000fe200078e00ff */
[----:B------:R-:W-:Y:S01]  /*12c0*/  SHF.R.U32.HI R5, RZ, 0x3, R0 ;  /* 0x00000003ff057819 */ /* 0x000fe20000011600 */
[----:B------:R-:W-:Y:S01]  /*12d0*/  IMAD.SHL.U32 R7, R7, 0x8, RZ ;  /* 0x0000000807077824 */ /* 0x000fe200078e00ff */
[----:B------:R-:W-:Y:S01]  /*12e0*/  LOP3.LUT R3, R0, 0x38, R19, 0xf8, !PT ;  /* 0x0000003800037812 */ /* 0x000fe200078ef813 */
[----:B------:R-:W-:Y:S01]  /*12f0*/  STL [R1+0x3c], R19 ;  /* 0x00003c1301007387 */ /* 0x000fe20000100800 */
[----:B------:R-:W-:-:S02]  /*1300*/  LOP3.LUT R4, R14, 0xfffffff8, RZ, 0xc0, !PT ;  /* 0xfffffff80e047812 */ /* 0x000fc400078ec0ff */
[----:B------:R-:W-:Y:S02]  /*1310*/  LOP3.LUT R12, R3, R5, RZ, 0x3c, !PT ;  /* 0x00000005030c7212 */ /* 0x000fe400078e3cff */
[----:B------:R-:W-:Y:S01]  /*1320*/  LOP3.LUT R3, R10, 0xffffffe0, RZ, 0xc0, !PT ;  /* 0xffffffe00a037812 */ /* 0x000fe200078ec0ff */
[----:B------:R-:W-:Y:S01]  /*1330*/  IMAD.IADD R5, R2, 0x1, -R4 ;  /* 0x0000000102057824 */ /* 0x000fe200078e0a04 */
[----:B------:R-:W-:Y:S02]  /*1340*/  LOP3.LUT R0, R6, 0x1c0, RZ, 0xc0, !PT ;  /* 0x000001c006007812 */ /* 0x000fe400078ec0ff */
[----:B------:R-:W-:Y:S01]  /*1350*/  LOP3.LUT R6, R8, 0x1, RZ, 0xc0, !PT ;  /* 0x0000000108067812 */ /* 0x000fe200078ec0ff */
[----:B------:R-:W-:Y:S01]  /*1360*/  IMAD.IADD R18, R16, 0x1, -R3 ;  /* 0x0000000110127824 */ /* 0x000fe200078e0a03 */
[----:B------:R-:W-:Y:S02]  /*1370*/  LOP3.LUT R4, R0, 0x8, R9, 0xf8, !PT ;  /* 0x0000000800047812 */ /* 0x000fe400078ef809 */
[----:B------:R-:W-:-:S02]  /*1380*/  SHF.R.U32.HI R2, RZ, 0x3, R0 ;  /* 0x00000003ff027819 */ /* 0x000fc40000011600 */
[--C-:B------:R-:W-:Y:S02]  /*1390*/  SHF.R.S32.HI R9, RZ, 0x5, R10.reuse ;  /* 0x00000005ff097819 */ /* 0x100fe4000001140a */
[----:B------:R-:W-:Y:S02]  /*13a0*/  SHF.R.S32.HI R0, RZ, 0x1f, R10 ;  /* 0x0000001fff007819 */ /* 0x000fe4000001140a */
[----:B------:R-:W-:Y:S02]  /*13b0*/  SHF.R.S32.HI R11, RZ, 0x1f, R18 ;  /* 0x0000001fff0b7819 */ /* 0x000fe40000011412 */
[----:B------:R-:W-:Y:S02]  /*13c0*/  LEA.HI R0, R0, R9, RZ, 0x3 ;  /* 0x0000000900007211 */ /* 0x000fe400078f18ff */
[----:B------:R-:W-:Y:S01]  /*13d0*/  LOP3.LUT R3, R15, 0xfffffffc, RZ, 0xc0, !PT ;  /* 0xfffffffc0f037812 */ /* 0x000fe200078ec0ff */
[----:B------:R-:W-:Y:S01]  /*13e0*/  IMAD.MOV.U32 R15, RZ, RZ, 0x20 ;  /* 0x00000020ff0f7424 */ /* 0x000fe200078e00ff */
[----:B------:R-:W-:-:S02]  /*13f0*/  LOP3.LUT R0, R0, 0xffffff8, RZ, 0xc0, !PT ;  /* 0x0ffffff800007812 */ /* 0x000fc400078ec0ff */
[----:B------:R-:W-:Y:S01]  /*1400*/  LEA.HI R11, R11, R18, RZ, 0x2 ;  /* 0x000000120b0b7211 */ /* 0x000fe200078f10ff */
[----:B------:R-:W-:Y:S01]  /*1410*/  IMAD.IADD R3, R16, 0x1, -R3 ;  /* 0x0000000110037824 */ /* 0x000fe200078e0a03 */
[----:B------:R-:W-:Y:S01]  /*1420*/  LOP3.LUT R10, R4, R2, RZ, 0x3c, !PT ;  /* 0x00000002040a7212 */ /* 0x000fe200078e3cff */
[----:B------:R-:W-:Y:S01]  /*1430*/  IMAD.IADD R4, R9, 0x1, -R0 ;  /* 0x0000000109047824 */ /* 0x000fe200078e0a00 */
[----:B------:R-:W-:Y:S01]  /*1440*/  SHF.R.S32.HI R2, RZ, 0x2, R11 ;  /* 0x00000002ff027819 */ /* 0x000fe2000001140b */
[----:B------:R-:W-:Y:S01]  /*1450*/  IMAD.MOV.U32 R16, RZ, RZ, 0x10 ;  /* 0x00000010ff107424 */ /* 0x000fe200078e00ff */
[----:B------:R-:W-:Y:S02]  /*1460*/  ISETP.NE.U32.AND P4, PT, R6, 0x1, PT ;  /* 0x000000010600780c */ /* 0x000fe40003f85070 */
[----:B------:R-:W-:Y:S01]  /*1470*/  LEA.HI R0, R3, R3, RZ, 0x1 ;  /* 0x0000000303007211 */ /* 0x000fe200078f08ff */
[----:B------:R-:W-:Y:S01]  /*1480*/  IMAD R17, R4, 0x10, R2 ;  /* 0x0000001004117824 */ /* 0x000fe200078e0202 */
[----:B------:R-:W-:Y:S01]  /*1490*/  R2P PR, R8, 0x6 ;  /* 0x0000000608007804 */ /* 0x000fe20000000000 */
[C---:B------:R-:W-:Y:S01]  /*14a0*/  IMAD.SHL.U32 R2, R5.reuse, 0x40, RZ ;  /* 0x0000004005027824 */ /* 0x040fe200078e00ff */
[----:B------:R-:W-:Y:S01]  /*14b0*/  LOP3.LUT R6, R0, 0x1ffffffe, RZ, 0xc0, !PT ;  /* 0x1ffffffe00067812 */ /* 0x000fe200078ec0ff */
[----:B------:R-:W-:Y:S01]  /*14c0*/  IMAD.SHL.U32 R4, R8, 0x40, RZ ;  /* 0x0000004008047824 */ /* 0x000fe200078e00ff */
[C---:B------:R-:W-:Y:S01]  /*14d0*/  LOP3.LUT P3, RZ, R5.reuse, 0x2, RZ, 0xc0, !PT ;  /* 0x0000000205ff7812 */ /* 0x040fe2000786c0ff */
[----:B------:R-:W-:Y:S01]  /*14e0*/  STL [R1+0x1f8], R17 ;  /* 0x0001f81101007387 */ /* 0x000fe20000100800 */
[----:B------:R-:W-:Y:S01]  /*14f0*/  LOP3.LUT P0, RZ, R5, 0x4, RZ, 0xc0, !PT ;  /* 0x0000000405ff7812 */ /* 0x000fe2000780c0ff */
[----:B------:R-:W-:Y:S01]  /*1500*/  IMAD.SHL.U32 R5, R13, 0x8, RZ ;  /* 0x000000080d057824 */ /* 0x000fe200078e00ff */
[----:B------:R-:W-:Y:S01]  /*1510*/  LOP3.LUT R2, R2, 0x1c0, RZ, 0xc0, !PT ;  /* 0x000001c002027812 */ /* 0x000fe200078ec0ff */
[----:B------:R-:W-:Y:S01]  /*1520*/  IMAD.IADD R8, R3, 0x1, -R6 ;  /* 0x0000000103087824 */ /* 0x000fe200078e0a06 */
[----:B------:R-:W-:Y:S01]  /*1530*/  LOP3.LUT R4, R4, 0x1c0, RZ, 0xc0, !PT ;  /* 0x000001c004047812 */ /* 0x000fe200078ec0ff */
[----:B------:R-:W-:Y:S01]  /*1540*/  IMAD R0, R13, 0x200, R10 ;  /* 0x000002000d007824 */ /* 0x000fe200078e020a */
[----:B------:R-:W-:Y:S01]  /*1550*/  LOP3.LUT R12, R12, 0x7ffffe00, R7, 0xf8, !PT ;  /* 0x7ffffe000c0c7812 */ /* 0x000fe200078ef807 */
[----:B------:R-:W-:Y:S01]  /*1560*/  IMAD R7, R9, 0x200, R3 ;  /* 0x0000020009077824 */ /* 0x000fe200078e0203 */
[----:B------:R-:W-:Y:S01]  /*1570*/  LOP3.LUT R6, R2, 0x8, R5, 0xf8, !PT ;  /* 0x0000000802067812 */ /* 0x000fe200078ef805 */
[----:B------:R-:W-:Y:S01]  /*1580*/  IMAD R8, R8, 0x8, R17 ;  /* 0x0000000808087824 */ /* 0x000fe200078e0211 */
[----:B------:R-:W-:Y:S01]  /*1590*/  SHF.R.U32.HI R3, RZ, 0x3, R2 ;  /* 0x00000003ff037819 */ /* 0x000fe20000011602 */
[----:B------:R-:W-:Y:S01]  /*15a0*/  IMAD.SHL.U32 R12, R12, 0x2, RZ ;  /* 0x000000020c0c7824 */ /* 0x000fe200078e00ff */
[----:B------:R-:W-:Y:S01]  /*15b0*/  LEA.HI R2, R4, R4, RZ, 0x1d ;  /* 0x0000000404027211 */ /* 0x000fe200078fe8ff */
[----:B------:R-:W-:Y:S01]  /*15c0*/  IMAD.MOV.U32 R10, RZ, RZ, 0x40 ;  /* 0x00000040ff0a7424 */ /* 0x000fe200078e00ff */
[----:B------:R-:W-:Y:S01]  /*15d0*/  LOP3.LUT R3, R6, R3, RZ, 0x3c, !PT ;  /* 0x0000000306037212 */ /* 0x000fe200078e3cff */
[----:B------:R-:W-:Y:S01]  /*15e0*/  IMAD.SHL.U32 R6, R14, 0x40, RZ ;  /* 0x000000400e067824 */ /* 0x000fe200078e00ff */
[----:B------:R-:W-:Y:S01]  /*15f0*/  SEL R5, R16, 0xfffffff0, !P3 ;  /* 0xfffffff010057807 */ /* 0x000fe20005800000 */
[----:B------:R-:W-:Y:S01]  /*1600*/  IMAD.U32 R7, R7, 0x2, R2 ;  /* 0x0000000207077824 */ /* 0x000fe200078e0002 */
[----:B------:R-:W-:Y:S01]  /*1610*/  SEL R4, R15, 0xffffffe0, !P0 ;  /* 0xffffffe00f047807 */ /* 0x000fe20004000000 */
[----:B------:R-:W-:Y:S01]  /*1620*/  IMAD R2, R20, 0x20, R21 ;  /* 0x0000002014027824 */ /* 0x000fe200078e0215 */
[----:B------:R-:W-:-:S02]  /*1630*/  IADD3 R13, R19, 0x40, RZ ;  /* 0x00000040130d7810 */ /* 0x000fc40007ffe0ff */
[----:B------:R-:W-:Y:S01]  /*1640*/  LOP3.LUT R3, R3, 0x7ffffe00, R6, 0xf8, !PT ;  /* 0x7ffffe0003037812 */ /* 0x000fe200078ef806 */
[----:B------:R-:W-:Y:S01]  /*1650*/  IMAD.IADD R4, R5, 0x1, R4 ;  /* 0x0000000105047824 */ /* 0x000fe200078e0204 */
[----:B------:R1:W-:Y:S01]  /*1660*/  STL [R1+0x174], R2 ;  /* 0x0001740201007387 */ /* 0x0003e20000100800 */
[----:B------:R-:W-:Y:S02]  /*1670*/  SHF.R.S32.HI R14, RZ, 0x1f, R19 ;  /* 0x0000001fff0e7819 */ /* 0x000fe40000011413 */
[C---:B------:R-:W-:Y:S01]  /*1680*/  IADD3 R6, R19.reuse, 0x80, RZ ;  /* 0x0000008013067810 */ /* 0x040fe20007ffe0ff */
[----:B------:R-:W-:Y:S01]  /*1690*/  STL [R1+0x68], R13 ;  /* 0x0000680d01007387 */ /* 0x000fe20000100800 */
[----:B------:R-:W-:Y:S02]  /*16a0*/  IADD3 R5, R19, 0xc0, RZ ;  /* 0x000000c013057810 */ /* 0x000fe40007ffe0ff */
[----:B------:R-:W-:Y:S01]  /*16b0*/  LEA R240, R0, 0x14080, 0x1 ;  /* 0x0001408000f07811 */ /* 0x000fe200078e08ff */
[----:B------:R-:W-:Y:S01]  /*16c0*/  STL [R1+0x208], R14 ;  /* 0x0002080e01007387 */ /* 0x000fe20000100800 */
[----:B------:R-:W-:-:S02]  /*16d0*/  SEL R0, R10, 0xffffffc0, !P0 ;  /* 0xffffffc00a007807 */ /* 0x000fc40004000000 */
[----:B------:R-:W-:Y:S01]  /*16e0*/  LEA R243, R3, 0x4080, 0x1 ;  /* 0x0000408003f37811 */ /* 0x000fe200078e08ff */
[----:B------:R2:W-:Y:S04]  /*16f0*/  STL [R1+0x64], R6 ;  /* 0x0000640601007387 */ /* 0x0005e80000100800 */
[----:B------:R3:W-:Y:S01]  /*1700*/  STL [R1+0x6c], R5 ;  /* 0x00006c0501007387 */ /* 0x0007e20000100800 */
[----:B------:R-:W-:Y:S01]  /*1710*/  IMAD.IADD R244, R243, 0x1, R0 ;  /* 0x00000001f3f47824 */ /* 0x000fe200078e0200 */
[----:B-1----:R-:W-:Y:S02]  /*1720*/  LOP3.LUT R2, R11, 0x7ffffffc, RZ, 0xc0, !PT ;  /* 0x7ffffffc0b027812 */ /* 0x002fe400078ec0ff */
[----:B------:R-:W-:-:S03]  /*1730*/  SHF.R.S32.HI R11, RZ, 0x1f, R13 ;  /* 0x0000001fff0b7819 */ /* 0x000fc6000001140d */
[----:B------:R-:W-:Y:S02]  /*1740*/  IMAD.IADD R2, R18, 0x1, -R2 ;  /* 0x0000000112027824 */ /* 0x000fe400078e0a02 */
[----:B------:R1:W-:Y:S01]  /*1750*/  STL [R1+0x204], R11 ;  /* 0x0002040b01007387 */ /* 0x0003e20000100800 */
[----:B--2---:R-:W-:Y:S02]  /*1760*/  SHF.R.S32.HI R6, RZ, 0x1f, R6 ;  /* 0x0000001fff067819 */ /* 0x004fe40000011406 */
[----:B---3--:R-:W-:-:S03]  /*1770*/  SHF.R.S32.HI R5, RZ, 0x1f, R5 ;  /* 0x0000001fff057819 */ /* 0x008fc60000011405 */
[----:B------:R-:W-:Y:S04]  /*1780*/  STL [R1+0x200], R6 ;  /* 0x0002000601007387 */ /* 0x000fe80000100800 */
[----:B------:R2:W-:Y:S04]  /*1790*/  STL [R1+0x1fc], R5 ;  /* 0x0001fc0501007387 */ /* 0x0005e80000100800 */
[----:B------:R3:W-:Y:S04]  /*17a0*/  STL [R1+0x2c], R12 ;  /* 0x00002c0c01007387 */ /* 0x0007e80000100800 */
[----:B------:R-:W-:Y:S01]  /*17b0*/  STL [R1+0xc0], R8 ;  /* 0x0000c00801007387 */ /* 0x000fe20000100800 */
[----:B-1----:R-:W-:Y:S01]  /*17c0*/  IMAD.SHL.U32 R11, R2, 0x2, RZ ;  /* 0x00000002020b7824 */ /* 0x002fe200078e00ff */
[----:B------:R-:W-:-:S04]  /*17d0*/  SEL R2, R15, 0xffffffe0, !P3 ;  /* 0xffffffe00f027807 */ /* 0x000fc80005800000 */
[C---:B------:R-:W-:Y:S01]  /*17e0*/  IADD3 R42, R11.reuse, 0x8, RZ ;  /* 0x000000080b2a7810 */ /* 0x040fe20007ffe0ff */
[----:B------:R1:W-:Y:S01]  /*17f0*/  STL [R1+0x7c], R11 ;  /* 0x00007c0b01007387 */ /* 0x0003e20000100800 */
[----:B------:R-:W-:Y:S01]  /*1800*/  IADD3 R41, R11, 0x10, RZ ;  /* 0x000000100b297810 */ /* 0x000fe20007ffe0ff */
[----:B------:R-:W-:Y:S01]  /*1810*/  IMAD.IADD R245, R243, 0x1, R2 ;  /* 0x00000001f3f57824 */ /* 0x000fe200078e0202 */
[C---:B------:R-:W-:Y:S01]  /*1820*/  IADD3 R40, R11.reuse, 0x18, RZ ;  /* 0x000000180b287810 */ /* 0x040fe20007ffe0ff */
[----:B------:R-:W-:Y:S01]  /*1830*/  STL [R1+0x170], R42 ;  /* 0x0001702a01007387 */ /* 0x000fe20000100800 */
[C---:B------:R-:W-:Y:S02]  /*1840*/  IADD3 R39, R11.reuse, 0x20, RZ ;  /* 0x000000200b277810 */ /* 0x040fe40007ffe0ff */
        /* <DEDUP_REMOVED lines=36> */
[----:B--2---:R-:W-:Y:S01]  /*1a90*/  SEL R5, R10, 0xffffffc0, !P2 ;  /* 0xffffffc00a057807 */ /* 0x004fe20005000000 */
[----:B------:R-:W-:Y:S01]  /*1aa0*/  STL [R1+0x144], R29 ;  /* 0x0001441d01007387 */ /* 0x000fe20000100800 */
[----:B------:R-:W-:-:S02]  /*1ab0*/  IADD3 R13, R11, 0xe8, RZ ;  /* 0x000000e80b0d7810 */ /* 0x000fc40007ffe0ff */
[----:B---3--:R-:W-:Y:S01]  /*1ac0*/  IADD3 R12, R11, 0xf0, RZ ;  /* 0x000000f00b0c7810 */ /* 0x008fe20007ffe0ff */
[----:B------:R-:W-:Y:S01]  /*1ad0*/  STL [R1+0x140], R28 ;  /* 0x0001401c01007387 */ /* 0x000fe20000100800 */
[----:B------:R-:W-:Y:S02]  /*1ae0*/  LEA R10, R7, 0x80, 0x1 ;  /* 0x00000080070a7811 */ /* 0x000fe400078e08ff */
[----:B------:R-:W-:Y:S01]  /*1af0*/  SHF.R.S32.HI R7, RZ, 0x1f, R42 ;  /* 0x0000001fff077819 */ /* 0x000fe2000001142a */
[----:B------:R-:W-:Y:S01]  /*1b00*/  STL [R1+0x13c], R27 ;  /* 0x00013c1b01007387 */ /* 0x000fe20000100800 */
[----:B-1----:R-:W-:Y:S02]  /*1b10*/  IADD3 R11, R11, 0xf8, RZ ;  /* 0x000000f80b0b7810 */ /* 0x002fe40007ffe0ff */
[----:B------:R-:W-:Y:S01]  /*1b20*/  SHF.R.S32.HI R8, RZ, 0x1f, R41 ;  /* 0x0000001fff087819 */ /* 0x000fe20000011429 */
[----:B------:R-:W-:Y:S01]  /*1b30*/  STL [R1+0x138], R26 ;  /* 0x0001381a01007387 */ /* 0x000fe20000100800 */
[----:B------:R-:W-:-:S02]  /*1b40*/  SEL R6, R15, 0xffffffe0, !P1 ;  /* 0xffffffe00f067807 */ /* 0x000fc40004800000 */
[----:B------:R-:W-:Y:S01]  /*1b50*/  SHF.R.S32.HI R15, RZ, 0x1f, R39 ;  /* 0x0000001fff0f7819 */ /* 0x000fe20000011427 */
[----:B------:R-:W-:Y:S01]  /*1b60*/  STL [R1+0x134], R25 ;  /* 0x0001341901007387 */ /* 0x000fe20000100800 */
[----:B------:R-:W-:-:S03]  /*1b70*/  IADD3 R246, R0, R243, R2 ;  /* 0x000000f300f67210 */ /* 0x000fc60007ffe002 */
[----:B------:R-:W-:Y:S04]  /*1b80*/  STL [R1+0x130], R24 ;  /* 0x0001301801007387 */ /* 0x000fe80000100800 */
        /* <DEDUP_REMOVED lines=8> */
[----:B------:R1:W-:Y:S04]  /*1c10*/  STL [R1+0x10c], R14 ;  /* 0x00010c0e01007387 */ /* 0x0003e80000100800 */
[----:B------:R-:W-:Y:S04]  /*1c20*/  STL [R1+0x108], R13 ;  /* 0x0001080d01007387 */ /* 0x000fe80000100800 */
[----:B------:R2:W-:Y:S04]  /*1c30*/  STL [R1+0x104], R12 ;  /* 0x0001040c01007387 */ /* 0x0005e80000100800 */
[----:B------:R3:W-:Y:S04]  /*1c40*/  STL [R1+0x1f0], R7 ;  /* 0x0001f00701007387 */ /* 0x0007e80000100800 */
[----:B------:R4:W-:Y:S04]  /*1c50*/  STL [R1+0x100], R11 ;  /* 0x0001000b01007387 */ /* 0x0009e80000100800 */
[----:B------:R5:W-:Y:S04]  /*1c60*/  STL [R1+0x1ec], R8 ;  /* 0x0001ec0801007387 */ /* 0x000be80000100800 */
[----:B------:R-:W-:Y:S01]  /*1c70*/  STL [R1+0xd0], R10 ;  /* 0x0000d00a01007387 */ /* 0x000fe20000100800 */
[----:B-1----:R-:W-:-:S02]  /*1c80*/  SHF.R.S32.HI R14, RZ, 0x1f, R14 ;  /* 0x0000001fff0e7819 */ /* 0x002fc4000001140e */
[----:B--2---:R-:W-:Y:S02]  /*1c90*/  SHF.R.S32.HI R12, RZ, 0x1f, R12 ;  /* 0x0000001fff0c7819 */ /* 0x004fe4000001140c */
[----:B---3--:R-:W-:Y:S02]  /*1ca0*/  SHF.R.S32.HI R7, RZ, 0x1f, R40 ;  /* 0x0000001fff077819 */ /* 0x008fe40000011428 */
[----:B----4-:R-:W-:-:S03]  /*1cb0*/  SHF.R.S32.HI R11, RZ, 0x1f, R11 ;  /* 0x0000001fff0b7819 */ /* 0x010fc6000001140b */
[----:B------:R1:W-:Y:S01]  /*1cc0*/  STL [R1+0x1e8], R7 ;  /* 0x0001e80701007387 */ /* 0x0003e20000100800 */
[----:B-----5:R-:W-:-:S03]  /*1cd0*/  SHF.R.S32.HI R8, RZ, 0x1f, R37 ;  /* 0x0000001fff087819 */ /* 0x020fc60000011425 */
[----:B------:R2:W-:Y:S01]  /*1ce0*/  STL [R1+0x1e4], R15 ;  /* 0x0001e40f01007387 */ /* 0x0005e20000100800 */
[----:B-1----:R-:W-:Y:S02]  /*1cf0*/  SHF.R.S32.HI R7, RZ, 0x1f, R38 ;  /* 0x0000001fff077819 */ /* 0x002fe40000011426 */
[----:B--2---:R-:W-:-:S03]  /*1d00*/  SHF.R.S32.HI R15, RZ, 0x1f, R36 ;  /* 0x0000001fff0f7819 */ /* 0x004fc60000011424 */
[----:B------:R1:W-:Y:S04]  /*1d10*/  STL [R1+0x1e0], R7 ;  /* 0x0001e00701007387 */ /* 0x0003e80000100800 */
[----:B------:R2:W-:Y:S04]  /*1d20*/  STL [R1+0x1dc], R8 ;  /* 0x0001dc0801007387 */ /* 0x0005e80000100800 */
[----:B------:R3:W-:Y:S01]  /*1d30*/  STL [R1+0x1d8], R15 ;  /* 0x0001d80f01007387 */ /* 0x0007e20000100800 */
[----:B-1----:R-:W-:Y:S02]  /*1d40*/  SHF.R.S32.HI R7, RZ, 0x1f, R35 ;  /* 0x0000001fff077819 */ /* 0x002fe40000011423 */
[----:B--2---:R-:W-:-:S03]  /*1d50*/  SHF.R.S32.HI R8, RZ, 0x1f, R34 ;  /* 0x0000001fff087819 */ /* 0x004fc60000011422 */
[----:B------:R1:W-:Y:S01]  /*1d60*/  STL [R1+0x1d4], R7 ;  /* 0x0001d40701007387 */ /* 0x0003e20000100800 */
[----:B---3--:R-:W-:-:S03]  /*1d70*/  SHF.R.S32.HI R15, RZ, 0x1f, R33 ;  /* 0x0000001fff0f7819 */ /* 0x008fc60000011421 */
        /* <DEDUP_REMOVED lines=31> */
[----:B------:R-:W-:Y:S01]  /*1f70*/  STL [R1+0x190], R15 ;  /* 0x0001900f01007387 */ /* 0x000fe20000100800 */
[----:B-1----:R-:W-:Y:S02]  /*1f80*/  SHF.R.S32.HI R7, RZ, 0x1f, R17 ;  /* 0x0000001fff077819 */ /* 0x002fe40000011411 */
[----:B--2---:R-:W-:-:S03]  /*1f90*/  SHF.R.S32.HI R8, RZ, 0x1f, R16 ;  /* 0x0000001fff087819 */ /* 0x004fc60000011410 */
[----:B------:R1:W-:Y:S04]  /*1fa0*/  STL [R1+0x18c], R7 ;  /* 0x00018c0701007387 */ /* 0x0003e80000100800 */
[----:B------:R2:W-:Y:S04]  /*1fb0*/  STL [R1+0x188], R8 ;  /* 0x0001880801007387 */ /* 0x0005e80000100800 */
[----:B------:R-:W-:Y:S01]  /*1fc0*/  STL [R1+0x184], R14 ;  /* 0x0001840e01007387 */ /* 0x000fe20000100800 */
[----:B-1----:R-:W-:Y:S02]  /*1fd0*/  SHF.R.S32.HI R7, RZ, 0x1f, R13 ;  /* 0x0000001fff077819 */ /* 0x002fe4000001140d */
[----:B--2---:R-:W-:-:S03]  /*1fe0*/  IADD3 R8, R10, -0x10, RZ ;  /* 0xfffffff00a087810 */ /* 0x004fc60007ffe0ff */
[----:B------:R1:W-:Y:S01]  /*1ff0*/  STL [R1+0x180], R7 ;  /* 0x0001800701007387 */ /* 0x0003e20000100800 */
[----:B------:R-:W-:-:S03]  /*2000*/  @P4 IADD3 R8, R10, 0x10, RZ ;  /* 0x000000100a084810 */ /* 0x000fc60007ffe0ff */
[----:B------:R-:W-:Y:S04]  /*2010*/  STL [R1+0x17c], R12 ;  /* 0x00017c0c01007387 */ /* 0x000fe80000100800 */
[----:B------:R-:W-:Y:S01]  /*2020*/  STL [R1+0x178], R11 ;  /* 0x0001780b01007387 */ /* 0x000fe20000100800 */
[C---:B-1----:R-:W-:Y:S02]  /*2030*/  IMAD.IADD R7, R10.reuse, 0x1, R6 ;  /* 0x000000010a077824 */ /* 0x042fe400078e0206 */
[--C-:B------:R-:W-:Y:S02]  /*2040*/  IMAD.IADD R10, R10, 0x1, R5.reuse ;  /* 0x000000010a0a7824 */ /* 0x100fe400078e0205 */
[----:B------:R-:W-:Y:S01]  /*2050*/  IMAD.IADD R3, R7, 0x1, R5 ;  /* 0x0000000107037824 */ /* 0x000fe200078e0205 */
[----:B------:R1:W-:Y:S04]  /*2060*/  STL [R1+0xdc], R7 ;  /* 0x0000dc0701007387 */ /* 0x0003e80000100800 */
[----:B------:R-:W-:Y:S04]  /*2070*/  STL [R1+0xf0], R10 ;  /* 0x0000f00a01007387 */ /* 0x000fe80000100800 */
[----:B------:R2:W-:Y:S04]  /*2080*/  STL [R1+0xd4], R8 ;  /* 0x0000d40801007387 */ /* 0x0005e80000100800 */
[----:B------:R3:W-:Y:S01]  /*2090*/  STL [R1+0xec], R3 ;  /* 0x0000ec0301007387 */ /* 0x0007e20000100800 */
[----:B-1----:R-:W-:-:S02]  /*20a0*/  IMAD.IADD R7, R6, 0x1, R8 ;  /* 0x0000000106077824 */ /* 0x002fc400078e0208 */
[--C-:B------:R-:W-:Y:S02]  /*20b0*/  IMAD R6, R9, 0x800, R243.reuse ;  /* 0x0000080009067824 */ /* 0x100fe400078e02f3 */
[----:B--2---:R-:W-:Y:S02]  /*20c0*/  IMAD.IADD R8, R5, 0x1, R8 ;  /* 0x0000000105087824 */ /* 0x004fe400078e0208 */
[----:B---3--:R-:W-:-:S03]  /*20d0*/  IMAD R3, R4, 0x2, R243 ;  /* 0x0000000204037824 */ /* 0x008fc600078e02f3 */
[----:B------:R-:W-:Y:S01]  /*20e0*/  STL [R1+0xe8], R8 ;  /* 0x0000e80801007387 */ /* 0x000fe20000100800 */
[----:B------:R-:W-:-:S03]  /*20f0*/  IMAD.IADD R4, R7, 0x1, R5 ;  /* 0x0000000107047824 */ /* 0x000fc600078e0205 */
[----:B------:R-:W-:Y:S04]  /*2100*/  STL [R1+0xd8], R7 ;  /* 0x0000d80701007387 */ /* 0x000fe80000100800 */
[----:B------:R1:W-:Y:S04]  /*2110*/  STL [R1+0x10], R3 ;  /* 0x0000100301007387 */ /* 0x0003e80000100800 */
[----:B------:R2:W-:Y:S01]  /*2120*/  STL [R1+0xe4], R4 ;  /* 0x0000e40401007387 */ /* 0x0005e20000100800 */
[--C-:B-1----:R-:W-:Y:S02]  /*2130*/  IMAD.IADD R3, R2, 0x1, R6.reuse ;  /* 0x0000000102037824 */ /* 0x102fe400078e0206 */
[----:B------:R-:W-:-:S02]  /*2140*/  IMAD.IADD R2, R0, 0x1, R6 ;  /* 0x0000000100027824 */ /* 0x000fc400078e0206 */
[----:B------:R-:W-:Y:S01]  /*2150*/  IMAD.IADD R0, R0, 0x1, R3 ;  /* 0x0000000100007824 */ /* 0x000fe200078e0203 */
[----:B------:R2:W-:Y:S04]  /*2160*/  STL [R1+0x1c], R3 ;  /* 0x00001c0301007387 */ /* 0x0005e80000100800 */
[----:B------:R2:W-:Y:S04]  /*2170*/  STL [R1+0x24], R2 ;  /* 0x0000240201007387 */ /* 0x0005e80000100800 */
[----:B------:R2:W-:Y:S02]  /*2180*/  STL [R1+0x20], R0 ;  /* 0x0000200001007387 */ /* 0x0005e40000100800 */
.L_x_632:
[----:B------:R-:W3:Y:S01]  /*2190*/  LDL R106, [R1+0xbc] ;  /* 0x0000bc00016a7983 */ /* 0x000ee20000100800 */
[----:B------:R-:W-:Y:S01]  /*21a0*/  ISETP.NE.U32.AND P0, PT, RZ, c[0x0][0x370], PT ;  /* 0x0000dc00ff007a0c */ /* 0x000fe20003f05070 */
[----:B------:R-:W-:Y:S01]  /*21b0*/  IMAD.MOV.U32 R13, RZ, RZ, 0x4 ;  /* 0x00000004ff0d7424 */ /* 0x000fe200078e00ff */
[----:B------:R-:W-:Y:S01]  /*21c0*/  ISETP.NE.U32.AND P2, PT, RZ, c[0x0][0x360], PT ;  /* 0x0000d800ff007a0c */ /* 0x000fe20003f45070 */
[----:B------:R-:W-:Y:S01]  /*21d0*/  IMAD.MOV.U32 R17, RZ, RZ, RZ ;  /* 0x000000ffff117224 */ /* 0x000fe200078e00ff */
[----:B------:R-:W-:Y:S01]  /*21e0*/  ISETP.NE.AND.EX P1, PT, RZ, c[0x0][0x374], PT, P0 ;  /* 0x0000dd00ff007a0c */ /* 0x000fe20003f25300 */
[----:B------:R-:W-:Y:S01]  /*21f0*/  IMAD.MOV.U32 R12, RZ, RZ, RZ ;  /* 0x000000ffff0c7224 */ /* 0x000fe200078e00ff */
[----:B------:R-:W-:-:S02]  /*2200*/  ISETP.NE.AND.EX P0, PT, RZ, c[0x0][0x364], PT, P2 ;  /* 0x0000d900ff007a0c */ /* 0x000fc40003f05320 */
[----:B------:R-:W-:-:S04]  /*2210*/  ISETP.NE.U32.AND P3, PT, RZ, c[0x0][0x348], PT ;  /* 0x0000d200ff007a0c */ /* 0x000fc80003f65070 */
[----:B------:R-:W-:-:S05]  /*2220*/  ISETP.NE.AND.EX P3, PT, RZ, c[0x0][0x34c], PT, P3 ;  /* 0x0000d300ff007a0c */ /* 0x000fca0003f65330 */
[----:B---3--:R-:W-:-:S04]  /*2230*/  @P1 IMAD.WIDE R6, R106, R13, c[0x0][0x370] ;  /* 0x0000dc006a061625 */ /* 0x008fc800078e020d */
[CC--:B--2---:R-:W-:Y:S01]  /*2240*/  @P0 IMAD.WIDE R4, R106.reuse, R13.reuse, c[0x0][0x360] ;  /* 0x0000d8006a040625 */ /* 0x0c4fe200078e020d */
[----:B------:R-:W2:Y:S03]  /*2250*/  @P1 LDG.E R17, [R6.64] ;  /* 0x0000000606111981 */ /* 0x000ea6000c1e1900 */
[----:B------:R-:W-:Y:S01]  /*2260*/  IMAD.WIDE R2, R106, R13, c[0x0][0x348] ;  /* 0x0000d2006a027625 */ /* 0x000fe200078e020d */
[----:B------:R-:W3:Y:S04]  /*2270*/  @P0 LDG.E R0, [R4.64] ;  /* 0x0000000604000981 */ /* 0x000ee8000c1e1900 */
[----:B------:R1:W5:Y:S01]  /*2280*/  @P3 LDG.E R12, [R2.64] ;  /* 0x00000006020c3981 */ /* 0x000362000c1e1900 */
[----:B------:R-:W-:Y:S03]  /*2290*/  YIELD ;  /* 0x0000000000007946 */ /* 0x000fe60003800000 */
[----:B--2---:R1:W-:Y:S04]  /*22a0*/  STL [R1+0x84], R17 ;  /* 0x0000841101007387 */ /* 0x0043e80000100800 */
[----:B---3--:R1:W-:Y:S01]  /*22b0*/  @P0 STL [R1+0x74], R0 ;  /* 0x0000740001000387 */ /* 0x0083e20000100800 */
[----:B------:R-:W-:Y:S05]  /*22c0*/  @P0 BRA `(.L_x_465) ;  /* 0x0000007000000947 */ /* 0x000fea0003800000 */
[----:B-1----:R-:W-:-:S05]  /*22d0*/  MOV R0, c[0x0][0x168] ;  /* 0x00005a0000007a02 */ /* 0x002fca0000000f00 */
[----:B------:R1:W-:Y:S01]  /*22e0*/  STL [R1+0x74], R0 ;  /* 0x0000740001007387 */ /* 0x0003e20000100800 */
[----:B------:R-:W-:Y:S05]  /*22f0*/  @!P3 BRA `(.L_x_465) ;  /* 0x000000400000b947 */ /* 0x000fea0003800000 */
[----:B-1----:R1:W2:Y:S04]  /*2300*/  LDG.E R0, [R2.64] ;  /* 0x0000000602007981 */ /* 0x0022a8000c1e1900 */
[----:B-1----:R-:W2:Y:S02]  /*2310*/  LDG.E R2, [R2.64+0x4] ;  /* 0x0000040602027981 */ /* 0x002ea4000c1e1900 */
[----:B--2---:R-:W-:-:S05]  /*2320*/  IADD3 R0, -R0, R2, RZ ;  /* 0x0000000200007210 */ /* 0x004fca0007ffe1ff */
[----:B------:R1:W-:Y:S02]  /*2330*/  STL [R1+0x74], R0 ;  /* 0x0000740001007387 */ /* 0x0003e40000100800 */
.L_x_465:
[----:B------:R-:W-:-:S04]  /*2340*/  ISETP.NE.U32.AND P0, PT, RZ, c[0x0][0x368], PT ;  /* 0x0000da00ff007a0c */ /* 0x000fc80003f05070 */
[----:B------:R-:W-:-:S13]  /*2350*/  ISETP.NE.AND.EX P0, PT, RZ, c[0x0][0x36c], PT, P0 ;  /* 0x0000db00ff007a0c */ /* 0x000fda0003f05300 */
[----:B------:R-:W-:Y:S05]  /*2360*/  @!P0 BRA `(.L_x_466) ;  /* 0x0000003000008947 */ /* 0x000fea0003800000 */
[----:B-1----:R-:W-:-:S05]  /*2370*/  IMAD.WIDE R2, R106, R13, c[0x0][0x368] ;  /* 0x0000da006a027625 */ /* 0x002fca00078e020d */
[----:B------:R1:W5:Y:S01]  /*2380*/  LDG.E R0, [R2.64] ;  /* 0x0000000602007981 */ /* 0x000362000c1e1900 */
[----:B------:R-:W-:Y:S05]  /*2390*/  BRA `(.L_x_467) ;  /* 0x0000008000007947 */ /* 0x000fea0003800000 */
.L_x_466:
[----:B------:R-:W-:Y:S01]  /*23a0*/  ISETP.NE.U32.AND P0, PT, RZ, c[0x0][0x350], PT ;  /* 0x0000d400ff007a0c */ /* 0x000fe20003f05070 */
[----:B-1----:R-:W-:-:S03]  /*23b0*/  IMAD.U32 R0, RZ, RZ, UR5 ;  /* 0x00000005ff007e24 */ /* 0x002fc6000f8e00ff */
[----:B------:R-:W-:-:S13]  /*23c0*/  ISETP.NE.AND.EX P0, PT, RZ, c[0x0][0x354], PT, P0 ;  /* 0x0000d500ff007a0c */ /* 0x000fda0003f05300 */
[----:B------:R-:W-:Y:S05]  /*23d0*/  @!P0 BRA `(.L_x_467) ;  /* 0x0000004000008947 */ /* 0x000fea0003800000 */
[----:B------:R-:W-:-:S05]  /*23e0*/  IMAD.WIDE R2, R106, R13, c[0x0][0x350] ;  /* 0x0000d4006a027625 */ /* 0x000fca00078e020d */
[----:B------:R-:W2:Y:S04]  /*23f0*/  LDG.E R4, [R2.64] ;  /* 0x0000000602047981 */ /* 0x000ea8000c1e1900 */
[----:B------:R-:W2:Y:S02]  /*2400*/  LDG.E R0, [R2.64+0x4] ;  /* 0x0000040602007981 */ /* 0x000ea4000c1e1900 */
[----:B--2---:R-:W-:Y:S02]  /*2410*/  IADD3 R0, -R4, R0, RZ ;  /* 0x0000000004007210 */ /* 0x004fe40007ffe1ff */
.L_x_467:
[----:B-1----:R-:W2:Y:S04]  /*2420*/  LDL R3, [R1+0x74] ;  /* 0x0000740001037983 */ /* 0x002ea80000100800 */
[----:B------:R-:W3:Y:S04]  /*2430*/  LDL.LU R2, [R1+0xb4] ;  /* 0x0000b40001027983 */ /* 0x000ee80000300800 */
[----:B------:R-:W4:Y:S01]  /*2440*/  LDL.LU R19, [R1+0x28] ;  /* 0x0000280001137983 */ /* 0x000f220000300800 */
[----:B------:R-:W-:-:S02]  /*2450*/  IMAD.MOV.U32 R6, RZ, RZ, c[0x0][0x32c] ;  /* 0x0000cb00ff067624 */ /* 0x000fc400078e00ff */
[----:B-----5:R-:W-:-:S03]  /*2460*/  IMAD.IADD R111, R0, 0x1, -R17 ;  /* 0x00000001006f7824 */ /* 0x020fc600078e0a11 */
[----:B------:R-:W-:Y:S01]  /*2470*/  ISETP.GE.AND P1, PT, R6, 0x1, PT ;  /* 0x000000010600780c */ /* 0x000fe20003f26270 */
[----:B--2---:R-:W-:Y:S02]  /*2480*/  IMAD.MOV.U32 R114, RZ, RZ, R3 ;  /* 0x000000ffff727224 */ /* 0x004fe400078e0003 */
[----:B------:R-:W-:Y:S02]  /*2490*/  IMAD.MOV.U32 R3, RZ, RZ, c[0x0][0x2c4] ;  /* 0x0000b100ff037624 */ /* 0x000fe400078e00ff */
[----:B---3--:R-:W-:-:S03]  /*24a0*/  IMAD.SHL.U32 R14, R2, 0x80, RZ ;  /* 0x00000080020e7824 */ /* 0x008fc600078e00ff */
[----:B------:R-:W-:Y:S02]  /*24b0*/  ISETP.NE.AND P4, PT, R3, 0x1, PT ;  /* 0x000000010300780c */ /* 0x000fe40003f85270 */
[----:B----4-:R-:W-:Y:S01]  /*24c0*/  LOP3.LUT R19, R19, 0xfffffeff, RZ, 0xc0, !PT ;  /* 0xfffffeff13137812 */ /* 0x010fe200078ec0ff */
[----:B------:R1:W-:Y:S01]  /*24d0*/  STL [R1+0xac], R14 ;  /* 0x0000ac0e01007387 */ /* 0x0003e20000100800 */
[----:B------:R-:W-:-:S03]  /*24e0*/  IADD3 R2, R14, 0x7f, RZ ;  /* 0x0000007f0e027810 */ /* 0x000fc60007ffe0ff */
[----:B------:R1:W-:Y:S02]  /*24f0*/  STL [R1+0x78], R111 ;  /* 0x0000786f01007387 */ /* 0x0003e40000100800 */
[----:B------:R-:W-:-:S04]  /*2500*/  IMAD.MOV.U32 R0, RZ, RZ, R2 ;  /* 0x000000ffff007224 */ /* 0x000fc800078e0002 */
[----:B------:R-:W-:Y:S01]  /*2510*/  @P4 LOP3.LUT R19, R19, 0x100, RZ, 0xfc, !PT ;  /* 0x0000010013134812 */ /* 0x000fe200078efcff */
[----:B------:R-:W-:Y:S01]  /*2520*/  @P4 IMAD.HI.U32 R3, R2, c[0x0][0x2c8], RZ ;  /* 0x0000b20002034a27 */ /* 0x000fe200078e00ff */
[----:B------:R-:W-:Y:S02]  /*2530*/  IADD3 R2, R111, 0x1, -R114 ;  /* 0x000000016f027810 */ /* 0x000fe40007ffe872 */
[----:B------:R-:W-:Y:S02]  /*2540*/  LOP3.LUT R19, R19, 0xfffffdff, RZ, 0xc0, !PT ;  /* 0xfffffdff13137812 */ /* 0x000fe400078ec0ff */
[----:B------:R-:W-:Y:S02]  /*2550*/  @P4 SHF.R.U32.HI R0, RZ, c[0x0][0x2cc], R3 ;  /* 0x0000b300ff004a19 */ /* 0x000fe40000011603 */
[----:B------:R-:W-:-:S03]  /*2560*/  @P1 LOP3.LUT R19, R19, 0x200, RZ, 0xfc, !PT ;  /* 0x0000020013131812 */ /* 0x000fc600078efcff */
[----:B------:R-:W-:Y:S02]  /*2570*/  IMAD.IADD R0, R2, 0x1, R0 ;  /* 0x0000000102007824 */ /* 0x000fe400078e0200 */
[----:B------:R1:W-:Y:S03]  /*2580*/  STL [R1+0x28], R19 ;  /* 0x0000281301007387 */ /* 0x0003e60000100800 */
[----:B------:R-:W-:Y:S01]  /*2590*/  IADD3 R3, R0, c[0x0][0x328], RZ ;  /* 0x0000ca0000037a10 */ /* 0x000fe20007ffe0ff */
[----:B------:R-:W-:Y:S05]  /*25a0*/  @!P1 BRA `(.L_x_468) ;  /* 0x0000010000009947 */ /* 0x000fea0003800000 */
[C---:B------:R-:W-:Y:S01]  /*25b0*/  ISETP.GT.AND P0, PT, R0.reuse, RZ, PT ;  /* 0x000000ff0000720c */ /* 0x040fe20003f04270 */
[----:B------:R-:W-:Y:S01]  /*25c0*/  BSSY B0, `(.L_x_469) ;  /* 0x000000c000007945 */ /* 0x000fe20003800000 */
[----:B------:R-:W-:-:S11]  /*25d0*/  IADD3 R2, R0, -0x1, RZ ;  /* 0xffffffff00027810 */ /* 0x000fd60007ffe0ff */
[----:B------:R-:W-:Y:S05]  /*25e0*/  @P0 BRA `(.L_x_470) ;  /* 0x0000006000000947 */ /* 0x000fea0003800000 */
[----:B------:R-:W-:Y:S01]  /*25f0*/  ISETP.NE.AND P0, PT, R6, 0x1, PT ;  /* 0x000000010600780c */ /* 0x000fe20003f05270 */
[----:B------:R-:W-:-:S12]  /*2600*/  IMAD.MOV R0, RZ, RZ, -R0 ;  /* 0x000000ffff007224 */ /* 0x000fd800078e0a00 */
[----:B------:R-:W-:-:S05]  /*2610*/  @P0 IMAD.HI.U32 R2, R0, c[0x0][0x330], RZ ;  /* 0x0000cc0000020a27 */ /* 0x000fca00078e00ff */
[----:B------:R-:W-:-:S04]  /*2620*/  @P0 SHF.R.U32.HI R0, RZ, c[0x0][0x334], R2 ;  /* 0x0000cd00ff000a19 */ /* 0x000fc80000011602 */
[----:B------:R-:W-:Y:S01]  /*2630*/  LOP3.LUT R2, RZ, R0, RZ, 0x33, !PT ;  /* 0x00000000ff027212 */ /* 0x000fe200078e33ff */
[----:B------:R-:W-:Y:S05]  /*2640*/  BRA `(.L_x_471) ;  /* 0x0000003000007947 */ /* 0x000fea0003800000 */
.L_x_470:
[----:B------:R-:W-:-:S13]  /*2650*/  ISETP.NE.AND P0, PT, R6, 0x1, PT ;  /* 0x000000010600780c */ /* 0x000fda0003f05270 */
[----:B------:R-:W-:-:S05]  /*2660*/  @P0 IMAD.HI.U32 R0, R2, c[0x0][0x330], RZ ;  /* 0x0000cc0002000a27 */ /* 0x000fca00078e00ff */
[----:B------:R-:W-:Y:S02]  /*2670*/  @P0 SHF.R.U32.HI R2, RZ, c[0x0][0x334], R0 ;  /* 0x0000cd00ff020a19 */ /* 0x000fe40000011600 */
.L_x_471:
[----:B------:R-:W-:Y:S05]  /*2680*/  BSYNC B0 ;  /* 0x0000000000007941 */ /* 0x000fea0003800000 */
.L_x_469:
[----:B------:R-:W-:-:S05]  /*2690*/  IMAD R2, R2, R6, c[0x0][0x32c] ;  /* 0x0000cb0002027624 */ /* 0x000fca00078e0206 */
[----:B------:R-:W-:-:S03]  /*26a0*/  IMNMX R3, R3, R2, PT ;  /* 0x0000000203037217 */ /* 0x000fc60003800200 */
.L_x_468:
[----:B------:R-:W-:Y:S01]  /*26b0*/  IMAD.IADD R7, R111, 0x1, -R114 ;  /* 0x000000016f077824 */ /* 0x000fe200078e0a72 */
[----:B------:R-:W-:Y:S01]  /*26c0*/  IADD3 R3, R3, 0x2f, RZ ;  /* 0x0000002f03037810 */ /* 0x000fe20007ffe0ff */
[----:B------:R-:W-:Y:S01]  /*26d0*/  @P4 IMAD.HI.U32 R4, R14, c[0x0][0x2c8], RZ ;  /* 0x0000b2000e044a27 */ /* 0x000fe200078e00ff */
[----:B------:R-:W-:Y:S02]  /*26e0*/  IADD3 R2, R111, 0x2f, RZ ;  /* 0x0000002f6f027810 */ /* 0x000fe40007ffe0ff */
[----:B------:R2:W-:Y:S01]  /*26f0*/  STL [R1+0x58], R7 ;  /* 0x0000580701007387 */ /* 0x0005e20000100800 */
[----:B------:R-:W-:-:S04]  /*2700*/  IMAD.HI R5, R3, 0x2aaaaaab, RZ ;  /* 0x2aaaaaab03057827 */ /* 0x000fc800078e02ff */
[----:B------:R-:W-:-:S04]  /*2710*/  IMAD.HI R2, R2, 0x2aaaaaab, RZ ;  /* 0x2aaaaaab02027827 */ /* 0x000fc800078e02ff */
[----:B------:R-:W-:Y:S01]  /*2720*/  IMAD.MOV.U32 R0, RZ, RZ, R14 ;  /* 0x000000ffff007224 */ /* 0x000fe200078e000e */
[----:B------:R-:W-:Y:S02]  /*2730*/  @P4 SHF.R.U32.HI R0, RZ, c[0x0][0x2cc], R4 ;  /* 0x0000b300ff004a19 */ /* 0x000fe40000011604 */
[----:B------:R-:W-:Y:S02]  /*2740*/  SHF.R.U32.HI R4, RZ, 0x1f, R5 ;  /* 0x0000001fff047819 */ /* 0x000fe40000011605 */
[----:B------:R-:W-:Y:S01]  /*2750*/  SHF.R.U32.HI R3, RZ, 0x1f, R2 ;  /* 0x0000001fff037819 */ /* 0x000fe20000011602 */
[----:B------:R-:W-:Y:S01]  /*2760*/  IMAD.IADD R0, R7, 0x1, R0 ;  /* 0x0000000107007824 */ /* 0x000fe200078e0200 */
[----:B------:R-:W-:Y:S02]  /*2770*/  LEA.HI.SX32 R4, R5, R4, 0x1d ;  /* 0x0000000405047211 */ /* 0x000fe400078feaff */
[----:B------:R-:W-:Y:S02]  /*2780*/  LEA.HI.SX32 R3, R2, R3, 0x1d ;  /* 0x0000000302037211 */ /* 0x000fe400078feaff */
[----:B------:R-:W-:-:S02]  /*2790*/  IADD3 R2, R0, -c[0x0][0x324], RZ ;  /* 0x8000c90000027a10 */ /* 0x000fc40007ffe0ff */
[----:B------:R-:W-:Y:S01]  /*27a0*/  IMNMX R11, R3, R4, PT ;  /* 0x00000004030b7217 */ /* 0x000fe20003800200 */
[----:B------:R-:W-:Y:S05]  /*27b0*/  @!P1 BRA `(.L_x_472) ;  /* 0x000000f000009947 */ /* 0x000fea0003800000 */
[----:B------:R-:W-:Y:S01]  /*27c0*/  ISETP.GT.AND P0, PT, R0, -0x1, PT ;  /* 0xffffffff0000780c */ /* 0x000fe20003f04270 */
[----:B------:R-:W-:-:S12]  /*27d0*/  BSSY B0, `(.L_x_473) ;  /* 0x000000b000007945 */ /* 0x000fd80003800000 */
[----:B------:R-:W-:Y:S05]  /*27e0*/  @P0 BRA `(.L_x_474) ;  /* 0x0000006000000947 */ /* 0x000fea0003800000 */
[----:B------:R-:W-:Y:S02]  /*27f0*/  ISETP.NE.AND P0, PT, R6, 0x1, PT ;  /* 0x000000010600780c */ /* 0x000fe40003f05270 */
[----:B------:R-:W-:-:S11]  /*2800*/  LOP3.LUT R0, RZ, R0, RZ, 0x33, !PT ;  /* 0x00000000ff007212 */ /* 0x000fd600078e33ff */
[----:B------:R-:W-:-:S05]  /*2810*/  @P0 IMAD.HI.U32 R3, R0, c[0x0][0x330], RZ ;  /* 0x0000cc0000030a27 */ /* 0x000fca00078e00ff */
[----:B------:R-:W-:-:S04]  /*2820*/  @P0 SHF.R.U32.HI R0, RZ, c[0x0][0x334], R3 ;  /* 0x0000cd00ff000a19 */ /* 0x000fc80000011603 */
[----:B------:R-:W-:Y:S01]  /*2830*/  LOP3.LUT R0, RZ, R0, RZ, 0x33, !PT ;  /* 0x00000000ff007212 */ /* 0x000fe200078e33ff */
[----:B------:R-:W-:Y:S05]  /*2840*/  BRA `(.L_x_475) ;  /* 0x0000003000007947 */ /* 0x000fea0003800000 */
.L_x_474:
[----:B------:R-:W-:-:S13]  /*2850*/  ISETP.NE.AND P0, PT, R6, 0x1, PT ;  /* 0x000000010600780c */ /* 0x000fda0003f05270 */
[----:B------:R-:W-:-:S05]  /*2860*/  @P0 IMAD.HI.U32 R3, R0, c[0x0][0x330], RZ ;  /* 0x0000cc0000030a27 */ /* 0x000fca00078e00ff */
[----:B------:R-:W-:Y:S02]  /*2870*/  @P0 SHF.R.U32.HI R0, RZ, c[0x0][0x334], R3 ;  /* 0x0000cd00ff000a19 */ /* 0x000fe40000011603 */
.L_x_475:
[----:B------:R-:W-:Y:S05]  /*2880*/  BSYNC B0 ;  /* 0x0000000000007941 */ /* 0x000fea0003800000 */
.L_x_473:
[----:B------:R-:W-:-:S05]  /*2890*/  IMAD R0, R0, c[0x0][0x32c], RZ ;  /* 0x0000cb0000007a24 */ /* 0x000fca00078e02ff */
[----:B------:R-:W-:-:S04]  /*28a0*/  IMNMX R2, R2, R0, !PT ;  /* 0x0000000002027217 */ /* 0x000fc80007800200 */
.L_x_472:
[----:B------:R-:W3:Y:S01]  /*28b0*/  LDL R16, [R1+0xb8] ;  /* 0x0000b80001107983 */ /* 0x000ee20000100800 */
[----:B------:R-:W-:Y:S01]  /*28c0*/  IMAD.HI R2, R2, 0x2aaaaaab, RZ ;  /* 0x2aaaaaab02027827 */ /* 0x000fe200078e02ff */
[----:B------:R-:W-:Y:S04]  /*28d0*/  BSSY B0, `(.L_x_476) ;  /* 0x000002e000007945 */ /* 0x000fe80003800000 */
[----:B------:R-:W-:-:S04]  /*28e0*/  SHF.R.U32.HI R0, RZ, 0x1f, R2 ;  /* 0x0000001fff007819 */ /* 0x000fc80000011602 */
[----:B------:R-:W-:-:S04]  /*28f0*/  LEA.HI.SX32 R2, R2, R0, 0x1d ;  /* 0x0000000002027211 */ /* 0x000fc800078feaff */
[----:B------:R-:W-:Y:S01]  /*2900*/  IMNMX R6, RZ, R2, !PT ;  /* 0x00000002ff067217 */ /* 0x000fe20007800200 */
[----:B------:R-:W-:-:S03]  /*2910*/  IMAD.MOV.U32 R2, RZ, RZ, RZ ;  /* 0x000000ffff027224 */ /* 0x000fc600078e00ff */
[----:B------:R-:W-:Y:S02]  /*2920*/  ISETP.GT.AND P0, PT, R11, R6, PT ;  /* 0x000000060b00720c */ /* 0x000fe40003f04270 */
[C---:B---3--:R-:W-:Y:S02]  /*2930*/  LOP3.LUT R0, R16.reuse, 0xff000000, RZ, 0xc0, !PT ;  /* 0xff00000010007812 */ /* 0x048fe400078ec0ff */
        /* <DEDUP_REMOVED lines=8> */
[----:B------:R-:W-:-:S04]  /*29c0*/  ISETP.NE.AND P0, PT, R5, RZ, PT ;  /* 0x000000ff0500720c */ /* 0x000fc80003f05270 */
[----:B------:R-:W-:-:S04]  /*29d0*/  SEL R0, R5, c[0x0][0x338], P0 ;  /* 0x0000ce0005007a07 */ /* 0x000fc80000000000 */
[----:B------:R-:W-:Y:S02]  /*29e0*/  IABS R3, R0 ;  /* 0x0000000000037213 */ /* 0x000fe40000000000 */
[----:B--2---:R-:W-:Y:S02]  /*29f0*/  IADD3 R7, R0, -0x1, R11 ;  /* 0xffffffff00077810 */ /* 0x004fe40007ffe00b */
[----:B------:R-:W2:Y:S03]  /*2a00*/  I2F.RP R2, R3 ;  /* 0x0000000300027306 */ /* 0x000ea60000209400 */
[----:B------:R-:W-:-:S05]  /*2a10*/  IMAD.IADD R7, R7, 0x1, -R6 ;  /* 0x0000000107077824 */ /* 0x000fca00078e0a06 */
[----:B------:R-:W-:Y:S01]  /*2a20*/  IABS R10, R7 ;  /* 0x00000007000a7213 */ /* 0x000fe20000000000 */
[----:B--2---:R-:W2:Y:S02]  /*2a30*/  MUFU.RCP R2, R2 ;  /* 0x0000000200027308 */ /* 0x004ea40000001000 */
[----:B--2---:R-:W-:-:S06]  /*2a40*/  IADD3 R2, R2, 0xffffffe, RZ ;  /* 0x0ffffffe02027810 */ /* 0x004fcc0007ffe0ff */
[----:B---3--:R-:W2:Y:S02]  /*2a50*/  F2I.FTZ.U32.TRUNC.NTZ R5, R2 ;  /* 0x0000000200057305 */ /* 0x008ea4000021f000 */
[----:B--2---:R-:W-:-:S04]  /*2a60*/  IMAD.MOV R2, RZ, RZ, -R5 ;  /* 0x000000ffff027224 */ /* 0x004fc800078e0a05 */
        /* <DEDUP_REMOVED lines=20> */
.L_x_477:
[----:B------:R-:W-:Y:S05]  /*2bb0*/  BSYNC B0 ;  /* 0x0000000000007941 */ /* 0x000fea0003800000 */
.L_x_476:
[----:B------:R-:W-:Y:S01]  /*2bc0*/  IMAD R3, R15, R2, R6 ;  /* 0x000000020f037224 */ /* 0x000fe200078e0206 */
[----:B------:R-:W-:Y:S01]  /*2bd0*/  PRMT R0, RZ, 0x7610, R0 ;  /* 0x00007610ff007816 */ /* 0x000fe20000000000 */
[----:B---3--:R-:W-:Y:S01]  /*2be0*/  IMAD.MOV.U32 R15, RZ, RZ, RZ ;  /* 0x000000ffff0f7224 */ /* 0x008fe200078e00ff */
[----:B------:R-:W-:Y:S01]  /*2bf0*/  MOV R18, RZ ;  /* 0x000000ff00127202 */ /* 0x000fe20000000f00 */
        /* <DEDUP_REMOVED lines=10> */
[----:B------:R3:W-:Y:S01]  /*2ca0*/  STL [R1+0x38], R110 ;  /* 0x0000386e01007387 */ /* 0x0007e20000100800 */
        /* <DEDUP_REMOVED lines=59> */
[----:B---3--:R-:W-:-:S04]  /*3060*/  ISETP.NE.U32.AND P0, PT, RZ, c[0x0][0x340], PT ;  /* 0x0000d000ff007a0c */ /* 0x008fc80003f05070 */
[----:B------:R-:W-:-:S13]  /*3070*/  ISETP.NE.AND.EX P0, PT, RZ, c[0x0][0x344], PT, P0 ;  /* 0x0000d100ff007a0c */ /* 0x000fda0003f05300 */
[----:B------:R-:W-:-:S05]  /*3080*/  @P0 IMAD.WIDE R2, R106, R13, c[0x0][0x340] ;  /* 0x0000d0006a020625 */ /* 0x000fca00078e020d */
[----:B------:R3:W5:Y:S01]  /*3090*/  @P0 LDG.E R0, [R2.64] ;  /* 0x0000000602000981 */ /* 0x000762000c1e1900 */
[----:B------:R-:W-:Y:S01]  /*30a0*/  WARPSYNC 0xffffffff ;  /* 0xffffffff00007948 */ /* 0x000fe20003800000 */
[----:B--2---:R-:W-:Y:S02]  /*30b0*/  SEL R7, R106, RZ, !P3 ;  /* 0x000000ff6a077207 */ /* 0x004fe40005800000 */
[----:B---3--:R-:W-:-:S04]  /*30c0*/  SHF.R.S32.HI R2, RZ, 0x1f, R106 ;  /* 0x0000001fff027819 */ /* 0x008fc8000001146a */
[----:B------:R-:W-:Y:S01]  /*30d0*/  SEL R5, R2, RZ, !P3 ;  /* 0x000000ff02057207 */ /* 0x000fe20005800000 */
[----:B------:R-:W-:-:S03]  /*30e0*/  @!P0 IMAD.MOV.U32 R0, RZ, RZ, R106 ;  /* 0x000000ffff008224 */ /* 0x000fc600078e006a */
[----:B------:R-:W2:Y:S01]  /*30f0*/  LDL R107, [R1+0x174] ;  /* 0x00017400016b7983 */ /* 0x000ea20000100800 */
[----:B------:R-:W-:Y:S01]  /*3100*/  IMAD.MOV.U32 R23, RZ, RZ, 0x30 ;  /* 0x00000030ff177424 */ /* 0x000fe200078e00ff */
[----:B-----5:R-:W-:Y:S01]  /*3110*/  SHF.R.S32.HI R3, RZ, 0x1f, R0 ;  /* 0x0000001fff037819 */ /* 0x020fe20000011400 */
[----:B------:R-:W-:Y:S02]  /*3120*/  IMAD.MOV.U32 R2, RZ, RZ, c[0x0][0x2b8] ;  /* 0x0000ae00ff027624 */ /* 0x000fe400078e00ff */
[----:B------:R-:W-:Y:S02]  /*3130*/  IMAD R57, R110, R23, -0x30 ;  /* 0xffffffd06e397424 */ /* 0x000fe400078e0217 */
[----:B------:R-:W-:Y:S01]  /*3140*/  IMAD.WIDE.U32 R8, R0, c[0x0][0x2b0], RZ ;  /* 0x0000ac0000087a25 */ /* 0x000fe200078e00ff */
[----:B------:R-:W-:-:S03]  /*3150*/  ISETP.NE.AND P1, PT, R2, 0x1, PT ;  /* 0x000000010200780c */ /* 0x000fc60003f25270 */
[----:B------:R-:W-:Y:S01]  /*3160*/  IMAD.MOV.U32 R106, RZ, RZ, R19 ;  /* 0x000000ffff6a7224 */ /* 0x000fe200078e0013 */
[----:B------:R-:W-:Y:S01]  /*3170*/  STL.64 [R1+0x90], R8 ;  /* 0x0000900801007387 */ /* 0x000fe20000100a00 */
[----:B------:R-:W-:-:S03]  /*3180*/  IMAD.MOV.U32 R27, RZ, RZ, RZ ;  /* 0x000000ffff1b7224 */ /* 0x000fc600078e00ff */
[----:B------:R-:W-:-:S05]  /*3190*/  LOP3.LUT R106, R106, 0xffffff7f, RZ, 0xc0, !PT ;  /* 0xffffff7f6a6a7812 */ /* 0x000fca00078ec0ff */
[----:B------:R-:W-:Y:S02]  /*31a0*/  @P1 LOP3.LUT R106, R106, 0x80, RZ, 0xfc, !PT ;  /* 0x000000806a6a1812 */ /* 0x000fe400078efcff */
[----:B------:R-:W-:Y:S01]  /*31b0*/  LOP3.LUT R22, R16, 0xffff, RZ, 0xc0, !PT ;  /* 0x0000ffff10167812 */ /* 0x000fe200078ec0ff */
[----:B------:R-:W-:Y:S01]  /*31c0*/  IMAD R5, R5, c[0x0][0x1c0], RZ ;  /* 0x0000700005057a24 */ /* 0x000fe200078e02ff */
[----:B------:R-:W-:Y:S01]  /*31d0*/  BAR.SYNC.DEFER_BLOCKING 0x0 ;  /* 0x0000000000007b1d */ /* 0x000fe20000010000 */
[----:B--2---:R-:W-:-:S04]  /*31e0*/  IMAD.IADD R2, R107, 0x1, R57 ;  /* 0x000000016b027824 */ /* 0x004fc800078e0239 */
[C---:B------:R-:W-:Y:S01]  /*31f0*/  IMAD.IADD R21, R2.reuse, 0x1, R17 ;  /* 0x0000000102157824 */ /* 0x040fe200078e0211 */
[----:B------:R-:W-:Y:S01]  /*3200*/  ISETP.GE.AND P0, PT, R2, R111, PT ;  /* 0x0000006f0200720c */ /* 0x000fe20003f06270 */
[----:B------:R-:W-:Y:S02]  /*3210*/  IMAD R2, R3, c[0x0][0x2b0], RZ ;  /* 0x0000ac0003027a24 */ /* 0x000fe400078e02ff */
[----:B------:R-:W-:Y:S01]  /*3220*/  @P1 IMAD.HI.U32 R3, R21, c[0x0][0x2bc], RZ ;  /* 0x0000af0015031a27 */ /* 0x000fe200078e00ff */
[----:B------:R-:W-:-:S03]  /*3230*/  ISETP.GT.OR P0, PT, R107, 0x2f, P0 ;  /* 0x0000002f6b00780c */ /* 0x000fc60000704670 */
[----:B------:R-:W-:Y:S02]  /*3240*/  IMAD R2, R0, c[0x0][0x2b4], R2 ;  /* 0x0000ad0000027a24 */ /* 0x000fe400078e0202 */
[----:B-1----:R-:W-:Y:S01]  /*3250*/  IMAD.MOV.U32 R19, RZ, RZ, R21 ;  /* 0x000000ffff137224 */ /* 0x002fe200078e0015 */
[----:B------:R-:W-:Y:S01]  /*3260*/  @P1 SHF.R.U32.HI R19, RZ, c[0x0][0x2c0], R3 ;  /* 0x0000b000ff131a19 */ /* 0x000fe20000011603 */
[----:B------:R-:W-:-:S05]  /*3270*/  IMAD.IADD R4, R9, 0x1, R2 ;  /* 0x0000000109047824 */ /* 0x000fca00078e0202 */
[----:B------:R1:W-:Y:S01]  /*3280*/  STL [R1+0xa8], R4 ;  /* 0x0000a80401007387 */ /* 0x0003e20000100800 */
[----:B------:R-:W-:-:S03]  /*3290*/  @!P0 IADD3 R0, P1, R19, R8, RZ ;  /* 0x0000000813008210 */ /* 0x000fc60007f3e0ff */
[----:B------:R-:W2:Y:S01]  /*32a0*/  LDL R45, [R1+0x68] ;  /* 0x00006800012d7983 */ /* 0x000ea20000100800 */
[----:B------:R-:W-:Y:S02]  /*32b0*/  @!P0 LEA.HI.X.SX32 R3, R19, R4, 0x1, P1 ;  /* 0x0000000413038211 */ /* 0x000fe400008f0eff */
[C---:B------:R-:W-:Y:S01]  /*32c0*/  @!P0 LEA R2, P1, R0.reuse, c[0x0][0x2a0], 0x2 ;  /* 0x0000a80000028a11 */ /* 0x040fe200078210ff */
[----:B------:R-:W3:Y:S03]  /*32d0*/  LDL R25, [R1+0x3c] ;  /* 0x00003c0001197983 */ /* 0x000ee60000100800 */
[----:B------:R-:W-:Y:S01]  /*32e0*/  @!P0 LEA.HI.X R3, R0, c[0x0][0x2a4], R3, 0x2, P1 ;  /* 0x0000a90000038a11 */ /* 0x000fe200008f1403 */
[----:B------:R-:W4:Y:S04]  /*32f0*/  LDL R46, [R1+0x204] ;  /* 0x00020400012e7983 */ /* 0x000f280000100800 */
[----:B------:R-:W4:Y:S04]  /*3300*/  LDL R35, [R1+0x64] ;  /* 0x0000640001237983 */ /* 0x000f280000100800 */
[----:B------:R-:W4:Y:S04]  /*3310*/  LDL R26, [R1+0x208] ;  /* 0x00020800011a7983 */ /* 0x000f280000100800 */
[----:B------:R-:W4:Y:S04]  /*3320*/  LDL R33, [R1+0x6c] ;  /* 0x00006c0001217983 */ /* 0x000f280000100800 */
[----:B------:R-:W4:Y:S04]  /*3330*/  LDL R44, [R1+0x200] ;  /* 0x00020000012c7983 */ /* 0x000f280000100800 */
[----:B------:R-:W4:Y:S04]  /*3340*/  LDL R34, [R1+0x1fc] ;  /* 0x0001fc0001227983 */ /* 0x000f280000100800 */
[----:B------:R-:W4:Y:S04]  /*3350*/  LDL R32, [R1+0x2c] ;  /* 0x00002c0001207983 */ /* 0x000f280000100800 */
[----:B------:R1:W4:Y:S01]  /*3360*/  @!P0 LDG.E R27, [R2.64] ;  /* 0x00000006021b8981 */ /* 0x000322000c1e1900 */
[----:B------:R-:W-:-:S05]  /*3370*/  SHF.R.S32.HI R0, RZ, 0x1f, R12 ;  /* 0x0000001fff007819 */ /* 0x000fca000001140c */
[----:B------:R-:W-:-:S04]  /*3380*/  IMAD R0, R0, c[0x0][0x178], RZ ;  /* 0x00005e0000007a24 */ /* 0x000fc800078e02ff */
[----:B------:R-:W-:Y:S02]  /*3390*/  IMAD R0, R12, c[0x0][0x17c], R0 ;  /* 0x00005f000c007a24 */ /* 0x000fe400078e0200 */
[----:B-1----:R-:W-:-:S04]  /*33a0*/  IMAD.IADD R4, R107, 0x1, R14 ;  /* 0x000000016b047824 */ /* 0x002fc800078e020e */
[----:B------:R-:W-:-:S04]  /*33b0*/  @P4 IMAD.HI.U32 R6, R4, c[0x0][0x2c8], RZ ;  /* 0x0000b20004064a27 */ /* 0x000fc800078e00ff */
[----:B------:R-:W-:-:S04]  /*33c0*/  IMAD.WIDE.U32 R2, R12, c[0x0][0x178], RZ ;  /* 0x00005e000c027a25 */ /* 0x000fc800078e00ff */
[----:B------:R-:W-:-:S04]  /*33d0*/  IMAD.IADD R3, R3, 0x1, R0 ;  /* 0x0000000103037824 */ /* 0x000fc800078e0200 */
[----:B------:R-:W-:-:S04]  /*33e0*/  IMAD.WIDE.U32 R2, R22, c[0x0][0x1b8], R2 ;  /* 0x00006e0016027a25 */ /* 0x000fc800078e0002 */
[----:B------:R-:W-:Y:S01]  /*33f0*/  IMAD.MOV.U32 R0, RZ, RZ, R4 ;  /* 0x000000ffff007224 */ /* 0x000fe200078e0004 */
[----:B------:R-:W-:Y:S01]  /*3400*/  @P4 SHF.R.U32.HI R0, RZ, c[0x0][0x2cc], R6 ;  /* 0x0000b300ff004a19 */ /* 0x000fe20000011606 */
[----:B------:R-:W-:Y:S01]  /*3410*/  IMAD R3, R22, c[0x0][0x1bc], R3 ;  /* 0x00006f0016037a24 */ /* 0x000fe200078e0203 */
[----:B------:R-:W1:Y:S01]  /*3420*/  S2R R8, SR_TID.X ;  /* 0x0000000000087919 */ /* 0x000e620000002100 */
[C---:B------:R-:W-:Y:S02]  /*3430*/  IMAD R6, R7.reuse, c[0x0][0x1c4], R5 ;  /* 0x0000710007067a24 */ /* 0x040fe400078e0205 */
[----:B------:R-:W-:Y:S01]  /*3440*/  IMAD.WIDE.U32 R2, R7, c[0x0][0x1c0], R2 ;  /* 0x0000700007027a25 */ /* 0x000fe200078e0002 */
[----:B------:R-:W-:-:S03]  /*3450*/  SHF.R.S32.HI R7, RZ, 0x1f, R0 ;  /* 0x0000001fff077819 */ /* 0x000fc60000011400 */
        /* <DEDUP_REMOVED lines=10> */
[----:B------:R-:W-:Y:S01]  /*3500*/  IMAD.WIDE.U32 R2, R4, c[0x0][0x1a8], R2 ;  /* 0x00006a0004027a25 */ /* 0x000fe200078e0002 */
[----:B-1----:R-:W-:-:S03]  /*3510*/  SHF.R.S32.HI R24, RZ, 0x1f, R8 ;  /* 0x0000001fff187819 */ /* 0x002fc60000011408 */
[----:B------:R-:W-:Y:S01]  /*3520*/  IMAD.IADD R0, R3, 0x1, R0 ;  /* 0x0000000103007824 */ /* 0x000fe200078e0200 */
[----:B------:R-:W-:Y:S02]  /*3530*/  LEA R17, P0, R2, c[0x0][0x160], 0x1 ;  /* 0x0000580002117a11 */ /* 0x000fe400078008ff */
[----:B------:R-:W-:Y:S02]  /*3540*/  LEA.HI R24, R24, R8, RZ, 0x3 ;  /* 0x0000000818187211 */ /* 0x000fe400078f18ff */
[----:B------:R-:W-:Y:S01]  /*3550*/  LEA.HI.X R16, R2, c[0x0][0x164], R0, 0x1, P0 ;  /* 0x0000590002107a11 */ /* 0x000fe200000f0c00 */
[----:B------:R-:W2:Y:S01]  /*3560*/  SHFL.IDX PT, R3, R17, RZ, 0x181f ;  /* 0x00181fff11037589 */ /* 0x000ea200000e0000 */
[----:B------:R-:W-:Y:S01]  /*3570*/  SHF.R.S32.HI R24, RZ, 0x3, R24 ;  /* 0x00000003ff187819 */ /* 0x000fe20000011418 */
[----:B------:R-:W-:Y:S02]  /*3580*/  IMAD R20, R114, c[0x0][0x2c4], RZ ;  /* 0x0000b10072147a24 */ /* 0x000fe400078e02ff */
[----:B------:R-:W4:Y:S02]  /*3590*/  SHFL.IDX PT, R4, R16, RZ, 0x181f ;  /* 0x00181fff10047589 */ /* 0x000f2400000e0000 */
[----:B------:R-:W-:-:S05]  /*35a0*/  IMAD.IADD R18, R24, 0x1, R14 ;  /* 0x0000000118127824 */ /* 0x000fca00078e020e */
[C---:B------:R-:W-:Y:S01]  /*35b0*/  ISETP.GE.AND P0, PT, R18.reuse, R20, PT ;  /* 0x000000141200720c */ /* 0x040fe20003f06270 */
[----:B------:R-:W1:Y:S01]  /*35c0*/  SHFL.IDX PT, R0, R17, 0x1, 0x181f ;  /* 0x00381f0011007f89 */ /* 0x000e6200000e0000 */
[----:B------:R-:W-:-:S03]  /*35d0*/  IADD3 R5, R18, 0x20, RZ ;  /* 0x0000002012057810 */ /* 0x000fc60007ffe0ff */
[----:B------:R-:W1:Y:S01]  /*35e0*/  SHFL.IDX PT, R2, R16, 0x1, 0x181f ;  /* 0x00381f0010027f89 */ /* 0x000e6200000e0000 */
[----:B------:R-:W-:-:S04]  /*35f0*/  IMAD.WIDE.U32 R30, R22, c[0x0][0x1e8], RZ ;  /* 0x00007a00161e7a25 */ /* 0x000fc800078e00ff */
[----:B------:R-:W-:-:S03]  /*3600*/  IMAD R28, R22, c[0x0][0x1ec], R31 ;  /* 0x00007b00161c7a24 */ /* 0x000fc600078e021f */
[CC--:B--2---:R-:W-:Y:S02]  /*3610*/  @!P0 LEA R10, P2, R45.reuse, R3.reuse, 0x1 ;  /* 0x000000032d0a8211 */ /* 0x0c4fe400078408ff */
[----:B------:R-:W-:Y:S02]  /*3620*/  ISETP.GE.AND P3, PT, R45, c[0x0][0x198], PT ;  /* 0x000066002d007a0c */ /* 0x000fe40003f66270 */
[CC--:B---3--:R-:W-:Y:S02]  /*3630*/  @!P0 LEA R12, P1, R25.reuse, R3.reuse, 0x1 ;  /* 0x00000003190c8211 */ /* 0x0c8fe400078208ff */
[----:B------:R-:W-:Y:S02]  /*3640*/  ISETP.GE.AND P4, PT, R25, c[0x0][0x198], PT ;  /* 0x0000660019007a0c */ /* 0x000fe40003f86270 */
[----:B----4-:R-:W-:Y:S02]  /*3650*/  @!P0 LEA.HI.X R11, R45, R4, R46, 0x1, P2 ;  /* 0x000000042d0b8211 */ /* 0x010fe400010f0c2e */
[----:B------:R-:W-:-:S02]  /*3660*/  @!P0 LEA R8, P2, R35, R3, 0x1 ;  /* 0x0000000323088211 */ /* 0x000fc400078408ff */
[----:B------:R-:W-:Y:S02]  /*3670*/  ISETP.GE.AND P5, PT, R35, c[0x0][0x198], PT ;  /* 0x0000660023007a0c */ /* 0x000fe40003fa6270 */
[----:B------:R-:W-:Y:S02]  /*3680*/  @!P0 LEA.HI.X R13, R25, R4, R26, 0x1, P1 ;  /* 0x00000004190d8211 */ /* 0x000fe400008f0c1a */
[----:B------:R-:W-:Y:S02]  /*3690*/  ISETP.GE.AND P1, PT, R5, R20, PT ;  /* 0x000000140500720c */ /* 0x000fe40003f26270 */
[----:B------:R-:W-:Y:S02]  /*36a0*/  ISETP.GE.AND P6, PT, R33, c[0x0][0x198], PT ;  /* 0x0000660021007a0c */ /* 0x000fe40003fc6270 */
[----:B------:R-:W-:Y:S02]  /*36b0*/  @!P0 LEA.HI.X R9, R35, R4, R44, 0x1, P2 ;  /* 0x0000000423098211 */ /* 0x000fe400010f0c2c */
[----:B------:R-:W-:-:S04]  /*36c0*/  @!P0 LEA R6, P2, R33, R3, 0x1 ;  /* 0x0000000321068211 */ /* 0x000fc800078408ff */
[----:B------:R-:W-:Y:S01]  /*36d0*/  @!P0 LEA.HI.X R7, R33, R4, R34, 0x1, P2 ;  /* 0x0000000421078211 */ /* 0x000fe200010f0c22 */
[----:B------:R2:W-:Y:S04]  /*36e0*/  @!P0 LDGSTS.E.BYPASS.LTC128B.128 [R32+0x4080], [R12.64], !P4 ;  /* 0x040800000c208fae */ /* 0x0005e8000e101d46 */
[----:B------:R3:W-:Y:S04]  /*36f0*/  @!P0 LDGSTS.E.BYPASS.LTC128B.128 [R32+0x8080], [R10.64], !P3 ;  /* 0x080800000a208fae */ /* 0x0007e8000d901d46 */
[----:B------:R4:W-:Y:S04]  /*3700*/  @!P0 LDGSTS.E.BYPASS.LTC128B.128 [R32+0xc080], [R8.64], !P5 ;  /* 0x0c08000008208fae */ /* 0x0009e8000e901d46 */
[----:B------:R2:W-:Y:S01]  /*3710*/  @!P0 LDGSTS.E.BYPASS.LTC128B.128 [R32+0x10080], [R6.64], !P6 ;  /* 0x1008000006208fae */ /* 0x0005e2000f101d46 */
[----:B-1----:R-:W-:-:S04]  /*3720*/  @!P1 LEA R14, P2, R25, R0, 0x1 ;  /* 0x00000000190e9211 */ /* 0x002fc800078408ff */
[----:B------:R-:W-:Y:S02]  /*3730*/  @!P1 LEA.HI.X R15, R25, R2, R26, 0x1, P2 ;  /* 0x00000002190f9211 */ /* 0x000fe400010f0c1a */
[----:B------:R-:W-:-:S03]  /*3740*/  IADD3 R3, R18, 0x40, RZ ;  /* 0x0000004012037810 */ /* 0x000fc60007ffe0ff */
[----:B------:R1:W-:Y:S01]  /*3750*/  @!P1 LDGSTS.E.BYPASS.LTC128B.128 [R32+0x5080], [R14.64], !P4 ;  /* 0x050800000e209fae */ /* 0x0003e2000e101d46 */
[----:B----4-:R-:W-:-:S04]  /*3760*/  @!P1 LEA R8, P0, R45, R0, 0x1 ;  /* 0x000000002d089211 */ /* 0x010fc800078008ff */
[----:B------:R-:W-:Y:S02]  /*3770*/  @!P1 LEA.HI.X R9, R45, R2, R46, 0x1, P0 ;  /* 0x000000022d099211 */ /* 0x000fe400000f0c2e */
[----:B--2---:R-:W-:-:S03]  /*3780*/  @!P1 LEA R6, P0, R35, R0, 0x1 ;  /* 0x0000000023069211 */ /* 0x004fc600078008ff */
[----:B------:R2:W-:Y:S01]  /*3790*/  @!P1 LDGSTS.E.BYPASS.LTC128B.128 [R32+0x9080], [R8.64], !P3 ;  /* 0x0908000008209fae */ /* 0x0005e2000d901d46 */
[----:B------:R-:W-:Y:S02]  /*37a0*/  @!P1 LEA.HI.X R7, R35, R2, R44, 0x1, P0 ;  /* 0x0000000223079211 */ /* 0x000fe400000f0c2c */
[C---:B------:R-:W-:Y:S02]  /*37b0*/  @!P1 LEA R4, P0, R33.reuse, R0, 0x1 ;  /* 0x0000000021049211 */ /* 0x040fe400078008ff */
[----:B------:R-:W2:Y:S02]  /*37c0*/  SHFL.IDX PT, R0, R17, 0x2, 0x181f ;  /* 0x00581f0011007f89 */ /* 0x000ea400000e0000 */
[----:B------:R-:W-:Y:S02]  /*37d0*/  @!P1 LEA.HI.X R5, R33, R2, R34, 0x1, P0 ;  /* 0x0000000221059211 */ /* 0x000fe400000f0c22 */
[----:B------:R-:W4:Y:S01]  /*37e0*/  SHFL.IDX PT, R2, R16, 0x2, 0x181f ;  /* 0x00581f0010027f89 */ /* 0x000f2200000e0000 */
[----:B------:R-:W-:-:S03]  /*37f0*/  ISETP.GE.AND P0, PT, R3, R20, PT ;  /* 0x000000140300720c */ /* 0x000fc60003f06270 */
[----:B------:R1:W-:Y:S04]  /*3800*/  @!P1 LDGSTS.E.BYPASS.LTC128B.128 [R32+0xd080], [R6.64], !P5 ;  /* 0x0d08000006209fae */ /* 0x0003e8000e901d46 */
[----:B------:R1:W-:Y:S04]  /*3810*/  @!P1 LDGSTS.E.BYPASS.LTC128B.128 [R32+0x11080], [R4.64], !P6 ;  /* 0x1108000004209fae */ /* 0x0003e8000f101d46 */
[----:B---3--:R-:W3:Y:S02]  /*3820*/  SHFL.IDX PT, R10, R17, 0x3, 0x181f ;  /* 0x00781f00110a7f89 */ /* 0x008ee400000e0000 */
[----:B--2---:R-:W-:-:S04]  /*3830*/  @!P0 LEA R8, P1, R45, R0, 0x1 ;  /* 0x000000002d088211 */ /* 0x004fc800078208ff */
[----:B----4-:R-:W-:Y:S01]  /*3840*/  @!P0 LEA.HI.X R9, R45, R2, R46, 0x1, P1 ;  /* 0x000000022d098211 */ /* 0x010fe200008f0c2e */
[----:B------:R-:W2:Y:S01]  /*3850*/  SHFL.IDX PT, R11, R16, 0x3, 0x181f ;  /* 0x00781f00100b7f89 */ /* 0x000ea200000e0000 */
[-C--:B------:R-:W-:Y:S02]  /*3860*/  @!P0 LEA R12, P2, R25, R0.reuse, 0x1 ;  /* 0x00000000190c8211 */ /* 0x080fe400078408ff */
[----:B-1----:R-:W-:-:S04]  /*3870*/  @!P0 LEA R6, P1, R35, R0, 0x1 ;  /* 0x0000000023068211 */ /* 0x002fc800078208ff */
[----:B------:R-:W-:Y:S02]  /*3880*/  @!P0 LEA.HI.X R7, R35, R2, R44, 0x1, P1 ;  /* 0x0000000223078211 */ /* 0x000fe400008f0c2c */
[----:B------:R-:W-:Y:S02]  /*3890*/  @!P0 LEA R4, P1, R33, R0, 0x1 ;  /* 0x0000000021048211 */ /* 0x000fe400078208ff */
[----:B------:R-:W-:Y:S02]  /*38a0*/  IADD3 R0, R18, 0x60, RZ ;  /* 0x0000006012007810 */ /* 0x000fe40007ffe0ff */
[----:B------:R-:W-:Y:S02]  /*38b0*/  @!P0 LEA.HI.X R13, R25, R2, R26, 0x1, P2 ;  /* 0x00000002190d8211 */ /* 0x000fe400010f0c1a */
[----:B------:R-:W-:Y:S01]  /*38c0*/  ISETP.GE.AND P2, PT, R0, R20, PT ;  /* 0x000000140000720c */ /* 0x000fe20003f46270 */
[----:B------:R-:W-:Y:S01]  /*38d0*/  IMAD.MOV R0, RZ, RZ, -R19 ;  /* 0x000000ffff007224 */ /* 0x000fe200078e0a13 */
[----:B------:R-:W-:Y:S01]  /*38e0*/  @!P0 LEA.HI.X R5, R33, R2, R34, 0x1, P1 ;  /* 0x0000000221058211 */ /* 0x000fe200008f0c22 */
[----:B------:R1:W-:Y:S02]  /*38f0*/  @!P0 LDGSTS.E.BYPASS.LTC128B.128 [R32+0x6080], [R12.64], !P4 ;  /* 0x060800000c208fae */ /* 0x0003e4000e101d46 */
[----:B------:R-:W-:-:S02]  /*3900*/  IMAD R21, R0, c[0x0][0x2b8], R21 ;  /* 0x0000ae0000157a24 */ /* 0x000fc400078e0215 */
[----:B------:R4:W-:Y:S04]  /*3910*/  @!P0 LDGSTS.E.BYPASS.LTC128B.128 [R32+0xa080], [R8.64], !P3 ;  /* 0x0a08000008208fae */ /* 0x0009e8000d901d46 */
[----:B------:R1:W-:Y:S02]  /*3920*/  @!P0 LDGSTS.E.BYPASS.LTC128B.128 [R32+0xe080], [R6.64], !P5 ;  /* 0x0e08000006208fae */ /* 0x0003e4000e901d46 */
[C---:B---3--:R-:W-:Y:S02]  /*3930*/  @!P2 LEA R2, P1, R25.reuse, R10, 0x1 ;  /* 0x0000000a1902a211 */ /* 0x048fe400078208ff */
[----:B------:R3:W-:Y:S02]  /*3940*/  @!P0 LDGSTS.E.BYPASS.LTC128B.128 [R32+0x12080], [R4.64], !P6 ;  /* 0x1208000004208fae */ /* 0x0007e4000f101d46 */
[----:B--2---:R-:W-:-:S05]  /*3950*/  @!P2 LEA.HI.X R3, R25, R11, R26, 0x1, P1 ;  /* 0x0000000b1903a211 */ /* 0x004fca00008f0c1a */
[----:B------:R2:W-:Y:S01]  /*3960*/  @!P2 LDGSTS.E.BYPASS.LTC128B.128 [R32+0x7080], [R2.64], !P4 ;  /* 0x070800000220afae */ /* 0x0005e2000e101d46 */
[----:B------:R-:W-:Y:S02]  /*3970*/  SHF.R.S32.HI R14, RZ, 0x1f, R27 ;  /* 0x0000001fff0e7819 */ /* 0x000fe4000001141b */
[----:B-1----:R-:W-:-:S05]  /*3980*/  SHF.R.S32.HI R7, RZ, 0x1f, R21 ;  /* 0x0000001fff077819 */ /* 0x002fca0000011415 */
[----:B------:R-:W-:Y:S01]  /*3990*/  IMAD R0, R7, c[0x0][0x1e0], RZ ;  /* 0x0000780007007a24 */ /* 0x000fe200078e02ff */
[----:B---3--:R-:W-:-:S03]  /*39a0*/  @!P2 LEA R4, P0, R45, R10, 0x1 ;  /* 0x0000000a2d04a211 */ /* 0x008fc600078008ff */
[C---:B------:R-:W-:Y:S02]  /*39b0*/  IMAD R0, R21.reuse, c[0x0][0x1e4], R0 ;  /* 0x0000790015007a24 */ /* 0x040fe400078e0200 */
[----:B--2---:R-:W-:Y:S01]  /*39c0*/  IMAD.WIDE.U32 R2, R21, c[0x0][0x1e0], RZ ;  /* 0x0000780015027a25 */ /* 0x004fe200078e00ff */
[----:B------:R-:W-:-:S03]  /*39d0*/  @!P2 LEA.HI.X R5, R45, R11, R46, 0x1, P0 ;  /* 0x0000000b2d05a211 */ /* 0x000fc600000f0c2e */
[----:B------:R-:W-:Y:S02]  /*39e0*/  IMAD.IADD R3, R3, 0x1, R0 ;  /* 0x0000000103037824 */ /* 0x000fe400078e0200 */
[----:B------:R-:W-:Y:S01]  /*39f0*/  IMAD R0, R14, c[0x0][0x1f0], RZ ;  /* 0x00007c000e007a24 */ /* 0x000fe200078e02ff */
[----:B------:R1:W-:Y:S01]  /*3a00*/  @!P2 LDGSTS.E.BYPASS.LTC128B.128 [R32+0xb080], [R4.64], !P3 ;  /* 0x0b0800000420afae */ /* 0x0003e2000d901d46 */
[----:B------:R-:W-:-:S04]  /*3a10*/  IMAD.WIDE.U32 R2, R27, c[0x0][0x1f0], R2 ;  /* 0x00007c001b027a25 */ /* 0x000fc800078e0002 */
[----:B------:R-:W-:-:S04]  /*3a20*/  IMAD R12, R110, -0x30, R23 ;  /* 0xffffffd06e0c7824 */ /* 0x000fc800078e0217 */
[----:B------:R-:W-:Y:S02]  /*3a30*/  IMAD.IADD R56, R111, 0x1, R12 ;  /* 0x000000016f387824 */ /* 0x000fe400078e020c */
[----:B-1----:R-:W-:Y:S01]  /*3a40*/  IMAD R4, R27, c[0x0][0x1f4], R0 ;  /* 0x00007d001b047a24 */ /* 0x002fe200078e0200 */
[----:B------:R-:W-:-:S04]  /*3a50*/  IADD3 R0, P0, R2, R30, RZ ;  /* 0x0000001e02007210 */ /* 0x000fc80007f1e0ff */
[----:B------:R-:W-:Y:S02]  /*3a60*/  IADD3.X R2, R28, R3, R4, P0, !PT ;  /* 0x000000031c027210 */ /* 0x000fe400007fe404 */
[----:B------:R-:W-:Y:S02]  /*3a70*/  LEA R6, P0, R0, c[0x0][0x1c8], 0x1 ;  /* 0x0000720000067a11 */ /* 0x000fe400078008ff */
[----:B------:R-:W-:Y:S02]  /*3a80*/  IMNMX R3, R56, 0x30, PT ;  /* 0x0000003038037817 */ /* 0x000fe40003800200 */
[----:B------:R-:W-:Y:S02]  /*3a90*/  LEA.HI.X R15, R0, c[0x0][0x1cc], R2, 0x1, P0 ;  /* 0x00007300000f7a11 */ /* 0x000fe400000f0c02 */
[----:B------:R-:W1:Y:S01]  /*3aa0*/  SHFL.IDX PT, R0, R6, RZ, 0x181f ;  /* 0x00181fff06007589 */ /* 0x000e6200000e0000 */
[----:B------:R-:W-:Y:S01]  /*3ab0*/  @!P2 LEA R2, P0, R35, R10, 0x1 ;  /* 0x0000000a2302a211 */ /* 0x000fe200078008ff */
[----:B------:R-:W-:-:S02]  /*3ac0*/  IMAD.IADD R13, R3, 0x1, -R24 ;  /* 0x00000001030d7824 */ /* 0x000fc400078e0a18 */
[----:B----4-:R-:W2:Y:S01]  /*3ad0*/  SHFL.IDX PT, R8, R15, RZ, 0x181f ;  /* 0x00181fff0f087589 */ /* 0x010ea200000e0000 */
[----:B------:R-:W-:Y:S02]  /*3ae0*/  @!P2 LEA.HI.X R3, R35, R11, R44, 0x1, P0 ;  /* 0x0000000b2303a211 */ /* 0x000fe400000f0c2c */
[----:B------:R-:W-:-:S03]  /*3af0*/  ISETP.GE.AND P1, PT, R13, 0x1, PT ;  /* 0x000000010d00780c */ /* 0x000fc60003f26270 */
[----:B------:R3:W-:Y:S02]  /*3b00*/  @!P2 LDGSTS.E.BYPASS.LTC128B.128 [R32+0xf080], [R2.64], !P5 ;  /* 0x0f0800000220afae */ /* 0x0007e4000e901d46 */
[----:B---3--:R-:W-:-:S04]  /*3b10*/  @!P2 LEA R2, P0, R33, R10, 0x1 ;  /* 0x0000000a2102a211 */ /* 0x008fc800078008ff */
[----:B------:R-:W-:-:S05]  /*3b20*/  @!P2 LEA.HI.X R3, R33, R11, R34, 0x1, P0 ;  /* 0x0000000b2103a211 */ /* 0x000fca00000f0c22 */
[----:B------:R1:W-:Y:S01]  /*3b30*/  @!P2 LDGSTS.E.BYPASS.LTC128B.128 [R32+0x13080], [R2.64], !P6 ;  /* 0x130800000220afae */ /* 0x0003e2000f101d46 */
[----:B------:R-:W-:Y:S02]  /*3b40*/  @P1 ISETP.GE.AND P2, PT, R25, c[0x0][0x1d4], PT ;  /* 0x0000750019001a0c */ /* 0x000fe40003f46270 */
[----:B------:R-:W-:Y:S01]  /*3b50*/  @P1 ISETP.GE.AND P3, PT, R45, c[0x0][0x1d4], PT ;  /* 0x000075002d001a0c */ /* 0x000fe20003f66270 */
[----:B------:R-:W0:Y:S01]  /*3b60*/  LDGDEPBAR ;  /* 0x00000000000079af */ /* 0x000e220000000000 */
[----:B------:R-:W-:Y:S01]  /*3b70*/  IMAD.WIDE.U32 R16, R22, c[0x0][0x210], RZ ;  /* 0x0000840016107a25 */ /* 0x000fe200078e00ff */
[----:B-1----:R-:W-:-:S04]  /*3b80*/  @P1 LEA R2, P0, R25, R0, 0x1 ;  /* 0x0000000019021211 */ /* 0x002fc800078008ff */
[----:B--2---:R-:W-:Y:S02]  /*3b90*/  @P1 LEA.HI.X R3, R25, R8, R26, 0x1, P0 ;  /* 0x0000000819031211 */ /* 0x004fe400000f0c1a */
[----:B------:R-:W-:-:S03]  /*3ba0*/  @P1 LEA R4, P0, R45, R0, 0x1 ;  /* 0x000000002d041211 */ /* 0x000fc600078008ff */
[----:B------:R1:W-:Y:S01]  /*3bb0*/  @P1 LDGSTS.E.BYPASS.LTC128B.128 [R32+0x14080], [R2.64], !P2 ;  /* 0x1408000002201fae */ /* 0x0003e2000d101d46 */
[----:B------:R-:W-:Y:S02]  /*3bc0*/  @P1 ISETP.GE.AND P2, PT, R35, c[0x0][0x1d4], PT ;  /* 0x0000750023001a0c */ /* 0x000fe40003f46270 */
[----:B------:R-:W-:Y:S01]  /*3bd0*/  @P1 LEA.HI.X R5, R45, R8, R46, 0x1, P0 ;  /* 0x000000082d051211 */ /* 0x000fe200000f0c2e */
[----:B------:R-:W-:Y:S01]  /*3be0*/  STL [R1+0x30], R27 ;  /* 0x0000301b01007387 */ /* 0x000fe20000100800 */
[----:B------:R-:W-:-:S03]  /*3bf0*/  IMAD R11, R22, c[0x0][0x214], R17 ;  /* 0x00008500160b7a24 */ /* 0x000fc600078e0211 */
[----:B------:R2:W-:Y:S04]  /*3c00*/  @P1 LDGSTS.E.BYPASS.LTC128B.128 [R32+0x15880], [R4.64], !P3 ;  /* 0x1588000004201fae */ /* 0x0005e8000d901d46 */
[----:B------:R-:W-:Y:S04]  /*3c10*/  STL [R1+0x34], R21 ;  /* 0x0000341501007387 */ /* 0x000fe80000100800 */
[----:B------:R-:W-:Y:S01]  /*3c20*/  STL.64 [R1+0x88], R30 ;  /* 0x0000881e01007387 */ /* 0x000fe20000100a00 */
[----:B-1----:R-:W-:-:S04]  /*3c30*/  @P1 LEA R2, P0, R35, R0, 0x1 ;  /* 0x0000000023021211 */ /* 0x002fc800078008ff */
[----:B------:R-:W-:Y:S01]  /*3c40*/  @P1 LEA.HI.X R3, R35, R8, R44, 0x1, P0 ;  /* 0x0000000823031211 */ /* 0x000fe200000f0c2c */
[----:B--2---:R-:W-:Y:S01]  /*3c50*/  IMAD R4, R7, c[0x0][0x208], RZ ;  /* 0x0000820007047a24 */ /* 0x004fe200078e02ff */
[----:B------:R-:W-:Y:S01]  /*3c60*/  STL [R1+0xa0], R28 ;  /* 0x0000a01c01007387 */ /* 0x000fe20000100800 */
[----:B------:R-:W-:Y:S02]  /*3c70*/  ISETP.GE.AND P0, PT, R13, 0x21, PT ;  /* 0x000000210d00780c */ /* 0x000fe40003f06270 */
[----:B------:R-:W-:Y:S01]  /*3c80*/  IMAD R5, R21, c[0x0][0x20c], R4 ;  /* 0x0000830015057a24 */ /* 0x000fe200078e0204 */
[----:B------:R1:W-:Y:S01]  /*3c90*/  @P1 LDGSTS.E.BYPASS.LTC128B.128 [R32+0x17080], [R2.64], !P2 ;  /* 0x1708000002201fae */ /* 0x0003e2000d101d46 */
[C---:B------:R-:W-:Y:S01]  /*3ca0*/  @P1 LEA R4, P2, R33.reuse, R0, 0x1 ;  /* 0x0000000021041211 */ /* 0x040fe200078408ff */
[----:B------:R-:W-:Y:S02]  /*3cb0*/  IMAD R0, R14, c[0x0][0x218], RZ ;  /* 0x000086000e007a24 */ /* 0x000fe400078e02ff */
[----:B------:R-:W-:Y:S04]  /*3cc0*/  STL.64 [R1+0x98], R16 ;  /* 0x0000981001007387 */ /* 0x000fe80000100a00 */
[----:B------:R2:W-:Y:S04]  /*3cd0*/  SHFL.IDX PT, R10, R15, 0x1, 0x181f ;  /* 0x00381f000f0a7f89 */ /* 0x0005e800000e0000 */
[----:B------:R-:W-:Y:S04]  /*3ce0*/  STL [R1+0xa4], R11 ;  /* 0x0000a40b01007387 */ /* 0x000fe80000100800 */
[----:B------:R-:W3:Y:S04]  /*3cf0*/  LDL R14, [R1+0x24] ;  /* 0x00002400010e7983 */ /* 0x000ee80000100800 */
[----:B------:R-:W4:Y:S04]  /*3d00*/  LDL R13, [R1+0x20] ;  /* 0x00002000010d7983 */ /* 0x000f280000100800 */
[----:B--2---:R-:W2:Y:S04]  /*3d10*/  LDL R15, [R1+0x1c] ;  /* 0x00001c00010f7983 */ /* 0x004ea80000100800 */
[----:B------:R1:W1:Y:S01]  /*3d20*/  SHFL.IDX PT, R9, R6, 0x1, 0x181f ;  /* 0x00381f0006097f89 */ /* 0x00026200000e0000 */
[----:B------:R-:W-:Y:S01]  /*3d30*/  @P1 ISETP.GE.AND P3, PT, R33, c[0x0][0x1d4], PT ;  /* 0x0000750021001a0c */ /* 0x000fe20003f66270 */
[----:B-1----:R-:W-:-:S04]  /*3d40*/  IMAD.WIDE.U32 R6, R21, c[0x0][0x208], RZ ;  /* 0x0000820015067a25 */ /* 0x002fc800078e00ff */
[----:B------:R-:W-:Y:S01]  /*3d50*/  IMAD.IADD R3, R7, 0x1, R5 ;  /* 0x0000000107037824 */ /* 0x000fe200078e0205 */
[----:B------:R-:W-:Y:S01]  /*3d60*/  @P1 LEA.HI.X R5, R33, R8, R34, 0x1, P2 ;  /* 0x0000000821051211 */ /* 0x000fe200010f0c22 */
[----:B------:R-:W-:-:S06]  /*3d70*/  IMAD.MOV.U32 R2, RZ, RZ, R6 ;  /* 0x000000ffff027224 */ /* 0x000fcc00078e0006 */
[----:B------:R1:W-:Y:S01]  /*3d80*/  @P1 LDGSTS.E.BYPASS.LTC128B.128 [R32+0x18880], [R4.64], !P3 ;  /* 0x1888000004201fae */ /* 0x0003e2000d901d46 */
[----:B------:R-:W-:Y:S01]  /*3d90*/  IMAD.WIDE.U32 R2, R27, c[0x0][0x218], R2 ;  /* 0x000086001b027a25 */ /* 0x000fe200078e0002 */
[----:B------:R-:W-:Y:S02]  /*3da0*/  @P0 ISETP.GE.AND P3, PT, R25, c[0x0][0x1d4], PT ;  /* 0x0000750019000a0c */ /* 0x000fe40003f66270 */
[----:B------:R-:W-:Y:S01]  /*3db0*/  @P0 LEA R6, P2, R45, R9, 0x1 ;  /* 0x000000092d060211 */ /* 0x000fe200078408ff */
[----:B------:R-:W-:-:S03]  /*3dc0*/  IMAD R8, R27, c[0x0][0x21c], R0 ;  /* 0x000087001b087a24 */ /* 0x000fc600078e0200 */
[C---:B------:R-:W-:Y:S02]  /*3dd0*/  @P0 LEA.HI.X R7, R45.reuse, R10, R46, 0x1, P2 ;  /* 0x0000000a2d070211 */ /* 0x040fe400010f0c2e */
[----:B------:R-:W-:Y:S02]  /*3de0*/  @P0 ISETP.GE.AND P2, PT, R45, c[0x0][0x1d4], PT ;  /* 0x000075002d000a0c */ /* 0x000fe40003f46270 */
[----:B-1----:R-:W-:-:S04]  /*3df0*/  @P0 LEA R4, P1, R25, R9, 0x1 ;  /* 0x0000000919040211 */ /* 0x002fc800078208ff */
[----:B------:R-:W-:Y:S02]  /*3e00*/  @P0 LEA.HI.X R5, R25, R10, R26, 0x1, P1 ;  /* 0x0000000a19050211 */ /* 0x000fe400008f0c1a */
[----:B------:R-:W-:-:S03]  /*3e10*/  IADD3 R0, P1, R2, R16, RZ ;  /* 0x0000001002007210 */ /* 0x000fc60007f3e0ff */
[----:B------:R1:W-:Y:S01]  /*3e20*/  @P0 LDGSTS.E.BYPASS.LTC128B.128 [R32+0x15080], [R4.64], !P3 ;  /* 0x1508000004200fae */ /* 0x0003e2000d901d46 */
[----:B------:R-:W-:Y:S02]  /*3e30*/  IADD3.X R2, R11, R3, R8, P1, !PT ;  /* 0x000000030b027210 */ /* 0x000fe40000ffe408 */
[C---:B------:R-:W-:Y:S01]  /*3e40*/  LEA R11, P1, R0.reuse, c[0x0][0x1f8], 0x1 ;  /* 0x00007e00000b7a11 */ /* 0x040fe200078208ff */
[----:B------:R-:W1:Y:S03]  /*3e50*/  S2R R17, SR_TID.X ;  /* 0x0000000000117919 */ /* 0x000e660000002100 */
[----:B------:R-:W-:Y:S01]  /*3e60*/  LEA.HI.X R8, R0, c[0x0][0x1fc], R2, 0x1, P1 ;  /* 0x00007f0000087a11 */ /* 0x000fe200008f0c02 */
[----:B------:R1:W-:Y:S01]  /*3e70*/  @P0 LDGSTS.E.BYPASS.LTC128B.128 [R32+0x16880], [R6.64], !P2 ;  /* 0x1688000006200fae */ /* 0x0003e2000d101d46 */
[----:B------:R-:W-:Y:S02]  /*3e80*/  @P0 ISETP.GE.AND P3, PT, R35, c[0x0][0x1d4], PT ;  /* 0x0000750023000a0c */ /* 0x000fe40003f66270 */
[----:B------:R-:W-:-:S02]  /*3e90*/  @P0 LEA R2, P2, R33, R9, 0x1 ;  /* 0x0000000921020211 */ /* 0x000fc400078408ff */
[----:B-1----:R-:W-:-:S04]  /*3ea0*/  @P0 LEA R4, P1, R35, R9, 0x1 ;  /* 0x0000000923040211 */ /* 0x002fc800078208ff */
[-C--:B------:R-:W-:Y:S02]  /*3eb0*/  @P0 LEA.HI.X R5, R35, R10.reuse, R44, 0x1, P1 ;  /* 0x0000000a23050211 */ /* 0x080fe400008f0c2c */
[C---:B------:R-:W-:Y:S02]  /*3ec0*/  @P0 ISETP.GE.AND P1, PT, R33.reuse, c[0x0][0x1d4], PT ;  /* 0x0000750021000a0c */ /* 0x040fe40003f26270 */
[----:B------:R-:W-:Y:S01]  /*3ed0*/  @P0 LEA.HI.X R3, R33, R10, R34, 0x1, P2 ;  /* 0x0000000a21030211 */ /* 0x000fe200010f0c22 */
[----:B------:R1:W-:Y:S10]  /*3ee0*/  @P0 LDGSTS.E.BYPASS.LTC128B.128 [R32+0x18080], [R4.64], !P3 ;  /* 0x1808000004200fae */ /* 0x0003f4000d901d46 */
[----:B------:R1:W-:Y:S04]  /*3ef0*/  @P0 LDGSTS.E.BYPASS.LTC128B.128 [R32+0x19880], [R2.64], !P1 ;  /* 0x1988000002200fae */ /* 0x0003e8000c901d46 */
[----:B------:R-:W0:Y:S01]  /*3f00*/  LDGDEPBAR ;  /* 0x00000000000079af */ /* 0x000e220000000000 */
[----:B------:R-:W-:-:S04]  /*3f10*/  SHF.R.S32.HI R16, RZ, 0x1f, R17 ;  /* 0x0000001fff107819 */ /* 0x000fc80000011411 */
[----:B------:R-:W-:-:S04]  /*3f20*/  LEA.HI R16, R16, R17, RZ, 0x3 ;  /* 0x0000001110107211 */ /* 0x000fc800078f18ff */
[----:B------:R-:W-:-:S05]  /*3f30*/  LOP3.LUT R16, R16, 0xfffffff8, RZ, 0xc0, !PT ;  /* 0xfffffff810107812 */ /* 0x000fca00078ec0ff */
[----:B------:R-:W-:Y:S01]  /*3f40*/  IMAD.IADD R16, R17, 0x1, -R16 ;  /* 0x0000000111107824 */ /* 0x000fe200078e0a10 */
[----:B------:R-:W-:-:S04]  /*3f50*/  DEPBAR.LE SB0, 0x1 ;  /* 0x000080400000791a */ /* 0x000fc80000000000 */
[----:B------:R-:W-:Y:S01]  /*3f60*/  BAR.SYNC.DEFER_BLOCKING 0x0 ;  /* 0x0000000000007b1d */ /* 0x000fe20000010000 */
[----:B------:R-:W-:Y:S02]  /*3f70*/  LOP3.LUT P1, RZ, R16, 0x2, RZ, 0xc0, !PT ;  /* 0x0000000210ff7812 */ /* 0x000fe4000782c0ff */
[----:B------:R-:W-:-:S04]  /*3f80*/  SHF.R.S32.HI R16, RZ, 0x1f, R17 ;  /* 0x0000001fff107819 */ /* 0x000fc80000011411 */
[----:B------:R-:W-:-:S04]  /*3f90*/  LEA.HI R16, R16, R17, RZ, 0x5 ;  /* 0x0000001110107211 */ /* 0x000fc800078f28ff */
[----:B------:R-:W-:-:S05]  /*3fa0*/  SHF.R.S32.HI R16, RZ, 0x5, R16 ;  /* 0x00000005ff107819 */ /* 0x000fca0000011410 */
[----:B------:R-:W-:-:S05]  /*3fb0*/  IMAD R16, R16, 0x800, R243 ;  /* 0x0000080010107824 */ /* 0x000fca00078e02f3 */
[----:B------:R-:W-:Y:S04]  /*3fc0*/  LDSM.16.M88.4 R164, [R16] ;  /* 0x0000000010a4783b */ /* 0x000fe80000000200 */
[----:B------:R-:W-:Y:S04]  /*3fd0*/  LDSM.16.M88.4 R192, [R16+0x4000] ;  /* 0x0040000010c0783b */ /* 0x000fe80000000200 */
[----:B------:R-:W-:Y:S04]  /*3fe0*/  LDSM.16.M88.4 R208, [R16+0x8000] ;  /* 0x0080000010d0783b */ /* 0x000fe80000000200 */
[----:B------:R-:W-:Y:S04]  /*3ff0*/  LDSM.16.M88.4 R224, [R16+0xc000] ;  /* 0x00c0000010e0783b */ /* 0x000fe80000000200 */
[----:B------:R-:W1:Y:S04]  /*4000*/  SHFL.IDX PT, R7, R11, RZ, 0x181f ;  /* 0x00181fff0b077589 */ /* 0x000e6800000e0000 */
[----:B------:R-:W1:Y:S01]  /*4010*/  SHFL.IDX PT, R6, R8, RZ, 0x181f ;  /* 0x00181fff08067589 */ /* 0x000e6200000e0000 */
[C---:B------:R-:W-:Y:S01]  /*4020*/  IMAD.SHL.U32 R0, R25.reuse, 0x2, RZ ;  /* 0x0000000219007824 */ /* 0x040fe200078e00ff */
[----:B-1----:R-:W-:-:S02]  /*4030*/  SHF.L.U64.HI R4, R25, 0x1, R26 ;  /* 0x0000000119047819 */ /* 0x002fc4000001021a */
[----:B------:R-:W-:Y:S02]  /*4040*/  ISETP.GE.AND P3, PT, R25, c[0x0][0x1d4], PT ;  /* 0x0000750019007a0c */ /* 0x000fe40003f66270 */
[----:B------:R1:W-:Y:S01]  /*4050*/  STL [R1+0xc8], R0 ;  /* 0x0000c80001007387 */ /* 0x0003e20000100800 */
[----:B------:R-:W-:Y:S02]  /*4060*/  IADD3 R247, R240, 0x20, RZ ;  /* 0x00000020f0f77810 */ /* 0x000fe40007ffe0ff */
[----:B------:R-:W-:-:S05]  /*4070*/  IADD3 R2, P0, R7, R0, RZ ;  /* 0x0000000007027210 */ /* 0x000fca0007f1e0ff */
[----:B------:R-:W-:Y:S02]  /*4080*/  IMAD.X R3, R6, 0x1, R4, P0 ;  /* 0x0000000106037824 */ /* 0x000fe400000e0604 */
[----:B-1----:R-:W-:-:S05]  /*4090*/  IMAD.IADD R0, R56, 0x1, -R24 ;  /* 0x0000000138007824 */ /* 0x002fca00078e0a18 */
[----:B------:R-:W-:Y:S01]  /*40a0*/  ISETP.LT.OR P0, PT, R0, 0x1, P3 ;  /* 0x000000010000780c */ /* 0x000fe20001f01670 */
[----:B------:R1:W-:Y:S01]  /*40b0*/  STL [R1+0x40], R4 ;  /* 0x0000400401007387 */ /* 0x0003e20000100800 */
[C---:B------:R-:W-:Y:S02]  /*40c0*/  ISETP.GE.AND P4, PT, R45.reuse, c[0x0][0x1d4], PT ;  /* 0x000075002d007a0c */ /* 0x040fe40003f86270 */
[----:B------:R-:W-:Y:S01]  /*40d0*/  @P1 IADD3 R247, R240, -0x20, RZ ;  /* 0xffffffe0f0f71810 */ /* 0x000fe20007ffe0ff */
[----:B---3--:R-:W3:Y:S04]  /*40e0*/  LDSM.16.M88.4 R184, [R14] ;  /* 0x000000000eb8783b */ /* 0x008ee80000000200 */
[----:B----4-:R-:W4:Y:S04]  /*40f0*/  LDSM.16.M88.4 R188, [R13] ;  /* 0x000000000dbc783b */ /* 0x010f280000000200 */
[----:B------:R-:W1:Y:S04]  /*4100*/  LDSM.16.M88.4 R200, [R14+0x4000] ;  /* 0x004000000ec8783b */ /* 0x000e680000000200 */
[----:B------:R-:W3:Y:S04]  /*4110*/  LDSM.16.M88.4 R204, [R13+0x4000] ;  /* 0x004000000dcc783b */ /* 0x000ee80000000200 */
[----:B--2---:R-:W2:Y:S04]  /*4120*/  LDSM.16.M88.4 R168, [R15] ;  /* 0x000000000fa8783b */ /* 0x004ea80000000200 */
[----:B------:R-:W2:Y:S04]  /*4130*/  LDSM.16.M88.4 R196, [R15+0x4000] ;  /* 0x004000000fc4783b */ /* 0x000ea80000000200 */
[----:B------:R-:W2:Y:S04]  /*4140*/  LDSM.16.M88.4 R212, [R15+0x8000] ;  /* 0x008000000fd4783b */ /* 0x000ea80000000200 */
[----:B------:R-:W2:Y:S04]  /*4150*/  LDSM.16.M88.4 R216, [R14+0x8000] ;  /* 0x008000000ed8783b */ /* 0x000ea80000000200 */
[----:B------:R-:W2:Y:S04]  /*4160*/  LDSM.16.M88.4 R220, [R13+0x8000] ;  /* 0x008000000ddc783b */ /* 0x000ea80000000200 */
[----:B------:R-:W2:Y:S04]  /*4170*/  LDSM.16.M88.4 R228, [R15+0xc000] ;  /* 0x00c000000fe4783b */ /* 0x000ea80000000200 */
[----:B------:R-:W2:Y:S04]  /*4180*/  LDSM.16.M88.4 R232, [R14+0xc000] ;  /* 0x00c000000ee8783b */ /* 0x000ea80000000200 */
[----:B------:R-:W2:Y:S04]  /*4190*/  LDSM.16.M88.4 R236, [R13+0xc000] ;  /* 0x00c000000dec783b */ /* 0x000ea80000000200 */
[----:B------:R-:W-:Y:S01]  /*41a0*/  BAR.SYNC.DEFER_BLOCKING 0x0 ;  /* 0x0000000000007b1d */ /* 0x000fe20000010000 */
[----:B-1----:R-:W-:-:S05]  /*41b0*/  IMAD.SHL.U32 R4, R45, 0x2, RZ ;  /* 0x000000022d047824 */ /* 0x002fca00078e00ff */
[----:B------:R-:W-:-:S04]  /*41c0*/  DEPBAR.LE SB0, 0x0 ;  /* 0x000080000000791a */ /* 0x000fc80000000000 */
[----:B------:R-:W-:Y:S01]  /*41d0*/  BAR.SYNC.DEFER_BLOCKING 0x0 ;  /* 0x0000000000007b1d */ /* 0x000fe20000010000 */
[----:B------:R-:W-:Y:S02]  /*41e0*/  ISETP.LT.OR P1, PT, R0, 0x1, P4 ;  /* 0x000000010000780c */ /* 0x000fe40002721670 */
[----:B------:R-:W-:-:S03]  /*41f0*/  SHF.L.U64.HI R5, R45, 0x1, R46 ;  /* 0x000000012d057819 */ /* 0x000fc6000001022e */
[----:B------:R1:W-:Y:S01]  /*4200*/  STL [R1+0xcc], R4 ;  /* 0x0000cc0401007387 */ /* 0x0003e20000100800 */
[----:B------:R-:W-:-:S03]  /*4210*/  SHF.L.U64.HI R9, R35, 0x1, R44 ;  /* 0x0000000123097819 */ /* 0x000fc6000001022c */
[----:B------:R-:W-:Y:S04]  /*4220*/  STL [R1+0x44], R5 ;  /* 0x0000440501007387 */ /* 0x000fe80000100800 */
[----:B------:R-:W1:Y:S04]  /*4230*/  LDSM.16.M88.4 R16, [R240] ;  /* 0x00000000f010783b */ /* 0x000e680000000200 */
[----:B------:R-:W1:Y:S04]  /*4240*/  LDSM.16.M88.4 R28, [R240+0x800] ;  /* 0x00080000f01c783b */ /* 0x000e680000000200 */
[----:B------:R-:W1:Y:S04]  /*4250*/  LDSM.16.M88.4 R40, [R240+0x1000] ;  /* 0x00100000f028783b */ /* 0x000e680000000200 */
[----:B------:R-:W1:Y:S04]  /*4260*/  LDSM.16.M88.4 R24, [R247] ;  /* 0x00000000f718783b */ /* 0x000e680000000200 */
[----:B------:R-:W2:Y:S04]  /*4270*/  LDSM.16.M88.4 R36, [R247+0x800] ;  /* 0x00080000f724783b */ /* 0x000ea80000000200 */
[----:B------:R-:W2:Y:S04]  /*4280*/  LDSM.16.M88.4 R48, [R247+0x1000] ;  /* 0x00100000f730783b */ /* 0x000ea80000000200 */
[----:B------:R-:W-:Y:S01]  /*4290*/  @!PT LDS RZ, [RZ] ;  /* 0x00000000fffff984 */ /* 0x000fe20000000800 */
[----:B------:R-:W-:Y:S01]  /*42a0*/  @!PT LDS RZ, [RZ] ;  /* 0x00000000fffff984 */ /* 0x000fe20000000800 */
[----:B------:R-:W-:Y:S01]  /*42b0*/  @!PT LDS RZ, [RZ] ;  /* 0x00000000fffff984 */ /* 0x000fe20000000800 */
[----:B------:R3:W-:Y:S02]  /*42c0*/  LDGSTS.E.BYPASS.LTC128B.128 [R32+0x4080], [R2.64], !P0 ;  /* 0x0408000002207fae */ /* 0x0007e4000c101d46 */
[----:B---3--:R-:W-:Y:S01]  /*42d0*/  IADD3 R2, P0, R7, R4, RZ ;  /* 0x0000000407027210 */ /* 0x008fe20007f1e0ff */
[----:B-1----:R-:W-:-:S04]  /*42e0*/  IMAD.SHL.U32 R4, R35, 0x2, RZ ;  /* 0x0000000223047824 */ /* 0x002fc800078e00ff */
[----:B------:R-:W-:Y:S01]  /*42f0*/  IMAD.X R3, R6, 0x1, R5, P0 ;  /* 0x0000000106037824 */ /* 0x000fe200000e0605 */
[----:B------:R1:W-:Y:S04]  /*4300*/  STL [R1+0xc4], R4 ;  /* 0x0000c40401007387 */ /* 0x0003e80000100800 */
[----:B------:R3:W-:Y:S01]  /*4310*/  LDGSTS.E.BYPASS.LTC128B.128 [R32+0x5880], [R2.64], !P1 ;  /* 0x0588000002207fae */ /* 0x0007e2000c901d46 */
[----:B------:R-:W-:Y:S02]  /*4320*/  ISETP.GE.AND P1, PT, R35, c[0x0][0x1d4], PT ;  /* 0x0000750023007a0c */ /* 0x000fe40003f26270 */
[----:B-1----:R-:W-:-:S05]  /*4330*/  IADD3 R4, P0, R7, R4, RZ ;  /* 0x0000000407047210 */ /* 0x002fca0007f1e0ff */
[----:B------:R-:W-:Y:S01]  /*4340*/  IMAD.X R5, R6, 0x1, R9, P0 ;  /* 0x0000000106057824 */ /* 0x000fe200000e0609 */
[----:B------:R-:W-:Y:S01]  /*4350*/  ISETP.LT.OR P0, PT, R0, 0x1, P1 ;  /* 0x000000010000780c */ /* 0x000fe20000f01670 */
[C---:B---3--:R-:W-:Y:S01]  /*4360*/  IMAD.SHL.U32 R2, R33.reuse, 0x2, RZ ;  /* 0x0000000221027824 */ /* 0x048fe200078e00ff */
[----:B------:R1:W-:Y:S04]  /*4370*/  STL [R1+0x48], R9 ;  /* 0x0000480901007387 */ /* 0x0003e80000100800 */
[----:B------:R3:W-:Y:S07]  /*4380*/  STL [R1+0xb4], R2 ;  /* 0x0000b40201007387 */ /* 0x0007ee0000100800 */
[----:B------:R2:W-:Y:S01]  /*4390*/  LDGSTS.E.BYPASS.LTC128B.128 [R32+0x7080], [R4.64], !P0 ;  /* 0x0708000004207fae */ /* 0x0005e2000c101d46 */
[----:B------:R-:W-:-:S02]  /*43a0*/  ISETP.GE.AND P2, PT, R33, c[0x0][0x1d4], PT ;  /* 0x0000750021007a0c */ /* 0x000fc40003f46270 */
[----:B-1----:R-:W-:Y:S02]  /*43b0*/  SHF.L.U64.HI R9, R33, 0x1, R34 ;  /* 0x0000000121097819 */ /* 0x002fe40000010222 */
[----:B---3--:R-:W-:-:S03]  /*43c0*/  IADD3 R2, P0, R7, R2, RZ ;  /* 0x0000000207027210 */ /* 0x008fc60007f1e0ff */
[----:B------:R1:W-:Y:S02]  /*43d0*/  STL [R1+0x4c], R9 ;  /* 0x00004c0901007387 */ /* 0x0003e40000100800 */
[----:B------:R-:W-:Y:S01]  /*43e0*/  IMAD.X R3, R6, 0x1, R9, P0 ;  /* 0x0000000106037824 */ /* 0x000fe200000e0609 */
[----:B------:R-:W-:Y:S02]  /*43f0*/  ISETP.LT.OR P0, PT, R0, 0x1, P2 ;  /* 0x000000010000780c */ /* 0x000fe40001701670 */
[----:B------:R-:W-:Y:S02]  /*4400*/  ISETP.GT.AND P5, PT, R107, 0x2f, PT ;  /* 0x0000002f6b00780c */ /* 0x000fe40003fa4270 */
[----:B------:R-:W-:-:S09]  /*4410*/  LOP3.LUT R106, R106, 0xfffffbff, RZ, 0xc0, !PT ;  /* 0xfffffbff6a6a7812 */ /* 0x000fd200078ec0ff */
[----:B------:R3:W-:Y:S04]  /*4420*/  LDGSTS.E.BYPASS.LTC128B.128 [R32+0x8880], [R2.64], !P0 ;  /* 0x0888000002207fae */ /* 0x0007e8000c101d46 */
[----:B-1----:R-:W1:Y:S01]  /*4430*/  S2R R9, SR_TID.X ;  /* 0x0000000000097919 */ /* 0x002e620000002100 */
[----:B------:R-:W-:-:S04]  /*4440*/  LOP3.LUT R106, R106, 0xffffffbf, RZ, 0xc0, !PT ;  /* 0xffffffbf6a6a7812 */ /* 0x000fc800078ec0ff */
[----:B------:R-:W-:Y:S02]  /*4450*/  @P5 LOP3.LUT R106, R106, 0x40, RZ, 0xfc, !PT ;  /* 0x000000406a6a5812 */ /* 0x000fe400078efcff */
[----:B-1----:R-:W-:Y:S02]  /*4460*/  ISETP.GT.AND P0, PT, R9, 0x7f, PT ;  /* 0x0000007f0900780c */ /* 0x002fe40003f04270 */
[C---:B---3--:R-:W-:Y:S02]  /*4470*/  IADD3 R3, R247.reuse, 0x1000, RZ ;  /* 0x00001000f7037810 */ /* 0x048fe40007ffe0ff */
[----:B------:R-:W-:-:S03]  /*4480*/  IADD3 R2, R247, 0x800, RZ ;  /* 0x00000800f7027810 */ /* 0x000fc60007ffe0ff */
[----:B------:R1:W-:Y:S06]  /*4490*/  STL [R1+0x18], R3 ;  /* 0x0000180301007387 */ /* 0x0003ec0000100800 */
[----:B------:R-:W-:Y:S01]  /*44a0*/  @P0 LOP3.LUT R106, R106, 0x400, RZ, 0xfc, !PT ;  /* 0x000004006a6a0812 */ /* 0x000fe200078efcff */
[----:B------:R1:W-:Y:S04]  /*44b0*/  STL [R1+0x14], R2 ;  /* 0x0000140201007387 */ /* 0x0003e80000100800 */
[----:B------:R1:W-:Y:S01]  /*44c0*/  STL [R1+0x28], R106 ;  /* 0x0000286a01007387 */ /* 0x0003e20000100800 */
[----:B------:R-:W-:Y:S01]  /*44d0*/  BSSY B0, `(.L_x_479) ;  /* 0x0000022000007945 */ /* 0x000fe20003800000 */
[----:B------:R-:W-:Y:S01]  /*44e0*/  IADD3 R13, R110, -0x1, RZ ;  /* 0xffffffff6e0d7810 */ /* 0x000fe20007ffe0ff */
[----:B------:R-:W-:Y:S05]  /*44f0*/  @P0 BRA `(.L_x_480) ;  /* 0x000001f000000947 */ /* 0x000fea0003800000 */
[----:B--2-4-:R-:W-:Y:S05]  /*4500*/  BRA.DIV ~URZ, `(.L_x_481) ;  /* 0x00014e327f007947 */ /* 0x014fea000b800000 */
[----:B------:R2:W3:Y:S04]  /*4510*/  SHFL.IDX PT, R4, R8, 0x1, 0x181f ;  /* 0x00381f0008047f89 */ /* 0x0004e800000e0000 */
[----:B-1----:R2:W1:Y:S02]  /*4520*/  SHFL.IDX PT, R2, R11, 0x1, 0x181f ;  /* 0x00381f000b027f89 */ /* 0x00246400000e0000 */
.L_x_637:
[----:B------:R-:W4:Y:S04]  /*4530*/  LDL R6, [R1+0xc8] ;  /* 0x0000c80001067983 */ /* 0x000f280000100800 */
[----:B------:R-:W5:Y:S04]  /*4540*/  LDL R15, [R1+0x40] ;  /* 0x00004000010f7983 */ /* 0x000f680000100800 */
[----:B--2---:R-:W2:Y:S04]  /*4550*/  LDL R5, [R1+0x2c] ;  /* 0x00002c0001057983 */ /* 0x004ea80000100800 */
[----:B---3--:R-:W3:Y:S04]  /*4560*/  LDL R14, [R1+0xcc] ;  /* 0x0000cc00010e7983 */ /* 0x008ee80000100800 */
[----:B------:R-:W2:Y:S04]  /*4570*/  LDL R11, [R1+0x44] ;  /* 0x00004400010b7983 */ /* 0x000ea80000100800 */
[----:B------:R-:W3:Y:S04]  /*4580*/  LDL R10, [R1+0xc4] ;  /* 0x0000c400010a7983 */ /* 0x000ee80000100800 */
[----:B------:R-:W3:Y:S04]  /*4590*/  LDL R9, [R1+0x48] ;  /* 0x0000480001097983 */ /* 0x000ee80000100800 */
[----:B------:R-:W3:Y:S04]  /*45a0*/  LDL R3, [R1+0xb4] ;  /* 0x0000b40001037983 */ /* 0x000ee80000100800 */
[----:B------:R-:W3:Y:S01]  /*45b0*/  LDL R8, [R1+0x4c] ;  /* 0x00004c0001087983 */ /* 0x000ee20000100800 */
[----:B------:R-:W-:-:S02]  /*45c0*/  ISETP.LT.OR P1, PT, R0, 0x21, P1 ;  /* 0x000000210000780c */ /* 0x000fc40000f21670 */
[----:B-1--4-:R-:W-:-:S05]  /*45d0*/  IADD3 R6, P0, R2, R6, RZ ;  /* 0x0000000602067210 */ /* 0x012fca0007f1e0ff */
[----:B-----5:R-:W-:Y:S01]  /*45e0*/  IMAD.X R7, R4, 0x1, R15, P0 ;  /* 0x0000000104077824 */ /* 0x020fe200000e060f */
[----:B------:R-:W-:-:S13]  /*45f0*/  ISETP.LT.OR P0, PT, R0, 0x21, P3 ;  /* 0x000000210000780c */ /* 0x000fda0001f01670 */
[----:B------:R-:W-:Y:S01]  /*4600*/  @!PT LDS RZ, [RZ] ;  /* 0x00000000fffff984 */ /* 0x000fe20000000800 */
[----:B------:R-:W-:Y:S01]  /*4610*/  @!PT LDS RZ, [RZ] ;  /* 0x00000000fffff984 */ /* 0x000fe20000000800 */
[----:B------:R-:W-:Y:S01]  /*4620*/  @!PT LDS RZ, [RZ] ;  /* 0x00000000fffff984 */ /* 0x000fe20000000800 */
[----:B--2---:R3:W-:Y:S02]  /*4630*/  LDGSTS.E.BYPASS.LTC128B.128 [R5+0x5080], [R6.64], !P0 ;  /* 0x0508000006057fae */ /* 0x0047e4000c101d46 */
[----:B---3--:R-:W-:-:S05]  /*4640*/  IADD3 R6, P0, R2, R14, RZ ;  /* 0x0000000e02067210 */ /* 0x008fca0007f1e0ff */
[----:B------:R-:W-:Y:S01]  /*4650*/  IMAD.X R7, R4, 0x1, R11, P0 ;  /* 0x0000000104077824 */ /* 0x000fe200000e060b */
[----:B------:R-:W-:-:S13]  /*4660*/  ISETP.LT.OR P0, PT, R0, 0x21, P4 ;  /* 0x000000210000780c */ /* 0x000fda0002701670 */
[----:B------:R1:W-:Y:S02]  /*4670*/  LDGSTS.E.BYPASS.LTC128B.128 [R5+0x6880], [R6.64], !P0 ;  /* 0x0688000006057fae */ /* 0x0003e4000c101d46 */
[----:B-1----:R-:W-:-:S05]  /*4680*/  IADD3 R6, P0, R2, R10, RZ ;  /* 0x0000000a02067210 */ /* 0x002fca0007f1e0ff */
[----:B------:R-:W-:Y:S01]  /*4690*/  IMAD.X R7, R4, 0x1, R9, P0 ;  /* 0x0000000104077824 */ /* 0x000fe200000e0609 */
[----:B------:R-:W-:-:S04]  /*46a0*/  IADD3 R2, P0, R2, R3, RZ ;  /* 0x0000000302027210 */ /* 0x000fc80007f1e0ff */
[----:B------:R1:W-:Y:S01]  /*46b0*/  LDGSTS.E.BYPASS.LTC128B.128 [R5+0x8080], [R6.64], !P1 ;  /* 0x0808000006057fae */ /* 0x0003e2000c901d46 */
[----:B------:R-:W-:Y:S01]  /*46c0*/  IMAD.X R3, R4, 0x1, R8, P0 ;  /* 0x0000000104037824 */ /* 0x000fe200000e0608 */
[----:B------:R-:W-:-:S13]  /*46d0*/  ISETP.LT.OR P0, PT, R0, 0x21, P2 ;  /* 0x000000210000780c */ /* 0x000fda0001701670 */
[----:B------:R1:W-:Y:S02]  /*46e0*/  LDGSTS.E.BYPASS.LTC128B.128 [R5+0x9880], [R2.64], !P0 ;  /* 0x0988000002057fae */ /* 0x0003e4000c101d46 */
.L_x_480:
[----:B--2-4-:R-:W-:Y:S05]  /*46f0*/  BSYNC B0 ;  /* 0x0000000000007941 */ /* 0x014fea0003800000 */
.L_x_479:
[----:B-1----:R-:W1:Y:S04]  /*4700*/  S2R R2, SR_TID.X ;  /* 0x0000000000027919 */ /* 0x002e680000002100 */
[----:B------:R-:W0:Y:S01]  /*4710*/  LDGDEPBAR ;  /* 0x00000000000079af */ /* 0x000e220000000000 */
[----:B-1----:R-:W-:-:S04]  /*4720*/  SHF.R.S32.HI R0, RZ, 0x1f, R2 ;  /* 0x0000001fff007819 */ /* 0x002fc80000011402 */
[----:B------:R-:W-:-:S04]  /*4730*/  LEA.HI R0, R0, R2, RZ, 0x3 ;  /* 0x0000000200007211 */ /* 0x000fc800078f18ff */
[----:B------:R-:W-:-:S05]  /*4740*/  LOP3.LUT R0, R0, 0xfffffff8, RZ, 0xc0, !PT ;  /* 0xfffffff800007812 */ /* 0x000fca00078ec0ff */
[----:B------:R-:W-:Y:S01]  /*4750*/  IMAD.IADD R0, R2, 0x1, -R0 ;  /* 0x0000000102007824 */ /* 0x000fe200078e0a00 */
[----:B------:R-:W-:Y:S01]  /*4760*/  WARPSYNC 0xffffffff ;  /* 0xffffffff00007948 */ /* 0x000fe20003800000 */
[----:B------:R-:W2:Y:S03]  /*4770*/  LDL R2, [R1+0x70] ;  /* 0x0000700001027983 */ /* 0x000ea60000100800 */
[----:B------:R-:W-:Y:S01]  /*4780*/  LOP3.LUT P0, RZ, R0, 0x4, RZ, 0xc0, !PT ;  /* 0x0000000400ff7812 */ /* 0x000fe2000780c0ff */
[----:B------:R-:W-:Y:S01]  /*4790*/  IMAD.MOV.U32 R0, RZ, RZ, 0x40 ;  /* 0x00000040ff007424 */ /* 0x000fe200078e00ff */
[----:B------:R-:W-:Y:S04]  /*47a0*/  HMMA.16816.F32.BF16 R4, R164, R16, RZ ;  /* 0x00000010a404723c */ /* 0x000fe800000418ff */
[----:B------:R-:W-:-:S05]  /*47b0*/  SEL R0, R0, 0xffffffc0, !P0 ;  /* 0xffffffc000007807 */ /* 0x000fca0004000000 */
[--C-:B------:R-:W-:Y:S01]  /*47c0*/  IMAD.IADD R242, R240, 0x1, R0.reuse ;  /* 0x00000001f0f27824 */ /* 0x100fe200078e0200 */
[----:B------:R-:W-:Y:S04]  /*47d0*/  HMMA.16816.F32.BF16 R8, R164, R18, RZ ;  /* 0x00000012a408723c */ /* 0x000fe800000418ff */
[----:B------:R-:W1:Y:S10]  /*47e0*/  LDSM.16.M88.4 R20, [R242] ;  /* 0x00000000f214783b */ /* 0x000e740000000200 */
[C---:B------:R-:W-:Y:S01]  /*47f0*/  HMMA.16816.F32.BF16 R4, R168.reuse, R24, R4 ;  /* 0x00000018a804723c */ /* 0x040fe20000041804 */
[C---:B------:R-:W-:Y:S01]  /*4800*/  IMAD.IADD R241, R247.reuse, 0x1, R0 ;  /* 0x00000001f7f17824 */ /* 0x040fe200078e0200 */
[----:B------:R-:W-:Y:S08]  /*4810*/  LDSM.16.M88.4 R52, [R242+0x5800] ;  /* 0x00580000f234783b */ /* 0x000ff00000000200 */
[----:B------:R-:W-:Y:S08]  /*4820*/  HMMA.16816.F32.BF16 R8, R168, R26, R8 ;  /* 0x0000001aa808723c */ /* 0x000ff00000041808 */
[----:B------:R-:W-:Y:S08]  /*4830*/  HMMA.16816.F32.BF16 R16, R164, R30, RZ ;  /* 0x0000001ea410723c */ /* 0x000ff000000418ff */
[----:B-1----:R-:W-:Y:S08]  /*4840*/  HMMA.16816.F32.BF16 R24, R184, R20, R4 ;  /* 0x00000014b818723c */ /* 0x002ff00000041804 */
[----:B------:R-:W-:Y:S08]  /*4850*/  HMMA.16816.F32.BF16 R4, R164, R28, RZ ;  /* 0x0000001ca404723c */ /* 0x000ff000000418ff */
[----:B------:R-:W-:Y:S01]  /*4860*/  HMMA.16816.F32.BF16 R32, R184, R22, R8 ;  /* 0x00000016b820723c */ /* 0x000fe20000041808 */
[----:B------:R-:W1:Y:S11]  /*4870*/  LDSM.16.M88.4 R20, [R242+0x800] ;  /* 0x00080000f214783b */ /* 0x000e760000000200 */
[----:B------:R-:W-:Y:S04]  /*4880*/  @!UPT UIADD3 URZ, URZ, URZ, URZ ;  /* 0x0000003f3f3ff290 */ /* 0x000fe8000fffe03f */
[C---:B------:R-:W-:Y:S08]  /*4890*/  HMMA.16816.F32.BF16 R8, R168.reuse, R36, R4 ;  /* 0x00000024a808723c */ /* 0x040ff00000041804 */
[----:B------:R-:W-:Y:S08]  /*48a0*/  HMMA.16816.F32.BF16 R4, R168, R38, R16 ;  /* 0x00000026a804723c */ /* 0x000ff00000041810 */
[----:B------:R-:W-:Y:S08]  /*48b0*/  HMMA.16816.F32.BF16 R16, R164, R40, RZ ;  /* 0x00000028a410723c */ /* 0x000ff000000418ff */
[C---:B-1----:R-:W-:Y:S08]  /*48c0*/  HMMA.16816.F32.BF16 R44, R184.reuse, R20, R8 ;  /* 0x00000014b82c723c */ /* 0x042ff00000041808 */
[----:B------:R-:W-:Y:S01]  /*48d0*/  HMMA.16816.F32.BF16 R36, R184, R22, R4 ;  /* 0x00000016b824723c */ /* 0x000fe20000041804 */
[----:B------:R-:W-:Y:S07]  /*48e0*/  LDSM.16.M88.4 R20, [R241] ;  /* 0x00000000f114783b */ /* 0x000fee0000000200 */
[----:B------:R-:W-:Y:S08]  /*48f0*/  HMMA.16816.F32.BF16 R4, R164, R42, RZ ;  /* 0x0000002aa404723c */ /* 0x000ff000000418ff */
[C---:B------:R-:W-:Y:S01]  /*4900*/  HMMA.16816.F32.BF16 R8, R168.reuse, R48, R16 ;  /* 0x00000030a808723c */ /* 0x040fe20000041810 */
[----:B------:R-:W1:Y:S11]  /*4910*/  LDSM.16.M88.4 R16, [R242+0x1000] ;  /* 0x00100000f210783b */ /* 0x000e760000000200 */
[----:B------:R-:W-:Y:S04]  /*4920*/  @!UPT UIADD3 URZ, URZ, URZ, URZ ;  /* 0x0000003f3f3ff290 */ /* 0x000fe8000fffe03f */
[----:B------:R-:W-:Y:S08]  /*4930*/  HMMA.16816.F32.BF16 R4, R168, R50, R4 ;  /* 0x00000032a804723c */ /* 0x000ff00000041804 */
[C---:B-1----:R-:W-:Y:S11]  /*4940*/  HMMA.16816.F32.BF16 R28, R184.reuse, R16, R8 ;  /* 0x00000010b81c723c */ /* 0x042ff60000041808 */
[----:B------:R-:W-:Y:S05]  /*4950*/  @!UPT UIADD3 URZ, URZ, URZ, URZ ;  /* 0x0000003f3f3ff290 */ /* 0x000fea000fffe03f */
[----:B------:R-:W-:Y:S01]  /*4960*/  HMMA.16816.F32.BF16 R8, R184, R18, R4 ;  /* 0x00000012b808723c */ /* 0x000fe20000041804 */
[----:B------:R-:W1:Y:S04]  /*4970*/  LDSM.16.M88.4 R4, [R241+0x800] ;  /* 0x00080000f104783b */ /* 0x000e680000000200 */
[----:B------:R-:W3:Y:S03]  /*4980*/  LDSM.16.M88.4 R16, [R241+0x1000] ;  /* 0x00100000f110783b */ /* 0x000ee60000000200 */
[C---:B------:R-:W-:Y:S08]  /*4990*/  HMMA.16816.F32.BF16 R24, R188.reuse, R20, R24 ;  /* 0x00000014bc18723c */ /* 0x040ff00000041818 */
[C---:B------:R-:W-:Y:S08]  /*49a0*/  HMMA.16816.F32.BF16 R20, R188.reuse, R22, R32 ;  /* 0x00000016bc14723c */ /* 0x040ff00000041820 */
[C---:B-1----:R-:W-:Y:S08]  /*49b0*/  HMMA.16816.F32.BF16 R44, R188.reuse, R4, R44 ;  /* 0x00000004bc2c723c */ /* 0x042ff0000004182c */
[C---:B------:R-:W-:Y:S01]  /*49c0*/  HMMA.16816.F32.BF16 R36, R188.reuse, R6, R36 ;  /* 0x00000006bc24723c */ /* 0x040fe20000041824 */
[----:B------:R-:W1:Y:S07]  /*49d0*/  LDSM.16.M88.4 R4, [R240+0x1800] ;  /* 0x00180000f004783b */ /* 0x000e6e0000000200 */
[C---:B---3--:R-:W-:Y:S08]  /*49e0*/  HMMA.16816.F32.BF16 R40, R188.reuse, R16, R28 ;  /* 0x00000010bc28723c */ /* 0x048ff0000004181c */
[----:B------:R-:W-:Y:S01]  /*49f0*/  HMMA.16816.F32.BF16 R28, R188, R18, R8 ;  /* 0x00000012bc1c723c */ /* 0x000fe20000041808 */
[----:B------:R-:W3:Y:S04]  /*4a00*/  LDSM.16.M88.4 R8, [R240+0x2000] ;  /* 0x00200000f008783b */ /* 0x000ee80000000200 */
[----:B------:R-:W4:Y:S03]  /*4a10*/  LDSM.16.M88.4 R16, [R240+0x2800] ;  /* 0x00280000f010783b */ /* 0x000f260000000200 */
[C---:B-1----:R-:W-:Y:S08]  /*4a20*/  HMMA.16816.F32.BF16 R32, R192.reuse, R4, R24 ;  /* 0x00000004c020723c */ /* 0x042ff00000041818 */
[C---:B------:R-:W-:Y:S01]  /*4a30*/  HMMA.16816.F32.BF16 R4, R192.reuse, R6, R20 ;  /* 0x00000006c004723c */ /* 0x040fe20000041814 */
[----:B------:R-:W1:Y:S07]  /*4a40*/  LDSM.16.M88.4 R20, [R247+0x2000] ;  /* 0x00200000f714783b */ /* 0x000e6e0000000200 */
[C---:B---3--:R-:W-:Y:S08]  /*4a50*/  HMMA.16816.F32.BF16 R44, R192.reuse, R8, R44 ;  /* 0x00000008c02c723c */ /* 0x048ff0000004182c */
[C---:B------:R-:W-:Y:S01]  /*4a60*/  HMMA.16816.F32.BF16 R24, R192.reuse, R10, R36 ;  /* 0x0000000ac018723c */ /* 0x040fe20000041824 */
[----:B------:R-:W3:Y:S07]  /*4a70*/  LDSM.16.M88.4 R8, [R247+0x1800] ;  /* 0x00180000f708783b */ /* 0x000eee0000000200 */
[C---:B----4-:R-:W-:Y:S08]  /*4a80*/  HMMA.16816.F32.BF16 R36, R192.reuse, R16, R40 ;  /* 0x00000010c024723c */ /* 0x050ff00000041828 */
[----:B------:R-:W-:Y:S01]  /*4a90*/  HMMA.16816.F32.BF16 R28, R192, R18, R28 ;  /* 0x00000012c01c723c */ /* 0x000fe2000004181c */
[----:B------:R-:W4:Y:S07]  /*4aa0*/  LDSM.16.M88.4 R16, [R247+0x2800] ;  /* 0x00280000f710783b */ /* 0x000f2e0000000200 */
        /* <DEDUP_REMOVED lines=46> */
[C---:B------:R-:W-:Y:S08]  /*4d90*/  HMMA.16816.F32.BF16 R24, R216.reuse, R22, R24 ;  /* 0x00000016d818723c */ /* 0x040ff00000041818 */
[C---:B---3--:R-:W-:Y:S08]  /*4da0*/  HMMA.16816.F32.BF16 R32, R216.reuse, R8, R32 ;  /* 0x00000008d820723c */ /* 0x048ff00000041820 */
[C---:B------:R-:W-:Y:S01]  /*4db0*/  HMMA.16816.F32.BF16 R4, R216.reuse, R10, R4 ;  /* 0x0000000ad804723c */ /* 0x040fe20000041804 */
[----:B------:R-:W1:Y:S07]  /*4dc0*/  LDSM.16.M88.4 R8, [R241+0x3000] ;  /* 0x00300000f108783b */ /* 0x000e6e0000000200 */
[C---:B----4-:R-:W-:Y:S08]  /*4dd0*/  HMMA.16816.F32.BF16 R20, R216.reuse, R16, R36 ;  /* 0x00000010d814723c */ /* 0x050ff00000041824 */
[----:B------:R-:W-:Y:S01]  /*4de0*/  HMMA.16816.F32.BF16 R28, R216, R18, R28 ;  /* 0x00000012d81c723c */ /* 0x000fe2000004181c */
[----:B------:R-:W3:Y:S07]  /*4df0*/  LDSM.16.M88.4 R16, [R241+0x3800] ;  /* 0x00380000f110783b */ /* 0x000eee0000000200 */
[C---:B-1----:R-:W-:Y:S08]  /*4e00*/  HMMA.16816.F32.BF16 R32, R220.reuse, R8, R32 ;  /* 0x00000008dc20723c */ /* 0x042ff00000041820 */
[C---:B------:R-:W-:Y:S01]  /*4e10*/  HMMA.16816.F32.BF16 R8, R220.reuse, R10, R4 ;  /* 0x0000000adc08723c */ /* 0x040fe20000041804 */
[----:B------:R-:W1:Y:S07]  /*4e20*/  LDSM.16.M88.4 R4, [R241+0x4000] ;  /* 0x00400000f104783b */ /* 0x000e6e0000000200 */
[C---:B---3--:R-:W-:Y:S08]  /*4e30*/  HMMA.16816.F32.BF16 R40, R220.reuse, R16, R40 ;  /* 0x00000010dc28723c */ /* 0x048ff00000041828 */
[C---:B------:R-:W-:Y:S01]  /*4e40*/  HMMA.16816.F32.BF16 R24, R220.reuse, R18, R24 ;  /* 0x00000012dc18723c */ /* 0x040fe20000041818 */
[----:B------:R-:W3:Y:S07]  /*4e50*/  LDSM.16.M88.4 R16, [R240+0x4800] ;  /* 0x00480000f010783b */ /* 0x000eee0000000200 */
[----:B-1----:R-:W-:Y:S08]  /*4e60*/  HMMA.16816.F32.BF16 R36, R220, R4, R20 ;  /* 0x00000004dc24723c */ /* 0x002ff00000041814 */
[----:B---3--:R-:W-:Y:S01]  /*4e70*/  HMMA.16816.F32.BF16 R20, R224, R18, R8 ;  /* 0x00000012e014723c */ /* 0x008fe20000041808 */
[----:B------:R-:W1:Y:S07]  /*4e80*/  LDSM.16.M88.4 R8, [R240+0x5800] ;  /* 0x00580000f008783b */ /* 0x000e6e0000000200 */
[----:B------:R-:W-:Y:S01]  /*4e90*/  HMMA.16816.F32.BF16 R28, R220, R6, R28 ;  /* 0x00000006dc1c723c */ /* 0x000fe2000004181c */
[----:B------:R-:W3:Y:S07]  /*4ea0*/  LDSM.16.M88.4 R4, [R240+0x5000] ;  /* 0x00500000f004783b */ /* 0x000eee0000000200 */
[C---:B------:R-:W-:Y:S01]  /*4eb0*/  HMMA.16816.F32.BF16 R32, R224.reuse, R16, R32 ;  /* 0x00000010e020723c */ /* 0x040fe20000041820 */
[----:B------:R-:W4:Y:S07]  /*4ec0*/  LDSM.16.M88.4 R16, [R247+0x4800] ;  /* 0x00480000f710783b */ /* 0x000f2e0000000200 */
[C---:B-1----:R-:W-:Y:S08]  /*4ed0*/  HMMA.16816.F32.BF16 R48, R224.reuse, R8, R36 ;  /* 0x00000008e030723c */ /* 0x042ff00000041824 */
[C---:B------:R-:W-:Y:S01]  /*4ee0*/  HMMA.16816.F32.BF16 R44, R224.reuse, R10, R28 ;  /* 0x0000000ae02c723c */ /* 0x040fe2000004181c */
[----:B------:R-:W1:Y:S04]  /*4ef0*/  LDSM.16.M88.4 R8, [R247+0x5000] ;  /* 0x00500000f708783b */ /* 0x000e680000000200 */
[----:B------:R-:W5:Y:S03]  /*4f00*/  LDSM.16.M88.4 R28, [R247+0x5800] ;  /* 0x00580000f71c783b */ /* 0x000f660000000200 */
[C---:B---3--:R-:W-:Y:S08]  /*4f10*/  HMMA.16816.F32.BF16 R40, R224.reuse, R4, R40 ;  /* 0x00000004e028723c */ /* 0x048ff00000041828 */
[----:B------:R-:W-:Y:S08]  /*4f20*/  HMMA.16816.F32.BF16 R4, R224, R6, R24 ;  /* 0x00000006e004723c */ /* 0x000ff00000041818 */
[C---:B----4-:R-:W-:Y:S08]  /*4f30*/  HMMA.16816.F32.BF16 R36, R228.reuse, R16, R32 ;  /* 0x00000010e424723c */ /* 0x050ff00000041820 */
[C---:B------:R-:W-:Y:S01]  /*4f40*/  HMMA.16816.F32.BF16 R32, R228.reuse, R18, R20 ;  /* 0x00000012e420723c */ /* 0x040fe20000041814 */
[----:B------:R-:W3:Y:S04]  /*4f50*/  LDSM.16.M88.4 R20, [R242+0x4800] ;  /* 0x00480000f214783b */ /* 0x000ee80000000200 */
[----:B------:R-:W4:Y:S03]  /*4f60*/  LDSM.16.M88.4 R16, [R242+0x5000] ;  /* 0x00500000f210783b */ /* 0x000f260000000200 */
[C---:B-1----:R-:W-:Y:S08]  /*4f70*/  HMMA.16816.F32.BF16 R24, R228.reuse, R8, R40 ;  /* 0x00000008e418723c */ /* 0x042ff00000041828 */
[C---:B------:R-:W-:Y:S08]  /*4f80*/  HMMA.16816.F32.BF16 R8, R228.reuse, R10, R4 ;  /* 0x0000000ae408723c */ /* 0x040ff00000041804 */
[C---:B-----5:R-:W-:Y:S08]  /*4f90*/  HMMA.16816.F32.BF16 R4, R228.reuse, R28, R48 ;  /* 0x0000001ce404723c */ /* 0x060ff00000041830 */
[----:B------:R-:W-:Y:S08]  /*4fa0*/  HMMA.16816.F32.BF16 R44, R228, R30, R44 ;  /* 0x0000001ee42c723c */ /* 0x000ff0000004182c */
[C---:B---3--:R-:W-:Y:S08]  /*4fb0*/  HMMA.16816.F32.BF16 R40, R232.reuse, R20, R36 ;  /* 0x00000014e828723c */ /* 0x048ff00000041824 */
[C---:B------:R-:W-:Y:S01]  /*4fc0*/  HMMA.16816.F32.BF16 R36, R232.reuse, R22, R32 ;  /* 0x00000016e824723c */ /* 0x040fe20000041820 */
[----:B------:R-:W1:Y:S07]  /*4fd0*/  LDSM.16.M88.4 R20, [R241+0x5000] ;  /* 0x00500000f114783b */ /* 0x000e6e0000000200 */
[C---:B----4-:R-:W-:Y:S01]  /*4fe0*/  HMMA.16816.F32.BF16 R32, R232.reuse, R16, R24 ;  /* 0x00000010e820723c */ /* 0x050fe20000041818 */
[----:B------:R-:W3:Y:S07]  /*4ff0*/  LDSM.16.M88.4 R24, [R241+0x4800] ;  /* 0x00480000f118783b */ /* 0x000eee0000000200 */
[----:B------:R-:W-:Y:S01]  /*5000*/  HMMA.16816.F32.BF16 R28, R232, R18, R8 ;  /* 0x00000012e81c723c */ /* 0x000fe20000041808 */
[----:B------:R-:W4:Y:S01]  /*5010*/  LDSM.16.M88.4 R16, [R241+0x5800] ;  /* 0x00580000f110783b */ /* 0x000f220000000200 */
[----:B------:R-:W-:Y:S01]  /*5020*/  IADD3 R0, R247, 0x4800, RZ ;  /* 0x00004800f7007810 */ /* 0x000fe20007ffe0ff */
[----:B------:R-:W-:-:S04]  /*5030*/  DEPBAR.LE SB0, 0x0 ;  /* 0x000080000000791a */ /* 0x000fc80000000000 */
[----:B--2---:R-:W-:Y:S01]  /*5040*/  ISETP.GT.AND P0, PT, R13, R2, PT ;  /* 0x000000020d00720c */ /* 0x004fe20003f04270 */
[----:B------:R-:W-:Y:S01]  /*5050*/  HMMA.16816.F32.BF16 R8, R232, R52, R4 ;  /* 0x00000034e808723c */ /* 0x000fe20000041804 */
[C---:B------:R-:W-:Y:S01]  /*5060*/  IADD3 R3, R247.reuse, 0x5800, RZ ;  /* 0x00005800f7037810 */ /* 0x040fe20007ffe0ff */
[----:B------:R2:W-:Y:S01]  /*5070*/  STL [R1+0xc], R0 ;  /* 0x00000c0001007387 */ /* 0x0005e20000100800 */
[----:B------:R-:W-:-:S05]  /*5080*/  IADD3 R2, R247, 0x5000, RZ ;  /* 0x00005000f7027810 */ /* 0x000fca0007ffe0ff */
[----:B------:R-:W-:Y:S01]  /*5090*/  HMMA.16816.F32.BF16 R4, R232, R54, R44 ;  /* 0x00000036e804723c */ /* 0x000fe2000004182c */
[----:B------:R3:W-:Y:S04]  /*50a0*/  STL [R1+0x8], R3 ;  /* 0x0000080301007387 */ /* 0x0007e80000100800 */
[----:B------:R3:W-:Y:S01]  /*50b0*/  STL [R1+0x4], R2 ;  /* 0x0000040201007387 */ /* 0x0007e20000100800 */
[----:B--2---:R-:W-:-:S05]  /*50c0*/  IADD3 R0, R247, 0x3000, RZ ;  /* 0x00003000f7007810 */ /* 0x004fca0007ffe0ff */
[----:B------:R2:W-:Y:S01]  /*50d0*/  STL [R1], R0 ;  /* 0x0000000001007387 */ /* 0x0005e20000100800 */
[----:B-1----:R-:W-:Y:S01]  /*50e0*/  HMMA.16816.F32.BF16 R32, R236, R20, R32 ;  /* 0x00000014ec20723c */ /* 0x002fe20000041820 */
[----:B------:R-:W-:Y:S01]  /*50f0*/  BSSY B1, `(.L_x_482) ;  /* 0x0000085000017945 */ /* 0x000fe20003800000 */
[C---:B------:R-:W-:Y:S02]  /*5100*/  IADD3 R252, R247.reuse, 0x4000, RZ ;  /* 0x00004000f7fc7810 */ /* 0x040fe40007ffe0ff */
[----:B------:R-:W-:-:S04]  /*5110*/  IADD3 R251, R247, 0x3800, RZ ;  /* 0x00003800f7fb7810 */ /* 0x000fc80007ffe0ff */
[----:B---3--:R-:W-:Y:S01]  /*5120*/  HMMA.16816.F32.BF16 R40, R236, R24, R40 ;  /* 0x00000018ec28723c */ /* 0x008fe20000041828 */
[C---:B------:R-:W-:Y:S02]  /*5130*/  IADD3 R250, R247.reuse, 0x1800, RZ ;  /* 0x00001800f7fa7810 */ /* 0x040fe40007ffe0ff */
[----:B------:R-:W-:-:S05]  /*5140*/  IADD3 R249, R247, 0x2800, RZ ;  /* 0x00002800f7f97810 */ /* 0x000fca0007ffe0ff */
[----:B------:R-:W-:Y:S01]  /*5150*/  HMMA.16816.F32.BF16 R36, R236, R26, R36 ;  /* 0x0000001aec24723c */ /* 0x000fe20000041824 */
[----:B------:R-:W-:-:S07]  /*5160*/  IADD3 R248, R247, 0x2000, RZ ;  /* 0x00002000f7f87810 */ /* 0x000fce0007ffe0ff */
[C---:B------:R-:W-:Y:S08]  /*5170*/  HMMA.16816.F32.BF16 R20, R236.reuse, R22, R28 ;  /* 0x00000016ec14723c */ /* 0x040ff0000004181c */
[C---:B----4-:R-:W-:Y:S08]  /*5180*/  HMMA.16816.F32.BF16 R24, R236.reuse, R16, R8 ;  /* 0x00000010ec18723c */ /* 0x050ff00000041808 */
[----:B------:R-:W-:Y:S01]  /*5190*/  HMMA.16816.F32.BF16 R28, R236, R18, R4 ;  /* 0x00000012ec1c723c */ /* 0x000fe20000041804 */
[----:B------:R-:W-:Y:S06]  /*51a0*/  BAR.SYNC.DEFER_BLOCKING 0x0 ;  /* 0x0000000000007b1d */ /* 0x000fec0000010000 */
[----:B------:R-:W-:Y:S01]  /*51b0*/  @!UPT UIADD3 URZ, URZ, URZ, URZ ;  /* 0x0000003f3f3ff290 */ /* 0x000fe2000fffe03f */
[----:B------:R-:W-:Y:S11]  /*51c0*/  @!P0 BRA `(.L_x_483) ;  /* 0x0000077000008947 */ /* 0x000ff60003800000 */
[----:B--2---:R-:W2:Y:S04]  /*51d0*/  LDL R2, [R1+0x84] ;  /* 0x0000840001027983 */ /* 0x004ea80000100800 */
[----:B------:R-:W2:Y:S04]  /*51e0*/  LDL R3, [R1+0x174] ;  /* 0x0001740001037983 */ /* 0x000ea80000100800 */
[----:B------:R-:W3:Y:S01]  /*51f0*/  LDL.64 R58, [R1+0x90] ;  /* 0x00009000013a7983 */ /* 0x000ee20000100a00 */
[----:B------:R-:W-:-:S03]  /*5200*/  IMAD.MOV.U32 R15, RZ, RZ, c[0x0][0x2b8] ;  /* 0x0000ae00ff0f7624 */ /* 0x000fc600078e00ff */
[----:B------:R-:W4:Y:S02]  /*5210*/  LDL R14, [R1+0xa8] ;  /* 0x0000a800010e7983 */ /* 0x000f240000100800 */
[----:B------:R-:W-:Y:S01]  /*5220*/  ISETP.NE.AND P2, PT, R15, 0x1, PT ;  /* 0x000000010f00780c */ /* 0x000fe20003f45270 */
[----:B------:R-:W-:Y:S01]  /*5230*/  IMAD.MOV.U32 R10, RZ, RZ, RZ ;  /* 0x000000ffff0a7224 */ /* 0x000fe200078e00ff */
[----:B------:R-:W5:Y:S04]  /*5240*/  LDL.64 R8, [R1+0x88] ;  /* 0x0000880001087983 */ /* 0x000f680000100a00 */
[----:B------:R-:W3:Y:S01]  /*5250*/  LDL R7, [R1+0xa0] ;  /* 0x0000a00001077983 */ /* 0x000ee20000100800 */
[C---:B--2---:R-:W-:Y:S02]  /*5260*/  IADD3 R2, R3.reuse, R57, R2 ;  /* 0x0000003903027210 */ /* 0x044fe40007ffe002 */
[----:B------:R-:W-:-:S02]  /*5270*/  ISETP.GT.AND P1, PT, R3, 0x2f, PT ;  /* 0x0000002f0300780c */ /* 0x000fc40003f24270 */
        /* <DEDUP_REMOVED lines=9> */
[----:B------:R-:W-:-:S03]  /*5310*/  IMAD.MOV R0, RZ, RZ, -R0 ;  /* 0x000000ffff007224 */ /* 0x000fc600078e0a00 */
[----:B------:R-:W1:Y:S01]  /*5320*/  S2R R11, SR_TID.X ;  /* 0x00000000000b7919 */ /* 0x000e620000002100 */
[----:B------:R-:W-:-:S05]  /*5330*/  IMAD R2, R0, c[0x0][0x2b8], R2 ;  /* 0x0000ae0000027a24 */ /* 0x000fca00078e0202 */
[----:B------:R-:W-:Y:S01]  /*5340*/  SHF.R.S32.HI R0, RZ, 0x1f, R2 ;  /* 0x0000001fff007819 */ /* 0x000fe20000011402 */
[----:B------:R3:W-:Y:S04]  /*5350*/  STL [R1+0x34], R2 ;  /* 0x0000340201007387 */ /* 0x0007e80000100800 */
[----:B------:R-:W-:-:S04]  /*5360*/  IMAD R0, R0, c[0x0][0x1e0], RZ ;  /* 0x0000780000007a24 */ /* 0x000fc800078e02ff */
[----:B------:R-:W-:Y:S01]  /*5370*/  IMAD R0, R2, c[0x0][0x1e4], R0 ;  /* 0x0000790002007a24 */ /* 0x000fe200078e0200 */
[----:B-1----:R-:W-:-:S04]  /*5380*/  SHF.R.S32.HI R6, RZ, 0x1f, R11 ;  /* 0x0000001fff067819 */ /* 0x002fc8000001140b */
[----:B------:R-:W-:Y:S01]  /*5390*/  LEA.HI R6, R6, R11, RZ, 0x3 ;  /* 0x0000000b06067211 */ /* 0x000fe200078f18ff */
[----:B---3--:R-:W-:-:S03]  /*53a0*/  IMAD.WIDE.U32 R2, R2, c[0x0][0x1e0], RZ ;  /* 0x0000780002027a25 */ /* 0x008fc600078e00ff */
[----:B------:R-:W-:Y:S01]  /*53b0*/  SHF.R.S32.HI R6, RZ, 0x3, R6 ;  /* 0x00000003ff067819 */ /* 0x000fe20000011406 */
[----:B------:R-:W-:Y:S01]  /*53c0*/  IMAD.IADD R3, R3, 0x1, R0 ;  /* 0x0000000103037824 */ /* 0x000fe200078e0200 */
[----:B--2---:R1:W-:Y:S01]  /*53d0*/  STL [R1+0x30], R10 ;  /* 0x0000300a01007387 */ /* 0x0043e20000100800 */
[----:B------:R-:W-:Y:S02]  /*53e0*/  SHF.R.S32.HI R0, RZ, 0x1f, R10 ;  /* 0x0000001fff007819 */ /* 0x000fe4000001140a */
[----:B------:R-:W-:-:S04]  /*53f0*/  IMAD.WIDE.U32 R2, R10, c[0x0][0x1f0], R2 ;  /* 0x00007c000a027a25 */ /* 0x000fc800078e0002 */
[----:B------:R-:W-:-:S04]  /*5400*/  IMAD R0, R0, c[0x0][0x1f0], RZ ;  /* 0x00007c0000007a24 */ /* 0x000fc800078e02ff */
[----:B------:R-:W-:Y:S01]  /*5410*/  IMAD R4, R10, c[0x0][0x1f4], R0 ;  /* 0x00007d000a047a24 */ /* 0x000fe200078e0200 */
[----:B-----5:R-:W-:-:S04]  /*5420*/  IADD3 R0, P0, R8, R2, RZ ;  /* 0x0000000208007210 */ /* 0x020fc80007f1e0ff */
[----:B------:R-:W-:Y:S02]  /*5430*/  IADD3.X R2, R7, R3, R4, P0, !PT ;  /* 0x0000000307027210 */ /* 0x000fe400007fe404 */
[----:B------:R-:W-:Y:S02]  /*5440*/  IADD3 R7, -R6, 0x30, RZ ;  /* 0x0000003006077810 */ /* 0x000fe40007ffe1ff */
[C---:B------:R-:W-:Y:S02]  /*5450*/  LEA R6, P0, R0.reuse, c[0x0][0x1c8], 0x1 ;  /* 0x0000720000067a11 */ /* 0x040fe400078008ff */
[----:B------:R-:W-:Y:S02]  /*5460*/  ISETP.GE.AND P1, PT, R7, 0x1, PT ;  /* 0x000000010700780c */ /* 0x000fe40003f26270 */
[----:B------:R-:W-:Y:S01]  /*5470*/  LEA.HI.X R5, R0, c[0x0][0x1cc], R2, 0x1, P0 ;  /* 0x0000730000057a11 */ /* 0x000fe200000f0c02 */
[----:B------:R-:W-:Y:S08]  /*5480*/  BRA.DIV ~URZ, `(.L_x_484) ;  /* 0x00013fc27f007947 */ /* 0x000ff0000b800000 */
[----:B------:R2:W3:Y:S02]  /*5490*/  SHFL.IDX PT, R4, R5, RZ, 0x181f ;  /* 0x00181fff05047589 */ /* 0x0004e400000e0000 */
.L_x_638:
[----:B------:R-:W-:Y:S05]  /*54a0*/  BRA.DIV ~URZ, `(.L_x_485) ;  /* 0x000140327f007947 */ /* 0x000fea000b800000 */
[----:B------:R4:W1:Y:S02]  /*54b0*/  SHFL.IDX PT, R0, R6, RZ, 0x181f ;  /* 0x00181fff06007589 */ /* 0x00086400000e0000 */
.L_x_639:
[----:B------:R-:W-:Y:S01]  /*54c0*/  BSSY B0, `(.L_x_486) ;  /* 0x0000022000007945 */ /* 0x000fe20003800000 */
[----:B------:R-:W-:Y:S05]  /*54d0*/  @!P1 BRA `(.L_x_487) ;  /* 0x0000020000009947 */ /* 0x000fea0003800000 */
[----:B------:R-:W5:Y:S04]  /*54e0*/  LDL R3, [R1+0x3c] ;  /* 0x00003c0001037983 */ /* 0x000f680000100800 */
[----:B--2---:R-:W2:Y:S04]  /*54f0*/  LDL R2, [R1+0xc8] ;  /* 0x0000c80001027983 */ /* 0x004ea80000100800 */
[----:B----4-:R-:W4:Y:S04]  /*5500*/  LDL R19, [R1+0x40] ;  /* 0x0000400001137983 */ /* 0x010f280000100800 */
[----:B---3--:R-:W3:Y:S04]  /*5510*/  LDL R8, [R1+0x2c] ;  /* 0x00002c0001087983 */ /* 0x008ee80000100800 */
[----:B------:R-:W3:Y:S04]  /*5520*/  LDL R18, [R1+0x68] ;  /* 0x0000680001127983 */ /* 0x000ee80000100800 */
[----:B------:R-:W3:Y:S04]  /*5530*/  LDL R17, [R1+0xcc] ;  /* 0x0000cc0001117983 */ /* 0x000ee80000100800 */
[----:B------:R-:W3:Y:S04]  /*5540*/  LDL R16, [R1+0x44] ;  /* 0x0000440001107983 */ /* 0x000ee80000100800 */
[----:B------:R-:W3:Y:S04]  /*5550*/  LDL R15, [R1+0x64] ;  /* 0x00006400010f7983 */ /* 0x000ee80000100800 */
[----:B------:R-:W3:Y:S04]  /*5560*/  LDL R14, [R1+0xc4] ;  /* 0x0000c400010e7983 */ /* 0x000ee80000100800 */
[----:B------:R-:W3:Y:S04]  /*5570*/  LDL R13, [R1+0x48] ;  /* 0x00004800010d7983 */ /* 0x000ee80000100800 */
[----:B------:R-:W3:Y:S04]  /*5580*/  LDL R11, [R1+0x6c] ;  /* 0x00006c00010b7983 */ /* 0x000ee80000100800 */
[----:B-1----:R-:W3:Y:S04]  /*5590*/  LDL R10, [R1+0xb4] ;  /* 0x0000b400010a7983 */ /* 0x002ee80000100800 */
[----:B------:R-:W3:Y:S01]  /*55a0*/  LDL R9, [R1+0x4c] ;  /* 0x00004c0001097983 */ /* 0x000ee20000100800 */
[----:B-----5:R-:W-:-:S02]  /*55b0*/  ISETP.GE.AND P0, PT, R3, c[0x0][0x1d4], PT ;  /* 0x0000750003007a0c */ /* 0x020fc40003f06270 */
[----:B--2---:R-:W-:-:S05]  /*55c0*/  IADD3 R2, P1, R0, R2, RZ ;  /* 0x0000000200027210 */ /* 0x004fca0007f3e0ff */
[----:B----4-:R-:W-:-:S06]  /*55d0*/  IMAD.X R3, R4, 0x1, R19, P1 ;  /* 0x0000000104037824 */ /* 0x010fcc00008e0613 */
[----:B------:R-:W-:Y:S01]  /*55e0*/  @!PT LDS RZ, [RZ] ;  /* 0x00000000fffff984 */ /* 0x000fe20000000800 */
[----:B------:R-:W-:Y:S01]  /*55f0*/  @!PT LDS RZ, [RZ] ;  /* 0x00000000fffff984 */ /* 0x000fe20000000800 */
[----:B------:R-:W-:Y:S01]  /*5600*/  @!PT LDS RZ, [RZ] ;  /* 0x00000000fffff984 */ /* 0x000fe20000000800 */
[----:B---3--:R1:W-:Y:S01]  /*5610*/  LDGSTS.E.BYPASS.LTC128B.128 [R8+0x14080], [R2.64], !P0 ;  /* 0x1408000002087fae */ /* 0x0083e2000c101d46 */
[----:B------:R-:W-:Y:S02]  /*5620*/  ISETP.GE.AND P0, PT, R18, c[0x0][0x1d4], PT ;  /* 0x0000750012007a0c */ /* 0x000fe40003f06270 */
[----:B-1----:R-:W-:-:S05]  /*5630*/  IADD3 R2, P1, R0, R17, RZ ;  /* 0x0000001100027210 */ /* 0x002fca0007f3e0ff */
[----:B------:R-:W-:-:S06]  /*5640*/  IMAD.X R3, R4, 0x1, R16, P1 ;  /* 0x0000000104037824 */ /* 0x000fcc00008e0610 */
[----:B------:R1:W-:Y:S01]  /*5650*/  LDGSTS.E.BYPASS.LTC128B.128 [R8+0x15880], [R2.64], !P0 ;  /* 0x1588000002087fae */ /* 0x0003e2000c101d46 */
[----:B------:R-:W-:Y:S02]  /*5660*/  ISETP.GE.AND P0, PT, R15, c[0x0][0x1d4], PT ;  /* 0x000075000f007a0c */ /* 0x000fe40003f06270 */
[----:B-1----:R-:W-:-:S05]  /*5670*/  IADD3 R2, P1, R0, R14, RZ ;  /* 0x0000000e00027210 */ /* 0x002fca0007f3e0ff */
[----:B------:R-:W-:-:S06]  /*5680*/  IMAD.X R3, R4, 0x1, R13, P1 ;  /* 0x0000000104037824 */ /* 0x000fcc00008e060d */
[----:B------:R1:W-:Y:S01]  /*5690*/  LDGSTS.E.BYPASS.LTC128B.128 [R8+0x17080], [R2.64], !P0 ;  /* 0x1708000002087fae */ /* 0x0003e2000c101d46 */
[----:B------:R-:W-:Y:S02]  /*56a0*/  ISETP.GE.AND P0, PT, R11, c[0x0][0x1d4], PT ;  /* 0x000075000b007a0c */ /* 0x000fe40003f06270 */
[----:B-1----:R-:W-:-:S05]  /*56b0*/  IADD3 R2, P1, R0, R10, RZ ;  /* 0x0000000a00027210 */ /* 0x002fca0007f3e0ff */
[----:B------:R-:W-:-:S06]  /*56c0*/  IMAD.X R3, R4, 0x1, R9, P1 ;  /* 0x0000000104037824 */ /* 0x000fcc00008e0609 */
[----:B------:R1:W-:Y:S02]  /*56d0*/  LDGSTS.E.BYPASS.LTC128B.128 [R8+0x18880], [R2.64], !P0 ;  /* 0x1888000002087fae */ /* 0x0003e4000c101d46 */
.L_x_487:
[----:B------:R-:W-:Y:S05]  /*56e0*/  BSYNC B0 ;  /* 0x0000000000007941 */ /* 0x000fea0003800000 */
.L_x_486:
[----:B------:R-:W-:Y:S01]  /*56f0*/  ISETP.GE.AND P0, PT, R7, 0x21, PT ;  /* 0x000000210700780c */ /* 0x000fe20003f06270 */
[----:B------:R-:W-:Y:S06]  /*5700*/  BRA.DIV ~URZ, `(.L_x_488) ;  /* 0x00013e627f007947 */ /* 0x000fec000b800000 */
[----:B---3--:R3:W2:Y:S04]  /*5710*/  SHFL.IDX PT, R4, R5, 0x1, 0x181f ;  /* 0x00381f0005047f89 */ /* 0x0086a800000e0000 */
[----:B-1----:R3:W1:Y:S02]  /*5720*/  SHFL.IDX PT, R0, R6, 0x1, 0x181f ;  /* 0x00381f0006007f89 */ /* 0x00266400000e0000 */
.L_x_640:
[----:B------:R-:W-:Y:S05]  /*5730*/  @!P0 BRA `(.L_x_483) ;  /* 0x0000020000008947 */ /* 0x000fea0003800000 */
[----:B------:R-:W5:Y:S04]  /*5740*/  LDL R3, [R1+0x3c] ;  /* 0x00003c0001037983 */ /* 0x000f680000100800 */
[----:B---3--:R-:W3:Y:S04]  /*5750*/  LDL R2, [R1+0xc8] ;  /* 0x0000c80001027983 */ /* 0x008ee80000100800 */
[----:B----4-:R-:W4:Y:S04]  /*5760*/  LDL R16, [R1+0x40] ;  /* 0x0000400001107983 */ /* 0x010f280000100800 */
        /* <DEDUP_REMOVED lines=10> */
[----:B-----5:R-:W-:-:S02]  /*5810*/  ISETP.GE.AND P0, PT, R3, c[0x0][0x1d4], PT ;  /* 0x0000750003007a0c */ /* 0x020fc40003f06270 */
[----:B-1-3--:R-:W-:-:S05]  /*5820*/  IADD3 R2, P1, R0, R2, RZ ;  /* 0x0000000200027210 */ /* 0x00afca0007f3e0ff */
[----:B----4-:R-:W-:-:S06]  /*5830*/  IMAD.X R3, R4, 0x1, R16, P1 ;  /* 0x0000000104037824 */ /* 0x010fcc00008e0610 */
[----:B------:R-:W-:Y:S01]  /*5840*/  @!PT LDS RZ, [RZ] ;  /* 0x00000000fffff984 */ /* 0x000fe20000000800 */
[----:B------:R-:W-:Y:S01]  /*5850*/  @!PT LDS RZ, [RZ] ;  /* 0x00000000fffff984 */ /* 0x000fe20000000800 */
[----:B------:R-:W-:Y:S01]  /*5860*/  @!PT LDS RZ, [RZ] ;  /* 0x00000000fffff984 */ /* 0x000fe20000000800 */
[----:B--2---:R1:W-:Y:S01]  /*5870*/  LDGSTS.E.BYPASS.LTC128B.128 [R5+0x15080], [R2.64], !P0 ;  /* 0x1508000002057fae */ /* 0x0043e2000c101d46 */
        /* <DEDUP_REMOVED lines=12> */
.L_x_483:
[----:B--2---:R-:W-:Y:S05]  /*5940*/  BSYNC B1 ;  /* 0x0000000000017941 */ /* 0x004fea0003800000 */
.L_x_482:
[----:B-1----:R-:W2:Y:S01]  /*5950*/  LDL R2, [R1+0xac] ;  /* 0x0000ac0001027983 */ /* 0x002ea20000100800 */
[----:B------:R-:W-:-:S03]  /*5960*/  IMAD.MOV.U32 R4, RZ, RZ, c[0x0][0x2c4] ;  /* 0x0000b100ff047624 */ /* 0x000fc600078e00ff */
[----:B------:R-:W2:Y:S04]  /*5970*/  LDL R0, [R1+0xc0] ;  /* 0x0000c00001007983 */ /* 0x000ea80000100800 */
[----:B------:R-:W5:Y:S04]  /*5980*/  LDL R3, [R1+0x7c] ;  /* 0x00007c0001037983 */ /* 0x000f680000100800 */
[----:B---3--:R-:W3:Y:S01]  /*5990*/  LDL R5, [R1+0x74] ;  /* 0x0000740001057983 */ /* 0x008ee20000100800 */
[----:B------:R-:W-:Y:S01]  /*59a0*/  ISETP.NE.AND P0, PT, R4, 0x1, PT ;  /* 0x000000010400780c */ /* 0x000fe20003f05270 */
[----:B------:R-:W-:-:S02]  /*59b0*/  ULDC UR4, c[0x0][0x324] ;  /* 0x0000c90000047ab9 */ /* 0x000fc40000000800 */
[----:B------:R-:W-:Y:S01]  /*59c0*/  ULOP3.LUT UR4, URZ, UR4, URZ, 0x33, !UPT ;  /* 0x000000043f047292 */ /* 0x000fe2000f8e333f */
[----:B------:R-:W0:Y:S01]  /*59d0*/  LDGDEPBAR ;  /* 0x00000000000079af */ /* 0x000e220000000000 */
[----:B--2---:R-:W-:-:S08]  /*59e0*/  IMAD.IADD R0, R0, 0x1, R2 ;  /* 0x0000000100007824 */ /* 0x004fd000078e0202 */
[----:B------:R-:W-:-:S04]  /*59f0*/  @P0 IMAD.HI.U32 R2, R0, c[0x0][0x2c8], RZ ;  /* 0x0000b20000020a27 */ /* 0x000fc800078e00ff */
[----:B------:R-:W-:Y:S01]  /*5a00*/  IMAD.MOV.U32 R4, RZ, RZ, R0 ;  /* 0x000000ffff047224 */ /* 0x000fe200078e0000 */
[----:B-----5:R-:W-:-:S04]  /*5a10*/  IADD3 R0, -R3, 0x1, R56 ;  /* 0x0000000103007810 */ /* 0x020fc80007ffe138 */
[----:B---3--:R-:W-:Y:S01]  /*5a20*/  IADD3 R0, R0, -R5, RZ ;  /* 0x8000000500007210 */ /* 0x008fe20007ffe0ff */
[----:B------:R-:W-:-:S03]  /*5a30*/  IMAD.IADD R7, R56, 0x1, -R3 ;  /* 0x0000000138077824 */ /* 0x000fc600078e0a03 */
[C---:B----4-:R-:W-:Y:S02]  /*5a40*/  IADD3 R6, R0.reuse, UR4, RZ ;  /* 0x0000000400067c10 */ /* 0x050fe4000fffe0ff */
[----:B------:R-:W-:Y:S02]  /*5a50*/  @P0 SHF.R.U32.HI R4, RZ, c[0x0][0x2cc], R2 ;  /* 0x0000b300ff040a19 */ /* 0x000fe40000011602 */
[----:B------:R-:W-:Y:S02]  /*5a60*/  IADD3 R5, R0, c[0x0][0x328], RZ ;  /* 0x0000ca0000057a10 */ /* 0x000fe40007ffe0ff */
[----:B------:R-:W-:Y:S01]  /*5a70*/  IADD3 R8, -R3, R12, RZ ;  /* 0x0000000c03087210 */ /* 0x000fe20007ffe1ff */
[----:B------:R-:W-:Y:S05]  /*5a80*/  BRA.DIV ~URZ, `(.L_x_489) ;  /* 0x00013bf27f007947 */ /* 0x000fea000b800000 */
[----:B------:R1:W2:Y:S02]  /*5a90*/  SHFL.IDX PT, R3, R4, RZ, 0x1c1f ;  /* 0x001c1fff04037589 */ /* 0x0002a400000e0000 */
.L_x_641:
[----:B------:R-:W-:Y:S01]  /*5aa0*/  IMAD.MOV.U32 R0, RZ, RZ, c[0x0][0x32c] ;  /* 0x0000cb00ff007624 */ /* 0x000fe200078e00ff */
[----:B--2---:R-:W-:-:S04]  /*5ab0*/  IADD3 R2, R5, R3, RZ ;  /* 0x0000000305027210 */ /* 0x004fc80007ffe0ff */
[----:B------:R-:W-:Y:S01]  /*5ac0*/  ISETP.GE.AND P0, PT, R0, 0x1, PT ;  /* 0x000000010000780c */ /* 0x000fe20003f06270 */
[----:B------:R-:W-:Y:S01]  /*5ad0*/  IMAD.IADD R0, R6, 0x1, R3 ;  /* 0x0000000106007824 */ /* 0x000fe200078e0203 */
[----:B------:R-:W-:-:S11]  /*5ae0*/  IMNMX R2, R7, R2, PT ;  /* 0x0000000207027217 */ /* 0x000fd60003800200 */
[----:B------:R-:W-:Y:S05]  /*5af0*/  @!P0 BRA `(.L_x_490) ;  /* 0x0000016000008947 */ /* 0x000fea0003800000 */
[----:B------:R-:W2:Y:S04]  /*5b00*/  LDL R10, [R1+0x78] ;  /* 0x00007800010a7983 */ /* 0x000ea80000100800 */
[----:B------:R-:W2:Y:S01]  /*5b10*/  LDL R9, [R1+0x74] ;  /* 0x0000740001097983 */ /* 0x000ea20000100800 */
[----:B------:R-:W-:Y:S01]  /*5b20*/  BSSY B0, `(.L_x_491) ;  /* 0x000000f000007945 */ /* 0x000fe20003800000 */
[----:B--2---:R-:W-:-:S04]  /*5b30*/  IADD3 R3, -R9, R10, R3 ;  /* 0x0000000a09037210 */ /* 0x004fc80007ffe103 */
[----:B------:R-:W-:-:S13]  /*5b40*/  ISETP.GT.AND P0, PT, R3, -0x1, PT ;  /* 0xffffffff0300780c */ /* 0x000fda0003f04270 */
[----:B------:R-:W-:Y:S05]  /*5b50*/  @P0 BRA `(.L_x_492) ;  /* 0x0000007000000947 */ /* 0x000fea0003800000 */
[----:B------:R-:W-:Y:S01]  /*5b60*/  IMAD.MOV.U32 R9, RZ, RZ, 0x1 ;  /* 0x00000001ff097424 */ /* 0x000fe200078e00ff */
[----:B------:R-:W-:-:S04]  /*5b70*/  LOP3.LUT R3, RZ, R3, RZ, 0x33, !PT ;  /* 0x00000003ff037212 */ /* 0x000fc800078e33ff */
[----:B------:R-:W-:-:S13]  /*5b80*/  ISETP.NE.AND P0, PT, R9, c[0x0][0x32c], PT ;  /* 0x0000cb0009007a0c */ /* 0x000fda0003f05270 */
[----:B------:R-:W-:-:S05]  /*5b90*/  @P0 IMAD.HI.U32 R9, R3, c[0x0][0x330], RZ ;  /* 0x0000cc0003090a27 */ /* 0x000fca00078e00ff */
[----:B------:R-:W-:-:S04]  /*5ba0*/  @P0 SHF.R.U32.HI R3, RZ, c[0x0][0x334], R9 ;  /* 0x0000cd00ff030a19 */ /* 0x000fc80000011609 */
[----:B------:R-:W-:Y:S01]  /*5bb0*/  LOP3.LUT R3, RZ, R3, RZ, 0x33, !PT ;  /* 0x00000003ff037212 */ /* 0x000fe200078e33ff */
[----:B------:R-:W-:Y:S05]  /*5bc0*/  BRA `(.L_x_493) ;  /* 0x0000004000007947 */ /* 0x000fea0003800000 */
.L_x_492:
[----:B------:R-:W-:-:S04]  /*5bd0*/  MOV R9, 0x1 ;  /* 0x0000000100097802 */ /* 0x000fc80000000f00 */
[----:B------:R-:W-:-:S13]  /*5be0*/  ISETP.NE.AND P0, PT, R9, c[0x0][0x32c], PT ;  /* 0x0000cb0009007a0c */ /* 0x000fda0003f05270 */
[----:B------:R-:W-:-:S05]  /*5bf0*/  @P0 IMAD.HI.U32 R9, R3, c[0x0][0x330], RZ ;  /* 0x0000cc0003090a27 */ /* 0x000fca00078e00ff */
[----:B------:R-:W-:Y:S02]  /*5c00*/  @P0 SHF.R.U32.HI R3, RZ, c[0x0][0x334], R9 ;  /* 0x0000cd00ff030a19 */ /* 0x000fe40000011609 */
.L_x_493:
[----:B------:R-:W-:Y:S05]  /*5c10*/  BSYNC B0 ;  /* 0x0000000000007941 */ /* 0x000fea0003800000 */
.L_x_491:
[----:B------:R-:W-:-:S05]  /*5c20*/  IMAD R3, R3, c[0x0][0x32c], R8 ;  /* 0x0000cb0003037a24 */ /* 0x000fca00078e0208 */
[----:B------:R-:W-:Y:S02]  /*5c30*/  IADD3 R9, R3, c[0x0][0x32c], RZ ;  /* 0x0000cb0003097a10 */ /* 0x000fe40007ffe0ff */
[----:B------:R-:W-:Y:S02]  /*5c40*/  IMNMX R0, R0, R3, !PT ;  /* 0x0000000300007217 */ /* 0x000fe40007800200 */
[----:B------:R-:W-:Y:S02]  /*5c50*/  IMNMX R2, R2, R9, PT ;  /* 0x0000000902027217 */ /* 0x000fe40003800200 */
.L_x_490:
[----:B------:R-:W2:Y:S01]  /*5c60*/  LDL.LU R3, [R1+0x28] ;  /* 0x0000280001037983 */ /* 0x000ea20000300800 */
[C---:B------:R-:W-:Y:S02]  /*5c70*/  ISETP.GE.AND P0, PT, R12.reuse, 0x2, PT ;  /* 0x000000020c00780c */ /* 0x040fe40003f06270 */
[C---:B------:R-:W-:Y:S02]  /*5c80*/  ISETP.GE.AND P1, PT, R12.reuse, 0x9, PT ;  /* 0x000000090c00780c */ /* 0x040fe40003f26270 */
[C---:B------:R-:W-:Y:S02]  /*5c90*/  ISETP.GE.AND P6, PT, R12.reuse, 0x11, PT ;  /* 0x000000110c00780c */ /* 0x040fe40003fc6270 */
[----:B------:R-:W-:-:S02]  /*5ca0*/  ISETP.GE.AND P5, PT, R12, 0x12, PT ;  /* 0x000000120c00780c */ /* 0x000fc40003fa6270 */
[C---:B------:R-:W-:Y:S02]  /*5cb0*/  ISETP.GE.AND P4, PT, R12.reuse, 0x19, PT ;  /* 0x000000190c00780c */ /* 0x040fe40003f86270 */
[C---:B------:R-:W-:Y:S02]  /*5cc0*/  ISETP.GE.AND P3, PT, R12.reuse, 0x1a, PT ;  /* 0x0000001a0c00780c */ /* 0x040fe40003f66270 */
[----:B------:R-:W-:Y:S02]  /*5cd0*/  ISETP.GE.AND P2, PT, R12, 0x21, PT ;  /* 0x000000210c00780c */ /* 0x000fe40003f46270 */
[----:B--2---:R-:W-:-:S04]  /*5ce0*/  LOP3.LUT R3, R3, 0xffffffdf, RZ, 0xc0, !PT ;  /* 0xffffffdf03037812 */ /* 0x004fc800078ec0ff */
[----:B------:R-:W-:Y:S02]  /*5cf0*/  @P0 LOP3.LUT R3, R3, 0x20, RZ, 0xfc, !PT ;  /* 0x0000002003030812 */ /* 0x000fe400078efcff */
[----:B------:R-:W-:Y:S02]  /*5d00*/  ISETP.GT.AND P0, PT, R0, 0x1, !P0 ;  /* 0x000000010000780c */ /* 0x000fe40004704270 */
[----:B------:R-:W-:Y:S02]  /*5d10*/  LOP3.LUT R3, R3, 0xfffffffd, RZ, 0xc0, !PT ;  /* 0xfffffffd03037812 */ /* 0x000fe400078ec0ff */
[----:B------:R-:W-:Y:S02]  /*5d20*/  ISETP.LT.OR P0, PT, R2, 0x2, P0 ;  /* 0x000000020200780c */ /* 0x000fe40000701670 */
[----:B------:R-:W-:Y:S02]  /*5d30*/  @P1 LOP3.LUT R3, R3, 0x2, RZ, 0xfc, !PT ;  /* 0x0000000203031812 */ /* 0x000fe400078efcff */
[----:B------:R-:W-:-:S02]  /*5d40*/  FSEL R15, R41, -INF , !P0 ;  /* 0xff800000290f7808 */ /* 0x000fc40004000000 */
[----:B------:R-:W-:Y:S02]  /*5d50*/  ISETP.GT.AND P0, PT, R0, 0x8, !P1 ;  /* 0x000000080000780c */ /* 0x000fe40004f04270 */
[----:B------:R-:W-:Y:S02]  /*5d60*/  ISETP.GE.AND P1, PT, R12, 0xa, PT ;  /* 0x0000000a0c00780c */ /* 0x000fe40003f26270 */
[----:B------:R-:W-:Y:S02]  /*5d70*/  ISETP.LT.OR P0, PT, R2, 0x9, P0 ;  /* 0x000000090200780c */ /* 0x000fe40000701670 */
[----:B------:R-:W-:Y:S02]  /*5d80*/  LOP3.LUT R3, R3, 0xfffffffe, RZ, 0xc0, !PT ;  /* 0xfffffffe03037812 */ /* 0x000fe400078ec0ff */
[----:B------:R-:W-:Y:S02]  /*5d90*/  FSEL R16, R36, -INF , !P0 ;  /* 0xff80000024107808 */ /* 0x000fe40004000000 */
[----:B------:R-:W-:-:S04]  /*5da0*/  ISETP.GT.AND P0, PT, R0, 0x9, !P1 ;  /* 0x000000090000780c */ /* 0x000fc80004f04270 */
[----:B------:R-:W-:Y:S02]  /*5db0*/  ISETP.LT.OR P0, PT, R2, 0xa, P0 ;  /* 0x0000000a0200780c */ /* 0x000fe40000701670 */
[----:B------:R-:W-:Y:S02]  /*5dc0*/  @P1 LOP3.LUT R3, R3, 0x1, RZ, 0xfc, !PT ;  /* 0x0000000103031812 */ /* 0x000fe400078efcff */
[----:B------:R-:W-:Y:S02]  /*5dd0*/  FSEL R17, R37, -INF , !P0 ;  /* 0xff80000025117808 */ /* 0x000fe40004000000 */
[----:B------:R-:W-:Y:S02]  /*5de0*/  ISETP.GT.AND P0, PT, R0, 0x10, !P6 ;  /* 0x000000100000780c */ /* 0x000fe40007704270 */
[----:B------:R-:W-:Y:S02]  /*5df0*/  ISETP.GE.AND P1, PT, R12, 0x22, PT ;  /* 0x000000220c00780c */ /* 0x000fe40003f26270 */
[----:B------:R-:W-:-:S02]  /*5e00*/  ISETP.LT.OR P0, PT, R2, 0x11, P0 ;  /* 0x000000110200780c */ /* 0x000fc40000701670 */
[----:B------:R-:W-:Y:S02]  /*5e10*/  LOP3.LUT R3, R3, 0xfffffff7, RZ, 0xc0, !PT ;  /* 0xfffffff703037812 */ /* 0x000fe400078ec0ff */
[----:B------:R-:W-:Y:S02]  /*5e20*/  FSEL R18, R32, -INF , !P0 ;  /* 0xff80000020127808 */ /* 0x000fe40004000000 */
[----:B------:R-:W-:-:S04]  /*5e30*/  ISETP.GT.AND P0, PT, R0, 0x11, !P5 ;  /* 0x000000110000780c */ /* 0x000fc80006f04270 */
[----:B------:R-:W-:-:S04]  /*5e40*/  ISETP.LT.OR P0, PT, R2, 0x12, P0 ;  /* 0x000000120200780c */ /* 0x000fc80000701670 */
        /* <DEDUP_REMOVED lines=13> */
[----:B------:R-:W-:-:S13]  /*5f20*/  ISETP.GE.AND P0, PT, R12, 0x29, PT ;  /* 0x000000290c00780c */ /* 0x000fda0003f06270 */
[----:B------:R-:W-:Y:S02]  /*5f30*/  @P0 LOP3.LUT R3, R3, 0x8, RZ, 0xfc, !PT ;  /* 0x0000000803030812 */ /* 0x000fe400078efcff */
[----:B------:R-:W-:Y:S02]  /*5f40*/  ISETP.GT.AND P0, PT, R0, 0x28, !P0 ;  /* 0x000000280000780c */ /* 0x000fe40004704270 */
[----:B------:R-:W-:Y:S02]  /*5f50*/  LOP3.LUT R3, R3, 0xfffffffb, RZ, 0xc0, !PT ;  /* 0xfffffffb03037812 */ /* 0x000fe400078ec0ff */
[----:B------:R-:W-:-:S04]  /*5f60*/  ISETP.LT.OR P0, PT, R2, 0x29, P0 ;  /* 0x000000290200780c */ /* 0x000fc80000701670 */
[----:B------:R-:W-:Y:S02]  /*5f70*/  FSEL R73, R28, -INF , !P0 ;  /* 0xff8000001c497808 */ /* 0x000fe40004000000 */
[----:B------:R-:W-:-:S13]  /*5f80*/  ISETP.GE.AND P0, PT, R12, 0x1, PT ;  /* 0x000000010c00780c */ /* 0x000fda0003f06270 */
[----:B------:R-:W-:Y:S02]  /*5f90*/  @P0 LOP3.LUT R3, R3, 0x4, RZ, 0xfc, !PT ;  /* 0x0000000403030812 */ /* 0x000fe400078efcff */
[----:B------:R-:W-:Y:S02]  /*5fa0*/  ISETP.GT.AND P0, PT, R0, RZ, !P0 ;  /* 0x000000ff0000720c */ /* 0x000fe40004704270 */
[----:B------:R-:W-:Y:S02]  /*5fb0*/  LOP3.LUT R3, R3, 0xffffffef, RZ, 0xc0, !PT ;  /* 0xffffffef03037812 */ /* 0x000fe400078ec0ff */
[----:B------:R-:W-:-:S04]  /*5fc0*/  ISETP.LT.OR P0, PT, R2, 0x1, P0 ;  /* 0x000000010200780c */ /* 0x000fc80000701670 */
[----:B------:R-:W-:Y:S02]  /*5fd0*/  FSEL R11, R40, -INF , !P0 ;  /* 0xff800000280b7808 */ /* 0x000fe40004000000 */
[----:B------:R-:W-:-:S13]  /*5fe0*/  ISETP.GE.AND P0, PT, R12, 0x2a, PT ;  /* 0x0000002a0c00780c */ /* 0x000fda0003f06270 */
[----:B------:R-:W-:Y:S02]  /*5ff0*/  @P0 LOP3.LUT R3, R3, 0x10, RZ, 0xfc, !PT ;  /* 0x0000001003030812 */ /* 0x000fe400078efcff */
[----:B------:R-:W-:-:S03]  /*6000*/  ISETP.GT.AND P0, PT, R0, 0x29, !P0 ;  /* 0x000000290000780c */ /* 0x000fc60004704270 */
[----:B------:R2:W-:Y:S01]  /*6010*/  STL [R1+0x28], R3 ;  /* 0x0000280301007387 */ /* 0x0005e20000100800 */
[----:B------:R-:W-:-:S04]  /*6020*/  ISETP.LT.OR P0, PT, R2, 0x2a, P0 ;  /* 0x0000002a0200780c */ /* 0x000fc80000701670 */
[----:B------:R-:W-:Y:S01]  /*6030*/  FSEL R72, R29, -INF , !P0 ;  /* 0xff8000001d487808 */ /* 0x000fe20004000000 */
[----:B------:R-:W-:Y:S06]  /*6040*/  BRA.DIV ~URZ, `(.L_x_494) ;  /* 0x000136c27f007947 */ /* 0x000fec000b800000 */
[----:B--2---:R2:W3:Y:S02]  /*6050*/  SHFL.IDX PT, R3, R4, 0x1, 0x1c1f ;  /* 0x003c1f0004037f89 */ /* 0x0044e400000e0000 */
.L_x_642:
[----:B------:R-:W-:Y:S01]  /*6060*/  IMAD.MOV.U32 R0, RZ, RZ, c[0x0][0x32c] ;  /* 0x0000cb00ff007624 */ /* 0x000fe200078e00ff */
[----:B---3--:R-:W-:-:S04]  /*6070*/  IADD3 R2, R5, R3, RZ ;  /* 0x0000000305027210 */ /* 0x008fc80007ffe0ff */
[----:B------:R-:W-:Y:S01]  /*6080*/  ISETP.GE.AND P0, PT, R0, 0x1, PT ;  /* 0x000000010000780c */ /* 0x000fe20003f06270 */
[----:B------:R-:W-:Y:S01]  /*6090*/  IMAD.IADD R0, R6, 0x1, R3 ;  /* 0x0000000106007824 */ /* 0x000fe200078e0203 */
[----:B------:R-:W-:-:S11]  /*60a0*/  IMNMX R2, R7, R2, PT ;  /* 0x0000000207027217 */ /* 0x000fd60003800200 */
[----:B------:R-:W-:Y:S05]  /*60b0*/  @!P0 BRA `(.L_x_495) ;  /* 0x0000016000008947 */ /* 0x000fea0003800000 */
[----:B------:R-:W3:Y:S04]  /*60c0*/  LDL R9, [R1+0x78] ;  /* 0x0000780001097983 */ /* 0x000ee80000100800 */
[----:B-12---:R-:W3:Y:S01]  /*60d0*/  LDL R4, [R1+0x74] ;  /* 0x0000740001047983 */ /* 0x006ee20000100800 */
[----:B------:R-:W-:Y:S01]  /*60e0*/  BSSY B0, `(.L_x_496) ;  /* 0x000000f000007945 */ /* 0x000fe20003800000 */
[----:B---3--:R-:W-:-:S04]  /*60f0*/  IADD3 R3, -R4, R9, R3 ;  /* 0x0000000904037210 */ /* 0x008fc80007ffe103 */
        /* <DEDUP_REMOVED lines=9> */
.L_x_497:
[----:B------:R-:W-:-:S04]  /*6190*/  MOV R4, 0x1 ;  /* 0x0000000100047802 */ /* 0x000fc80000000f00 */
[----:B------:R-:W-:-:S13]  /*61a0*/  ISETP.NE.AND P0, PT, R4, c[0x0][0x32c], PT ;  /* 0x0000cb0004007a0c */ /* 0x000fda0003f05270 */
[----:B------:R-:W-:-:S05]  /*61b0*/  @P0 IMAD.HI.U32 R4, R3, c[0x0][0x330], RZ ;  /* 0x0000cc0003040a27 */ /* 0x000fca00078e00ff */
[----:B------:R-:W-:Y:S02]  /*61c0*/  @P0 SHF.R.U32.HI R3, RZ, c[0x0][0x334], R4 ;  /* 0x0000cd00ff030a19 */ /* 0x000fe40000011604 */
.L_x_498:
[----:B------:R-:W-:Y:S05]  /*61d0*/  BSYNC B0 ;  /* 0x0000000000007941 */ /* 0x000fea0003800000 */
.L_x_496:
[----:B------:R-:W-:-:S05]  /*61e0*/  IMAD R3, R3, c[0x0][0x32c], R8 ;  /* 0x0000cb0003037a24 */ /* 0x000fca00078e0208 */
[----:B------:R-:W-:Y:S02]  /*61f0*/  IADD3 R4, R3, c[0x0][0x32c], RZ ;  /* 0x0000cb0003047a10 */ /* 0x000fe40007ffe0ff */
[----:B------:R-:W-:Y:S02]  /*6200*/  IMNMX R0, R0, R3, !PT ;  /* 0x0000000300007217 */ /* 0x000fe40007800200 */
[----:B------:R-:W-:Y:S02]  /*6210*/  IMNMX R2, R2, R4, PT ;  /* 0x0000000402027217 */ /* 0x000fe40003800200 */
.L_x_495:
[----:B------:R-:W3:Y:S02]  /*6220*/  LDL R3, [R1+0x28] ;  /* 0x0000280001037983 */ /* 0x000ee40000100800 */
[----:B---3--:R-:W-:-:S04]  /*6230*/  LOP3.LUT P0, RZ, R3, 0x2, RZ, 0xc0, !PT ;  /* 0x0000000203ff7812 */ /* 0x008fc8000780c0ff */
[----:B------:R-:W-:-:S04]  /*6240*/  ISETP.GT.AND P0, PT, R0, 0x8, !P0 ;  /* 0x000000080000780c */ /* 0x000fc80004704270 */
[----:B------:R-:W-:-:S04]  /*6250*/  ISETP.LT.OR P0, PT, R2, 0x9, P0 ;  /* 0x000000090200780c */ /* 0x000fc80000701670 */
[----:B------:R-:W-:Y:S02]  /*6260*/  FSEL R10, R38, -INF , !P0 ;  /* 0xff800000260a7808 */ /* 0x000fe40004000000 */
[----:B------:R-:W-:-:S04]  /*6270*/  LOP3.LUT P0, RZ, R3, 0x1, RZ, 0xc0, !PT ;  /* 0x0000000103ff7812 */ /* 0x000fc8000780c0ff */
[----:B------:R-:W-:-:S04]  /*6280*/  ISETP.GT.AND P0, PT, R0, 0x9, !P0 ;  /* 0x000000090000780c */ /* 0x000fc80004704270 */
[----:B------:R-:W-:-:S04]  /*6290*/  ISETP.LT.OR P0, PT, R2, 0xa, P0 ;  /* 0x0000000a0200780c */ /* 0x000fc80000701670 */
[----:B------:R-:W-:Y:S02]  /*62a0*/  FSEL R9, R39, -INF , !P0 ;  /* 0xff80000027097808 */ /* 0x000fe40004000000 */
[----:B------:R-:W-:Y:S02]  /*62b0*/  ISETP.GT.AND P0, PT, R0, 0x10, !P6 ;  /* 0x000000100000780c */ /* 0x000fe40007704270 */
[----:B------:R-:W-:Y:S02]  /*62c0*/  LOP3.LUT P6, RZ, R3, 0x10, RZ, 0xc0, !PT ;  /* 0x0000001003ff7812 */ /* 0x000fe400078cc0ff */
        /* <DEDUP_REMOVED lines=14> */
[----:B------:R-:W-:-:S04]  /*63b0*/  ISETP.GT.AND P0, PT, R0, 0x20, !P2 ;  /* 0x000000200000780c */ /* 0x000fc80005704270 */
[----:B------:R-:W-:-:S04]  /*63c0*/  ISETP.LT.OR P0, PT, R2, 0x21, P0 ;  /* 0x000000210200780c */ /* 0x000fc80000701670 */
[----:B------:R-:W-:Y:S02]  /*63d0*/  FSEL R71, R26, -INF , !P0 ;  /* 0xff8000001a477808 */ /* 0x000fe40004000000 */
[C---:B------:R-:W-:Y:S02]  /*63e0*/  ISETP.GT.AND P0, PT, R0.reuse, 0x21, !P1 ;  /* 0x000000210000780c */ /* 0x040fe40004f04270 */
[----:B------:R-:W-:Y:S02]  /*63f0*/  ISETP.GT.AND P1, PT, R0, 0x28, !P5 ;  /* 0x000000280000780c */ /* 0x000fe40006f24270 */
[C---:B------:R-:W-:Y:S02]  /*6400*/  ISETP.LT.OR P0, PT, R2.reuse, 0x22, P0 ;  /* 0x000000220200780c */ /* 0x040fe40000701670 */
[----:B------:R-:W-:Y:S02]  /*6410*/  ISETP.LT.OR P1, PT, R2, 0x29, P1 ;  /* 0x000000290200780c */ /* 0x000fe40000f21670 */
[----:B------:R-:W-:-:S02]  /*6420*/  FSEL R70, R27, -INF , !P0 ;  /* 0xff8000001b467808 */ /* 0x000fc40004000000 */
[----:B------:R-:W-:Y:S02]  /*6430*/  ISETP.GT.AND P0, PT, R0, 0x1, !P3 ;  /* 0x000000010000780c */ /* 0x000fe40005f04270 */
[----:B------:R-:W-:Y:S02]  /*6440*/  FSEL R69, R30, -INF , !P1 ;  /* 0xff8000001e457808 */ /* 0x000fe40004800000 */
[----:B------:R-:W-:-:S04]  /*6450*/  ISETP.LT.OR P0, PT, R2, 0x2, P0 ;  /* 0x000000020200780c */ /* 0x000fc80000701670 */
[----:B------:R-:W-:Y:S02]  /*6460*/  FSEL R6, R43, -INF , !P0 ;  /* 0xff8000002b067808 */ /* 0x000fe40004000000 */
[----:B------:R-:W-:-:S04]  /*6470*/  ISETP.GT.AND P0, PT, R0, RZ, !P4 ;  /* 0x000000ff0000720c */ /* 0x000fc80006704270 */
[----:B------:R-:W-:-:S04]  /*6480*/  ISETP.LT.OR P0, PT, R2, 0x1, P0 ;  /* 0x000000010200780c */ /* 0x000fc80000701670 */
[----:B------:R-:W-:Y:S02]  /*6490*/  FSEL R7, R42, -INF , !P0 ;  /* 0xff8000002a077808 */ /* 0x000fe40004000000 */
[----:B------:R-:W-:Y:S02]  /*64a0*/  ISETP.GT.AND P0, PT, R0, 0x29, !P6 ;  /* 0x000000290000780c */ /* 0x000fe40007704270 */
[----:B------:R-:W-:Y:S02]  /*64b0*/  FMNMX.FTZ R0, R11, R15, !PT ;  /* 0x0000000f0b007209 */ /* 0x000fe40007810000 */
[----:B------:R-:W-:Y:S02]  /*64c0*/  ISETP.LT.OR P0, PT, R2, 0x2a, P0 ;  /* 0x0000002a0200780c */ /* 0x000fe40000701670 */
[----:B------:R-:W-:Y:S02]  /*64d0*/  FMNMX.FTZ R2, R7, R6, !PT ;  /* 0x0000000607027209 */ /* 0x000fe40007810000 */
[----:B------:R-:W-:-:S02]  /*64e0*/  FMNMX.FTZ R0, R16, R0, !PT ;  /* 0x0000000010007209 */ /* 0x000fc40007810000 */
[----:B------:R-:W-:Y:S02]  /*64f0*/  FMNMX.FTZ R2, R10, R2, !PT ;  /* 0x000000020a027209 */ /* 0x000fe40007810000 */
[----:B------:R-:W-:Y:S02]  /*6500*/  FMNMX.FTZ R0, R17, R0, !PT ;  /* 0x0000000011007209 */ /* 0x000fe40007810000 */
[----:B------:R-:W-:Y:S02]  /*6510*/  FMNMX.FTZ R2, R9, R2, !PT ;  /* 0x0000000209027209 */ /* 0x000fe40007810000 */
[----:B------:R-:W-:Y:S02]  /*6520*/  FMNMX.FTZ R0, R18, R0, !PT ;  /* 0x0000000012007209 */ /* 0x000fe40007810000 */
        /* <DEDUP_REMOVED lines=11> */
[----:B------:R-:W-:Y:S02]  /*65e0*/  FSEL R68, R31, -INF , !P0 ;  /* 0xff8000001f447808 */ /* 0x000fe40004000000 */
[----:B------:R-:W-:Y:S02]  /*65f0*/  FMNMX.FTZ R0, R73, R0, !PT ;  /* 0x0000000049007209 */ /* 0x000fe40007810000 */
[----:B------:R-:W-:-:S02]  /*6600*/  FMNMX.FTZ R2, R69, R2, !PT ;  /* 0x0000000245027209 */ /* 0x000fc40007810000 */
[----:B-12---:R-:W-:Y:S02]  /*6610*/  FMNMX.FTZ R4, R72, R0, !PT ;  /* 0x0000000048047209 */ /* 0x006fe40007810000 */
[----:B------:R-:W-:Y:S01]  /*6620*/  FMNMX.FTZ R5, R68, R2, !PT ;  /* 0x0000000244057209 */ /* 0x000fe20007810000 */
[----:B------:R-:W-:Y:S05]  /*6630*/  BRA.DIV ~URZ, `(.L_x_499) ;  /* 0x000131627f007947 */ /* 0x000fea000b800000 */
[----:B------:R1:W2:Y:S02]  /*6640*/  SHFL.BFLY PT, R0, R4, 0x2, 0x1f ;  /* 0x0c401f0004007f89 */ /* 0x0002a400000e0000 */
.L_x_643:
[----:B-12---:R-:W-:Y:S01]  /*6650*/  FMNMX.FTZ R4, R4, R0, !PT ;  /* 0x0000000004047209 */ /* 0x006fe20007810000 */
[----:B------:R-:W-:Y:S05]  /*6660*/  BRA.DIV ~URZ, `(.L_x_500) ;  /* 0x000131827f007947 */ /* 0x000fea000b800000 */
[----:B------:R-:W1:Y:S02]  /*6670*/  SHFL.BFLY PT, R0, R5, 0x2, 0x1f ;  /* 0x0c401f0005007f89 */ /* 0x000e6400000e0000 */
[----:B-1----:R-:W-:Y:S02]  /*6680*/  FMNMX.FTZ R5, R5, R0, !PT ;  /* 0x0000000005057209 */ /* 0x002fe40007810000 */
[----:B------:R-:W1:Y:S04]  /*6690*/  SHFL.BFLY PT, R0, R4, 0x1, 0x1f ;  /* 0x0c201f0004007f89 */ /* 0x000e6800000e0000 */
[----:B------:R2:W3:Y:S01]  /*66a0*/  SHFL.BFLY PT, R3, R5, 0x1, 0x1f ;  /* 0x0c201f0005037f89 */ /* 0x0004e200000e0000 */
[----:B-1----:R-:W-:-:S04]  /*66b0*/  FMNMX.FTZ R134, R4, R0, !PT ;  /* 0x0000000004867209 */ /* 0x002fc80007810000 */
.L_x_644:
[----:B------:R-:W4:Y:S01]  /*66c0*/  LDL R40, [R1+0x10] ;  /* 0x0000100001287983 */ /* 0x000f220000100800 */
[C---:B------:R-:W-:Y:S01]  /*66d0*/  FMUL.FTZ R2, R134.reuse, c[0x0][0x2d0] ;  /* 0x0000b40086027a20 */ /* 0x040fe20000410000 */
[----:B------:R-:W-:Y:S01]  /*66e0*/  FSETP.NEU.FTZ.AND P0, PT, R134, -INF , PT ;  /* 0xff8000008600780b */ /* 0x000fe20003f1d000 */
[----:B------:R-:W-:Y:S01]  /*66f0*/  WARPSYNC 0xffffffff ;  /* 0xffffffff00007948 */ /* 0x000fe20003800000 */
[----:B---3--:R-:W-:Y:S01]  /*6700*/  FMNMX.FTZ R133, R3, R5, !PT ;  /* 0x0000000503857209 */ /* 0x008fe20007810000 */
[----:B------:R-:W-:Y:S01]  /*6710*/  LDSM.16.MT88.4 R32, [R245+0x800] ;  /* 0x00080000f520783b */ /* 0x000fe20000004200 */
[----:B------:R-:W-:-:S02]  /*6720*/  FSEL R2, R2, RZ, P0 ;  /* 0x000000ff02027208 */ /* 0x000fc40000000000 */
[----:B------:R-:W-:Y:S01]  /*6730*/  FSETP.NEU.FTZ.AND P0, PT, R133, -INF , PT ;  /* 0xff8000008500780b */ /* 0x000fe20003f1d000 */
[----:B------:R-:W-:Y:S02]  /*6740*/  LDSM.16.MT88.4 R36, [R243+0x800] ;  /* 0x00080000f324783b */ /* 0x000fe40000004200 */
[--C-:B------:R-:W-:Y:S02]  /*6750*/  FFMA.FTZ R0, R11, c[0x0][0x2d0], -R2.reuse ;  /* 0x0000b4000b007a23 */ /* 0x100fe40000010802 */
[--C-:B------:R-:W-:Y:S01]  /*6760*/  FFMA.FTZ R3, R19, c[0x0][0x2d0], -R2.reuse ;  /* 0x0000b40013037a23 */ /* 0x100fe20000010802 */
[----:B------:R-:W-:Y:S01]  /*6770*/  LDSM.16.MT88.4 R24, [R244] ;  /* 0x00000000f418783b */ /* 0x000fe20000004200 */
[----:B------:R1:W-:Y:S03]  /*6780*/  MUFU.EX2 R101, R0 ;  /* 0x0000000000657308 */ /* 0x0003e60000000800 */
[----:B------:R-:W-:Y:S04]  /*6790*/  LDSM.16.MT88.4 R60, [R243+0x1800] ;  /* 0x00180000f33c783b */ /* 0x000fe80000004200 */
[----:B------:R-:W-:Y:S01]  /*67a0*/  LDSM.16.MT88.4 R48, [R244+0x800] ;  /* 0x00080000f430783b */ /* 0x000fe20000004200 */
[----:B------:R3:W-:Y:S03]  /*67b0*/  MUFU.EX2 R126, R3 ;  /* 0x00000003007e7308 */ /* 0x0007e60000000800 */
[----:B------:R-:W-:Y:S04]  /*67c0*/  LDSM.16.MT88.4 R56, [R245+0x1800] ;  /* 0x00180000f538783b */ /* 0x000fe80000004200 */
[----:B------:R-:W-:Y:S01]  /*67d0*/  LDSM.16.MT88.4 R64, [R245+0x2000] ;  /* 0x00200000f540783b */ /* 0x000fe20000004200 */
[----:B-1----:R-:W-:-:S03]  /*67e0*/  FFMA.FTZ R0, R15, c[0x0][0x2d0], -R2 ;  /* 0x0000b4000f007a23 */ /* 0x002fc60000010802 */
[----:B------:R-:W-:Y:S01]  /*67f0*/  LDSM.16.MT88.4 R52, [R246+0x1800] ;  /* 0x00180000f634783b */ /* 0x000fe20000004200 */
[----:B------:R1:W-:Y:S01]  /*6800*/  MUFU.EX2 R100, R0 ;  /* 0x0000000000647308 */ /* 0x0003e20000000800 */
[----:B---3--:R-:W-:-:S07]  /*6810*/  FFMA.FTZ R3, R20, c[0x0][0x2d0], -R2 ;  /* 0x0000b40014037a23 */ /* 0x008fce0000010802 */
[----:B------:R-:W-:Y:S01]  /*6820*/  MUFU.EX2 R127, R3 ;  /* 0x00000003007f7308 */ /* 0x000fe20000000800 */
[----:B-1----:R-:W-:-:S07]  /*6830*/  FFMA.FTZ R0, R16, c[0x0][0x2d0], -R2 ;  /* 0x0000b40010007a23 */ /* 0x002fce0000010802 */
[----:B------:R1:W-:Y:S02]  /*6840*/  MUFU.EX2 R116, R0 ;  /* 0x0000000000747308 */ /* 0x0003e40000000800 */
[----:B-1----:R-:W-:-:S06]  /*6850*/  FFMA.FTZ R0, R17, c[0x0][0x2d0], -R2 ;  /* 0x0000b40011007a23 */ /* 0x002fcc0000010802 */
[----:B------:R1:W3:Y:S02]  /*6860*/  MUFU.EX2 R111, R0 ;  /* 0x00000000006f7308 */ /* 0x0002e40000000800 */
[----:B-1----:R-:W-:Y:S02]  /*6870*/  FFMA.FTZ R0, R18, c[0x0][0x2d0], -R2 ;  /* 0x0000b40012007a23 */ /* 0x002fe40000010802 */
[----:B------:R-:W1:Y:S04]  /*6880*/  LDSM.16.MT88.4 R16, [R243] ;  /* 0x00000000f310783b */ /* 0x000e680000004200 */
[----:B------:R5:W-:Y:S02]  /*6890*/  MUFU.EX2 R117, R0 ;  /* 0x0000000000757308 */ /* 0x000be40000000800 */
[----:B-----5:R-:W-:-:S05]  /*68a0*/  FMUL.FTZ R0, R133, c[0x0][0x2d0] ;  /* 0x0000b40085007a20 */ /* 0x020fca0000410000 */
[----:B------:R-:W-:-:S05]  /*68b0*/  FSEL R0, R0, RZ, P0 ;  /* 0x000000ff00007208 */ /* 0x000fca0000000000 */
[----:B------:R-:W-:-:S04]  /*68c0*/  FFMA.FTZ R3, R7, c[0x0][0x2d0], -R0 ;  /* 0x0000b40007037a23 */ /* 0x000fc80000010800 */
[----:B------:R5:W-:Y:S02]  /*68d0*/  MUFU.EX2 R109, R3 ;  /* 0x00000003006d7308 */ /* 0x000be40000000800 */
[--C-:B-----5:R-:W-:Y:S02]  /*68e0*/  FFMA.FTZ R3, R6, c[0x0][0x2d0], -R0.reuse ;  /* 0x0000b40006037a23 */ /* 0x120fe40000010800 */
[----:B--2---:R-:W2:Y:S04]  /*68f0*/  LDSM.16.MT88.4 R4, [R245] ;  /* 0x00000000f504783b */ /* 0x004ea80000004200 */
[----:B------:R5:W1:Y:S02]  /*6900*/  MUFU.EX2 R108, R3 ;  /* 0x00000003006c7308 */ /* 0x000a640000000800 */
[----:B-----5:R-:W-:Y:S01]  /*6910*/  FFMA.FTZ R3, R10, c[0x0][0x2d0], -R0 ;  /* 0x0000b4000a037a23 */ /* 0x020fe20000010800 */
[----:B---3--:R-:W-:-:S05]  /*6920*/  F2FP.BF16.PACK_AB R10, R111, R116 ;  /* 0x000000746f0a723e */ /* 0x008fca00000010ff */
[----:B------:R3:W-:Y:S02]  /*6930*/  MUFU.EX2 R110, R3 ;  /* 0x00000003006e7308 */ /* 0x0007e40000000800 */
[----:B---3--:R-:W-:Y:S01]  /*6940*/  FFMA.FTZ R3, R9, c[0x0][0x2d0], -R0 ;  /* 0x0000b40009037a23 */ /* 0x008fe20000010800 */
[----:B-1----:R-:W-:-:S05]  /*6950*/  F2FP.BF16.PACK_AB R9, R108, R109 ;  /* 0x0000006d6c09723e */ /* 0x002fca00000010ff */
[----:B------:R1:W3:Y:S02]  /*6960*/  MUFU.EX2 R118, R3 ;  /* 0x0000000300767308 */ /* 0x0002e40000000800 */
[----:B-1----:R-:W-:Y:S01]  /*6970*/  FFMA.FTZ R3, R21, c[0x0][0x2d0], -R2 ;  /* 0x0000b40015037a23 */ /* 0x002fe20000010802 */
[----:B---3--:R-:W-:-:S05]  /*6980*/  F2FP.BF16.PACK_AB R11, R118, R110 ;  /* 0x0000006e760b723e */ /* 0x008fca00000010ff */
[----:B------:R1:W-:Y:S02]  /*6990*/  MUFU.EX2 R125, R3 ;  /* 0x00000003007d7308 */ /* 0x0003e40000000800 */
[----:B-1----:R-:W-:Y:S01]  /*69a0*/  FFMA.FTZ R3, R8, c[0x0][0x2d0], -R0 ;  /* 0x0000b40008037a23 */ /* 0x002fe20000010800 */
[----:B------:R-:W-:-:S05]  /*69b0*/  F2FP.BF16.PACK_AB R8, R100, R101 ;  /* 0x000000656408723e */ /* 0x000fca00000010ff */
[----:B------:R1:W-:Y:S02]  /*69c0*/  MUFU.EX2 R119, R3 ;  /* 0x0000000300777308 */ /* 0x0003e40000000800 */
[C---:B------:R-:W-:Y:S08]  /*69d0*/  HMMA.16816.F32.BF16 R28, R8.reuse, R16, RZ ;  /* 0x00000010081c723c */ /* 0x040ff000000418ff */
[----:B------:R-:W-:Y:S01]  /*69e0*/  HMMA.16816.F32.BF16 R20, R8, R18, RZ ;  /* 0x000000120814723c */ /* 0x000fe200000418ff */
[----:B-1----:R-:W-:-:S04]  /*69f0*/  FFMA.FTZ R3, R14, c[0x0][0x2d0], -R0 ;  /* 0x0000b4000e037a23 */ /* 0x002fc80000010800 */
[----:B------:R1:W3:Y:S03]  /*6a00*/  MUFU.EX2 R124, R3 ;  /* 0x00000003007c7308 */ /* 0x0002e60000000800 */
[----:B--2---:R-:W-:Y:S07]  /*6a10*/  HMMA.16816.F32.BF16 R16, R8, R4, RZ ;  /* 0x000000040810723c */ /* 0x004fee00000418ff */
[----:B------:R-:W-:Y:S01]  /*6a20*/  F2FP.BF16.PACK_AB R4, R126, R117 ;  /* 0x000000757e04723e */ /* 0x000fe200000010ff */
[----:B-1----:R-:W-:Y:S01]  /*6a30*/  FFMA.FTZ R3, R13, c[0x0][0x2d0], -R0 ;  /* 0x0000b4000d037a23 */ /* 0x002fe20000010800 */
[----:B---3--:R-:W-:-:S03]  /*6a40*/  F2FP.BF16.PACK_AB R5, R124, R119 ;  /* 0x000000777c05723e */ /* 0x008fc600000010ff */
[----:B------:R1:W-:Y:S02]  /*6a50*/  MUFU.EX2 R129, R3 ;  /* 0x0000000300817308 */ /* 0x0003e40000000800 */
[----:B-1----:R-:W-:Y:S02]  /*6a60*/  FFMA.FTZ R3, R12, c[0x0][0x2d0], -R0 ;  /* 0x0000b4000c037a23 */ /* 0x002fe40000010800 */
[----:B------:R-:W-:Y:S04]  /*6a70*/  HMMA.16816.F32.BF16 R12, R8, R6, RZ ;  /* 0x00000006080c723c */ /* 0x000fe800000418ff */
[----:B------:R-:W1:Y:S03]  /*6a80*/  MUFU.EX2 R128, R3 ;  /* 0x0000000300807308 */ /* 0x000e660000000800 */
[----:B------:R-:W-:Y:S01]  /*6a90*/  F2FP.BF16.PACK_AB R6, R125, R127 ;  /* 0x0000007f7d06723e */ /* 0x000fe200000010ff */
[----:B----4-:R2:W3:Y:S01]  /*6aa0*/  LDSM.16.MT88.4 R44, [R40] ;  /* 0x00000000282c783b */ /* 0x0104e20000004200 */
[----:B-1----:R-:W-:-:S07]  /*6ab0*/  F2FP.BF16.PACK_AB R7, R128, R129 ;  /* 0x000000818007723e */ /* 0x002fce00000010ff */
[C---:B------:R-:W-:Y:S08]  /*6ac0*/  HMMA.16816.F32.BF16 R160, R4.reuse, R36, R28 ;  /* 0x0000002404a0723c */ /* 0x040ff0000004181c */
[C---:B------:R-:W-:Y:S01]  /*6ad0*/  HMMA.16816.F32.BF16 R140, R4.reuse, R38, R20 ;  /* 0x00000026048c723c */ /* 0x040fe20000041814 */
[----:B------:R-:W1:Y:S07]  /*6ae0*/  LDSM.16.MT88.4 R36, [R246+0x800] ;  /* 0x00080000f624783b */ /* 0x000e6e0000004200 */
[C---:B--2---:R-:W-:Y:S08]  /*6af0*/  HMMA.16816.F32.BF16 R40, R4.reuse, R34, R12 ;  /* 0x000000220428723c */ /* 0x044ff0000004180c */
[----:B------:R-:W-:Y:S01]  /*6b00*/  HMMA.16816.F32.BF16 R152, R4, R32, R16 ;  /* 0x000000200498723c */ /* 0x000fe20000041810 */
[----:B------:R-:W2:Y:S07]  /*6b10*/  LDSM.16.MT88.4 R32, [R243+0x2000] ;  /* 0x00200000f320783b */ /* 0x000eae0000004200 */
[C---:B------:R-:W-:Y:S08]  /*6b20*/  HMMA.16816.F32.BF16 R28, R8.reuse, R26, RZ ;  /* 0x0000001a081c723c */ /* 0x040ff000000418ff */
[----:B------:R-:W-:Y:S01]  /*6b30*/  MOV R159, R40 ;  /* 0x00000028009f7202 */ /* 0x000fe20000000f00 */
[----:B------:R-:W-:Y:S01]  /*6b40*/  IMAD.MOV.U32 R157, RZ, RZ, R42 ;  /* 0x000000ffff9d7224 */ /* 0x000fe200078e002a */
[----:B------:R-:W-:Y:S01]  /*6b50*/  MOV R158, R41 ;  /* 0x00000029009e7202 */ /* 0x000fe20000000f00 */
[----:B---3--:R-:W-:Y:S01]  /*6b60*/  HMMA.16816.F32.BF16 R20, R8, R46, RZ ;  /* 0x0000002e0814723c */ /* 0x008fe200000418ff */
[----:B------:R-:W-:-:S07]  /*6b70*/  MOV R156, R43 ;  /* 0x0000002b009c7202 */ /* 0x000fce0000000f00 */
[C---:B------:R-:W-:Y:S08]  /*6b80*/  HMMA.16816.F32.BF16 R40, R8.reuse, R24, RZ ;  /* 0x000000180828723c */ /* 0x040ff000000418ff */
[C---:B------:R-:W-:Y:S01]  /*6b90*/  HMMA.16816.F32.BF16 R24, R8.reuse, R44, RZ ;  /* 0x0000002c0818723c */ /* 0x040fe200000418ff */
[----:B------:R-:W3:Y:S07]  /*6ba0*/  LDSM.16.MT88.4 R44, [R244+0x1800] ;  /* 0x00180000f42c783b */ /* 0x000eee0000004200 */
[C---:B------:R-:W-:Y:S08]  /*6bb0*/  HMMA.16816.F32.BF16 R16, R8.reuse, R60, RZ ;  /* 0x0000003c0810723c */ /* 0x040ff000000418ff */
[----:B------:R-:W-:Y:S01]  /*6bc0*/  HMMA.16816.F32.BF16 R12, R8, R62, RZ ;  /* 0x0000003e080c723c */ /* 0x000fe200000418ff */
[----:B------:R-:W4:Y:S07]  /*6bd0*/  LDSM.16.MT88.4 R60, [R244+0x2000] ;  /* 0x00200000f43c783b */ /* 0x000f2e0000004200 */
[C---:B------:R-:W-:Y:S08]  /*6be0*/  HMMA.16816.F32.BF16 R76, R4.reuse, R50, R28 ;  /* 0x00000032044c723c */ /* 0x040ff0000004181c */
[C---:B-1----:R-:W-:Y:S08]  /*6bf0*/  HMMA.16816.F32.BF16 R24, R4.reuse, R36, R24 ;  /* 0x000000240418723c */ /* 0x042ff00000041818 */
[C---:B------:R-:W-:Y:S01]  /*6c00*/  HMMA.16816.F32.BF16 R20, R4.reuse, R38, R20 ;  /* 0x000000260414723c */ /* 0x040fe20000041814 */
[----:B------:R-:W1:Y:S07]  /*6c10*/  LDSM.16.MT88.4 R36, [R243+0x3000] ;  /* 0x00300000f324783b */ /* 0x000e6e0000004200 */
[----:B------:R-:W-:Y:S01]  /*6c20*/  HMMA.16816.F32.BF16 R144, R4, R48, R40 ;  /* 0x000000300490723c */ /* 0x000fe20000041828 */
[----:B------:R-:W-:Y:S01]  /*6c30*/  MOV R151, R76 ;  /* 0x0000004c00977202 */ /* 0x000fe20000000f00 */
[----:B------:R-:W-:Y:S01]  /*6c40*/  IMAD.MOV.U32 R150, RZ, RZ, R77 ;  /* 0x000000ffff967224 */ /* 0x000fe200078e004d */
[----:B------:R-:W-:Y:S01]  /*6c50*/  MOV R149, R78 ;  /* 0x0000004e00957202 */ /* 0x000fe20000000f00 */
[----:B------:R-:W5:Y:S01]  /*6c60*/  LDSM.16.MT88.4 R48, [R246+0x2000] ;  /* 0x00200000f630783b */ /* 0x000f620000004200 */
[----:B------:R-:W-:-:S03]  /*6c70*/  MOV R148, R79 ;  /* 0x0000004f00947202 */ /* 0x000fc60000000f00 */
[----:B------:R-:W-:Y:S01]  /*6c80*/  HMMA.16816.F32.BF16 R40, R8, R56, RZ ;  /* 0x000000380828723c */ /* 0x000fe200000418ff */
[----:B------:R-:W-:Y:S01]  /*6c90*/  IMAD.MOV.U32 R81, RZ, RZ, R26 ;  /* 0x000000ffff517224 */ /* 0x000fe200078e001a */
[----:B------:R-:W-:Y:S01]  /*6ca0*/  MOV R80, R27 ;  /* 0x0000001b00507202 */ /* 0x000fe20000000f00 */
[----:B------:R-:W-:Y:S01]  /*6cb0*/  IMAD.MOV.U32 R78, RZ, RZ, R24 ;  /* 0x000000ffff4e7224 */ /* 0x000fe200078e0018 */
[----:B------:R-:W-:-:S04]  /*6cc0*/  MOV R79, R25 ;  /* 0x00000019004f7202 */ /* 0x000fc80000000f00 */
[----:B--2---:R-:W-:Y:S01]  /*6cd0*/  HMMA.16816.F32.BF16 R16, R4, R32, R16 ;  /* 0x000000200410723c */ /* 0x004fe20000041810 */
[----:B------:R-:W-:Y:S01]  /*6ce0*/  MOV R77, R22 ;  /* 0x00000016004d7202 */ /* 0x000fe20000000f00 */
[----:B------:R-:W-:Y:S01]  /*6cf0*/  IMAD.MOV.U32 R92, RZ, RZ, R21 ;  /* 0x000000ffff5c7224 */ /* 0x000fe200078e0015 */
[----:B------:R-:W-:Y:S02]  /*6d00*/  MOV R76, R23 ;  /* 0x00000017004c7202 */ /* 0x000fe40000000f00 */
[----:B------:R-:W-:-:S03]  /*6d10*/  MOV R87, R20 ;  /* 0x0000001400577202 */ /* 0x000fc60000000f00 */
[----:B------:R-:W-:Y:S01]  /*6d20*/  HMMA.16816.F32.BF16 R12, R4, R34, R12 ;  /* 0x00000022040c723c */ /* 0x000fe2000004180c */
[----:B------:R-:W-:Y:S07]  /*6d30*/  LDSM.16.MT88.4 R32, [R245+0x3800] ;  /* 0x00380000f520783b */ /* 0x000fee0000004200 */
[C---:B------:R-:W-:Y:S08]  /*6d40*/  HMMA.16816.F32.BF16 R28, R8.reuse, R58, RZ ;  /* 0x0000003a081c723c */ /* 0x040ff000000418ff */
[----:B---3--:R-:W-:Y:S01]  /*6d50*/  HMMA.16816.F32.BF16 R24, R8, R44, RZ ;  /* 0x0000002c0818723c */ /* 0x008fe200000418ff */
[----:B------:R-:W-:Y:S01]  /*6d60*/  MOV R135, R16 ;  /* 0x0000001000877202 */ /* 0x000fe20000000f00 */
[----:B------:R-:W-:Y:S01]  /*6d70*/  IMAD.MOV.U32 R132, RZ, RZ, R17 ;  /* 0x000000ffff847224 */ /* 0x000fe200078e0011 */
[----:B------:R-:W-:-:S02]  /*6d80*/  MOV R131, R18 ;  /* 0x0000001200837202 */ /* 0x000fc40000000f00 */
[----:B------:R-:W-:-:S03]  /*6d90*/  MOV R130, R19 ;  /* 0x0000001300827202 */ /* 0x000fc60000000f00 */
[----:B------:R-:W-:Y:S01]  /*6da0*/  HMMA.16816.F32.BF16 R20, R8, R46, RZ ;  /* 0x0000002e0814723c */ /* 0x000fe200000418ff */
[----:B------:R-:W2:Y:S01]  /*6db0*/  LDSM.16.MT88.4 R44, [R245+0x3000] ;  /* 0x00300000f52c783b */ /* 0x000ea20000004200 */
[----:B------:R-:W-:Y:S01]  /*6dc0*/  MOV R86, R13 ;  /* 0x0000000d00567202 */ /* 0x000fe20000000f00 */
[----:B------:R-:W-:Y:S01]  /*6dd0*/  IMAD.MOV.U32 R85, RZ, RZ, R14 ;  /* 0x000000ffff557224 */ /* 0x000fe200078e000e */
[----:B------:R-:W-:Y:S02]  /*6de0*/  MOV R84, R15 ;  /* 0x0000000f00547202 */ /* 0x000fe40000000f00 */
[----:B------:R-:W-:Y:S02]  /*6df0*/  MOV R3, R12 ;  /* 0x0000000c00037202 */ /* 0x000fe40000000f00 */
[----:B------:R-:W-:Y:S01]  /*6e00*/  HMMA.16816.F32.BF16 R56, R4, R64, R40 ;  /* 0x000000400438723c */ /* 0x000fe20000041828 */
[----:B------:R-:W3:Y:S07]  /*6e10*/  LDSM.16.MT88.4 R40, [R243+0x3800] ;  /* 0x00380000f328783b */ /* 0x000eee0000004200 */
[C---:B------:R-:W-:Y:S08]  /*6e20*/  HMMA.16816.F32.BF16 R16, R8.reuse, R52, RZ ;  /* 0x000000340810723c */ /* 0x040ff000000418ff */
[----:B------:R-:W-:Y:S01]  /*6e30*/  HMMA.16816.F32.BF16 R12, R8, R54, RZ ;  /* 0x00000036080c723c */ /* 0x000fe200000418ff */
[----:B------:R-:W2:Y:S07]  /*6e40*/  LDSM.16.MT88.4 R52, [R244+0x3000] ;  /* 0x00300000f434783b */ /* 0x000eae0000004200 */
[C---:B------:R-:W-:Y:S08]  /*6e50*/  HMMA.16816.F32.BF16 R180, R4.reuse, R66, R28 ;  /* 0x0000004204b4723c */ /* 0x040ff0000004181c */
[----:B----4-:R-:W-:Y:S08]  /*6e60*/  HMMA.16816.F32.BF16 R64, R4, R60, R24 ;  /* 0x0000003c0440723c */ /* 0x010ff00000041818 */
[C---:B-1----:R-:W-:Y:S08]  /*6e70*/  HMMA.16816.F32.BF16 R28, R8.reuse, R36, RZ ;  /* 0x00000024081c723c */ /* 0x042ff000000418ff */
[----:B------:R-:W-:Y:S01]  /*6e80*/  HMMA.16816.F32.BF16 R24, R8, R38, RZ ;  /* 0x000000260818723c */ /* 0x000fe200000418ff */
[----:B------:R-:W1:Y:S07]  /*6e90*/  LDSM.16.MT88.4 R36, [R246+0x3000] ;  /* 0x00300000f624783b */ /* 0x000e6e0000004200 */
[C---:B------:R-:W-:Y:S08]  /*6ea0*/  HMMA.16816.F32.BF16 R176, R4.reuse, R62, R20 ;  /* 0x0000003e04b0723c */ /* 0x040ff00000041814 */
[C---:B-----5:R-:W-:Y:S08]  /*6eb0*/  HMMA.16816.F32.BF16 R60, R4.reuse, R48, R16 ;  /* 0x00000030043c723c */ /* 0x060ff00000041810 */
[----:B------:R-:W-:Y:S01]  /*6ec0*/  HMMA.16816.F32.BF16 R172, R4, R50, R12 ;  /* 0x0000003204ac723c */ /* 0x000fe2000004180c */
[----:B------:R-:W4:Y:S07]  /*6ed0*/  LDSM.16.MT88.4 R48, [R244+0x3800] ;  /* 0x00380000f430783b */ /* 0x000f2e0000004200 */
[----:B--2---:R-:W-:Y:S07]  /*6ee0*/  HMMA.16816.F32.BF16 R16, R8, R46, RZ ;  /* 0x0000002e0810723c */ /* 0x004fee00000418ff */
[----:B------:R-:W-:Y:S01]  /*6ef0*/  IMAD.MOV.U32 R46, RZ, RZ, R85 ;  /* 0x000000ffff2e7224 */ /* 0x000fe200078e0055 */
[----:B---3--:R-:W-:Y:S01]  /*6f00*/  HMMA.16816.F32.BF16 R88, R4, R42, R24 ;  /* 0x0000002a0458723c */ /* 0x008fe20000041818 */
[----:B------:R-:W2:Y:S01]  /*6f10*/  LDSM.16.MT88.4 R24, [R246+0x3800] ;  /* 0x00380000f618783b */ /* 0x000ea20000004200 */
[----:B------:R-:W-:-:S05]  /*6f20*/  MOV R47, R84 ;  /* 0x00000054002f7202 */ /* 0x000fca0000000f00 */
[----:B------:R-:W-:Y:S01]  /*6f30*/  MOV R42, R77 ;  /* 0x0000004d002a7202 */ /* 0x000fe20000000f00 */
[----:B------:R-:W-:Y:S01]  /*6f40*/  HMMA.16816.F32.BF16 R20, R8, R44, RZ ;  /* 0x0000002c0814723c */ /* 0x000fe200000418ff */
[----:B------:R-:W-:-:S06]  /*6f50*/  IMAD.MOV.U32 R43, RZ, RZ, R76 ;  /* 0x000000ffff2b7224 */ /* 0x000fcc00078e004c */
[----:B------:R-:W-:Y:S01]  /*6f60*/  MOV R45, R86 ;  /* 0x00000056002d7202 */ /* 0x000fe20000000f00 */
[----:B------:R-:W-:Y:S01]  /*6f70*/  HMMA.16816.F32.BF16 R12, R8, R52, RZ ;  /* 0x00000034080c723c */ /* 0x000fe200000418ff */
[----:B------:R-:W-:Y:S01]  /*6f80*/  MOV R44, R3 ;  /* 0x00000003002c7202 */ /* 0x000fe20000000f00 */
[----:B------:R-:W-:-:S04]  /*6f90*/  FADD.FTZ R3, R101, R100 ;  /* 0x0000006465037221 */ /* 0x000fc80000010000 */
[----:B------:R-:W-:Y:S01]  /*6fa0*/  FADD.FTZ R3, R116, R3 ;  /* 0x0000000374037221 */ /* 0x000fe20000010000 */
[----:B------:R-:W-:Y:S01]  /*6fb0*/  MOV R52, R81 ;  /* 0x0000005100347202 */ /* 0x000fe20000000f00 */
[----:B------:R-:W-:Y:S01]  /*6fc0*/  IMAD.MOV.U32 R53, RZ, RZ, R80 ;  /* 0x000000ffff357224 */ /* 0x000fe200078e0050 */
[----:B------:R-:W-:Y:S01]  /*6fd0*/  HMMA.16816.F32.BF16 R96, R4, R34, R16 ;  /* 0x000000220460723c */ /* 0x000fe20000041810 */
[----:B------:R-:W-:-:S06]  /*6fe0*/  FADD.FTZ R3, R111, R3 ;  /* 0x000000036f037221 */ /* 0x000fcc0000010000 */
[----:B------:R-:W-:Y:S01]  /*6ff0*/  MOV R34, R157 ;  /* 0x0000009d00227202 */ /* 0x000fe20000000f00 */
[----:B------:R-:W-:Y:S01]  /*7000*/  HMMA.16816.F32.BF16 R80, R4, R40, R28 ;  /* 0x000000280450723c */ /* 0x000fe2000004181c */
[----:B------:R-:W3:Y:S01]  /*7010*/  LDSM.16.MT88.4 R28, [R243+0x4800] ;  /* 0x00480000f31c783b */ /* 0x000ee20000004200 */
[----:B------:R-:W-:-:S05]  /*7020*/  IMAD.MOV.U32 R35, RZ, RZ, R156 ;  /* 0x000000ffff237224 */ /* 0x000fca00078e009c */
[----:B------:R-:W-:Y:S01]  /*7030*/  MOV R41, R79 ;  /* 0x0000004f00297202 */ /* 0x000fe20000000f00 */
[----:B-1----:R-:W-:Y:S01]  /*7040*/  HMMA.16816.F32.BF16 R16, R8, R36, RZ ;  /* 0x000000240810723c */ /* 0x002fe200000418ff */
[----:B------:R-:W-:-:S07]  /*7050*/  MOV R40, R78 ;  /* 0x0000004e00287202 */ /* 0x000fce0000000f00 */
[----:B------:R-:W-:Y:S07]  /*7060*/  HMMA.16816.F32.BF16 R76, R4, R32, R20 ;  /* 0x00000020044c723c */ /* 0x000fee0000041814 */
[----:B------:R-:W-:Y:S01]  /*7070*/  MOV R32, R87 ;  /* 0x0000005700207202 */ /* 0x000fe20000000f00 */
[----:B------:R-:W-:Y:S01]  /*7080*/  HMMA.16816.F32.BF16 R20, R8, R54, RZ ;  /* 0x000000360814723c */ /* 0x000fe200000418ff */
[----:B------:R-:W-:Y:S02]  /*7090*/  MOV R33, R92 ;  /* 0x0000005c00217202 */ /* 0x000fe40000000f00 */
[----:B------:R-:W-:-:S02]  /*70a0*/  MOV R36, R32 ;  /* 0x0000002000247202 */ /* 0x000fc40000000f00 */
[----:B------:R-:W-:Y:S01]  /*70b0*/  MOV R32, R159 ;  /* 0x0000009f00207202 */ /* 0x000fe20000000f00 */
[----:B------:R-:W-:Y:S01]  /*70c0*/  IMAD.MOV.U32 R37, RZ, RZ, R33 ;  /* 0x000000ffff257224 */ /* 0x000fe200078e0021 */
[----:B------:R-:W-:Y:S01]  /*70d0*/  MOV R54, R131 ;  /* 0x0000008300367202 */ /* 0x000fe20000000f00 */
[----:B----4-:R-:W-:Y:S01]  /*70e0*/  HMMA.16816.F32.BF16 R84, R4, R48, R12 ;  /* 0x000000300454723c */ /* 0x010fe2000004180c */
[----:B------:R-:W-:Y:S01]  /*70f0*/  IMAD.MOV.U32 R55, RZ, RZ, R130 ;  /* 0x000000ffff377224 */ /* 0x000fe200078e0082 */
[----:B------:R-:W-:Y:S02]  /*7100*/  MOV R33, R158 ;  /* 0x0000009e00217202 */ /* 0x000fe40000000f00 */
[----:B------:R-:W-:Y:S03]  /*7110*/  LDSM.16.MT88.4 R156, [R243+0x1000] ;  /* 0x00100000f39c783b */ /* 0x000fe60000004200 */
[----:B------:R-:W-:Y:S01]  /*7120*/  MOV R48, R151 ;  /* 0x0000009700307202 */ /* 0x000fe20000000f00 */
[----:B------:R-:W-:Y:S01]  /*7130*/  HMMA.16816.F32.BF16 R12, R8, R38, RZ ;  /* 0x00000026080c723c */ /* 0x000fe200000418ff */
[----:B------:R-:W-:-:S06]  /*7140*/  MOV R49, R150 ;  /* 0x0000009600317202 */ /* 0x000fcc0000000f00 */
[----:B------:R-:W-:Y:S01]  /*7150*/  MOV R38, R42 ;  /* 0x0000002a00267202 */ /* 0x000fe20000000f00 */
[C---:B--2---:R-:W-:Y:S01]  /*7160*/  HMMA.16816.F32.BF16 R92, R4.reuse, R24, R16 ;  /* 0x00000018045c723c */ /* 0x044fe20000041810 */
[----:B------:R-:W1:Y:S01]  /*7170*/  LDSM.16.MT88.4 R16, [R243+0x5000] ;  /* 0x00500000f310783b */ /* 0x000e620000004200 */
[----:B------:R-:W-:Y:S01]  /*7180*/  MOV R39, R43 ;  /* 0x0000002b00277202 */ /* 0x000fe20000000f00 */
[----:B------:R-:W-:Y:S01]  /*7190*/  IMAD.MOV.U32 R43, RZ, RZ, R53 ;  /* 0x000000ffff2b7224 */ /* 0x000fe200078e0035 */
[----:B------:R-:W-:Y:S02]  /*71a0*/  MOV R42, R52 ;  /* 0x00000034002a7202 */ /* 0x000fe40000000f00 */
[----:B------:R-:W-:Y:S01]  /*71b0*/  MOV R52, R135 ;  /* 0x0000008700347202 */ /* 0x000fe20000000f00 */
[----:B------:R-:W-:Y:S01]  /*71c0*/  FADD.FTZ R25, R117, R3 ;  /* 0x0000000375197221 */ /* 0x000fe20000010000 */
[----:B------:R-:W-:Y:S01]  /*71d0*/  HMMA.16816.F32.BF16 R104, R4, R50, R20 ;  /* 0x000000320468723c */ /* 0x000fe20000041814 */
[----:B------:R-:W2:Y:S01]  /*71e0*/  LDSM.16.MT88.4 R20, [R245+0x4800] ;  /* 0x00480000f514783b */ /* 0x000ea20000004200 */
[----:B------:R-:W-:-:S05]  /*71f0*/  MOV R53, R132 ;  /* 0x0000008400357202 */ /* 0x000fca0000000f00 */
[----:B------:R-:W-:Y:S01]  /*7200*/  MOV R50, R149 ;  /* 0x0000009500327202 */ /* 0x000fe20000000f00 */
[----:B------:R-:W-:Y:S01]  /*7210*/  HMMA.16816.F32.BF16 R112, R4, R26, R12 ;  /* 0x0000001a0470723c */ /* 0x000fe2000004180c */
[----:B------:R-:W-:Y:S02]  /*7220*/  IMAD.MOV.U32 R51, RZ, RZ, R148 ;  /* 0x000000ffff337224 */ /* 0x000fe400078e0094 */
[----:B------:R-:W-:Y:S04]  /*7230*/  LDSM.16.MT88.4 R148, [R245+0x1000] ;  /* 0x00100000f594783b */ /* 0x000fe80000004200 */
[--C-:B------:R-:W-:Y:S01]  /*7240*/  FFMA.FTZ R27, R74, c[0x0][0x2d0], -R2.reuse ;  /* 0x0000b4004a1b7a23 */ /* 0x100fe20000010802 */
[----:B---3--:R-:W-:Y:S01]  /*7250*/  HMMA.16816.F32.BF16 R12, R8, R28, RZ ;  /* 0x0000001c080c723c */ /* 0x008fe200000418ff */
[----:B------:R-:W-:-:S06]  /*7260*/  FFMA.FTZ R26, R73, c[0x0][0x2d0], -R2 ;  /* 0x0000b400491a7a23 */ /* 0x000fcc0000010802 */
[----:B------:R-:W-:Y:S02]  /*7270*/  FFMA.FTZ R28, R75, c[0x0][0x2d0], -R2 ;  /* 0x0000b4004b1c7a23 */ /* 0x000fe40000010802 */
[----:B------:R-:W-:Y:S11]  /*7280*/  FFMA.FTZ R29, R70, c[0x0][0x2d0], -R0 ;  /* 0x0000b400461d7a23 */ /* 0x000ff60000010800 */
[----:B------:R-:W-:Y:S04]  /*7290*/  @!UPT UIADD3 URZ, URZ, URZ, URZ ;  /* 0x0000003f3f3ff290 */ /* 0x000fe8000fffe03f */
[----:B-1----:R-:W-:Y:S07]  /*72a0*/  HMMA.16816.F32.BF16 R100, R4, R16, R12 ;  /* 0x000000100464723c */ /* 0x002fee000004180c */
[----:B------:R-:W-:Y:S01]  /*72b0*/  FADD.FTZ R16, R109, R108 ;  /* 0x0000006c6d107221 */ /* 0x000fe20000010000 */
[----:B------:R-:W-:Y:S03]  /*72c0*/  HMMA.16816.F32.BF16 R12, R8, R30, RZ ;  /* 0x0000001e080c723c */ /* 0x000fe600000418ff */
[----:B------:R-:W-:-:S04]  /*72d0*/  FADD.FTZ R24, R110, R16 ;  /* 0x000000106e187221 */ /* 0x000fc80000010000 */
[----:B------:R-:W-:Y:S02]  /*72e0*/  FADD.FTZ R3, R118, R24 ;  /* 0x0000001876037221 */ /* 0x000fe40000010000 */
[----:B------:R-:W-:Y:S02]  /*72f0*/  FFMA.FTZ R24, R72, c[0x0][0x2d0], -R2 ;  /* 0x0000b40048187a23 */ /* 0x000fe40000010802 */
[----:B------:R-:W-:Y:S01]  /*7300*/  FADD.FTZ R3, R119, R3 ;  /* 0x0000000377037221 */ /* 0x000fe20000010000 */
[----:B------:R-:W-:Y:S01]  /*7310*/  LDSM.16.MT88.4 R72, [R243+0x4000] ;  /* 0x00400000f348783b */ /* 0x000fe20000004200 */
[----:B------:R-:W-:Y:S02]  /*7320*/  FADD.FTZ R2, R126, R25 ;  /* 0x000000197e027221 */ /* 0x000fe40000010000 */
[----:B------:R-:W-:Y:S02]  /*7330*/  FFMA.FTZ R30, R71, c[0x0][0x2d0], -R0 ;  /* 0x0000b400471e7a23 */ /* 0x000fe40000010800 */
[----:B------:R-:W-:-:S02]  /*7340*/  FADD.FTZ R2, R127, R2 ;  /* 0x000000027f027221 */ /* 0x000fc40000010000 */
[--C-:B------:R-:W-:Y:S02]  /*7350*/  FFMA.FTZ R25, R69, c[0x0][0x2d0], -R0.reuse ;  /* 0x0000b40045197a23 */ /* 0x100fe40000010800 */
[----:B------:R-:W-:Y:S02]  /*7360*/  FFMA.FTZ R31, R68, c[0x0][0x2d0], -R0 ;  /* 0x0000b400441f7a23 */ /* 0x000fe40000010800 */
[----:B------:R-:W-:Y:S01]  /*7370*/  FADD.FTZ R3, R124, R3 ;  /* 0x000000037c037221 */ /* 0x000fe20000010000 */
[----:B------:R-:W-:Y:S01]  /*7380*/  HMMA.16816.F32.BF16 R120, R4, R18, R12 ;  /* 0x000000120478723c */ /* 0x000fe2000004180c */
[----:B------:R-:W1:Y:S01]  /*7390*/  LDSM.16.MT88.4 R16, [R245+0x5000] ;  /* 0x00500000f510783b */ /* 0x000e620000004200 */
[----:B------:R-:W-:Y:S02]  /*73a0*/  FADD.FTZ R0, R125, R2 ;  /* 0x000000027d007221 */ /* 0x000fe40000010000 */
[----:B------:R-:W-:Y:S02]  /*73b0*/  FADD.FTZ R2, R129, R3 ;  /* 0x0000000381027221 */ /* 0x000fe40000010000 */
[----:B------:R-:W-:Y:S02]  /*73c0*/  MUFU.EX2 R3, R31 ;  /* 0x0000001f00037308 */ /* 0x000fe40000000800 */
[----:B--2---:R-:W-:Y:S01]  /*73d0*/  HMMA.16816.F32.BF16 R12, R8, R20, RZ ;  /* 0x00000014080c723c */ /* 0x004fe200000418ff */
[----:B------:R-:W-:Y:S11]  /*73e0*/  FADD.FTZ R2, R128, R2 ;  /* 0x0000000280027221 */ /* 0x000ff60000010000 */
[----:B------:R-:W-:Y:S11]  /*73f0*/  @!UPT UIADD3 URZ, URZ, URZ, URZ ;  /* 0x0000003f3f3ff290 */ /* 0x000ff6000fffe03f */
[----:B------:R-:W-:Y:S01]  /*7400*/  @!UPT UIADD3 URZ, URZ, URZ, URZ ;  /* 0x0000003f3f3ff290 */ /* 0x000fe2000fffe03f */
        /* <DEDUP_REMOVED lines=16> */
[----:B------:R-:W2:Y:S01]  /*7510*/  MUFU.EX2 R17, R26 ;  /* 0x0000001a00117308 */ /* 0x000ea20000000800 */
[C---:B-1----:R-:W-:Y:S01]  /*7520*/  FADD.FTZ R0, R16.reuse, R0 ;  /* 0x0000000010007221 */ /* 0x042fe20000010000 */
[----:B------:R-:W-:-:S06]  /*7530*/  F2FP.BF16.PACK_AB R128, R16, R20 ;  /* 0x000000141080723e */ /* 0x000fcc00000010ff */
[----:B------:R-:W-:Y:S01]  /*7540*/  MUFU.EX2 R22, R30 ;  /* 0x0000001e00167308 */ /* 0x000fe20000000800 */
[----:B--2---:R-:W-:-:S07]  /*7550*/  FADD.FTZ R0, R17, R0 ;  /* 0x0000000011007221 */ /* 0x004fce0000010000 */
[----:B------:R-:W1:Y:S07]  /*7560*/  MUFU.EX2 R20, R29 ;  /* 0x0000001d00147308 */ /* 0x000e6e0000000800 */
[----:B------:R-:W-:Y:S01]  /*7570*/  HMMA.16816.F32.BF16 R124, R4, R18, R12 ;  /* 0x00000012047c723c */ /* 0x000fe2000004180c */
[----:B------:R-:W2:Y:S01]  /*7580*/  MUFU.EX2 R12, R24 ;  /* 0x00000018000c7308 */ /* 0x000ea20000000800 */
[----:B-1----:R-:W-:Y:S01]  /*7590*/  F2FP.BF16.PACK_AB R129, R20, R22 ;  /* 0x000000161481723e */ /* 0x002fe200000010ff */
[C---:B--2---:R-:W-:Y:S01]  /*75a0*/  FADD.FTZ R0, R12.reuse, R0 ;  /* 0x000000000c007221 */ /* 0x044fe20000010000 */
[----:B------:R-:W-:-:S02]  /*75b0*/  F2FP.BF16.PACK_AB R130, R12, R17 ;  /* 0x000000110c82723e */ /* 0x000fc400000010ff */
[----:B------:R-:W1:Y:S04]  /*75c0*/  LDSM.16.MT88.4 R12, [R246+0x4800] ;  /* 0x00480000f60c783b */ /* 0x000e680000004200 */
[----:B------:R2:W-:Y:S01]  /*75d0*/  STL [R1+0x60], R0 ;  /* 0x0000600001007387 */ /* 0x0005e20000100800 */
[C---:B------:R-:W-:Y:S08]  /*75e0*/  HMMA.16816.F32.BF16 R152, R128.reuse, R148, R152 ;  /* 0x000000948098723c */ /* 0x040ff00000041898 */
[C---:B------:R-:W-:Y:S08]  /*75f0*/  HMMA.16816.F32.BF16 R160, R128.reuse, R156, R160 ;  /* 0x0000009c80a0723c */ /* 0x040ff000000418a0 */
[----:B------:R-:W-:Y:S01]  /*7600*/  HMMA.16816.F32.BF16 R148, R128, R150, R32 ;  /* 0x000000968094723c */ /* 0x000fe20000041820 */
[----:B------:R-:W3:Y:S01]  /*7610*/  LDSM.16.MT88.4 R32, [R246+0x1000] ;  /* 0x00100000f620783b */ /* 0x000ee20000004200 */
[----:B--2---:R-:W-:-:S06]  /*7620*/  FADD.FTZ R0, R22, R2 ;  /* 0x0000000216007221 */ /* 0x004fcc0000010000 */
        /* <DEDUP_REMOVED lines=9> */
[C---:B------:R-:W-:Y:S01]  /*76c0*/  HMMA.16816.F32.BF16 R68, R128.reuse, R72, R80 ;  /* 0x000000488044723c */ /* 0x040fe20000041850 */
[----:B------:R-:W-:Y:S07]  /*76d0*/  LDSM.16.MT88.4 R80, [R245+0x4000] ;  /* 0x00400000f550783b */ /* 0x000fee0000004200 */
[C---:B---3--:R-:W-:Y:S01]  /*76e0*/  HMMA.16816.F32.BF16 R28, R128.reuse, R32, R40 ;  /* 0x00000020801c723c */ /* 0x048fe20000041828 */
[----:B------:R-:W3:Y:S04]  /*76f0*/  LDSM.16.MT88.4 R40, [R243+0x2800] ;  /* 0x00280000f328783b */ /* 0x000ee80000004200 */
[----:B-1----:R-:W5:Y:S03]  /*7700*/  LDL R0, [R1+0xac] ;  /* 0x0000ac0001007983 */ /* 0x002f660000100800 */
[----:B--2---:R-:W-:Y:S08]  /*7710*/  HMMA.16816.F32.BF16 R144, R128, R140, R144 ;  /* 0x0000008c8090723c */ /* 0x004ff00000041890 */
[----:B----4-:R-:W-:Y:S01]  /*7720*/  HMMA.16816.F32.BF16 R16, R4, R8, R16 ;  /* 0x000000080410723c */ /* 0x010fe20000041810 */
[----:B------:R-:W2:Y:S04]  /*7730*/  LDL.LU R8, [R1+0x58] ;  /* 0x0000580001087983 */ /* 0x000ea80000300800 */
[----:B------:R-:W4:Y:S03]  /*7740*/  LDL.LU R3, [R1+0x38] ;  /* 0x0000380001037983 */ /* 0x000f260000300800 */
[C---:B------:R-:W-:Y:S01]  /*7750*/  HMMA.16816.F32.BF16 R72, R128.reuse, R74, R88 ;  /* 0x0000004a8048723c */ /* 0x040fe20000041858 */
[----:B------:R-:W1:Y:S07]  /*7760*/  LDSM.16.MT88.4 R88, [R244+0x4000] ;  /* 0x00400000f458783b */ /* 0x000e6e0000004200 */
[C---:B------:R-:W-:Y:S01]  /*7770*/  HMMA.16816.F32.BF16 R140, R128.reuse, R142, R48 ;  /* 0x0000008e808c723c */ /* 0x040fe20000041830 */
[----:B------:R-:W1:Y:S07]  /*7780*/  LDSM.16.MT88.4 R48, [R245+0x2800] ;  /* 0x00280000f530783b */ /* 0x000e6e0000004200 */
[C---:B------:R-:W-:Y:S08]  /*7790*/  HMMA.16816.F32.BF16 R32, R128.reuse, R34, R36 ;  /* 0x000000228020723c */ /* 0x040ff00000041824 */
[C---:B---3--:R-:W-:Y:S08]  /*77a0*/  HMMA.16816.F32.BF16 R36, R128.reuse, R40, R52 ;  /* 0x000000288024723c */ /* 0x048ff00000041834 */
[C---:B------:R-:W-:Y:S08]  /*77b0*/  HMMA.16816.F32.BF16 R76, R128.reuse, R80, R76 ;  /* 0x00000050804c723c */ /* 0x040ff0000004184c */
[C---:B------:R-:W-:Y:S08]  /*77c0*/  HMMA.16816.F32.BF16 R40, R128.reuse, R42, R44 ;  /* 0x0000002a8028723c */ /* 0x040ff0000004182c */
[C---:B-1----:R-:W-:Y:S08]  /*77d0*/  HMMA.16816.F32.BF16 R84, R128.reuse, R88, R84 ;  /* 0x000000588054723c */ /* 0x042ff00000041854 */
[C---:B------:R-:W-:Y:S01]  /*77e0*/  HMMA.16816.F32.BF16 R88, R128.reuse, R90, R104 ;  /* 0x0000005a8058723c */ /* 0x040fe20000041868 */
[----:B------:R-:W1:Y:S07]  /*77f0*/  LDSM.16.MT88.4 R104, [R243+0x5800] ;  /* 0x00580000f368783b */ /* 0x000e6e0000004200 */
[C---:B------:R-:W-:Y:S01]  /*7800*/  HMMA.16816.F32.BF16 R80, R128.reuse, R82, R96 ;  /* 0x000000528050723c */ /* 0x040fe20000041860 */
[----:B------:R-:W3:Y:S07]  /*7810*/  LDSM.16.MT88.4 R96, [R246+0x4000] ;  /* 0x00400000f660783b */ /* 0x000eee0000004200 */
[----:B------:R-:W-:Y:S01]  /*7820*/  HMMA.16816.F32.BF16 R44, R128, R48, R56 ;  /* 0x00000030802c723c */ /* 0x000fe20000041838 */
[----:B------:R-:W3:Y:S07]  /*7830*/  LDSM.16.MT88.4 R56, [R244+0x2800] ;  /* 0x00280000f438783b */ /* 0x000eee0000004200 */
[----:B------:R-:W-:Y:S01]  /*7840*/  HMMA.16816.F32.BF16 R12, R4, R10, R12 ;  /* 0x0000000a040c723c */ /* 0x000fe2000004180c */
[----:B------:R-:W-:Y:S07]  /*7850*/  LDSM.16.MT88.4 R4, [R246+0x5800] ;  /* 0x00580000f604783b */ /* 0x000fee0000004200 */
[C---:B-1----:R-:W-:Y:S08]  /*7860*/  HMMA.16816.F32.BF16 R100, R128.reuse, R104, R100 ;  /* 0x000000688064723c */ /* 0x042ff00000041864 */
[C---:B------:R-:W-:Y:S01]  /*7870*/  HMMA.16816.F32.BF16 R104, R128.reuse, R106, R120 ;  /* 0x0000006a8068723c */ /* 0x040fe20000041878 */
[----:B------:R-:W1:Y:S07]  /*7880*/  LDSM.16.MT88.4 R120, [R244+0x5800] ;  /* 0x00580000f478783b */ /* 0x000e6e0000004200 */
[C---:B---3--:R-:W-:Y:S08]  /*7890*/  HMMA.16816.F32.BF16 R92, R128.reuse, R96, R92 ;  /* 0x00000060805c723c */ /* 0x048ff0000004185c */
[C---:B------:R-:W-:Y:S01]  /*78a0*/  HMMA.16816.F32.BF16 R52, R128.reuse, R56, R64 ;  /* 0x000000388034723c */ /* 0x040fe20000041840 */
[----:B------:R-:W3:Y:S07]  /*78b0*/  LDSM.16.MT88.4 R64, [R246+0x2800] ;  /* 0x00280000f640783b */ /* 0x000eee0000004200 */
[----:B------:R-:W-:Y:S01]  /*78c0*/  HMMA.16816.F32.BF16 R96, R128, R98, R112 ;  /* 0x000000628060723c */ /* 0x000fe20000041870 */
[----:B------:R-:W3:Y:S01]  /*78d0*/  LDSM.16.MT88.4 R112, [R245+0x5800] ;  /* 0x00580000f570783b */ /* 0x000ee20000004200 */
[----:B------:R-:W-:-:S04]  /*78e0*/  MOV R2, c[0x0][0x2c4] ;  /* 0x0000b10000027a02 */ /* 0x000fc80000000f00 */
[----:B------:R-:W-:Y:S02]  /*78f0*/  ISETP.NE.AND P1, PT, R2, 0x1, PT ;  /* 0x000000010200780c */ /* 0x000fe40003f25270 */
[----:B------:R-:W-:Y:S01]  /*7900*/  MOV R9, c[0x0][0x32c] ;  /* 0x0000cb0000097a02 */ /* 0x000fe20000000f00 */
[C---:B-1----:R-:W-:Y:S08]  /*7910*/  HMMA.16816.F32.BF16 R116, R128.reuse, R120, R116 ;  /* 0x000000788074723c */ /* 0x042ff00000041874 */
[C---:B------:R-:W-:Y:S08]  /*7920*/  HMMA.16816.F32.BF16 R120, R128.reuse, R122, R124 ;  /* 0x0000007a8078723c */ /* 0x040ff0000004187c */
[C---:B------:R-:W-:Y:S08]  /*7930*/  HMMA.16816.F32.BF16 R124, R128.reuse, R4, R16 ;  /* 0x00000004807c723c */ /* 0x040ff00000041810 */
[C---:B---3--:R-:W-:Y:S08]  /*7940*/  HMMA.16816.F32.BF16 R60, R128.reuse, R64, R60 ;  /* 0x00000040803c723c */ /* 0x048ff0000004183c */
[C---:B------:R-:W-:Y:S08]  /*7950*/  HMMA.16816.F32.BF16 R108, R128.reuse, R112, R108 ;  /* 0x00000070806c723c */ /* 0x040ff0000004186c */
[C---:B------:R-:W-:Y:S08]  /*7960*/  HMMA.16816.F32.BF16 R48, R128.reuse, R50, R180 ;  /* 0x000000328030723c */ /* 0x040ff000000418b4 */
[C---:B------:R-:W-:Y:S08]  /*7970*/  HMMA.16816.F32.BF16 R56, R128.reuse, R58, R176 ;  /* 0x0000003a8038723c */ /* 0x040ff000000418b0 */
[C---:B------:R-:W-:Y:S08]  /*7980*/  HMMA.16816.F32.BF16 R64, R128.reuse, R66, R172 ;  /* 0x000000428040723c */ /* 0x040ff000000418ac */
[C---:B------:R-:W-:Y:S08]  /*7990*/  HMMA.16816.F32.BF16 R112, R128.reuse, R114, R136 ;  /* 0x000000728070723c */ /* 0x040ff00000041888 */
[----:B------:R-:W-:Y:S01]  /*79a0*/  HMMA.16816.F32.BF16 R128, R128, R6, R12 ;  /* 0x000000068080723c */ /* 0x000fe2000004180c */
[----:B-----5:R-:W-:-:S05]  /*79b0*/  @P1 IMAD.HI.U32 R2, R0, c[0x0][0x2c8], RZ ;  /* 0x0000b20000021a27 */ /* 0x020fca00078e00ff */
[----:B------:R-:W-:Y:S02]  /*79c0*/  @P1 SHF.R.U32.HI R0, RZ, c[0x0][0x2cc], R2 ;  /* 0x0000b300ff001a19 */ /* 0x000fe40000011602 */
[----:B------:R-:W-:Y:S02]  /*79d0*/  ISETP.GE.AND P1, PT, R9, 0x1, PT ;  /* 0x000000010900780c */ /* 0x000fe40003f26270 */
[----:B----4-:R-:W-:-:S05]  /*79e0*/  IADD3 R4, R3, -0x2, RZ ;  /* 0xfffffffe03047810 */ /* 0x010fca0007ffe0ff */
[----:B------:R1:W-:Y:S01]  /*79f0*/  STL [R1+0x38], R4 ;  /* 0x0000380401007387 */ /* 0x0003e20000100800 */
[----:B--2---:R-:W-:-:S04]  /*7a00*/  IADD3 R0, R8, R0, RZ ;  /* 0x0000000008007210 */ /* 0x004fc80007ffe0ff */
[----:B------:R-:W-:Y:S01]  /*7a10*/  IADD3 R3, R0, c[0x0][0x328], RZ ;  /* 0x0000ca0000037a10 */ /* 0x000fe20007ffe0ff */
[----:B------:R-:W-:Y:S05]  /*7a20*/  @!P1 BRA `(.L_x_501) ;  /* 0x0000013000009947 */ /* 0x000fea0003800000 */
[C---:B------:R-:W-:Y:S01]  /*7a30*/  ISETP.GT.AND P0, PT, R0.reuse, RZ, PT ;  /* 0x000000ff0000720c */ /* 0x040fe20003f04270 */
[----:B------:R-:W-:Y:S01]  /*7a40*/  BSSY B0, `(.L_x_502) ;  /* 0x000000e000007945 */ /* 0x000fe20003800000 */
[----:B------:R-:W-:-:S11]  /*7a50*/  IADD3 R2, R0, -0x1, RZ ;  /* 0xffffffff00027810 */ /* 0x000fd60007ffe0ff */
[----:B------:R-:W-:Y:S05]  /*7a60*/  @P0 BRA `(.L_x_503) ;  /* 0x0000007000000947 */ /* 0x000fea0003800000 */
[----:B------:R-:W-:Y:S02]  /*7a70*/  IMAD.MOV.U32 R2, RZ, RZ, 0x1 ;  /* 0x00000001ff027424 */ /* 0x000fe400078e00ff */
[----:B------:R-:W-:-:S03]  /*7a80*/  IMAD.MOV R0, RZ, RZ, -R0 ;  /* 0x000000ffff007224 */ /* 0x000fc600078e0a00 */
[----:B------:R-:W-:-:S13]  /*7a90*/  ISETP.NE.AND P0, PT, R2, c[0x0][0x32c], PT ;  /* 0x0000cb0002007a0c */ /* 0x000fda0003f05270 */
[----:B------:R-:W-:-:S05]  /*7aa0*/  @P0 IMAD.HI.U32 R2, R0, c[0x0][0x330], RZ ;  /* 0x0000cc0000020a27 */ /* 0x000fca00078e00ff */
[----:B------:R-:W-:-:S04]  /*7ab0*/  @P0 SHF.R.U32.HI R0, RZ, c[0x0][0x334], R2 ;  /* 0x0000cd00ff000a19 */ /* 0x000fc80000011602 */
[----:B------:R-:W-:Y:S01]  /*7ac0*/  LOP3.LUT R2, RZ, R0, RZ, 0x33, !PT ;  /* 0x00000000ff027212 */ /* 0x000fe200078e33ff */
[----:B------:R-:W-:Y:S05]  /*7ad0*/  BRA `(.L_x_504) ;  /* 0x0000004000007947 */ /* 0x000fea0003800000 */
.L_x_503:
[----:B------:R-:W-:-:S04]  /*7ae0*/  MOV R0, 0x1 ;  /* 0x0000000100007802 */ /* 0x000fc80000000f00 */
[----:B------:R-:W-:-:S13]  /*7af0*/  ISETP.NE.AND P0, PT, R0, c[0x0][0x32c], PT ;  /* 0x0000cb0000007a0c */ /* 0x000fda0003f05270 */
[----:B------:R-:W-:-:S05]  /*7b00*/  @P0 IMAD.HI.U32 R0, R2, c[0x0][0x330], RZ ;  /* 0x0000cc0002000a27 */ /* 0x000fca00078e00ff */
[----:B------:R-:W-:Y:S02]  /*7b10*/  @P0 SHF.R.U32.HI R2, RZ, c[0x0][0x334], R0 ;  /* 0x0000cd00ff020a19 */ /* 0x000fe40000011600 */
.L_x_504:
[----:B------:R-:W-:Y:S05]  /*7b20*/  BSYNC B0 ;  /* 0x0000000000007941 */ /* 0x000fea0003800000 */
.L_x_502:
[----:B------:R-:W-:-:S05]  /*7b30*/  MOV R0, c[0x0][0x32c] ;  /* 0x0000cb0000007a02 */ /* 0x000fca0000000f00 */
[----:B------:R-:W-:-:S05]  /*7b40*/  IMAD R2, R2, R0, c[0x0][0x32c] ;  /* 0x0000cb0002027624 */ /* 0x000fca00078e0200 */
[----:B------:R-:W-:-:S04]  /*7b50*/  IMNMX R3, R3, R2, PT ;  /* 0x0000000203037217 */ /* 0x000fc80003800200 */
.L_x_501:
[----:B------:R-:W2:Y:S01]  /*7b60*/  LDL R2, [R1+0x70] ;  /* 0x0000700001027983 */ /* 0x000ea20000100800 */
[----:B------:R-:W-:-:S05]  /*7b70*/  IMAD.HI R3, R3, 0x2aaaaaab, RZ ;  /* 0x2aaaaaab03037827 */ /* 0x000fca00078e02ff */
[----:B------:R-:W-:-:S04]  /*7b80*/  SHF.R.U32.HI R0, RZ, 0x1f, R3 ;  /* 0x0000001fff007819 */ /* 0x000fc80000011603 */
[----:B------:R-:W-:-:S04]  /*7b90*/  LEA.HI.SX32 R3, R3, R0, 0x1d ;  /* 0x0000000003037211 */ /* 0x000fc800078feaff */
[----:B--2---:R-:W-:-:S04]  /*7ba0*/  IMNMX R2, R2, R3, !PT ;  /* 0x0000000302027217 */ /* 0x004fc80007800200 */
[----:B------:R-:W-:Y:S01]  /*7bb0*/  ISETP.GE.AND P0, PT, R4, R2, PT ;  /* 0x000000020400720c */ /* 0x000fe20003f06270 */
[----:B------:R2:W-:-:S12]  /*7bc0*/  STL [R1+0x80], R2 ;  /* 0x0000800201007387 */ /* 0x0005d80000100800 */
[----:B------:R-:W-:Y:S05]  /*7bd0*/  @!P0 BRA `(.L_x_505) ;  /* 0x00003f0000008947 */ /* 0x000fea0003800000 */
[----:B------:R-:W-:Y:S02]  /*7be0*/  MOV R0, R4 ;  /* 0x0000000400007202 */ /* 0x000fe40000000f00 */
[----:B------:R-:W-:Y:S02]  /*7bf0*/  MOV R136, R133 ;  /* 0x0000008500887202 */ /* 0x000fe40000000f00 */
[----:B------:R-:W-:Y:S01]  /*7c00*/  MOV R135, R134 ;  /* 0x0000008600877202 */ /* 0x000fe20000000f00 */
[----:B------:R3:W-:Y:S04]  /*7c10*/  STL [R1+0x38], R0 ;  /* 0x0000380001007387 */ /* 0x0007e80000100800 */
.L_x_528:
[----:B-1----:R-:W4:Y:S01]  /*7c20*/  LDL R4, [R1+0x14] ;  /* 0x0000140001047983 */ /* 0x002f220000100800 */
[----:B------:R-:W-:Y:S04]  /*7c30*/  DEPBAR.LE SB0, 0x0 ;  /* 0x000080000000791a */ /* 0x000fe80000000000 */
[----:B--2---:R-:W2:Y:S01]  /*7c40*/  LDL R2, [R1+0x38] ;  /* 0x0000380001027983 */ /* 0x004ea20000100800 */
[----:B------:R-:W-:Y:S01]  /*7c50*/  WARPSYNC 0xffffffff ;  /* 0xffffffff00007948 */ /* 0x000fe20003800000 */
[----:B------:R-:W-:Y:S02]  /*7c60*/  BSSY B0, `(.L_x_506) ;  /* 0x0000060000007945 */ /* 0x000fe40003800000 */
[----:B------:R-:W5:Y:S04]  /*7c70*/  LDL R3, [R1+0x18] ;  /* 0x0000180001037983 */ /* 0x000f680000100800 */
[----:B---3--:R-:W2:Y:S04]  /*7c80*/  LDL R0, [R1+0x70] ;  /* 0x0000700001007983 */ /* 0x008ea80000100800 */
[----:B------:R-:W-:Y:S06]  /*7c90*/  BAR.SYNC.DEFER_BLOCKING 0x0 ;  /* 0x0000000000007b1d */ /* 0x000fec0000010000 */
[----:B------:R1:W3:Y:S04]  /*7ca0*/  LDSM.16.M88.4 R8, [R240] ;  /* 0x00000000f008783b */ /* 0x0002e80000000200 */
[----:B------:R1:W1:Y:S04]  /*7cb0*/  LDSM.16.M88.4 R16, [R240+0x800] ;  /* 0x00080000f010783b */ /* 0x0002680000000200 */
[----:B------:R1:W1:Y:S04]  /*7cc0*/  LDSM.16.M88.4 R24, [R240+0x1000] ;  /* 0x00100000f018783b */ /* 0x0002680000000200 */
[----:B------:R1:W1:Y:S04]  /*7cd0*/  LDSM.16.M88.4 R172, [R247] ;  /* 0x00000000f7ac783b */ /* 0x0002680000000200 */
[----:B----4-:R4:W1:Y:S04]  /*7ce0*/  LDSM.16.M88.4 R176, [R4] ;  /* 0x0000000004b0783b */ /* 0x0108680000000200 */
[----:B-----5:R4:W1:Y:S01]  /*7cf0*/  LDSM.16.M88.4 R180, [R3] ;  /* 0x0000000003b4783b */ /* 0x0208620000000200 */
[----:B--2---:R-:W-:Y:S11]  /*7d00*/  ISETP.GT.AND P0, PT, R0, R2, PT ;  /* 0x000000020000720c */ /* 0x004ff60003f04270 */
[----:B------:R-:W-:Y:S02]  /*7d10*/  @!UPT UIADD3 URZ, URZ, URZ, URZ ;  /* 0x0000003f3f3ff290 */ /* 0x000fe4000fffe03f */
[----:B------:R-:W-:-:S05]  /*7d20*/  @P0 BRA `(.L_x_507) ;  /* 0x0000053000000947 */ /* 0x000fca0003800000 */
[----:B---34-:R-:W2:Y:S04]  /*7d30*/  LDL R4, [R1+0x34] ;  /* 0x0000340001047983 */ /* 0x018ea80000100800 */
[----:B------:R-:W3:Y:S04]  /*7d40*/  LDL R12, [R1+0x30] ;  /* 0x00003000010c7983 */ /* 0x000ee80000100800 */
[----:B------:R-:W4:Y:S04]  /*7d50*/  LDL.64 R6, [R1+0x98] ;  /* 0x0000980001067983 */ /* 0x000f280000100a00 */
[----:B------:R-:W5:Y:S01]  /*7d60*/  LDL R5, [R1+0xa4] ;  /* 0x0000a40001057983 */ /* 0x000f620000100800 */
[----:B--2---:R-:W-:Y:S01]  /*7d70*/  IMAD.WIDE.U32 R2, R4, c[0x0][0x208], RZ ;  /* 0x0000820004027a25 */ /* 0x004fe200078e00ff */
[----:B------:R-:W-:Y:S05]  /*7d80*/  SHF.R.S32.HI R0, RZ, 0x1f, R4 ;  /* 0x0000001fff007819 */ /* 0x000fea0000011404 */
[----:B------:R-:W-:Y:S04]  /*7d90*/  IMAD R0, R0, c[0x0][0x208], RZ ;  /* 0x0000820000007a24 */ /* 0x000fe800078e02ff */
[----:B------:R-:W-:Y:S05]  /*7da0*/  IMAD R0, R4, c[0x0][0x20c], R0 ;  /* 0x0000830004007a24 */ /* 0x000fea00078e0200 */
[----:B------:R-:W-:Y:S02]  /*7db0*/  IADD3 R3, R3, R0, RZ ;  /* 0x0000000003037210 */ /* 0x000fe40007ffe0ff */
[----:B---3--:R-:W-:Y:S03]  /*7dc0*/  SHF.R.S32.HI R0, RZ, 0x1f, R12 ;  /* 0x0000001fff007819 */ /* 0x008fe6000001140c */
[----:B------:R-:W-:Y:S04]  /*7dd0*/  IMAD.WIDE.U32 R2, R12, c[0x0][0x218], R2 ;  /* 0x000086000c027a25 */ /* 0x000fe800078e0002 */
[----:B------:R-:W-:Y:S01]  /*7de0*/  IMAD R4, R0, c[0x0][0x218], RZ ;  /* 0x0000860000047a24 */ /* 0x000fe200078e02ff */
[----:B----4-:R-:W-:Y:S03]  /*7df0*/  IADD3 R0, P0, R6, R2, RZ ;  /* 0x0000000206007210 */ /* 0x010fe60007f1e0ff */
[----:B------:R-:W-:Y:S05]  /*7e00*/  IMAD R4, R12, c[0x0][0x21c], R4 ;  /* 0x000087000c047a24 */ /* 0x000fea00078e0204 */
[----:B-----5:R-:W-:Y:S02]  /*7e10*/  IADD3.X R2, R5, R3, R4, P0, !PT ;  /* 0x0000000305027210 */ /* 0x020fe400007fe404 */
[C---:B------:R-:W-:Y:S04]  /*7e20*/  LEA R12, P0, R0.reuse, c[0x0][0x1f8], 0x1 ;  /* 0x00007e00000c7a11 */ /* 0x040fe800078008ff */
[----:B------:R-:W-:Y:S01]  /*7e30*/  LEA.HI.X R5, R0, c[0x0][0x1fc], R2, 0x1, P0 ;  /* 0x00007f0000057a11 */ /* 0x000fe200000f0c02 */
[----:B------:R-:W-:-:S06]  /*7e40*/  BRA.DIV ~URZ, `(.L_x_508) ;  /* 0x00011aa27f007947 */ /* 0x000fcc000b800000 */
[----:B------:R2:W3:Y:S02]  /*7e50*/  SHFL.IDX PT, R4, R5, RZ, 0x181f ;  /* 0x00181fff05047589 */ /* 0x0004e400000e0000 */
.L_x_645:
[----:B------:R-:W-:-:S05]  /*7e60*/  BRA.DIV ~URZ, `(.L_x_509) ;  /* 0x00011b127f007947 */ /* 0x000fca000b800000 */
[----:B------:R4:W2:Y:S02]  /*7e70*/  SHFL.IDX PT, R0, R12, RZ, 0x181f ;  /* 0x00181fff0c007589 */ /* 0x0008a400000e0000 */
.L_x_646:
[----:B------:R-:W5:Y:S04]  /*7e80*/  LDL R7, [R1+0x3c] ;  /* 0x00003c0001077983 */ /* 0x000f680000100800 */
[----:B----4-:R-:W4:Y:S04]  /*7e90*/  LDL R6, [R1+0xc8] ;  /* 0x0000c80001067983 */ /* 0x010f280000100800 */
[----:B---3--:R-:W3:Y:S04]  /*7ea0*/  LDL R132, [R1+0x68] ;  /* 0x0000680001847983 */ /* 0x008ee80000100800 */
        /* <DEDUP_REMOVED lines=10> */
[----:B-----5:R-:W-:Y:S02]  /*7f50*/  ISETP.GE.AND P4, PT, R7, c[0x0][0x1d4], PT ;  /* 0x0000750007007a0c */ /* 0x020fe40003f86270 */
[----:B----4-:R-:W-:Y:S02]  /*7f60*/  IADD3 R6, P0, R0, R6, RZ ;  /* 0x0000000600067210 */ /* 0x010fe40007f1e0ff */
[----:B---3--:R-:W-:Y:S03]  /*7f70*/  ISETP.GE.AND P3, PT, R132, c[0x0][0x1d4], PT ;  /* 0x0000750084007a0c */ /* 0x008fe60003f66270 */
[----:B--2---:R-:W-:Y:S01]  /*7f80*/  IMAD.X R7, R4, 0x1, R3, P0 ;  /* 0x0000000104077824 */ /* 0x004fe200000e0603 */
[----:B------:R-:W-:Y:S05]  /*7f90*/  IADD3 R2, P0, R0, R2, RZ ;  /* 0x0000000200027210 */ /* 0x000fea0007f1e0ff */
[----:B------:R-:W-:Y:S01]  /*7fa0*/  IMAD.X R3, R4, 0x1, R133, P0 ;  /* 0x0000000104037824 */ /* 0x000fe200000e0685 */
[----:B------:R-:W-:Y:S01]  /*7fb0*/  @!PT LDS RZ, [RZ] ;  /* 0x00000000fffff984 */ /* 0x000fe20000000800 */
[----:B------:R-:W-:Y:S01]  /*7fc0*/  @!PT LDS RZ, [RZ] ;  /* 0x00000000fffff984 */ /* 0x000fe20000000800 */
[----:B------:R-:W-:Y:S01]  /*7fd0*/  @!PT LDS RZ, [RZ] ;  /* 0x00000000fffff984 */ /* 0x000fe20000000800 */
[----:B------:R2:W-:Y:S04]  /*7fe0*/  LDGSTS.E.BYPASS.LTC128B.128 [R13+0x4080], [R6.64], !P4 ;  /* 0x04080000060d7fae */ /* 0x0005e8000e101d46 */
[----:B------:R3:W-:Y:S01]  /*7ff0*/  LDGSTS.E.BYPASS.LTC128B.128 [R13+0x5880], [R2.64], !P3 ;  /* 0x05880000020d7fae */ /* 0x0007e2000d901d46 */
[----:B------:R-:W-:Y:S02]  /*8000*/  ISETP.GE.AND P2, PT, R22, c[0x0][0x1d4], PT ;  /* 0x0000750016007a0c */ /* 0x000fe40003f46270 */
[----:B------:R-:W-:Y:S02]  /*8010*/  ISETP.GE.AND P1, PT, R14, c[0x0][0x1d4], PT ;  /* 0x000075000e007a0c */ /* 0x000fe40003f26270 */
[----:B---3--:R-:W-:Y:S05]  /*8020*/  IADD3 R2, P0, R0, R23, RZ ;  /* 0x0000001700027210 */ /* 0x008fea0007f1e0ff */
[----:B------:R-:W-:Y:S02]  /*8030*/  IMAD.X R3, R4, 0x1, R20, P0 ;  /* 0x0000000104037824 */ /* 0x000fe400000e0614 */
[----:B------:R-:W3:Y:S04]  /*8040*/  S2R R20, SR_TID.X ;  /* 0x0000000000147919 */ /* 0x000ee80000002100 */
[----:B------:R4:W-:Y:S01]  /*8050*/  LDGSTS.E.BYPASS.LTC128B.128 [R13+0x7080], [R2.64], !P2 ;  /* 0x07080000020d7fae */ /* 0x0009e2000d101d46 */
[----:B---3--:R-:W-:Y:S02]  /*8060*/  ISETP.GT.AND P5, PT, R20, 0x7f, PT ;  /* 0x0000007f1400780c */ /* 0x008fe40003fa4270 */
[----:B----4-:R-:W-:Y:S05]  /*8070*/  IADD3 R2, P0, R0, R21, RZ ;  /* 0x0000001500027210 */ /* 0x010fea0007f1e0ff */
[----:B------:R-:W-:Y:S05]  /*8080*/  IMAD.X R3, R4, 0x1, R15, P0 ;  /* 0x0000000104037824 */ /* 0x000fea00000e060f */
[----:B------:R2:W-:Y:S01]  /*8090*/  LDGSTS.E.BYPASS.LTC128B.128 [R13+0x8880], [R2.64], !P1 ;  /* 0x08880000020d7fae */ /* 0x0005e2000c901d46 */
[----:B------:R-:W-:-:S05]  /*80a0*/  @P5 BRA `(.L_x_507) ;  /* 0x000001b000005947 */ /* 0x000fca0003800000 */
[----:B------:R-:W-:-:S05]  /*80b0*/  BRA.DIV ~URZ, `(.L_x_510) ;  /* 0x000119527f007947 */ /* 0x000fca000b800000 */
[----:B------:R3:W4:Y:S04]  /*80c0*/  SHFL.IDX PT, R4, R5, 0x1, 0x181f ;  /* 0x00381f0005047f89 */ /* 0x00072800000e0000 */
[----:B------:R3:W2:Y:S02]  /*80d0*/  SHFL.IDX PT, R0, R12, 0x1, 0x181f ;  /* 0x00381f000c007f89 */ /* 0x0006a400000e0000 */
.L_x_647:
[----:B--2---:R-:W2:Y:S04]  /*80e0*/  LDL R6, [R1+0xc8] ;  /* 0x0000c80001067983 */ /* 0x004ea80000100800 */
[----:B------:R-:W5:Y:S04]  /*80f0*/  LDL R3, [R1+0x40] ;  /* 0x0000400001037983 */ /* 0x000f680000100800 */
[----:B---3--:R-:W3:Y:S04]  /*8100*/  LDL R2, [R1+0xcc] ;  /* 0x0000cc0001027983 */ /* 0x008ee80000100800 */
[----:B----4-:R-:W4:Y:S04]  /*8110*/  LDL R20, [R1+0x44] ;  /* 0x0000440001147983 */ /* 0x010f280000100800 */
[----:B------:R-:W4:Y:S04]  /*8120*/  LDL R5, [R1+0x2c] ;  /* 0x00002c0001057983 */ /* 0x000f280000100800 */
[----:B------:R-:W4:Y:S04]  /*8130*/  LDL R15, [R1+0xc4] ;  /* 0x0000c400010f7983 */ /* 0x000f280000100800 */
[----:B------:R-:W4:Y:S04]  /*8140*/  LDL R14, [R1+0x48] ;  /* 0x00004800010e7983 */ /* 0x000f280000100800 */
[----:B------:R-:W4:Y:S04]  /*8150*/  LDL R13, [R1+0xb4] ;  /* 0x0000b400010d7983 */ /* 0x000f280000100800 */
[----:B------:R-:W4:Y:S01]  /*8160*/  LDL R12, [R1+0x4c] ;  /* 0x00004c00010c7983 */ /* 0x000f220000100800 */
[----:B--2---:R-:W-:Y:S05]  /*8170*/  IADD3 R6, P0, R0, R6, RZ ;  /* 0x0000000600067210 */ /* 0x004fea0007f1e0ff */
[----:B-----5:R-:W-:Y:S01]  /*8180*/  IMAD.X R7, R4, 0x1, R3, P0 ;  /* 0x0000000104077824 */ /* 0x020fe200000e0603 */
[----:B---3--:R-:W-:Y:S05]  /*8190*/  IADD3 R2, P0, R0, R2, RZ ;  /* 0x0000000200027210 */ /* 0x008fea0007f1e0ff */
[----:B----4-:R-:W-:Y:S01]  /*81a0*/  IMAD.X R3, R4, 0x1, R20, P0 ;  /* 0x0000000104037824 */ /* 0x010fe200000e0614 */
[----:B------:R-:W-:Y:S01]  /*81b0*/  @!PT LDS RZ, [RZ] ;  /* 0x00000000fffff984 */ /* 0x000fe20000000800 */
[----:B------:R-:W-:Y:S01]  /*81c0*/  @!PT LDS RZ, [RZ] ;  /* 0x00000000fffff984 */ /* 0x000fe20000000800 */
[----:B------:R-:W-:Y:S01]  /*81d0*/  @!PT LDS RZ, [RZ] ;  /* 0x00000000fffff984 */ /* 0x000fe20000000800 */
[----:B------:R2:W-:Y:S04]  /*81e0*/  LDGSTS.E.BYPASS.LTC128B.128 [R5+0x5080], [R6.64], !P4 ;  /* 0x0508000006057fae */ /* 0x0005e8000e101d46 */
[----:B------:R3:W-:Y:S02]  /*81f0*/  LDGSTS.E.BYPASS.LTC128B.128 [R5+0x6880], [R2.64], !P3 ;  /* 0x0688000002057fae */ /* 0x0007e4000d901d46 */
[----:B---3--:R-:W-:Y:S05]  /*8200*/  IADD3 R2, P0, R0, R15, RZ ;  /* 0x0000000f00027210 */ /* 0x008fea0007f1e0ff */
[----:B------:R-:W-:Y:S05]  /*8210*/  IMAD.X R3, R4, 0x1, R14, P0 ;  /* 0x0000000104037824 */ /* 0x000fea00000e060e */
[----:B------:R3:W-:Y:S02]  /*8220*/  LDGSTS.E.BYPASS.LTC128B.128 [R5+0x8080], [R2.64], !P2 ;  /* 0x0808000002057fae */ /* 0x0007e4000d101d46 */
[----:B---3--:R-:W-:Y:S05]  /*8230*/  IADD3 R2, P0, R0, R13, RZ ;  /* 0x0000000d00027210 */ /* 0x008fea0007f1e0ff */
[----:B------:R-:W-:Y:S05]  /*8240*/  IMAD.X R3, R4, 0x1, R12, P0 ;  /* 0x0000000104037824 */ /* 0x000fea00000e060c */
[----:B------:R2:W-:Y:S03]  /*8250*/  LDGSTS.E.BYPASS.LTC128B.128 [R5+0x9880], [R2.64], !P1 ;  /* 0x0988000002057fae */ /* 0x0005e6000c901d46 */
.L_x_507:
[----:B---3--:R-:W-:Y:S05]  /*8260*/  BSYNC B0 ;  /* 0x0000000000007941 */ /* 0x008fea0003800000 */
.L_x_506:
[----:B------:R-:W0:Y:S01]  /*8270*/  LDGDEPBAR ;  /* 0x00000000000079af */ /* 0x000e220000000000 */
[----:B------:R-:W-:Y:S01]  /*8280*/  WARPSYNC 0xffffffff ;  /* 0xffffffff00007948 */ /* 0x000fe20003800000 */
[C---:B--2-4-:R-:W-:Y:S01]  /*8290*/  HMMA.16816.F32.BF16 R4, R164.reuse, R8, RZ ;  /* 0x00000008a404723c */ /* 0x054fe200000418ff */
[----:B------:R-:W-:Y:S03]  /*82a0*/  BSSY B0, `(.L_x_511) ;  /* 0x0000110000007945 */ /* 0x000fe60003800000 */
[----:B------:R-:W2:Y:S04]  /*82b0*/  LDL R2, [R1+0x38] ;  /* 0x0000380001027983 */ /* 0x000ea80000100800 */
[C---:B------:R-:W-:Y:S02]  /*82c0*/  HMMA.16816.F32.BF16 R8, R164.reuse, R10, RZ ;  /* 0x0000000aa408723c */ /* 0x040fe400000418ff */
[----:B------:R-:W3:Y:S06]  /*82d0*/  LDL R0, [R1] ;  /* 0x0000000001007983 */ /* 0x000eec0000100800 */
[C---:B-1----:R-:W-:Y:S01]  /*82e0*/  HMMA.16816.F32.BF16 R12, R164.reuse, R16, RZ ;  /* 0x00000010a40c723c */ /* 0x042fe200000418ff */
[----:B------:R-:W4:Y:S06]  /*82f0*/  LDL R132, [R1+0x4] ;  /* 0x0000040001847983 */ /* 0x000f2c0000100800 */
[----:B------:R-:W5:Y:S01]  /*8300*/  LDL R3, [R1+0x8] ;  /* 0x0000080001037983 */ /* 0x000f620000100800 */
[C---:B------:R-:W-:Y:S08]  /*8310*/  HMMA.16816.F32.BF16 R16, R164.reuse, R18, RZ ;  /* 0x00000012a410723c */ /* 0x040ff000000418ff */
[C---:B------:R-:W-:Y:S08]  /*8320*/  HMMA.16816.F32.BF16 R20, R164.reuse, R24, RZ ;  /* 0x00000018a414723c */ /* 0x040ff000000418ff */
[----:B------:R-:W-:Y:S08]  /*8330*/  HMMA.16816.F32.BF16 R24, R164, R26, RZ ;  /* 0x0000001aa418723c */ /* 0x000ff000000418ff */
[C---:B------:R-:W-:Y:S08]  /*8340*/  HMMA.16816.F32.BF16 R4, R168.reuse, R172, R4 ;  /* 0x000000aca804723c */ /* 0x040ff00000041804 */
[C---:B------:R-:W-:Y:S01]  /*8350*/  HMMA.16816.F32.BF16 R8, R168.reuse, R174, R8 ;  /* 0x000000aea808723c */ /* 0x040fe20000041808 */
[----:B------:R-:W1:Y:S07]  /*8360*/  LDSM.16.M88.4 R172, [R242] ;  /* 0x00000000f2ac783b */ /* 0x000e6e0000000200 */
[C---:B------:R-:W-:Y:S08]  /*8370*/  HMMA.16816.F32.BF16 R12, R168.reuse, R176, R12 ;  /* 0x000000b0a80c723c */ /* 0x040ff0000004180c */
[C---:B------:R-:W-:Y:S01]  /*8380*/  HMMA.16816.F32.BF16 R16, R168.reuse, R178, R16 ;  /* 0x000000b2a810723c */ /* 0x040fe20000041810 */
[----:B------:R-:W1:Y:S07]  /*8390*/  LDSM.16.M88.4 R176, [R242+0x800] ;  /* 0x00080000f2b0783b */ /* 0x000e6e0000000200 */
[C---:B------:R-:W-:Y:S08]  /*83a0*/  HMMA.16816.F32.BF16 R20, R168.reuse, R180, R20 ;  /* 0x000000b4a814723c */ /* 0x040ff00000041814 */
[----:B------:R-:W-:Y:S01]  /*83b0*/  HMMA.16816.F32.BF16 R24, R168, R182, R24 ;  /* 0x000000b6a818723c */ /* 0x000fe20000041818 */
[----:B------:R-:W1:Y:S07]  /*83c0*/  LDSM.16.M88.4 R180, [R242+0x1000] ;  /* 0x00100000f2b4783b */ /* 0x000e6e0000000200 */
[C---:B-1----:R-:W-:Y:S08]  /*83d0*/  HMMA.16816.F32.BF16 R4, R184.reuse, R172, R4 ;  /* 0x000000acb804723c */ /* 0x042ff00000041804 */
        /* <DEDUP_REMOVED lines=10> */
[----:B------:R-:W1:Y:S07]  /*8480*/  LDSM.16.M88.4 R172, [R240+0x1800] ;  /* 0x00180000f0ac783b */ /* 0x000e6e0000000200 */
        /* <DEDUP_REMOVED lines=11> */
[----:B------:R-:W1:Y:S07]  /*8540*/  LDSM.16.M88.4 R176, [R248] ;  /* 0x00000000f8b0783b */ /* 0x000e6e0000000200 */
[C---:B------:R-:W-:Y:S08]  /*8550*/  HMMA.16816.F32.BF16 R20, R192.reuse, R180, R20 ;  /* 0x000000b4c014723c */ /* 0x040ff00000041814 */
[----:B------:R-:W-:Y:S01]  /*8560*/  HMMA.16816.F32.BF16 R24, R192, R182, R24 ;  /* 0x000000b6c018723c */ /* 0x000fe20000041818 */
[----:B------:R-:W1:Y:S07]  /*8570*/  LDSM.16.M88.4 R180, [R249] ;  /* 0x00000000f9b4783b */ /* 0x000e6e0000000200 */
[C---:B-1----:R-:W-:Y:S08]  /*8580*/  HMMA.16816.F32.BF16 R4, R196.reuse, R172, R4 ;  /* 0x000000acc404723c */ /* 0x042ff00000041804 */
[C---:B------:R-:W-:Y:S01]  /*8590*/  HMMA.16816.F32.BF16 R8, R196.reuse, R174, R8 ;  /* 0x000000aec408723c */ /* 0x040fe20000041808 */
[----:B------:R-:W1:Y:S07]  /*85a0*/  LDSM.16.M88.4 R172, [R242+0x1800] ;  /* 0x00180000f2ac783b */ /* 0x000e6e0000000200 */
[C---:B------:R-:W-:Y:S08]  /*85b0*/  HMMA.16816.F32.BF16 R12, R196.reuse, R176, R12 ;  /* 0x000000b0c40c723c */ /* 0x040ff0000004180c */
        /* <DEDUP_REMOVED lines=8> */
[C---:B--2---:R-:W-:Y:S08]  /*8640*/  HMMA.16816.F32.BF16 R12, R200.reuse, R176, R12 ;  /* 0x000000b0c80c723c */ /* 0x044ff0000004180c */
[C---:B------:R-:W-:Y:S01]  /*8650*/  HMMA.16816.F32.BF16 R16, R200.reuse, R178, R16 ;  /* 0x000000b2c810723c */ /* 0x040fe20000041810 */
[----:B------:R-:W2:Y:S07]  /*8660*/  LDSM.16.M88.4 R176, [R241+0x2000] ;  /* 0x00200000f1b0783b */ /* 0x000eae0000000200 */
[C---:B---3--:R-:W-:Y:S08]  /*8670*/  HMMA.16816.F32.BF16 R20, R200.reuse, R180, R20 ;  /* 0x000000b4c814723c */ /* 0x048ff00000041814 */
        /* <DEDUP_REMOVED lines=13> */
[----:B------:R1:W4:Y:S07]  /*8750*/  LDSM.16.M88.4 R172, [R0] ;  /* 0x0000000000ac783b */ /* 0x00032e0000000200 */
[C---:B--2---:R-:W-:Y:S08]  /*8760*/  HMMA.16816.F32.BF16 R12, R208.reuse, R176, R12 ;  /* 0x000000b0d00c723c */ /* 0x044ff0000004180c */
[C---:B------:R-:W-:Y:S01]  /*8770*/  HMMA.16816.F32.BF16 R16, R208.reuse, R178, R16 ;  /* 0x000000b2d010723c */ /* 0x040fe20000041810 */
[----:B------:R-:W2:Y:S07]  /*8780*/  LDSM.16.M88.4 R176, [R251] ;  /* 0x00000000fbb0783b */ /* 0x000eae0000000200 */
[C---:B---3--:R-:W-:Y:S01]  /*8790*/  HMMA.16816.F32.BF16 R20, R208.reuse, R180, R20 ;  /* 0x000000b4d014723c */ /* 0x048fe20000041814 */
[----:B-1----:R-:W3:Y:S07]  /*87a0*/  LDL R0, [R1+0xc] ;  /* 0x00000c0001007983 */ /* 0x002eee0000100800 */
[----:B------:R-:W-:Y:S01]  /*87b0*/  HMMA.16816.F32.BF16 R24, R208, R182, R24 ;  /* 0x000000b6d018723c */ /* 0x000fe20000041818 */
[----:B------:R-:W1:Y:S07]  /*87c0*/  LDSM.16.M88.4 R180, [R252] ;  /* 0x00000000fcb4783b */ /* 0x000e6e0000000200 */
        /* <DEDUP_REMOVED lines=25> */
[----:B------:R-:W-:Y:S08]  /*8960*/  HMMA.16816.F32.BF16 R24, R220, R182, R24 ;  /* 0x000000b6dc18723c */ /* 0x000ff00000041818 */
[C---:B----4-:R-:W-:Y:S08]  /*8970*/  HMMA.16816.F32.BF16 R4, R224.reuse, R172, R4 ;  /* 0x000000ace004723c */ /* 0x050ff00000041804 */
[C---:B------:R-:W-:Y:S01]  /*8980*/  HMMA.16816.F32.BF16 R8, R224.reuse, R174, R8 ;  /* 0x000000aee008723c */ /* 0x040fe20000041808 */
[----:B------:R-:W1:Y:S07]  /*8990*/  LDSM.16.M88.4 R172, [R240+0x5800] ;  /* 0x00580000f0ac783b */ /* 0x000e6e0000000200 */
[C---:B--2---:R-:W-:Y:S08]  /*89a0*/  HMMA.16816.F32.BF16 R12, R224.reuse, R176, R12 ;  /* 0x000000b0e00c723c */ /* 0x044ff0000004180c */
[C---:B------:R-:W-:Y:S01]  /*89b0*/  HMMA.16816.F32.BF16 R16, R224.reuse, R178, R16 ;  /* 0x000000b2e010723c */ /* 0x040fe20000041810 */
[----:B-----5:R-:W-:Y:S07]  /*89c0*/  LDSM.16.M88.4 R176, [R3] ;  /* 0x0000000003b0783b */ /* 0x020fee0000000200 */
[C---:B-1----:R-:W-:Y:S08]  /*89d0*/  HMMA.16816.F32.BF16 R20, R224.reuse, R172, R20 ;  /* 0x000000ace014723c */ /* 0x042ff00000041814 */
[----:B------:R-:W-:Y:S01]  /*89e0*/  HMMA.16816.F32.BF16 R24, R224, R174, R24 ;  /* 0x000000aee018723c */ /* 0x000fe20000041818 */
[----:B------:R-:W-:Y:S06]  /*89f0*/  LDSM.16.M88.4 R172, [R132] ;  /* 0x0000000084ac783b */ /* 0x000fec0000000200 */
[----:B---3--:R1:W2:Y:S06]  /*8a00*/  LDSM.16.M88.4 R180, [R0] ;  /* 0x0000000000b4783b */ /* 0x0082ac0000000200 */
[----:B-1----:R-:W3:Y:S01]  /*8a10*/  LDL R0, [R1+0x70] ;  /* 0x0000700001007983 */ /* 0x002ee20000100800 */
[C---:B--2---:R-:W-:Y:S08]  /*8a20*/  HMMA.16816.F32.BF16 R4, R228.reuse, R180, R4 ;  /* 0x000000b4e404723c */ /* 0x044ff00000041804 */
[C---:B------:R-:W-:Y:S01]  /*8a30*/  HMMA.16816.F32.BF16 R8, R228.reuse, R182, R8 ;  /* 0x000000b6e408723c */ /* 0x040fe20000041808 */
[----:B------:R-:W-:Y:S07]  /*8a40*/  LDSM.16.M88.4 R180, [R242+0x5000] ;  /* 0x00500000f2b4783b */ /* 0x000fee0000000200 */
[C---:B------:R-:W-:Y:S08]  /*8a50*/  HMMA.16816.F32.BF16 R12, R228.reuse, R172, R12 ;  /* 0x000000ace40c723c */ /* 0x040ff0000004180c */
[C---:B------:R-:W-:Y:S01]  /*8a60*/  HMMA.16816.F32.BF16 R16, R228.reuse, R174, R16 ;  /* 0x000000aee410723c */ /* 0x040fe20000041810 */
[----:B------:R-:W1:Y:S07]  /*8a70*/  LDSM.16.M88.4 R172, [R242+0x4800] ;  /* 0x00480000f2ac783b */ /* 0x000e6e0000000200 */
[C---:B------:R-:W-:Y:S08]  /*8a80*/  HMMA.16816.F32.BF16 R20, R228.reuse, R176, R20 ;  /* 0x000000b0e414723c */ /* 0x040ff00000041814 */
[----:B------:R-:W-:Y:S01]  /*8a90*/  HMMA.16816.F32.BF16 R24, R228, R178, R24 ;  /* 0x000000b2e418723c */ /* 0x000fe20000041818 */
[----:B------:R-:W-:Y:S07]  /*8aa0*/  LDSM.16.M88.4 R176, [R241+0x4800] ;  /* 0x00480000f1b0783b */ /* 0x000fee0000000200 */
[C---:B-1----:R-:W-:Y:S08]  /*8ab0*/  HMMA.16816.F32.BF16 R4, R232.reuse, R172, R4 ;  /* 0x000000ace804723c */ /* 0x042ff00000041804 */
[C---:B------:R-:W-:Y:S01]  /*8ac0*/  HMMA.16816.F32.BF16 R8, R232.reuse, R174, R8 ;  /* 0x000000aee808723c */ /* 0x040fe20000041808 */
[----:B------:R-:W1:Y:S07]  /*8ad0*/  LDSM.16.M88.4 R172, [R242+0x5800] ;  /* 0x00580000f2ac783b */ /* 0x000e6e0000000200 */
[C---:B------:R-:W-:Y:S08]  /*8ae0*/  HMMA.16816.F32.BF16 R12, R232.reuse, R180, R12 ;  /* 0x000000b4e80c723c */ /* 0x040ff0000004180c */
        /* <DEDUP_REMOVED lines=12> */
[----:B------:R-:W-:Y:S03]  /*8bb0*/  HMMA.16816.F32.BF16 R24, R236, R182, R24 ;  /* 0x000000b6ec18723c */ /* 0x000fe60000041818 */
[----:B---3--:R-:W-:Y:S11]  /*8bc0*/  ISETP.GT.AND P0, PT, R2, R0, PT ;  /* 0x000000000200720c */ /* 0x008ff60003f04270 */
[----:B------:R-:W-:Y:S02]  /*8bd0*/  @!UPT UIADD3 URZ, URZ, URZ, URZ ;  /* 0x0000003f3f3ff290 */ /* 0x000fe4000fffe03f */
[----:B------:R-:W-:-:S05]  /*8be0*/  @!P0 BRA `(.L_x_512) ;  /* 0x000007b000008947 */ /* 0x000fca0003800000 */
[----:B------:R-:W2:Y:S01]  /*8bf0*/  LDL R3, [R1+0x84] ;  /* 0x0000840001037983 */ /* 0x000ea20000100800 */
[----:B------:R-:W-:Y:S03]  /*8c00*/  IMAD.MOV.U32 R132, RZ, RZ, c[0x0][0x2b8] ;  /* 0x0000ae00ff847624 */ /* 0x000fe600078e00ff */
[----:B------:R-:W3:Y:S02]  /*8c10*/  LDL R0, [R1+0x174] ;  /* 0x0001740001007983 */ /* 0x000ee40000100800 */
[----:B------:R-:W-:Y:S02]  /*8c20*/  ISETP.NE.AND P2, PT, R132, 0x1, PT ;  /* 0x000000018400780c */ /* 0x000fe40003f45270 */
[----:B------:R-:W4:Y:S04]  /*8c30*/  LDL.64 R176, [R1+0x90] ;  /* 0x0000900001b07983 */ /* 0x000f280000100a00 */
[----:B------:R-:W5:Y:S04]  /*8c40*/  LDL R133, [R1+0xa8] ;  /* 0x0000a80001857983 */ /* 0x000f680000100800 */
[----:B------:R-:W4:Y:S04]  /*8c50*/  LDL.64 R138, [R1+0x88] ;  /* 0x00008800018a7983 */ /* 0x000f280000100a00 */
[----:B------:R-:W4:Y:S04]  /*8c60*/  LDL R134, [R1+0xa0] ;  /* 0x0000a00001867983 */ /* 0x000f280000100800 */
[----:B------:R-:W1:Y:S01]  /*8c70*/  S2R R137, SR_TID.X ;  /* 0x0000000000897919 */ /* 0x000e620000002100 */
[----:B---3--:R-:W-:Y:S01]  /*8c80*/  ISETP.GT.AND P1, PT, R0, 0x2f, PT ;  /* 0x0000002f0000780c */ /* 0x008fe20003f24270 */
[----:B--2---:R-:W-:Y:S05]  /*8c90*/  IMAD R2, R2, 0x30, R3 ;  /* 0x0000003002027824 */ /* 0x004fea00078e0203 */
[----:B------:R-:W-:Y:S05]  /*8ca0*/  IADD3 R2, R2, -0x30, R0 ;  /* 0xffffffd002027810 */ /* 0x000fea0007ffe000 */
[----:B------:R-:W-:Y:S04]  /*8cb0*/  @P2 IMAD.HI.U32 R3, R2, c[0x0][0x2bc], RZ ;  /* 0x0000af0002032a27 */ /* 0x000fe800078e00ff */
[----:B------:R-:W-:Y:S01]  /*8cc0*/  IMAD.MOV.U32 R0, RZ, RZ, R2 ;  /* 0x000000ffff007224 */ /* 0x000fe200078e0002 */
[----:B------:R-:W-:Y:S04]  /*8cd0*/  @P2 SHF.R.U32.HI R0, RZ, c[0x0][0x2c0], R3 ;  /* 0x0000b000ff002a19 */ /* 0x000fe80000011603 */
[C---:B----4-:R-:W-:Y:S01]  /*8ce0*/  @!P1 IADD3 R3, P0, R0.reuse, R176, RZ ;  /* 0x000000b000039210 */ /* 0x050fe20007f1e0ff */
[----:B------:R-:W-:Y:S03]  /*8cf0*/  IMAD.MOV R132, RZ, RZ, -R0 ;  /* 0x000000ffff847224 */ /* 0x000fe600078e0a00 */
[----:B-----5:R-:W-:Y:S01]  /*8d00*/  @!P1 LEA.HI.X.SX32 R0, R0, R133, 0x1, P0 ;  /* 0x0000008500009211 */ /* 0x020fe200000f0eff */
[----:B------:R-:W-:Y:S01]  /*8d10*/  IMAD R132, R132, c[0x0][0x2b8], R2 ;  /* 0x0000ae0084847a24 */ /* 0x000fe200078e0202 */
[C---:B------:R-:W-:Y:S01]  /*8d20*/  @!P1 LEA R2, P0, R3.reuse, c[0x0][0x2a0], 0x2 ;  /* 0x0000a80003029a11 */ /* 0x040fe200078010ff */
[----:B------:R-:W-:Y:S03]  /*8d30*/  IMAD.MOV.U32 R133, RZ, RZ, RZ ;  /* 0x000000ffff857224 */ /* 0x000fe600078e00ff */
[----:B------:R-:W-:Y:S01]  /*8d40*/  @!P1 LEA.HI.X R3, R3, c[0x0][0x2a4], R0, 0x2, P0 ;  /* 0x0000a90003039a11 */ /* 0x000fe200000f1400 */
[----:B------:R2:W-:Y:S01]  /*8d50*/  STL [R1+0x34], R132 ;  /* 0x0000348401007387 */ /* 0x0005e20000100800 */
[----:B------:R-:W-:Y:S03]  /*8d60*/  SHF.R.S32.HI R0, RZ, 0x1f, R132 ;  /* 0x0000001fff007819 */ /* 0x000fe60000011484 */
[----:B------:R3:W4:Y:S02]  /*8d70*/  @!P1 LDG.E R133, [R2.64] ;  /* 0x0000000602859981 */ /* 0x000724000c1e1900 */
[----:B------:R-:W-:Y:S04]  /*8d80*/  IMAD R0, R0, c[0x0][0x1e0], RZ ;  /* 0x0000780000007a24 */ /* 0x000fe800078e02ff */
[C---:B------:R-:W-:Y:S02]  /*8d90*/  IMAD R0, R132.reuse, c[0x0][0x1e4], R0 ;  /* 0x0000790084007a24 */ /* 0x040fe400078e0200 */
[----:B---3--:R-:W-:Y:S04]  /*8da0*/  IMAD.WIDE.U32 R2, R132, c[0x0][0x1e0], RZ ;  /* 0x0000780084027a25 */ /* 0x008fe800078e00ff */
[----:B------:R-:W-:Y:S01]  /*8db0*/  IMAD.IADD R3, R3, 0x1, R0 ;  /* 0x0000000103037824 */ /* 0x000fe200078e0200 */
[----:B----4-:R-:W-:Y:S01]  /*8dc0*/  SHF.R.S32.HI R0, RZ, 0x1f, R133 ;  /* 0x0000001fff007819 */ /* 0x010fe20000011485 */
[----:B------:R1:W-:Y:S02]  /*8dd0*/  STL [R1+0x30], R133 ;  /* 0x0000308501007387 */ /* 0x0003e40000100800 */
[C---:B------:R-:W-:Y:S04]  /*8de0*/  IMAD.WIDE.U32 R2, R133.reuse, c[0x0][0x1f0], R2 ;  /* 0x00007c0085027a25 */ /* 0x040fe800078e0002 */
[----:B--2---:R-:W-:Y:S01]  /*8df0*/  IMAD R132, R0, c[0x0][0x1f0], RZ ;  /* 0x00007c0000847a24 */ /* 0x004fe200078e02ff */
[----:B------:R-:W-:Y:S03]  /*8e00*/  IADD3 R0, P0, R138, R2, RZ ;  /* 0x000000028a007210 */ /* 0x000fe60007f1e0ff */
[----:B------:R-:W-:Y:S05]  /*8e10*/  IMAD R132, R133, c[0x0][0x1f4], R132 ;  /* 0x00007d0085847a24 */ /* 0x000fea00078e0284 */
[----:B------:R-:W-:Y:S02]  /*8e20*/  IADD3.X R2, R134, R3, R132, P0, !PT ;  /* 0x0000000386027210 */ /* 0x000fe400007fe484 */
[----:B-1----:R-:W-:Y:S04]  /*8e30*/  SHF.R.S32.HI R133, RZ, 0x1f, R137 ;  /* 0x0000001fff857819 */ /* 0x002fe80000011489 */
[----:B------:R-:W-:Y:S02]  /*8e40*/  LEA.HI R133, R133, R137, RZ, 0x3 ;  /* 0x0000008985857211 */ /* 0x000fe400078f18ff */
[C---:B------:R-:W-:Y:S02]  /*8e50*/  LEA R137, P0, R0.reuse, c[0x0][0x1c8], 0x1 ;  /* 0x0000720000897a11 */ /* 0x040fe400078008ff */
[----:B------:R-:W-:Y:S02]  /*8e60*/  SHF.R.S32.HI R133, RZ, 0x3, R133 ;  /* 0x00000003ff857819 */ /* 0x000fe40000011485 */
[----:B------:R-:W-:Y:S02]  /*8e70*/  LEA.HI.X R134, R0, c[0x0][0x1cc], R2, 0x1, P0 ;  /* 0x0000730000867a11 */ /* 0x000fe400000f0c02 */
[----:B------:R-:W-:Y:S04]  /*8e80*/  IADD3 R133, -R133, 0x30, RZ ;  /* 0x0000003085857810 */ /* 0x000fe80007ffe1ff */
[----:B------:R-:W-:Y:S01]  /*8e90*/  ISETP.GE.AND P0, PT, R133, 0x1, PT ;  /* 0x000000018500780c */ /* 0x000fe20003f06270 */
[----:B------:R-:W-:-:S10]  /*8ea0*/  BRA.DIV ~URZ, `(.L_x_513) ;  /* 0x00010c727f007947 */ /* 0x000fd4000b800000 */
[----:B------:R1:W2:Y:S02]  /*8eb0*/  SHFL.IDX PT, R132, R134, RZ, 0x181f ;  /* 0x00181fff86847589 */ /* 0x0002a400000e0000 */
.L_x_648:
[----:B------:R-:W-:-:S05]  /*8ec0*/  BRA.DIV ~URZ, `(.L_x_514) ;  /* 0x00010ce27f007947 */ /* 0x000fca000b800000 */
[----:B------:R3:W4:Y:S02]  /*8ed0*/  SHFL.IDX PT, R0, R137, RZ, 0x181f ;  /* 0x00181fff89007589 */ /* 0x00072400000e0000 */
.L_x_649:
        /* <DEDUP_REMOVED lines=13> */
[----:B-----5:R-:W-:Y:S05]  /*8fb0*/  @P0 IADD3 R138, P1, R0, R138, RZ ;  /* 0x0000008a008a0210 */ /* 0x020fea0007f3e0ff */
[----:B---3--:R-:W-:Y:S01]  /*8fc0*/  @P0 IMAD.X R139, R132, 0x1, R181, P1 ;  /* 0x00000001848b0824 */ /* 0x008fe200008e06b5 */
[----:B----4-:R-:W-:Y:S11]  /*8fd0*/  @P0 ISETP.GE.AND P1, PT, R3, c[0x0][0x1d4], PT ;  /* 0x0000750003000a0c */ /* 0x010ff60003f26270 */
[----:B------:R-:W-:Y:S02]  /*8fe0*/  @!UPT UIADD3 URZ, URZ, URZ, URZ ;  /* 0x0000003f3f3ff290 */ /* 0x000fe4000fffe03f */
[----:B------:R-:W-:Y:S01]  /*8ff0*/  @!PT LDS RZ, [RZ] ;  /* 0x00000000fffff984 */ /* 0x000fe20000000800 */
[----:B------:R-:W-:Y:S01]  /*9000*/  @!PT LDS RZ, [RZ] ;  /* 0x00000000fffff984 */ /* 0x000fe20000000800 */
[----:B------:R-:W-:Y:S01]  /*9010*/  @!PT LDS RZ, [RZ] ;  /* 0x00000000fffff984 */ /* 0x000fe20000000800 */
[----:B--2---:R2:W-:Y:S01]  /*9020*/  @P0 LDGSTS.E.BYPASS.LTC128B.128 [R172+0x14080], [R138.64], !P1 ;  /* 0x140800008aac0fae */ /* 0x0045e2000c901d46 */
[----:B------:R-:W-:Y:S05]  /*9030*/  @P0 IADD3 R2, P1, R0, R2, RZ ;  /* 0x0000000200020210 */ /* 0x000fea0007f3e0ff */
[----:B------:R-:W-:Y:S01]  /*9040*/  @P0 IMAD.X R3, R132, 0x1, R180, P1 ;  /* 0x0000000184030824 */ /* 0x000fe200008e06b4 */
[----:B------:R-:W-:Y:S11]  /*9050*/  @P0 ISETP.GE.AND P1, PT, R179, c[0x0][0x1d4], PT ;  /* 0x00007500b3000a0c */ /* 0x000ff60003f26270 */
[----:B------:R-:W-:Y:S02]  /*9060*/  @!UPT UIADD3 URZ, URZ, URZ, URZ ;  /* 0x0000003f3f3ff290 */ /* 0x000fe4000fffe03f */
[----:B------:R3:W-:Y:S02]  /*9070*/  @P0 LDGSTS.E.BYPASS.LTC128B.128 [R172+0x15880], [R2.64], !P1 ;  /* 0x1588000002ac0fae */ /* 0x0007e4000c901d46 */
[----:B---3--:R-:W-:Y:S05]  /*9080*/  @P0 IADD3 R2, P1, R0, R178, RZ ;  /* 0x000000b200020210 */ /* 0x008fea0007f3e0ff */
        /* <DEDUP_REMOVED lines=8> */
[----:B------:R2:W-:Y:S01]  /*9110*/  @P0 LDGSTS.E.BYPASS.LTC128B.128 [R172+0x18880], [R2.64], !P1 ;  /* 0x1888000002ac0fae */ /* 0x0005e2000c901d46 */
[----:B------:R-:W-:Y:S01]  /*9120*/  ISETP.GE.AND P0, PT, R133, 0x21, PT ;  /* 0x000000218500780c */ /* 0x000fe20003f06270 */
[----:B------:R-:W-:-:S06]  /*9130*/  BRA.DIV ~URZ, `(.L_x_515) ;  /* 0x00010b027f007947 */ /* 0x000fcc000b800000 */
[----:B------:R3:W4:Y:S04]  /*9140*/  SHFL.IDX PT, R132, R134, 0x1, 0x181f ;  /* 0x00381f0086847f89 */ /* 0x00072800000e0000 */
[----:B------:R3:W1:Y:S02]  /*9150*/  SHFL.IDX PT, R0, R137, 0x1, 0x181f ;  /* 0x00381f0089007f89 */ /* 0x00066400000e0000 */
.L_x_650:
        /* <DEDUP_REMOVED lines=12> */
[----:B-1----:R-:W4:Y:S01]  /*9220*/  LDL R134, [R1+0x6c] ;  /* 0x00006c0001867983 */ /* 0x002f220000100800 */
[----:B--2---:R-:W-:Y:S05]  /*9230*/  @P0 IADD3 R138, P1, R0, R138, RZ ;  /* 0x0000008a008a0210 */ /* 0x004fea0007f3e0ff */
[----:B-----5:R-:W-:Y:S01]  /*9240*/  @P0 IMAD.X R139, R132, 0x1, R178, P1 ;  /* 0x00000001848b0824 */ /* 0x020fe200008e06b2 */
[----:B---3--:R-:W-:Y:S11]  /*9250*/  @P0 ISETP.GE.AND P1, PT, R3, c[0x0][0x1d4], PT ;  /* 0x0000750003000a0c */ /* 0x008ff60003f26270 */
[----:B------:R-:W-:Y:S02]  /*9260*/  @!UPT UIADD3 URZ, URZ, URZ, URZ ;  /* 0x0000003f3f3ff290 */ /* 0x000fe4000fffe03f */
[----:B------:R-:W-:Y:S01]  /*9270*/  @!PT LDS RZ, [RZ] ;  /* 0x00000000fffff984 */ /* 0x000fe20000000800 */
[----:B------:R-:W-:Y:S01]  /*9280*/  @!PT LDS RZ, [RZ] ;  /* 0x00000000fffff984 */ /* 0x000fe20000000800 */
[----:B------:R-:W-:Y:S01]  /*9290*/  @!PT LDS RZ, [RZ] ;  /* 0x00000000fffff984 */ /* 0x000fe20000000800 */
[----:B----4-:R1:W-:Y:S01]  /*92a0*/  @P0 LDGSTS.E.BYPASS.LTC128B.128 [R133+0x15080], [R138.64], !P1 ;  /* 0x150800008a850fae */ /* 0x0103e2000c901d46 */
[----:B------:R-:W-:Y:S05]  /*92b0*/  @P0 IADD3 R2, P1, R0, R2, RZ ;  /* 0x0000000200020210 */ /* 0x000fea0007f3e0ff */
[----:B------:R-:W-:Y:S01]  /*92c0*/  @P0 IMAD.X R3, R132, 0x1, R177, P1 ;  /* 0x0000000184030824 */ /* 0x000fe200008e06b1 */
[----:B------:R-:W-:Y:S11]  /*92d0*/  @P0 ISETP.GE.AND P1, PT, R176, c[0x0][0x1d4], PT ;  /* 0x00007500b0000a0c */ /* 0x000ff60003f26270 */
[----:B------:R-:W-:Y:S02]  /*92e0*/  @!UPT UIADD3 URZ, URZ, URZ, URZ ;  /* 0x0000003f3f3ff290 */ /* 0x000fe4000fffe03f */
[----:B------:R2:W-:Y:S02]  /*92f0*/  @P0 LDGSTS.E.BYPASS.LTC128B.128 [R133+0x16880], [R2.64], !P1 ;  /* 0x1688000002850fae */ /* 0x0005e4000c901d46 */
[----:B--2---:R-:W-:Y:S05]  /*9300*/  @P0 IADD3 R2, P1, R0, R175, RZ ;  /* 0x000000af00020210 */ /* 0x004fea0007f3e0ff */
        /* <DEDUP_REMOVED lines=9> */
.L_x_512:
[----:B------:R-:W-:Y:S05]  /*93a0*/  BSYNC B0 ;  /* 0x0000000000007941 */ /* 0x000fea0003800000 */
.L_x_511:
[----:B-1----:R-:W2:Y:S01]  /*93b0*/  LDL R133, [R1+0xac] ;  /* 0x0000ac0001857983 */ /* 0x002ea20000100800 */
[----:B------:R-:W-:Y:S01]  /*93c0*/  IMAD.MOV.U32 R137, RZ, RZ, c[0x0][0x2c4] ;  /* 0x0000b100ff897624 */ /* 0x000fe200078e00ff */
[----:B------:R-:W-:Y:S02]  /*93d0*/  LOP3.LUT R138, RZ, c[0x0][0x324], RZ, 0x33, !PT ;  /* 0x0000c900ff8a7a12 */ /* 0x000fe400078e33ff */
[----:B------:R-:W2:Y:S02]  /*93e0*/  LDL R2, [R1+0xc0] ;  /* 0x0000c00001027983 */ /* 0x000ea40000100800 */
[----:B------:R-:W-:Y:S02]  /*93f0*/  ISETP.NE.AND P0, PT, R137, 0x1, PT ;  /* 0x000000018900780c */ /* 0x000fe40003f05270 */
[----:B------:R-:W3:Y:S04]  /*9400*/  LDL R0, [R1+0x38] ;  /* 0x0000380001007983 */ /* 0x000ee80000100800 */
[----:B------:R-:W4:Y:S04]  /*9410*/  LDL R134, [R1+0x7c] ;  /* 0x00007c0001867983 */ /* 0x000f280000100800 */
[----:B------:R-:W5:Y:S04]  /*9420*/  LDL R132, [R1+0x78] ;  /* 0x0000780001847983 */ /* 0x000f680000100800 */
[----:B------:R-:W5:Y:S04]  /*9430*/  LDL R3, [R1+0x74] ;  /* 0x0000740001037983 */ /* 0x000f680000100800 */
[----:B------:R-:W0:Y:S01]  /*9440*/  LDGDEPBAR ;  /* 0x00000000000079af */ /* 0x000e220000000000 */
[----:B--2---:R-:W-:Y:S02]  /*9450*/  IMAD.IADD R133, R2, 0x1, R133 ;  /* 0x0000000102857824 */ /* 0x004fe400078e0285 */
[----:B---3--:R-:W-:Y:S02]  /*9460*/  IMAD R0, R0, -0x30, RZ ;  /* 0xffffffd000007824 */ /* 0x008fe400078e02ff */
[----:B------:R-:W-:Y:S05]  /*9470*/  @P0 IMAD.HI.U32 R2, R133, c[0x0][0x2c8], RZ ;  /* 0x0000b20085020a27 */ /* 0x000fea00078e00ff */
[----:B------:R-:W-:Y:S02]  /*9480*/  @P0 SHF.R.U32.HI R133, RZ, c[0x0][0x2cc], R2 ;  /* 0x0000b300ff850a19 */ /* 0x000fe40000011602 */
[----:B----4-:R-:W-:Y:S04]  /*9490*/  IADD3 R2, -R134, 0x1, R0 ;  /* 0x0000000186027810 */ /* 0x010fe80007ffe100 */
[----:B-----5:R-:W-:Y:S04]  /*94a0*/  IADD3 R134, -R3, R2, R132 ;  /* 0x0000000203867210 */ /* 0x020fe80007ffe184 */
[----:B------:R-:W-:Y:S01]  /*94b0*/  IADD3 R137, R134, c[0x0][0x328], RZ ;  /* 0x0000ca0086897a10 */ /* 0x000fe20007ffe0ff */
[----:B------:R-:W-:-:S05]  /*94c0*/  BRA.DIV ~URZ, `(.L_x_516) ;  /* 0x000108827f007947 */ /* 0x000fca000b800000 */
[----:B------:R1:W2:Y:S02]  /*94d0*/  SHFL.IDX PT, R132, R133, RZ, 0x1c1f ;  /* 0x001c1fff85847589 */ /* 0x0002a400000e0000 */
.L_x_651:
[-C--:B--2---:R-:W-:Y:S01]  /*94e0*/  IADD3 R3, R137, R132.reuse, RZ ;  /* 0x0000008489037210 */ /* 0x084fe20007ffe0ff */
[----:B------:R-:W-:Y:S02]  /*94f0*/  IMAD.MOV.U32 R2, RZ, RZ, c[0x0][0x32c] ;  /* 0x0000cb00ff027624 */ /* 0x000fe400078e00ff */
[----:B------:R-:W-:Y:S03]  /*9500*/  IMAD.IADD R134, R138, 0x1, R134 ;  /* 0x000000018a867824 */ /* 0x000fe600078e0286 */
[----:B------:R-:W-:Y:S02]  /*9510*/  ISETP.GE.AND P0, PT, R2, 0x1, PT ;  /* 0x000000010200780c */ /* 0x000fe40003f06270 */
[----:B------:R-:W-:Y:S11]  /*9520*/  IADD3 R2, R134, R132, RZ ;  /* 0x0000008486027210 */ /* 0x000ff60007ffe0ff */
[----:B------:R-:W-:-:S05]  /*9530*/  @!P0 BRA `(.L_x_517) ;  /* 0x000001b000008947 */ /* 0x000fca0003800000 */
[----:B------:R-:W2:Y:S01]  /*9540*/  LDL R172, [R1+0x78] ;  /* 0x0000780001ac7983 */ /* 0x000ea20000100800 */
[----:B------:R-:W-:Y:S03]  /*9550*/  BSSY B0, `(.L_x_518) ;  /* 0x0000013000007945 */ /* 0x000fe60003800000 */
[----:B------:R-:W2:Y:S02]  /*9560*/  LDL R139, [R1+0x74] ;  /* 0x00007400018b7983 */ /* 0x000ea40000100800 */
[----:B--2---:R-:W-:Y:S04]  /*9570*/  IADD3 R132, -R139, R172, R132 ;  /* 0x000000ac8b847210 */ /* 0x004fe80007ffe184 */
        /* <DEDUP_REMOVED lines=11> */
.L_x_519:
[----:B------:R-:W-:Y:S04]  /*9630*/  MOV R138, 0x1 ;  /* 0x00000001008a7802 */ /* 0x000fe80000000f00 */
[----:B------:R-:W-:Y:S11]  /*9640*/  ISETP.NE.AND P0, PT, R138, c[0x0][0x32c], PT ;  /* 0x0000cb008a007a0c */ /* 0x000ff60003f05270 */
[----:B------:R-:W-:Y:S02]  /*9650*/  @!UPT UIADD3 URZ, URZ, URZ, URZ ;  /* 0x0000003f3f3ff290 */ /* 0x000fe4000fffe03f */
[----:B------:R-:W-:Y:S05]  /*9660*/  @P0 IMAD.HI.U32 R138, R132, c[0x0][0x330], RZ ;  /* 0x0000cc00848a0a27 */ /* 0x000fea00078e00ff */
[----:B------:R-:W-:Y:S02]  /*9670*/  @P0 SHF.R.U32.HI R132, RZ, c[0x0][0x334], R138 ;  /* 0x0000cd00ff840a19 */ /* 0x000fe4000001168a */
.L_x_520:
[----:B------:R-:W-:Y:S05]  /*9680*/  BSYNC B0 ;  /* 0x0000000000007941 */ /* 0x000fea0003800000 */
.L_x_518:
[----:B------:R-:W2:Y:S02]  /*9690*/  LDL R138, [R1+0x7c] ;  /* 0x00007c00018a7983 */ /* 0x000ea40000100800 */
[----:B--2---:R-:W-:Y:S04]  /*96a0*/  IMAD.IADD R138, R0, 0x1, -R138 ;  /* 0x00000001008a7824 */ /* 0x004fe800078e0a8a */
[----:B------:R-:W-:Y:S05]  /*96b0*/  IMAD R132, R132, c[0x0][0x32c], R138 ;  /* 0x0000cb0084847a24 */ /* 0x000fea00078e028a */
[----:B------:R-:W-:Y:S02]  /*96c0*/  IMNMX R2, R2, R132, !PT ;  /* 0x0000008402027217 */ /* 0x000fe40007800200 */
[----:B------:R-:W-:Y:S04]  /*96d0*/  IADD3 R132, R132, c[0x0][0x32c], RZ ;  /* 0x0000cb0084847a10 */ /* 0x000fe80007ffe0ff */
[----:B------:R-:W-:Y:S02]  /*96e0*/  IMNMX R3, R3, R132, PT ;  /* 0x0000008403037217 */ /* 0x000fe40003800200 */
.L_x_517:
[C---:B------:R-:W-:Y:S01]  /*96f0*/  ISETP.GE.AND P0, PT, R0.reuse, 0x1, PT ;  /* 0x000000010000780c */ /* 0x040fe20003f06270 */
[----:B------:R-:W2:Y:S01]  /*9700*/  LDL.LU R132, [R1+0x28] ;  /* 0x0000280001847983 */ /* 0x000ea20000300800 */
[C---:B------:R-:W-:Y:S02]  /*9710*/  ISETP.GE.AND P1, PT, R0.reuse, 0x2, PT ;  /* 0x000000020000780c */ /* 0x040fe40003f26270 */
[C---:B------:R-:W-:Y:S02]  /*9720*/  ISETP.GE.AND P6, PT, R0.reuse, 0x12, PT ;  /* 0x000000120000780c */ /* 0x040fe40003fc6270 */
[C---:B------:R-:W-:Y:S02]  /*9730*/  ISETP.GE.AND P5, PT, R0.reuse, 0x19, PT ;  /* 0x000000190000780c */ /* 0x040fe40003fa6270 */
[C---:B------:R-:W-:Y:S02]  /*9740*/  ISETP.GE.AND P4, PT, R0.reuse, 0x1a, PT ;  /* 0x0000001a0000780c */ /* 0x040fe40003f86270 */
[C---:B------:R-:W-:Y:S02]  /*9750*/  ISETP.GE.AND P3, PT, R0.reuse, 0x21, PT ;  /* 0x000000210000780c */ /* 0x040fe40003f66270 */
[----:B------:R-:W-:Y:S02]  /*9760*/  ISETP.GE.AND P2, PT, R0, 0x22, PT ;  /* 0x000000220000780c */ /* 0x000fe40003f46270 */
[----:B--2---:R-:W-:Y:S04]  /*9770*/  LOP3.LUT R132, R132, 0xffffffef, RZ, 0xc0, !PT ;  /* 0xffffffef84847812 */ /* 0x004fe800078ec0ff */
[----:B------:R-:W-:Y:S02]  /*9780*/  @P0 LOP3.LUT R132, R132, 0x10, RZ, 0xfc, !PT ;  /* 0x0000001084840812 */ /* 0x000fe400078efcff */
[----:B------:R-:W-:Y:S02]  /*9790*/  ISETP.GT.AND P0, PT, R2, RZ, !P0 ;  /* 0x000000ff0200720c */ /* 0x000fe40004704270 */
[----:B------:R-:W-:Y:S02]  /*97a0*/  LOP3.LUT R132, R132, 0xfffffff7, RZ, 0xc0, !PT ;  /* 0xfffffff784847812 */ /* 0x000fe400078ec0ff */
[C---:B------:R-:W-:Y:S02]  /*97b0*/  ISETP.LT.OR P0, PT, R3.reuse, 0x1, P0 ;  /* 0x000000010300780c */ /* 0x040fe40000701670 */
[----:B------:R-:W-:Y:S02]  /*97c0*/  @P1 LOP3.LUT R132, R132, 0x8, RZ, 0xfc, !PT ;  /* 0x0000000884841812 */ /* 0x000fe400078efcff */
[----:B------:R-:W-:Y:S02]  /*97d0*/  FSEL R173, R4, -INF , !P0 ;  /* 0xff80000004ad7808 */ /* 0x000fe40004000000 */
[----:B------:R-:W-:Y:S02]  /*97e0*/  ISETP.GT.AND P0, PT, R2, 0x1, !P1 ;  /* 0x000000010200780c */ /* 0x000fe40004f04270 */
[----:B------:R-:W-:Y:S02]  /*97f0*/  ISETP.GE.AND P1, PT, R0, 0x9, PT ;  /* 0x000000090000780c */ /* 0x000fe40003f26270 */
[----:B------:R-:W-:Y:S02]  /*9800*/  ISETP.LT.OR P0, PT, R3, 0x2, P0 ;  /* 0x000000020300780c */ /* 0x000fe40000701670 */
[----:B------:R-:W-:Y:S02]  /*9810*/  LOP3.LUT R132, R132, 0xfffffffb, RZ, 0xc0, !PT ;  /* 0xfffffffb84847812 */ /* 0x000fe400078ec0ff */
[----:B------:R-:W-:Y:S02]  /*9820*/  FSEL R179, R5, -INF , !P0 ;  /* 0xff80000005b37808 */ /* 0x000fe40004000000 */
[----:B------:R-:W-:Y:S04]  /*9830*/  ISETP.GT.AND P0, PT, R2, 0x8, !P1 ;  /* 0x000000080200780c */ /* 0x000fe80004f04270 */
[C---:B------:R-:W-:Y:S02]  /*9840*/  ISETP.LT.OR P0, PT, R3.reuse, 0x9, P0 ;  /* 0x000000090300780c */ /* 0x040fe40000701670 */
[----:B------:R-:W-:Y:S02]  /*9850*/  @P1 LOP3.LUT R132, R132, 0x4, RZ, 0xfc, !PT ;  /* 0x0000000484841812 */ /* 0x000fe400078efcff */
[----:B------:R-:W-:Y:S02]  /*9860*/  ISETP.GE.AND P1, PT, R0, 0xa, PT ;  /* 0x0000000a0000780c */ /* 0x000fe40003f26270 */
[----:B------:R-:W-:Y:S02]  /*9870*/  FSEL R178, R8, -INF , !P0 ;  /* 0xff80000008b27808 */ /* 0x000fe40004000000 */
[----:B------:R-:W-:Y:S02]  /*9880*/  LOP3.LUT R132, R132, 0xfffffffd, RZ, 0xc0, !PT ;  /* 0xfffffffd84847812 */ /* 0x000fe400078ec0ff */
[----:B------:R-:W-:Y:S04]  /*9890*/  ISETP.GT.AND P0, PT, R2, 0x9, !P1 ;  /* 0x000000090200780c */ /* 0x000fe80004f04270 */
[----:B------:R-:W-:Y:S03]  /*98a0*/  ISETP.LT.OR P0, PT, R3, 0xa, P0 ;  /* 0x0000000a0300780c */ /* 0x000fe60000701670 */
[----:B------:R-:W-:Y:S02]  /*98b0*/  @P1 LOP3.LUT R132, R132, 0x2, RZ, 0xfc, !PT ;  /* 0x0000000284841812 */ /* 0x000fe400078efcff */
[----:B------:R-:W-:Y:S02]  /*98c0*/  ISETP.GE.AND P1, PT, R0, 0x11, PT ;  /* 0x000000110000780c */ /* 0x000fe40003f26270 */
[----:B------:R-:W-:Y:S02]  /*98d0*/  FSEL R177, R9, -INF , !P0 ;  /* 0xff80000009b17808 */ /* 0x000fe40004000000 */
[----:B------:R-:W-:Y:S02]  /*98e0*/  ISETP.GT.AND P0, PT, R2, 0x10, !P1 ;  /* 0x000000100200780c */ /* 0x000fe40004f04270 */
[----:B------:R-:W-:Y:S02]  /*98f0*/  LOP3.LUT R132, R132, 0xfffffffe, RZ, 0xc0, !PT ;  /* 0xfffffffe84847812 */ /* 0x000fe400078ec0ff */
[C---:B------:R-:W-:Y:S04]  /*9900*/  ISETP.LT.OR P0, PT, R3.reuse, 0x11, P0 ;  /* 0x000000110300780c */ /* 0x040fe80000701670 */
[----:B------:R-:W-:Y:S02]  /*9910*/  FSEL R176, R12, -INF , !P0 ;  /* 0xff8000000cb07808 */ /* 0x000fe40004000000 */
[----:B------:R-:W-:Y:S02]  /*9920*/  ISETP.GT.AND P0, PT, R2, 0x11, !P6 ;  /* 0x000000110200780c */ /* 0x000fe40007704270 */
[----:B------:R-:W-:Y:S02]  /*9930*/  @P1 LOP3.LUT R132, R132, 0x1, RZ, 0xfc, !PT ;  /* 0x0000000184841812 */ /* 0x000fe400078efcff */
[----:B------:R-:W-:Y:S02]  /*9940*/  ISETP.LT.OR P0, PT, R3, 0x12, P0 ;  /* 0x000000120300780c */ /* 0x000fe40000701670 */
[----:B------:R-:W-:Y:S02]  /*9950*/  ISETP.GE.AND P1, PT, R0, 0x29, PT ;  /* 0x000000290000780c */ /* 0x000fe40003f26270 */
[----:B------:R-:W-:Y:S02]  /*9960*/  FSEL R175, R13, -INF , !P0 ;  /* 0xff8000000daf7808 */ /* 0x000fe40004000000 */
[----:B------:R-:W-:Y:S02]  /*9970*/  ISETP.GT.AND P0, PT, R2, 0x18, !P5 ;  /* 0x000000180200780c */ /* 0x000fe40006f04270 */
[----:B------:R-:W-:Y:S02]  /*9980*/  LOP3.LUT R132, R132, 0xffffffdf, RZ, 0xc0, !PT ;  /* 0xffffffdf84847812 */ /* 0x000fe400078ec0ff */
[C---:B------:R-:W-:Y:S04]  /*9990*/  ISETP.LT.OR P0, PT, R3.reuse, 0x19, P0 ;  /* 0x000000190300780c */ /* 0x040fe80000701670 */
[----:B------:R-:W-:Y:S02]  /*99a0*/  FSEL R174, R16, -INF , !P0 ;  /* 0xff80000010ae7808 */ /* 0x000fe40004000000 */
[C---:B------:R-:W-:Y:S04]  /*99b0*/  ISETP.GT.AND P0, PT, R2.reuse, 0x19, !P4 ;  /* 0x000000190200780c */ /* 0x040fe80006704270 */
[----:B------:R-:W-:Y:S04]  /*99c0*/  ISETP.LT.OR P0, PT, R3, 0x1a, P0 ;  /* 0x0000001a0300780c */ /* 0x000fe80000701670 */
[----:B------:R-:W-:Y:S02]  /*99d0*/  FSEL R172, R17, -INF , !P0 ;  /* 0xff80000011ac7808 */ /* 0x000fe40004000000 */
[----:B------:R-:W-:Y:S04]  /*99e0*/  ISETP.GT.AND P0, PT, R2, 0x20, !P3 ;  /* 0x000000200200780c */ /* 0x000fe80005f04270 */
        /* <DEDUP_REMOVED lines=8> */
[----:B------:R-:W-:Y:S11]  /*9a70*/  ISETP.GE.AND P0, PT, R0, 0x2a, PT ;  /* 0x0000002a0000780c */ /* 0x000ff60003f06270 */
[----:B------:R-:W-:Y:S02]  /*9a80*/  @!UPT UIADD3 URZ, URZ, URZ, URZ ;  /* 0x0000003f3f3ff290 */ /* 0x000fe4000fffe03f */
[----:B------:R-:W-:Y:S02]  /*9a90*/  @P0 LOP3.LUT R132, R132, 0x20, RZ, 0xfc, !PT ;  /* 0x0000002084840812 */ /* 0x000fe400078efcff */
[----:B------:R-:W-:Y:S03]  /*9aa0*/  ISETP.GT.AND P0, PT, R2, 0x29, !P0 ;  /* 0x000000290200780c */ /* 0x000fe60004704270 */
[----:B------:R2:W-:Y:S01]  /*9ab0*/  STL [R1+0x28], R132 ;  /* 0x0000288401007387 */ /* 0x0005e20000100800 */
[----:B------:R-:W-:Y:S04]  /*9ac0*/  ISETP.LT.OR P0, PT, R3, 0x2a, P0 ;  /* 0x0000002a0300780c */ /* 0x000fe80000701670 */
[----:B------:R-:W-:Y:S01]  /*9ad0*/  FSEL R20, R25, -INF , !P0 ;  /* 0xff80000019147808 */ /* 0x000fe20004000000 */
[----:B------:R-:W-:-:S06]  /*9ae0*/  BRA.DIV ~URZ, `(.L_x_521) ;  /* 0x000102f27f007947 */ /* 0x000fcc000b800000 */
[----:B------:R3:W4:Y:S02]  /*9af0*/  SHFL.IDX PT, R4, R133, 0x1, 0x1c1f ;  /* 0x003c1f0085047f89 */ /* 0x00072400000e0000 */
.L_x_652:
[----:B----4-:R-:W-:Y:S01]  /*9b00*/  IADD3 R3, R137, R4, RZ ;  /* 0x0000000489037210 */ /* 0x010fe20007ffe0ff */
[----:B------:R-:W-:Y:S05]  /*9b10*/  IMAD.MOV.U32 R2, RZ, RZ, c[0x0][0x32c] ;  /* 0x0000cb00ff027624 */ /* 0x000fea00078e00ff */
[----:B------:R-:W-:Y:S01]  /*9b20*/  ISETP.GE.AND P0, PT, R2, 0x1, PT ;  /* 0x000000010200780c */ /* 0x000fe20003f06270 */
[----:B------:R-:W-:Y:S11]  /*9b30*/  IMAD.IADD R2, R134, 0x1, R4 ;  /* 0x0000000186027824 */ /* 0x000ff600078e0204 */
[----:B------:R-:W-:Y:S01]  /*9b40*/  @!UPT UIADD3 URZ, URZ, URZ, URZ ;  /* 0x0000003f3f3ff290 */ /* 0x000fe2000fffe03f */
[----:B------:R-:W-:-:S05]  /*9b50*/  @!P0 BRA `(.L_x_522) ;  /* 0x000001b000008947 */ /* 0x000fca0003800000 */
[----:B------:R-:W4:Y:S01]  /*9b60*/  LDL R8, [R1+0x78] ;  /* 0x0000780001087983 */ /* 0x000f220000100800 */
[----:B------:R-:W-:Y:S03]  /*9b70*/  BSSY B0, `(.L_x_523) ;  /* 0x0000013000007945 */ /* 0x000fe60003800000 */
[----:B------:R-:W4:Y:S02]  /*9b80*/  LDL R5, [R1+0x74] ;  /* 0x0000740001057983 */ /* 0x000f240000100800 */
[----:B----4-:R-:W-:Y:S04]  /*9b90*/  IADD3 R4, -R5, R8, R4 ;  /* 0x0000000805047210 */ /* 0x010fe80007ffe104 */
        /* <DEDUP_REMOVED lines=11> */
.L_x_524:
[----:B------:R-:W-:Y:S04]  /*9c50*/  MOV R5, 0x1 ;  /* 0x0000000100057802 */ /* 0x000fe80000000f00 */
[----:B------:R-:W-:Y:S11]  /*9c60*/  ISETP.NE.AND P0, PT, R5, c[0x0][0x32c], PT ;  /* 0x0000cb0005007a0c */ /* 0x000ff60003f05270 */
[----:B------:R-:W-:Y:S02]  /*9c70*/  @!UPT UIADD3 URZ, URZ, URZ, URZ ;  /* 0x0000003f3f3ff290 */ /* 0x000fe4000fffe03f */
[----:B------:R-:W-:Y:S05]  /*9c80*/  @P0 IMAD.HI.U32 R5, R4, c[0x0][0x330], RZ ;  /* 0x0000cc0004050a27 */ /* 0x000fea00078e00ff */
[----:B------:R-:W-:Y:S02]  /*9c90*/  @P0 SHF.R.U32.HI R4, RZ, c[0x0][0x334], R5 ;  /* 0x0000cd00ff040a19 */ /* 0x000fe40000011605 */
.L_x_525:
[----:B------:R-:W-:Y:S05]  /*9ca0*/  BSYNC B0 ;  /* 0x0000000000007941 */ /* 0x000fea0003800000 */
.L_x_523:
[----:B------:R-:W4:Y:S02]  /*9cb0*/  LDL R5, [R1+0x7c] ;  /* 0x00007c0001057983 */ /* 0x000f240000100800 */
[----:B----4-:R-:W-:Y:S04]  /*9cc0*/  IMAD.IADD R0, R0, 0x1, -R5 ;  /* 0x0000000100007824 */ /* 0x010fe800078e0a05 */
[----:B------:R-:W-:Y:S05]  /*9cd0*/  IMAD R0, R4, c[0x0][0x32c], R0 ;  /* 0x0000cb0004007a24 */ /* 0x000fea00078e0200 */
[----:B------:R-:W-:Y:S02]  /*9ce0*/  IMNMX R2, R2, R0, !PT ;  /* 0x0000000002027217 */ /* 0x000fe40007800200 */
[----:B------:R-:W-:Y:S04]  /*9cf0*/  IADD3 R0, R0, c[0x0][0x32c], RZ ;  /* 0x0000cb0000007a10 */ /* 0x000fe80007ffe0ff */
[----:B------:R-:W-:Y:S02]  /*9d00*/  IMNMX R3, R3, R0, PT ;  /* 0x0000000003037217 */ /* 0x000fe40003800200 */
.L_x_522:
[----:B------:R-:W-:Y:S01]  /*9d10*/  ISETP.GT.AND P1, PT, R2, 0x28, !P1 ;  /* 0x000000280200780c */ /* 0x000fe20004f24270 */
[----:B------:R-:W4:Y:S03]  /*9d20*/  LDL R0, [R1+0x28] ;  /* 0x0000280001007983 */ /* 0x000f260000100800 */
[C---:B------:R-:W-:Y:S02]  /*9d30*/  ISETP.LT.OR P1, PT, R3.reuse, 0x29, P1 ;  /* 0x000000290300780c */ /* 0x040fe40000f21670 */
[----:B----4-:R-:W-:Y:S04]  /*9d40*/  LOP3.LUT P0, RZ, R0, 0x10, RZ, 0xc0, !PT ;  /* 0x0000001000ff7812 */ /* 0x010fe8000780c0ff */
[----:B------:R-:W-:Y:S04]  /*9d50*/  ISETP.GT.AND P0, PT, R2, RZ, !P0 ;  /* 0x000000ff0200720c */ /* 0x000fe80004704270 */
[C---:B------:R-:W-:Y:S04]  /*9d60*/  ISETP.LT.OR P0, PT, R3.reuse, 0x1, P0 ;  /* 0x000000010300780c */ /* 0x040fe80000701670 */
[----:B------:R-:W-:Y:S02]  /*9d70*/  FSEL R12, R6, -INF , !P0 ;  /* 0xff800000060c7808 */ /* 0x000fe40004000000 */
[----:B------:R-:W-:Y:S02]  /*9d80*/  LOP3.LUT P0, RZ, R0, 0x8, RZ, 0xc0, !PT ;  /* 0x0000000800ff7812 */ /* 0x000fe4000780c0ff */
[----:B------:R-:W-:Y:S02]  /*9d90*/  FSEL R6, R26, -INF , !P1 ;  /* 0xff8000001a067808 */ /* 0x000fe40004800000 */
[----:B------:R-:W-:Y:S04]  /*9da0*/  ISETP.GT.AND P0, PT, R2, 0x1, !P0 ;  /* 0x000000010200780c */ /* 0x000fe80004704270 */
[----:B------:R-:W-:Y:S04]  /*9db0*/  ISETP.LT.OR P0, PT, R3, 0x2, P0 ;  /* 0x000000020300780c */ /* 0x000fe80000701670 */
[----:B------:R-:W-:Y:S02]  /*9dc0*/  FSEL R17, R7, -INF , !P0 ;  /* 0xff80000007117808 */ /* 0x000fe40004000000 */
[----:B------:R-:W-:Y:S04]  /*9dd0*/  LOP3.LUT P0, RZ, R0, 0x4, RZ, 0xc0, !PT ;  /* 0x0000000400ff7812 */ /* 0x000fe8000780c0ff */
[----:B------:R-:W-:Y:S04]  /*9de0*/  ISETP.GT.AND P0, PT, R2, 0x8, !P0 ;  /* 0x000000080200780c */ /* 0x000fe80004704270 */
[C---:B------:R-:W-:Y:S04]  /*9df0*/  ISETP.LT.OR P0, PT, R3.reuse, 0x9, P0 ;  /* 0x000000090300780c */ /* 0x040fe80000701670 */
[----:B------:R-:W-:Y:S02]  /*9e00*/  FSEL R16, R10, -INF , !P0 ;  /* 0xff8000000a107808 */ /* 0x000fe40004000000 */
[----:B------:R-:W-:Y:S04]  /*9e10*/  LOP3.LUT P0, RZ, R0, 0x2, RZ, 0xc0, !PT ;  /* 0x0000000200ff7812 */ /* 0x000fe8000780c0ff */
[----:B------:R-:W-:Y:S04]  /*9e20*/  ISETP.GT.AND P0, PT, R2, 0x9, !P0 ;  /* 0x000000090200780c */ /* 0x000fe80004704270 */
[----:B------:R-:W-:Y:S04]  /*9e30*/  ISETP.LT.OR P0, PT, R3, 0xa, P0 ;  /* 0x0000000a0300780c */ /* 0x000fe80000701670 */
[----:B------:R-:W-:Y:S02]  /*9e40*/  FSEL R13, R11, -INF , !P0 ;  /* 0xff8000000b0d7808 */ /* 0x000fe40004000000 */
[----:B------:R-:W-:Y:S04]  /*9e50*/  LOP3.LUT P0, RZ, R0, 0x1, RZ, 0xc0, !PT ;  /* 0x0000000100ff7812 */ /* 0x000fe8000780c0ff */
[----:B------:R-:W-:Y:S04]  /*9e60*/  ISETP.GT.AND P0, PT, R2, 0x10, !P0 ;  /* 0x000000100200780c */ /* 0x000fe80004704270 */
[C---:B------:R-:W-:Y:S04]  /*9e70*/  ISETP.LT.OR P0, PT, R3.reuse, 0x11, P0 ;  /* 0x000000110300780c */ /* 0x040fe80000701670 */
[----:B------:R-:W-:Y:S02]  /*9e80*/  FSEL R14, R14, -INF , !P0 ;  /* 0xff8000000e0e7808 */ /* 0x000fe40004000000 */
[----:B------:R-:W-:Y:S02]  /*9e90*/  ISETP.GT.AND P0, PT, R2, 0x11, !P6 ;  /* 0x000000110200780c */ /* 0x000fe40007704270 */
[----:B------:R-:W-:Y:S02]  /*9ea0*/  LOP3.LUT P6, RZ, R0, 0x20, RZ, 0xc0, !PT ;  /* 0x0000002000ff7812 */ /* 0x000fe400078cc0ff */
[----:B------:R-:W-:Y:S02]  /*9eb0*/  ISETP.LT.OR P0, PT, R3, 0x12, P0 ;  /* 0x000000120300780c */ /* 0x000fe40000701670 */
[----:B------:R-:W-:Y:S02]  /*9ec0*/  FMNMX.FTZ R0, R173, R135, !PT ;  /* 0x00000087ad007209 */ /* 0x000fe40007810000 */
[----:B------:R-:W-:Y:S02]  /*9ed0*/  FSEL R11, R15, -INF , !P0 ;  /* 0xff8000000f0b7808 */ /* 0x000fe40004000000 */
[----:B------:R-:W-:Y:S02]  /*9ee0*/  ISETP.GT.AND P0, PT, R2, 0x18, !P5 ;  /* 0x000000180200780c */ /* 0x000fe40006f04270 */
[----:B------:R-:W-:Y:S02]  /*9ef0*/  FMNMX.FTZ R0, R179, R0, !PT ;  /* 0x00000000b3007209 */ /* 0x000fe40007810000 */
        /* <DEDUP_REMOVED lines=10> */
[C---:B------:R-:W-:Y:S02]  /*9fa0*/  ISETP.LT.OR P0, PT, R3.reuse, 0x21, P0 ;  /* 0x000000210300780c */ /* 0x040fe40000701670 */
[----:B------:R-:W-:Y:S02]  /*9fb0*/  FMNMX.FTZ R0, R174, R0, !PT ;  /* 0x00000000ae007209 */ /* 0x000fe40007810000 */
[----:B------:R-:W-:Y:S02]  /*9fc0*/  FSEL R8, R22, -INF , !P0 ;  /* 0xff80000016087808 */ /* 0x000fe40004000000 */
[C---:B------:R-:W-:Y:S04]  /*9fd0*/  ISETP.GT.AND P0, PT, R2.reuse, 0x21, !P2 ;  /* 0x000000210200780c */ /* 0x040fe80005704270 */
[----:B------:R-:W-:Y:S04]  /*9fe0*/  ISETP.LT.OR P0, PT, R3, 0x22, P0 ;  /* 0x000000220300780c */ /* 0x000fe80000701670 */
[----:B------:R-:W-:Y:S02]  /*9ff0*/  FSEL R7, R23, -INF , !P0 ;  /* 0xff80000017077808 */ /* 0x000fe40004000000 */
[----:B------:R-:W-:Y:S02]  /*a000*/  ISETP.GT.AND P0, PT, R2, 0x29, !P6 ;  /* 0x000000290200780c */ /* 0x000fe40007704270 */
[----:B------:R-:W-:Y:S02]  /*a010*/  FMNMX.FTZ R2, R172, R0, !PT ;  /* 0x00000000ac027209 */ /* 0x000fe40007810000 */
[----:B------:R-:W-:Y:S02]  /*a020*/  ISETP.LT.OR P0, PT, R3, 0x2a, P0 ;  /* 0x0000002a0300780c */ /* 0x000fe40000701670 */
[----:B------:R-:W-:Y:S02]  /*a030*/  FMNMX.FTZ R3, R12, R136, !PT ;  /* 0x000000880c037209 */ /* 0x000fe40007810000 */
[----:B------:R-:W-:Y:S02]  /*a040*/  FMNMX.FTZ R2, R139, R2, !PT ;  /* 0x000000028b027209 */ /* 0x000fe40007810000 */
[----:B------:R-:W-:Y:S02]  /*a050*/  FMNMX.FTZ R3, R17, R3, !PT ;  /* 0x0000000311037209 */ /* 0x000fe40007810000 */
[----:B------:R-:W-:Y:S02]  /*a060*/  FSEL R5, R27, -INF , !P0 ;  /* 0xff8000001b057808 */ /* 0x000fe40004000000 */
[----:B------:R-:W-:Y:S04]  /*a070*/  FMNMX.FTZ R3, R16, R3, !PT ;  /* 0x0000000310037209 */ /* 0x000fe80007810000 */
[----:B------:R-:W-:Y:S04]  /*a080*/  FMNMX.FTZ R3, R13, R3, !PT ;  /* 0x000000030d037209 */ /* 0x000fe80007810000 */
[----:B------:R-:W-:Y:S04]  /*a090*/  FMNMX.FTZ R3, R14, R3, !PT ;  /* 0x000000030e037209 */ /* 0x000fe80007810000 */
[----:B------:R-:W-:Y:S04]  /*a0a0*/  FMNMX.FTZ R3, R11, R3, !PT ;  /* 0x000000030b037209 */ /* 0x000fe80007810000 */
[----:B------:R-:W-:Y:S04]  /*a0b0*/  FMNMX.FTZ R3, R10, R3, !PT ;  /* 0x000000030a037209 */ /* 0x000fe80007810000 */
[----:B------:R-:W-:Y:S02]  /*a0c0*/  FMNMX.FTZ R0, R9, R3, !PT ;  /* 0x0000000309007209 */ /* 0x000fe40007810000 */
[----:B------:R-:W-:Y:S02]  /*a0d0*/  FMNMX.FTZ R3, R138, R2, !PT ;  /* 0x000000028a037209 */ /* 0x000fe40007810000 */
[----:B------:R-:W-:Y:S04]  /*a0e0*/  FMNMX.FTZ R0, R8, R0, !PT ;  /* 0x0000000008007209 */ /* 0x000fe80007810000 */
[----:B------:R-:W-:Y:S02]  /*a0f0*/  FMNMX.FTZ R2, R7, R0, !PT ;  /* 0x0000000007027209 */ /* 0x000fe40007810000 */
[----:B------:R-:W-:Y:S02]  /*a100*/  FMNMX.FTZ R0, R21, R3, !PT ;  /* 0x0000000315007209 */ /* 0x000fe40007810000 */
[----:B------:R-:W-:Y:S02]  /*a110*/  FMNMX.FTZ R2, R6, R2, !PT ;  /* 0x0000000206027209 */ /* 0x000fe40007810000 */
[----:B--2---:R-:W-:Y:S02]  /*a120*/  FMNMX.FTZ R132, R20, R0, !PT ;  /* 0x0000000014847209 */ /* 0x004fe40007810000 */
[----:B------:R-:W-:Y:S01]  /*a130*/  FMNMX.FTZ R4, R5, R2, !PT ;  /* 0x0000000205047209 */ /* 0x000fe20007810000 */
[----:B------:R-:W-:-:S05]  /*a140*/  BRA.DIV ~URZ, `(.L_x_526) ;  /* 0x0000fd227f007947 */ /* 0x000fca000b800000 */
[----:B------:R2:W4:Y:S02]  /*a150*/  SHFL.BFLY PT, R0, R132, 0x2, 0x1f ;  /* 0x0c401f0084007f89 */ /* 0x00052400000e0000 */
.L_x_653:
[----:B--2-4-:R-:W-:Y:S01]  /*a160*/  FMNMX.FTZ R132, R132, R0, !PT ;  /* 0x0000000084847209 */ /* 0x014fe20007810000 */
[----:B------:R-:W-:-:S05]  /*a170*/  BRA.DIV ~URZ, `(.L_x_527) ;  /* 0x0000fd327f007947 */ /* 0x000fca000b800000 */
[----:B------:R-:W2:Y:S02]  /*a180*/  SHFL.BFLY PT, R0, R132, 0x1, 0x1f ;  /* 0x0c201f0084007f89 */ /* 0x000ea400000e0000 */
[----:B--2---:R-:W-:Y:S02]  /*a190*/  FMNMX.FTZ R134, R132, R0, !PT ;  /* 0x0000000084867209 */ /* 0x004fe40007810000 */
[----:B------:R-:W2:Y:S02]  /*a1a0*/  SHFL.BFLY PT, R0, R4, 0x2, 0x1f ;  /* 0x0c401f0004007f89 */ /* 0x000ea400000e0000 */
[----:B--2---:R-:W-:Y:S05]  /*a1b0*/  FMNMX.FTZ R132, R4, R0, !PT ;  /* 0x0000000004847209 */ /* 0x004fea0007810000 */
[----:B------:R2:W4:Y:S02]  /*a1c0*/  SHFL.BFLY PT, R0, R132, 0x1, 0x1f ;  /* 0x0c201f0084007f89 */ /* 0x00052400000e0000 */
.L_x_654:
[----:B------:R-:W5:Y:S01]  /*a1d0*/  LDL.LU R22, [R1+0x60] ;  /* 0x0000600001167983 */ /* 0x000f620000300800 */
[C---:B------:R-:W-:Y:S01]  /*a1e0*/  FSETP.NEU.FTZ.AND P0, PT, R134.reuse, -INF , PT ;  /* 0xff8000008600780b */ /* 0x040fe20003f1d000 */
[----:B------:R-:W-:Y:S01]  /*a1f0*/  FMUL.FTZ R2, R134, c[0x0][0x2d0] ;  /* 0x0000b40086027a20 */ /* 0x000fe20000410000 */
[----:B----4-:R-:W-:Y:S01]  /*a200*/  FMNMX.FTZ R3, R0, R132, !PT ;  /* 0x0000008400037209 */ /* 0x010fe20007810000 */
[----:B------:R-:W-:Y:S01]  /*a210*/  WARPSYNC 0xffffffff ;  /* 0xffffffff00007948 */ /* 0x000fe20003800000 */
[----:B------:R-:W-:Y:S02]  /*a220*/  FSEL R0, R134, RZ, P0 ;  /* 0x000000ff86007208 */ /* 0x000fe40000000000 */
[----:B------:R-:W-:Y:S02]  /*a230*/  FSEL R2, R2, RZ, P0 ;  /* 0x000000ff02027208 */ /* 0x000fe40000000000 */
[----:B------:R-:W-:Y:S01]  /*a240*/  FSETP.NEU.FTZ.AND P0, PT, R3, -INF , PT ;  /* 0xff8000000300780b */ /* 0x000fe20003f1d000 */
[----:B------:R-:W-:Y:S02]  /*a250*/  FADD.FTZ R0, -R0, R135 ;  /* 0x0000008700007221 */ /* 0x000fe40000010100 */
[--C-:B------:R-:W-:Y:S02]  /*a260*/  FFMA.FTZ R4, R173, c[0x0][0x2d0], -R2.reuse ;  /* 0x0000b400ad047a23 */ /* 0x100fe40000010802 */
[----:B------:R-:W-:Y:S02]  /*a270*/  FMUL.FTZ R0, R0, c[0x0][0x2d0] ;  /* 0x0000b40000007a20 */ /* 0x000fe40000410000 */
        /* <DEDUP_REMOVED lines=8> */
[----:B------:R-:W5:Y:S01]  /*a300*/  MUFU.EX2 R0, R0 ;  /* 0x0000000000007308 */ /* 0x000f620000000800 */
[--C-:B------:R-:W-:Y:S02]  /*a310*/  FFMA.FTZ R182, R175, c[0x0][0x2d0], -R2.reuse ;  /* 0x0000b400afb67a23 */ /* 0x100fe40000010802 */
[--C-:B------:R-:W-:Y:S02]  /*a320*/  FFMA.FTZ R135, R174, c[0x0][0x2d0], -R2.reuse ;  /* 0x0000b400ae877a23 */ /* 0x100fe40000010802 */
[--C-:B------:R-:W-:Y:S02]  /*a330*/  FFMA.FTZ R181, R172, c[0x0][0x2d0], -R2.reuse ;  /* 0x0000b400acb57a23 */ /* 0x100fe40000010802 */
[----:B------:R-:W-:Y:S03]  /*a340*/  FFMA.FTZ R25, R21, c[0x0][0x2d0], -R2 ;  /* 0x0000b40015197a23 */ /* 0x000fe60000010802 */
[----:B------:R-:W4:Y:S10]  /*a350*/  MUFU.EX2 R4, R15 ;  /* 0x0000000f00047308 */ /* 0x000f340000000800 */
[----:B------:R-:W-:Y:S10]  /*a360*/  MUFU.EX2 R19, R19 ;  /* 0x0000001300137308 */ /* 0x000ff40000000800 */
[----:B------:R-:W-:Y:S01]  /*a370*/  MUFU.EX2 R135, R135 ;  /* 0x0000008700877308 */ /* 0x000fe20000000800 */
[----:B-----5:R-:W-:Y:S01]  /*a380*/  FFMA.FTZ R2, R0, R22, R20 ;  /* 0x0000001600027223 */ /* 0x020fe20000010014 */
[----:B----4-:R-:W-:Y:S01]  /*a390*/  F2FP.BF16.PACK_AB R172, R4, R20 ;  /* 0x0000001404ac723e */ /* 0x010fe200000010ff */
[----:B------:R-:W-:Y:S07]  /*a3a0*/  FMUL.FTZ R21, R0, R145 ;  /* 0x0000009100157220 */ /* 0x000fee0000410000 */
[----:B------:R-:W4:Y:S01]  /*a3b0*/  MUFU.EX2 R20, R18 ;  /* 0x0000001200147308 */ /* 0x000f220000000800 */
[----:B------:R-:W-:Y:S01]  /*a3c0*/  FADD.FTZ R15, R4, R2 ;  /* 0x00000002040f7221 */ /* 0x000fe20000010000 */
[C---:B------:R-:W-:Y:S01]  /*a3d0*/  FSEL R2, R3.reuse, RZ, P0 ;  /* 0x000000ff03027208 */ /* 0x040fe20000000000 */
[----:B------:R-:W-:Y:S01]  /*a3e0*/  FMUL.FTZ R4, R3, c[0x0][0x2d0] ;  /* 0x0000b40003047a20 */ /* 0x000fe20000410000 */
[----:B------:R-:W-:Y:S01]  /*a3f0*/  MOV R145, R24 ;  /* 0x0000001800917202 */ /* 0x000fe20000000f00 */
[----:B------:R-:W-:Y:S01]  /*a400*/  FMUL.FTZ R24, R0, R140 ;  /* 0x0000008c00187220 */ /* 0x000fe20000410000 */
[----:B------:R-:W-:Y:S01]  /*a410*/  MOV R140, R25 ;  /* 0x00000019008c7202 */ /* 0x000fe20000000f00 */
[----:B------:R-:W-:Y:S01]  /*a420*/  FADD.FTZ R2, -R2, R136 ;  /* 0x0000008802027221 */ /* 0x000fe20000010100 */
[----:B------:R-:W-:Y:S01]  /*a430*/  FSEL R4, R4, RZ, P0 ;  /* 0x000000ff04047208 */ /* 0x000fe20000000000 */
[----:B------:R-:W5:Y:S01]  /*a440*/  LDL.LU R136, [R1+0x5c] ;  /* 0x00005c0001887983 */ /* 0x000f620000300800 */
[C---:B------:R-:W-:Y:S01]  /*a450*/  FMUL.FTZ R25, R0.reuse, R141 ;  /* 0x0000008d00197220 */ /* 0x040fe20000410000 */
[----:B------:R-:W-:Y:S01]  /*a460*/  MOV R141, R26 ;  /* 0x0000001a008d7202 */ /* 0x000fe20000000f00 */
[----:B------:R-:W-:Y:S02]  /*a470*/  FMUL.FTZ R28, R0, R28 ;  /* 0x0000001c001c7220 */ /* 0x000fe40000410000 */
[--C-:B------:R-:W-:Y:S02]  /*a480*/  FFMA.FTZ R12, R12, c[0x0][0x2d0], -R4.reuse ;  /* 0x0000b4000c0c7a23 */ /* 0x100fe40000010804 */
[--C-:B--2---:R-:W-:Y:S02]  /*a490*/  FFMA.FTZ R132, R16, c[0x0][0x2d0], -R4.reuse ;  /* 0x0000b40010847a23 */ /* 0x104fe40000010804 */
[----:B------:R2:W-:Y:S01]  /*a4a0*/  MUFU.EX2 R173, R12 ;  /* 0x0000000c00ad7308 */ /* 0x0005e20000000800 */
[--C-:B-1-3--:R-:W-:Y:S02]  /*a4b0*/  FFMA.FTZ R133, R13, c[0x0][0x2d0], -R4.reuse ;  /* 0x0000b4000d857a23 */ /* 0x10afe40000010804 */
[--C-:B------:R-:W-:Y:S02]  /*a4c0*/  FFMA.FTZ R178, R14, c[0x0][0x2d0], -R4.reuse ;  /* 0x0000b4000eb27a23 */ /* 0x100fe40000010804 */
[--C-:B------:R-:W-:Y:S01]  /*a4d0*/  FFMA.FTZ R179, R10, c[0x0][0x2d0], -R4.reuse ;  /* 0x0000b4000ab37a23 */ /* 0x100fe20000010804 */
[----:B----4-:R-:W-:Y:S01]  /*a4e0*/  F2FP.BF16.PACK_AB R174, R19, R20 ;  /* 0x0000001413ae723e */ /* 0x010fe200000010ff */
        /* <DEDUP_REMOVED lines=8> */
[----:B------:R-:W-:Y:S02]  /*a570*/  FADD.FTZ R4, R20, R15 ;  /* 0x0000000f14047221 */ /* 0x000fe40000010000 */
[C---:B------:R-:W-:Y:S01]  /*a580*/  FMUL.FTZ R5, R0.reuse, R161 ;  /* 0x000000a100057220 */ /* 0x040fe20000410000 */
[----:B------:R-:W-:Y:S01]  /*a590*/  MOV R161, R6 ;  /* 0x0000000600a17202 */ /* 0x000fe20000000f00 */
[C---:B------:R-:W-:Y:S01]  /*a5a0*/  FMUL.FTZ R8, R0.reuse, R156 ;  /* 0x0000009c00087220 */ /* 0x040fe20000410000 */
[----:B------:R-:W-:Y:S01]  /*a5b0*/  MOV R156, R7 ;  /* 0x00000007009c7202 */ /* 0x000fe20000000f00 */
[C---:B------:R-:W-:Y:S01]  /*a5c0*/  FMUL.FTZ R9, R0.reuse, R157 ;  /* 0x0000009d00097220 */ /* 0x040fe20000410000 */
[----:B------:R-:W-:Y:S01]  /*a5d0*/  MOV R157, R23 ;  /* 0x00000017009d7202 */ /* 0x000fe20000000f00 */
[C---:B--2---:R-:W-:Y:S02]  /*a5e0*/  FMUL.FTZ R12, R0.reuse, R152 ;  /* 0x00000098000c7220 */ /* 0x044fe40000410000 */
[C---:B------:R-:W-:Y:S01]  /*a5f0*/  FMUL.FTZ R13, R0.reuse, R153 ;  /* 0x00000099000d7220 */ /* 0x040fe20000410000 */
[----:B------:R-:W-:Y:S01]  /*a600*/  MUFU.EX2 R152, R132 ;  /* 0x0000008400987308 */ /* 0x000fe20000000800 */
[C---:B------:R-:W-:Y:S02]  /*a610*/  FMUL.FTZ R16, R0.reuse, R148 ;  /* 0x0000009400107220 */ /* 0x040fe40000410000 */
[C---:B------:R-:W-:Y:S02]  /*a620*/  FMUL.FTZ R17, R0.reuse, R149 ;  /* 0x0000009500117220 */ /* 0x040fe40000410000 */
[C---:B------:R-:W-:Y:S01]  /*a630*/  FMUL.FTZ R20, R0.reuse, R144 ;  /* 0x0000009000147220 */ /* 0x040fe20000410000 */
[----:B------:R-:W-:Y:S01]  /*a640*/  MOV R144, R27 ;  /* 0x0000001b00907202 */ /* 0x000fe20000000f00 */
        /* <DEDUP_REMOVED lines=22> */
[C---:B------:R-:W-:Y:S01]  /*a7b0*/  FMUL.FTZ R65, R0.reuse, R65 ;  /* 0x0000004100417220 */ /* 0x040fe20000410000 */
[----:B-1----:R-:W-:Y:S01]  /*a7c0*/  F2FP.BF16.PACK_AB R175, R153, R152 ;  /* 0x0000009899af723e */ /* 0x002fe200000010ff */
        /* <DEDUP_REMOVED lines=36> */
[----:B------:R-:W-:Y:S02]  /*aa10*/  FADD.FTZ R177, R19, R4 ;  /* 0x0000000413b17221 */ /* 0x000fe40000010000 */
[----:B------:R-:W-:Y:S01]  /*aa20*/  FMUL.FTZ R4, R0, R160 ;  /* 0x000000a000047220 */ /* 0x000fe20000410000 */
[----:B------:R-:W-:Y:S01]  /*aa30*/  MOV R160, R22 ;  /* 0x0000001600a07202 */ /* 0x000fe20000000f00 */
[----:B------:R-:W2:Y:S01]  /*aa40*/  LDL R0, [R1+0x10] ;  /* 0x0000100001007983 */ /* 0x000ea20000100800 */
[----:B------:R-:W-:Y:S06]  /*aa50*/  FMUL.FTZ R2, R2, c[0x0][0x2d0] ;  /* 0x0000b40002027a20 */ /* 0x000fec0000410000 */
[----:B------:R-:W1:Y:S02]  /*aa60*/  MUFU.EX2 R2, R2 ;  /* 0x0000000200027308 */ /* 0x000e640000000800 */
[C---:B-1----:R-:W-:Y:S01]  /*aa70*/  FMUL.FTZ R6, R2.reuse, R162 ;  /* 0x000000a202067220 */ /* 0x042fe20000410000 */
[----:B------:R-:W-:Y:S01]  /*aa80*/  MOV R162, R141 ;  /* 0x0000008d00a27202 */ /* 0x000fe20000000f00 */
        /* <DEDUP_REMOVED lines=12> */
[C---:B------:R-:W-:Y:S01]  /*ab50*/  FMUL.FTZ R26, R2.reuse, R142 ;  /* 0x0000008e021a7220 */ /* 0x040fe20000410000 */
[----:B------:R-:W-:Y:S01]  /*ab60*/  LDSM.16.MT88.4 R144, [R245+0x800] ;  /* 0x00080000f590783b */ /* 0x000fe20000004200 */
        /* <DEDUP_REMOVED lines=48> */
[C---:B-----5:R-:W-:Y:S01]  /*ae70*/  FFMA.FTZ R148, R2.reuse, R136, R173 ;  /* 0x0000008802947223 */ /* 0x060fe200000100ad */
[----:B------:R-:W-:Y:S01]  /*ae80*/  F2FP.BF16.PACK_AB R173, R149, R173 ;  /* 0x000000ad95ad723e */ /* 0x000fe200000010ff */
[----:B------:R-:W1:Y:S01]  /*ae90*/  LDSM.16.MT88.4 R136, [R243] ;  /* 0x00000000f388783b */ /* 0x000e620000004200 */
[C---:B------:R-:W-:Y:S02]  /*aea0*/  FMUL.FTZ R122, R2.reuse, R122 ;  /* 0x0000007a027a7220 */ /* 0x040fe40000410000 */
[C---:B------:R-:W-:Y:S02]  /*aeb0*/  FMUL.FTZ R123, R2.reuse, R123 ;  /* 0x0000007b027b7220 */ /* 0x040fe40000410000 */
[C---:B------:R-:W-:Y:S02]  /*aec0*/  FMUL.FTZ R126, R2.reuse, R126 ;  /* 0x0000007e027e7220 */ /* 0x040fe40000410000 */
[C---:B------:R-:W-:Y:S02]  /*aed0*/  FMUL.FTZ R127, R2.reuse, R127 ;  /* 0x0000007f027f7220 */ /* 0x040fe40000410000 */
[C---:B------:R-:W-:Y:S02]  /*aee0*/  FMUL.FTZ R130, R2.reuse, R130 ;  /* 0x0000008202827220 */ /* 0x040fe40000410000 */
[----:B------:R-:W-:Y:S02]  /*aef0*/  FMUL.FTZ R131, R2, R131 ;  /* 0x0000008302837220 */ /* 0x000fe40000410000 */
[----:B------:R-:W3:Y:S10]  /*af00*/  MUFU.EX2 R2, R182 ;  /* 0x000000b600027308 */ /* 0x000ef40000000800 */
[----:B------:R-:W4:Y:S10]  /*af10*/  MUFU.EX2 R182, R176 ;  /* 0x000000b000b67308 */ /* 0x000f340000000800 */
[----:B------:R-:W-:Y:S01]  /*af20*/  MUFU.EX2 R176, R161 ;  /* 0x000000a100b07308 */ /* 0x000fe20000000800 */
        /* <DEDUP_REMOVED lines=8> */
[----:B--2---:R1:W2:Y:S03]  /*afb0*/  LDSM.16.MT88.4 R136, [R0] ;  /* 0x000000000088783b */ /* 0x0042a60000004200 */
[----:B-1----:R-:W-:Y:S02]  /*afc0*/  FADD.FTZ R0, R132, R177 ;  /* 0x000000b184007221 */ /* 0x002fe40000010000 */
[----:B------:R-:W1:Y:S02]  /*afd0*/  MUFU.EX2 R177, R160 ;  /* 0x000000a000b17308 */ /* 0x000e640000000800 */
[C---:B---3--:R-:W-:Y:S04]  /*afe0*/  FADD.FTZ R0, R2.reuse, R0 ;  /* 0x0000000002007221 */ /* 0x048fe80000010000 */
[----:B------:R-:W-:Y:S04]  /*aff0*/  FADD.FTZ R0, R135, R0 ;  /* 0x0000000087007221 */ /* 0x000fe80000010000 */
[C---:B------:R-:W-:Y:S01]  /*b000*/  FADD.FTZ R0, R133.reuse, R0 ;  /* 0x0000000085007221 */ /* 0x040fe20000010000 */
        /* <DEDUP_REMOVED lines=38> */
[----:B------:R-:W-:Y:S01]  /*b270*/  HMMA.16816.F32.BF16 R128, R172, R138, R128 ;  /* 0x0000008aac80723c */ /* 0x000fe20000041880 */
[----:B------:R-:W2:Y:S03]  /*b280*/  MUFU.EX2 R132, R159 ;  /* 0x0000009f00847308 */ /* 0x000ea60000000800 */
[----:B----4-:R-:W-:Y:S03]  /*b290*/  F2FP.BF16.PACK_AB R137, R182, R183 ;  /* 0x000000b7b689723e */ /* 0x010fe600000010ff */
[----:B------:R-:W-:Y:S02]  /*b2a0*/  F2FP.BF16.PACK_AB R138, R133, R135 ;  /* 0x00000087858a723e */ /* 0x000fe400000010ff */
[----:B------:R-:W-:Y:S02]  /*b2b0*/  F2FP.BF16.PACK_AB R139, R180, R181 ;  /* 0x000000b5b48b723e */ /* 0x000fe400000010ff */
[----:B------:R3:W4:Y:S01]  /*b2c0*/  MUFU.EX2 R2, R158 ;  /* 0x0000009e00027308 */ /* 0x0007220000000800 */
[----:B------:R-:W-:Y:S02]  /*b2d0*/  F2FP.BF16.PACK_AB R173, R179, R178 ;  /* 0x000000b2b3ad723e */ /* 0x000fe400000010ff */
[----:B-1----:R-:W-:Y:S02]  /*b2e0*/  F2FP.BF16.PACK_AB R175, R177, R176 ;  /* 0x000000b0b1af723e */ /* 0x002fe400000010ff */
[C---:B------:R-:W-:Y:S05]  /*b2f0*/  HMMA.16816.F32.BF16 R4, R136.reuse, R140, R4 ;  /* 0x0000008c8804723c */ /* 0x040fea0000041804 */
[----:B------:R-:W1:Y:S03]  /*b300*/  MUFU.EX2 R135, R163 ;  /* 0x000000a300877308 */ /* 0x000e660000000800 */
[C---:B------:R-:W-:Y:S01]  /*b310*/  HMMA.16816.F32.BF16 R8, R136.reuse, R142, R8 ;  /* 0x0000008e8808723c */ /* 0x040fe20000041808 */
[----:B------:R-:W5:Y:S03]  /*b320*/  LDSM.16.MT88.4 R140, [R244+0x800] ;  /* 0x00080000f48c783b */ /* 0x000f660000004200 */
[----:B--2---:R-:W-:Y:S03]  /*b330*/  FADD.FTZ R0, R132, R0 ;  /* 0x0000000084007221 */ /* 0x004fe60000010000 */
[----:B------:R-:W2:Y:S01]  /*b340*/  MUFU.EX2 R133, R162 ;  /* 0x000000a200857308 */ /* 0x000ea20000000800 */
[C---:B------:R-:W-:Y:S01]  /*b350*/  HMMA.16816.F32.BF16 R12, R136.reuse, R144, R12 ;  /* 0x00000090880c723c */ /* 0x040fe2000004180c */
[----:B---3--:R-:W-:Y:S03]  /*b360*/  LDSM.16.MT88.4 R156, [R243+0x1000] ;  /* 0x00100000f39c783b */ /* 0x008fe60000004200 */
[C---:B----4-:R-:W-:Y:S01]  /*b370*/  F2FP.BF16.PACK_AB R172, R2.reuse, R132 ;  /* 0x0000008402ac723e */ /* 0x050fe200000010ff */
[----:B------:R-:W-:Y:S02]  /*b380*/  FADD.FTZ R0, R2, R0 ;  /* 0x0000000002007221 */ /* 0x000fe40000010000 */
[----:B------:R-:W-:Y:S01]  /*b390*/  FADD.FTZ R2, R149, R148 ;  /* 0x0000009495027221 */ /* 0x000fe20000010000 */
[C---:B------:R-:W-:Y:S01]  /*b3a0*/  HMMA.16816.F32.BF16 R16, R136.reuse, R146, R16 ;  /* 0x000000928810723c */ /* 0x040fe20000041810 */
[----:B------:R-:W3:Y:S03]  /*b3b0*/  LDSM.16.MT88.4 R144, [R246+0x800] ;  /* 0x00080000f690783b */ /* 0x000ee60000004200 */
[----:B-1----:R-:W-:Y:S05]  /*b3c0*/  FADD.FTZ R0, R135, R0 ;  /* 0x0000000087007221 */ /* 0x002fea0000010000 */
[----:B------:R-:W-:Y:S03]  /*b3d0*/  LDSM.16.MT88.4 R148, [R245+0x1000] ;  /* 0x00100000f594783b */ /* 0x000fe60000004200 */
[C---:B--2---:R-:W-:Y:S01]  /*b3e0*/  FADD.FTZ R0, R133.reuse, R0 ;  /* 0x0000000085007221 */ /* 0x044fe20000010000 */
[----:B------:R-:W-:Y:S02]  /*b3f0*/  F2FP.BF16.PACK_AB R174, R133, R135 ;  /* 0x0000008785ae723e */ /* 0x000fe400000010ff */
[----:B------:R-:W-:Y:S02]  /*b400*/  MOV R133, R3 ;  /* 0x0000000300857202 */ /* 0x000fe40000000f00 */
[----:B------:R-:W-:Y:S01]  /*b410*/  MOV R135, R134 ;  /* 0x0000008600877202 */ /* 0x000fe20000000f00 */
[C---:B-----5:R-:W-:Y:S08]  /*b420*/  HMMA.16816.F32.BF16 R20, R136.reuse, R140, R20 ;  /* 0x0000008c8814723c */ /* 0x060ff00000041814 */
        /* <DEDUP_REMOVED lines=39> */
[----:B------:R-:W-:Y:S01]  /*b6a0*/  HMMA.16816.F32.BF16 R128, R136, R146, R128 ;  /* 0x000000928880723c */ /* 0x000fe20000041880 */
[----:B------:R-:W2:Y:S04]  /*b6b0*/  LDL R136, [R1+0x80] ;  /* 0x0000800001887983 */ /* 0x000ea80000100800 */
[----:B------:R3:W-:Y:S02]  /*b6c0*/  STL [R1+0x60], R0 ;  /* 0x0000600001007387 */ /* 0x0007e40000100800 */
[----:B------:R-:W-:Y:S01]  /*b6d0*/  MOV R139, R153 ;  /* 0x00000099008b7202 */ /* 0x000fe20000000f00 */
[C---:B------:R-:W-:Y:S01]  /*b6e0*/  HMMA.16816.F32.BF16 R160, R172.reuse, R156, R4 ;  /* 0x0000009caca0723c */ /* 0x040fe20000041804 */
[----:B------:R-:W4:Y:S04]  /*b6f0*/  LDL.LU R132, [R1+0x38] ;  /* 0x0000380001847983 */ /* 0x000f280000300800 */
[----:B------:R-:W5:Y:S03]  /*b700*/  LDSM.16.MT88.4 R4, [R246+0x1000] ;  /* 0x00100000f604783b */ /* 0x000f660000004200 */
[C---:B------:R-:W-:Y:S05]  /*b710*/  HMMA.16816.F32.BF16 R156, R172.reuse, R158, R8 ;  /* 0x0000009eac9c723c */ /* 0x040fea0000041808 */
[----:B------:R-:W5:Y:S01]  /*b720*/  LDSM.16.MT88.4 R8, [R243+0x2800] ;  /* 0x00280000f308783b */ /* 0x000f620000004200 */
[----:B---3--:R-:W-:Y:S02]  /*b730*/  FADD.FTZ R0, R152, R2 ;  /* 0x0000000298007221 */ /* 0x008fe40000010000 */
[C---:B------:R-:W-:Y:S05]  /*b740*/  HMMA.16816.F32.BF16 R152, R172.reuse, R148, R12 ;  /* 0x00000094ac98723c */ /* 0x040fea000004180c */
[----:B------:R-:W3:Y:S01]  /*b750*/  LDSM.16.MT88.4 R12, [R245+0x2800] ;  /* 0x00280000f50c783b */ /* 0x000ee20000004200 */
[----:B------:R-:W-:Y:S06]  /*b760*/  FADD.FTZ R0, R139, R0 ;  /* 0x000000008b007221 */ /* 0x000fec0000010000 */
[----:B------:R-:W-:Y:S01]  /*b770*/  FADD.FTZ R0, R183, R0 ;  /* 0x00000000b7007221 */ /* 0x000fe20000010000 */
[C---:B------:R-:W-:Y:S03]  /*b780*/  HMMA.16816.F32.BF16 R148, R172.reuse, R150, R16 ;  /* 0x00000096ac94723c */ /* 0x040fe60000041810 */
[----:B------:R-:W-:Y:S05]  /*b790*/  FADD.FTZ R0, R182, R0 ;  /* 0x00000000b6007221 */ /* 0x000fea0000010000 */
[C---:B-1----:R-:W-:Y:S04]  /*b7a0*/  HMMA.16816.F32.BF16 R144, R172.reuse, R140, R20 ;  /* 0x0000008cac90723c */ /* 0x042fe80000041814 */
[----:B------:R-:W-:Y:S04]  /*b7b0*/  FADD.FTZ R0, R181, R0 ;  /* 0x00000000b5007221 */ /* 0x000fe80000010000 */
[C---:B------:R-:W-:Y:S04]  /*b7c0*/  HMMA.16816.F32.BF16 R140, R172.reuse, R142, R24 ;  /* 0x0000008eac8c723c */ /* 0x040fe80000041818 */
[----:B------:R-:W-:Y:S04]  /*b7d0*/  FADD.FTZ R0, R180, R0 ;  /* 0x00000000b4007221 */ /* 0x000fe80000010000 */
[C---:B-----5:R-:W-:Y:S04]  /*b7e0*/  HMMA.16816.F32.BF16 R28, R172.reuse, R4, R28 ;  /* 0x00000004ac1c723c */ /* 0x060fe8000004181c */
[----:B------:R-:W-:Y:S04]  /*b7f0*/  FADD.FTZ R0, R178, R0 ;  /* 0x00000000b2007221 */ /* 0x000fe80000010000 */
[C---:B------:R-:W-:Y:S01]  /*b800*/  HMMA.16816.F32.BF16 R32, R172.reuse, R6, R32 ;  /* 0x00000006ac20723c */ /* 0x040fe20000041820 */
[----:B------:R-:W1:Y:S03]  /*b810*/  LDSM.16.MT88.4 R4, [R244+0x2800] ;  /* 0x00280000f404783b */ /* 0x000e660000004200 */
[----:B------:R-:W-:Y:S04]  /*b820*/  FADD.FTZ R0, R179, R0 ;  /* 0x00000000b3007221 */ /* 0x000fe80000010000 */
[C---:B------:R-:W-:Y:S04]  /*b830*/  HMMA.16816.F32.BF16 R36, R172.reuse, R8, R36 ;  /* 0x00000008ac24723c */ /* 0x040fe80000041824 */
[----:B------:R-:W-:Y:S04]  /*b840*/  FADD.FTZ R0, R176, R0 ;  /* 0x00000000b0007221 */ /* 0x000fe80000010000 */
[C---:B------:R-:W-:Y:S01]  /*b850*/  HMMA.16816.F32.BF16 R40, R172.reuse, R10, R40 ;  /* 0x0000000aac28723c */ /* 0x040fe20000041828 */
[----:B------:R-:W5:Y:S03]  /*b860*/  LDSM.16.MT88.4 R8, [R246+0x2800] ;  /* 0x00280000f608783b */ /* 0x000f660000004200 */
[----:B------:R-:W-:Y:S04]  /*b870*/  FADD.FTZ R0, R177, R0 ;  /* 0x00000000b1007221 */ /* 0x000fe80000010000 */
[C---:B---3--:R-:W-:Y:S08]  /*b880*/  HMMA.16816.F32.BF16 R44, R172.reuse, R12, R44 ;  /* 0x0000000cac2c723c */ /* 0x048ff0000004182c */
[C---:B------:R-:W-:Y:S01]  /*b890*/  HMMA.16816.F32.BF16 R48, R172.reuse, R14, R48 ;  /* 0x0000000eac30723c */ /* 0x040fe20000041830 */
[----:B------:R-:W3:Y:S07]  /*b8a0*/  LDSM.16.MT88.4 R12, [R243+0x4000] ;  /* 0x00400000f30c783b */ /* 0x000eee0000004200 */
[C---:B-1----:R-:W-:Y:S08]  /*b8b0*/  HMMA.16816.F32.BF16 R52, R172.reuse, R4, R52 ;  /* 0x00000004ac34723c */ /* 0x042ff00000041834 */
[C---:B------:R-:W-:Y:S01]  /*b8c0*/  HMMA.16816.F32.BF16 R56, R172.reuse, R6, R56 ;  /* 0x00000006ac38723c */ /* 0x040fe20000041838 */
[----:B------:R-:W1:Y:S07]  /*b8d0*/  LDSM.16.MT88.4 R4, [R245+0x4000] ;  /* 0x00400000f504783b */ /* 0x000e6e0000004200 */
[C---:B-----5:R-:W-:Y:S08]  /*b8e0*/  HMMA.16816.F32.BF16 R60, R172.reuse, R8, R60 ;  /* 0x00000008ac3c723c */ /* 0x060ff0000004183c */
[C---:B------:R-:W-:Y:S01]  /*b8f0*/  HMMA.16816.F32.BF16 R64, R172.reuse, R10, R64 ;  /* 0x0000000aac40723c */ /* 0x040fe20000041840 */
[----:B------:R-:W5:Y:S07]  /*b900*/  LDSM.16.MT88.4 R8, [R244+0x4000] ;  /* 0x00400000f408783b */ /* 0x000f6e0000004200 */
        /* <DEDUP_REMOVED lines=16> */
[C---:B------:R-:W-:Y:S08]  /*ba10*/  HMMA.16816.F32.BF16 R112, R172.reuse, R10, R112 ;  /* 0x0000000aac70723c */ /* 0x040ff00000041870 */
[C---:B---3--:R-:W-:Y:S08]  /*ba20*/  HMMA.16816.F32.BF16 R116, R172.reuse, R12, R116 ;  /* 0x0000000cac74723c */ /* 0x048ff00000041874 */
[C---:B------:R-:W-:Y:S08]  /*ba30*/  HMMA.16816.F32.BF16 R120, R172.reuse, R14, R120 ;  /* 0x0000000eac78723c */ /* 0x040ff00000041878 */
[C---:B-1----:R-:W-:Y:S08]  /*ba40*/  HMMA.16816.F32.BF16 R124, R172.reuse, R4, R124 ;  /* 0x00000004ac7c723c */ /* 0x042ff0000004187c */
[----:B------:R-:W-:Y:S04]  /*ba50*/  HMMA.16816.F32.BF16 R128, R172, R6, R128 ;  /* 0x00000006ac80723c */ /* 0x000fe80000041880 */
[C---:B----4-:R-:W-:Y:S02]  /*ba60*/  IADD3 R2, R132.reuse, -0x1, RZ ;  /* 0xffffffff84027810 */ /* 0x050fe40007ffe0ff */
[----:B--2---:R-:W-:Y:S02]  /*ba70*/  ISETP.GT.AND P0, PT, R132, R136, PT ;  /* 0x000000888400720c */ /* 0x004fe40003f04270 */
[----:B------:R-:W-:Y:S01]  /*ba80*/  MOV R136, R3 ;  /* 0x0000000300887202 */ /* 0x000fe20000000f00 */
[----:B------:R-:W-:Y:S04]  /*ba90*/  STL [R1+0x38], R2 ;  /* 0x0000380201007387 */ /* 0x000fe80000100800 */
[----:B------:R1:W-:Y:S02]  /*baa0*/  STL [R1+0x5c], R0 ;  /* 0x00005c0001007387 */ /* 0x0003e40000100800 */
[----:B-1----:R-:W-:Y:S05]  /*bab0*/  MOV R0, R2 ;  /* 0x0000000200007202 */ /* 0x002fea0000000f00 */
[----:B------:R1:W-:Y:S02]  /*bac0*/  STL [R1+0x38], R0 ;  /* 0x0000380001007387 */ /* 0x0003e40000100800 */
[----:B-1----:R-:W-:-:S05]  /*bad0*/  @P0 BRA `(.L_x_528) ;  /* 0xffffc14000000947 */ /* 0x002fca000383ffff */
.L_x_505:
[----:B------:R-:W3:Y:S01]  /*bae0*/  LDL R0, [R1+0xac] ;  /* 0x0000ac0001007983 */ /* 0x000ee20000100800 */
[----:B--2---:R-:W-:-:S03]  /*baf0*/  IMAD.MOV.U32 R2, RZ, RZ, c[0x0][0x2c4] ;  /* 0x0000b100ff027624 */ /* 0x004fc600078e00ff */
[----:B-1----:R-:W2:Y:S04]  /*bb00*/  LDL R4, [R1+0x74] ;  /* 0x0000740001047983 */ /* 0x002ea80000100800 */
[----:B------:R-:W2:Y:S01]  /*bb10*/  LDL R3, [R1+0x78] ;  /* 0x0000780001037983 */ /* 0x000ea20000100800 */
[----:B------:R-:W-:Y:S01]  /*bb20*/  ISETP.NE.AND P0, PT, R2, 0x1, PT ;  /* 0x000000010200780c */ /* 0x000fe20003f05270 */
[----:B------:R-:W-:Y:S01]  /*bb30*/  IMAD.MOV.U32 R5, RZ, RZ, c[0x0][0x32c] ;  /* 0x0000cb00ff057624 */ /* 0x000fe200078e00ff */
[----:B---3--:R-:W-:-:S11]  /*bb40*/  IADD3 R0, R0, 0x7f, RZ ;  /* 0x0000007f00007810 */ /* 0x008fd60007ffe0ff */
[----:B------:R-:W-:-:S05]  /*bb50*/  @P0 IMAD.HI.U32 R2, R0, c[0x0][0x2c8], RZ ;  /* 0x0000b20000020a27 */ /* 0x000fca00078e00ff */
[----:B------:R-:W-:Y:S02]  /*bb60*/  @P0 SHF.R.U32.HI R0, RZ, c[0x0][0x2cc], R2 ;  /* 0x0000b300ff000a19 */ /* 0x000fe40000011602 */
[----:B------:R-:W-:Y:S02]  /*bb70*/  ISETP.GE.AND P0, PT, R5, 0x1, PT ;  /* 0x000000010500780c */ /* 0x000fe40003f06270 */
[----:B--2---:R-:W-:-:S05]  /*bb80*/  IADD3 R2, R3, 0x1, -R4 ;  /* 0x0000000103027810 */ /* 0x004fca0007ffe804 */
[----:B------:R-:W-:-:S05]  /*bb90*/  IMAD.IADD R0, R2, 0x1, R0 ;  /* 0x0000000102007824 */ /* 0x000fca00078e0200 */
[----:B------:R-:W-:Y:S01]  /*bba0*/  IADD3 R2, R0, -c[0x0][0x324], RZ ;  /* 0x8000c90000027a10 */ /* 0x000fe20007ffe0ff */
[----:B------:R-:W-:Y:S05]  /*bbb0*/  @!P0 BRA `(.L_x_529) ;  /* 0x0000011000008947 */ /* 0x000fea0003800000 */
[----:B------:R-:W-:Y:S01]  /*bbc0*/  ISETP.GT.AND P0, PT, R0, -0x1, PT ;  /* 0xffffffff0000780c */ /* 0x000fe20003f04270 */
[----:B------:R-:W-:-:S12]  /*bbd0*/  BSSY B0, `(.L_x_530) ;  /* 0x000000d000007945 */ /* 0x000fd80003800000 */
        /* <DEDUP_REMOVED lines=8> */
.L_x_531:
[----:B------:R-:W-:-:S04]  /*bc60*/  MOV R3, 0x1 ;  /* 0x0000000100037802 */ /* 0x000fc80000000f00 */
[----:B------:R-:W-:-:S13]  /*bc70*/  ISETP.NE.AND P0, PT, R3, c[0x0][0x32c], PT ;  /* 0x0000cb0003007a0c */ /* 0x000fda0003f05270 */
[----:B------:R-:W-:-:S05]  /*bc80*/  @P0 IMAD.HI.U32 R3, R0, c[0x0][0x330], RZ ;  /* 0x0000cc0000030a27 */ /* 0x000fca00078e00ff */
[----:B------:R-:W-:Y:S02]  /*bc90*/  @P0 SHF.R.U32.HI R0, RZ, c[0x0][0x334], R3 ;  /* 0x0000cd00ff000a19 */ /* 0x000fe40000011603 */
.L_x_532:
[----:B------:R-:W-:Y:S05]  /*bca0*/  BSYNC B0 ;  /* 0x0000000000007941 */ /* 0x000fea0003800000 */
.L_x_530:
[----:B------:R-:W-:-:S05]  /*bcb0*/  IMAD R0, R0, c[0x0][0x32c], RZ ;  /* 0x0000cb0000007a24 */ /* 0x000fca00078e02ff */
[----:B------:R-:W-:Y:S02]  /*bcc0*/  IMNMX R2, R2, R0, !PT ;  /* 0x0000000002027217 */ /* 0x000fe40007800200 */
.L_x_529:
[----:B------:R-:W2:Y:S04]  /*bcd0*/  LDL R0, [R1+0x38] ;  /* 0x0000380001007983 */ /* 0x000ea80000100800 */
[----:B------:R-:W3:Y:S01]  /*bce0*/  LDL R4, [R1+0x70] ;  /* 0x0000700001047983 */ /* 0x000ee20000100800 */
[----:B------:R-:W-:-:S05]  /*bcf0*/  IADD3 R2, R2, 0x2f, RZ ;  /* 0x0000002f02027810 */ /* 0x000fca0007ffe0ff */
[----:B------:R-:W-:-:S04]  /*bd00*/  IMAD.HI R2, R2, 0x2aaaaaab, RZ ;  /* 0x2aaaaaab02027827 */ /* 0x000fc800078e02ff */
[----:B--2---:R-:W-:Y:S01]  /*bd10*/  IMAD.MOV.U32 R3, RZ, RZ, R0 ;  /* 0x000000ffff037224 */ /* 0x004fe200078e0000 */
[----:B------:R-:W-:-:S04]  /*bd20*/  SHF.R.U32.HI R0, RZ, 0x1f, R2 ;  /* 0x0000001fff007819 */ /* 0x000fc80000011602 */
[----:B------:R-:W-:-:S04]  /*bd30*/  LEA.HI.SX32 R0, R2, R0, 0x1d ;  /* 0x0000000002007211 */ /* 0x000fc800078feaff */
[----:B---3--:R-:W-:-:S04]  /*bd40*/  IMNMX R4, R4, R0, !PT ;  /* 0x0000000004047217 */ /* 0x008fc80007800200 */
[----:B------:R-:W-:Y:S01]  /*bd50*/  ISETP.GE.AND P0, PT, R3, R4, PT ;  /* 0x000000040300720c */ /* 0x000fe20003f06270 */
[----:B------:R1:W-:-:S12]  /*bd60*/  STL [R1+0x80], R4 ;  /* 0x0000800401007387 */ /* 0x0003d80000100800 */
[----:B------:R-:W-:Y:S05]  /*bd70*/  @!P0 BRA `(.L_x_533) ;  /* 0x0000324000008947 */ /* 0x000fea0003800000 */
.L_x_546:
[----:B-1----:R-:W2:Y:S01]  /*bd80*/  LDL R4, [R1+0x14] ;  /* 0x0000140001047983 */ /* 0x002ea20000100800 */
[----:B------:R-:W-:Y:S04]  /*bd90*/  DEPBAR.LE SB0, 0x0 ;  /* 0x000080000000791a */ /* 0x000fe80000000000 */
[----:B------:R-:W3:Y:S01]  /*bda0*/  LDL R2, [R1+0x38] ;  /* 0x0000380001027983 */ /* 0x000ee20000100800 */
[----:B------:R-:W-:Y:S01]  /*bdb0*/  WARPSYNC 0xffffffff ;  /* 0xffffffff00007948 */ /* 0x000fe20003800000 */
[----:B------:R-:W-:Y:S01]  /*bdc0*/  BSSY B0, `(.L_x_534) ;  /* 0x0000061000007945 */ /* 0x000fe20003800000 */
[----:B------:R-:W-:Y:S01]  /*bdd0*/  MOV R135, R134 ;  /* 0x0000008600877202 */ /* 0x000fe20000000f00 */
[----:B------:R-:W4:Y:S04]  /*bde0*/  LDL R3, [R1+0x18] ;  /* 0x0000180001037983 */ /* 0x000f280000100800 */
[----:B------:R-:W3:Y:S04]  /*bdf0*/  LDL R0, [R1+0x70] ;  /* 0x0000700001007983 */ /* 0x000ee80000100800 */
[----:B------:R-:W-:Y:S06]  /*be00*/  BAR.SYNC.DEFER_BLOCKING 0x0 ;  /* 0x0000000000007b1d */ /* 0x000fec0000010000 */
[----:B------:R1:W1:Y:S04]  /*be10*/  LDSM.16.M88.4 R8, [R240] ;  /* 0x00000000f008783b */ /* 0x0002680000000200 */
[----:B------:R1:W1:Y:S04]  /*be20*/  LDSM.16.M88.4 R16, [R240+0x800] ;  /* 0x00080000f010783b */ /* 0x0002680000000200 */
[----:B------:R1:W1:Y:S04]  /*be30*/  LDSM.16.M88.4 R24, [R240+0x1000] ;  /* 0x00100000f018783b */ /* 0x0002680000000200 */
[----:B------:R1:W1:Y:S04]  /*be40*/  LDSM.16.M88.4 R136, [R247] ;  /* 0x00000000f788783b */ /* 0x0002680000000200 */
[----:B--2---:R2:W1:Y:S04]  /*be50*/  LDSM.16.M88.4 R172, [R4] ;  /* 0x0000000004ac783b */ /* 0x0044680000000200 */
[----:B----4-:R2:W4:Y:S01]  /*be60*/  LDSM.16.M88.4 R176, [R3] ;  /* 0x0000000003b0783b */ /* 0x0105220000000200 */
[----:B---3--:R-:W-:Y:S11]  /*be70*/  ISETP.GT.AND P0, PT, R0, R2, PT ;  /* 0x000000020000720c */ /* 0x008ff60003f04270 */
[----:B------:R-:W-:Y:S02]  /*be80*/  @!UPT UIADD3 URZ, URZ, URZ, URZ ;  /* 0x0000003f3f3ff290 */ /* 0x000fe4000fffe03f */
[----:B------:R-:W-:-:S05]  /*be90*/  @P0 BRA `(.L_x_535) ;  /* 0x0000053000000947 */ /* 0x000fca0003800000 */
[----:B--2---:R-:W2:Y:S04]  /*bea0*/  LDL R4, [R1+0x34] ;  /* 0x0000340001047983 */ /* 0x004ea80000100800 */
[----:B------:R-:W3:Y:S04]  /*beb0*/  LDL R12, [R1+0x30] ;  /* 0x00003000010c7983 */ /* 0x000ee80000100800 */
[----:B------:R-:W5:Y:S04]  /*bec0*/  LDL.64 R6, [R1+0x98] ;  /* 0x0000980001067983 */ /* 0x000f680000100a00 */
[----:B----4-:R-:W4:Y:S01]  /*bed0*/  LDL R5, [R1+0xa4] ;  /* 0x0000a40001057983 */ /* 0x010f220000100800 */
        /* <DEDUP_REMOVED lines=8> */
[----:B-----5:R-:W-:Y:S03]  /*bf60*/  IADD3 R0, P0, R6, R2, RZ ;  /* 0x0000000206007210 */ /* 0x020fe60007f1e0ff */
[----:B------:R-:W-:Y:S05]  /*bf70*/  IMAD R4, R12, c[0x0][0x21c], R4 ;  /* 0x000087000c047a24 */ /* 0x000fea00078e0204 */
[----:B----4-:R-:W-:Y:S02]  /*bf80*/  IADD3.X R2, R5, R3, R4, P0, !PT ;  /* 0x0000000305027210 */ /* 0x010fe400007fe404 */
[C---:B------:R-:W-:Y:S04]  /*bf90*/  LEA R12, P0, R0.reuse, c[0x0][0x1f8], 0x1 ;  /* 0x00007e00000c7a11 */ /* 0x040fe800078008ff */
[----:B------:R-:W-:Y:S01]  /*bfa0*/  LEA.HI.X R5, R0, c[0x0][0x1fc], R2, 0x1, P0 ;  /* 0x00007f0000057a11 */ /* 0x000fe200000f0c02 */
[----:B------:R-:W-:-:S06]  /*bfb0*/  BRA.DIV ~URZ, `(.L_x_536) ;  /* 0x0000dfc27f007947 */ /* 0x000fcc000b800000 */
[----:B------:R2:W3:Y:S02]  /*bfc0*/  SHFL.IDX PT, R4, R5, RZ, 0x181f ;  /* 0x00181fff05047589 */ /* 0x0004e400000e0000 */
.L_x_655:
[----:B------:R-:W-:-:S05]  /*bfd0*/  BRA.DIV ~URZ, `(.L_x_537) ;  /* 0x0000e0327f007947 */ /* 0x000fca000b800000 */
[----:B------:R4:W2:Y:S02]  /*bfe0*/  SHFL.IDX PT, R0, R12, RZ, 0x181f ;  /* 0x00181fff0c007589 */ /* 0x0008a400000e0000 */
.L_x_656:
        /* <DEDUP_REMOVED lines=38> */
.L_x_657:
        /* <DEDUP_REMOVED lines=24> */
.L_x_535:
[----:B------:R-:W-:Y:S05]  /*c3d0*/  BSYNC B0 ;  /* 0x0000000000007941 */ /* 0x000fea0003800000 */
.L_x_534:
[----:B------:R-:W0:Y:S01]  /*c3e0*/  LDGDEPBAR ;  /* 0x00000000000079af */ /* 0x000e220000000000 */
[----:B------:R-:W-:Y:S01]  /*c3f0*/  WARPSYNC 0xffffffff ;  /* 0xffffffff00007948 */ /* 0x000fe20003800000 */
[C---:B-12---:R-:W-:Y:S01]  /*c400*/  HMMA.16816.F32.BF16 R4, R164.reuse, R8, RZ ;  /* 0x00000008a404723c */ /* 0x046fe200000418ff */
[----:B------:R-:W-:Y:S03]  /*c410*/  BSSY B0, `(.L_x_539) ;  /* 0x0000110000007945 */ /* 0x000fe60003800000 */
[----:B------:R-:W2:Y:S04]  /*c420*/  LDL R0, [R1] ;  /* 0x0000000001007983 */ /* 0x000ea80000100800 */
[C---:B------:R-:W-:Y:S02]  /*c430*/  HMMA.16816.F32.BF16 R8, R164.reuse, R10, RZ ;  /* 0x0000000aa408723c */ /* 0x040fe400000418ff */
[----:B------:R-:W3:Y:S06]  /*c440*/  LDL R2, [R1+0x4] ;  /* 0x0000040001027983 */ /* 0x000eec0000100800 */
[C---:B------:R-:W-:Y:S01]  /*c450*/  HMMA.16816.F32.BF16 R12, R164.reuse, R16, RZ ;  /* 0x00000010a40c723c */ /* 0x040fe200000418ff */
[----:B------:R-:W5:Y:S07]  /*c460*/  LDL R3, [R1+0x8] ;  /* 0x0000080001037983 */ /* 0x000f6e0000100800 */
        /* <DEDUP_REMOVED lines=8> */
[----:B------:R-:W4:Y:S07]  /*c4f0*/  LDSM.16.M88.4 R172, [R242+0x800] ;  /* 0x00080000f2ac783b */ /* 0x000f2e0000000200 */
[C---:B----4-:R-:W-:Y:S08]  /*c500*/  HMMA.16816.F32.BF16 R20, R168.reuse, R176, R20 ;  /* 0x000000b0a814723c */ /* 0x050ff00000041814 */
[----:B------:R-:W-:Y:S01]  /*c510*/  HMMA.16816.F32.BF16 R24, R168, R178, R24 ;  /* 0x000000b2a818723c */ /* 0x000fe20000041818 */
[----:B------:R-:W4:Y:S07]  /*c520*/  LDSM.16.M88.4 R176, [R242+0x1000] ;  /* 0x00100000f2b0783b */ /* 0x000f2e0000000200 */
[C---:B-1----:R-:W-:Y:S08]  /*c530*/  HMMA.16816.F32.BF16 R4, R184.reuse, R136, R4 ;  /* 0x00000088b804723c */ /* 0x042ff00000041804 */
[C---:B------:R-:W-:Y:S01]  /*c540*/  HMMA.16816.F32.BF16 R8, R184.reuse, R138, R8 ;  /* 0x0000008ab808723c */ /* 0x040fe20000041808 */
[----:B------:R-:W1:Y:S07]  /*c550*/  LDSM.16.M88.4 R136, [R241] ;  /* 0x00000000f188783b */ /* 0x000e6e0000000200 */
[C---:B------:R-:W-:Y:S08]  /*c560*/  HMMA.16816.F32.BF16 R12, R184.reuse, R172, R12 ;  /* 0x000000acb80c723c */ /* 0x040ff0000004180c */
[C---:B------:R-:W-:Y:S01]  /*c570*/  HMMA.16816.F32.BF16 R16, R184.reuse, R174, R16 ;  /* 0x000000aeb810723c */ /* 0x040fe20000041810 */
[----:B------:R-:W1:Y:S07]  /*c580*/  LDSM.16.M88.4 R172, [R241+0x800] ;  /* 0x00080000f1ac783b */ /* 0x000e6e0000000200 */
[C---:B----4-:R-:W-:Y:S08]  /*c590*/  HMMA.16816.F32.BF16 R20, R184.reuse, R176, R20 ;  /* 0x000000b0b814723c */ /* 0x050ff00000041814 */
[----:B------:R-:W-:Y:S01]  /*c5a0*/  HMMA.16816.F32.BF16 R24, R184, R178, R24 ;  /* 0x000000b2b818723c */ /* 0x000fe20000041818 */
[----:B------:R-:W4:Y:S07]  /*c5b0*/  LDSM.16.M88.4 R176, [R241+0x1000] ;  /* 0x00100000f1b0783b */ /* 0x000f2e0000000200 */
[C---:B-1----:R-:W-:Y:S08]  /*c5c0*/  HMMA.16816.F32.BF16 R4, R188.reuse, R136, R4 ;  /* 0x00000088bc04723c */ /* 0x042ff00000041804 */
[C---:B------:R-:W-:Y:S01]  /*c5d0*/  HMMA.16816.F32.BF16 R8, R188.reuse, R138, R8 ;  /* 0x0000008abc08723c */ /* 0x040fe20000041808 */
[----:B------:R-:W1:Y:S07]  /*c5e0*/  LDSM.16.M88.4 R136, [R240+0x1800] ;  /* 0x00180000f088783b */ /* 0x000e6e0000000200 */
        /* <DEDUP_REMOVED lines=11> */
[----:B------:R-:W1:Y:S07]  /*c6a0*/  LDSM.16.M88.4 R172, [R248] ;  /* 0x00000000f8ac783b */ /* 0x000e6e0000000200 */
[C---:B----4-:R-:W-:Y:S08]  /*c6b0*/  HMMA.16816.F32.BF16 R20, R192.reuse, R176, R20 ;  /* 0x000000b0c014723c */ /* 0x050ff00000041814 */
[----:B------:R-:W-:Y:S01]  /*c6c0*/  HMMA.16816.F32.BF16 R24, R192, R178, R24 ;  /* 0x000000b2c018723c */ /* 0x000fe20000041818 */
[----:B------:R-:W4:Y:S07]  /*c6d0*/  LDSM.16.M88.4 R176, [R249] ;  /* 0x00000000f9b0783b */ /* 0x000f2e0000000200 */
[C---:B-1----:R-:W-:Y:S08]  /*c6e0*/  HMMA.16816.F32.BF16 R4, R196.reuse, R136, R4 ;  /* 0x00000088c404723c */ /* 0x042ff00000041804 */
[C---:B------:R-:W-:Y:S01]  /*c6f0*/  HMMA.16816.F32.BF16 R8, R196.reuse, R138, R8 ;  /* 0x0000008ac408723c */ /* 0x040fe20000041808 */
[----:B------:R-:W1:Y:S07]  /*c700*/  LDSM.16.M88.4 R136, [R242+0x1800] ;  /* 0x00180000f288783b */ /* 0x000e6e0000000200 */
[C---:B------:R-:W-:Y:S08]  /*c710*/  HMMA.16816.F32.BF16 R12, R196.reuse, R172, R12 ;  /* 0x000000acc40c723c */ /* 0x040ff0000004180c */
[C---:B------:R-:W-:Y:S01]  /*c720*/  HMMA.16816.F32.BF16 R16, R196.reuse, R174, R16 ;  /* 0x000000aec410723c */ /* 0x040fe20000041810 */
[----:B------:R-:W2:Y:S07]  /*c730*/  LDSM.16.M88.4 R172, [R242+0x2000] ;  /* 0x00200000f2ac783b */ /* 0x000eae0000000200 */
[C---:B----4-:R-:W-:Y:S08]  /*c740*/  HMMA.16816.F32.BF16 R20, R196.reuse, R176, R20 ;  /* 0x000000b0c414723c */ /* 0x050ff00000041814 */
[----:B------:R-:W-:Y:S01]  /*c750*/  HMMA.16816.F32.BF16 R24, R196, R178, R24 ;  /* 0x000000b2c418723c */ /* 0x000fe20000041818 */
[----:B------:R-:W4:Y:S07]  /*c760*/  LDSM.16.M88.4 R176, [R242+0x2800] ;  /* 0x00280000f2b0783b */ /* 0x000f2e0000000200 */
[C---:B-1----:R-:W-:Y:S08]  /*c770*/  HMMA.16816.F32.BF16 R4, R200.reuse, R136, R4 ;  /* 0x00000088c804723c */ /* 0x042ff00000041804 */
[C---:B------:R-:W-:Y:S01]  /*c780*/  HMMA.16816.F32.BF16 R8, R200.reuse, R138, R8 ;  /* 0x0000008ac808723c */ /* 0x040fe20000041808 */
[----:B------:R-:W1:Y:S07]  /*c790*/  LDSM.16.M88.4 R136, [R241+0x1800] ;  /* 0x00180000f188783b */ /* 0x000e6e0000000200 */
[C---:B--2---:R-:W-:Y:S08]  /*c7a0*/  HMMA.16816.F32.BF16 R12, R200.reuse, R172, R12 ;  /* 0x000000acc80c723c */ /* 0x044ff0000004180c */
        /* <DEDUP_REMOVED lines=16> */
[----:B------:R1:W3:Y:S07]  /*c8b0*/  LDSM.16.M88.4 R136, [R0] ;  /* 0x000000000088783b */ /* 0x0002ee0000000200 */
[C---:B--2---:R-:W-:Y:S08]  /*c8c0*/  HMMA.16816.F32.BF16 R12, R208.reuse, R172, R12 ;  /* 0x000000acd00c723c */ /* 0x044ff0000004180c */
[C---:B------:R-:W-:Y:S01]  /*c8d0*/  HMMA.16816.F32.BF16 R16, R208.reuse, R174, R16 ;  /* 0x000000aed010723c */ /* 0x040fe20000041810 */
[----:B------:R-:W2:Y:S07]  /*c8e0*/  LDSM.16.M88.4 R172, [R251] ;  /* 0x00000000fbac783b */ /* 0x000eae0000000200 */
[C---:B----4-:R-:W-:Y:S01]  /*c8f0*/  HMMA.16816.F32.BF16 R20, R208.reuse, R176, R20 ;  /* 0x000000b0d014723c */ /* 0x050fe20000041814 */
[----:B-1----:R-:W4:Y:S07]  /*c900*/  LDL R0, [R1+0xc] ;  /* 0x00000c0001007983 */ /* 0x002f2e0000100800 */
[----:B------:R-:W-:Y:S01]  /*c910*/  HMMA.16816.F32.BF16 R24, R208, R178, R24 ;  /* 0x000000b2d018723c */ /* 0x000fe20000041818 */
[----:B------:R-:W1:Y:S07]  /*c920*/  LDSM.16.M88.4 R176, [R252] ;  /* 0x00000000fcb0783b */ /* 0x000e6e0000000200 */
[C---:B---3--:R-:W-:Y:S08]  /*c930*/  HMMA.16816.F32.BF16 R4, R212.reuse, R136, R4 ;  /* 0x00000088d404723c */ /* 0x048ff00000041804 */
[C---:B------:R-:W-:Y:S01]  /*c940*/  HMMA.16816.F32.BF16 R8, R212.reuse, R138, R8 ;  /* 0x0000008ad408723c */ /* 0x040fe20000041808 */
[----:B------:R-:W3:Y:S07]  /*c950*/  LDSM.16.M88.4 R136, [R242+0x3000] ;  /* 0x00300000f288783b */ /* 0x000eee0000000200 */
[C---:B--2---:R-:W-:Y:S08]  /*c960*/  HMMA.16816.F32.BF16 R12, R212.reuse, R172, R12 ;  /* 0x000000acd40c723c */ /* 0x044ff0000004180c */
[C---:B------:R-:W-:Y:S01]  /*c970*/  HMMA.16816.F32.BF16 R16, R212.reuse, R174, R16 ;  /* 0x000000aed410723c */ /* 0x040fe20000041810 */
[----:B------:R-:W2:Y:S07]  /*c980*/  LDSM.16.M88.4 R172, [R242+0x3800] ;  /* 0x00380000f2ac783b */ /* 0x000eae0000000200 */
[C---:B-1----:R-:W-:Y:S08]  /*c990*/  HMMA.16816.F32.BF16 R20, R212.reuse, R176, R20 ;  /* 0x000000b0d414723c */ /* 0x042ff00000041814 */
[----:B------:R-:W-:Y:S01]  /*c9a0*/  HMMA.16816.F32.BF16 R24, R212, R178, R24 ;  /* 0x000000b2d418723c */ /* 0x000fe20000041818 */
[----:B------:R-:W1:Y:S07]  /*c9b0*/  LDSM.16.M88.4 R176, [R242+0x4000] ;  /* 0x00400000f2b0783b */ /* 0x000e6e0000000200 */
        /* <DEDUP_REMOVED lines=16> */
[----:B------:R-:W-:Y:S08]  /*cac0*/  HMMA.16816.F32.BF16 R24, R220, R178, R24 ;  /* 0x000000b2dc18723c */ /* 0x000ff00000041818 */
[C---:B---3--:R-:W-:Y:S08]  /*cad0*/  HMMA.16816.F32.BF16 R4, R224.reuse, R136, R4 ;  /* 0x00000088e004723c */ /* 0x048ff00000041804 */
[C---:B------:R-:W-:Y:S01]  /*cae0*/  HMMA.16816.F32.BF16 R8, R224.reuse, R138, R8 ;  /* 0x0000008ae008723c */ /* 0x040fe20000041808 */
[----:B------:R-:W1:Y:S07]  /*caf0*/  LDSM.16.M88.4 R136, [R240+0x5800] ;  /* 0x00580000f088783b */ /* 0x000e6e0000000200 */
[C---:B--2---:R-:W-:Y:S08]  /*cb00*/  HMMA.16816.F32.BF16 R12, R224.reuse, R172, R12 ;  /* 0x000000ace00c723c */ /* 0x044ff0000004180c */
[C---:B------:R-:W-:Y:S01]  /*cb10*/  HMMA.16816.F32.BF16 R16, R224.reuse, R174, R16 ;  /* 0x000000aee010723c */ /* 0x040fe20000041810 */
[----:B-----5:R-:W-:Y:S07]  /*cb20*/  LDSM.16.M88.4 R172, [R3] ;  /* 0x0000000003ac783b */ /* 0x020fee0000000200 */
[C---:B-1----:R-:W-:Y:S08]  /*cb30*/  HMMA.16816.F32.BF16 R20, R224.reuse, R136, R20 ;  /* 0x00000088e014723c */ /* 0x042ff00000041814 */
[----:B------:R-:W-:Y:S01]  /*cb40*/  HMMA.16816.F32.BF16 R24, R224, R138, R24 ;  /* 0x0000008ae018723c */ /* 0x000fe20000041818 */
[----:B------:R1:W-:Y:S06]  /*cb50*/  LDSM.16.M88.4 R136, [R2] ;  /* 0x000000000288783b */ /* 0x0003ec0000000200 */
[----:B-1----:R-:W2:Y:S06]  /*cb60*/  LDL R2, [R1+0x38] ;  /* 0x0000380001027983 */ /* 0x002eac0000100800 */
[----:B----4-:R1:W3:Y:S06]  /*cb70*/  LDSM.16.M88.4 R176, [R0] ;  /* 0x0000000000b0783b */ /* 0x0102ec0000000200 */
[----:B-1----:R-:W2:Y:S01]  /*cb80*/  LDL R0, [R1+0x70] ;  /* 0x0000700001007983 */ /* 0x002ea20000100800 */
[C---:B---3--:R-:W-:Y:S08]  /*cb90*/  HMMA.16816.F32.BF16 R4, R228.reuse, R176, R4 ;  /* 0x000000b0e404723c */ /* 0x048ff00000041804 */
        /* <DEDUP_REMOVED lines=25> */
[----:B--2---:R-:W-:Y:S11]  /*cd30*/  ISETP.GT.AND P0, PT, R2, R0, PT ;  /* 0x000000000200720c */ /* 0x004ff60003f04270 */
[----:B------:R-:W-:Y:S02]  /*cd40*/  @!UPT UIADD3 URZ, URZ, URZ, URZ ;  /* 0x0000003f3f3ff290 */ /* 0x000fe4000fffe03f */
[----:B------:R-:W-:-:S05]  /*cd50*/  @!P0 BRA `(.L_x_540) ;  /* 0x000007b000008947 */ /* 0x000fca0003800000 */
[----:B------:R-:W2:Y:S01]  /*cd60*/  LDL R3, [R1+0x84] ;  /* 0x0000840001037983 */ /* 0x000ea20000100800 */
[----:B------:R-:W-:Y:S02]  /*cd70*/  IMAD.MOV.U32 R132, RZ, RZ, c[0x0][0x2b8] ;  /* 0x0000ae00ff847624 */ /* 0x000fe400078e00ff */
[----:B------:R-:W-:Y:S01]  /*cd80*/  IMAD.MOV.U32 R136, RZ, RZ, RZ ;  /* 0x000000ffff887224 */ /* 0x000fe200078e00ff */
        /* <DEDUP_REMOVED lines=17> */
[C---:B------:R-:W-:Y:S04]  /*cea0*/  @!P1 LEA R2, P0, R3.reuse, c[0x0][0x2a0], 0x2 ;  /* 0x0000a80003029a11 */ /* 0x040fe800078010ff */
        /* <DEDUP_REMOVED lines=10> */
[----:B------:R-:W-:Y:S04]  /*cf50*/  IMAD.WIDE.U32 R2, R136, c[0x0][0x1f0], R2 ;  /* 0x00007c0088027a25 */ /* 0x000fe800078e0002 */
[----:B--2---:R-:W-:Y:S01]  /*cf60*/  IMAD R132, R0, c[0x0][0x1f0], RZ ;  /* 0x00007c0000847a24 */ /* 0x004fe200078e02ff */
[----:B------:R-:W-:Y:S03]  /*cf70*/  IADD3 R0, P0, R172, R2, RZ ;  /* 0x00000002ac007210 */ /* 0x000fe60007f1e0ff */
[----:B------:R-:W-:Y:S05]  /*cf80*/  IMAD R132, R136, c[0x0][0x1f4], R132 ;  /* 0x00007d0088847a24 */ /* 0x000fea00078e0284 */
[----:B------:R-:W-:Y:S02]  /*cf90*/  IADD3.X R2, R137, R3, R132, P0, !PT ;  /* 0x0000000389027210 */ /* 0x000fe400007fe484 */
[C---:B------:R-:W-:Y:S04]  /*cfa0*/  LEA R172, P0, R0.reuse, c[0x0][0x1c8], 0x1 ;  /* 0x0000720000ac7a11 */ /* 0x040fe800078008ff */
[----:B------:R-:W-:Y:S02]  /*cfb0*/  LEA.HI.X R137, R0, c[0x0][0x1cc], R2, 0x1, P0 ;  /* 0x0000730000897a11 */ /* 0x000fe400000f0c02 */
[----:B-1----:R-:W-:Y:S04]  /*cfc0*/  SHF.R.S32.HI R136, RZ, 0x1f, R138 ;  /* 0x0000001fff887819 */ /* 0x002fe8000001148a */
[----:B------:R-:W-:Y:S04]  /*cfd0*/  LEA.HI R136, R136, R138, RZ, 0x3 ;  /* 0x0000008a88887211 */ /* 0x000fe800078f18ff */
[----:B------:R-:W-:Y:S04]  /*cfe0*/  SHF.R.S32.HI R136, RZ, 0x3, R136 ;  /* 0x00000003ff887819 */ /* 0x000fe80000011488 */
[----:B------:R-:W-:Y:S04]  /*cff0*/  IADD3 R136, -R136, 0x30, RZ ;  /* 0x0000003088887810 */ /* 0x000fe80007ffe1ff */
[----:B------:R-:W-:Y:S01]  /*d000*/  ISETP.GE.AND P0, PT, R136, 0x1, PT ;  /* 0x000000018800780c */ /* 0x000fe20003f06270 */
[----:B------:R-:W-:-:S10]  /*d010*/  BRA.DIV ~URZ, `(.L_x_541) ;  /* 0x0000d1927f007947 */ /* 0x000fd4000b800000 */
[----:B------:R1:W2:Y:S02]  /*d020*/  SHFL.IDX PT, R132, R137, RZ, 0x181f ;  /* 0x00181fff89847589 */ /* 0x0002a400000e0000 */
.L_x_658:
[----:B------:R-:W-:-:S05]  /*d030*/  BRA.DIV ~URZ, `(.L_x_542) ;  /* 0x0000d2027f007947 */ /* 0x000fca000b800000 */
[----:B------:R3:W4:Y:S02]  /*d040*/  SHFL.IDX PT, R0, R172, RZ, 0x181f ;  /* 0x00181fffac007589 */ /* 0x00072400000e0000 */
.L_x_659:
        /* <DEDUP_REMOVED lines=40> */
.L_x_660:
[----:B------:R-:W5:Y:S04]  /*d2d0*/  LDL R136, [R1+0xc8] ;  /* 0x0000c80001887983 */ /* 0x000f680000100800 */
[----:B--2---:R-:W2:Y:S04]  /*d2e0*/  LDL R179, [R1+0x40] ;  /* 0x0000400001b37983 */ /* 0x004ea80000100800 */
        /* <DEDUP_REMOVED lines=11> */
[----:B-1---5:R-:W-:Y:S05]  /*d3a0*/  @P0 IADD3 R136, P1, R0, R136, RZ ;  /* 0x0000008800880210 */ /* 0x022fea0007f3e0ff */
[----:B--2---:R-:W-:Y:S01]  /*d3b0*/  @P0 IMAD.X R137, R132, 0x1, R179, P1 ;  /* 0x0000000184890824 */ /* 0x004fe200008e06b3 */
        /* <DEDUP_REMOVED lines=21> */
.L_x_540:
[----:B------:R-:W-:Y:S05]  /*d510*/  BSYNC B0 ;  /* 0x0000000000007941 */ /* 0x000fea0003800000 */
.L_x_539:
[----:B-1----:R-:W-:Y:S01]  /*d520*/  FMNMX.FTZ R2, R4, R134, !PT ;  /* 0x0000008604027209 */ /* 0x002fe20007810000 */
        /* <DEDUP_REMOVED lines=26> */
.L_x_661:
[----:B-12---:R-:W-:Y:S01]  /*d6d0*/  FMNMX.FTZ R132, R132, R0, !PT ;  /* 0x0000000084847209 */ /* 0x006fe20007810000 */
[----:B------:R-:W-:-:S05]  /*d6e0*/  BRA.DIV ~URZ, `(.L_x_545) ;  /* 0x0000cd327f007947 */ /* 0x000fca000b800000 */
[----:B------:R-:W1:Y:S02]  /*d6f0*/  SHFL.BFLY PT, R0, R132, 0x1, 0x1f ;  /* 0x0c201f0084007f89 */ /* 0x000e6400000e0000 */
[----:B-1----:R-:W-:Y:S02]  /*d700*/  FMNMX.FTZ R134, R132, R0, !PT ;  /* 0x0000000084867209 */ /* 0x002fe40007810000 */
[----:B------:R-:W1:Y:S02]  /*d710*/  SHFL.BFLY PT, R0, R136, 0x2, 0x1f ;  /* 0x0c401f0088007f89 */ /* 0x000e6400000e0000 */
[----:B-1----:R-:W-:Y:S05]  /*d720*/  FMNMX.FTZ R132, R136, R0, !PT ;  /* 0x0000000088847209 */ /* 0x002fea0007810000 */
[----:B------:R1:W2:Y:S02]  /*d730*/  SHFL.BFLY PT, R0, R132, 0x1, 0x1f ;  /* 0x0c201f0084007f89 */ /* 0x0002a400000e0000 */
.L_x_662:
[----:B------:R-:W3:Y:S01]  /*d740*/  LDL.LU R137, [R1+0x60] ;  /* 0x0000600001897983 */ /* 0x000ee20000300800 */
[----:B--2---:R-:W-:Y:S01]  /*d750*/  FMNMX.FTZ R3, R0, R132, !PT ;  /* 0x0000008400037209 */ /* 0x004fe20007810000 */
[C---:B-1----:R-:W-:Y:S01]  /*d760*/  FMUL.FTZ R132, R134.reuse, c[0x0][0x2d0] ;  /* 0x0000b40086847a20 */ /* 0x042fe20000410000 */
[----:B------:R-:W-:Y:S01]  /*d770*/  WARPSYNC 0xffffffff ;  /* 0xffffffff00007948 */ /* 0x000fe20003800000 */
[----:B------:R-:W2:Y:S01]  /*d780*/  LDL.LU R139, [R1+0x5c] ;  /* 0x00005c00018b7983 */ /* 0x000ea20000300800 */
        /* <DEDUP_REMOVED lines=15> */
[----:B------:R-:W-:Y:S03]  /*d880*/  FFMA.FTZ R132, R25, c[0x0][0x2d0], -R132 ;  /* 0x0000b40019847a23 */ /* 0x000fe60000010884 */
[----:B------:R-:W1:Y:S10]  /*d890*/  MUFU.EX2 R8, R135 ;  /* 0x0000008700087308 */ /* 0x000e740000000800 */
[----:B------:R-:W-:Y:S10]  /*d8a0*/  MUFU.EX2 R13, R5 ;  /* 0x00000005000d7308 */ /* 0x000ff40000000800 */
[----:B------:R4:W5:Y:S10]  /*d8b0*/  MUFU.EX2 R12, R4 ;  /* 0x00000004000c7308 */ /* 0x0009740000000800 */
[----:B------:R-:W-:Y:S01]  /*d8c0*/  MUFU.EX2 R132, R132 ;  /* 0x0000008400847308 */ /* 0x000fe20000000800 */
[----:B----4-:R-:W-:Y:S04]  /*d8d0*/  FMUL.FTZ R4, R3, c[0x0][0x2d0] ;  /* 0x0000b40003047a20 */ /* 0x010fe80000410000 */
        /* <DEDUP_REMOVED lines=10> */
[----:B------:R-:W-:Y:S01]  /*d980*/  FFMA.FTZ R182, R22, c[0x0][0x2d0], -R4 ;  /* 0x0000b40016b67a23 */ /* 0x000fe20000010804 */
[----:B-1----:R-:W-:Y:S01]  /*d990*/  F2FP.BF16.PACK_AB R136, R8, R9 ;  /* 0x000000090888723e */ /* 0x002fe200000010ff */
[----:B------:R-:W-:Y:S01]  /*d9a0*/  FMUL.FTZ R25, R2, R141 ;  /* 0x0000008d02197220 */ /* 0x000fe20000410000 */
[----:B-----5:R-:W-:Y:S01]  /*d9b0*/  F2FP.BF16.PACK_AB R138, R12, R13 ;  /* 0x0000000d0c8a723e */ /* 0x020fe200000010ff */
[C---:B------:R-:W-:Y:S02]  /*d9c0*/  FMUL.FTZ R17, R2.reuse, R149 ;  /* 0x0000009502117220 */ /* 0x040fe40000410000 */
        /* <DEDUP_REMOVED lines=53> */
[C---:B---3--:R-:W-:Y:S02]  /*dd20*/  FFMA.FTZ R0, R2.reuse, R137, R9 ;  /* 0x0000008902007223 */ /* 0x048fe40000010009 */
[C---:B------:R-:W-:Y:S01]  /*dd30*/  FMUL.FTZ R9, R2.reuse, R157 ;  /* 0x0000009d02097220 */ /* 0x040fe20000410000 */
[----:B------:R-:W-:Y:S01]  /*dd40*/  MOV R157, R20 ;  /* 0x00000014009d7202 */ /* 0x000fe20000000f00 */
[----:B------:R-:W-:Y:S01]  /*dd50*/  FMUL.FTZ R20, R2, R144 ;  /* 0x0000009002147220 */ /* 0x000fe20000410000 */
[----:B------:R-:W-:Y:S01]  /*dd60*/  MUFU.EX2 R137, R6 ;  /* 0x0000000600897308 */ /* 0x000fe20000000800 */
[----:B------:R-:W3:Y:S01]  /*dd70*/  LDL R144, [R1+0x10] ;  /* 0x0000100001907983 */ /* 0x000ee20000100800 */
[----:B------:R-:W-:Y:S02]  /*dd80*/  FADD.FTZ R5, R8, R0 ;  /* 0x0000000008057221 */ /* 0x000fe40000010000 */
[----:B------:R-:W-:Y:S02]  /*dd90*/  FADD.FTZ R0, -R3, R133 ;  /* 0x0000008503007221 */ /* 0x000fe40000010100 */
[----:B------:R-:W-:Y:S02]  /*dda0*/  FADD.FTZ R5, R13, R5 ;  /* 0x000000050d057221 */ /* 0x000fe40000010000 */
[----:B------:R-:W-:Y:S02]  /*ddb0*/  FMUL.FTZ R0, R0, c[0x0][0x2d0] ;  /* 0x0000b40000007a20 */ /* 0x000fe40000410000 */
[----:B------:R-:W-:Y:S02]  /*ddc0*/  FADD.FTZ R180, R12, R5 ;  /* 0x000000050cb47221 */ /* 0x000fe40000010000 */
[C---:B------:R-:W-:Y:S01]  /*ddd0*/  FMUL.FTZ R5, R2.reuse, R161 ;  /* 0x000000a102057220 */ /* 0x040fe20000410000 */
[----:B------:R-:W-:Y:S01]  /*dde0*/  MOV R161, R24 ;  /* 0x0000001800a17202 */ /* 0x000fe20000000f00 */
[----:B------:R-:W1:Y:S01]  /*ddf0*/  MUFU.EX2 R0, R0 ;  /* 0x0000000000007308 */ /* 0x000e620000000800 */
[----:B------:R-:W-:Y:S02]  /*de00*/  FMUL.FTZ R24, R2, R140 ;  /* 0x0000008c02187220 */ /* 0x000fe40000410000 */
[----:B------:R-:W-:Y:S02]  /*de10*/  FFMA.FTZ R133, R10, c[0x0][0x2d0], -R4 ;  /* 0x0000b4000a857a23 */ /* 0x000fe40000010804 */
[C---:B------:R-:W-:Y:S02]  /*de20*/  FMUL.FTZ R12, R2.reuse, R152 ;  /* 0x00000098020c7220 */ /* 0x040fe40000410000 */
[C---:B------:R-:W-:Y:S02]  /*de30*/  FMUL.FTZ R13, R2.reuse, R153 ;  /* 0x00000099020d7220 */ /* 0x040fe40000410000 */
[C---:B------:R-:W-:Y:S01]  /*de40*/  FMUL.FTZ R4, R2.reuse, R160 ;  /* 0x000000a002047220 */ /* 0x040fe20000410000 */
[----:B------:R-:W-:Y:S01]  /*de50*/  MUFU.EX2 R152, R133 ;  /* 0x0000008500987308 */ /* 0x000fe20000000800 */
[----:B------:R-:W-:Y:S01]  /*de60*/  MOV R160, R16 ;  /* 0x0000001000a07202 */ /* 0x000fe20000000f00 */
[C---:B------:R-:W-:Y:S02]  /*de70*/  FMUL.FTZ R16, R2.reuse, R148 ;  /* 0x0000009402107220 */ /* 0x040fe40000410000 */
[C---:B------:R-:W-:Y:S01]  /*de80*/  FMUL.FTZ R8, R2.reuse, R156 ;  /* 0x0000009c02087220 */ /* 0x040fe20000410000 */
[----:B------:R-:W-:Y:S01]  /*de90*/  MOV R156, R21 ;  /* 0x00000015009c7202 */ /* 0x000fe20000000f00 */
[----:B------:R-:W-:Y:S01]  /*dea0*/  FMUL.FTZ R21, R2, R145 ;  /* 0x0000009102157220 */ /* 0x000fe20000410000 */
[----:B------:R-:W-:Y:S02]  /*deb0*/  MOV R145, R157 ;  /* 0x0000009d00917202 */ /* 0x000fe40000000f00 */
[----:B------:R-:W-:Y:S01]  /*dec0*/  MOV R157, R156 ;  /* 0x0000009c009d7202 */ /* 0x000fe20000000f00 */
[----:B------:R-:W4:Y:S01]  /*ded0*/  MUFU.EX2 R153, R135 ;  /* 0x0000008700997308 */ /* 0x000f220000000800 */
[----:B------:R-:W-:Y:S02]  /*dee0*/  MOV R156, R161 ;  /* 0x000000a1009c7202 */ /* 0x000fe40000000f00 */
[----:B------:R-:W-:Y:S01]  /*def0*/  MOV R161, R160 ;  /* 0x000000a000a17202 */ /* 0x000fe20000000f00 */
[C---:B-1----:R-:W-:Y:S02]  /*df00*/  FMUL.FTZ R26, R0.reuse, R142 ;  /* 0x0000008e001a7220 */ /* 0x042fe40000410000 */
[C---:B------:R-:W-:Y:S02]  /*df10*/  FMUL.FTZ R27, R0.reuse, R143 ;  /* 0x0000008f001b7220 */ /* 0x040fe40000410000 */
[----:B------:R-:W1:Y:S01]  /*df20*/  LDSM.16.MT88.4 R140, [R243] ;  /* 0x00000000f38c783b */ /* 0x000e620000004200 */
[C---:B--2---:R-:W-:Y:S01]  /*df30*/  FFMA.FTZ R148, R0.reuse, R139, R137 ;  /* 0x0000008b00947223 */ /* 0x044fe20000010089 */
[----:B------:R-:W-:Y:S01]  /*df40*/  F2FP.BF16.PACK_AB R137, R149, R137 ;  /* 0x000000899589723e */ /* 0x000fe200000010ff */
        /* <DEDUP_REMOVED lines=9> */
[----:B----4-:R-:W-:Y:S01]  /*dfe0*/  F2FP.BF16.PACK_AB R139, R153, R152 ;  /* 0x00000098998b723e */ /* 0x010fe200000010ff */
        /* <DEDUP_REMOVED lines=14> */
[C---:B------:R-:W-:Y:S01]  /*e0d0*/  FMUL.FTZ R46, R0.reuse, R46 ;  /* 0x0000002e002e7220 */ /* 0x040fe20000410000 */
[C---:B-1----:R-:W-:Y:S05]  /*e0e0*/  HMMA.16816.F32.BF16 R4, R136.reuse, R140, R4 ;  /* 0x0000008c8804723c */ /* 0x042fea0000041804 */
[C---:B------:R-:W-:Y:S02]  /*e0f0*/  FMUL.FTZ R47, R0.reuse, R47 ;  /* 0x0000002f002f7220 */ /* 0x040fe40000410000 */
[C---:B------:R-:W-:Y:S01]  /*e100*/  FMUL.FTZ R50, R0.reuse, R50 ;  /* 0x0000003200327220 */ /* 0x040fe20000410000 */
[C---:B------:R-:W-:Y:S01]  /*e110*/  HMMA.16816.F32.BF16 R8, R136.reuse, R142, R8 ;  /* 0x0000008e8808723c */ /* 0x040fe20000041808 */
[----:B------:R-:W1:Y:S01]  /*e120*/  LDSM.16.MT88.4 R140, [R245] ;  /* 0x00000000f58c783b */ /* 0x000e620000004200 */
[----:B------:R-:W-:Y:S02]  /*e130*/  MUFU.EX2 R154, R173 ;  /* 0x000000ad009a7308 */ /* 0x000fe40000000800 */
        /* <DEDUP_REMOVED lines=10> */
[----:B------:R-:W2:Y:S01]  /*e1e0*/  MUFU.EX2 R160, R174 ;  /* 0x000000ae00a07308 */ /* 0x000ea20000000800 */
[C---:B------:R-:W-:Y:S02]  /*e1f0*/  FMUL.FTZ R70, R0.reuse, R70 ;  /* 0x0000004600467220 */ /* 0x040fe40000410000 */
[C---:B------:R-:W-:Y:S02]  /*e200*/  FMUL.FTZ R71, R0.reuse, R71 ;  /* 0x0000004700477220 */ /* 0x040fe40000410000 */
[C---:B------:R-:W-:Y:S02]  /*e210*/  FMUL.FTZ R74, R0.reuse, R74 ;  /* 0x0000004a004a7220 */ /* 0x040fe40000410000 */
[C---:B------:R-:W-:Y:S02]  /*e220*/  FMUL.FTZ R75, R0.reuse, R75 ;  /* 0x0000004b004b7220 */ /* 0x040fe40000410000 */
[C---:B------:R-:W-:Y:S01]  /*e230*/  FMUL.FTZ R78, R0.reuse, R78 ;  /* 0x0000004e004e7220 */ /* 0x040fe20000410000 */
[----:B------:R2:W-:Y:S01]  /*e240*/  MUFU.EX2 R178, R182 ;  /* 0x000000b600b27308 */ /* 0x0005e20000000800 */
[C---:B------:R-:W-:Y:S02]  /*e250*/  FMUL.FTZ R79, R0.reuse, R79 ;  /* 0x0000004f004f7220 */ /* 0x040fe40000410000 */
[C---:B------:R-:W-:Y:S02]  /*e260*/  FMUL.FTZ R82, R0.reuse, R82 ;  /* 0x0000005200527220 */ /* 0x040fe40000410000 */
[C---:B------:R-:W-:Y:S02]  /*e270*/  FMUL.FTZ R83, R0.reuse, R83 ;  /* 0x0000005300537220 */ /* 0x040fe40000410000 */
[C---:B------:R-:W-:Y:S01]  /*e280*/  FMUL.FTZ R86, R0.reuse, R86 ;  /* 0x0000005600567220 */ /* 0x040fe20000410000 */
[C---:B-1----:R-:W-:Y:S02]  /*e290*/  HMMA.16816.F32.BF16 R12, R136.reuse, R140, R12 ;  /* 0x0000008c880c723c */ /* 0x042fe4000004180c */
[----:B------:R-:W1:Y:S01]  /*e2a0*/  MUFU.EX2 R179, R181 ;  /* 0x000000b500b37308 */ /* 0x000e620000000800 */
[C---:B------:R-:W-:Y:S02]  /*e2b0*/  FMUL.FTZ R87, R0.reuse, R87 ;  /* 0x0000005700577220 */ /* 0x040fe40000410000 */
[C---:B------:R-:W-:Y:S02]  /*e2c0*/  FMUL.FTZ R90, R0.reuse, R90 ;  /* 0x0000005a005a7220 */ /* 0x040fe40000410000 */
[C---:B------:R-:W-:Y:S01]  /*e2d0*/  FMUL.FTZ R91, R0.reuse, R91 ;  /* 0x0000005b005b7220 */ /* 0x040fe20000410000 */
[C---:B------:R-:W-:Y:S01]  /*e2e0*/  HMMA.16816.F32.BF16 R16, R136.reuse, R142, R16 ;  /* 0x0000008e8810723c */ /* 0x040fe20000041810 */
[----:B------:R-:W4:Y:S03]  /*e2f0*/  LDSM.16.MT88.4 R140, [R244] ;  /* 0x00000000f48c783b */ /* 0x000f260000004200 */
[C---:B------:R-:W-:Y:S01]  /*e300*/  FMUL.FTZ R94, R0.reuse, R94 ;  /* 0x0000005e005e7220 */ /* 0x040fe20000410000 */
[----:B------:R5:W-:Y:S01]  /*e310*/  MUFU.EX2 R176, R183 ;  /* 0x000000b700b07308 */ /* 0x000be20000000800 */
[C---:B------:R-:W-:Y:S02]  /*e320*/  FMUL.FTZ R95, R0.reuse, R95 ;  /* 0x0000005f005f7220 */ /* 0x040fe40000410000 */
[C---:B------:R-:W-:Y:S01]  /*e330*/  FMUL.FTZ R98, R0.reuse, R98 ;  /* 0x0000006200627220 */ /* 0x040fe20000410000 */
[----:B--2---:R-:W-:Y:S03]  /*e340*/  MOV R182, R160 ;  /* 0x000000a000b67202 */ /* 0x004fe60000000f00 */
[C---:B------:R-:W-:Y:S02]  /*e350*/  FMUL.FTZ R99, R0.reuse, R99 ;  /* 0x0000006300637220 */ /* 0x040fe40000410000 */
[C---:B------:R-:W-:Y:S02]  /*e360*/  FMUL.FTZ R102, R0.reuse, R102 ;  /* 0x0000006600667220 */ /* 0x040fe40000410000 */
[C---:B------:R-:W-:Y:S02]  /*e370*/  FMUL.FTZ R103, R0.reuse, R103 ;  /* 0x0000006700677220 */ /* 0x040fe40000410000 */
[C---:B------:R-:W-:Y:S01]  /*e380*/  FMUL.FTZ R106, R0.reuse, R106 ;  /* 0x0000006a006a7220 */ /* 0x040fe20000410000 */
[----:B-1----:R-:W-:Y:S01]  /*e390*/  F2FP.BF16.PACK_AB R173, R179, R178 ;  /* 0x000000b2b3ad723e */ /* 0x002fe200000010ff */
[C---:B------:R-:W-:Y:S01]  /*e3a0*/  FMUL.FTZ R107, R0.reuse, R107 ;  /* 0x0000006b006b7220 */ /* 0x040fe20000410000 */
[----:B------:R-:W-:Y:S01]  /*e3b0*/  MOV R181, R155 ;  /* 0x0000009b00b57202 */ /* 0x000fe20000000f00 */
[C---:B------:R-:W-:Y:S02]  /*e3c0*/  FMUL.FTZ R110, R0.reuse, R110 ;  /* 0x0000006e006e7220 */ /* 0x040fe40000410000 */
[C---:B------:R-:W-:Y:S02]  /*e3d0*/  FMUL.FTZ R111, R0.reuse, R111 ;  /* 0x0000006f006f7220 */ /* 0x040fe40000410000 */
[C---:B------:R-:W-:Y:S02]  /*e3e0*/  FMUL.FTZ R114, R0.reuse, R114 ;  /* 0x0000007200727220 */ /* 0x040fe40000410000 */
[C---:B------:R-:W-:Y:S01]  /*e3f0*/  FMUL.FTZ R115, R0.reuse, R115 ;  /* 0x0000007300737220 */ /* 0x040fe20000410000 */
[----:B-----5:R-:W-:Y:S01]  /*e400*/  MOV R183, R154 ;  /* 0x0000009a00b77202 */ /* 0x020fe20000000f00 */
[C---:B------:R-:W-:Y:S02]  /*e410*/  FMUL.FTZ R118, R0.reuse, R118 ;  /* 0x0000007600767220 */ /* 0x040fe40000410000 */
[C---:B------:R-:W-:Y:S02]  /*e420*/  FMUL.FTZ R119, R0.reuse, R119 ;  /* 0x0000007700777220 */ /* 0x040fe40000410000 */
[C---:B------:R-:W-:Y:S02]  /*e430*/  FMUL.FTZ R122, R0.reuse, R122 ;  /* 0x0000007a007a7220 */ /* 0x040fe40000410000 */
[C---:B------:R-:W-:Y:S02]  /*e440*/  FMUL.FTZ R123, R0.reuse, R123 ;  /* 0x0000007b007b7220 */ /* 0x040fe40000410000 */
[C---:B------:R-:W-:Y:S02]  /*e450*/  FMUL.FTZ R126, R0.reuse, R126 ;  /* 0x0000007e007e7220 */ /* 0x040fe40000410000 */
[C---:B------:R-:W-:Y:S01]  /*e460*/  FMUL.FTZ R127, R0.reuse, R127 ;  /* 0x0000007f007f7220 */ /* 0x040fe20000410000 */
[C---:B----4-:R-:W-:Y:S03]  /*e470*/  HMMA.16816.F32.BF16 R20, R136.reuse, R140, R20 ;  /* 0x0000008c8814723c */ /* 0x050fe60000041814 */
[C---:B------:R-:W-:Y:S02]  /*e480*/  FMUL.FTZ R130, R0.reuse, R130 ;  /* 0x0000008200827220 */ /* 0x040fe40000410000 */
[----:B------:R-:W-:Y:S02]  /*e490*/  FMUL.FTZ R131, R0, R131 ;  /* 0x0000008300837220 */ /* 0x000fe40000410000 */
[----:B------:R-:W-:Y:S01]  /*e4a0*/  FADD.FTZ R0, R133, R180 ;  /* 0x000000b485007221 */ /* 0x000fe20000010000 */
[C---:B------:R-:W-:Y:S04]  /*e4b0*/  HMMA.16816.F32.BF16 R24, R136.reuse, R142, R24 ;  /* 0x0000008e8818723c */ /* 0x040fe80000041818 */
[----:B------:R-:W-:Y:S01]  /*e4c0*/  FADD.FTZ R0, R2, R0 ;  /* 0x0000000002007221 */ /* 0x000fe20000010000 */
[----:B------:R-:W-:Y:S01]  /*e4d0*/  MOV R180, R146 ;  /* 0x0000009200b47202 */ /* 0x000fe20000000f00 */
[----:B---3--:R1:W2:Y:S02]  /*e4e0*/  LDSM.16.MT88.4 R140, [R144] ;  /* 0x00000000908c783b */ /* 0x0082a40000004200 */
[----:B-1----:R-:W1:Y:S10]  /*e4f0*/  MUFU.EX2 R144, R177 ;  /* 0x000000b100907308 */ /* 0x002e740000000800 */
[----:B------:R-:W3:Y:S01]  /*e500*/  MUFU.EX2 R177, R161 ;  /* 0x000000a100b17308 */ /* 0x000ee20000000800 */
[C---:B--2---:R-:W-:Y:S03]  /*e510*/  HMMA.16816.F32.BF16 R28, R136.reuse, R140, R28 ;  /* 0x0000008c881c723c */ /* 0x044fe6000004181c */
[----:B-1----:R-:W-:Y:S05]  /*e520*/  FADD.FTZ R0, R144, R0 ;  /* 0x0000000090007221 */ /* 0x002fea0000010000 */
[C---:B------:R-:W-:Y:S01]  /*e530*/  HMMA.16816.F32.BF16 R32, R136.reuse, R142, R32 ;  /* 0x0000008e8820723c */ /* 0x040fe20000041820 */
[----:B------:R-:W1:Y:S03]  /*e540*/  LDSM.16.MT88.4 R140, [R243+0x1800] ;  /* 0x00180000f38c783b */ /* 0x000e660000004200 */
[----:B------:R-:W-:Y:S01]  /*e550*/  FADD.FTZ R0, R135, R0 ;  /* 0x0000000087007221 */ /* 0x000fe20000010000 */
[----:B---3--:R-:W-:Y:S03]  /*e560*/  F2FP.BF16.PACK_AB R175, R177, R176 ;  /* 0x000000b0b1af723e */ /* 0x008fe600000010ff */
        /* <DEDUP_REMOVED lines=35> */
[----:B------:R-:W1:Y:S06]  /*e7a0*/  LDSM.16.MT88.4 R140, [R243+0x800] ;  /* 0x00080000f38c783b */ /* 0x000e6c0000004200 */
[----:B------:R-:W-:Y:S02]  /*e7b0*/  F2FP.BF16.PACK_AB R138, R135, R144 ;  /* 0x00000090878a723e */ /* 0x000fe400000010ff */
[----:B------:R-:W2:Y:S01]  /*e7c0*/  LDSM.16.MT88.4 R144, [R245+0x800] ;  /* 0x00080000f590783b */ /* 0x000ea20000004200 */
[----:B------:R-:W3:Y:S02]  /*e7d0*/  MUFU.EX2 R135, R156 ;  /* 0x0000009c00877308 */ /* 0x000ee40000000800 */
[----:B------:R-:W-:Y:S02]  /*e7e0*/  F2FP.BF16.PACK_AB R136, R2, R133 ;  /* 0x000000850288723e */ /* 0x000fe400000010ff */
[----:B------:R-:W-:Y:S02]  /*e7f0*/  F2FP.BF16.PACK_AB R137, R155, R154 ;  /* 0x0000009a9b89723e */ /* 0x000fe400000010ff */
[----:B------:R-:W-:Y:S04]  /*e800*/  F2FP.BF16.PACK_AB R139, R180, R160 ;  /* 0x000000a0b48b723e */ /* 0x000fe800000010ff */
[----:B------:R-:W4:Y:S10]  /*e810*/  MUFU.EX2 R133, R162 ;  /* 0x000000a200857308 */ /* 0x000f340000000800 */
[----:B------:R-:W5:Y:S01]  /*e820*/  MUFU.EX2 R2, R157 ;  /* 0x0000009d00027308 */ /* 0x000f620000000800 */
[----:B---3--:R-:W-:Y:S01]  /*e830*/  F2FP.BF16.PACK_AB R174, R132, R135 ;  /* 0x0000008784ae723e */ /* 0x008fe200000010ff */
[C---:B-1----:R-:W-:Y:S03]  /*e840*/  HMMA.16816.F32.BF16 R4, R136.reuse, R140, R4 ;  /* 0x0000008c8804723c */ /* 0x042fe60000041804 */
[----:B----4-:R-:W-:Y:S05]  /*e850*/  FADD.FTZ R0, R133, R0 ;  /* 0x0000000085007221 */ /* 0x010fea0000010000 */
[C---:B------:R-:W-:Y:S01]  /*e860*/  HMMA.16816.F32.BF16 R8, R136.reuse, R142, R8 ;  /* 0x0000008e8808723c */ /* 0x040fe20000041808 */
[----:B------:R-:W1:Y:S03]  /*e870*/  LDSM.16.MT88.4 R140, [R244+0x800] ;  /* 0x00080000f48c783b */ /* 0x000e660000004200 */
[C---:B-----5:R-:W-:Y:S01]  /*e880*/  F2FP.BF16.PACK_AB R172, R2.reuse, R133 ;  /* 0x0000008502ac723e */ /* 0x060fe200000010ff */
[----:B------:R-:W-:Y:S03]  /*e890*/  FADD.FTZ R0, R2, R0 ;  /* 0x0000000002007221 */ /* 0x000fe60000010000 */
[C---:B--2---:R-:W-:Y:S01]  /*e8a0*/  HMMA.16816.F32.BF16 R12, R136.reuse, R144, R12 ;  /* 0x00000090880c723c */ /* 0x044fe2000004180c */
[----:B------:R-:W-:Y:S03]  /*e8b0*/  LDSM.16.MT88.4 R156, [R243+0x1000] ;  /* 0x00100000f39c783b */ /* 0x000fe60000004200 */
[----:B------:R-:W-:Y:S02]  /*e8c0*/  FADD.FTZ R2, R149, R148 ;  /* 0x0000009495027221 */ /* 0x000fe40000010000 */
[----:B------:R-:W-:Y:S02]  /*e8d0*/  FADD.FTZ R0, R135, R0 ;  /* 0x0000000087007221 */ /* 0x000fe40000010000 */
[C---:B------:R-:W-:Y:S01]  /*e8e0*/  HMMA.16816.F32.BF16 R16, R136.reuse, R146, R16 ;  /* 0x000000928810723c */ /* 0x040fe20000041810 */
[----:B------:R-:W2:Y:S03]  /*e8f0*/  LDSM.16.MT88.4 R144, [R246+0x800] ;  /* 0x00080000f690783b */ /* 0x000ea60000004200 */
[----:B------:R-:W-:Y:S05]  /*e900*/  FADD.FTZ R0, R132, R0 ;  /* 0x0000000084007221 */ /* 0x000fea0000010000 */
[----:B------:R-:W-:Y:S08]  /*e910*/  LDSM.16.MT88.4 R148, [R245+0x1000] ;  /* 0x00100000f594783b */ /* 0x000ff00000004200 */
[----:B------:R3:W-:Y:S01]  /*e920*/  STL [R1+0x60], R0 ;  /* 0x0000600001007387 */ /* 0x0007e20000100800 */
[C---:B-1----:R-:W-:Y:S08]  /*e930*/  HMMA.16816.F32.BF16 R20, R136.reuse, R140, R20 ;  /* 0x0000008c8814723c */ /* 0x042ff00000041814 */
[C---:B------:R-:W-:Y:S01]  /*e940*/  HMMA.16816.F32.BF16 R24, R136.reuse, R142, R24 ;  /* 0x0000008e8818723c */ /* 0x040fe20000041818 */
[----:B------:R-:W1:Y:S07]  /*e950*/  LDSM.16.MT88.4 R140, [R243+0x2000] ;  /* 0x00200000f38c783b */ /* 0x000e6e0000004200 */
[C---:B--2---:R-:W-:Y:S04]  /*e960*/  HMMA.16816.F32.BF16 R28, R136.reuse, R144, R28 ;  /* 0x00000090881c723c */ /* 0x044fe8000004181c */
[----:B---3--:R-:W-:Y:S04]  /*e970*/  FADD.FTZ R0, R152, R2 ;  /* 0x0000000298007221 */ /* 0x008fe80000010000 */
        /* <DEDUP_REMOVED lines=38> */
[----:B------:R-:W3:Y:S02]  /*ebe0*/  LDL.LU R133, [R1+0x38] ;  /* 0x0000380001857983 */ /* 0x000ee40000300800 */
[----:B------:R-:W-:Y:S01]  /*ebf0*/  MOV R139, R153 ;  /* 0x00000099008b7202 */ /* 0x000fe20000000f00 */
[C---:B------:R-:W-:Y:S01]  /*ec00*/  HMMA.16816.F32.BF16 R160, R172.reuse, R156, R4 ;  /* 0x0000009caca0723c */ /* 0x040fe20000041804 */
[----:B------:R-:W4:Y:S04]  /*ec10*/  LDSM.16.MT88.4 R4, [R246+0x1000] ;  /* 0x00100000f604783b */ /* 0x000f280000004200 */
[----:B------:R-:W-:Y:S03]  /*ec20*/  FADD.FTZ R0, R139, R0 ;  /* 0x000000008b007221 */ /* 0x000fe60000010000 */
[C---:B------:R-:W-:Y:S01]  /*ec30*/  HMMA.16816.F32.BF16 R156, R172.reuse, R158, R8 ;  /* 0x0000009eac9c723c */ /* 0x040fe20000041808 */
[----:B------:R-:W5:Y:S03]  /*ec40*/  LDSM.16.MT88.4 R8, [R243+0x2800] ;  /* 0x00280000f308783b */ /* 0x000f660000004200 */
[----:B------:R-:W-:Y:S04]  /*ec50*/  FADD.FTZ R0, R183, R0 ;  /* 0x00000000b7007221 */ /* 0x000fe80000010000 */
[C---:B------:R-:W-:Y:S01]  /*ec60*/  HMMA.16816.F32.BF16 R152, R172.reuse, R148, R12 ;  /* 0x00000094ac98723c */ /* 0x040fe2000004180c */
[----:B------:R-:W5:Y:S03]  /*ec70*/  LDSM.16.MT88.4 R12, [R245+0x2800] ;  /* 0x00280000f50c783b */ /* 0x000f660000004200 */
[----:B------:R-:W-:Y:S04]  /*ec80*/  FADD.FTZ R0, R181, R0 ;  /* 0x00000000b5007221 */ /* 0x000fe80000010000 */
[C---:B------:R-:W-:Y:S04]  /*ec90*/  HMMA.16816.F32.BF16 R148, R172.reuse, R150, R16 ;  /* 0x00000096ac94723c */ /* 0x040fe80000041810 */
[----:B------:R-:W-:Y:S04]  /*eca0*/  FADD.FTZ R0, R182, R0 ;  /* 0x00000000b6007221 */ /* 0x000fe80000010000 */
[C---:B-1----:R-:W-:Y:S04]  /*ecb0*/  HMMA.16816.F32.BF16 R144, R172.reuse, R140, R20 ;  /* 0x0000008cac90723c */ /* 0x042fe80000041814 */
[----:B------:R-:W-:Y:S04]  /*ecc0*/  FADD.FTZ R0, R180, R0 ;  /* 0x00000000b4007221 */ /* 0x000fe80000010000 */
[C---:B------:R-:W-:Y:S04]  /*ecd0*/  HMMA.16816.F32.BF16 R140, R172.reuse, R142, R24 ;  /* 0x0000008eac8c723c */ /* 0x040fe80000041818 */
[----:B------:R-:W-:Y:S04]  /*ece0*/  FADD.FTZ R0, R178, R0 ;  /* 0x00000000b2007221 */ /* 0x000fe80000010000 */
[C---:B----4-:R-:W-:Y:S04]  /*ecf0*/  HMMA.16816.F32.BF16 R28, R172.reuse, R4, R28 ;  /* 0x00000004ac1c723c */ /* 0x050fe8000004181c */
[----:B------:R-:W-:Y:S04]  /*ed00*/  FADD.FTZ R0, R179, R0 ;  /* 0x00000000b3007221 */ /* 0x000fe80000010000 */
[C---:B------:R-:W-:Y:S01]  /*ed10*/  HMMA.16816.F32.BF16 R32, R172.reuse, R6, R32 ;  /* 0x00000006ac20723c */ /* 0x040fe20000041820 */
[----:B------:R-:W1:Y:S03]  /*ed20*/  LDSM.16.MT88.4 R4, [R244+0x2800] ;  /* 0x00280000f404783b */ /* 0x000e660000004200 */
[----:B------:R-:W-:Y:S04]  /*ed30*/  FADD.FTZ R2, R176, R0 ;  /* 0x00000000b0027221 */ /* 0x000fe80000010000 */
[C---:B-----5:R-:W-:Y:S04]  /*ed40*/  HMMA.16816.F32.BF16 R36, R172.reuse, R8, R36 ;  /* 0x00000008ac24723c */ /* 0x060fe80000041824 */
[----:B------:R-:W-:Y:S04]  /*ed50*/  FADD.FTZ R2, R177, R2 ;  /* 0x00000002b1027221 */ /* 0x000fe80000010000 */
[C---:B------:R-:W-:Y:S01]  /*ed60*/  HMMA.16816.F32.BF16 R40, R172.reuse, R10, R40 ;  /* 0x0000000aac28723c */ /* 0x040fe20000041828 */
[----:B------:R-:W4:Y:S07]  /*ed70*/  LDSM.16.MT88.4 R8, [R246+0x2800] ;  /* 0x00280000f608783b */ /* 0x000f2e0000004200 */
[C---:B------:R-:W-:Y:S08]  /*ed80*/  HMMA.16816.F32.BF16 R44, R172.reuse, R12, R44 ;  /* 0x0000000cac2c723c */ /* 0x040ff0000004182c */
[C---:B------:R-:W-:Y:S01]  /*ed90*/  HMMA.16816.F32.BF16 R48, R172.reuse, R14, R48 ;  /* 0x0000000eac30723c */ /* 0x040fe20000041830 */
[----:B------:R-:W5:Y:S07]  /*eda0*/  LDSM.16.MT88.4 R12, [R243+0x4000] ;  /* 0x00400000f30c783b */ /* 0x000f6e0000004200 */
[C---:B-1----:R-:W-:Y:S08]  /*edb0*/  HMMA.16816.F32.BF16 R52, R172.reuse, R4, R52 ;  /* 0x00000004ac34723c */ /* 0x042ff00000041834 */
[C---:B------:R-:W-:Y:S01]  /*edc0*/  HMMA.16816.F32.BF16 R56, R172.reuse, R6, R56 ;  /* 0x00000006ac38723c */ /* 0x040fe20000041838 */
[----:B------:R-:W1:Y:S07]  /*edd0*/  LDSM.16.MT88.4 R4, [R245+0x4000] ;  /* 0x00400000f504783b */ /* 0x000e6e0000004200 */
[C---:B----4-:R-:W-:Y:S08]  /*ede0*/  HMMA.16816.F32.BF16 R60, R172.reuse, R8, R60 ;  /* 0x00000008ac3c723c */ /* 0x050ff0000004183c */
[C---:B------:R-:W-:Y:S01]  /*edf0*/  HMMA.16816.F32.BF16 R64, R172.reuse, R10, R64 ;  /* 0x0000000aac40723c */ /* 0x040fe20000041840 */
[----:B------:R-:W4:Y:S07]  /*ee00*/  LDSM.16.MT88.4 R8, [R244+0x4000] ;  /* 0x00400000f408783b */ /* 0x000f2e0000004200 */
[C---:B-----5:R-:W-:Y:S08]  /*ee10*/  HMMA.16816.F32.BF16 R68, R172.reuse, R12, R68 ;  /* 0x0000000cac44723c */ /* 0x060ff00000041844 */
        /* <DEDUP_REMOVED lines=15> */
[C---:B------:R-:W-:Y:S08]  /*ef10*/  HMMA.16816.F32.BF16 R112, R172.reuse, R10, R112 ;  /* 0x0000000aac70723c */ /* 0x040ff00000041870 */
[C---:B-----5:R-:W-:Y:S08]  /*ef20*/  HMMA.16816.F32.BF16 R116, R172.reuse, R12, R116 ;  /* 0x0000000cac74723c */ /* 0x060ff00000041874 */
[C---:B------:R-:W-:Y:S08]  /*ef30*/  HMMA.16816.F32.BF16 R120, R172.reuse, R14, R120 ;  /* 0x0000000eac78723c */ /* 0x040ff00000041878 */
[C---:B-1----:R-:W-:Y:S08]  /*ef40*/  HMMA.16816.F32.BF16 R124, R172.reuse, R4, R124 ;  /* 0x00000004ac7c723c */ /* 0x042ff0000004187c */
[----:B------:R-:W-:Y:S04]  /*ef50*/  HMMA.16816.F32.BF16 R128, R172, R6, R128 ;  /* 0x00000006ac80723c */ /* 0x000fe80000041880 */
[C---:B---3--:R-:W-:Y:S02]  /*ef60*/  IADD3 R0, R133.reuse, -0x1, RZ ;  /* 0xffffffff85007810 */ /* 0x048fe40007ffe0ff */
[----:B--2---:R-:W-:Y:S02]  /*ef70*/  ISETP.GT.AND P0, PT, R133, R136, PT ;  /* 0x000000888500720c */ /* 0x004fe40003f04270 */
[----:B------:R-:W-:Y:S01]  /*ef80*/  MOV R133, R3 ;  /* 0x0000000300857202 */ /* 0x000fe20000000f00 */
[----:B------:R1:W-:Y:S04]  /*ef90*/  STL [R1+0x38], R0 ;  /* 0x0000380001007387 */ /* 0x0003e80000100800 */
[----:B------:R1:W-:Y:S06]  /*efa0*/  STL [R1+0x5c], R2 ;  /* 0x00005c0201007387 */ /* 0x0003ec0000100800 */
[----:B-1----:R-:W-:-:S05]  /*efb0*/  @P0 BRA `(.L_x_546) ;  /* 0xffffcdc000000947 */ /* 0x002fca000383ffff */
.L_x_533:
[----:B------:R-:W2:Y:S04]  /*efc0*/  LDL R2, [R1+0x70] ;  /* 0x0000700001027983 */ /* 0x000ea80000100800 */
[----:B------:R-:W2:Y:S02]  /*efd0*/  LDL R0, [R1+0x38] ;  /* 0x0000380001007983 */ /* 0x000ea40000100800 */
[----:B--2---:R-:W-:-:S13]  /*efe0*/  ISETP.GE.AND P0, PT, R0, R2, PT ;  /* 0x000000020000720c */ /* 0x004fda0003f06270 */
[----:B------:R-:W-:Y:S05]  /*eff0*/  @!P0 BRA `(.L_x_547) ;  /* 0x00003cd000008947 */ /* 0x000fea0003800000 */
[----:B------:R-:W-:Y:S02]  /*f000*/  MOV R136, R133 ;  /* 0x0000008500887202 */ /* 0x000fe40000000f00 */
[----:B------:R-:W-:Y:S02]  /*f010*/  MOV R135, R134 ;  /* 0x0000008600877202 */ /* 0x000fe40000000f00 */
.L_x_569:
[----:B-1----:R-:W2:Y:S01]  /*f020*/  LDL R4, [R1+0x34] ;  /* 0x0000340001047983 */ /* 0x002ea20000100800 */
[----:B------:R-:W-:Y:S04]  /*f030*/  DEPBAR.LE SB0, 0x0 ;  /* 0x000080000000791a */ /* 0x000fe80000000000 */
[----:B------:R-:W3:Y:S01]  /*f040*/  LDL R6, [R1+0xa4] ;  /* 0x0000a40001067983 */ /* 0x000ee20000100800 */
[----:B------:R-:W-:Y:S03]  /*f050*/  WARPSYNC 0xffffffff ;  /* 0xffffffff00007948 */ /* 0x000fe60003800000 */
[----:B------:R-:W4:Y:S04]  /*f060*/  LDL R7, [R1+0x30] ;  /* 0x0000300001077983 */ /* 0x000f280000100800 */
[----:B------:R-:W5:Y:S04]  /*f070*/  LDL.64 R8, [R1+0x98] ;  /* 0x0000980001087983 */ /* 0x000f680000100a00 */
[----:B------:R-:W3:Y:S04]  /*f080*/  LDL R12, [R1+0x14] ;  /* 0x00001400010c7983 */ /* 0x000ee80000100800 */
[----:B------:R-:W5:Y:S04]  /*f090*/  LDL R5, [R1+0x18] ;  /* 0x0000180001057983 */ /* 0x000f680000100800 */
[----:B------:R-:W-:Y:S06]  /*f0a0*/  BAR.SYNC.DEFER_BLOCKING 0x0 ;  /* 0x0000000000007b1d */ /* 0x000fec0000010000 */
[----:B------:R1:W1:Y:S04]  /*f0b0*/  LDSM.16.M88.4 R16, [R240+0x800] ;  /* 0x00080000f010783b */ /* 0x0002680000000200 */
[----:B------:R1:W1:Y:S04]  /*f0c0*/  LDSM.16.M88.4 R24, [R240+0x1000] ;  /* 0x00100000f018783b */ /* 0x0002680000000200 */
[----:B------:R1:W1:Y:S01]  /*f0d0*/  LDSM.16.M88.4 R172, [R247] ;  /* 0x00000000f7ac783b */ /* 0x0002620000000200 */
[----:B--2---:R-:W-:Y:S01]  /*f0e0*/  IMAD.WIDE.U32 R2, R4, c[0x0][0x208], RZ ;  /* 0x0000820004027a25 */ /* 0x004fe200078e00ff */
[----:B------:R-:W-:Y:S05]  /*f0f0*/  SHF.R.S32.HI R0, RZ, 0x1f, R4 ;  /* 0x0000001fff007819 */ /* 0x000fea0000011404 */
[----:B------:R-:W-:Y:S04]  /*f100*/  IMAD R0, R0, c[0x0][0x208], RZ ;  /* 0x0000820000007a24 */ /* 0x000fe800078e02ff */
[----:B------:R-:W-:Y:S01]  /*f110*/  IMAD R0, R4, c[0x0][0x20c], R0 ;  /* 0x0000830004007a24 */ /* 0x000fe200078e0200 */
[----:B----4-:R-:W-:Y:S04]  /*f120*/  SHF.R.S32.HI R4, RZ, 0x1f, R7 ;  /* 0x0000001fff047819 */ /* 0x010fe80000011407 */
[----:B------:R-:W-:Y:S01]  /*f130*/  IADD3 R3, R3, R0, RZ ;  /* 0x0000000003037210 */ /* 0x000fe20007ffe0ff */
[----:B------:R-:W-:Y:S01]  /*f140*/  IMAD R4, R4, c[0x0][0x218], RZ ;  /* 0x0000860004047a24 */ /* 0x000fe200078e02ff */
[----:B---3--:R2:W3:Y:S03]  /*f150*/  LDSM.16.M88.4 R176, [R12] ;  /* 0x000000000cb0783b */ /* 0x0084e60000000200 */
[C---:B------:R-:W-:Y:S01]  /*f160*/  IMAD.WIDE.U32 R2, R7.reuse, c[0x0][0x218], R2 ;  /* 0x0000860007027a25 */ /* 0x040fe200078e0002 */
[----:B-----5:R2:W4:Y:S03]  /*f170*/  LDSM.16.M88.4 R180, [R5] ;  /* 0x0000000005b4783b */ /* 0x0205260000000200 */
[----:B------:R-:W-:Y:S01]  /*f180*/  IMAD R4, R7, c[0x0][0x21c], R4 ;  /* 0x0000870007047a24 */ /* 0x000fe200078e0204 */
[----:B------:R-:W-:Y:S02]  /*f190*/  IADD3 R0, P0, R8, R2, RZ ;  /* 0x0000000208007210 */ /* 0x000fe40007f1e0ff */
[----:B------:R2:W1:Y:S02]  /*f1a0*/  LDSM.16.M88.4 R8, [R240] ;  /* 0x00000000f008783b */ /* 0x0004640000000200 */
[----:B------:R-:W-:Y:S02]  /*f1b0*/  IADD3.X R2, R6, R3, R4, P0, !PT ;  /* 0x0000000306027210 */ /* 0x000fe400007fe404 */
[C---:B------:R-:W-:Y:S04]  /*f1c0*/  LEA R7, P0, R0.reuse, c[0x0][0x1f8], 0x1 ;  /* 0x00007e0000077a11 */ /* 0x040fe800078008ff */
[----:B------:R-:W-:Y:S01]  /*f1d0*/  LEA.HI.X R6, R0, c[0x0][0x1fc], R2, 0x1, P0 ;  /* 0x00007f0000067a11 */ /* 0x000fe200000f0c02 */
[----:B------:R-:W-:-:S06]  /*f1e0*/  BRA.DIV ~URZ, `(.L_x_548) ;  /* 0x0000b3027f007947 */ /* 0x000fcc000b800000 */
[----:B------:R2:W4:Y:S02]  /*f1f0*/  SHFL.IDX PT, R0, R6, RZ, 0x181f ;  /* 0x00181fff06007589 */ /* 0x00052400000e0000 */
.L_x_663:
[----:B--2---:R-:W2:Y:S01]  /*f200*/  LDL R5, [R1+0x3c] ;  /* 0x00003c0001057983 */ /* 0x004ea20000100800 */
[----:B------:R-:W-:Y:S03]  /*f210*/  BSSY B0, `(.L_x_549) ;  /* 0x000003e000007945 */ /* 0x000fe60003800000 */
[----:B------:R-:W5:Y:S04]  /*f220*/  LDL R4, [R1+0xc8] ;  /* 0x0000c80001047983 */ /* 0x000f680000100800 */
        /* <DEDUP_REMOVED lines=11> */
[----:B------:R-:W5:Y:S01]  /*f2e0*/  SHFL.IDX PT, R2, R7, RZ, 0x181f ;  /* 0x00181fff07027589 */ /* 0x000f6200000e0000 */
[----:B--2---:R-:W-:Y:S02]  /*f2f0*/  ISETP.GE.AND P5, PT, R5, c[0x0][0x1d4], PT ;  /* 0x0000750005007a0c */ /* 0x004fe40003fa6270 */
[----:B-----5:R-:W-:Y:S05]  /*f300*/  IADD3 R4, P0, R2, R4, RZ ;  /* 0x0000000402047210 */ /* 0x020fea0007f1e0ff */
[----:B----4-:R-:W-:Y:S06]  /*f310*/  IMAD.X R5, R0, 0x1, R133, P0 ;  /* 0x0000000100057824 */ /* 0x010fec00000e0685 */
[----:B------:R-:W-:Y:S01]  /*f320*/  @!PT LDS RZ, [RZ] ;  /* 0x00000000fffff984 */ /* 0x000fe20000000800 */
[----:B------:R-:W-:Y:S01]  /*f330*/  @!PT LDS RZ, [RZ] ;  /* 0x00000000fffff984 */ /* 0x000fe20000000800 */
[----:B---3--:R2:W-:Y:S01]  /*f340*/  LDGSTS.E.BYPASS.LTC128B.128 [R12+0x4080], [R4.64], !P5 ;  /* 0x04080000040c7fae */ /* 0x0085e2000e901d46 */
[----:B------:R-:W-:Y:S02]  /*f350*/  ISETP.GE.AND P4, PT, R22, c[0x0][0x1d4], PT ;  /* 0x0000750016007a0c */ /* 0x000fe40003f86270 */
[----:B------:R-:W-:Y:S02]  /*f360*/  ISETP.GE.AND P3, PT, R14, c[0x0][0x1d4], PT ;  /* 0x000075000e007a0c */ /* 0x000fe40003f66270 */
[----:B------:R-:W3:Y:S01]  /*f370*/  S2R R14, SR_TID.X ;  /* 0x00000000000e7919 */ /* 0x000ee20000002100 */
[----:B------:R-:W-:Y:S02]  /*f380*/  ISETP.GE.AND P2, PT, R13, c[0x0][0x1d4], PT ;  /* 0x000075000d007a0c */ /* 0x000fe40003f46270 */
[----:B--2---:R-:W-:Y:S05]  /*f390*/  IADD3 R4, P0, R2, R132, RZ ;  /* 0x0000008402047210 */ /* 0x004fea0007f1e0ff */
[----:B------:R-:W-:Y:S05]  /*f3a0*/  IMAD.X R5, R0, 0x1, R23, P0 ;  /* 0x0000000100057824 */ /* 0x000fea00000e0617 */
[----:B------:R2:W-:Y:S01]  /*f3b0*/  LDGSTS.E.BYPASS.LTC128B.128 [R12+0x5880], [R4.64], !P4 ;  /* 0x05880000040c7fae */ /* 0x0005e2000e101d46 */
[----:B---3--:R-:W-:Y:S02]  /*f3c0*/  ISETP.GT.AND P1, PT, R14, 0x7f, PT ;  /* 0x0000007f0e00780c */ /* 0x008fe40003f24270 */
[----:B--2---:R-:W-:Y:S05]  /*f3d0*/  IADD3 R4, P0, R2, R21, RZ ;  /* 0x0000001502047210 */ /* 0x004fea0007f1e0ff */
[----:B------:R-:W-:Y:S01]  /*f3e0*/  IMAD.X R5, R0, 0x1, R20, P0 ;  /* 0x0000000100057824 */ /* 0x000fe200000e0614 */
[----:B------:R-:W-:Y:S04]  /*f3f0*/  IADD3 R2, P0, R2, R3, RZ ;  /* 0x0000000302027210 */ /* 0x000fe80007f1e0ff */
[----:B------:R2:W-:Y:S01]  /*f400*/  LDGSTS.E.BYPASS.LTC128B.128 [R12+0x7080], [R4.64], !P3 ;  /* 0x07080000040c7fae */ /* 0x0005e2000d901d46 */
[----:B------:R-:W-:Y:S05]  /*f410*/  IMAD.X R3, R0, 0x1, R15, P0 ;  /* 0x0000000100037824 */ /* 0x000fea00000e060f */
[----:B------:R2:W-:Y:S01]  /*f420*/  LDGSTS.E.BYPASS.LTC128B.128 [R12+0x8880], [R2.64], !P2 ;  /* 0x08880000020c7fae */ /* 0x0005e2000d101d46 */
[----:B------:R-:W-:-:S05]  /*f430*/  @P1 BRA `(.L_x_550) ;  /* 0x000001b000001947 */ /* 0x000fca0003800000 */
[----:B------:R-:W-:-:S05]  /*f440*/  BRA.DIV ~URZ, `(.L_x_551) ;  /* 0x0000b1327f007947 */ /* 0x000fca000b800000 */
[----:B--2---:R2:W3:Y:S04]  /*f450*/  SHFL.IDX PT, R4, R6, 0x1, 0x181f ;  /* 0x00381f0006047f89 */ /* 0x0044e800000e0000 */
[----:B------:R2:W4:Y:S02]  /*f460*/  SHFL.IDX PT, R0, R7, 0x1, 0x181f ;  /* 0x00381f0007007f89 */ /* 0x00052400000e0000 */
.L_x_664:
[----:B--2---:R-:W2:Y:S04]  /*f470*/  LDL R6, [R1+0xc8] ;  /* 0x0000c80001067983 */ /* 0x004ea80000100800 */
[----:B------:R-:W5:Y:S04]  /*f480*/  LDL R3, [R1+0x40] ;  /* 0x0000400001037983 */ /* 0x000f680000100800 */
[----:B----4-:R-:W4:Y:S04]  /*f490*/  LDL R2, [R1+0xcc] ;  /* 0x0000cc0001027983 */ /* 0x010f280000100800 */
[----:B---3--:R-:W3:Y:S04]  /*f4a0*/  LDL R20, [R1+0x44] ;  /* 0x0000440001147983 */ /* 0x008ee80000100800 */
[----:B------:R-:W3:Y:S04]  /*f4b0*/  LDL R5, [R1+0x2c] ;  /* 0x00002c0001057983 */ /* 0x000ee80000100800 */
[----:B------:R-:W3:Y:S04]  /*f4c0*/  LDL R15, [R1+0xc4] ;  /* 0x0000c400010f7983 */ /* 0x000ee80000100800 */
[----:B------:R-:W3:Y:S04]  /*f4d0*/  LDL R14, [R1+0x48] ;  /* 0x00004800010e7983 */ /* 0x000ee80000100800 */
[----:B------:R-:W3:Y:S04]  /*f4e0*/  LDL R13, [R1+0xb4] ;  /* 0x0000b400010d7983 */ /* 0x000ee80000100800 */
[----:B------:R-:W3:Y:S01]  /*f4f0*/  LDL R12, [R1+0x4c] ;  /* 0x00004c00010c7983 */ /* 0x000ee20000100800 */
[----:B--2---:R-:W-:Y:S05]  /*f500*/  IADD3 R6, P0, R0, R6, RZ ;  /* 0x0000000600067210 */ /* 0x004fea0007f1e0ff */
[----:B-----5:R-:W-:Y:S01]  /*f510*/  IMAD.X R7, R4, 0x1, R3, P0 ;  /* 0x0000000104077824 */ /* 0x020fe200000e0603 */
[----:B----4-:R-:W-:Y:S05]  /*f520*/  IADD3 R2, P0, R0, R2, RZ ;  /* 0x0000000200027210 */ /* 0x010fea0007f1e0ff */
[----:B---3--:R-:W-:Y:S01]  /*f530*/  IMAD.X R3, R4, 0x1, R20, P0 ;  /* 0x0000000104037824 */ /* 0x008fe200000e0614 */
        /* <DEDUP_REMOVED lines=11> */
.L_x_550:
[----:B------:R-:W-:Y:S05]  /*f5f0*/  BSYNC B0 ;  /* 0x0000000000007941 */ /* 0x000fea0003800000 */
.L_x_549:
[----:B------:R-:W0:Y:S01]  /*f600*/  LDGDEPBAR ;  /* 0x00000000000079af */ /* 0x000e220000000000 */
[----:B------:R-:W-:Y:S01]  /*f610*/  WARPSYNC 0xffffffff ;  /* 0xffffffff00007948 */ /* 0x000fe20003800000 */
[C---:B-12---:R-:W-:Y:S01]  /*f620*/  HMMA.16816.F32.BF16 R4, R164.reuse, R8, RZ ;  /* 0x00000008a404723c */ /* 0x046fe200000418ff */
[----:B------:R-:W-:Y:S03]  /*f630*/  BSSY B0, `(.L_x_552) ;  /* 0x00000f8000007945 */ /* 0x000fe60003800000 */
[----:B------:R-:W2:Y:S04]  /*f640*/  LDL R2, [R1+0x38] ;  /* 0x0000380001027983 */ /* 0x000ea80000100800 */
[C---:B------:R-:W-:Y:S02]  /*f650*/  HMMA.16816.F32.BF16 R8, R164.reuse, R10, RZ ;  /* 0x0000000aa408723c */ /* 0x040fe400000418ff */
[----:B------:R-:W3:Y:S06]  /*f660*/  LDL R0, [R1] ;  /* 0x0000000001007983 */ /* 0x000eec0000100800 */
[C---:B------:R-:W-:Y:S01]  /*f670*/  HMMA.16816.F32.BF16 R12, R164.reuse, R16, RZ ;  /* 0x00000010a40c723c */ /* 0x040fe200000418ff */
        /* <DEDUP_REMOVED lines=152> */
[----:B------:R-:W4:Y:S01]  /*10000*/  LDL R134, [R1+0xa0] ;  /* 0x0000a00001867983 */ /* 0x000f220000100800 */
[----:B---3--:R-:W-:Y:S01]  /*10010*/  ISETP.GT.AND P1, PT, R0, 0x2f, PT ;  /* 0x0000002f0000780c */ /* 0x008fe20003f24270 */
[----:B--2---:R-:W-:Y:S05]  /*10020*/  IMAD R2, R2, 0x30, R3 ;  /* 0x0000003002027824 */ /* 0x004fea00078e0203 */
[----:B------:R-:W-:Y:S05]  /*10030*/  IADD3 R2, R2, -0x30, R0 ;  /* 0xffffffd002027810 */ /* 0x000fea0007ffe000 */
[----:B------:R-:W-:Y:S04]  /*10040*/  @P6 IMAD.HI.U32 R3, R2, c[0x0][0x2bc], RZ ;  /* 0x0000af0002036a27 */ /* 0x000fe800078e00ff */
[----:B------:R-:W-:Y:S01]  /*10050*/  IMAD.MOV.U32 R0, RZ, RZ, R2 ;  /* 0x000000ffff007224 */ /* 0x000fe200078e0002 */
[----:B------:R-:W-:Y:S04]  /*10060*/  @P6 SHF.R.U32.HI R0, RZ, c[0x0][0x2c0], R3 ;  /* 0x0000b000ff006a19 */ /* 0x000fe80000011603 */
[C---:B----4-:R-:W-:Y:S04]  /*10070*/  @!P1 IADD3 R3, P0, R0.reuse, R176, RZ ;  /* 0x000000b000039210 */ /* 0x050fe80007f1e0ff */
[----:B-----5:R-:W-:Y:S01]  /*10080*/  @!P1 LEA.HI.X.SX32 R133, R0, R132, 0x1, P0 ;  /* 0x0000008400859211 */ /* 0x020fe200000f0eff */
[----:B------:R-:W-:Y:S01]  /*10090*/  IMAD.MOV R0, RZ, RZ, -R0 ;  /* 0x000000ffff007224 */ /* 0x000fe200078e0a00 */
[C---:B------:R-:W-:Y:S03]  /*100a0*/  @!P1 LEA R132, P0, R3.reuse, c[0x0][0x2a0], 0x2 ;  /* 0x0000a80003849a11 */ /* 0x040fe600078010ff */
[----:B------:R-:W-:Y:S01]  /*100b0*/  IMAD R137, R0, c[0x0][0x2b8], R2 ;  /* 0x0000ae0000897a24 */ /* 0x000fe200078e0202 */
[----:B------:R-:W-:Y:S03]  /*100c0*/  @!P1 LEA.HI.X R133, R3, c[0x0][0x2a4], R133, 0x2, P0 ;  /* 0x0000a90003859a11 */ /* 0x000fe600000f1485 */
[C---:B------:R-:W-:Y:S01]  /*100d0*/  IMAD.WIDE.U32 R2, R137.reuse, c[0x0][0x1e0], RZ ;  /* 0x0000780089027a25 */ /* 0x040fe200078e00ff */
[----:B------:R-:W-:Y:S01]  /*100e0*/  SHF.R.S32.HI R0, RZ, 0x1f, R137 ;  /* 0x0000001fff007819 */ /* 0x000fe20000011489 */
[----:B------:R-:W2:Y:S04]  /*100f0*/  @!P1 LDG.E R172, [R132.64] ;  /* 0x0000000684ac9981 */ /* 0x000ea8000c1e1900 */
[----:B------:R1:W-:Y:S01]  /*10100*/  STL [R1+0x34], R137 ;  /* 0x0000348901007387 */ /* 0x0003e20000100800 */
[----:B------:R-:W-:Y:S04]  /*10110*/  IMAD R0, R0, c[0x0][0x1e0], RZ ;  /* 0x0000780000007a24 */ /* 0x000fe800078e02ff */
[----:B------:R-:W-:Y:S04]  /*10120*/  IMAD R0, R137, c[0x0][0x1e4], R0 ;  /* 0x0000790089007a24 */ /* 0x000fe800078e0200 */
[----:B------:R-:W-:Y:S01]  /*10130*/  IMAD.IADD R3, R3, 0x1, R0 ;  /* 0x0000000103037824 */ /* 0x000fe200078e0200 */
[----:B-1----:R-:W1:Y:S01]  /*10140*/  S2R R137, SR_TID.X ;  /* 0x0000000000897919 */ /* 0x002e620000002100 */
[----:B--2---:R-:W-:Y:S02]  /*10150*/  SHF.R.S32.HI R0, RZ, 0x1f, R172 ;  /* 0x0000001fff007819 */ /* 0x004fe400000114ac */
[----:B------:R-:W-:Y:S01]  /*10160*/  IMAD.WIDE.U32 R2, R172, c[0x0][0x1f0], R2 ;  /* 0x00007c00ac027a25 */ /* 0x000fe200078e0002 */
[----:B------:R2:W-:Y:S03]  /*10170*/  STL [R1+0x30], R172 ;  /* 0x000030ac01007387 */ /* 0x0005e60000100800 */
[----:B------:R-:W-:Y:S01]  /*10180*/  IMAD R132, R0, c[0x0][0x1f0], RZ ;  /* 0x00007c0000847a24 */ /* 0x000fe200078e02ff */
[----:B------:R-:W-:Y:S02]  /*10190*/  IADD3 R0, P0, R138, R2, RZ ;  /* 0x000000028a007210 */ /* 0x000fe40007f1e0ff */
[----:B-1----:R-:W-:Y:S01]  /*101a0*/  SHF.R.S32.HI R138, RZ, 0x1f, R137 ;  /* 0x0000001fff8a7819 */ /* 0x002fe20000011489 */
[----:B------:R-:W-:Y:S03]  /*101b0*/  IMAD R132, R172, c[0x0][0x1f4], R132 ;  /* 0x00007d00ac847a24 */ /* 0x000fe600078e0284 */
[----:B------:R-:W-:Y:S02]  /*101c0*/  LEA.HI R138, R138, R137, RZ, 0x3 ;  /* 0x000000898a8a7211 */ /* 0x000fe400078f18ff */
[----:B------:R-:W-:Y:S02]  /*101d0*/  IADD3.X R2, R134, R3, R132, P0, !PT ;  /* 0x0000000386027210 */ /* 0x000fe400007fe484 */
[----:B------:R-:W-:Y:S02]  /*101e0*/  SHF.R.S32.HI R138, RZ, 0x3, R138 ;  /* 0x00000003ff8a7819 */ /* 0x000fe4000001148a */
[----:B------:R-:W-:Y:S02]  /*101f0*/  LEA R137, P0, R0, c[0x0][0x1c8], 0x1 ;  /* 0x0000720000897a11 */ /* 0x000fe400078008ff */
[----:B------:R-:W-:Y:S02]  /*10200*/  IADD3 R133, -R138, 0x30, RZ ;  /* 0x000000308a857810 */ /* 0x000fe40007ffe1ff */
[----:B------:R-:W-:Y:S02]  /*10210*/  LEA.HI.X R134, R0, c[0x0][0x1cc], R2, 0x1, P0 ;  /* 0x0000730000867a11 */ /* 0x000fe400000f0c02 */
[----:B------:R-:W-:Y:S01]  /*10220*/  ISETP.GE.AND P0, PT, R133, 0x1, PT ;  /* 0x000000018500780c */ /* 0x000fe20003f06270 */
[----:B------:R-:W-:-:S10]  /*10230*/  BRA.DIV ~URZ, `(.L_x_554) ;  /* 0x0000a4527f007947 */ /* 0x000fd4000b800000 */
[----:B------:R1:W3:Y:S02]  /*10240*/  SHFL.IDX PT, R132, R134, RZ, 0x181f ;  /* 0x00181fff86847589 */ /* 0x0002e400000e0000 */
.L_x_665:
[----:B------:R-:W-:-:S05]  /*10250*/  BRA.DIV ~URZ, `(.L_x_555) ;  /* 0x0000a4c27f007947 */ /* 0x000fca000b800000 */
[----:B------:R4:W1:Y:S02]  /*10260*/  SHFL.IDX PT, R0, R137, RZ, 0x181f ;  /* 0x00181fff89007589 */ /* 0x00086400000e0000 */
.L_x_666:
        /* <DEDUP_REMOVED lines=8> */
[----:B------:R-:W3:Y:S01]  /*102f0*/  LDL R173, [R1+0x4c] ;  /* 0x00004c0001ad7983 */ /* 0x000ee20000100800 */
[----:B-1---5:R-:W-:Y:S05]  /*10300*/  @P0 IADD3 R138, P1, R0, R138, RZ ;  /* 0x0000008a008a0210 */ /* 0x022fea0007f3e0ff */
[----:B--2---:R-:W-:Y:S01]  /*10310*/  @P0 IMAD.X R139, R132, 0x1, R3, P1 ;  /* 0x00000001848b0824 */ /* 0x004fe200008e0603 */
[----:B----4-:R-:W-:Y:S05]  /*10320*/  @P0 IADD3 R2, P1, R0, R2, RZ ;  /* 0x0000000200020210 */ /* 0x010fea0007f3e0ff */
[----:B---3--:R-:W-:Y:S01]  /*10330*/  @P0 IMAD.X R3, R132, 0x1, R177, P1 ;  /* 0x0000000184030824 */ /* 0x008fe200008e06b1 */
[----:B------:R-:W-:Y:S01]  /*10340*/  @!PT LDS RZ, [RZ] ;  /* 0x00000000fffff984 */ /* 0x000fe20000000800 */
[----:B------:R-:W-:Y:S01]  /*10350*/  @!PT LDS RZ, [RZ] ;  /* 0x00000000fffff984 */ /* 0x000fe20000000800 */
[----:B------:R-:W-:Y:S01]  /*10360*/  @!PT LDS RZ, [RZ] ;  /* 0x00000000fffff984 */ /* 0x000fe20000000800 */
[----:B------:R1:W-:Y:S04]  /*10370*/  @P0 LDGSTS.E.BYPASS.LTC128B.128 [R172+0x14080], [R138.64], !P5 ;  /* 0x140800008aac0fae */ /* 0x0003e8000e901d46 */
[----:B------:R2:W-:Y:S02]  /*10380*/  @P0 LDGSTS.E.BYPASS.LTC128B.128 [R172+0x15880], [R2.64], !P4 ;  /* 0x1588000002ac0fae */ /* 0x0005e4000e101d46 */
[----:B--2---:R-:W-:Y:S05]  /*10390*/  @P0 IADD3 R2, P1, R0, R176, RZ ;  /* 0x000000b000020210 */ /* 0x004fea0007f3e0ff */
[----:B------:R-:W-:Y:S05]  /*103a0*/  @P0 IMAD.X R3, R132, 0x1, R175, P1 ;  /* 0x0000000184030824 */ /* 0x000fea00008e06af */
[----:B------:R2:W-:Y:S02]  /*103b0*/  @P0 LDGSTS.E.BYPASS.LTC128B.128 [R172+0x17080], [R2.64], !P3 ;  /* 0x1708000002ac0fae */ /* 0x0005e4000d901d46 */
[----:B--2---:R-:W-:Y:S05]  /*103c0*/  @P0 IADD3 R2, P1, R0, R174, RZ ;  /* 0x000000ae00020210 */ /* 0x004fea0007f3e0ff */
[----:B------:R-:W-:Y:S05]  /*103d0*/  @P0 IMAD.X R3, R132, 0x1, R173, P1 ;  /* 0x0000000184030824 */ /* 0x000fea00008e06ad */
[----:B------:R1:W-:Y:S01]  /*103e0*/  @P0 LDGSTS.E.BYPASS.LTC128B.128 [R172+0x18880], [R2.64], !P2 ;  /* 0x1888000002ac0fae */ /* 0x0003e2000d101d46 */
[----:B------:R-:W-:Y:S01]  /*103f0*/  ISETP.GE.AND P0, PT, R133, 0x21, PT ;  /* 0x000000218500780c */ /* 0x000fe20003f06270 */
[----:B------:R-:W-:-:S06]  /*10400*/  BRA.DIV ~URZ, `(.L_x_556) ;  /* 0x0000a3a27f007947 */ /* 0x000fcc000b800000 */
[----:B------:R2:W3:Y:S04]  /*10410*/  SHFL.IDX PT, R132, R134, 0x1, 0x181f ;  /* 0x00381f0086847f89 */ /* 0x0004e800000e0000 */
[----:B------:R2:W4:Y:S02]  /*10420*/  SHFL.IDX PT, R0, R137, 0x1, 0x181f ;  /* 0x00381f0089007f89 */ /* 0x00052400000e0000 */
.L_x_667:
[----:B-1----:R-:W5:Y:S04]  /*10430*/  LDL R138, [R1+0xc8] ;  /* 0x0000c800018a7983 */ /* 0x002f680000100800 */
        /* <DEDUP_REMOVED lines=8> */
[----:B-----5:R-:W-:Y:S05]  /*104c0*/  @P0 IADD3 R138, P1, R0, R138, RZ ;  /* 0x0000008a008a0210 */ /* 0x020fea0007f3e0ff */
        /* <DEDUP_REMOVED lines=13> */
[----:B------:R1:W-:Y:S03]  /*105a0*/  @P0 LDGSTS.E.BYPASS.LTC128B.128 [R133+0x19880], [R2.64], !P2 ;  /* 0x1988000002850fae */ /* 0x0003e6000d101d46 */
.L_x_553:
[----:B------:R-:W-:Y:S05]  /*105b0*/  BSYNC B0 ;  /* 0x0000000000007941 */ /* 0x000fea0003800000 */
.L_x_552:
        /* <DEDUP_REMOVED lines=19> */
.L_x_668:
        /* <DEDUP_REMOVED lines=21> */
.L_x_560:
[----:B------:R-:W-:Y:S04]  /*10840*/  MOV R138, 0x1 ;  /* 0x00000001008a7802 */ /* 0x000fe80000000f00 */
[----:B------:R-:W-:Y:S11]  /*10850*/  ISETP.NE.AND P0, PT, R138, c[0x0][0x32c], PT ;  /* 0x0000cb008a007a0c */ /* 0x000ff60003f05270 */
[----:B------:R-:W-:Y:S02]  /*10860*/  @!UPT UIADD3 URZ, URZ, URZ, URZ ;  /* 0x0000003f3f3ff290 */ /* 0x000fe4000fffe03f */
[----:B------:R-:W-:Y:S05]  /*10870*/  @P0 IMAD.HI.U32 R138, R132, c[0x0][0x330], RZ ;  /* 0x0000cc00848a0a27 */ /* 0x000fea00078e00ff */
[----:B------:R-:W-:Y:S02]  /*10880*/  @P0 SHF.R.U32.HI R132, RZ, c[0x0][0x334], R138 ;  /* 0x0000cd00ff840a19 */ /* 0x000fe4000001168a */
.L_x_561:
[----:B------:R-:W-:Y:S05]  /*10890*/  BSYNC B0 ;  /* 0x0000000000007941 */ /* 0x000fea0003800000 */
.L_x_559:
[----:B------:R-:W2:Y:S02]  /*108a0*/  LDL R138, [R1+0x7c] ;  /* 0x00007c00018a7983 */ /* 0x000ea40000100800 */
[----:B--2---:R-:W-:Y:S04]  /*108b0*/  IMAD.IADD R138, R0, 0x1, -R138 ;  /* 0x00000001008a7824 */ /* 0x004fe800078e0a8a */
[----:B------:R-:W-:Y:S05]  /*108c0*/  IMAD R132, R132, c[0x0][0x32c], R138 ;  /* 0x0000cb0084847a24 */ /* 0x000fea00078e028a */
[----:B------:R-:W-:Y:S02]  /*108d0*/  IMNMX R2, R2, R132, !PT ;  /* 0x0000008402027217 */ /* 0x000fe40007800200 */
[----:B------:R-:W-:Y:S04]  /*108e0*/  IADD3 R132, R132, c[0x0][0x32c], RZ ;  /* 0x0000cb0084847a10 */ /* 0x000fe80007ffe0ff */
[----:B------:R-:W-:Y:S02]  /*108f0*/  IMNMX R3, R3, R132, PT ;  /* 0x0000008403037217 */ /* 0x000fe40003800200 */
.L_x_558:
        /* <DEDUP_REMOVED lines=65> */
.L_x_669:
        /* <DEDUP_REMOVED lines=21> */
.L_x_565:
[----:B------:R-:W-:Y:S04]  /*10e60*/  MOV R5, 0x1 ;  /* 0x0000000100057802 */ /* 0x000fe80000000f00 */
[----:B------:R-:W-:Y:S11]  /*10e70*/  ISETP.NE.AND P0, PT, R5, c[0x0][0x32c], PT ;  /* 0x0000cb0005007a0c */ /* 0x000ff60003f05270 */
[----:B------:R-:W-:Y:S02]  /*10e80*/  @!UPT UIADD3 URZ, URZ, URZ, URZ ;  /* 0x0000003f3f3ff290 */ /* 0x000fe4000fffe03f */
[----:B------:R-:W-:Y:S05]  /*10e90*/  @P0 IMAD.HI.U32 R5, R4, c[0x0][0x330], RZ ;  /* 0x0000cc0004050a27 */ /* 0x000fea00078e00ff */
[----:B------:R-:W-:Y:S02]  /*10ea0*/  @P0 SHF.R.U32.HI R4, RZ, c[0x0][0x334], R5 ;  /* 0x0000cd00ff040a19 */ /* 0x000fe40000011605 */
.L_x_566:
[----:B------:R-:W-:Y:S05]  /*10eb0*/  BSYNC B0 ;  /* 0x0000000000007941 */ /* 0x000fea0003800000 */
.L_x_564:
[----:B------:R-:W4:Y:S02]  /*10ec0*/  LDL R5, [R1+0x7c] ;  /* 0x00007c0001057983 */ /* 0x000f240000100800 */
[----:B----4-:R-:W-:Y:S04]  /*10ed0*/  IMAD.IADD R0, R0, 0x1, -R5 ;  /* 0x0000000100007824 */ /* 0x010fe800078e0a05 */
[----:B------:R-:W-:Y:S05]  /*10ee0*/  IMAD R0, R4, c[0x0][0x32c], R0 ;  /* 0x0000cb0004007a24 */ /* 0x000fea00078e0200 */
[----:B------:R-:W-:Y:S02]  /*10ef0*/  IMNMX R2, R2, R0, !PT ;  /* 0x0000000002027217 */ /* 0x000fe40007800200 */
[----:B------:R-:W-:Y:S04]  /*10f00*/  IADD3 R0, R0, c[0x0][0x32c], RZ ;  /* 0x0000cb0000007a10 */ /* 0x000fe80007ffe0ff */
[----:B------:R-:W-:Y:S02]  /*10f10*/  IMNMX R3, R3, R0, PT ;  /* 0x0000000003037217 */ /* 0x000fe40003800200 */
.L_x_563:
        /* <DEDUP_REMOVED lines=69> */
.L_x_670:
[----:B--2-4-:R-:W-:Y:S01]  /*11370*/  FMNMX.FTZ R132, R132, R0, !PT ;  /* 0x0000000084847209 */ /* 0x014fe20007810000 */
[----:B------:R-:W-:-:S05]  /*11380*/  BRA.DIV ~URZ, `(.L_x_568) ;  /* 0x000096927f007947 */ /* 0x000fca000b800000 */
[----:B------:R-:W2:Y:S02]  /*11390*/  SHFL.BFLY PT, R0, R132, 0x1, 0x1f ;  /* 0x0c201f0084007f89 */ /* 0x000ea400000e0000 */
[----:B--2---:R-:W-:Y:S02]  /*113a0*/  FMNMX.FTZ R134, R132, R0, !PT ;  /* 0x0000000084867209 */ /* 0x004fe40007810000 */
[----:B------:R-:W2:Y:S02]  /*113b0*/  SHFL.BFLY PT, R0, R4, 0x2, 0x1f ;  /* 0x0c401f0004007f89 */ /* 0x000ea400000e0000 */
[----:B--2---:R-:W-:Y:S05]  /*113c0*/  FMNMX.FTZ R4, R4, R0, !PT ;  /* 0x0000000004047209 */ /* 0x004fea0007810000 */
[----:B------:R2:W4:Y:S02]  /*113d0*/  SHFL.BFLY PT, R0, R4, 0x1, 0x1f ;  /* 0x0c201f0004007f89 */ /* 0x00052400000e0000 */
.L_x_671:
        /* <DEDUP_REMOVED lines=9> */
[--C-:B--2---:R-:W-:Y:S02]  /*11470*/  FFMA.FTZ R4, R173, c[0x0][0x2d0], -R2.reuse ;  /* 0x0000b400ad047a23 */ /* 0x104fe40000010802 */
        /* <DEDUP_REMOVED lines=14> */
[----:B------:R-:W2:Y:S10]  /*11560*/  MUFU.EX2 R4, R15 ;  /* 0x0000000f00047308 */ /* 0x000eb40000000800 */
[----:B------:R-:W-:Y:S10]  /*11570*/  MUFU.EX2 R19, R19 ;  /* 0x0000001300137308 */ /* 0x000ff40000000800 */
[----:B------:R-:W-:Y:S01]  /*11580*/  MUFU.EX2 R135, R135 ;  /* 0x0000008700877308 */ /* 0x000fe20000000800 */
[----:B-----5:R-:W-:Y:S01]  /*11590*/  FFMA.FTZ R2, R0, R22, R20 ;  /* 0x0000001600027223 */ /* 0x020fe20000010014 */
[----:B--2---:R-:W-:Y:S01]  /*115a0*/  F2FP.BF16.PACK_AB R172, R4, R20 ;  /* 0x0000001404ac723e */ /* 0x004fe200000010ff */
[----:B------:R-:W-:Y:S07]  /*115b0*/  FMUL.FTZ R21, R0, R145 ;  /* 0x0000009100157220 */ /* 0x000fee0000410000 */
[----:B------:R-:W2:Y:S01]  /*115c0*/  MUFU.EX2 R20, R18 ;  /* 0x0000001200147308 */ /* 0x000ea20000000800 */
        /* <DEDUP_REMOVED lines=8> */
[----:B------:R-:W4:Y:S01]  /*11650*/  LDL.LU R136, [R1+0x5c] ;  /* 0x00005c0001887983 */ /* 0x000f220000300800 */
[C---:B------:R-:W-:Y:S01]  /*11660*/  FMUL.FTZ R25, R0.reuse, R141 ;  /* 0x0000008d00197220 */ /* 0x040fe20000410000 */
[----:B------:R-:W-:Y:S01]  /*11670*/  MOV R141, R26 ;  /* 0x0000001a008d7202 */ /* 0x000fe20000000f00 */
[----:B------:R-:W-:Y:S02]  /*11680*/  FMUL.FTZ R28, R0, R28 ;  /* 0x0000001c001c7220 */ /* 0x000fe40000410000 */
[--C-:B------:R-:W-:Y:S02]  /*11690*/  FFMA.FTZ R12, R12, c[0x0][0x2d0], -R4.reuse ;  /* 0x0000b4000c0c7a23 */ /* 0x100fe40000010804 */
[--C-:B------:R-:W-:Y:S02]  /*116a0*/  FFMA.FTZ R132, R16, c[0x0][0x2d0], -R4.reuse ;  /* 0x0000b40010847a23 */ /* 0x100fe40000010804 */
[----:B------:R5:W-:Y:S01]  /*116b0*/  MUFU.EX2 R173, R12 ;  /* 0x0000000c00ad7308 */ /* 0x000be20000000800 */
[--C-:B-1-3--:R-:W-:Y:S02]  /*116c0*/  FFMA.FTZ R133, R13, c[0x0][0x2d0], -R4.reuse ;  /* 0x0000b4000d857a23 */ /* 0x10afe40000010804 */
[--C-:B------:R-:W-:Y:S02]  /*116d0*/  FFMA.FTZ R178, R14, c[0x0][0x2d0], -R4.reuse ;  /* 0x0000b4000eb27a23 */ /* 0x100fe40000010804 */
[--C-:B------:R-:W-:Y:S01]  /*116e0*/  FFMA.FTZ R179, R10, c[0x0][0x2d0], -R4.reuse ;  /* 0x0000b4000ab37a23 */ /* 0x100fe20000010804 */
[----:B--2---:R-:W-:Y:S01]  /*116f0*/  F2FP.BF16.PACK_AB R174, R19, R20 ;  /* 0x0000001413ae723e */ /* 0x004fe200000010ff */
        /* <DEDUP_REMOVED lines=15> */
[C---:B-----5:R-:W-:Y:S02]  /*117f0*/  FMUL.FTZ R12, R0.reuse, R152 ;  /* 0x00000098000c7220 */ /* 0x060fe40000410000 */
        /* <DEDUP_REMOVED lines=136> */
[C---:B----4-:R-:W-:Y:S01]  /*12080*/  FFMA.FTZ R148, R2.reuse, R136, R173 ;  /* 0x0000008802947223 */ /* 0x050fe200000100ad */
        /* <DEDUP_REMOVED lines=193> */
[----:B------:R1:W-:Y:S04]  /*12ca0*/  STL [R1+0x38], R0 ;  /* 0x0000380001007387 */ /* 0x0003e80000100800 */
[----:B------:R1:W-:Y:S06]  /*12cb0*/  STL [R1+0x5c], R2 ;  /* 0x00005c0201007387 */ /* 0x0003ec0000100800 */
[----:B-1----:R-:W-:-:S05]  /*12cc0*/  @P0 BRA `(.L_x_569) ;  /* 0xffffc35000000947 */ /* 0x002fca000383ffff */
.L_x_547:
[----:B------:R-:W-:Y:S05]  /*12cd0*/  BRA.DIV ~URZ, `(.L_x_570) ;  /* 0x00007e227f007947 */ /* 0x000fea000b800000 */
[----:B------:R-:W2:Y:S04]  /*12ce0*/  LDL R2, [R1+0x60] ;  /* 0x0000600001027983 */ /* 0x000ea80000100800 */
[----:B--2---:R2:W3:Y:S02]  /*12cf0*/  SHFL.BFLY PT, R0, R2, 0x2, 0x1f ;  /* 0x0c401f0002007f89 */ /* 0x0044e400000e0000 */
.L_x_672:
[----:B--2---:R-:W2:Y:S02]  /*12d00*/  LDL.LU R2, [R1+0x60] ;  /* 0x0000600001027983 */ /* 0x004ea40000300800 */
[----:B-123--:R-:W-:Y:S01]  /*12d10*/  FADD.FTZ R4, R0, R2 ;  /* 0x0000000200047221 */ /* 0x00efe20000010000 */
[----:B------:R-:W-:Y:S05]  /*12d20*/  BRA.DIV ~URZ, `(.L_x_571) ;  /* 0x00007e227f007947 */ /* 0x000fea000b800000 */
[----:B------:R-:W2:Y:S04]  /*12d30*/  LDL.LU R2, [R1+0x5c] ;  /* 0x00005c0001027983 */ /* 0x000ea80000300800 */
[----:B--2---:R-:W1:Y:S02]  /*12d40*/  SHFL.BFLY PT, R0, R2, 0x2, 0x1f ;  /* 0x0c401f0002007f89 */ /* 0x004e6400000e0000 */
[----:B-1----:R-:W-:-:S02]  /*12d50*/  FADD.FTZ R5, R0, R2 ;  /* 0x0000000200057221 */ /* 0x002fc40000010000 */
[----:B------:R-:W1:Y:S04]  /*12d60*/  SHFL.BFLY PT, R0, R4, 0x1, 0x1f ;  /* 0x0c201f0004007f89 */ /* 0x000e6800000e0000 */
[----:B------:R2:W3:Y:S01]  /*12d70*/  SHFL.BFLY PT, R3, R5, 0x1, 0x1f ;  /* 0x0c201f0005037f89 */ /* 0x0004e200000e0000 */
[----:B-1----:R-:W-:-:S05]  /*12d80*/  FADD.FTZ R4, R4, R0 ;  /* 0x0000000004047221 */ /* 0x002fca0000010000 */
.L_x_673:
        /* <DEDUP_REMOVED lines=33> */
[C---:B-1----:R-:W-:Y:S02]  /*12fa0*/  FMUL.FTZ R128, R0.reuse, R142 ;  /* 0x0000008e00807220 */ /* 0x042fe40000410000 */
[C---:B------:R-:W-:Y:S02]  /*12fb0*/  FMUL.FTZ R129, R0.reuse, R143 ;  /* 0x0000008f00817220 */ /* 0x040fe40000410000 */
[----:B------:R-:W-:-:S02]  /*12fc0*/  FMUL.FTZ R120, R0, R150 ;  /* 0x0000009600787220 */ /* 0x000fc40000410000 */
[C---:B------:R-:W-:Y:S02]  /*12fd0*/  FMUL.FTZ R121, R0.reuse, R151 ;  /* 0x0000009700797220 */ /* 0x040fe40000410000 */
[C---:B------:R-:W-:Y:S02]  /*12fe0*/  FMUL.FTZ R142, R0.reuse, R38 ;  /* 0x00000026008e7220 */ /* 0x040fe40000410000 */
[----:B------:R-:W-:Y:S02]  /*12ff0*/  FMUL.FTZ R143, R0, R39 ;  /* 0x00000027008f7220 */ /* 0x000fe40000410000 */
[C---:B------:R-:W-:Y:S02]  /*13000*/  FMUL.FTZ R26, R2.reuse, R152 ;  /* 0x00000098021a7220 */ /* 0x040fe40000410000 */
        /* <DEDUP_REMOVED lines=71> */
[----:B------:R-:W-:Y:S01]  /*13480*/  MOV R0, 0x1 ;  /* 0x0000000100007802 */ /* 0x000fe20000000f00 */
        /* <DEDUP_REMOVED lines=36> */
.L_x_478:
[----:B---3--:R3:W5:Y:S04]  /*136d0*/  LDL R6, [R1+0xb0] ;  /* 0x0000b00001067983 */ /* 0x0087680000100800 */
[----:B------:R-:W4:Y:S01]  /*136e0*/  S2R R2, SR_TID.X ;  /* 0x0000000000027919 */ /* 0x000f220000002100 */
[----:B------:R-:W-:Y:S01]  /*136f0*/  BSSY B0, `(.L_x_572) ;  /* 0x0000011000007945 */ /* 0x000fe20003800000 */
[----:B----4-:R-:W-:-:S13]  /*13700*/  LOP3.LUT P0, RZ, R2, 0xff, RZ, 0xc0, !PT ;  /* 0x000000ff02ff7812 */ /* 0x010fda000780c0ff */
[----:B------:R-:W-:Y:S05]  /*13710*/  @P0 BRA `(.L_x_573) ;  /* 0x000000e000000947 */ /* 0x000fea0003800000 */
[----:B---3--:R-:W3:Y:S01]  /*13720*/  S2R R2, SR_LANEID ;  /* 0x0000000000027919 */ /* 0x008ee20000000000 */
[----:B------:R-:W-:Y:S01]  /*13730*/  VOTEU.ANY UR4, UPT, PT ;  /* 0x0000000000047886 */ /* 0x000fe200038e0100 */
[----:B------:R-:W-:Y:S01]  /*13740*/  IMAD.MOV.U32 R4, RZ, RZ, c[0x0][0x560] ;  /* 0x00015800ff047624 */ /* 0x000fe200078e00ff */
[----:B------:R-:W3:Y:S01]  /*13750*/  FLO.U32 R3, UR4 ;  /* 0x0000000400037d00 */ /* 0x000ee200080e0000 */
[----:B--2---:R-:W-:Y:S01]  /*13760*/  IMAD.MOV.U32 R5, RZ, RZ, c[0x0][0x564] ;  /* 0x00015900ff057624 */ /* 0x004fe200078e00ff */
[----:B---3--:R-:W-:-:S06]  /*13770*/  ISETP.EQ.U32.AND P0, PT, R3, R2, PT ;  /* 0x000000020300720c */ /* 0x008fcc0003f02070 */
[----:B------:R-:W2:Y:S07]  /*13780*/  POPC R2, UR4 ;  /* 0x0000000400027d09 */ /* 0x000eae0008000000 */
[----:B--2---:R2:W3:Y:S04]  /*13790*/  @P0 ATOMG.E.ADD.STRONG.GPU PT, R2, [R4.64], R2 ;  /* 0x00000002040209a8 */ /* 0x0044e800081ee1c6 */
[----:B--2---:R-:W2:Y:S04]  /*137a0*/  S2R R4, SR_LTMASK ;  /* 0x0000000000047919 */ /* 0x004ea80000003900 */
[----:B---3--:R2:W3:Y:S02]  /*137b0*/  SHFL.IDX PT, R3, R2, R3, 0x1f ;  /* 0x00001f0302037589 */ /* 0x0084e400000e0000 */
[----:B--2---:R-:W-:-:S06]  /*137c0*/  LOP3.LUT R2, R4, UR4, RZ, 0xc0, !PT ;  /* 0x0000000404027c12 */ /* 0x004fcc000f8ec0ff */
[----:B------:R-:W3:Y:S02]  /*137d0*/  POPC R2, R2 ;  /* 0x0000000200027309 */ /* 0x000ee40000000000 */
[----:B---3-5:R-:W-:-:S05]  /*137e0*/  IADD3 R6, R3, c[0x0][0xc], R2 ;  /* 0x0000030003067a10 */ /* 0x028fca0007ffe002 */
[----:B------:R2:W-:Y:S02]  /*137f0*/  STL [R1+0xb0], R6 ;  /* 0x0000b00601007387 */ /* 0x0005e40000100800 */
.L_x_573:
[----:B---3--:R-:W-:Y:S05]  /*13800*/  BSYNC B0 ;  /* 0x0000000000007941 */ /* 0x008fea0003800000 */
.L_x_572:
[----:B------:R-:W-:Y:S01]  /*13810*/  PRMT R0, R0, 0x9910, RZ ;  /* 0x0000991000007816 */ /* 0x000fe200000000ff */
[----:B------:R-:W-:Y:S01]  /*13820*/  BSSY B1, `(.L_x_574) ;  /* 0x000045a000017945 */ /* 0x000fe20003800000 */
[----:B-----5:R-:W-:Y:S02]  /*13830*/  IMAD.MOV.U32 R106, RZ, RZ, R6 ;  /* 0x000000ffff6a7224 */ /* 0x020fe400078e0006 */
[----:B------:R-:W-:-:S13]  /*13840*/  ISETP.NE.AND P0, PT, R0, RZ, PT ;  /* 0x000000ff0000720c */ /* 0x000fda0003f05270 */
[----:B------:R-:W-:Y:S05]  /*13850*/  @!P0 BRA `(.L_x_575) ;  /* 0x000035e000008947 */ /* 0x000fea0003800000 */
[----:B------:R-:W3:Y:S04]  /*13860*/  LDL R10, [R1+0xd0] ;  /* 0x0000d000010a7983 */ /* 0x000ee80000100800 */
[----:B------:R-:W4:Y:S04]  /*13870*/  LDL R8, [R1+0xd4] ;  /* 0x0000d40001087983 */ /* 0x000f280000100800 */
[----:B--2---:R-:W2:Y:S04]  /*13880*/  LDL R6, [R1+0xdc] ;  /* 0x0000dc0001067983 */ /* 0x004ea80000100800 */
[----:B------:R-:W2:Y:S04]  /*13890*/  LDL R9, [R1+0xd8] ;  /* 0x0000d80001097983 */ /* 0x000ea80000100800 */
[----:B------:R-:W2:Y:S04]  /*138a0*/  LDL R7, [R1+0xf0] ;  /* 0x0000f00001077983 */ /* 0x000ea80000100800 */
[----:B------:R-:W2:Y:S04]  /*138b0*/  LDL R5, [R1+0xe8] ;  /* 0x0000e80001057983 */ /* 0x000ea80000100800 */
[----:B------:R-:W2:Y:S04]  /*138c0*/  LDL R4, [R1+0xec] ;  /* 0x0000ec0001047983 */ /* 0x000ea80000100800 */
[----:B------:R-:W2:Y:S01]  /*138d0*/  LDL R3, [R1+0xe4] ;  /* 0x0000e40001037983 */ /* 0x000ea20000100800 */
[----:B------:R-:W-:Y:S01]  /*138e0*/  WARPSYNC 0xffffffff ;  /* 0xffffffff00007948 */ /* 0x000fe20003800000 */
[----:B------:R-:W-:-:S02]  /*138f0*/  F2FP.BF16.PACK_AB R2, R23, R22 ;  /* 0x000000161702723e */ /* 0x000fc400000010ff */
[----:B------:R-:W-:Y:S01]  /*13900*/  BAR.SYNC.DEFER_BLOCKING 0x1, 0x100 ;  /* 0x0044000000007b1d */ /* 0x000fe20000010000 */
[----:B------:R-:W-:-:S05]  /*13910*/  F2FP.BF16.PACK_AB R0, R117, R116 ;  /* 0x000000747500723e */ /* 0x000fca00000010ff */
[----:B---3--:R3:W-:Y:S04]  /*13920*/  STS [R10], R2 ;  /* 0x000000020a007388 */ /* 0x0087e80000000800 */
[----:B------:R1:W-:Y:S01]  /*13930*/  STS [R10+0x400], R0 ;  /* 0x000400000a007388 */ /* 0x0003e20000000800 */
[----:B---3--:R-:W-:Y:S02]  /*13940*/  F2FP.BF16.PACK_AB R2, R25, R24 ;  /* 0x000000181902723e */ /* 0x008fe400000010ff */
[----:B-1----:R-:W-:-:S03]  /*13950*/  F2FP.BF16.PACK_AB R0, R149, R148 ;  /* 0x000000949500723e */ /* 0x002fc600000010ff */
[----:B----4-:R1:W-:Y:S04]  /*13960*/  STS [R8], R2 ;  /* 0x0000000208007388 */ /* 0x0103e80000000800 */
[----:B------:R3:W-:Y:S01]  /*13970*/  STS [R8+0x400], R0 ;  /* 0x0004000008007388 */ /* 0x0007e20000000800 */
[----:B-1----:R-:W-:Y:S02]  /*13980*/  F2FP.BF16.PACK_AB R2, R27, R26 ;  /* 0x0000001a1b02723e */ /* 0x002fe400000010ff */
[----:B---3--:R-:W-:-:S03]  /*13990*/  F2FP.BF16.PACK_AB R0, R125, R124 ;  /* 0x0000007c7d00723e */ /* 0x008fc600000010ff */
[----:B--2---:R1:W-:Y:S04]  /*139a0*/  STS [R6], R2 ;  /* 0x0000000206007388 */ /* 0x0043e80000000800 */
        /* <DEDUP_REMOVED lines=93> */
[----:B-1----:R-:W2:Y:S01]  /*13f80*/  LDL R8, [R1+0xbc] ;  /* 0x0000bc0001087983 */ /* 0x002ea20000100800 */
        /* <DEDUP_REMOVED lines=8> */
[----:B------:R-:W-:Y:S02]  /*14010*/  ISETP.NE.U32.AND P0, PT, RZ, c[0x0][0x508], PT ;  /* 0x00014200ff007a0c */ /* 0x000fe40003f05070 */
[----:B------:R-:W-:Y:S01]  /*14020*/  ISETP.NE.U32.AND P2, PT, RZ, c[0x0][0x500], PT ;  /* 0x00014000ff007a0c */ /* 0x000fe20003f45070 */
[----:B------:R-:W-:Y:S01]  /*14030*/  IMAD.MOV.U32 R14, RZ, RZ, c[0x0][0x388] ;  /* 0x0000e200ff0e7624 */ /* 0x000fe200078e00ff */
[----:B------:R-:W4:Y:S01]  /*14040*/  LDL.LU R6, [R1+0xe0] ;  /* 0x0000e00001067983 */ /* 0x000f220000300800 */
[----:B------:R-:W-:-:S02]  /*14050*/  ISETP.NE.AND.EX P1, PT, RZ, c[0x0][0x50c], PT, P0 ;  /* 0x00014300ff007a0c */ /* 0x000fc40003f25300 */
        /* <DEDUP_REMOVED lines=15> */
[----:B------:R-:W-:Y:S01]  /*14150*/  STS [R3+0xc000], R2 ;  /* 0x00c0000203007388 */ /* 0x000fe20000000800 */
[----:B------:R-:W-:-:S03]  /*14160*/  IMAD.MOV.U32 R4, RZ, RZ, 0x4 ;  /* 0x00000004ff047424 */ /* 0x000fc600078e00ff */
[----:B------:R2:W-:Y:S02]  /*14170*/  STS [R3+0xc400], R0 ;  /* 0x00c4000003007388 */ /* 0x0005e40000000800 */
[CC--:B--2---:R-:W-:Y:S02]  /*14180*/  @P1 IMAD.WIDE R2, R8.reuse, R4.reuse, c[0x0][0x508] ;  /* 0x0001420008021625 */ /* 0x0c4fe400078e0204 */
[----:B------:R-:W-:Y:S02]  /*14190*/  BAR.SYNC.DEFER_BLOCKING 0x1, 0x100 ;  /* 0x0044000000007b1d */ /* 0x000fe40000010000 */
[----:B------:R-:W-:-:S04]  /*141a0*/  IMAD.WIDE R4, R8, R4, c[0x0][0x500] ;  /* 0x0001400008047625 */ /* 0x000fc800078e0204 */
[----:B------:R1:W5:Y:S02]  /*141b0*/  @P1 LDG.E R14, [R2.64] ;  /* 0x00000006020e1981 */ /* 0x000364000c1e1900 */
[----:B-1----:R-:W-:-:S06]  /*141c0*/  IMAD.MOV.U32 R2, RZ, RZ, RZ ;  /* 0x000000ffff027224 */ /* 0x002fcc00078e00ff */
[----:B------:R1:W5:Y:S01]  /*141d0*/  @P2 LDG.E R2, [R4.64] ;  /* 0x0000000604022981 */ /* 0x000362000c1e1900 */
[----:B----4-:R-:W-:-:S04]  /*141e0*/  ISETP.NE.AND P0, PT, R6, RZ, PT ;  /* 0x000000ff0600720c */ /* 0x010fc80003f05270 */
[----:B------:R-:W-:Y:S01]  /*141f0*/  SEL R3, R6, c[0x0][0x3d4], P0 ;  /* 0x0000f50006037a07 */ /* 0x000fe20000000000 */
[----:B------:R-:W-:Y:S05]  /*14200*/  @P1 BRA `(.L_x_576) ;  /* 0x0000004000001947 */ /* 0x000fea0003800000 */
[----:B------:R-:W-:Y:S05]  /*14210*/  @!P2 BRA `(.L_x_576) ;  /* 0x000000300000a947 */ /* 0x000fea0003800000 */
[----:B------:R2:W3:Y:S04]  /*14220*/  LDG.E R0, [R4.64] ;  /* 0x0000000604007981 */ /* 0x0004e8000c1e1900 */
[----:B-12---:R-:W3:Y:S02]  /*14230*/  LDG.E R4, [R4.64+0x4] ;  /* 0x0000040604047981 */ /* 0x006ee4000c1e1900 */
[----:B---3-5:R-:W-:Y:S02]  /*14240*/  IADD3 R14, -R0, R4, RZ ;  /* 0x00000004000e7210 */ /* 0x028fe40007ffe1ff */
.L_x_576:
[----:B-1----:R-:W2:Y:S04]  /*14250*/  LDL.LU R4, [R1+0xb8] ;  /* 0x0000b80001047983 */ /* 0x002ea80000300800 */
[----:B------:R-:W3:Y:S04]  /*14260*/  LDL R110, [R1+0xfc] ;  /* 0x0000fc00016e7983 */ /* 0x000ee80000100800 */
[----:B------:R-:W4:Y:S04]  /*14270*/  LDL R107, [R1+0xc0] ;  /* 0x0000c000016b7983 */ /* 0x000f280000100800 */
[----:B------:R-:W4:Y:S01]  /*14280*/  LDL R19, [R1+0xac] ;  /* 0x0000ac0001137983 */ /* 0x000f220000100800 */
[----:B------:R-:W-:Y:S01]  /*14290*/  IMAD.MOV.U32 R13, RZ, RZ, 0x368 ;  /* 0x00000368ff0d7424 */ /* 0x000fe200078e00ff */
[----:B------:R-:W-:-:S02]  /*142a0*/  ISETP.GT.AND P2, PT, R3, 0x1, PT ;  /* 0x000000010300780c */ /* 0x000fc40003f44270 */
[----:B------:R-:W-:Y:S02]  /*142b0*/  ISETP.NE.U32.AND P0, PT, RZ, c[0x0][0x500], PT ;  /* 0x00014000ff007a0c */ /* 0x000fe40003f05070 */
[----:B------:R-:W-:Y:S02]  /*142c0*/  SEL R13, R13, 0x328, P2 ;  /* 0x000003280d0d7807 */ /* 0x000fe40001000000 */
[----:B------:R-:W-:Y:S02]  /*142d0*/  ISETP.NE.AND.EX P0, PT, RZ, c[0x0][0x504], PT, P0 ;  /* 0x00014100ff007a0c */ /* 0x000fe40003f05300 */
[----:B------:R-:W1:Y:S01]  /*142e0*/  LDC.64 R6, c[0x0][R13+0x170] ;  /* 0x00005c000d067b82 */ /* 0x000e620000000a00 */
[----:B------:R-:W-:Y:S02]  /*142f0*/  SHF.R.S32.HI R3, RZ, 0x1f, R8 ;  /* 0x0000001fff037819 */ /* 0x000fe40000011408 */
[----:B------:R-:W-:-:S05]  /*14300*/  SEL R0, R8, RZ, !P0 ;  /* 0x000000ff08007207 */ /* 0x000fca0004000000 */
[----:B------:R-:W1:Y:S08]  /*14310*/  LDC.64 R10, c[0x0][R13+0x168] ;  /* 0x00005a000d0a7b82 */ /* 0x000e700000000a00 */
[----:B------:R-:W1:Y:S01]  /*14320*/  LDC.64 R16, c[0x0][R13+0x178] ;  /* 0x00005e000d107b82 */ /* 0x000e620000000a00 */
[----:B--2---:R-:W-:Y:S02]  /*14330*/  LOP3.LUT R8, R4, 0xffff, RZ, 0xc0, !PT ;  /* 0x0000ffff04087812 */ /* 0x004fe400078ec0ff */
[----:B------:R-:W-:Y:S01]  /*14340*/  SEL R4, R3, RZ, !P0 ;  /* 0x000000ff03047207 */ /* 0x000fe20004000000 */
[----:B-1----:R-:W-:-:S04]  /*14350*/  IMAD R3, R7, R0, RZ ;  /* 0x0000000007037224 */ /* 0x002fc800078e02ff */
[C---:B------:R-:W-:Y:S02]  /*14360*/  IMAD R9, R6.reuse, R4, R3 ;  /* 0x0000000406097224 */ /* 0x040fe400078e0203 */
[----:B------:R-:W-:-:S04]  /*14370*/  IMAD.WIDE.U32 R4, R6, R0, RZ ;  /* 0x0000000006047225 */ /* 0x000fc800078e00ff */
[----:B------:R-:W-:-:S04]  /*14380*/  IMAD.WIDE.U32 R6, R10, R8, RZ ;  /* 0x000000080a067225 */ /* 0x000fc800078e00ff */
[----:B------:R-:W-:Y:S01]  /*14390*/  IMAD R3, R11, R8, RZ ;  /* 0x000000080b037224 */ /* 0x000fe200078e02ff */
[--C-:B-----5:R-:W-:Y:S01]  /*143a0*/  IADD3 R12, P1, P0, R4, R6, R2.reuse ;  /* 0x00000006040c7210 */ /* 0x120fe2000783e002 */
[----:B------:R-:W-:Y:S01]  /*143b0*/  IMAD.IADD R9, R5, 0x1, R9 ;  /* 0x0000000105097824 */ /* 0x000fe200078e0209 */
[----:B------:R-:W-:Y:S01]  /*143c0*/  SHF.R.S32.HI R11, RZ, 0x1f, R2 ;  /* 0x0000001fff0b7819 */ /* 0x000fe20000011402 */
[----:B------:R-:W-:Y:S02]  /*143d0*/  IMAD.IADD R6, R7, 0x1, R3 ;  /* 0x0000000107067824 */ /* 0x000fe400078e0203 */
[----:B------:R-:W-:-:S03]  /*143e0*/  IMAD.MOV.U32 R3, RZ, RZ, c[0x0][0x4e8] ;  /* 0x00013a00ff037624 */ /* 0x000fc600078e00ff */
[----:B------:R-:W-:Y:S01]  /*143f0*/  IADD3.X R10, R9, R6, R11, P1, P0 ;  /* 0x00000006090a7210 */ /* 0x000fe20000fe040b */
[----:B----4-:R-:W-:Y:S01]  /*14400*/  IMAD.IADD R9, R107, 0x1, R19 ;  /* 0x000000016b097824 */ /* 0x010fe200078e0213 */
[----:B------:R-:W-:Y:S02]  /*14410*/  ISETP.NE.AND P3, PT, R3, 0x1, PT ;  /* 0x000000010300780c */ /* 0x000fe40003f65270 */
[----:B---3--:R-:W-:-:S05]  /*14420*/  SEL R3, R110, RZ, P2 ;  /* 0x000000ff6e037207 */ /* 0x008fca0001000000 */
[-C--:B------:R-:W-:Y:S02]  /*14430*/  IMAD.WIDE.U32 R4, R16, R3.reuse, RZ ;  /* 0x0000000310047225 */ /* 0x080fe400078e00ff */
[----:B------:R-:W2:Y:S02]  /*14440*/  LDL R16, [R1+0x1f8] ;  /* 0x0001f80001107983 */ /* 0x000ea40000100800 */
[----:B------:R-:W-:Y:S02]  /*14450*/  IMAD R7, R17, R3, RZ ;  /* 0x0000000311077224 */ /* 0x000fe400078e02ff */
[----:B------:R-:W-:-:S04]  /*14460*/  @P3 IMAD.HI.U32 R6, R9, c[0x0][0x4ec], RZ ;  /* 0x00013b0009063a27 */ /* 0x000fc800078e00ff */
[----:B------:R-:W-:Y:S01]  /*14470*/  IMAD.MOV.U32 R3, RZ, RZ, R9 ;  /* 0x000000ffff037224 */ /* 0x000fe200078e0009 */
[----:B------:R-:W-:-:S04]  /*14480*/  @P3 SHF.R.U32.HI R3, RZ, c[0x0][0x4f0], R6 ;  /* 0x00013c00ff033a19 */ /* 0x000fc80000011606 */
[----:B------:R-:W-:Y:S02]  /*14490*/  IADD3 R4, P1, P0, R3, R12, R4 ;  /* 0x0000000c03047210 */ /* 0x000fe4000783e004 */
[----:B------:R-:W1:Y:S01]  /*144a0*/  LDC.64 R12, c[0x0][R13+0x160] ;  /* 0x000058000d0c7b82 */ /* 0x000e620000000a00 */
[----:B------:R-:W3:Y:S01]  /*144b0*/  S2R R110, SR_TID.X ;  /* 0x00000000006e7919 */ /* 0x000ee20000002100 */
[----:B------:R-:W-:Y:S01]  /*144c0*/  IMAD.IADD R7, R5, 0x1, R7 ;  /* 0x0000000105077824 */ /* 0x000fe200078e0207 */
[--C-:B------:R-:W-:Y:S01]  /*144d0*/  SHF.R.S32.HI R5, RZ, 0x1f, R3.reuse ;  /* 0x0000001fff057819 */ /* 0x100fe20000011403 */
[----:B------:R-:W-:-:S03]  /*144e0*/  IMAD.MOV R3, RZ, RZ, -R3 ;  /* 0x000000ffff037224 */ /* 0x000fc600078e0a03 */
[----:B------:R-:W-:Y:S01]  /*144f0*/  IADD3.X R5, R5, R10, R7, P1, P0 ;  /* 0x0000000a05057210 */ /* 0x000fe20000fe0407 */
[----:B------:R-:W-:-:S05]  /*14500*/  IMAD R3, R3, c[0x0][0x4e8], R9 ;  /* 0x00013a0003037a24 */ /* 0x000fca00078e0209 */
[----:B------:R-:W-:Y:S02]  /*14510*/  SHF.R.S32.HI R7, RZ, 0x1f, R3 ;  /* 0x0000001fff077819 */ /* 0x000fe40000011403 */
[----:B---3--:R-:W-:-:S04]  /*14520*/  SHF.R.S32.HI R107, RZ, 0x1f, R110 ;  /* 0x0000001fff6b7819 */ /* 0x008fc8000001146e */
[----:B------:R-:W-:Y:S01]  /*14530*/  LEA.HI R107, R107, R110, RZ, 0x5 ;  /* 0x0000006e6b6b7211 */ /* 0x000fe200078f28ff */
[-C--:B-1----:R-:W-:Y:S02]  /*14540*/  IMAD R6, R13, R3.reuse, RZ ;  /* 0x000000030d067224 */ /* 0x082fe400078e02ff */
[----:B------:R-:W-:-:S04]  /*14550*/  IMAD.WIDE.U32 R4, R12, R3, R4 ;  /* 0x000000030c047225 */ /* 0x000fc800078e0004 */
[----:B------:R-:W-:Y:S02]  /*14560*/  IMAD.MOV.U32 R3, RZ, RZ, c[0x0][0x4a8] ;  /* 0x00012a00ff037624 */ /* 0x000fe400078e00ff */
[----:B------:R-:W-:Y:S02]  /*14570*/  IMAD R6, R12, R7, R6 ;  /* 0x000000070c067224 */ /* 0x000fe400078e0206 */
[----:B------:R-:W-:Y:S01]  /*14580*/  IMAD.MOV.U32 R7, RZ, RZ, c[0x0][0x4ac] ;  /* 0x00012b00ff077624 */ /* 0x000fe200078e00ff */
[----:B------:R-:W-:Y:S01]  /*14590*/  SEL R3, R3, c[0x0][0x450], P2 ;  /* 0x0001140003037a07 */ /* 0x000fe20001000000 */
[----:B------:R-:W-:-:S03]  /*145a0*/  IMAD.IADD R5, R5, 0x1, R6 ;  /* 0x0000000105057824 */ /* 0x000fc600078e0206 */
[----:B------:R-:W-:Y:S02]  /*145b0*/  SEL R7, R7, c[0x0][0x454], P2 ;  /* 0x0001150007077a07 */ /* 0x000fe40001000000 */
[C---:B------:R-:W-:Y:S02]  /*145c0*/  LEA R3, P0, R4.reuse, R3, 0x2 ;  /* 0x0000000304037211 */ /* 0x040fe400078010ff */
[----:B------:R-:W-:Y:S02]  /*145d0*/  LOP3.LUT R107, R107, 0xffffffe0, RZ, 0xc0, !PT ;  /* 0xffffffe06b6b7812 */ /* 0x000fe400078ec0ff */
[----:B------:R-:W-:Y:S01]  /*145e0*/  LEA.HI.X R5, R4, R7, R5, 0x2, P0 ;  /* 0x0000000704057211 */ /* 0x000fe200000f1405 */
[----:B------:R-:W-:Y:S02]  /*145f0*/  SHFL.IDX PT, R6, R3, RZ, 0x1c1f ;  /* 0x001c1fff03067589 */ /* 0x000fe400000e0000 */
[----:B------:R-:W-:Y:S02]  /*14600*/  IMAD.IADD R107, R110, 0x1, -R107 ;  /* 0x000000016e6b7824 */ /* 0x000fe400078e0a6b */
[----:B------:R-:W1:Y:S01]  /*14610*/  SHFL.IDX PT, R7, R5, RZ, 0x1c1f ;  /* 0x001c1fff05077589 */ /* 0x000e6200000e0000 */
[----:B------:R-:W-:-:S03]  /*14620*/  IMAD R13, R14, c[0x0][0x4e8], RZ ;  /* 0x00013a000e0d7a24 */ /* 0x000fc600078e02ff */
[----:B------:R2:W-:Y:S01]  /*14630*/  SHFL.IDX PT, R4, R3, 0x1, 0x1c1f ;  /* 0x003c1f0003047f89 */ /* 0x0005e200000e0000 */
[----:B------:R-:W-:-:S03]  /*14640*/  LOP3.LUT P0, RZ, R107, 0x3, RZ, 0xc0, !PT ;  /* 0x000000036bff7812 */ /* 0x000fc6000780c0ff */
[----:B------:R-:W3:Y:S01]  /*14650*/  SHFL.IDX PT, R5, R5, 0x1, 0x1c1f ;  /* 0x003c1f0005057f89 */ /* 0x000ee200000e0000 */
[----:B--2---:R-:W-:-:S05]  /*14660*/  IMAD.IADD R3, R16, 0x1, R19 ;  /* 0x0000000110037824 */ /* 0x004fca00078e0213 */
[C---:B------:R-:W-:Y:S02]  /*14670*/  IADD3 R10, R3.reuse, 0x8, RZ ;  /* 0x00000008030a7810 */ /* 0x040fe40007ffe0ff */
[-C--:B------:R-:W-:Y:S02]  /*14680*/  ISETP.GE.OR P1, PT, R3, R13.reuse, P0 ;  /* 0x0000000d0300720c */ /* 0x080fe40000726670 */
[----:B------:R-:W-:-:S11]  /*14690*/  ISETP.GE.OR P0, PT, R10, R13, P0 ;  /* 0x0000000d0a00720c */ /* 0x000fd60000706670 */
[----:B-1----:R1:W-:Y:S01]  /*146a0*/  @!P1 ST.E [R6.64], R15 ;  /* 0x0000000f06009985 */ /* 0x0023e2000c101906 */
[----:B------:R-:W-:-:S03]  /*146b0*/  ISETP.GE.AND P1, PT, R10, R13, PT ;  /* 0x0000000d0a00720c */ /* 0x000fc60003f26270 */
[----:B---3--:R1:W-:Y:S01]  /*146c0*/  @!P0 ST.E [R4.64], R18 ;  /* 0x0000001204008985 */ /* 0x0083e2000c101906 */
[----:B------:R-:W-:Y:S02]  /*146d0*/  ISETP.GE.AND P0, PT, R3, R13, PT ;  /* 0x0000000d0300720c */ /* 0x000fe40003f06270 */
[----:B------:R-:W-:Y:S01]  /*146e0*/  P2R R14, PR, RZ, 0x2 ;  /* 0x00000002ff0e7803 */ /* 0x000fe20000000000 */
[----:B------:R-:W-:Y:S05]  /*146f0*/  @P2 BRA `(.L_x_577) ;  /* 0x00000b7000002947 */ /* 0x000fea0003800000 */
[----:B------:R-:W2:Y:S04]  /*14700*/  LDL R16, [R1+0x174] ;  /* 0x0001740001107983 */ /* 0x000ea80000100800 */
[----:B------:R-:W3:Y:S01]  /*14710*/  LDL R107, [R1+0x2c] ;  /* 0x00002c00016b7983 */ /* 0x000ee20000100800 */
[----:B------:R-:W-:Y:S01]  /*14720*/  IMAD R11, R11, c[0x0][0x3a0], RZ ;  /* 0x0000e8000b0b7a24 */ /* 0x000fe200078e02ff */
[----:B-1----:R-:W-:Y:S01]  /*14730*/  SHF.R.S32.HI R7, RZ, 0x1f, R0 ;  /* 0x0000001fff077819 */ /* 0x002fe20000011400 */
[----:B------:R-:W-:-:S04]  /*14740*/  IMAD.WIDE.U32 R4, R2, c[0x0][0x3a0], RZ ;  /* 0x0000e80002047a25 */ /* 0x000fc800078e00ff */
[----:B------:R-:W-:-:S05]  /*14750*/  IMAD R2, R2, c[0x0][0x3a4], R11 ;  /* 0x0000e90002027a24 */ /* 0x000fca00078e020b */
[----:B------:R-:W-:Y:S02]  /*14760*/  IADD3 R3, R5, R2, RZ ;  /* 0x0000000205037210 */ /* 0x000fe40007ffe0ff */
[----:B------:R-:W-:-:S05]  /*14770*/  MOV R2, R4 ;  /* 0x0000000400027202 */ /* 0x000fca0000000f00 */
[----:B------:R-:W-:-:S04]  /*14780*/  IMAD.WIDE.U32 R4, R8, c[0x0][0x3e8], R2 ;  /* 0x0000fa0008047a25 */ /* 0x000fc800078e0002 */
[----:B------:R-:W-:Y:S02]  /*14790*/  IMAD R3, R7, c[0x0][0x3f0], RZ ;  /* 0x0000fc0007037a24 */ /* 0x000fe400078e02ff */
[----:B------:R-:W-:-:S04]  /*147a0*/  IMAD R5, R8, c[0x0][0x3ec], R5 ;  /* 0x0000fb0008057a24 */ /* 0x000fc800078e0205 */
[----:B------:R-:W-:Y:S01]  /*147b0*/  IMAD.WIDE.U32 R4, R0, c[0x0][0x3f0], R4 ;  /* 0x0000fc0000047a25 */ /* 0x000fe200078e0004 */
[----:B--2---:R-:W-:Y:S01]  /*147c0*/  IADD3 R6, R16, R19, RZ ;  /* 0x0000001310067210 */ /* 0x004fe20007ffe0ff */
[----:B---3--:R1:W2:Y:S04]  /*147d0*/  LDS.128 R28, [R107+0x80] ;  /* 0x000080006b1c7984 */ /* 0x0082a80000000c00 */
[----:B------:R-:W-:Y:S01]  /*147e0*/  @P3 IMAD.HI.U32 R7, R6, c[0x0][0x4ec], RZ ;  /* 0x00013b0006073a27 */ /* 0x000fe200078e00ff */
[----:B------:R-:W-:Y:S01]  /*147f0*/  MOV R2, R6 ;  /* 0x0000000600027202 */ /* 0x000fe20000000f00 */
[----:B------:R1:W3:Y:S03]  /*14800*/  LDS.128 R44, [R107+0x1080] ;  /* 0x001080006b2c7984 */ /* 0x0002e60000000c00 */
[----:B------:R-:W-:Y:S01]  /*14810*/  @P3 SHF.R.U32.HI R2, RZ, c[0x0][0x4f0], R7 ;  /* 0x00013c00ff023a19 */ /* 0x000fe20000011607 */
[----:B------:R-:W-:Y:S01]  /*14820*/  IMAD R7, R0, c[0x0][0x3f4], R3 ;  /* 0x0000fd0000077a24 */ /* 0x000fe200078e0203 */
[----:B------:R1:W4:Y:S02]  /*14830*/  LDS.128 R60, [R107+0x2080] ;  /* 0x002080006b3c7984 */ /* 0x0003240000000c00 */
[----:B------:R-:W-:-:S02]  /*14840*/  SHF.R.S32.HI R3, RZ, 0x1f, R2 ;  /* 0x0000001fff037819 */ /* 0x000fc40000011402 */
[----:B------:R1:W1:Y:S01]  /*14850*/  LDS.128 R72, [R107+0x3080] ;  /* 0x003080006b487984 */ /* 0x0002620000000c00 */
[----:B------:R-:W-:Y:S02]  /*14860*/  IADD3 R0, -R2, RZ, RZ ;  /* 0x000000ff02007210 */ /* 0x000fe40007ffe1ff */
[----:B------:R-:W-:Y:S01]  /*14870*/  IADD3 R5, R5, R7, RZ ;  /* 0x0000000705057210 */ /* 0x000fe20007ffe0ff */
[----:B------:R1:W1:Y:S01]  /*14880*/  LDS.128 R24, [R107+0x4080] ;  /* 0x004080006b187984 */ /* 0x0002620000000c00 */
[----:B------:R-:W-:Y:S02]  /*14890*/  IMAD R3, R3, c[0x0][0x3e0], RZ ;  /* 0x0000f80003037a24 */ /* 0x000fe400078e02ff */
[----:B------:R-:W-:Y:S01]  /*148a0*/  IMAD R0, R0, c[0x0][0x4e8], R6 ;  /* 0x00013a0000007a24 */ /* 0x000fe200078e0206 */
[----:B------:R1:W1:Y:S01]  /*148b0*/  LDS.128 R40, [R107+0x5080] ;  /* 0x005080006b287984 */ /* 0x0002620000000c00 */
[C---:B------:R-:W-:Y:S02]  /*148c0*/  IMAD R6, R2.reuse, c[0x0][0x3e4], R3 ;  /* 0x0000f90002067a24 */ /* 0x040fe400078e0203 */
[----:B------:R-:W-:Y:S01]  /*148d0*/  IMAD.WIDE.U32 R2, R2, c[0x0][0x3e0], R4 ;  /* 0x0000f80002027a25 */ /* 0x000fe200078e0004 */
[----:B------:R1:W1:Y:S01]  /*148e0*/  LDS.128 R56, [R107+0x6080] ;  /* 0x006080006b387984 */ /* 0x0002620000000c00 */
[----:B------:R-:W-:-:S03]  /*148f0*/  SHF.R.S32.HI R4, RZ, 0x1f, R0 ;  /* 0x0000001fff047819 */ /* 0x000fc60000011400 */
[----:B------:R1:W1:Y:S01]  /*14900*/  LDS.128 R68, [R107+0x7080] ;  /* 0x007080006b447984 */ /* 0x0002620000000c00 */
[----:B------:R-:W-:Y:S01]  /*14910*/  IADD3 R3, R3, R6, RZ ;  /* 0x0000000603037210 */ /* 0x000fe20007ffe0ff */
[----:B------:R-:W-:Y:S02]  /*14920*/  IMAD R4, R4, c[0x0][0x3d8], RZ ;  /* 0x0000f60004047a24 */ /* 0x000fe400078e02ff */
[----:B------:R1:W1:Y:S02]  /*14930*/  LDS.128 R20, [R107+0x8080] ;  /* 0x008080006b147984 */ /* 0x0002640000000c00 */
[C---:B------:R-:W-:Y:S02]  /*14940*/  IMAD.WIDE.U32 R2, R0.reuse, c[0x0][0x3d8], R2 ;  /* 0x0000f60000027a25 */ /* 0x040fe400078e0002 */
[----:B------:R1:W1:Y:S02]  /*14950*/  LDS.128 R36, [R107+0x9080] ;  /* 0x009080006b247984 */ /* 0x0002640000000c00 */
[----:B------:R-:W-:Y:S01]  /*14960*/  IMAD R0, R0, c[0x0][0x3dc], R4 ;  /* 0x0000f70000007a24 */ /* 0x000fe200078e0204 */
[C---:B------:R-:W-:Y:S01]  /*14970*/  LEA R14, P0, R2.reuse, c[0x0][0x380], 0x1 ;  /* 0x0000e000020e7a11 */ /* 0x040fe200078008ff */
[----:B------:R1:W1:Y:S03]  /*14980*/  LDS.128 R52, [R107+0xa080] ;  /* 0x00a080006b347984 */ /* 0x0002660000000c00 */
[----:B------:R-:W-:Y:S01]  /*14990*/  IADD3 R0, R3, R0, RZ ;  /* 0x0000000003007210 */ /* 0x000fe20007ffe0ff */
[----:B------:R1:W1:Y:S03]  /*149a0*/  LDS.128 R64, [R107+0xb080] ;  /* 0x00b080006b407984 */ /* 0x0002660000000c00 */
[----:B------:R-:W-:Y:S01]  /*149b0*/  LEA.HI.X R5, R2, c[0x0][0x384], R0, 0x1, P0 ;  /* 0x0000e10002057a11 */ /* 0x000fe200000f0c00 */
[----:B------:R1:W1:Y:S04]  /*149c0*/  LDS.128 R16, [R107+0xc080] ;  /* 0x00c080006b107984 */ /* 0x0002680000000c00 */
[----:B------:R1:W1:Y:S04]  /*149d0*/  LDS.128 R32, [R107+0xd080] ;  /* 0x00d080006b207984 */ /* 0x0002680000000c00 */
[----:B------:R1:W1:Y:S04]  /*149e0*/  LDS.128 R48, [R107+0xe080] ;  /* 0x00e080006b307984 */ /* 0x0002680000000c00 */
[----:B------:R1:W1:Y:S01]  /*149f0*/  LDS.128 R76, [R107+0xf080] ;  /* 0x00f080006b4c7984 */ /* 0x0002620000000c00 */
[----:B------:R-:W-:Y:S05]  /*14a00*/  BRA.DIV ~URZ, `(.L_x_578) ;  /* 0x000062527f007947 */ /* 0x000fea000b800000 */
[----:B--234-:R2:W3:Y:S02]  /*14a10*/  SHFL.IDX PT, R4, R5, RZ, 0x181f ;  /* 0x00181fff05047589 */ /* 0x01c4e400000e0000 */
.L_x_674:
[----:B------:R-:W-:Y:S05]  /*14a20*/  BRA.DIV ~URZ, `(.L_x_579) ;  /* 0x000062c27f007947 */ /* 0x000fea000b800000 */
[----:B------:R4:W2:Y:S02]  /*14a30*/  SHFL.IDX PT, R0, R14, RZ, 0x181f ;  /* 0x00181fff0e007589 */ /* 0x0008a400000e0000 */
.L_x_675:
[----:B------:R-:W5:Y:S04]  /*14a40*/  LDL.LU R3, [R1+0xac] ;  /* 0x0000ac0001037983 */ /* 0x000f680000300800 */
[----:B------:R-:W4:Y:S02]  /*14a50*/  S2R R6, SR_TID.X ;  /* 0x0000000000067919 */ /* 0x000f240000002100 */
[----:B----4-:R-:W-:-:S04]  /*14a60*/  SHF.R.S32.HI R2, RZ, 0x1f, R6 ;  /* 0x0000001fff027819 */ /* 0x010fc80000011406 */
[----:B------:R-:W-:-:S04]  /*14a70*/  LEA.HI R2, R2, R6, RZ, 0x3 ;  /* 0x0000000602027211 */ /* 0x000fc800078f18ff */
[----:B------:R-:W-:Y:S01]  /*14a80*/  SHF.R.S32.HI R2, RZ, 0x3, R2 ;  /* 0x00000003ff027819 */ /* 0x000fe20000011402 */
[----:B------:R-:W-:Y:S04]  /*14a90*/  BSSY B0, `(.L_x_580) ;  /* 0x000001c000007945 */ /* 0x000fe80003800000 */
[----:B-----5:R-:W-:-:S05]  /*14aa0*/  IMAD.IADD R12, R2, 0x1, R3 ;  /* 0x00000001020c7824 */ /* 0x020fca00078e0203 */
[----:B------:R-:W-:-:S13]  /*14ab0*/  ISETP.GE.AND P0, PT, R12, R13, PT ;  /* 0x0000000d0c00720c */ /* 0x000fda0003f06270 */
[----:B------:R-:W-:Y:S05]  /*14ac0*/  @P0 BRA `(.L_x_581) ;  /* 0x0000018000000947 */ /* 0x000fea0003800000 */
[----:B------:R-:W4:Y:S04]  /*14ad0*/  LDL R2, [R1+0x3c] ;  /* 0x00003c0001027983 */ /* 0x000f280000100800 */
[----:B------:R-:W5:Y:S04]  /*14ae0*/  LDL R83, [R1+0x68] ;  /* 0x0000680001537983 */ /* 0x000f680000100800 */
[----:B---3--:R-:W3:Y:S04]  /*14af0*/  LDL R81, [R1+0x64] ;  /* 0x0000640001517983 */ /* 0x008ee80000100800 */
[----:B--2---:R-:W2:Y:S04]  /*14b00*/  LDL R15, [R1+0x6c] ;  /* 0x00006c00010f7983 */ /* 0x004ea80000100800 */
[----:B------:R-:W2:Y:S04]  /*14b10*/  LDL R3, [R1+0x208] ;  /* 0x0002080001037983 */ /* 0x000ea80000100800 */
[----:B------:R-:W2:Y:S04]  /*14b20*/  LDL R84, [R1+0x204] ;  /* 0x0002040001547983 */ /* 0x000ea80000100800 */
[----:B------:R-:W2:Y:S04]  /*14b30*/  LDL R82, [R1+0x200] ;  /* 0x0002000001527983 */ /* 0x000ea80000100800 */
[----:B------:R-:W2:Y:S01]  /*14b40*/  LDL R80, [R1+0x1fc] ;  /* 0x0001fc0001507983 */ /* 0x000ea20000100800 */
[----:B----4-:R-:W-:-:S02]  /*14b50*/  ISETP.GE.AND P3, PT, R2, c[0x0][0x3c8], PT ;  /* 0x0000f20002007a0c */ /* 0x010fc40003f66270 */
[----:B-----5:R-:W-:Y:S02]  /*14b60*/  ISETP.GE.AND P2, PT, R83, c[0x0][0x3c8], PT ;  /* 0x0000f20053007a0c */ /* 0x020fe40003f46270 */
[----:B---3--:R-:W-:Y:S02]  /*14b70*/  ISETP.GE.AND P1, PT, R81, c[0x0][0x3c8], PT ;  /* 0x0000f20051007a0c */ /* 0x008fe40003f26270 */
[----:B--2---:R-:W-:-:S07]  /*14b80*/  ISETP.GE.AND P0, PT, R15, c[0x0][0x3c8], PT ;  /* 0x0000f2000f007a0c */ /* 0x004fce0003f06270 */
[CC--:B------:R-:W-:Y:S02]  /*14b90*/  @!P3 LEA R10, P4, R2.reuse, R0.reuse, 0x1 ;  /* 0x00000000020ab211 */ /* 0x0c0fe400078808ff */
[----:B------:R-:W-:Y:S02]  /*14ba0*/  @!P2 LEA R8, P6, R83, R0, 0x1 ;  /* 0x000000005308a211 */ /* 0x000fe400078c08ff */
[----:B------:R-:W-:Y:S02]  /*14bb0*/  @!P3 LEA.HI.X R11, R2, R4, R3, 0x1, P4 ;  /* 0x00000004020bb211 */ /* 0x000fe400020f0c03 */
[----:B------:R-:W-:Y:S02]  /*14bc0*/  @!P1 LEA R6, P5, R81, R0, 0x1 ;  /* 0x0000000051069211 */ /* 0x000fe400078a08ff */
[----:B------:R-:W-:Y:S02]  /*14bd0*/  @!P2 LEA.HI.X R9, R83, R4, R84, 0x1, P6 ;  /* 0x000000045309a211 */ /* 0x000fe400030f0c54 */
[----:B------:R-:W-:-:S02]  /*14be0*/  @!P0 LEA R2, P4, R15, R0, 0x1 ;  /* 0x000000000f028211 */ /* 0x000fc400078808ff */
[-C--:B------:R-:W-:Y:S02]  /*14bf0*/  @!P1 LEA.HI.X R7, R81, R4.reuse, R82, 0x1, P5 ;  /* 0x0000000451079211 */ /* 0x080fe400028f0c52 */
[----:B------:R-:W-:Y:S01]  /*14c00*/  @!P0 LEA.HI.X R3, R15, R4, R80, 0x1, P4 ;  /* 0x000000040f038211 */ /* 0x000fe200020f0c50 */
[----:B------:R2:W-:Y:S04]  /*14c10*/  @!P3 ST.E.128 [R10.64], R28 ;  /* 0x0000001c0a00b985 */ /* 0x0005e8000c101d06 */
[----:B-1----:R2:W-:Y:S04]  /*14c20*/  @!P2 ST.E.128 [R8.64], R24 ;  /* 0x000000180800a985 */ /* 0x0025e8000c101d06 */
[----:B------:R2:W-:Y:S04]  /*14c30*/  @!P1 ST.E.128 [R6.64], R20 ;  /* 0x0000001406009985 */ /* 0x0005e8000c101d06 */
[----:B------:R2:W-:Y:S02]  /*14c40*/  @!P0 ST.E.128 [R2.64], R16 ;  /* 0x0000001002008985 */ /* 0x0005e4000c101d06 */
.L_x_581:
[----:B------:R-:W-:Y:S05]  /*14c50*/  BSYNC B0 ;  /* 0x0000000000007941 */ /* 0x000fea0003800000 */
.L_x_580:
[----:B------:R-:W-:Y:S05]  /*14c60*/  BRA.DIV ~URZ, `(.L_x_582) ;  /* 0x000061127f007947 */ /* 0x000fea000b800000 */
[----:B---3--:R3:W4:Y:S04]  /*14c70*/  SHFL.IDX PT, R4, R5, 0x1, 0x181f ;  /* 0x00381f0005047f89 */ /* 0x00872800000e0000 */
[----:B--2---:R3:W2:Y:S02]  /*14c80*/  SHFL.IDX PT, R0, R14, 0x1, 0x181f ;  /* 0x00381f000e007f89 */ /* 0x0046a400000e0000 */
.L_x_676:
[----:B------:R-:W-:Y:S01]  /*14c90*/  IADD3 R2, R12, 0x20, RZ ;  /* 0x000000200c027810 */ /* 0x000fe20007ffe0ff */
[----:B------:R-:W-:Y:S03]  /*14ca0*/  BSSY B0, `(.L_x_583) ;  /* 0x000001b000007945 */ /* 0x000fe60003800000 */
[----:B------:R-:W-:-:S13]  /*14cb0*/  ISETP.GE.AND P0, PT, R2, R13, PT ;  /* 0x0000000d0200720c */ /* 0x000fda0003f06270 */
[----:B------:R-:W-:Y:S05]  /*14cc0*/  @P0 BRA `(.L_x_584) ;  /* 0x0000018000000947 */ /* 0x000fea0003800000 */
[----:B------:R-:W5:Y:S04]  /*14cd0*/  LDL R3, [R1+0x3c] ;  /* 0x00003c0001037983 */ /* 0x000f680000100800 */
[----:B-1-3--:R-:W3:Y:S04]  /*14ce0*/  LDL R19, [R1+0x68] ;  /* 0x0000680001137983 */ /* 0x00aee80000100800 */
[----:B----4-:R-:W4:Y:S04]  /*14cf0*/  LDL R17, [R1+0x64] ;  /* 0x0000640001117983 */ /* 0x010f280000100800 */
[----:B--2---:R-:W2:Y:S04]  /*14d00*/  LDL R15, [R1+0x6c] ;  /* 0x00006c00010f7983 */ /* 0x004ea80000100800 */
[----:B------:R-:W2:Y:S04]  /*14d10*/  LDL R21, [R1+0x208] ;  /* 0x0002080001157983 */ /* 0x000ea80000100800 */
[----:B------:R-:W2:Y:S04]  /*14d20*/  LDL R20, [R1+0x204] ;  /* 0x0002040001147983 */ /* 0x000ea80000100800 */
[----:B------:R-:W2:Y:S04]  /*14d30*/  LDL R18, [R1+0x200] ;  /* 0x0002000001127983 */ /* 0x000ea80000100800 */
[----:B------:R-:W2:Y:S01]  /*14d40*/  LDL R16, [R1+0x1fc] ;  /* 0x0001fc0001107983 */ /* 0x000ea20000100800 */
[----:B-----5:R-:W-:-:S02]  /*14d50*/  ISETP.GE.AND P3, PT, R3, c[0x0][0x3c8], PT ;  /* 0x0000f20003007a0c */ /* 0x020fc40003f66270 */
[----:B---3--:R-:W-:Y:S02]  /*14d60*/  ISETP.GE.AND P2, PT, R19, c[0x0][0x3c8], PT ;  /* 0x0000f20013007a0c */ /* 0x008fe40003f46270 */
[----:B----4-:R-:W-:Y:S02]  /*14d70*/  ISETP.GE.AND P1, PT, R17, c[0x0][0x3c8], PT ;  /* 0x0000f20011007a0c */ /* 0x010fe40003f26270 */
[----:B--2---:R-:W-:-:S07]  /*14d80*/  ISETP.GE.AND P0, PT, R15, c[0x0][0x3c8], PT ;  /* 0x0000f2000f007a0c */ /* 0x004fce0003f06270 */
[-C--:B------:R-:W-:Y:S02]  /*14d90*/  @!P3 LEA R10, P4, R3, R0.reuse, 0x1 ;  /* 0x00000000030ab211 */ /* 0x080fe400078808ff */
        /* <DEDUP_REMOVED lines=8> */
[----:B------:R1:W-:Y:S04]  /*14e20*/  @!P2 ST.E.128 [R8.64], R40 ;  /* 0x000000280800a985 */ /* 0x0003e8000c101d06 */
[----:B------:R1:W-:Y:S04]  /*14e30*/  @!P1 ST.E.128 [R6.64], R36 ;  /* 0x0000002406009985 */ /* 0x0003e8000c101d06 */
[----:B------:R1:W-:Y:S02]  /*14e40*/  @!P0 ST.E.128 [R2.64], R32 ;  /* 0x0000002002008985 */ /* 0x0003e4000c101d06 */
.L_x_584:
[----:B------:R-:W-:Y:S05]  /*14e50*/  BSYNC B0 ;  /* 0x0000000000007941 */ /* 0x000fea0003800000 */
.L_x_583:
[----:B------:R-:W-:Y:S05]  /*14e60*/  BRA.DIV ~URZ, `(.L_x_585) ;  /* 0x000060227f007947 */ /* 0x000fea000b800000 */
[----:B----4-:R4:W3:Y:S02]  /*14e70*/  SHFL.IDX PT, R4, R5, 0x2, 0x181f ;  /* 0x00581f0005047f89 */ /* 0x0108e400000e0000 */
.L_x_677:
[----:B------:R-:W-:Y:S05]  /*14e80*/  BRA.DIV ~URZ, `(.L_x_586) ;  /* 0x000060927f007947 */ /* 0x000fea000b800000 */
[----:B--2---:R2:W4:Y:S02]  /*14e90*/  SHFL.IDX PT, R0, R14, 0x2, 0x181f ;  /* 0x00581f000e007f89 */ /* 0x00452400000e0000 */
.L_x_678:
[----:B-1----:R-:W-:Y:S01]  /*14ea0*/  IADD3 R2, R12, 0x40, RZ ;  /* 0x000000400c027810 */ /* 0x002fe20007ffe0ff */
[----:B------:R-:W-:Y:S03]  /*14eb0*/  BSSY B0, `(.L_x_587) ;  /* 0x000001b000007945 */ /* 0x000fe60003800000 */
[----:B------:R-:W-:-:S13]  /*14ec0*/  ISETP.GE.AND P0, PT, R2, R13, PT ;  /* 0x0000000d0200720c */ /* 0x000fda0003f06270 */
[----:B------:R-:W-:Y:S05]  /*14ed0*/  @P0 BRA `(.L_x_588) ;  /* 0x0000018000000947 */ /* 0x000fea0003800000 */
[----:B------:R-:W5:Y:S04]  /*14ee0*/  LDL R3, [R1+0x3c] ;  /* 0x00003c0001037983 */ /* 0x000f680000100800 */
[----:B--2---:R-:W2:Y:S04]  /*14ef0*/  LDL R19, [R1+0x68] ;  /* 0x0000680001137983 */ /* 0x004ea80000100800 */
[----:B----4-:R-:W4:Y:S04]  /*14f00*/  LDL R17, [R1+0x64] ;  /* 0x0000640001117983 */ /* 0x010f280000100800 */
[----:B---3--:R-:W3:Y:S04]  /*14f10*/  LDL R15, [R1+0x6c] ;  /* 0x00006c00010f7983 */ /* 0x008ee80000100800 */
[----:B------:R-:W3:Y:S04]  /*14f20*/  LDL R21, [R1+0x208] ;  /* 0x0002080001157983 */ /* 0x000ee80000100800 */
[----:B------:R-:W3:Y:S04]  /*14f30*/  LDL R20, [R1+0x204] ;  /* 0x0002040001147983 */ /* 0x000ee80000100800 */
[----:B------:R-:W3:Y:S04]  /*14f40*/  LDL R18, [R1+0x200] ;  /* 0x0002000001127983 */ /* 0x000ee80000100800 */
[----:B------:R-:W3:Y:S01]  /*14f50*/  LDL R16, [R1+0x1fc] ;  /* 0x0001fc0001107983 */ /* 0x000ee20000100800 */
[----:B-----5:R-:W-:-:S02]  /*14f60*/  ISETP.GE.AND P3, PT, R3, c[0x0][0x3c8], PT ;  /* 0x0000f20003007a0c */ /* 0x020fc40003f66270 */
[----:B--2---:R-:W-:Y:S02]  /*14f70*/  ISETP.GE.AND P2, PT, R19, c[0x0][0x3c8], PT ;  /* 0x0000f20013007a0c */ /* 0x004fe40003f46270 */
[----:B----4-:R-:W-:Y:S02]  /*14f80*/  ISETP.GE.AND P1, PT, R17, c[0x0][0x3c8], PT ;  /* 0x0000f20011007a0c */ /* 0x010fe40003f26270 */
[----:B---3--:R-:W-:-:S07]  /*14f90*/  ISETP.GE.AND P0, PT, R15, c[0x0][0x3c8], PT ;  /* 0x0000f2000f007a0c */ /* 0x008fce0003f06270 */
        /* <DEDUP_REMOVED lines=12> */
.L_x_588:
[----:B------:R-:W-:Y:S05]  /*15060*/  BSYNC B0 ;  /* 0x0000000000007941 */ /* 0x000fea0003800000 */
.L_x_587:
[----:B------:R-:W-:Y:S05]  /*15070*/  BRA.DIV ~URZ, `(.L_x_589) ;  /* 0x00005f327f007947 */ /* 0x000fea000b800000 */
[----:B---3--:R3:W1:Y:S04]  /*15080*/  SHFL.IDX PT, R4, R5, 0x3, 0x181f ;  /* 0x00781f0005047f89 */ /* 0x00866800000e0000 */
[----:B----4-:R3:W4:Y:S02]  /*15090*/  SHFL.IDX PT, R0, R14, 0x3, 0x181f ;  /* 0x00781f000e007f89 */ /* 0x01072400000e0000 */
.L_x_679:
[----:B-1----:R-:W-:-:S04]  /*150a0*/  IADD3 R2, R12, 0x60, RZ ;  /* 0x000000600c027810 */ /* 0x002fc80007ffe0ff */
[----:B------:R-:W-:-:S13]  /*150b0*/  ISETP.GE.AND P0, PT, R2, R13, PT ;  /* 0x0000000d0200720c */ /* 0x000fda0003f06270 */
[----:B------:R-:W-:Y:S05]  /*150c0*/  @P0 BRA `(.L_x_590) ;  /* 0x00002cf000000947 */ /* 0x000fea0003800000 */
[----:B------:R-:W5:Y:S04]  /*150d0*/  LDL R16, [R1+0x3c] ;  /* 0x00003c0001107983 */ /* 0x000f680000100800 */
[----:B--23--:R-:W2:Y:S04]  /*150e0*/  LDL R14, [R1+0x68] ;  /* 0x00006800010e7983 */ /* 0x00cea80000100800 */
[----:B------:R-:W3:Y:S04]  /*150f0*/  LDL R10, [R1+0x64] ;  /* 0x00006400010a7983 */ /* 0x000ee80000100800 */
[----:B----4-:R-:W4:Y:S04]  /*15100*/  LDL R17, [R1+0x208] ;  /* 0x0002080001117983 */ /* 0x010f280000100800 */
[----:B------:R-:W4:Y:S04]  /*15110*/  LDL R15, [R1+0x204] ;  /* 0x00020400010f7983 */ /* 0x000f280000100800 */
[----:B------:R-:W4:Y:S04]  /*15120*/  LDL R11, [R1+0x200] ;  /* 0x00020000010b7983 */ /* 0x000f280000100800 */
[----:B------:R-:W4:Y:S01]  /*15130*/  LDL R5, [R1+0x6c] ;  /* 0x00006c0001057983 */ /* 0x000f220000100800 */
[----:B-----5:R-:W-:-:S02]  /*15140*/  ISETP.GE.AND P2, PT, R16, c[0x0][0x3c8], PT ;  /* 0x0000f20010007a0c */ /* 0x020fc40003f46270 */
[----:B--2---:R-:W-:Y:S02]  /*15150*/  ISETP.GE.AND P1, PT, R14, c[0x0][0x3c8], PT ;  /* 0x0000f2000e007a0c */ /* 0x004fe40003f26270 */
[----:B---3--:R-:W-:-:S09]  /*15160*/  ISETP.GE.AND P0, PT, R10, c[0x0][0x3c8], PT ;  /* 0x0000f2000a007a0c */ /* 0x008fd20003f06270 */
[-C--:B------:R-:W-:Y:S02]  /*15170*/  @!P2 LEA R8, P5, R16, R0.reuse, 0x1 ;  /* 0x000000001008a211 */ /* 0x080fe400078a08ff */
[----:B------:R-:W-:Y:S02]  /*15180*/  @!P1 LEA R6, P4, R14, R0, 0x1 ;  /* 0x000000000e069211 */ /* 0x000fe400078808ff */
[----:B----4-:R-:W-:Y:S02]  /*15190*/  @!P2 LEA.HI.X R9, R16, R4, R17, 0x1, P5 ;  /* 0x000000041009a211 */ /* 0x010fe400028f0c11 */
[----:B------:R-:W-:Y:S02]  /*151a0*/  @!P0 LEA R2, P3, R10, R0, 0x1 ;  /* 0x000000000a028211 */ /* 0x000fe400078608ff */
[-C--:B------:R-:W-:Y:S02]  /*151b0*/  @!P1 LEA.HI.X R7, R14, R4.reuse, R15, 0x1, P4 ;  /* 0x000000040e079211 */ /* 0x080fe400020f0c0f */
[----:B------:R-:W-:Y:S01]  /*151c0*/  @!P0 LEA.HI.X R3, R10, R4, R11, 0x1, P3 ;  /* 0x000000040a038211 */ /* 0x000fe200018f0c0b */
[----:B------:R1:W-:Y:S04]  /*151d0*/  @!P2 ST.E.128 [R8.64], R72 ;  /* 0x000000480800a985 */ /* 0x0003e8000c101d06 */
[----:B------:R1:W-:Y:S04]  /*151e0*/  @!P1 ST.E.128 [R6.64], R68 ;  /* 0x0000004406009985 */ /* 0x0003e8000c101d06 */
[----:B------:R1:W-:Y:S01]  /*151f0*/  @!P0 ST.E.128 [R2.64], R64 ;  /* 0x0000004002008985 */ /* 0x0003e2000c101d06 */
[----:B------:R-:W-:-:S13]  /*15200*/  ISETP.GE.AND P0, PT, R5, c[0x0][0x3c8], PT ;  /* 0x0000f20005007a0c */ /* 0x000fda0003f06270 */
[----:B------:R-:W-:Y:S05]  /*15210*/  @P0 BRA `(.L_x_590) ;  /* 0x00002ba000000947 */ /* 0x000fea0003800000 */
[----:B------:R-:W2:Y:S01]  /*15220*/  LDL R10, [R1+0x1fc] ;  /* 0x0001fc00010a7983 */ /* 0x000ea20000100800 */
[----:B-1----:R-:W-:-:S04]  /*15230*/  LEA R2, P0, R5, R0, 0x1 ;  /* 0x0000000005027211 */ /* 0x002fc800078008ff */
[----:B--2---:R-:W-:-:S05]  /*15240*/  LEA.HI.X R3, R5, R4, R10, 0x1, P0 ;  /* 0x0000000405037211 */ /* 0x004fca00000f0c0a */
[----:B------:R1:W-:Y:S01]  /*15250*/  ST.E.128 [R2.64], R76 ;  /* 0x0000004c02007985 */ /* 0x0003e2000c101d06 */
[----:B------:R-:W-:Y:S05]  /*15260*/  BRA `(.L_x_590) ;  /* 0x00002b5000007947 */ /* 0x000fea0003800000 */
.L_x_577:
[----:B-1----:R-:W2:Y:S01]  /*15270*/  LDL.LU R5, [R1+0xfc] ;  /* 0x0000fc0001057983 */ /* 0x002ea20000300800 */
[----:B------:R-:W-:Y:S01]  /*15280*/  IMAD R11, R11, c[0x0][0x408], RZ ;  /* 0x000102000b0b7a24 */ /* 0x000fe200078e02ff */
[----:B------:R-:W-:-:S03]  /*15290*/  SHF.R.S32.HI R4, RZ, 0x1f, R0 ;  /* 0x0000001fff047819 */ /* 0x000fc60000011400 */
[C---:B------:R-:W-:Y:S02]  /*152a0*/  IMAD R11, R2.reuse, c[0x0][0x40c], R11 ;  /* 0x00010300020b7a24 */ /* 0x040fe400078e020b */
[----:B------:R-:W-:-:S04]  /*152b0*/  IMAD.WIDE.U32 R2, R2, c[0x0][0x408], RZ ;  /* 0x0001020002027a25 */ /* 0x000fc800078e00ff */
[----:B------:R-:W-:Y:S01]  /*152c0*/  IMAD R4, R4, c[0x0][0x440], RZ ;  /* 0x0001100004047a24 */ /* 0x000fe200078e02ff */
[----:B------:R-:W-:-:S03]  /*152d0*/  IADD3 R3, R3, R11, RZ ;  /* 0x0000000b03037210 */ /* 0x000fc60007ffe0ff */
[----:B------:R-:W-:Y:S02]  /*152e0*/  IMAD R4, R0, c[0x0][0x444], R4 ;  /* 0x0001110000047a24 */ /* 0x000fe400078e0204 */
[----:B------:R-:W-:-:S04]  /*152f0*/  IMAD.WIDE.U32 R2, R8, c[0x0][0x438], R2 ;  /* 0x00010e0008027a25 */ /* 0x000fc800078e0002 */
[----:B------:R-:W-:-:S04]  /*15300*/  IMAD R3, R8, c[0x0][0x43c], R3 ;  /* 0x00010f0008037a24 */ /* 0x000fc800078e0203 */
[----:B------:R-:W-:Y:S01]  /*15310*/  IMAD.WIDE.U32 R2, R0, c[0x0][0x440], R2 ;  /* 0x0001100000027a25 */ /* 0x000fe200078e0002 */
[----:B------:R-:W-:-:S04]  /*15320*/  MOV R0, R9 ;  /* 0x0000000900007202 */ /* 0x000fc80000000f00 */
[----:B------:R-:W-:Y:S01]  /*15330*/  IADD3 R3, R3, R4, RZ ;  /* 0x0000000403037210 */ /* 0x000fe20007ffe0ff */
[----:B------:R-:W-:-:S05]  /*15340*/  @P3 IMAD.HI.U32 R4, R9, c[0x0][0x4ec], RZ ;  /* 0x00013b0009043a27 */ /* 0x000fca00078e00ff */
        /* <DEDUP_REMOVED lines=19> */
.L_x_680:
[----:B------:R-:W-:Y:S05]  /*15480*/  BRA.DIV ~URZ, `(.L_x_592) ;  /* 0x00005cc27f007947 */ /* 0x000fea000b800000 */
[----:B------:R3:W4:Y:S02]  /*15490*/  SHFL.IDX PT, R0, R12, RZ, 0x1c1f ;  /* 0x001c1fff0c007589 */ /* 0x00072400000e0000 */
.L_x_681:
        /* <DEDUP_REMOVED lines=28> */
[----:B------:R-:W5:Y:S04]  /*15660*/  LDL R18, [R1+0x1d8] ;  /* 0x0001d80001127983 */ /* 0x000f680000100800 */
[----:B------:R1:W-:Y:S04]  /*15670*/  @!P1 ST.E.64 [R2.64], R24 ;  /* 0x0000001802009985 */ /* 0x0003e8000c101b06 */
[----:B-1----:R-:W4:Y:S01]  /*15680*/  LDL R25, [R1+0x1d4] ;  /* 0x0001d40001197983 */ /* 0x002f220000100800 */
[----:B------:R-:W-:-:S02]  /*15690*/  ISETP.GE.AND P1, PT, R6, c[0x0][0x3c8], PT ;  /* 0x0000f20006007a0c */ /* 0x000fc40003f26270 */
[C---:B------:R-:W-:Y:S01]  /*156a0*/  @!P2 LEA R2, P0, R11.reuse, R0, 0x2 ;  /* 0x000000000b02a211 */ /* 0x040fe200078010ff */
[----:B------:R-:W4:Y:S01]  /*156b0*/  LDL R24, [R1+0x1cc] ;  /* 0x0001cc0001187983 */ /* 0x000f220000100800 */
[----:B------:R-:W-:Y:S02]  /*156c0*/  ISETP.GE.AND P3, PT, R10, c[0x0][0x3c8], PT ;  /* 0x0000f2000a007a0c */ /* 0x000fe40003f66270 */
[----:B------:R-:W-:Y:S02]  /*156d0*/  @!P2 LEA.HI.X R3, R11, R4, R13, 0x2, P0 ;  /* 0x000000040b03a211 */ /* 0x000fe400000f140d */
[----:B------:R-:W4:Y:S04]  /*156e0*/  LDL R11, [R1+0x150] ;  /* 0x00015000010b7983 */ /* 0x000f280000100800 */
[----:B------:R1:W-:Y:S01]  /*156f0*/  @!P2 ST.E.64 [R2.64], R26 ;  /* 0x0000001a0200a985 */ /* 0x0003e2000c101b06 */
[----:B------:R-:W-:-:S03]  /*15700*/  ISETP.GE.AND P2, PT, R17, c[0x0][0x3c8], PT ;  /* 0x0000f20011007a0c */ /* 0x000fc60003f46270 */
[----:B------:R-:W4:Y:S01]  /*15710*/  LDL R13, [R1+0x1d0] ;  /* 0x0001d000010d7983 */ /* 0x000f220000100800 */
[----:B------:R-:W-:Y:S02]  /*15720*/  ISETP.GE.AND P4, PT, R8, c[0x0][0x3c8], PT ;  /* 0x0000f20008007a0c */ /* 0x000fe40003f86270 */
[C---:B-1----:R-:W-:Y:S01]  /*15730*/  @!P1 LEA R2, P0, R6.reuse, R0, 0x2 ;  /* 0x0000000006029211 */ /* 0x042fe200078010ff */
[----:B------:R-:W4:Y:S03]  /*15740*/  LDL R26, [R1+0x14c] ;  /* 0x00014c00011a7983 */ /* 0x000f260000100800 */
[----:B------:R-:W-:Y:S01]  /*15750*/  @!P1 LEA.HI.X R3, R6, R4, R7, 0x2, P0 ;  /* 0x0000000406039211 */ /* 0x000fe200000f1407 */
[----:B------:R-:W4:Y:S01]  /*15760*/  LDL R27, [R1+0x1c4] ;  /* 0x0001c400011b7983 */ /* 0x000f220000100800 */
[----:B------:R-:W-:-:S03]  /*15770*/  @!P3 LEA R6, P5, R10, R0, 0x2 ;  /* 0x000000000a06b211 */ /* 0x000fc600078a10ff */
[----:B------:R1:W-:Y:S01]  /*15780*/  @!P1 ST.E.64 [R2.64], R132 ;  /* 0x0000008402009985 */ /* 0x0003e2000c101b06 */
[----:B------:R-:W-:Y:S02]  /*15790*/  ISETP.GE.AND P1, PT, R16, c[0x0][0x3c8], PT ;  /* 0x0000f20010007a0c */ /* 0x000fe40003f26270 */
[----:B------:R-:W-:Y:S02]  /*157a0*/  @!P3 LEA.HI.X R7, R10, R4, R107, 0x2, P5 ;  /* 0x000000040a07b211 */ /* 0x000fe400028f146b */
[----:B------:R-:W4:Y:S04]  /*157b0*/  LDL R10, [R1+0x148] ;  /* 0x00014800010a7983 */ /* 0x000f280000100800 */
[----:B------:R1:W-:Y:S02]  /*157c0*/  @!P3 ST.E.64 [R6.64], R134 ;  /* 0x000000860600b985 */ /* 0x0003e4000c101b06 */
[----:B-1----:R-:W-:-:S04]  /*157d0*/  @!P2 LEA R2, P0, R17, R0, 0x2 ;  /* 0x000000001102a211 */ /* 0x002fc800078010ff */
[----:B------:R-:W-:Y:S02]  /*157e0*/  @!P2 LEA.HI.X R3, R17, R4, R19, 0x2, P0 ;  /* 0x000000041103a211 */ /* 0x000fe400000f1413 */
[----:B------:R-:W4:Y:S04]  /*157f0*/  LDL R17, [R1+0x1c8] ;  /* 0x0001c80001117983 */ /* 0x000f280000100800 */
[----:B------:R1:W-:Y:S01]  /*15800*/  @!P2 ST.E.64 [R2.64], R136 ;  /* 0x000000880200a985 */ /* 0x0003e2000c101b06 */
[-C--:B------:R-:W-:Y:S02]  /*15810*/  @!P4 LEA R6, P5, R8, R0.reuse, 0x2 ;  /* 0x000000000806c211 */ /* 0x080fe400078a10ff */
[----:B------:R-:W-:Y:S01]  /*15820*/  ISETP.GE.AND P3, PT, R15, c[0x0][0x3c8], PT ;  /* 0x0000f2000f007a0c */ /* 0x000fe20003f66270 */
[----:B------:R-:W4:Y:S01]  /*15830*/  LDL R19, [R1+0x144] ;  /* 0x0001440001137983 */ /* 0x000f220000100800 */
[----:B-1----:R-:W-:-:S04]  /*15840*/  @!P1 LEA R2, P0, R16, R0, 0x2 ;  /* 0x0000000010029211 */ /* 0x002fc800078010ff */
[-C--:B-----5:R-:W-:Y:S02]  /*15850*/  @!P1 LEA.HI.X R3, R16, R4.reuse, R18, 0x2, P0 ;  /* 0x0000000410039211 */ /* 0x0a0fe400000f1412 */
[----:B------:R-:W5:Y:S01]  /*15860*/  LDL R16, [R1+0x1c0] ;  /* 0x0001c00001107983 */ /* 0x000f620000100800 */
[----:B---3--:R-:W-:-:S03]  /*15870*/  @!P4 LEA.HI.X R7, R8, R4, R23, 0x2, P5 ;  /* 0x000000040807c211 */ /* 0x008fc600028f1417 */
[----:B------:R-:W3:Y:S04]  /*15880*/  LDL R8, [R1+0x140] ;  /* 0x0001400001087983 */ /* 0x000ee80000100800 */
[----:B------:R1:W-:Y:S01]  /*15890*/  @!P4 ST.E.64 [R6.64], R28 ;  /* 0x0000001c0600c985 */ /* 0x0003e2000c101b06 */
[----:B--2---:R-:W-:-:S03]  /*158a0*/  ISETP.GE.AND P2, PT, R9, c[0x0][0x3c8], PT ;  /* 0x0000f20009007a0c */ /* 0x004fc60003f46270 */
[----:B------:R-:W2:Y:S04]  /*158b0*/  LDL R23, [R1+0x13c] ;  /* 0x00013c0001177983 */ /* 0x000ea80000100800 */
[----:B------:R-:W2:Y:S01]  /*158c0*/  LDL R18, [R1+0x138] ;  /* 0x0001380001127983 */ /* 0x000ea20000100800 */
[----:B-1----:R-:W-:-:S03]  /*158d0*/  @!P3 LEA R6, P5, R15, R0, 0x2 ;  /* 0x000000000f06b211 */ /* 0x002fc600078a10ff */
[----:B------:R-:W2:Y:S01]  /*158e0*/  LDL R28, [R1+0x11c] ;  /* 0x00011c00011c7983 */ /* 0x000ea20000100800 */
[----:B----4-:R-:W-:-:S03]  /*158f0*/  @!P3 LEA.HI.X R7, R15, R4, R25, 0x2, P5 ;  /* 0x000000040f07b211 */ /* 0x010fc600028f1419 */
[----:B------:R-:W4:Y:S04]  /*15900*/  LDL R29, [R1+0x194] ;  /* 0x00019400011d7983 */ /* 0x000f280000100800 */
[----:B------:R-:W2:Y:S04]  /*15910*/  LDL R15, [R1+0x1b8] ;  /* 0x0001b800010f7983 */ /* 0x000ea80000100800 */
[----:B------:R-:W4:Y:S01]  /*15920*/  LDL R25, [R1+0x1bc] ;  /* 0x0001bc0001197983 */ /* 0x000f220000100800 */
[----:B------:R-:W-:-:S03]  /*15930*/  ISETP.GE.AND P4, PT, R22, c[0x0][0x3c8], PT ;  /* 0x0000f20016007a0c */ /* 0x000fc60003f86270 */
[----:B------:R1:W-:Y:S01]  /*15940*/  @!P1 ST.E.64 [R2.64], R32 ;  /* 0x0000002002009985 */ /* 0x0003e2000c101b06 */
[----:B------:R-:W-:-:S03]  /*15950*/  ISETP.GE.AND P1, PT, R11, c[0x0][0x3c8], PT ;  /* 0x0000f2000b007a0c */ /* 0x000fc60003f26270 */
[----:B------:R1:W-:Y:S02]  /*15960*/  @!P3 ST.E.64 [R6.64], R36 ;  /* 0x000000240600b985 */ /* 0x0003e4000c101b06 */
[C---:B-1----:R-:W-:Y:S02]  /*15970*/  @!P2 LEA R2, P0, R9.reuse, R0, 0x2 ;  /* 0x000000000902a211 */ /* 0x042fe400078010ff */
[----:B------:R-:W4:Y:S02]  /*15980*/  LDL R32, [R1+0x124] ;  /* 0x0001240001207983 */ /* 0x000f240000100800 */
[----:B------:R-:W-:Y:S02]  /*15990*/  @!P2 LEA.HI.X R3, R9, R4, R13, 0x2, P0 ;  /* 0x000000040903a211 */ /* 0x000fe400000f140d */
[----:B------:R-:W4:Y:S01]  /*159a0*/  LDL R33, [R1+0x19c] ;  /* 0x00019c0001217983 */ /* 0x000f220000100800 */
[----:B------:R-:W-:-:S03]  /*159b0*/  @!P4 LEA R6, P5, R22, R0, 0x2 ;  /* 0x000000001606c211 */ /* 0x000fc600078a10ff */
[----:B------:R1:W-:Y:S01]  /*159c0*/  @!P2 ST.E.64 [R2.64], R40 ;  /* 0x000000280200a985 */ /* 0x0003e2000c101b06 */
[----:B------:R-:W-:-:S03]  /*159d0*/  ISETP.GE.AND P2, PT, R10, c[0x0][0x3c8], PT ;  /* 0x0000f2000a007a0c */ /* 0x000fc60003f46270 */
[----:B------:R-:W4:Y:S01]  /*159e0*/  LDL R9, [R1+0x134] ;  /* 0x0001340001097983 */ /* 0x000f220000100800 */
[----:B------:R-:W-:-:S03]  /*159f0*/  @!P4 LEA.HI.X R7, R22, R4, R24, 0x2, P5 ;  /* 0x000000041607c211 */ /* 0x000fc600028f1418 */
[----:B------:R-:W4:Y:S04]  /*15a00*/  LDL R24, [R1+0x1b4] ;  /* 0x0001b40001187983 */ /* 0x000f280000100800 */
[----:B------:R1:W-:Y:S01]  /*15a10*/  @!P4 ST.E.64 [R6.64], R44 ;  /* 0x0000002c0600c985 */ /* 0x0003e2000c101b06 */
[----:B------:R-:W-:-:S03]  /*15a20*/  ISETP.GE.AND P3, PT, R26, c[0x0][0x3c8], PT ;  /* 0x0000f2001a007a0c */ /* 0x000fc60003f66270 */
[----:B------:R-:W4:Y:S04]  /*15a30*/  LDL R13, [R1+0x130] ;  /* 0x00013000010d7983 */ /* 0x000f280000100800 */
[----:B------:R-:W4:Y:S01]  /*15a40*/  LDL R22, [R1+0x1b0] ;  /* 0x0001b00001167983 */ /* 0x000f220000100800 */
[----:B-1----:R-:W-:-:S04]  /*15a50*/  @!P1 LEA R2, P0, R11, R0, 0x2 ;  /* 0x000000000b029211 */ /* 0x002fc800078010ff */
[----:B------:R-:W-:Y:S02]  /*15a60*/  @!P1 LEA.HI.X R3, R11, R4, R17, 0x2, P0 ;  /* 0x000000040b039211 */ /* 0x000fe400000f1411 */
[----:B------:R-:W4:Y:S04]  /*15a70*/  LDL R11, [R1+0x128] ;  /* 0x00012800010b7983 */ /* 0x000f280000100800 */
[----:B------:R1:W-:Y:S01]  /*15a80*/  @!P1 ST.E.64 [R2.64], R48 ;  /* 0x0000003002009985 */ /* 0x0003e2000c101b06 */
[C---:B------:R-:W-:Y:S02]  /*15a90*/  @!P3 LEA R6, P5, R26.reuse, R0, 0x2 ;  /* 0x000000001a06b211 */ /* 0x040fe400078a10ff */
[----:B------:R-:W-:Y:S01]  /*15aa0*/  ISETP.GE.AND P4, PT, R19, c[0x0][0x3c8], PT ;  /* 0x0000f20013007a0c */ /* 0x000fe20003f86270 */
[----:B------:R-:W4:Y:S01]  /*15ab0*/  LDL R17, [R1+0x12c] ;  /* 0x00012c0001117983 */ /* 0x000f220000100800 */
[----:B------:R-:W-:-:S03]  /*15ac0*/  @!P3 LEA.HI.X R7, R26, R4, R27, 0x2, P5 ;  /* 0x000000041a07b211 */ /* 0x000fc600028f141b */
[----:B------:R-:W4:Y:S01]  /*15ad0*/  LDL R26, [R1+0x118] ;  /* 0x00011800011a7983 */ /* 0x000f220000100800 */
[----:B-1----:R-:W-:-:S03]  /*15ae0*/  @!P2 LEA R2, P0, R10, R0, 0x2 ;  /* 0x000000000a02a211 */ /* 0x002fc600078010ff */
[----:B------:R1:W-:Y:S04]  /*15af0*/  @!P3 ST.E.64 [R6.64], R52 ;  /* 0x000000340600b985 */ /* 0x0003e8000c101b06 */
[----:B------:R-:W4:Y:S01]  /*15b00*/  LDL R27, [R1+0x190] ;  /* 0x00019000011b7983 */ /* 0x000f220000100800 */
[----:B-1----:R-:W-:Y:S02]  /*15b10*/  @!P4 LEA R6, P5, R19, R0, 0x2 ;  /* 0x000000001306c211 */ /* 0x002fe400078a10ff */
[----:B-----5:R-:W-:Y:S02]  /*15b20*/  @!P2 LEA.HI.X R3, R10, R4, R16, 0x2, P0 ;  /* 0x000000040a03a211 */ /* 0x020fe400000f1410 */
[----:B------:R-:W5:Y:S01]  /*15b30*/  LDL R10, [R1+0x1ac] ;  /* 0x0001ac00010a7983 */ /* 0x000f620000100800 */
[----:B---3--:R-:W-:-:S03]  /*15b40*/  ISETP.GE.AND P1, PT, R8, c[0x0][0x3c8], PT ;  /* 0x0000f20008007a0c */ /* 0x008fc60003f26270 */
[----:B------:R-:W3:Y:S04]  /*15b50*/  LDL R16, [R1+0x1a8] ;  /* 0x0001a80001107983 */ /* 0x000ee80000100800 */
[----:B------:R1:W-:Y:S06]  /*15b60*/  @!P2 ST.E.64 [R2.64], R56 ;  /* 0x000000380200a985 */ /* 0x0003ec000c101b06 */
[----:B-1----:R-:W-:-:S04]  /*15b70*/  @!P1 LEA R2, P0, R8, R0, 0x2 ;  /* 0x0000000008029211 */ /* 0x002fc800078010ff */
[-C--:B--2---:R-:W-:Y:S02]  /*15b80*/  @!P1 LEA.HI.X R3, R8, R4.reuse, R15, 0x2, P0 ;  /* 0x0000000408039211 */ /* 0x084fe400000f140f */
[----:B------:R-:W2:Y:S01]  /*15b90*/  LDL R15, [R1+0x1a0] ;  /* 0x0001a000010f7983 */ /* 0x000ea20000100800 */
[----:B----4-:R-:W-:-:S03]  /*15ba0*/  @!P4 LEA.HI.X R7, R19, R4, R25, 0x2, P5 ;  /* 0x000000041307c211 */ /* 0x010fc600028f1419 */
[----:B------:R-:W4:Y:S01]  /*15bb0*/  LDL R19, [R1+0x1a4] ;  /* 0x0001a40001137983 */ /* 0x000f220000100800 */
[----:B------:R-:W-:-:S03]  /*15bc0*/  ISETP.GE.AND P3, PT, R23, c[0x0][0x3c8], PT ;  /* 0x0000f20017007a0c */ /* 0x000fc60003f66270 */
[----:B------:R1:W-:Y:S01]  /*15bd0*/  @!P4 ST.E.64 [R6.64], R60 ;  /* 0x0000003c0600c985 */ /* 0x0003e2000c101b06 */
[----:B------:R-:W-:-:S03]  /*15be0*/  ISETP.GE.AND P2, PT, R18, c[0x0][0x3c8], PT ;  /* 0x0000f20012007a0c */ /* 0x000fc60003f46270 */
[----:B------:R-:W4:Y:S04]  /*15bf0*/  LDL R8, [R1+0x120] ;  /* 0x0001200001087983 */ /* 0x000f280000100800 */
[----:B------:R1:W-:Y:S04]  /*15c00*/  @!P1 ST.E.64 [R2.64], R64 ;  /* 0x0000004002009985 */ /* 0x0003e8000c101b06 */
[----:B------:R-:W4:Y:S01]  /*15c10*/  LDL R25, [R1+0x18c] ;  /* 0x00018c0001197983 */ /* 0x000f220000100800 */
[----:B-1----:R-:W-:Y:S02]  /*15c20*/  @!P3 LEA R6, P5, R23, R0, 0x2 ;  /* 0x000000001706b211 */ /* 0x002fe400078a10ff */
[----:B------:R-:W-:-:S02]  /*15c30*/  ISETP.GE.AND P4, PT, R9, c[0x0][0x3c8], PT ;  /* 0x0000f20009007a0c */ /* 0x000fc40003f86270 */
[----:B------:R-:W-:Y:S02]  /*15c40*/  @!P3 LEA.HI.X R7, R23, R4, R24, 0x2, P5 ;  /* 0x000000041707b211 */ /* 0x000fe400028f1418 */
[----:B------:R-:W-:Y:S01]  /*15c50*/  @!P2 LEA R2, P0, R18, R0, 0x2 ;  /* 0x000000001202a211 */ /* 0x000fe200078010ff */
[----:B------:R-:W4:Y:S04]  /*15c60*/  LDL R24, [R1+0x114] ;  /* 0x0001140001187983 */ /* 0x000f280000100800 */
[----:B------:R1:W-:Y:S01]  /*15c70*/  @!P3 ST.E.64 [R6.64], R68 ;  /* 0x000000440600b985 */ /* 0x0003e2000c101b06 */
[----:B------:R-:W-:-:S03]  /*15c80*/  ISETP.GE.AND P1, PT, R13, c[0x0][0x3c8], PT ;  /* 0x0000f2000d007a0c */ /* 0x000fc60003f26270 */
[----:B------:R-:W4:Y:S01]  /*15c90*/  LDL R23, [R1+0x184] ;  /* 0x0001840001177983 */ /* 0x000f220000100800 */
[----:B------:R-:W-:-:S03]  /*15ca0*/  @!P2 LEA.HI.X R3, R18, R4, R22, 0x2, P0 ;  /* 0x000000041203a211 */ /* 0x000fc600000f1416 */
[----:B------:R-:W4:Y:S04]  /*15cb0*/  LDL R18, [R1+0x108] ;  /* 0x0001080001127983 */ /* 0x000f280000100800 */
[----:B------:R1:W-:Y:S04]  /*15cc0*/  @!P2 ST.E.64 [R2.64], R72 ;  /* 0x000000480200a985 */ /* 0x0003e8000c101b06 */
[----:B------:R-:W4:Y:S01]  /*15cd0*/  LDL R22, [R1+0x10c] ;  /* 0x00010c0001167983 */ /* 0x000f220000100800 */
[----:B-1----:R-:W-:Y:S02]  /*15ce0*/  @!P4 LEA R6, P5, R9, R0, 0x2 ;  /* 0x000000000906c211 */ /* 0x002fe400078a10ff */
[----:B------:R-:W-:-:S02]  /*15cf0*/  ISETP.GE.AND P2, PT, R11, c[0x0][0x3c8], PT ;  /* 0x0000f2000b007a0c */ /* 0x000fc40003f46270 */
[----:B------:R-:W-:Y:S02]  /*15d00*/  ISETP.GE.AND P3, PT, R17, c[0x0][0x3c8], PT ;  /* 0x0000f20011007a0c */ /* 0x000fe40003f66270 */
[----:B------:R-:W-:Y:S02]  /*15d10*/  @!P1 LEA R2, P0, R13, R0, 0x2 ;  /* 0x000000000d029211 */ /* 0x000fe400078010ff */
[-C--:B-----5:R-:W-:Y:S02]  /*15d20*/  @!P4 LEA.HI.X R7, R9, R4.reuse, R10, 0x2, P5 ;  /* 0x000000040907c211 */ /* 0x0a0fe400028f140a */
[----:B------:R-:W5:Y:S04]  /*15d30*/  LDL R9, [R1+0x198] ;  /* 0x0001980001097983 */ /* 0x000f680000100800 */
[----:B------:R-:W5:Y:S01]  /*15d40*/  LDL R10, [R1+0x110] ;  /* 0x00011000010a7983 */ /* 0x000f620000100800 */
[----:B---3--:R-:W-:-:S03]  /*15d50*/  @!P1 LEA.HI.X R3, R13, R4, R16, 0x2, P0 ;  /* 0x000000040d039211 */ /* 0x008fc600000f1410 */
[----:B------:R-:W3:Y:S04]  /*15d60*/  LDL R16, [R1+0x104] ;  /* 0x0001040001107983 */ /* 0x000ee80000100800 */
[----:B------:R1:W-:Y:S04]  /*15d70*/  @!P4 ST.E.64 [R6.64], R76 ;  /* 0x0000004c0600c985 */ /* 0x0003e8000c101b06 */
[----:B------:R-:W3:Y:S04]  /*15d80*/  LDL R13, [R1+0x100] ;  /* 0x00010000010d7983 */ /* 0x000ee80000100800 */
[----:B------:R2:W-:Y:S01]  /*15d90*/  @!P1 ST.E.64 [R2.64], R80 ;  /* 0x0000005002009985 */ /* 0x0005e2000c101b06 */
[----:B-1----:R-:W-:-:S02]  /*15da0*/  @!P3 LEA R6, P5, R17, R0, 0x2 ;  /* 0x000000001106b211 */ /* 0x002fc400078a10ff */
[----:B--2---:R-:W-:-:S04]  /*15db0*/  @!P2 LEA R2, P0, R11, R0, 0x2 ;  /* 0x000000000b02a211 */ /* 0x004fc800078010ff */
[-C--:B------:R-:W-:Y:S02]  /*15dc0*/  @!P2 LEA.HI.X R3, R11, R4.reuse, R15, 0x2, P0 ;  /* 0x000000040b03a211 */ /* 0x080fe400000f140f */
[----:B------:R-:W2:Y:S01]  /*15dd0*/  LDL R11, [R1+0x188] ;  /* 0x00018800010b7983 */ /* 0x000ea20000100800 */
[----:B----4-:R-:W-:-:S03]  /*15de0*/  @!P3 LEA.HI.X R7, R17, R4, R19, 0x2, P5 ;  /* 0x000000041107b211 */ /* 0x010fc600028f1413 */
[----:B------:R-:W4:Y:S04]  /*15df0*/  LDL R19, [R1+0x180] ;  /* 0x0001800001137983 */ /* 0x000f280000100800 */
[----:B------:R-:W2:Y:S04]  /*15e00*/  LDL R17, [R1+0x17c] ;  /* 0x00017c0001117983 */ /* 0x000ea80000100800 */
[----:B------:R-:W2:Y:S01]  /*15e10*/  LDL R15, [R1+0x178] ;  /* 0x00017800010f7983 */ /* 0x000ea20000100800 */
[----:B------:R-:W-:Y:S02]  /*15e20*/  ISETP.GE.AND P4, PT, R32, c[0x0][0x3c8], PT ;  /* 0x0000f20020007a0c */ /* 0x000fe40003f86270 */
[----:B------:R-:W-:Y:S01]  /*15e30*/  ISETP.GE.AND P1, PT, R8, c[0x0][0x3c8], PT ;  /* 0x0000f20008007a0c */ /* 0x000fe20003f26270 */
[----:B------:R1:W-:Y:S01]  /*15e40*/  @!P3 ST.E.64 [R6.64], R84 ;  /* 0x000000540600b985 */ /* 0x0003e2000c101b06 */
[----:B------:R-:W-:-:S03]  /*15e50*/  ISETP.GE.AND P3, PT, R28, c[0x0][0x3c8], PT ;  /* 0x0000f2001c007a0c */ /* 0x000fc60003f66270 */
[----:B------:R1:W-:Y:S01]  /*15e60*/  @!P2 ST.E.64 [R2.64], R88 ;  /* 0x000000580200a985 */ /* 0x0003e2000c101b06 */
[----:B------:R-:W-:-:S05]  /*15e70*/  ISETP.GE.AND P2, PT, R26, c[0x0][0x3c8], PT ;  /* 0x0000f2001a007a0c */ /* 0x000fca0003f46270 */
[-C--:B-1----:R-:W-:Y:S02]  /*15e80*/  @!P4 LEA R6, P5, R32, R0.reuse, 0x2 ;  /* 0x000000002006c211 */ /* 0x082fe400078a10ff */
[----:B------:R-:W-:Y:S02]  /*15e90*/  @!P1 LEA R2, P0, R8, R0, 0x2 ;  /* 0x0000000008029211 */ /* 0x000fe400078010ff */
[----:B------:R-:W-:Y:S02]  /*15ea0*/  @!P4 LEA.HI.X R7, R32, R4, R33, 0x2, P5 ;  /* 0x000000042007c211 */ /* 0x000fe400028f1421 */
[----:B------:R-:W-:-:S03]  /*15eb0*/  ISETP.GE.AND P6, PT, R24, c[0x0][0x3c8], PT ;  /* 0x0000f20018007a0c */ /* 0x000fc60003fc6270 */
[----:B------:R1:W-:Y:S01]  /*15ec0*/  @!P4 ST.E.64 [R6.64], R92 ;  /* 0x0000005c0600c985 */ /* 0x0003e2000c101b06 */
[----:B------:R-:W-:Y:S02]  /*15ed0*/  ISETP.GE.AND P4, PT, R22, c[0x0][0x3c8], PT ;  /* 0x0000f20016007a0c */ /* 0x000fe40003f86270 */
[----:B-----5:R-:W-:Y:S02]  /*15ee0*/  @!P1 LEA.HI.X R3, R8, R4, R9, 0x2, P0 ;  /* 0x0000000408039211 */ /* 0x020fe400000f1409 */
[----:B------:R-:W-:-:S03]  /*15ef0*/  @!P3 LEA R8, P0, R28, R0, 0x2 ;  /* 0x000000001c08b211 */ /* 0x000fc600078010ff */
[----:B------:R5:W-:Y:S01]  /*15f00*/  @!P1 ST.E.64 [R2.64], R96 ;  /* 0x0000006002009985 */ /* 0x000be2000c101b06 */
[----:B------:R-:W-:Y:S02]  /*15f10*/  @!P3 LEA.HI.X R9, R28, R4, R29, 0x2, P0 ;  /* 0x000000041c09b211 */ /* 0x000fe400000f141d */
[----:B------:R-:W-:-:S03]  /*15f20*/  ISETP.GE.AND P5, PT, R10, c[0x0][0x3c8], PT ;  /* 0x0000f2000a007a0c */ /* 0x000fc60003fa6270 */
[----:B------:R-:W-:Y:S01]  /*15f30*/  @!P3 ST.E.64 [R8.64], R138 ;  /* 0x0000008a0800b985 */ /* 0x000fe2000c101b06 */
[----:B-1----:R-:W-:-:S04]  /*15f40*/  @!P6 LEA R6, P0, R24, R0, 0x2 ;  /* 0x000000001806e211 */ /* 0x002fc800078010ff */
[----:B------:R-:W-:Y:S02]  /*15f50*/  @!P6 LEA.HI.X R7, R24, R4, R25, 0x2, P0 ;  /* 0x000000041807e211 */ /* 0x000fe400000f1419 */
[----:B---3--:R-:W-:Y:S02]  /*15f60*/  ISETP.GE.AND P0, PT, R13, c[0x0][0x3c8], PT ;  /* 0x0000f2000d007a0c */ /* 0x008fe40003f06270 */
[----:B-----5:R-:W-:-:S04]  /*15f70*/  @!P2 LEA R2, P1, R26, R0, 0x2 ;  /* 0x000000001a02a211 */ /* 0x020fc800078210ff */
[----:B------:R-:W-:-:S05]  /*15f80*/  @!P2 LEA.HI.X R3, R26, R4, R27, 0x2, P1 ;  /* 0x000000041a03a211 */ /* 0x000fca00008f141b */
[----:B------:R1:W-:Y:S01]  /*15f90*/  @!P2 ST.E.64 [R2.64], R100 ;  /* 0x000000640200a985 */ /* 0x0003e2000c101b06 */
[----:B------:R-:W-:Y:S02]  /*15fa0*/  ISETP.GE.AND P2, PT, R18, c[0x0][0x3c8], PT ;  /* 0x0000f20012007a0c */ /* 0x000fe40003f46270 */
[----:B------:R-:W-:Y:S01]  /*15fb0*/  ISETP.GE.AND P1, PT, R16, c[0x0][0x3c8], PT ;  /* 0x0000f20010007a0c */ /* 0x000fe20003f26270 */
[----:B------:R3:W-:Y:S01]  /*15fc0*/  @!P6 ST.E.64 [R6.64], R104 ;  /* 0x000000680600e985 */ /* 0x0007e2000c101b06 */
[----:B-1----:R-:W-:-:S04]  /*15fd0*/  @!P5 LEA R2, P3, R10, R0, 0x2 ;  /* 0x000000000a02d211 */ /* 0x002fc800078610ff */
[----:B--2---:R-:W-:-:S05]  /*15fe0*/  @!P5 LEA.HI.X R3, R10, R4, R11, 0x2, P3 ;  /* 0x000000040a03d211 */ /* 0x004fca00018f140b */
[-C--:B------:R-:W-:Y:S02]  /*15ff0*/  @!P2 LEA R8, P3, R18, R0.reuse, 0x2 ;  /* 0x000000001208a211 */ /* 0x080fe400078610ff */
[-C--:B------:R-:W-:Y:S01]  /*16000*/  @!P4 LEA R10, P6, R22, R0.reuse, 0x2 ;  /* 0x00000000160ac211 */ /* 0x080fe200078c10ff */
[----:B------:R1:W-:Y:S01]  /*16010*/  @!P5 ST.E.64 [R2.64], R108 ;  /* 0x0000006c0200d985 */ /* 0x0003e2000c101b06 */
[----:B---3--:R-:W-:Y:S02]  /*16020*/  @!P1 LEA R6, P5, R16, R0, 0x2 ;  /* 0x0000000010069211 */ /* 0x008fe400078a10ff */
[-C--:B----4-:R-:W-:Y:S02]  /*16030*/  @!P2 LEA.HI.X R9, R18, R4.reuse, R19, 0x2, P3 ;  /* 0x000000041209a211 */ /* 0x090fe400018f1413 */
[-C--:B------:R-:W-:Y:S02]  /*16040*/  @!P4 LEA.HI.X R11, R22, R4.reuse, R23, 0x2, P6 ;  /* 0x00000004160bc211 */ /* 0x080fe400030f1417 */
[----:B------:R-:W-:-:S03]  /*16050*/  @!P1 LEA.HI.X R7, R16, R4, R17, 0x2, P5 ;  /* 0x0000000410079211 */ /* 0x000fc600028f1411 */
[----:B------:R2:W-:Y:S04]  /*16060*/  @!P4 ST.E.64 [R10.64], R144 ;  /* 0x000000900a00c985 */ /* 0x0005e8000c101b06 */
[----:B------:R2:W-:Y:S04]  /*16070*/  @!P2 ST.E.64 [R8.64], R140 ;  /* 0x0000008c0800a985 */ /* 0x0005e8000c101b06 */
[----:B------:R2:W-:Y:S01]  /*16080*/  @!P1 ST.E.64 [R6.64], R112 ;  /* 0x0000007006009985 */ /* 0x0005e2000c101b06 */
[----:B-1----:R-:W-:-:S04]  /*16090*/  @!P0 LEA R2, P3, R13, R0, 0x2 ;  /* 0x000000000d028211 */ /* 0x002fc800078610ff */
[----:B------:R-:W-:-:S05]  /*160a0*/  @!P0 LEA.HI.X R3, R13, R4, R15, 0x2, P3 ;  /* 0x000000040d038211 */ /* 0x000fca00018f140f */
[----:B------:R2:W-:Y:S04]  /*160b0*/  @!P0 ST.E.64 [R2.64], R20 ;  /* 0x0000001402008985 */ /* 0x0005e8000c101b06 */
.L_x_594:
[----:B------:R-:W-:Y:S05]  /*160c0*/  BSYNC B0 ;  /* 0x0000000000007941 */ /* 0x000fea0003800000 */
.L_x_593:
[----:B------:R-:W-:Y:S05]  /*160d0*/  BRA.DIV ~URZ, `(.L_x_595) ;  /* 0x000051027f007947 */ /* 0x000fea000b800000 */
[----:B--2---:R2:W1:Y:S04]  /*160e0*/  SHFL.IDX PT, R4, R5, 0x1, 0x1c1f ;  /* 0x003c1f0005047f89 */ /* 0x00446800000e0000 */
[----:B----4-:R2:W4:Y:S02]  /*160f0*/  SHFL.IDX PT, R0, R12, 0x1, 0x1c1f ;  /* 0x003c1f000c007f89 */ /* 0x01052400000e0000 */
.L_x_682:
[----:B------:R-:W-:-:S13]  /*16100*/  ISETP.NE.AND P0, PT, R14, RZ, PT ;  /* 0x000000ff0e00720c */ /* 0x000fda0003f05270 */
[----:B------:R-:W-:Y:S05]  /*16110*/  @P0 BRA `(.L_x_590) ;  /* 0x00001ca000000947 */ /* 0x000fea0003800000 */
        /* <DEDUP_REMOVED lines=10> */
[----:B-1----:R-:W4:Y:S04]  /*161c0*/  LDL R5, [R1+0x1e4] ;  /* 0x0001e40001057983 */ /* 0x002f280000100800 */
        /* <DEDUP_REMOVED lines=9> */
[----:B--2---:R-:W-:Y:S02]  /*16260*/  ISETP.GE.AND P2, PT, R11, c[0x0][0x3c8], PT ;  /* 0x0000f2000b007a0c */ /* 0x004fe40003f46270 */
[----:B---3--:R-:W-:-:S09]  /*16270*/  ISETP.GE.AND P1, PT, R21, c[0x0][0x3c8], PT ;  /* 0x0000f20015007a0c */ /* 0x008fd20003f26270 */
[----:B------:R-:W-:Y:S02]  /*16280*/  @!P3 IMAD.MOV.U32 R2, RZ, RZ, R0 ;  /* 0x000000ffff02b224 */ /* 0x000fe400078e0000 */
[----:B------:R-:W-:Y:S01]  /*16290*/  @!P3 IMAD.MOV.U32 R3, RZ, RZ, R4 ;  /* 0x000000ffff03b224 */ /* 0x000fe200078e0004 */
[----:B----4-:R-:W-:-:S03]  /*162a0*/  ISETP.GE.AND P0, PT, R13, c[0x0][0x3c8], PT ;  /* 0x0000f2000d007a0c */ /* 0x010fc60003f06270 */
[----:B------:R-:W-:Y:S01]  /*162b0*/  @!P3 IMAD.WIDE R2, R6, 0x4, R2 ;  /* 0x000000040602b825 */ /* 0x000fe200078e0202 */
[----:B------:R-:W-:-:S04]  /*162c0*/  @!P1 LEA R6, P4, R21, R0, 0x2 ;  /* 0x0000000015069211 */ /* 0x000fc800078810ff */
[----:B------:R1:W-:Y:S01]  /*162d0*/  @!P3 ST.E.64 [R2.64], R116 ;  /* 0x000000740200b985 */ /* 0x0003e2000c101b06 */
[----:B------:R-:W-:Y:S02]  /*162e0*/  @!P2 LEA R8, P3, R11, R0, 0x2 ;  /* 0x000000000b08a211 */ /* 0x000fe400078610ff */
[-C--:B------:R-:W-:Y:S02]  /*162f0*/  @!P1 LEA.HI.X R7, R21, R4.reuse, R22, 0x2, P4 ;  /* 0x0000000415079211 */ /* 0x080fe400020f1416 */
[----:B------:R-:W-:Y:S01]  /*16300*/  @!P2 LEA.HI.X R9, R11, R4, R18, 0x2, P3 ;  /* 0x000000040b09a211 */ /* 0x000fe200018f1412 */
[----:B------:R-:W2:Y:S01]  /*16310*/  LDL R21, [R1+0x1d4] ;  /* 0x0001d40001157983 */ /* 0x000ea20000100800 */
[----:B------:R-:W-:-:S03]  /*16320*/  ISETP.GE.AND P4, PT, R17, c[0x0][0x3c8], PT ;  /* 0x0000f20011007a0c */ /* 0x000fc60003f86270 */
[----:B------:R-:W3:Y:S01]  /*16330*/  LDL R18, [R1+0x150] ;  /* 0x0001500001127983 */ /* 0x000ee20000100800 */
[----:B------:R-:W-:-:S03]  /*16340*/  ISETP.GE.AND P6, PT, R12, c[0x0][0x3c8], PT ;  /* 0x0000f2000c007a0c */ /* 0x000fc60003fc6270 */
[----:B------:R-:W4:Y:S04]  /*16350*/  LDL R11, [R1+0x154] ;  /* 0x00015400010b7983 */ /* 0x000f280000100800 */
[----:B------:R5:W-:Y:S04]  /*16360*/  @!P2 ST.E.64 [R8.64], R148 ;  /* 0x000000940800a985 */ /* 0x000be8000c101b06 */
[----:B------:R-:W4:Y:S01]  /*16370*/  LDL R22, [R1+0x148] ;  /* 0x0001480001167983 */ /* 0x000f220000100800 */
[----:B-1----:R-:W-:-:S04]  /*16380*/  @!P0 LEA R2, P3, R13, R0, 0x2 ;  /* 0x000000000d028211 */ /* 0x002fc800078610ff */
[----:B------:R-:W-:Y:S02]  /*16390*/  @!P0 LEA.HI.X R3, R13, R4, R19, 0x2, P3 ;  /* 0x000000040d038211 */ /* 0x000fe400018f1413 */
[----:B------:R-:W4:Y:S01]  /*163a0*/  LDL R19, [R1+0x1d0] ;  /* 0x0001d00001137983 */ /* 0x000f220000100800 */
[----:B------:R-:W-:-:S03]  /*163b0*/  ISETP.GE.AND P3, PT, R20, c[0x0][0x3c8], PT ;  /* 0x0000f20014007a0c */ /* 0x000fc60003f66270 */
[----:B------:R1:W-:Y:S04]  /*163c0*/  @!P1 ST.E.64 [R6.64], R124 ;  /* 0x0000007c06009985 */ /* 0x0003e8000c101b06 */
[----:B------:R1:W-:Y:S01]  /*163d0*/  @!P0 ST.E.64 [R2.64], R120 ;  /* 0x0000007802008985 */ /* 0x0003e2000c101b06 */
[----:B-----5:R-:W-:-:S03]  /*163e0*/  @!P4 LEA R8, P0, R17, R0, 0x2 ;  /* 0x000000001108c211 */ /* 0x020fc600078010ff */
[----:B------:R-:W5:Y:S01]  /*163f0*/  LDL R13, [R1+0x14c] ;  /* 0x00014c00010d7983 */ /* 0x000f620000100800 */
[----:B------:R-:W-:Y:S02]  /*16400*/  @!P4 LEA.HI.X R9, R17, R4, R5, 0x2, P0 ;  /* 0x000000041109c211 */ /* 0x000fe400000f1405 */
[C---:B------:R-:W-:Y:S01]  /*16410*/  ISETP.GE.AND P0, PT, R20.reuse, c[0x0][0x3c8], PT ;  /* 0x0000f20014007a0c */ /* 0x040fe20003f06270 */
[----:B------:R-:W5:Y:S01]  /*16420*/  LDL R5, [R1+0x144] ;  /* 0x0001440001057983 */ /* 0x000f620000100800 */
[-C--:B-1----:R-:W-:Y:S02]  /*16430*/  @!P3 LEA R6, P1, R20, R0.reuse, 0x2 ;  /* 0x000000001406b211 */ /* 0x082fe400078210ff */
[----:B------:R-:W-:-:S04]  /*16440*/  @!P6 LEA R2, P2, R12, R0, 0x2 ;  /* 0x000000000c02e211 */ /* 0x000fc800078410ff */
[-C--:B------:R-:W-:Y:S02]  /*16450*/  @!P6 LEA.HI.X R3, R12, R4.reuse, R14, 0x2, P2 ;  /* 0x000000040c03e211 */ /* 0x080fe400010f140e */
[----:B------:R-:W5:Y:S05]  /*16460*/  LDL R12, [R1+0x1cc] ;  /* 0x0001cc00010c7983 */ /* 0x000f6a0000100800 */
[----:B------:R-:W-:Y:S01]  /*16470*/  @!P0 LEA.HI.X R7, R20, R4, R24, 0x2, P1 ;  /* 0x0000000414078211 */ /* 0x000fe200008f1418 */
[----:B------:R-:W5:Y:S04]  /*16480*/  LDL R14, [R1+0x1c4] ;  /* 0x0001c400010e7983 */ /* 0x000f680000100800 */
[----:B------:R-:W5:Y:S01]  /*16490*/  LDL R20, [R1+0x1c8] ;  /* 0x0001c80001147983 */ /* 0x000f620000100800 */
[----:B------:R-:W-:-:S02]  /*164a0*/  ISETP.GE.AND P1, PT, R17, c[0x0][0x3c8], PT ;  /* 0x0000f20011007a0c */ /* 0x000fc40003f26270 */
[----:B------:R-:W-:Y:S01]  /*164b0*/  ISETP.GE.AND P4, PT, R16, c[0x0][0x3c8], PT ;  /* 0x0000f20010007a0c */ /* 0x000fe20003f86270 */
[----:B------:R-:W5:Y:S01]  /*164c0*/  LDL R17, [R1+0x140] ;  /* 0x0001400001117983 */ /* 0x000f620000100800 */
[----:B------:R-:W-:Y:S02]  /*164d0*/  ISETP.GE.AND P5, PT, R15, c[0x0][0x3c8], PT ;  /* 0x0000f2000f007a0c */ /* 0x000fe40003fa6270 */
[----:B------:R-:W-:Y:S01]  /*164e0*/  ISETP.GE.AND P3, PT, R10, c[0x0][0x3c8], PT ;  /* 0x0000f2000a007a0c */ /* 0x000fe20003f66270 */
[----:B------:R-:W5:Y:S06]  /*164f0*/  LDL R24, [R1+0x120] ;  /* 0x0001200001187983 */ /* 0x000f6c0000100800 */
[----:B------:R-:W-:Y:S04]  /*16500*/  @!P1 ST.E.64 [R8.64], R146 ;  /* 0x0000009208009985 */ /* 0x000fe8000c101b06 */
[----:B------:R1:W-:Y:S04]  /*16510*/  @!P0 ST.E.64 [R6.64], R128 ;  /* 0x0000008006008985 */ /* 0x0003e8000c101b06 */
[----:B------:R1:W-:Y:S02]  /*16520*/  @!P6 ST.E.64 [R2.64], R30 ;  /* 0x0000001e0200e985 */ /* 0x0003e4000c101b06 */
[----:B-1----:R-:W-:-:S02]  /*16530*/  @!P4 LEA R6, P6, R16, R0, 0x2 ;  /* 0x000000001006c211 */ /* 0x002fc400078c10ff */
[----:B------:R-:W-:-:S04]  /*16540*/  @!P5 LEA R8, P0, R15, R0, 0x2 ;  /* 0x000000000f08d211 */ /* 0x000fc800078010ff */
[----:B------:R-:W-:Y:S02]  /*16550*/  @!P5 LEA.HI.X R9, R15, R4, R23, 0x2, P0 ;  /* 0x000000040f09d211 */ /* 0x000fe400000f1417 */
[----:B------:R-:W5:Y:S05]  /*16560*/  LDL R15, [R1+0x13c] ;  /* 0x00013c00010f7983 */ /* 0x000f6a0000100800 */
[----:B------:R-:W-:Y:S01]  /*16570*/  P2R R2, PR, RZ, 0x40 ;  /* 0x00000040ff027803 */ /* 0x000fe20000000000 */
[----:B------:R-:W5:Y:S03]  /*16580*/  LDL R23, [R1+0x1c0] ;  /* 0x0001c00001177983 */ /* 0x000f660000100800 */
[----:B------:R-:W-:-:S02]  /*16590*/  ISETP.NE.AND P0, PT, R2, RZ, PT ;  /* 0x000000ff0200720c */ /* 0x000fc40003f05270 */
[----:B------:R-:W-:Y:S01]  /*165a0*/  @!P3 LEA R2, P6, R10, R0, 0x2 ;  /* 0x000000000a02b211 */ /* 0x000fe200078c10ff */
[----:B------:R-:W-:Y:S01]  /*165b0*/  @!P5 ST.E.64 [R8.64], R150 ;  /* 0x000000960800d985 */ /* 0x000fe2000c101b06 */
[----:B--2---:R-:W-:-:S03]  /*165c0*/  @!P4 LEA.HI.X R7, R16, R4, R21, 0x2, P0 ;  /* 0x000000041007c211 */ /* 0x004fc600000f1415 */
[----:B------:R-:W2:Y:S01]  /*165d0*/  LDL R21, [R1+0x1bc] ;  /* 0x0001bc0001157983 */ /* 0x000ea20000100800 */
[----:B---3--:R-:W-:-:S03]  /*165e0*/  ISETP.GE.AND P1, PT, R18, c[0x0][0x3c8], PT ;  /* 0x0000f20012007a0c */ /* 0x008fc60003f26270 */
[----:B------:R1:W-:Y:S01]  /*165f0*/  @!P4 ST.E.64 [R6.64], R142 ;  /* 0x0000008e0600c985 */ /* 0x0003e2000c101b06 */
[----:B----4-:R-:W-:-:S03]  /*16600*/  ISETP.GE.AND P2, PT, R11, c[0x0][0x3c8], PT ;  /* 0x0000f2000b007a0c */ /* 0x010fc60003f46270 */
[----:B------:R-:W3:Y:S01]  /*16610*/  LDL R16, [R1+0x138] ;  /* 0x0001380001107983 */ /* 0x000ee20000100800 */
[----:B------:R-:W-:-:S03]  /*16620*/  @!P3 LEA.HI.X R3, R10, R4, R19, 0x2, P6 ;  /* 0x000000040a03b211 */ /* 0x000fc600030f1413 */
[----:B------:R-:W4:Y:S02]  /*16630*/  LDL R19, [R1+0x1b8] ;  /* 0x0001b80001137983 */ /* 0x000f240000100800 */
[-C--:B-1----:R-:W-:Y:S02]  /*16640*/  @!P1 LEA R6, P6, R18, R0.reuse, 0x2 ;  /* 0x0000000012069211 */ /* 0x082fe400078c10ff */
[----:B------:R1:W-:Y:S02]  /*16650*/  @!P3 ST.E.64 [R2.64], R34 ;  /* 0x000000220200b985 */ /* 0x0003e4000c101b06 */
[----:B------:R-:W-:Y:S02]  /*16660*/  @!P2 LEA R8, P3, R11, R0, 0x2 ;  /* 0x000000000b08a211 */ /* 0x000fe400078610ff */
[----:B------:R-:W4:Y:S07]  /*16670*/  LDL R10, [R1+0x134] ;  /* 0x00013400010a7983 */ /* 0x000f2e0000100800 */
[----:B-1----:R-:W-:-:S02]  /*16680*/  P2R R2, PR, RZ, 0x40 ;  /* 0x00000040ff027803 */ /* 0x002fc40000000000 */
[-C--:B-----5:R-:W-:Y:S02]  /*16690*/  @!P2 LEA.HI.X R9, R11, R4.reuse, R12, 0x2, P3 ;  /* 0x000000040b09a211 */ /* 0x0a0fe400018f140c */
[----:B------:R-:W-:Y:S01]  /*166a0*/  ISETP.NE.AND P3, PT, R2, RZ, PT ;  /* 0x000000ff0200720c */ /* 0x000fe20003f65270 */
[----:B------:R-:W5:Y:S01]  /*166b0*/  LDL R11, [R1+0x12c] ;  /* 0x00012c00010b7983 */ /* 0x000f620000100800 */
[----:B------:R-:W-:Y:S02]  /*166c0*/  ISETP.GE.AND P0, PT, R13, c[0x0][0x3c8], PT ;  /* 0x0000f2000d007a0c */ /* 0x000fe40003f06270 */
[----:B------:R-:W-:Y:S01]  /*166d0*/  ISETP.GE.AND P4, PT, R5, c[0x0][0x3c8], PT ;  /* 0x0000f20005007a0c */ /* 0x000fe20003f86270 */
[----:B------:R-:W5:Y:S01]  /*166e0*/  LDL R12, [R1+0x130] ;  /* 0x00013000010c7983 */ /* 0x000f620000100800 */
[----:B------:R-:W-:-:S03]  /*166f0*/  @!P1 LEA.HI.X R7, R18, R4, R20, 0x2, P3 ;  /* 0x0000000412079211 */ /* 0x000fc600018f1414 */
[----:B------:R-:W5:Y:S01]  /*16700*/  LDL R20, [R1+0x1b4] ;  /* 0x0001b40001147983 */ /* 0x000f620000100800 */
[----:B------:R-:W-:-:S03]  /*16710*/  ISETP.GE.AND P3, PT, R17, c[0x0][0x3c8], PT ;  /* 0x0000f20011007a0c */ /* 0x000fc60003f66270 */
[----:B------:R-:W-:Y:S02]  /*16720*/  @!P2 ST.E.64 [R8.64], R152 ;  /* 0x000000980800a985 */ /* 0x000fe4000c101b06 */
[C---:B------:R-:W-:Y:S02]  /*16730*/  @!P0 LEA R2, P6, R13.reuse, R0, 0x2 ;  /* 0x000000000d028211 */ /* 0x040fe400078c10ff */
[----:B------:R-:W5:Y:S02]  /*16740*/  LDL R18, [R1+0x1b0] ;  /* 0x0001b00001127983 */ /* 0x000f640000100800 */
[----:B------:R-:W-:Y:S02]  /*16750*/  @!P0 LEA.HI.X R3, R13, R4, R14, 0x2, P6 ;  /* 0x000000040d038211 */ /* 0x000fe400030f140e */
[----:B------:R-:W-:Y:S04]  /*16760*/  @!P1 ST.E.64 [R6.64], R46 ;  /* 0x0000002e06009985 */ /* 0x000fe8000c101b06 */
[----:B------:R1:W-:Y:S04]  /*16770*/  @!P0 ST.E.64 [R2.64], R38 ;  /* 0x0000002602008985 */ /* 0x0003e8000c101b06 */
[----:B------:R-:W5:Y:S01]  /*16780*/  LDL R14, [R1+0x1ac] ;  /* 0x0001ac00010e7983 */ /* 0x000f620000100800 */
[----:B------:R-:W-:-:S03]  /*16790*/  ISETP.GE.AND P5, PT, R22, c[0x0][0x3c8], PT ;  /* 0x0000f20016007a0c */ /* 0x000fc60003fa6270 */
[----:B------:R-:W5:Y:S01]  /*167a0*/  LDL R13, [R1+0x128] ;  /* 0x00012800010d7983 */ /* 0x000f620000100800 */
[-C--:B-1----:R-:W-:Y:S02]  /*167b0*/  @!P3 LEA R2, P1, R17, R0.reuse, 0x2 ;  /* 0x000000001102b211 */ /* 0x082fe400078210ff */
[----:B------:R-:W-:-:S11]  /*167c0*/  @!P4 LEA R6, P6, R5, R0, 0x2 ;  /* 0x000000000506c211 */ /* 0x000fd600078c10ff */
[----:B------:R-:W-:Y:S02]  /*167d0*/  P2R R3, PR, RZ, 0x2 ;  /* 0x00000002ff037803 */ /* 0x000fe40000000000 */
[----:B------:R-:W-:Y:S02]  /*167e0*/  ISETP.GE.AND P2, PT, R15, c[0x0][0x3c8], PT ;  /* 0x0000f2000f007a0c */ /* 0x000fe40003f46270 */
[----:B------:R-:W-:-:S04]  /*167f0*/  @!P5 LEA R8, P0, R22, R0, 0x2 ;  /* 0x000000001608d211 */ /* 0x000fc800078010ff */
[-C--:B------:R-:W-:Y:S02]  /*16800*/  @!P5 LEA.HI.X R9, R22, R4.reuse, R23, 0x2, P0 ;  /* 0x000000041609d211 */ /* 0x080fe400000f1417 */
[----:B------:R-:W5:Y:S04]  /*16810*/  LDL R22, [R1+0x11c] ;  /* 0x00011c0001167983 */ /* 0x000f680000100800 */
[----:B------:R1:W-:Y:S04]  /*16820*/  @!P5 ST.E.64 [R8.64], R154 ;  /* 0x0000009a0800d985 */ /* 0x0003e8000c101b06 */
[----:B------:R-:W5:Y:S01]  /*16830*/  LDL R23, [R1+0x194] ;  /* 0x0001940001177983 */ /* 0x000f620000100800 */
[----:B--2---:R-:W-:-:S02]  /*16840*/  @!P4 LEA.HI.X R7, R5, R4, R21, 0x2, P6 ;  /* 0x000000040507c211 */ /* 0x004fc400030f1415 */
[----:B------:R-:W-:Y:S01]  /*16850*/  ISETP.NE.AND P6, PT, R3, RZ, PT ;  /* 0x000000ff0300720c */ /* 0x000fe20003fc5270 */
[----:B------:R-:W2:Y:S04]  /*16860*/  LDL R5, [R1+0x124] ;  /* 0x0001240001057983 */ /* 0x000ea80000100800 */
[----:B------:R1:W-:Y:S01]  /*16870*/  @!P4 ST.E.64 [R6.64], R54 ;  /* 0x000000360600c985 */ /* 0x0003e2000c101b06 */
[----:B---3--:R-:W-:-:S03]  /*16880*/  ISETP.GE.AND P1, PT, R16, c[0x0][0x3c8], PT ;  /* 0x0000f20010007a0c */ /* 0x008fc60003f26270 */
[----:B------:R-:W3:Y:S01]  /*16890*/  LDL R21, [R1+0x190] ;  /* 0x0001900001157983 */ /* 0x000ee20000100800 */
[----:B----4-:R-:W-:-:S03]  /*168a0*/  @!P3 LEA.HI.X R3, R17, R4, R19, 0x2, P6 ;  /* 0x000000041103b211 */ /* 0x010fc600030f1413 */
[----:B------:R-:W4:Y:S04]  /*168b0*/  LDL R19, [R1+0x1a8] ;  /* 0x0001a80001137983 */ /* 0x000f280000100800 */
[----:B------:R-:W3:Y:S04]  /*168c0*/  LDL R17, [R1+0x1a4] ;  /* 0x0001a40001117983 */ /* 0x000ee80000100800 */
[----:B------:R5:W-:Y:S01]  /*168d0*/  @!P3 ST.E.64 [R2.64], R42 ;  /* 0x0000002a0200b985 */ /* 0x000be2000c101b06 */
[----:B-1----:R-:W-:-:S04]  /*168e0*/  @!P2 LEA R8, P3, R15, R0, 0x2 ;  /* 0x000000000f08a211 */ /* 0x002fc800078610ff */
[----:B-----5:R-:W-:Y:S02]  /*168f0*/  @!P2 LEA.HI.X R9, R15, R4, R20, 0x2, P3 ;  /* 0x000000040f09a211 */ /* 0x020fe400018f1414 */
[----:B------:R-:W5:Y:S01]  /*16900*/  LDL R15, [R1+0x1a0] ;  /* 0x0001a000010f7983 */ /* 0x000f620000100800 */
[----:B------:R-:W-:Y:S02]  /*16910*/  @!P1 LEA R6, P6, R16, R0, 0x2 ;  /* 0x0000000010069211 */ /* 0x000fe400078c10ff */
[----:B------:R-:W-:Y:S01]  /*16920*/  ISETP.GE.AND P0, PT, R10, c[0x0][0x3c8], PT ;  /* 0x0000f2000a007a0c */ /* 0x000fe20003f06270 */
[----:B------:R-:W5:Y:S01]  /*16930*/  LDL R20, [R1+0x118] ;  /* 0x0001180001147983 */ /* 0x000f620000100800 */
[----:B------:R-:W-:-:S09]  /*16940*/  ISETP.GE.AND P4, PT, R11, c[0x0][0x3c8], PT ;  /* 0x0000f2000b007a0c */ /* 0x000fd20003f86270 */
[----:B------:R-:W-:-:S04]  /*16950*/  P2R R2, PR, RZ, 0x40 ;  /* 0x00000040ff027803 */ /* 0x000fc80000000000 */
[----:B------:R-:W-:Y:S02]  /*16960*/  ISETP.NE.AND P3, PT, R2, RZ, PT ;  /* 0x000000ff0200720c */ /* 0x000fe40003f65270 */
[----:B------:R-:W-:Y:S02]  /*16970*/  @!P0 LEA R2, P6, R10, R0, 0x2 ;  /* 0x000000000a028211 */ /* 0x000fe400078c10ff */
[-C--:B------:R-:W-:Y:S01]  /*16980*/  @!P1 LEA.HI.X R7, R16, R4.reuse, R18, 0x2, P3 ;  /* 0x0000000410079211 */ /* 0x080fe200018f1412 */
[----:B------:R-:W-:Y:S01]  /*16990*/  @!P2 ST.E.64 [R8.64], R156 ;  /* 0x0000009c0800a985 */ /* 0x000fe2000c101b06 */
[----:B------:R-:W-:Y:S02]  /*169a0*/  ISETP.GE.AND P5, PT, R12, c[0x0][0x3c8], PT ;  /* 0x0000f2000c007a0c */ /* 0x000fe40003fa6270 */
[----:B------:R-:W-:Y:S01]  /*169b0*/  @!P0 LEA.HI.X R3, R10, R4, R14, 0x2, P6 ;  /* 0x000000040a038211 */ /* 0x000fe200030f140e */
[----:B------:R1:W-:Y:S04]  /*169c0*/  @!P1 ST.E.64 [R6.64], R62 ;  /* 0x0000003e06009985 */ /* 0x0003e8000c101b06 */
[----:B------:R-:W5:Y:S04]  /*169d0*/  LDL R10, [R1+0x114] ;  /* 0x00011400010a7983 */ /* 0x000f680000100800 */
[----:B------:R-:W5:Y:S04]  /*169e0*/  LDL R18, [R1+0x110] ;  /* 0x0001100001127983 */ /* 0x000f680000100800 */
[----:B------:R1:W-:Y:S01]  /*169f0*/  @!P0 ST.E.64 [R2.64], R50 ;  /* 0x0000003202008985 */ /* 0x0003e2000c101b06 */
[----:B------:R-:W-:-:S03]  /*16a00*/  ISETP.GE.AND P3, PT, R13, c[0x0][0x3c8], PT ;  /* 0x0000f2000d007a0c */ /* 0x000fc60003f66270 */
[----:B------:R-:W5:Y:S04]  /*16a10*/  LDL R16, [R1+0x10c] ;  /* 0x00010c0001107983 */ /* 0x000f680000100800 */
[----:B------:R-:W5:Y:S01]  /*16a20*/  LDL R14, [R1+0x108] ;  /* 0x00010800010e7983 */ /* 0x000f620000100800 */
[-C--:B-1----:R-:W-:Y:S02]  /*16a30*/  @!P4 LEA R6, P6, R11, R0.reuse, 0x2 ;  /* 0x000000000b06c211 */ /* 0x082fe400078c10ff */
[----:B------:R-:W-:-:S11]  /*16a40*/  @!P5 LEA R8, P0, R12, R0, 0x2 ;  /* 0x000000000c08d211 */ /* 0x000fd600078010ff */
[----:B------:R-:W-:Y:S02]  /*16a50*/  P2R R2, PR, RZ, 0x40 ;  /* 0x00000040ff027803 */ /* 0x000fe40000000000 */
[----:B--2---:R-:W-:Y:S02]  /*16a60*/  ISETP.GE.AND P2, PT, R5, c[0x0][0x3c8], PT ;  /* 0x0000f20005007a0c */ /* 0x004fe40003f46270 */
[-C--:B----4-:R-:W-:Y:S02]  /*16a70*/  @!P5 LEA.HI.X R9, R12, R4.reuse, R19, 0x2, P0 ;  /* 0x000000040c09d211 */ /* 0x090fe400000f1413 */
[----:B------:R-:W-:Y:S01]  /*16a80*/  ISETP.NE.AND P0, PT, R2, RZ, PT ;  /* 0x000000ff0200720c */ /* 0x000fe20003f05270 */
[----:B------:R-:W2:Y:S03]  /*16a90*/  LDL R12, [R1+0x104] ;  /* 0x00010400010c7983 */ /* 0x000ea60000100800 */
[----:B---3--:R-:W-:Y:S01]  /*16aa0*/  @!P4 LEA.HI.X R7, R11, R4, R17, 0x2, P0 ;  /* 0x000000040b07c211 */ /* 0x008fe200000f1411 */
[----:B------:R-:W3:Y:S04]  /*16ab0*/  LDL R19, [R1+0x188] ;  /* 0x0001880001137983 */ /* 0x000ee80000100800 */
[----:B------:R-:W4:Y:S01]  /*16ac0*/  LDL R11, [R1+0x18c] ;  /* 0x00018c00010b7983 */ /* 0x000f220000100800 */
[----:B------:R-:W-:-:S03]  /*16ad0*/  @!P3 LEA R2, P6, R13, R0, 0x2 ;  /* 0x000000000d02b211 */ /* 0x000fc600078c10ff */
[----:B------:R-:W2:Y:S04]  /*16ae0*/  LDL R17, [R1+0x184] ;  /* 0x0001840001117983 */ /* 0x000ea80000100800 */
[----:B------:R1:W-:Y:S04]  /*16af0*/  @!P5 ST.E.64 [R8.64], R158 ;  /* 0x0000009e0800d985 */ /* 0x0003e8000c101b06 */
[----:B------:R1:W-:Y:S01]  /*16b00*/  @!P4 ST.E.64 [R6.64], R74 ;  /* 0x0000004a0600c985 */ /* 0x0003e2000c101b06 */
[----:B-----5:R-:W-:-:S03]  /*16b10*/  @!P3 LEA.HI.X R3, R13, R4, R15, 0x2, P6 ;  /* 0x000000040d03b211 */ /* 0x020fc600030f140f */
[----:B------:R-:W5:Y:S04]  /*16b20*/  LDL R15, [R1+0x180] ;  /* 0x00018000010f7983 */ /* 0x000f680000100800 */
[----:B------:R-:W5:Y:S04]  /*16b30*/  LDL R13, [R1+0x17c] ;  /* 0x00017c00010d7983 */ /* 0x000f680000100800 */
[----:B------:R1:W-:Y:S02]  /*16b40*/  @!P3 ST.E.64 [R2.64], R58 ;  /* 0x0000003a0200b985 */ /* 0x0003e4000c101b06 */
[----:B-1----:R-:W-:-:S04]  /*16b50*/  @!P2 LEA R8, P3, R5, R0, 0x2 ;  /* 0x000000000508a211 */ /* 0x002fc800078610ff */
[----:B------:R-:W-:Y:S02]  /*16b60*/  @!P2 LEA.HI.X R9, R5, R4, R26, 0x2, P3 ;  /* 0x000000040509a211 */ /* 0x000fe400018f141a */
[----:B------:R-:W5:Y:S01]  /*16b70*/  LDL R5, [R1+0x100] ;  /* 0x0001000001057983 */ /* 0x000f620000100800 */
[----:B------:R-:W-:Y:S02]  /*16b80*/  ISETP.GE.AND P1, PT, R24, c[0x0][0x3c8], PT ;  /* 0x0000f20018007a0c */ /* 0x000fe40003f26270 */
[----:B------:R-:W-:-:S11]  /*16b90*/  ISETP.GE.AND P0, PT, R22, c[0x0][0x3c8], PT ;  /* 0x0000f20016007a0c */ /* 0x000fd60003f06270 */
[-C--:B------:R-:W-:Y:S02]  /*16ba0*/  @!P1 LEA R6, P4, R24, R0.reuse, 0x2 ;  /* 0x0000000018069211 */ /* 0x080fe400078810ff */
[----:B------:R-:W-:Y:S02]  /*16bb0*/  ISETP.GE.AND P5, PT, R20, c[0x0][0x3c8], PT ;  /* 0x0000f20014007a0c */ /* 0x000fe40003fa6270 */
[----:B------:R-:W-:-:S09]  /*16bc0*/  @!P0 LEA R2, P6, R22, R0, 0x2 ;  /* 0x0000000016028211 */ /* 0x000fd200078c10ff */
[----:B------:R-:W-:-:S04]  /*16bd0*/  P2R R3, PR, RZ, 0x10 ;  /* 0x00000010ff037803 */ /* 0x000fc80000000000 */
[----:B------:R-:W-:Y:S02]  /*16be0*/  ISETP.NE.AND P3, PT, R3, RZ, PT ;  /* 0x000000ff0300720c */ /* 0x000fe40003f65270 */
[----:B------:R-:W-:Y:S02]  /*16bf0*/  ISETP.GE.AND P4, PT, R10, c[0x0][0x3c8], PT ;  /* 0x0000f2000a007a0c */ /* 0x000fe40003f86270 */
[-C--:B------:R-:W-:Y:S02]  /*16c00*/  @!P1 LEA.HI.X R7, R24, R4.reuse, R25, 0x2, P3 ;  /* 0x0000000418079211 */ /* 0x080fe400018f1419 */
[----:B------:R-:W-:Y:S01]  /*16c10*/  @!P0 LEA.HI.X R3, R22, R4, R23, 0x2, P6 ;  /* 0x0000000416038211 */ /* 0x000fe200030f1417 */
[----:B------:R-:W-:Y:S01]  /*16c20*/  @!P2 ST.E.64 [R8.64], R160 ;  /* 0x000000a00800a985 */ /* 0x000fe2000c101b06 */
[----:B------:R-:W-:-:S03]  /*16c30*/  ISETP.GE.AND P3, PT, R18, c[0x0][0x3c8], PT ;  /* 0x0000f20012007a0c */ /* 0x000fc60003f66270 */
[----:B------:R1:W-:Y:S04]  /*16c40*/  @!P1 ST.E.64 [R6.64], R82 ;  /* 0x0000005206009985 */ /* 0x0003e8000c101b06 */
[----:B------:R1:W-:Y:S01]  /*16c50*/  @!P0 ST.E.64 [R2.64], R66 ;  /* 0x0000004202008985 */ /* 0x0003e2000c101b06 */
[----:B------:R-:W-:Y:S02]  /*16c60*/  ISETP.GE.AND P2, PT, R16, c[0x0][0x3c8], PT ;  /* 0x0000f20010007a0c */ /* 0x000fe40003f46270 */
[----:B------:R-:W-:Y:S02]  /*16c70*/  ISETP.GE.AND P1, PT, R14, c[0x0][0x3c8], PT ;  /* 0x0000f2000e007a0c */ /* 0x000fe40003f26270 */
[----:B-1----:R-:W-:-:S04]  /*16c80*/  @!P5 LEA R6, P0, R20, R0, 0x2 ;  /* 0x000000001406d211 */ /* 0x002fc800078010ff */
[----:B------:R-:W-:Y:S02]  /*16c90*/  @!P5 LEA.HI.X R7, R20, R4, R21, 0x2, P0 ;  /* 0x000000041407d211 */ /* 0x000fe400000f1415 */
[----:B------:R-:W-:-:S03]  /*16ca0*/  @!P4 LEA R2, P6, R10, R0, 0x2 ;  /* 0x000000000a02c211 */ /* 0x000fc600078c10ff */
[----:B------:R-:W-:Y:S01]  /*16cb0*/  @!P5 ST.E.64 [R6.64], R86 ;  /* 0x000000560600d985 */ /* 0x000fe2000c101b06 */
[----:B----4-:R-:W-:Y:S02]  /*16cc0*/  @!P4 LEA.HI.X R3, R10, R4, R11, 0x2, P6 ;  /* 0x000000040a03c211 */ /* 0x010fe400030f140b */
[-C--:B------:R-:W-:Y:S02]  /*16cd0*/  @!P3 LEA R10, P5, R18, R0.reuse, 0x2 ;  /* 0x00000000120ab211 */ /* 0x080fe400078a10ff */
[----:B--2---:R-:W-:Y:S01]  /*16ce0*/  ISETP.GE.AND P0, PT, R12, c[0x0][0x3c8], PT ;  /* 0x0000f2000c007a0c */ /* 0x004fe20003f06270 */
[----:B------:R1:W-:Y:S01]  /*16cf0*/  @!P4 ST.E.64 [R2.64], R90 ;  /* 0x0000005a0200c985 */ /* 0x0003e2000c101b06 */
[----:B------:R-:W-:-:S04]  /*16d00*/  @!P2 LEA R8, P6, R16, R0, 0x2 ;  /* 0x000000001008a211 */ /* 0x000fc800078c10ff */
[----:B------:R-:W-:-:S05]  /*16d10*/  @!P2 LEA.HI.X R9, R16, R4, R17, 0x2, P6 ;  /* 0x000000041009a211 */ /* 0x000fca00030f1411 */
[----:B-1----:R-:W-:-:S04]  /*16d20*/  P2R R2, PR, RZ, 0x20 ;  /* 0x00000020ff027803 */ /* 0x002fc80000000000 */
[----:B------:R-:W-:Y:S02]  /*16d30*/  ISETP.NE.AND P4, PT, R2, RZ, PT ;  /* 0x000000ff0200720c */ /* 0x000fe40003f85270 */
[----:B------:R-:W-:Y:S02]  /*16d40*/  @!P1 LEA R6, P5, R14, R0, 0x2 ;  /* 0x000000000e069211 */ /* 0x000fe400078a10ff */
[----:B---3--:R-:W-:Y:S02]  /*16d50*/  @!P3 LEA.HI.X R11, R18, R4, R19, 0x2, P4 ;  /* 0x00000004120bb211 */ /* 0x008fe400020f1413 */
[----:B------:R-:W-:Y:S02]  /*16d60*/  @!P0 LEA R2, P4, R12, R0, 0x2 ;  /* 0x000000000c028211 */ /* 0x000fe400078810ff */
[-C--:B-----5:R-:W-:Y:S02]  /*16d70*/  @!P1 LEA.HI.X R7, R14, R4.reuse, R15, 0x2, P5 ;  /* 0x000000040e079211 */ /* 0x0a0fe400028f140f */
[----:B------:R-:W-:Y:S01]  /*16d80*/  @!P0 LEA.HI.X R3, R12, R4, R13, 0x2, P4 ;  /* 0x000000040c038211 */ /* 0x000fe200020f140d */
[----:B------:R1:W-:Y:S04]  /*16d90*/  @!P3 ST.E.64 [R10.64], R102 ;  /* 0x000000660a00b985 */ /* 0x0003e8000c101b06 */
[----:B------:R1:W-:Y:S04]  /*16da0*/  @!P2 ST.E.64 [R8.64], R98 ;  /* 0x000000620800a985 */ /* 0x0003e8000c101b06 */
[----:B------:R1:W-:Y:S04]  /*16db0*/  @!P1 ST.E.64 [R6.64], R94 ;  /* 0x0000005e06009985 */ /* 0x0003e8000c101b06 */
        /* <DEDUP_REMOVED lines=8> */
.L_x_575:
[----:B------:R-:W3:Y:S04]  /*16e40*/  LDL.LU R0, [R1+0xe0] ;  /* 0x0000e00001007983 */ /* 0x000ee80000300800 */
[----:B--2---:R-:W2:Y:S01]  /*16e50*/  LDL R7, [R1+0xbc] ;  /* 0x0000bc0001077983 */ /* 0x004ea20000100800 */
[----:B------:R-:W-:Y:S01]  /*16e60*/  ISETP.NE.U32.AND P0, PT, RZ, c[0x0][0x508], PT ;  /* 0x00014200ff007a0c */ /* 0x000fe20003f05070 */
[----:B------:R-:W-:Y:S01]  /*16e70*/  IMAD.MOV.U32 R4, RZ, RZ, 0x4 ;  /* 0x00000004ff047424 */ /* 0x000fe200078e00ff */
[----:B------:R-:W-:Y:S01]  /*16e80*/  ISETP.NE.U32.AND P2, PT, RZ, c[0x0][0x500], PT ;  /* 0x00014000ff007a0c */ /* 0x000fe20003f45070 */
[----:B------:R-:W-:Y:S01]  /*16e90*/  IMAD.MOV.U32 R20, RZ, RZ, c[0x0][0x388] ;  /* 0x0000e200ff147624 */ /* 0x000fe200078e00ff */
[----:B------:R-:W-:Y:S01]  /*16ea0*/  ISETP.NE.AND.EX P0, PT, RZ, c[0x0][0x50c], PT, P0 ;  /* 0x00014300ff007a0c */ /* 0x000fe20003f05300 */
[----:B------:R-:W-:Y:S01]  /*16eb0*/  IMAD.MOV.U32 R6, RZ, RZ, RZ ;  /* 0x000000ffff067224 */ /* 0x000fe200078e00ff */
[----:B------:R-:W-:Y:S01]  /*16ec0*/  ISETP.NE.AND.EX P2, PT, RZ, c[0x0][0x504], PT, P2 ;  /* 0x00014100ff007a0c */ /* 0x000fe20003f45320 */
[----:B--2---:R-:W-:-:S10]  /*16ed0*/  IMAD.WIDE R2, R7, R4, c[0x0][0x500] ;  /* 0x0001400007027625 */ /* 0x004fd400078e0204 */
[----:B------:R-:W-:Y:S02]  /*16ee0*/  @P0 IMAD.WIDE R4, R7, R4, c[0x0][0x508] ;  /* 0x0001420007040625 */ /* 0x000fe400078e0204 */
[----:B------:R2:W5:Y:S04]  /*16ef0*/  @P2 LDG.E R6, [R2.64] ;  /* 0x0000000602062981 */ /* 0x000568000c1e1900 */
[----:B------:R2:W5:Y:S01]  /*16f00*/  @P0 LDG.E R20, [R4.64] ;  /* 0x0000000604140981 */ /* 0x000562000c1e1900 */
[----:B---3--:R-:W-:-:S04]  /*16f10*/  ISETP.NE.AND P1, PT, R0, RZ, PT ;  /* 0x000000ff0000720c */ /* 0x008fc80003f25270 */
[----:B-1----:R-:W-:Y:S01]  /*16f20*/  SEL R19, R0, c[0x0][0x3d4], P1 ;  /* 0x0000f50000137a07 */ /* 0x002fe20000800000 */
[----:B------:R-:W-:Y:S05]  /*16f30*/  @P0 BRA `(.L_x_596) ;  /* 0x0000004000000947 */ /* 0x000fea0003800000 */
[----:B------:R-:W-:Y:S05]  /*16f40*/  @!P2 BRA `(.L_x_596) ;  /* 0x000000300000a947 */ /* 0x000fea0003800000 */
[----:B------:R1:W3:Y:S04]  /*16f50*/  LDG.E R0, [R2.64] ;  /* 0x0000000602007981 */ /* 0x0002e8000c1e1900 */
[----:B-12---:R-:W3:Y:S02]  /*16f60*/  LDG.E R2, [R2.64+0x4] ;  /* 0x0000040602027981 */ /* 0x006ee4000c1e1900 */
[----:B---3-5:R-:W-:Y:S02]  /*16f70*/  IADD3 R20, -R0, R2, RZ ;  /* 0x0000000200147210 */ /* 0x028fe40007ffe1ff */
.L_x_596:
[----:B--2---:R-:W2:Y:S01]  /*16f80*/  LDL.LU R2, [R1+0xb8] ;  /* 0x0000b80001027983 */ /* 0x004ea20000300800 */
[----:B------:R-:W-:Y:S01]  /*16f90*/  SHF.R.S32.HI R0, RZ, 0x1f, R7 ;  /* 0x0000001fff007819 */ /* 0x000fe20000011407 */
[----:B------:R-:W-:Y:S01]  /*16fa0*/  BSSY B0, `(.L_x_597) ;  /* 0x0000039000007945 */ /* 0x000fe20003800000 */
[----:B-----5:R-:W-:Y:S01]  /*16fb0*/  SHF.R.S32.HI R18, RZ, 0x1f, R6 ;  /* 0x0000001fff127819 */ /* 0x020fe20000011406 */
[----:B------:R-:W1:Y:S01]  /*16fc0*/  S2R R3, SR_TID.X ;  /* 0x0000000000037919 */ /* 0x000e620000002100 */
[----:B------:R-:W-:-:S02]  /*16fd0*/  SEL R16, R7, RZ, !P2 ;  /* 0x000000ff07107207 */ /* 0x000fc40005000000 */
[----:B------:R-:W-:Y:S02]  /*16fe0*/  SEL R21, R0, RZ, !P2 ;  /* 0x000000ff00157207 */ /* 0x000fe40005000000 */
[----:B-1----:R-:W-:Y:S02]  /*16ff0*/  ISETP.GT.AND P0, PT, R3, 0x7f, PT ;  /* 0x0000007f0300780c */ /* 0x002fe40003f04270 */
[----:B--2---:R-:W-:-:S11]  /*17000*/  LOP3.LUT R15, R2, 0xffff, RZ, 0xc0, !PT ;  /* 0x0000ffff020f7812 */ /* 0x004fd600078ec0ff */
[----:B------:R-:W-:Y:S05]  /*17010*/  @P0 BRA `(.L_x_598) ;  /* 0x0000031000000947 */ /* 0x000fea0003800000 */
[----:B------:R-:W2:Y:S01]  /*17020*/  LDL R2, [R1+0xac] ;  /* 0x0000ac0001027983 */ /* 0x000ea20000100800 */
[----:B------:R-:W-:Y:S01]  /*17030*/  IMAD R0, R20, c[0x0][0x4e8], RZ ;  /* 0x00013a0014007a24 */ /* 0x000fe200078e02ff */
[----:B--2---:R-:W-:-:S04]  /*17040*/  IADD3 R14, R2, R3, RZ ;  /* 0x00000003020e7210 */ /* 0x004fc80007ffe0ff */
        /* <DEDUP_REMOVED lines=23> */
[----:B------:R-:W-:Y:S01]  /*171c0*/  IMAD.MOV R2, RZ, RZ, -R0 ;  /* 0x000000ffff027224 */ /* 0x000fe200078e0a00 */
[----:B------:R-:W-:Y:S02]  /*171d0*/  IADD3.X R9, R3, R9, R18, P1, P0 ;  /* 0x0000000903097210 */ /* 0x000fe40000fe0412 */
[----:B------:R-:W-:Y:S01]  /*171e0*/  SHF.R.S32.HI R3, RZ, 0x1f, R0 ;  /* 0x0000001fff037819 */ /* 0x000fe20000011400 */
[----:B------:R-:W-:Y:S01]  /*171f0*/  IMAD R2, R2, c[0x0][0x4e8], R14 ;  /* 0x00013a0002027a24 */ /* 0x000fe200078e020e */
[----:B--2---:R-:W-:-:S05]  /*17200*/  SEL R7, R22, RZ, P2 ;  /* 0x000000ff16077207 */ /* 0x004fca0001000000 */
[-C--:B-----5:R-:W-:Y:S02]  /*17210*/  IMAD R8, R13, R7.reuse, RZ ;  /* 0x000000070d087224 */ /* 0x0a0fe400078e02ff */
[----:B------:R-:W-:Y:S01]  /*17220*/  IMAD.WIDE.U32 R4, R12, R7, RZ ;  /* 0x000000070c047225 */ /* 0x000fe200078e00ff */
[----:B------:R-:W-:-:S04]  /*17230*/  SHF.R.S32.HI R7, RZ, 0x1f, R2 ;  /* 0x0000001fff077819 */ /* 0x000fc80000011402 */
[----:B------:R-:W-:Y:S01]  /*17240*/  IADD3 R5, R5, R8, RZ ;  /* 0x0000000805057210 */ /* 0x000fe20007ffe0ff */
[----:B------:R-:W-:Y:S01]  /*17250*/  IMAD.MOV.U32 R8, RZ, RZ, c[0x0][0x4a8] ;  /* 0x00012a00ff087624 */ /* 0x000fe200078e00ff */
[----:B------:R-:W-:Y:S01]  /*17260*/  IADD3 R4, P1, P0, R0, R17, R4 ;  /* 0x0000001100047210 */ /* 0x000fe2000783e004 */
[----:B------:R-:W-:-:S03]  /*17270*/  IMAD R0, R11, R2, RZ ;  /* 0x000000020b007224 */ /* 0x000fc600078e02ff */
[----:B------:R-:W-:Y:S01]  /*17280*/  IADD3.X R5, R3, R9, R5, P1, P0 ;  /* 0x0000000903057210 */ /* 0x000fe20000fe0405 */
[----:B------:R-:W-:-:S04]  /*17290*/  IMAD R0, R10, R7, R0 ;  /* 0x000000070a007224 */ /* 0x000fc800078e0200 */
        /* <DEDUP_REMOVED lines=9> */
.L_x_598:
[----:B------:R-:W-:Y:S05]  /*17330*/  BSYNC B0 ;  /* 0x0000000000007941 */ /* 0x000fea0003800000 */
.L_x_597:
[----:B------:R-:W-:-:S13]  /*17340*/  ISETP.GT.AND P0, PT, R19, 0x1, PT ;  /* 0x000000011300780c */ /* 0x000fda0003f04270 */
[----:B------:R-:W-:Y:S05]  /*17350*/  @P0 BRA `(.L_x_590) ;  /* 0x00000a6000000947 */ /* 0x000fea0003800000 */
[----:B-1----:R-:W2:Y:S04]  /*17360*/  LDL R5, [R1+0xac] ;  /* 0x0000ac0001057983 */ /* 0x002ea80000100800 */
[----:B------:R-:W2:Y:S01]  /*17370*/  LDL R4, [R1+0x174] ;  /* 0x0001740001047983 */ /* 0x000ea20000100800 */
[----:B------:R-:W-:Y:S01]  /*17380*/  MOV R2, c[0x0][0x4e8] ;  /* 0x00013a0000027a02 */ /* 0x000fe20000000f00 */
[----:B------:R-:W-:-:S03]  /*17390*/  IMAD R0, R18, c[0x0][0x3a0], RZ ;  /* 0x0000e80012007a24 */ /* 0x000fc600078e02ff */
[----:B------:R-:W-:Y:S01]  /*173a0*/  ISETP.NE.AND P0, PT, R2, 0x1, PT ;  /* 0x000000010200780c */ /* 0x000fe20003f05270 */
[----:B------:R-:W-:-:S04]  /*173b0*/  IMAD.WIDE.U32 R2, R6, c[0x0][0x3a0], RZ ;  /* 0x0000e80006027a25 */ /* 0x000fc800078e00ff */
[----:B------:R-:W-:-:S05]  /*173c0*/  IMAD R6, R6, c[0x0][0x3a4], R0 ;  /* 0x0000e90006067a24 */ /* 0x000fca00078e0200 */
[----:B------:R-:W-:-:S05]  /*173d0*/  IADD3 R3, R3, R6, RZ ;  /* 0x0000000603037210 */ /* 0x000fca0007ffe0ff */
[----:B------:R-:W-:-:S04]  /*173e0*/  IMAD.WIDE.U32 R2, R15, c[0x0][0x3e8], R2 ;  /* 0x0000fa000f027a25 */ /* 0x000fc800078e0002 */
[----:B------:R-:W-:-:S04]  /*173f0*/  IMAD R3, R15, c[0x0][0x3ec], R3 ;  /* 0x0000fb000f037a24 */ /* 0x000fc800078e0203 */
[----:B------:R-:W-:Y:S01]  /*17400*/  IMAD.WIDE.U32 R2, R16, c[0x0][0x3f0], R2 ;  /* 0x0000fc0010027a25 */ /* 0x000fe200078e0002 */
[----:B--2---:R-:W-:-:S03]  /*17410*/  IADD3 R4, R4, R5, RZ ;  /* 0x0000000504047210 */ /* 0x004fc60007ffe0ff */
[----:B------:R-:W-:Y:S01]  /*17420*/  IMAD R5, R21, c[0x0][0x3f0], RZ ;  /* 0x0000fc0015057a24 */ /* 0x000fe200078e02ff */
[----:B------:R-:W-:Y:S01]  /*17430*/  MOV R0, R4 ;  /* 0x0000000400007202 */ /* 0x000fe20000000f00 */
[----:B------:R-:W-:-:S04]  /*17440*/  @P0 IMAD.HI.U32 R6, R4, c[0x0][0x4ec], RZ ;  /* 0x00013b0004060a27 */ /* 0x000fc800078e00ff */
[----:B------:R-:W-:Y:S01]  /*17450*/  IMAD R7, R16, c[0x0][0x3f4], R5 ;  /* 0x0000fd0010077a24 */ /* 0x000fe200078e0205 */
[----:B------:R-:W-:-:S04]  /*17460*/  @P0 SHF.R.U32.HI R0, RZ, c[0x0][0x4f0], R6 ;  /* 0x00013c00ff000a19 */ /* 0x000fc80000011606 */
[----:B------:R-:W-:Y:S02]  /*17470*/  SHF.R.S32.HI R6, RZ, 0x1f, R0 ;  /* 0x0000001fff067819 */ /* 0x000fe40000011400 */
[----:B------:R-:W-:Y:S02]  /*17480*/  IADD3 R5, -R0, RZ, RZ ;  /* 0x000000ff00057210 */ /* 0x000fe40007ffe1ff */
[----:B------:R-:W-:Y:S01]  /*17490*/  IADD3 R3, R3, R7, RZ ;  /* 0x0000000703037210 */ /* 0x000fe20007ffe0ff */
[----:B------:R-:W-:Y:S02]  /*174a0*/  IMAD R6, R6, c[0x0][0x3e0], RZ ;  /* 0x0000f80006067a24 */ /* 0x000fe400078e02ff */
        /* <DEDUP_REMOVED lines=13> */
.L_x_683:
[----:B------:R-:W-:Y:S05]  /*17580*/  BRA.DIV ~URZ, `(.L_x_600) ;  /* 0x00003df27f007947 */ /* 0x000fea000b800000 */
[----:B------:R3:W4:Y:S02]  /*17590*/  SHFL.IDX PT, R0, R14, RZ, 0x181f ;  /* 0x00181fff0e007589 */ /* 0x00072400000e0000 */
.L_x_684:
[----:B------:R-:W5:Y:S04]  /*175a0*/  LDL.LU R3, [R1+0xac] ;  /* 0x0000ac0001037983 */ /* 0x000f680000300800 */
[----:B------:R-:W1:Y:S01]  /*175b0*/  S2R R6, SR_TID.X ;  /* 0x0000000000067919 */ /* 0x000e620000002100 */
[----:B------:R-:W-:Y:S01]  /*175c0*/  IMAD R13, R20, c[0x0][0x4e8], RZ ;  /* 0x00013a00140d7a24 */ /* 0x000fe200078e02ff */
[----:B-1----:R-:W-:-:S04]  /*175d0*/  SHF.R.S32.HI R2, RZ, 0x1f, R6 ;  /* 0x0000001fff027819 */ /* 0x002fc80000011406 */
[----:B------:R-:W-:-:S04]  /*175e0*/  LEA.HI R2, R2, R6, RZ, 0x3 ;  /* 0x0000000602027211 */ /* 0x000fc800078f18ff */
[----:B------:R-:W-:Y:S01]  /*175f0*/  SHF.R.S32.HI R2, RZ, 0x3, R2 ;  /* 0x00000003ff027819 */ /* 0x000fe20000011402 */
[----:B------:R-:W-:Y:S04]  /*17600*/  BSSY B0, `(.L_x_601) ;  /* 0x000001c000007945 */ /* 0x000fe80003800000 */
[----:B-----5:R-:W-:-:S05]  /*17610*/  IMAD.IADD R12, R2, 0x1, R3 ;  /* 0x00000001020c7824 */ /* 0x020fca00078e0203 */
[----:B------:R-:W-:-:S13]  /*17620*/  ISETP.GE.AND P0, PT, R12, R13, PT ;  /* 0x0000000d0c00720c */ /* 0x000fda0003f06270 */
[----:B------:R-:W-:Y:S05]  /*17630*/  @P0 BRA `(.L_x_602) ;  /* 0x0000018000000947 */ /* 0x000fea0003800000 */
[----:B------:R-:W5:Y:S04]  /*17640*/  LDL R2, [R1+0x3c] ;  /* 0x00003c0001027983 */ /* 0x000f680000100800 */
[----:B---3--:R-:W3:Y:S04]  /*17650*/  LDL R19, [R1+0x68] ;  /* 0x0000680001137983 */ /* 0x008ee80000100800 */
        /* <DEDUP_REMOVED lines=18> */
[----:B------:R1:W-:Y:S04]  /*17780*/  @!P3 ST.E.128 [R10.64], RZ ;  /* 0x000000ff0a00b985 */ /* 0x0003e8000c101d06 */
[----:B------:R1:W-:Y:S04]  /*17790*/  @!P2 ST.E.128 [R8.64], RZ ;  /* 0x000000ff0800a985 */ /* 0x0003e8000c101d06 */
[----:B------:R1:W-:Y:S04]  /*177a0*/  @!P1 ST.E.128 [R6.64], RZ ;  /* 0x000000ff06009985 */ /* 0x0003e8000c101d06 */
[----:B------:R1:W-:Y:S02]  /*177b0*/  @!P0 ST.E.128 [R2.64], RZ ;  /* 0x000000ff02008985 */ /* 0x0003e4000c101d06 */
.L_x_602:
[----:B------:R-:W-:Y:S05]  /*177c0*/  BSYNC B0 ;  /* 0x0000000000007941 */ /* 0x000fea0003800000 */
.L_x_601:
[----:B------:R-:W-:Y:S05]  /*177d0*/  BRA.DIV ~URZ, `(.L_x_603) ;  /* 0x00003c327f007947 */ /* 0x000fea000b800000 */
[----:B--2---:R2:W1:Y:S04]  /*177e0*/  SHFL.IDX PT, R4, R5, 0x1, 0x181f ;  /* 0x00381f0005047f89 */ /* 0x00446800000e0000 */
[----:B----4-:R2:W4:Y:S02]  /*177f0*/  SHFL.IDX PT, R0, R14, 0x1, 0x181f ;  /* 0x00381f000e007f89 */ /* 0x01052400000e0000 */
.L_x_685:
[----:B-1----:R-:W-:Y:S01]  /*17800*/  IADD3 R2, R12, 0x20, RZ ;  /* 0x000000200c027810 */ /* 0x002fe20007ffe0ff */
[----:B------:R-:W-:Y:S03]  /*17810*/  BSSY B0, `(.L_x_604) ;  /* 0x000001b000007945 */ /* 0x000fe60003800000 */
[----:B------:R-:W-:-:S13]  /*17820*/  ISETP.GE.AND P0, PT, R2, R13, PT ;  /* 0x0000000d0200720c */ /* 0x000fda0003f06270 */
        /* <DEDUP_REMOVED lines=8> */
[----:B------:R-:W4:Y:S01]  /*178b0*/  LDL R16, [R1+0x1fc] ;  /* 0x0001fc0001107983 */ /* 0x000f220000100800 */
[----:B-----5:R-:W-:-:S02]  /*178c0*/  ISETP.GE.AND P3, PT, R3, c[0x0][0x3c8], PT ;  /* 0x0000f20003007a0c */ /* 0x020fc40003f66270 */
[----:B--2---:R-:W-:Y:S02]  /*178d0*/  ISETP.GE.AND P2, PT, R19, c[0x0][0x3c8], PT ;  /* 0x0000f20013007a0c */ /* 0x004fe40003f46270 */
[----:B---3--:R-:W-:Y:S02]  /*178e0*/  ISETP.GE.AND P1, PT, R17, c[0x0][0x3c8], PT ;  /* 0x0000f20011007a0c */ /* 0x008fe40003f26270 */
[----:B----4-:R-:W-:-:S07]  /*178f0*/  ISETP.GE.AND P0, PT, R15, c[0x0][0x3c8], PT ;  /* 0x0000f2000f007a0c */ /* 0x010fce0003f06270 */
        /* <DEDUP_REMOVED lines=12> */
.L_x_605:
[----:B------:R-:W-:Y:S05]  /*179c0*/  BSYNC B0 ;  /* 0x0000000000007941 */ /* 0x000fea0003800000 */
.L_x_604:
[----:B------:R-:W-:Y:S05]  /*179d0*/  BRA.DIV ~URZ, `(.L_x_606) ;  /* 0x00003b427f007947 */ /* 0x000fea000b800000 */
[----:B------:R1:W2:Y:S02]  /*179e0*/  SHFL.IDX PT, R4, R5, 0x2, 0x181f ;  /* 0x00581f0005047f89 */ /* 0x0002a400000e0000 */
.L_x_686:
[----:B------:R-:W-:Y:S05]  /*179f0*/  BRA.DIV ~URZ, `(.L_x_607) ;  /* 0x00003bb27f007947 */ /* 0x000fea000b800000 */
[----:B----4-:R4:W1:Y:S02]  /*17a00*/  SHFL.IDX PT, R0, R14, 0x2, 0x181f ;  /* 0x00581f000e007f89 */ /* 0x01086400000e0000 */
.L_x_687:
[----:B-1----:R-:W-:Y:S01]  /*17a10*/  IADD3 R2, R12, 0x40, RZ ;  /* 0x000000400c027810 */ /* 0x002fe20007ffe0ff */
[----:B------:R-:W-:Y:S03]  /*17a20*/  BSSY B0, `(.L_x_608) ;  /* 0x000001b000007945 */ /* 0x000fe60003800000 */
        /* <DEDUP_REMOVED lines=26> */
.L_x_609:
[----:B------:R-:W-:Y:S05]  /*17bd0*/  BSYNC B0 ;  /* 0x0000000000007941 */ /* 0x000fea0003800000 */
.L_x_608:
[----:B------:R-:W-:Y:S05]  /*17be0*/  BRA.DIV ~URZ, `(.L_x_610) ;  /* 0x00003a527f007947 */ /* 0x000fea000b800000 */
[----:B--2---:R2:W1:Y:S04]  /*17bf0*/  SHFL.IDX PT, R4, R5, 0x3, 0x181f ;  /* 0x00781f0005047f89 */ /* 0x00446800000e0000 */
[----:B------:R2:W3:Y:S02]  /*17c00*/  SHFL.IDX PT, R0, R14, 0x3, 0x181f ;  /* 0x00781f000e007f89 */ /* 0x0004e400000e0000 */
.L_x_688:
[----:B-1----:R-:W-:-:S04]  /*17c10*/  IADD3 R2, R12, 0x60, RZ ;  /* 0x000000600c027810 */ /* 0x002fc80007ffe0ff */
        /* <DEDUP_REMOVED lines=26> */
.L_x_590:
[----:B------:R-:W-:Y:S05]  /*17dc0*/  BSYNC B1 ;  /* 0x0000000000017941 */ /* 0x000fea0003800000 */
.L_x_574:
[----:B-1-34-:R-:W3:Y:S02]  /*17dd0*/  LDL R0, [R1+0x1f4] ;  /* 0x0001f40001007983 */ /* 0x01aee40000100800 */
[----:B---3--:R-:W-:-:S13]  /*17de0*/  ISETP.NE.AND P0, PT, R0, RZ, PT ;  /* 0x000000ff0000720c */ /* 0x008fda0003f05270 */
[----:B------:R-:W-:Y:S01]  /*17df0*/  @P0 WARPSYNC 0xffffffff ;  /* 0xffffffff00000948 */ /* 0x000fe20003800000 */
[----:B------:R-:W-:Y:S06]  /*17e00*/  @P0 BAR.SYNC.DEFER_BLOCKING 0x5, 0x100 ;  /* 0x0144000000000b1d */ /* 0x000fec0000010000 */
[----:B--2---:R-:W1:Y:S04]  /*17e10*/  @P0 LDS.128 R4, [0x1a080] ;  /* 0x01a08000ff040984 */ /* 0x004e680000000c00 */
        /* <DEDUP_REMOVED lines=10> */
.L_x_689:
[----:B------:R-:W-:Y:S05]  /*17ec0*/  BRA.DIV ~URZ, `(.L_x_613) ;  /* 0x000039127f007947 */ /* 0x000fea000b800000 */
[----:B------:R3:W4:Y:S02]  /*17ed0*/  SHFL.IDX PT, R8, R106, 0x1, 0x1f ;  /* 0x00201f006a087f89 */ /* 0x00072400000e0000 */
.L_x_690:
        /* <DEDUP_REMOVED lines=19> */
.L_x_691:
        /* <DEDUP_REMOVED lines=16> */
.L_x_692:
[----:B---3--:R-:W-:Y:S01]  /*18110*/  IMAD R0, R0, c[0x0][0x538], RZ ;  /* 0x00014e0000007a24 */ /* 0x008fe200078e02ff */
[----:B------:R-:W-:Y:S04]  /*18120*/  BSSY B1, `(.L_x_616) ;  /* 0x00000cf000017945 */ /* 0x000fe80003800000 */
[----:B----4-:R-:W-:-:S04]  /*18130*/  IADD3 R8, R0, R8, RZ ;  /* 0x0000000800087210 */ /* 0x010fc80007ffe0ff */
[----:B--2---:R-:W-:-:S13]  /*18140*/  ISETP.GT.AND P0, PT, R8, R9, PT ;  /* 0x000000090800720c */ /* 0x004fda0003f04270 */
[----:B------:R-:W-:Y:S05]  /*18150*/  @P0 BRA `(.L_x_617) ;  /* 0x0000025000000947 */ /* 0x000fea0003800000 */
.L_x_621:
        /* <DEDUP_REMOVED lines=17> */
.L_x_693:
        /* <DEDUP_REMOVED lines=16> */
.L_x_694:
[----:B--2---:R-:W-:-:S05]  /*18370*/  IMAD R0, R0, c[0x0][0x538], RZ ;  /* 0x00014e0000007a24 */ /* 0x004fca00078e02ff */
[----:B------:R-:W-:-:S04]  /*18380*/  IADD3 R8, R0, R8, RZ ;  /* 0x0000000800087210 */ /* 0x000fc80007ffe0ff */
[----:B------:R-:W-:-:S13]  /*18390*/  ISETP.GT.AND P0, PT, R8, R9, PT ;  /* 0x000000090800720c */ /* 0x000fda0003f04270 */
[----:B-1----:R-:W-:Y:S05]  /*183a0*/  @!P0 BRA `(.L_x_621) ;  /* 0xfffffdb000008947 */ /* 0x002fea000383ffff */
.L_x_617:
[----:B------:R-:W-:-:S05]  /*183b0*/  IADD3 R8, -R0, R8, RZ ;  /* 0x0000000800087210 */ /* 0x000fca0007ffe1ff */
[----:B------:R-:W-:-:S05]  /*183c0*/  IMAD R0, R4, c[0x0][0x538], R8 ;  /* 0x00014e0004007a24 */ /* 0x000fca00078e0208 */
[----:B------:R-:W-:Y:S01]  /*183d0*/  ISETP.GT.AND P0, PT, R0, R9, PT ;  /* 0x000000090000720c */ /* 0x000fe20003f04270 */
[----:B------:R-:W-:-:S12]  /*183e0*/  BRA.DIV ~URZ, `(.L_x_622) ;  /* 0x000038b27f007947 */ /* 0x000fd8000b800000 */
[----:B------:R-:W-:-:S03]  /*183f0*/  VOTE.ANY R5, PT, !P0 ;  /* 0x0000000000057806 */ /* 0x000fc600040e0100 */
.L_x_695:
[----:B------:R-:W2:Y:S01]  /*18400*/  LDL.LU R2, [R1+0xbc] ;  /* 0x0000bc0001027983 */ /* 0x000ea20000300800 */
[----:B------:R-:W2:Y:S02]  /*18410*/  POPC R0, R5 ;  /* 0x0000000500007309 */ /* 0x000ea40000000000 */
[----:B--2---:R-:W-:-:S05]  /*18420*/  IADD3 R2, R0, R2, RZ ;  /* 0x0000000200027210 */ /* 0x004fca0007ffe0ff */
[----:B------:R2:W-:Y:S01]  /*18430*/  STL [R1+0xbc], R2 ;  /* 0x0000bc0201007387 */ /* 0x0005e20000100800 */
[----:B------:R-:W-:Y:S05]  /*18440*/  BRA.DIV ~URZ, `(.L_x_623) ;  /* 0x000038a27f007947 */ /* 0x000fea000b800000 */
[----:B------:R3:W4:Y:S04]  /*18450*/  SHFL.IDX PT, R10, R6, R0, 0x1f ;  /* 0x00001f00060a7589 */ /* 0x00072800000e0000 */
[----:B------:R3:W1:Y:S02]  /*18460*/  SHFL.IDX PT, R7, R7, R0, 0x1f ;  /* 0x00001f0007077589 */ /* 0x00066400000e0000 */
.L_x_696:
[----:B------:R-:W-:Y:S01]  /*18470*/  ISETP.NE.AND P0, PT, R5, RZ, PT ;  /* 0x000000ff0500720c */ /* 0x000fe20003f05270 */
[----:B------:R-:W-:-:S12]  /*18480*/  BSSY B0, `(.L_x_624) ;  /* 0x0000005000007945 */ /* 0x000fd80003800000 */
[----:B------:R-:W-:Y:S05]  /*18490*/  @!P0 BRA `(.L_x_625) ;  /* 0x0000003000008947 */ /* 0x000fea0003800000 */
[----:B---3--:R-:W-:Y:S01]  /*184a0*/  IADD3 R0, R0, -0x1, RZ ;  /* 0xffffffff00007810 */ /* 0x008fe20007ffe0ff */
[----:B------:R-:W-:Y:S05]  /*184b0*/  BRA.DIV ~URZ, `(.L_x_626) ;  /* 0x000039427f007947 */ /* 0x000fea000b800000 */
[----:B------:R3:W2:Y:S02]  /*184c0*/  SHFL.IDX PT, R11, R4, R0, 0x1f ;  /* 0x00001f00040b7589 */ /* 0x0006a400000e0000 */
.L_x_625:
[----:B------:R-:W-:Y:S05]  /*184d0*/  BSYNC B0 ;  /* 0x0000000000007941 */ /* 0x000fea0003800000 */
.L_x_624:
[----:B--23--:R-:W-:Y:S01]  /*184e0*/  IMAD R0, R11, c[0x0][0x538], R8 ;  /* 0x00014e000b007a24 */ /* 0x00cfe200078e0208 */
[----:B-1----:R-:W-:Y:S01]  /*184f0*/  ISETP.NE.AND P0, PT, R7, 0x1, PT ;  /* 0x000000010700780c */ /* 0x002fe20003f05270 */
[----:B------:R-:W-:Y:S03]  /*18500*/  BSSY B0, `(.L_x_627) ;  /* 0x0000087000007945 */ /* 0x000fe60003800000 */
[----:B------:R1:W-:Y:S01]  /*18510*/  STL [R1+0xb0], R0 ;  /* 0x0000b00001007387 */ /* 0x0003e20000100800 */
[----:B------:R-:W-:-:S08]  /*18520*/  IADD3 R8, -R0, R9, RZ ;  /* 0x0000000900087210 */ /* 0x000fd00007ffe1ff */
[----:B------:R-:W-:Y:S05]  /*18530*/  @!P0 BRA `(.L_x_628) ;  /* 0x000003e000008947 */ /* 0x000fea0003800000 */
[-C--:B----4-:R-:W-:Y:S02]  /*18540*/  IABS R2, R10.reuse ;  /* 0x0000000a00027213 */ /* 0x090fe40000000000 */
[----:B------:R-:W-:Y:S02]  /*18550*/  IABS R9, R10 ;  /* 0x0000000a00097213 */ /* 0x000fe40000000000 */
[----:B-1----:R-:W1:Y:S08]  /*18560*/  I2F.RP R0, R2 ;  /* 0x0000000200007306 */ /* 0x002e700000209400 */
[----:B-1----:R-:W1:Y:S02]  /*18570*/  MUFU.RCP R0, R0 ;  /* 0x0000000000007308 */ /* 0x002e640000001000 */
[----:B-1----:R-:W-:-:S06]  /*18580*/  IADD3 R0, R0, 0xffffffe, RZ ;  /* 0x0ffffffe00007810 */ /* 0x002fcc0007ffe0ff */
[----:B------:R-:W1:Y:S02]  /*18590*/  F2I.FTZ.U32.TRUNC.NTZ R5, R0 ;  /* 0x0000000000057305 */ /* 0x000e64000021f000 */
[----:B-1----:R-:W-:Y:S01]  /*185a0*/  IMAD.MOV R3, RZ, RZ, -R5 ;  /* 0x000000ffff037224 */ /* 0x002fe200078e0a05 */
[----:B------:R-:W-:-:S03]  /*185b0*/  IABS R0, R7 ;  /* 0x0000000700007213 */ /* 0x000fc60000000000 */
[----:B------:R-:W-:Y:S01]  /*185c0*/  IMAD.MOV.U32 R4, RZ, RZ, R3 ;  /* 0x000000ffff047224 */ /* 0x000fe200078e0003 */
[----:B------:R-:W-:Y:S01]  /*185d0*/  IABS R3, R8 ;  /* 0x0000000800037213 */ /* 0x000fe20000000000 */
[----:B------:R-:W-:Y:S02]  /*185e0*/  IMAD.MOV.U32 R6, RZ, RZ, R0 ;  /* 0x000000ffff067224 */ /* 0x000fe400078e0000 */
[----:B------:R-:W-:Y:S02]  /*185f0*/  IMAD R0, R4, R2, RZ ;  /* 0x0000000204007224 */ /* 0x000fe400078e02ff */
[----:B------:R-:W-:Y:S01]  /*18600*/  IMAD.MOV.U32 R4, RZ, RZ, RZ ;  /* 0x000000ffff047224 */ /* 0x000fe200078e00ff */
[----:B------:R-:W1:Y:S03]  /*18610*/  I2F.RP R11, R6 ;  /* 0x00000006000b7306 */ /* 0x000e660000209400 */
[----:B------:R-:W-:-:S04]  /*18620*/  IMAD.HI.U32 R5, R5, R0, R4 ;  /* 0x0000000005057227 */ /* 0x000fc800078e0004 */
[----:B------:R-:W-:-:S05]  /*18630*/  IMAD.MOV R0, RZ, RZ, -R9 ;  /* 0x000000ffff007224 */ /* 0x000fca00078e0a09 */
[----:B------:R-:W-:Y:S01]  /*18640*/  MOV R4, R0 ;  /* 0x0000000000047202 */ /* 0x000fe20000000f00 */
[----:B------:R-:W-:-:S04]  /*18650*/  IMAD.HI.U32 R0, R5, R3, RZ ;  /* 0x0000000305007227 */ /* 0x000fc800078e00ff */
[----:B------:R-:W-:Y:S02]  /*18660*/  IMAD R3, R0, R4, R3 ;  /* 0x0000000400037224 */ /* 0x000fe400078e0203 */
[----:B-1----:R-:W1:Y:S03]  /*18670*/  MUFU.RCP R4, R11 ;  /* 0x0000000b00047308 */ /* 0x002e660000001000 */
[----:B------:R-:W-:-:S13]  /*18680*/  ISETP.GT.U32.AND P0, PT, R2, R3, PT ;  /* 0x000000030200720c */ /* 0x000fda0003f04070 */
[----:B------:R-:W-:Y:S01]  /*18690*/  @!P0 IMAD.IADD R3, R3, 0x1, -R2 ;  /* 0x0000000103038824 */ /* 0x000fe200078e0a02 */
[----:B-1----:R-:W-:Y:S02]  /*186a0*/  IADD3 R4, R4, 0xffffffe, RZ ;  /* 0x0ffffffe04047810 */ /* 0x002fe40007ffe0ff */
[----:B------:R-:W-:Y:S02]  /*186b0*/  @!P0 IADD3 R0, R0, 0x1, RZ ;  /* 0x0000000100008810 */ /* 0x000fe40007ffe0ff */
[----:B------:R-:W-:Y:S02]  /*186c0*/  ISETP.GE.U32.AND P2, PT, R3, R2, PT ;  /* 0x000000020300720c */ /* 0x000fe40003f46070 */
[----:B------:R-:W1:Y:S01]  /*186d0*/  F2I.FTZ.U32.TRUNC.NTZ R3, R4 ;  /* 0x0000000400037305 */ /* 0x000e62000021f000 */
[----:B------:R-:W-:Y:S02]  /*186e0*/  LOP3.LUT R2, R8, R10, RZ, 0x3c, !PT ;  /* 0x0000000a08027212 */ /* 0x000fe400078e3cff */
[----:B------:R-:W-:-:S02]  /*186f0*/  ISETP.NE.AND P0, PT, R10, RZ, PT ;  /* 0x000000ff0a00720c */ /* 0x000fc40003f05270 */
[----:B------:R-:W-:-:S06]  /*18700*/  ISETP.GE.AND P1, PT, R2, RZ, PT ;  /* 0x000000ff0200720c */ /* 0x000fcc0003f26270 */
[----:B------:R-:W-:Y:S01]  /*18710*/  @P2 IADD3 R0, R0, 0x1, RZ ;  /* 0x0000000100002810 */ /* 0x000fe20007ffe0ff */
[----:B-1----:R-:W-:-:S06]  /*18720*/  IMAD.MOV R2, RZ, RZ, -R3 ;  /* 0x000000ffff027224 */ /* 0x002fcc00078e0a03 */
[----:B------:R-:W-:Y:S01]  /*18730*/  @!P1 IMAD.MOV R0, RZ, RZ, -R0 ;  /* 0x000000ffff009224 */ /* 0x000fe200078e0a00 */
[----:B------:R-:W-:Y:S02]  /*18740*/  @!P0 LOP3.LUT R0, RZ, R10, RZ, 0x33, !PT ;  /* 0x0000000aff008212 */ /* 0x000fe400078e33ff */
[----:B------:R-:W-:Y:S02]  /*18750*/  MOV R4, R2 ;  /* 0x0000000200047202 */ /* 0x000fe40000000f00 */
[----:B------:R-:W-:Y:S02]  /*18760*/  IABS R2, R7 ;  /* 0x0000000700027213 */ /* 0x000fe40000000000 */
[----:B------:R-:W-:Y:S01]  /*18770*/  IABS R9, R0 ;  /* 0x0000000000097213 */ /* 0x000fe20000000000 */
[----:B------:R-:W-:Y:S02]  /*18780*/  IMAD R4, R4, R6, RZ ;  /* 0x0000000604047224 */ /* 0x000fe400078e02ff */
[----:B------:R-:W-:-:S02]  /*18790*/  IMAD.MOV R5, RZ, RZ, -R2 ;  /* 0x000000ffff057224 */ /* 0x000fc400078e0a02 */
[----:B------:R-:W-:-:S04]  /*187a0*/  IMAD.MOV.U32 R2, RZ, RZ, RZ ;  /* 0x000000ffff027224 */ /* 0x000fc800078e00ff */
[----:B------:R-:W-:Y:S01]  /*187b0*/  IMAD.HI.U32 R2, R3, R4, R2 ;  /* 0x0000000403027227 */ /* 0x000fe200078e0002 */
[----:B------:R-:W-:-:S03]  /*187c0*/  MOV R4, R5 ;  /* 0x0000000500047202 */ /* 0x000fc60000000f00 */
[----:B------:R-:W-:-:S04]  /*187d0*/  IMAD.MOV.U32 R3, RZ, RZ, R9 ;  /* 0x000000ffff037224 */ /* 0x000fc800078e0009 */
[----:B------:R-:W-:-:S04]  /*187e0*/  IMAD.HI.U32 R2, R2, R3, RZ ;  /* 0x0000000302027227 */ /* 0x000fc800078e00ff */
[----:B------:R-:W-:Y:S01]  /*187f0*/  IMAD R3, R2, R4, R3 ;  /* 0x0000000402037224 */ /* 0x000fe200078e0203 */
[----:B------:R-:W-:-:S04]  /*18800*/  IADD3 R4, -R0, RZ, RZ ;  /* 0x000000ff00047210 */ /* 0x000fc80007ffe1ff */
        /* <DEDUP_REMOVED lines=9> */
[----:B------:R-:W-:-:S05]  /*188a0*/  @!P0 LOP3.LUT R2, RZ, R7, RZ, 0x33, !PT ;  /* 0x00000007ff028212 */ /* 0x000fca00078e33ff */
[----:B------:R-:W-:-:S04]  /*188b0*/  IMAD.MOV R3, RZ, RZ, -R2 ;  /* 0x000000ffff037224 */ /* 0x000fc800078e0a02 */
[C---:B------:R-:W-:Y:S02]  /*188c0*/  IMAD R3, R7.reuse, R3, R0 ;  /* 0x0000000307037224 */ /* 0x040fe400078e0200 */
[----:B------:R-:W-:Y:S02]  /*188d0*/  IMAD R0, R7, 0x1000000, R2 ;  /* 0x0100000007007824 */ /* 0x000fe400078e0202 */
[----:B------:R-:W-:Y:S02]  /*188e0*/  IMAD R2, R10, R4, R8 ;  /* 0x000000040a027224 */ /* 0x000fe400078e0208 */
[----:B------:R-:W-:-:S05]  /*188f0*/  IMAD R0, R3, 0x10000, R0 ;  /* 0x0001000003007824 */ /* 0x000fca00078e0200 */
[----:B------:R1:W-:Y:S01]  /*18900*/  STL [R1+0xb8], R0 ;  /* 0x0000b80001007387 */ /* 0x0003e20000100800 */
[----:B------:R-:W-:Y:S05]  /*18910*/  BRA `(.L_x_629) ;  /* 0x0000045000007947 */ /* 0x000fea0003800000 */
.L_x_628:
[----:B-1----:R-:W2:Y:S01]  /*18920*/  LDL R0, [R1+0xbc] ;  /* 0x0000bc0001007983 */ /* 0x002ea20000100800 */
[----:B------:R-:W-:-:S04]  /*18930*/  IMAD.MOV.U32 R2, RZ, RZ, 0x4 ;  /* 0x00000004ff027424 */ /* 0x000fc800078e00ff */
[----:B--2---:R-:W-:-:S05]  /*18940*/  IMAD.WIDE R2, R0, R2, c[0x0][0x590] ;  /* 0x0001640000027625 */ /* 0x004fca00078e0202 */
[----:B------:R-:W2:Y:S02]  /*18950*/  LDG.E R4, [R2.64] ;  /* 0x0000000602047981 */ /* 0x000ea4000c1e1900 */
[----:B--2-4-:R-:W-:-:S05]  /*18960*/  IMAD R11, R4, R10, RZ ;  /* 0x0000000a040b7224 */ /* 0x014fca00078e02ff */
[-C--:B------:R-:W-:Y:S02]  /*18970*/  IABS R0, R11.reuse ;  /* 0x0000000b00007213 */ /* 0x080fe40000000000 */
        /* <DEDUP_REMOVED lines=10> */
[----:B------:R-:W-:Y:S01]  /*18a20*/  MOV R2, RZ ;  /* 0x000000ff00027202 */ /* 0x000fe20000000f00 */
[----:B------:R-:W-:-:S04]  /*18a30*/  IMAD.MOV.U32 R6, RZ, RZ, R0 ;  /* 0x000000ffff067224 */ /* 0x000fc800078e0000 */
        /* <DEDUP_REMOVED lines=11> */
[----:B------:R-:W-:-:S05]  /*18af0*/  @P2 IADD3 R0, R0, 0x1, RZ ;  /* 0x0000000100002810 */ /* 0x000fca0007ffe0ff */
[----:B------:R-:W-:-:S05]  /*18b00*/  IMAD.MOV.U32 R2, RZ, RZ, R0 ;  /* 0x000000ffff027224 */ /* 0x000fca00078e0000 */
[----:B------:R-:W-:Y:S02]  /*18b10*/  @!P1 IADD3 R2, -R2, RZ, RZ ;  /* 0x000000ff02029210 */ /* 0x000fe40007ffe1ff */
[----:B------:R-:W-:-:S05]  /*18b20*/  @!P0 LOP3.LUT R2, RZ, R11, RZ, 0x33, !PT ;  /* 0x0000000bff028212 */ /* 0x000fca00078e33ff */
[----:B------:R-:W-:Y:S02]  /*18b30*/  IMAD R9, R4, R2, RZ ;  /* 0x0000000204097224 */ /* 0x000fe400078e02ff */
[----:B------:R-:W-:-:S03]  /*18b40*/  IMAD.MOV R2, RZ, RZ, -R2 ;  /* 0x000000ffff027224 */ /* 0x000fc600078e0a02 */
[----:B------:R-:W-:Y:S01]  /*18b50*/  IADD3 R0, -R9, c[0x0][0x538], RZ ;  /* 0x00014e0009007a10 */ /* 0x000fe20007ffe1ff */
[----:B------:R-:W-:-:S03]  /*18b60*/  IMAD R5, R11, R2, R8 ;  /* 0x000000020b057224 */ /* 0x000fc600078e0208 */
[----:B------:R-:W-:Y:S02]  /*18b70*/  IMNMX R0, R4, R0, PT ;  /* 0x0000000004007217 */ /* 0x000fe40003800200 */
[----:B------:R-:W-:Y:S02]  /*18b80*/  IABS R2, R5 ;  /* 0x0000000500027213 */ /* 0x000fe40000000000 */
        /* <DEDUP_REMOVED lines=8> */
[----:B------:R-:W-:Y:S01]  /*18c10*/  IMAD R7, R6, R4, RZ ;  /* 0x0000000406077224 */ /* 0x000fe200078e02ff */
[----:B------:R-:W-:Y:S01]  /*18c20*/  MOV R6, R2 ;  /* 0x0000000200067202 */ /* 0x000fe20000000f00 */
[----:B------:R-:W-:-:S04]  /*18c30*/  IMAD.MOV.U32 R2, RZ, RZ, RZ ;  /* 0x000000ffff027224 */ /* 0x000fc800078e00ff */
[----:B------:R-:W-:-:S04]  /*18c40*/  IMAD.HI.U32 R7, R3, R7, R2 ;  /* 0x0000000703077227 */ /* 0x000fc800078e0002 */
[----:B------:R-:W-:-:S04]  /*18c50*/  IMAD.MOV R2, RZ, RZ, -R8 ;  /* 0x000000ffff027224 */ /* 0x000fc800078e0a08 */
[----:B------:R-:W-:Y:S02]  /*18c60*/  IMAD.MOV.U32 R3, RZ, RZ, R2 ;  /* 0x000000ffff037224 */ /* 0x000fe400078e0002 */
[----:B------:R-:W-:-:S04]  /*18c70*/  IMAD.HI.U32 R2, R7, R6, RZ ;  /* 0x0000000607027227 */ /* 0x000fc800078e00ff */
[----:B------:R-:W-:-:S05]  /*18c80*/  IMAD R3, R2, R3, R6 ;  /* 0x0000000302037224 */ /* 0x000fca00078e0206 */
[----:B------:R-:W-:-:S13]  /*18c90*/  ISETP.GT.U32.AND P0, PT, R4, R3, PT ;  /* 0x000000030400720c */ /* 0x000fda0003f04070 */
[-C--:B------:R-:W-:Y:S02]  /*18ca0*/  @!P0 IADD3 R3, R3, -R4.reuse, RZ ;  /* 0x8000000403038210 */ /* 0x080fe40007ffe0ff */
[----:B------:R-:W-:Y:S02]  /*18cb0*/  @!P0 IADD3 R2, R2, 0x1, RZ ;  /* 0x0000000102028810 */ /* 0x000fe40007ffe0ff */
[----:B------:R-:W-:Y:S02]  /*18cc0*/  ISETP.GE.U32.AND P2, PT, R3, R4, PT ;  /* 0x000000040300720c */ /* 0x000fe40003f46070 */
[----:B------:R-:W-:Y:S02]  /*18cd0*/  LOP3.LUT R3, R5, R0, RZ, 0x3c, !PT ;  /* 0x0000000005037212 */ /* 0x000fe400078e3cff */
[----:B------:R-:W-:Y:S02]  /*18ce0*/  ISETP.NE.AND P0, PT, R0, RZ, PT ;  /* 0x000000ff0000720c */ /* 0x000fe40003f05270 */
[----:B------:R-:W-:Y:S01]  /*18cf0*/  ISETP.GE.AND P1, PT, R3, RZ, PT ;  /* 0x000000ff0300720c */ /* 0x000fe20003f26270 */
[----:B------:R-:W-:Y:S01]  /*18d00*/  IMAD.MOV R3, RZ, RZ, -R0 ;  /* 0x000000ffff037224 */ /* 0x000fe200078e0a00 */
[----:B------:R-:W-:-:S05]  /*18d10*/  IADD3 R5, R9, 0x1000000, R5 ;  /* 0x0100000009057810 */ /* 0x000fca0007ffe005 */
[----:B------:R-:W-:-:S06]  /*18d20*/  @P2 IADD3 R2, R2, 0x1, RZ ;  /* 0x0000000102022810 */ /* 0x000fcc0007ffe0ff */
[----:B------:R-:W-:Y:S01]  /*18d30*/  @!P1 IMAD.MOV R2, RZ, RZ, -R2 ;  /* 0x000000ffff029224 */ /* 0x000fe200078e0a02 */
[----:B------:R-:W-:-:S05]  /*18d40*/  @!P0 LOP3.LUT R2, RZ, R0, RZ, 0x33, !PT ;  /* 0x00000000ff028212 */ /* 0x000fca00078e33ff */
[----:B------:R-:W-:-:S05]  /*18d50*/  IMAD R0, R2, R3, R5 ;  /* 0x0000000302007224 */ /* 0x000fca00078e0205 */
[----:B------:R1:W-:Y:S02]  /*18d60*/  STL [R1+0xb8], R0 ;  /* 0x0000b80001007387 */ /* 0x0003e40000100800 */
.L_x_629:
[----:B------:R-:W-:Y:S05]  /*18d70*/  BSYNC B0 ;  /* 0x0000000000007941 */ /* 0x000fea0003800000 */
.L_x_627:
[----:B------:R-:W-:-:S04]  /*18d80*/  LOP3.LUT R2, RZ, R2, RZ, 0x33, !PT ;  /* 0x00000002ff027212 */ /* 0x000fc800078e33ff */
[----:B-1----:R-:W-:-:S05]  /*18d90*/  IADD3 R0, R2, R10, RZ ;  /* 0x0000000a02007210 */ /* 0x002fca0007ffe0ff */
[----:B------:R1:W-:Y:S01]  /*18da0*/  STL [R1+0xb4], R0 ;  /* 0x0000b40001007387 */ /* 0x0003e20000100800 */
[----:B------:R-:W-:Y:S05]  /*18db0*/  BRA `(.L_x_630) ;  /* 0x0000005000007947 */ /* 0x000fea0003800000 */
.L_x_618:
[----:B------:R-:W-:Y:S01]  /*18dc0*/  MOV R0, c[0x0][0x53c] ;  /* 0x00014f0000007a02 */ /* 0x000fe20000000f00 */
[----:B------:R2:W-:Y:S04]  /*18dd0*/  STL [R1+0xb0], R9 ;  /* 0x0000b00901007387 */ /* 0x0005e80000100800 */
[----:B------:R2:W-:Y:S04]  /*18de0*/  STL [R1+0xb4], RZ ;  /* 0x0000b4ff01007387 */ /* 0x0005e80000100800 */
[----:B------:R2:W-:Y:S04]  /*18df0*/  STL [R1+0xb8], RZ ;  /* 0x0000b8ff01007387 */ /* 0x0005e80000100800 */
[----:B------:R2:W-:Y:S02]  /*18e00*/  STL [R1+0xbc], R0 ;  /* 0x0000bc0001007387 */ /* 0x0005e40000100800 */
.L_x_630:
[----:B------:R-:W-:Y:S05]  /*18e10*/  BSYNC B1 ;  /* 0x0000000000017941 */ /* 0x000fea0003800000 */
.L_x_616:
        /* <DEDUP_REMOVED lines=9> */
.L_x_611:
[----:B--2---:R-:W2:Y:S02]  /*18eb0*/  LDL R0, [R1+0xbc] ;  /* 0x0000bc0001007983 */ /* 0x004ea40000100800 */
[----:B--2---:R-:W-:-:S13]  /*18ec0*/  ISETP.GE.AND P0, PT, R0, c[0x0][0x53c], PT ;  /* 0x00014f0000007a0c */ /* 0x004fda0003f06270 */
[----:B-1----:R-:W-:Y:S01]  /*18ed0*/  @P0 CALL.REL.NOINC `(.L_x_631) ;  /* 0x0000001000000944 */ /* 0x002fe20003c00000 */
[----:B------:R-:W-:Y:S05]  /*18ee0*/  BRA `(.L_x_632) ;  /* 0xfffe92a000007947 */ /* 0x000fea000383ffff */
.L_x_631:
[----:B------:R-:W-:Y:S05]  /*18ef0*/  EXIT ;  /* 0x000000000000794d */ /* 0x000fea0003800000 */
.L_x_453:
[----:B------:R-:W-:Y:S01]  /*18f00*/  IMAD.MOV.U32 R0, RZ, RZ, R5 ;  /* 0x000000ffff007224 */ /* 0x000fe200078e0005 */
[----:B------:R-:W-:Y:S02]  /*18f10*/  MOV R3, 0x1 ;  /* 0x0000000100037802 */ /* 0x000fe40000000f00 */
[----:B------:R-:W-:Y:S02]  /*18f20*/  MOV R2, 0x18f40 ;  /* 0x00018f4000027802 */ /* 0x000fe40000000f00 */
[----:B------:R-:W-:Y:S05]  /*18f30*/  CALL.REL.NOINC `($__internal_11_$__cuda_sm70_shflsync_up_p) ;  /* 0x0000308000007944 */ /* 0x000fea0003c00000 */
[----:B------:R-:W-:Y:S01]  /*18f40*/  MOV R0, R4 ;  /* 0x0000000400007202 */ /* 0x000fe20000000f00 */
[----:B------:R-:W-:Y:S05]  /*18f50*/  BRA `(.L_x_633) ;  /* 0xfffe750000007947 */ /* 0x000fea000383ffff */
.L_x_454:
[----:B------:R-:W-:Y:S01]  /*18f60*/  IMAD.MOV.U32 R0, RZ, RZ, R5 ;  /* 0x000000ffff007224 */ /* 0x000fe200078e0005 */
[----:B------:R-:W-:Y:S02]  /*18f70*/  MOV R3, 0x2 ;  /* 0x0000000200037802 */ /* 0x000fe40000000f00 */
[----:B------:R-:W-:Y:S02]  /*18f80*/  MOV R2, 0x18fa0 ;  /* 0x00018fa000027802 */ /* 0x000fe40000000f00 */
[----:B------:R-:W-:Y:S05]  /*18f90*/  CALL.REL.NOINC `($__internal_11_$__cuda_sm70_shflsync_up_p) ;  /* 0x0000302000007944 */ /* 0x000fea0003c00000 */
[----:B------:R-:W-:Y:S01]  /*18fa0*/  SEL R4, R4, RZ, P4 ;  /* 0x000000ff04047207 */ /* 0x000fe20002000000 */
[----:B------:R-:W-:Y:S01]  /*18fb0*/  IMAD.MOV.U32 R3, RZ, RZ, 0x4 ;  /* 0x00000004ff037424 */ /* 0x000fe200078e00ff */
[----:B------:R-:W-:-:S03]  /*18fc0*/  MOV R2, 0x18ff0 ;  /* 0x00018ff000027802 */ /* 0x000fc60000000f00 */
[----:B------:R-:W-:Y:S02]  /*18fd0*/  IMAD.IADD R0, R5, 0x1, R4 ;  /* 0x0000000105007824 */ /* 0x000fe400078e0204 */
        /* <DEDUP_REMOVED lines=14> */
[----:B------:R-:W-:Y:S01]  /*190c0*/  IMAD.IADD R4, R0, 0x1, R4 ;  /* 0x0000000100047824 */ /* 0x000fe200078e0204 */
[----:B------:R-:W-:Y:S01]  /*190d0*/  MOV R0, 0x19120 ;  /* 0x0001912000007802 */ /* 0x000fe20000000f00 */
[----:B------:R1:W-:Y:S02]  /*190e0*/  STL [R1+0x54], R5 ;  /* 0x0000540501007387 */ /* 0x0003e40000100800 */
[----:B------:R-:W-:Y:S02]  /*190f0*/  IMAD.MOV.U32 R2, RZ, RZ, R4 ;  /* 0x000000ffff027224 */ /* 0x000fe400078e0004 */
[----:B------:R1:W-:Y:S04]  /*19100*/  STL [R1+0x50], R0 ;  /* 0x0000500001007387 */ /* 0x0003e80000100800 */
[----:B-1----:R-:W-:Y:S05]  /*19110*/  CALL.REL.NOINC `($__internal_10_$__cuda_sm70_shflsync_idx_p) ;  /* 0x00002dd000007944 */ /* 0x002fea0003c00000 */
[----:B-----5:R1:W5:Y:S02]  /*19120*/  LDL.LU R0, [R1+0x54] ;  /* 0x0000540001007983 */ /* 0x0203640000300800 */
[----:B-1---5:R-:W-:Y:S05]  /*19130*/  BRA `(.L_x_634) ;  /* 0xfffe742000007947 */ /* 0x022fea000383ffff */
.L_x_456:
[----:B------:R-:W-:Y:S02]  /*19140*/  SEL R0, RZ, 0x1, P0 ;  /* 0x00000001ff007807 */ /* 0x000fe40000000000 */
[----:B------:R-:W-:-:S02]  /*19150*/  MOV R2, 0x19170 ;  /* 0x0001917000027802 */ /* 0x000fc40000000f00 */
[----:B------:R-:W-:Y:S05]  /*19160*/  CALL.REL.NOINC `($__internal_12_$__cuda_sm70_votesync_ballot) ;  /* 0x00002eb000007944 */ /* 0x000fea0003c00000 */
[----:B------:R-:W-:Y:S01]  /*19170*/  MOV R6, R0 ;  /* 0x0000000000067202 */ /* 0x000fe20000000f00 */
[----:B------:R-:W-:Y:S05]  /*19180*/  BRA `(.L_x_635) ;  /* 0xfffe746000007947 */ /* 0x000fea000383ffff */
.L_x_457:
[----:B------:R-:W-:Y:S01]  /*19190*/  MOV R5, 0x19200 ;  /* 0x0001920000057802 */ /* 0x000fe20000000f00 */
[----:B------:R-:W-:Y:S01]  /*191a0*/  IMAD.MOV.U32 R7, RZ, RZ, 0x1f ;  /* 0x0000001fff077424 */ /* 0x000fe200078e00ff */
[----:B------:R-:W-:Y:S01]  /*191b0*/  MOV R3, R0 ;  /* 0x0000000000037202 */ /* 0x000fe20000000f00 */
[----:B-1----:R-:W-:-:S02]  /*191c0*/  IMAD.MOV.U32 R2, RZ, RZ, R9 ;  /* 0x000000ffff027224 */ /* 0x002fc400078e0009 */
[----:B------:R1:W-:Y:S04]  /*191d0*/  STL [R1+0x50], R5 ;  /* 0x0000500501007387 */ /* 0x0003e80000100800 */
[----:B------:R1:W-:Y:S02]  /*191e0*/  STL [R1+0x54], R7 ;  /* 0x0000540701007387 */ /* 0x0003e40000100800 */
[----:B-1----:R-:W-:Y:S05]  /*191f0*/  CALL.REL.NOINC `($__internal_10_$__cuda_sm70_shflsync_idx_p) ;  /* 0x00002cf000007944 */ /* 0x002fea0003c00000 */
[----:B------:R-:W-:Y:S01]  /*19200*/  IMAD.MOV.U32 R2, RZ, RZ, R8 ;  /* 0x000000ffff027224 */ /* 0x000fe200078e0008 */
[----:B------:R-:W-:Y:S01]  /*19210*/  MOV R7, 0x19290 ;  /* 0x0001929000077802 */ /* 0x000fe20000000f00 */
[----:B------:R1:W5:Y:S01]  /*19220*/  LDL.LU R12, [R1+0x54] ;  /* 0x00005400010c7983 */ /* 0x0003620000300800 */
[----:B------:R-:W-:Y:S01]  /*19230*/  MOV R8, 0x1f ;  /* 0x0000001f00087802 */ /* 0x000fe20000000f00 */
[----:B------:R-:W-:Y:S01]  /*19240*/  IMAD.MOV.U32 R5, RZ, RZ, RZ ;  /* 0x000000ffff057224 */ /* 0x000fe200078e00ff */
[----:B-----5:R-:W-:Y:S01]  /*19250*/  MOV R3, R0 ;  /* 0x0000000000037202 */ /* 0x020fe20000000f00 */
[----:B------:R1:W-:Y:S04]  /*19260*/  STL [R1+0x50], R7 ;  /* 0x0000500701007387 */ /* 0x0003e80000100800 */
[----:B------:R1:W-:Y:S02]  /*19270*/  STL [R1+0x54], R8 ;  /* 0x0000540801007387 */ /* 0x0003e40000100800 */
[----:B-1----:R-:W-:Y:S05]  /*19280*/  CALL.REL.NOINC `($__internal_10_$__cuda_sm70_shflsync_idx_p) ;  /* 0x00002c6000007944 */ /* 0x002fea0003c00000 */
[----:B------:R1:W5:Y:S02]  /*19290*/  LDL.LU R9, [R1+0x54] ;  /* 0x0000540001097983 */ /* 0x0003640000300800 */
[----:B-1---5:R-:W-:Y:S05]  /*192a0*/  BRA `(.L_x_636) ;  /* 0xfffe73b000007947 */ /* 0x022fea000383ffff */
.L_x_460:
[----:B------:R-:W-:Y:S01]  /*192b0*/  MOV R3, R0 ;  /* 0x0000000000037202 */ /* 0x000fe20000000f00 */
[----:B-1----:R-:W-:Y:S01]  /*192c0*/  IMAD.MOV.U32 R2, RZ, RZ, R4 ;  /* 0x000000ffff027224 */ /* 0x002fe200078e0004 */
[----:B------:R-:W-:Y:S01]  /*192d0*/  MOV R0, 0x19320 ;  /* 0x0001932000007802 */ /* 0x000fe20000000f00 */
[----:B------:R-:W-:-:S04]  /*192e0*/  IMAD.MOV.U32 R4, RZ, RZ, 0x1f ;  /* 0x0000001fff047424 */ /* 0x000fc800078e00ff */
[----:B------:R1:W-:Y:S04]  /*192f0*/  STL [R1+0x50], R0 ;  /* 0x0000500001007387 */ /* 0x0003e80000100800 */
[----:B------:R1:W-:Y:S02]  /*19300*/  STL [R1+0x54], R4 ;  /* 0x0000540401007387 */ /* 0x0003e40000100800 */
[----:B-1-34-:R-:W-:Y:S05]  /*19310*/  CALL.REL.NOINC `($__internal_10_$__cuda_sm70_shflsync_idx_p) ;  /* 0x00002bd000007944 */ /* 0x01afea0003c00000 */
[----:B------:R1:W5:Y:S02]  /*19320*/  LDL.LU R5, [R1+0x54] ;  /* 0x0000540001057983 */ /* 0x0003640000300800 */
[----:B-1---5:R-:W-:Y:S05]  /*19330*/  BRA `(.L_x_459) ;  /* 0xfffe738000007947 */ /* 0x022fea000383ffff */
.L_x_481:
[----:B------:R-:W-:Y:S01]  /*19340*/  MOV R4, 0x193b0 ;  /* 0x000193b000047802 */ /* 0x000fe20000000f00 */
[----:B------:R-:W-:Y:S01]  /*19350*/  IMAD.MOV.U32 R5, RZ, RZ, 0x181f ;  /* 0x0000181fff057424 */ /* 0x000fe200078e00ff */
[----:B-1----:R-:W-:Y:S01]  /*19360*/  MOV R3, 0x1 ;  /* 0x0000000100037802 */ /* 0x002fe20000000f00 */
[----:B------:R-:W-:Y:S02]  /*19370*/  IMAD.MOV.U32 R2, RZ, RZ, R8 ;  /* 0x000000ffff027224 */ /* 0x000fe400078e0008 */
[----:B------:R1:W-:Y:S04]  /*19380*/  STL [R1+0x50], R4 ;  /* 0x0000500401007387 */ /* 0x0003e80000100800 */
[----:B------:R1:W-:Y:S02]  /*19390*/  STL [R1+0x54], R5 ;  /* 0x0000540501007387 */ /* 0x0003e40000100800 */
[----:B-1----:R-:W-:Y:S05]  /*193a0*/  CALL.REL.NOINC `($__internal_10_$__cuda_sm70_shflsync_idx_p) ;  /* 0x00002b4000007944 */ /* 0x002fea0003c00000 */
[----:B------:R-:W-:Y:S01]  /*193b0*/  MOV R5, 0x19430 ;  /* 0x0001943000057802 */ /* 0x000fe20000000f00 */
[----:B------:R-:W-:Y:S01]  /*193c0*/  IMAD.MOV.U32 R6, RZ, RZ, 0x181f ;  /* 0x0000181fff067424 */ /* 0x000fe200078e00ff */
[----:B-----5:R1:W5:Y:S01]  /*193d0*/  LDL.LU R4, [R1+0x54] ;  /* 0x0000540001047983 */ /* 0x0203620000300800 */
[----:B------:R-:W-:Y:S01]  /*193e0*/  IMAD.MOV.U32 R2, RZ, RZ, R11 ;  /* 0x000000ffff027224 */ /* 0x000fe200078e000b */
[----:B------:R-:W-:-:S02]  /*193f0*/  MOV R3, 0x1 ;  /* 0x0000000100037802 */ /* 0x000fc40000000f00 */
[----:B------:R1:W-:Y:S04]  /*19400*/  STL [R1+0x50], R5 ;  /* 0x0000500501007387 */ /* 0x0003e80000100800 */
[----:B------:R1:W-:Y:S02]  /*19410*/  STL [R1+0x54], R6 ;  /* 0x0000540601007387 */ /* 0x0003e40000100800 */
[----:B-1---5:R-:W-:Y:S05]  /*19420*/  CALL.REL.NOINC `($__internal_10_$__cuda_sm70_shflsync_idx_p) ;  /* 0x00002ac000007944 */ /* 0x022fea0003c00000 */
[----:B------:R1:W5:Y:S02]  /*19430*/  LDL.LU R2, [R1+0x54] ;  /* 0x0000540001027983 */ /* 0x0003640000300800 */
[----:B-1---5:R-:W-:Y:S05]  /*19440*/  BRA `(.L_x_637) ;  /* 0xfffeb0e000007947 */ /* 0x022fea000383ffff */
.L_x_484:
[----:B------:R-:W-:Y:S01]  /*19450*/  MOV R0, 0x194c0 ;  /* 0x000194c000007802 */ /* 0x000fe20000000f00 */
[----:B------:R-:W-:Y:S01]  /*19460*/  IMAD.MOV.U32 R4, RZ, RZ, 0x181f ;  /* 0x0000181fff047424 */ /* 0x000fe200078e00ff */
[----:B------:R-:W-:Y:S01]  /*19470*/  MOV R3, RZ ;  /* 0x000000ff00037202 */ /* 0x000fe20000000f00 */
[----:B------:R-:W-:Y:S02]  /*19480*/  IMAD.MOV.U32 R2, RZ, RZ, R5 ;  /* 0x000000ffff027224 */ /* 0x000fe400078e0005 */
[----:B------:R2:W-:Y:S04]  /*19490*/  STL [R1+0x50], R0 ;  /* 0x0000500001007387 */ /* 0x0005e80000100800 */
[----:B------:R2:W-:Y:S02]  /*194a0*/  STL [R1+0x54], R4 ;  /* 0x0000540401007387 */ /* 0x0005e40000100800 */
[----:B-12---:R-:W-:Y:S05]  /*194b0*/  CALL.REL.NOINC `($__internal_10_$__cuda_sm70_shflsync_idx_p) ;  /* 0x00002a3000007944 */ /* 0x006fea0003c00000 */
[----:B-----5:R1:W5:Y:S02]  /*194c0*/  LDL.LU R4, [R1+0x54] ;  /* 0x0000540001047983 */ /* 0x0203640000300800 */
[----:B-1---5:R-:W-:Y:S05]  /*194d0*/  BRA `(.L_x_638) ;  /* 0xfffebfc000007947 */ /* 0x022fea000383ffff */
.L_x_485:
[----:B------:R-:W-:Y:S01]  /*194e0*/  MOV R0, 0x19550 ;  /* 0x0001955000007802 */ /* 0x000fe20000000f00 */
[----:B------:R-:W-:Y:S01]  /*194f0*/  IMAD.MOV.U32 R8, RZ, RZ, 0x181f ;  /* 0x0000181fff087424 */ /* 0x000fe200078e00ff */
[----:B------:R-:W-:Y:S01]  /*19500*/  MOV R3, RZ ;  /* 0x000000ff00037202 */ /* 0x000fe20000000f00 */
[----:B------:R-:W-:-:S02]  /*19510*/  IMAD.MOV.U32 R2, RZ, RZ, R6 ;  /* 0x000000ffff027224 */ /* 0x000fc400078e0006 */
[----:B------:R4:W-:Y:S04]  /*19520*/  STL [R1+0x50], R0 ;  /* 0x0000500001007387 */ /* 0x0009e80000100800 */
[----:B------:R4:W-:Y:S02]  /*19530*/  STL [R1+0x54], R8 ;  /* 0x0000540801007387 */ /* 0x0009e40000100800 */
[----:B-1234-:R-:W-:Y:S05]  /*19540*/  CALL.REL.NOINC `($__internal_10_$__cuda_sm70_shflsync_idx_p) ;  /* 0x000029a000007944 */ /* 0x01efea0003c00000 */
[----:B-----5:R1:W5:Y:S02]  /*19550*/  LDL.LU R0, [R1+0x54] ;  /* 0x0000540001007983 */ /* 0x0203640000300800 */
[----:B-1---5:R-:W-:Y:S05]  /*19560*/  BRA `(.L_x_639) ;  /* 0xfffebf5000007947 */ /* 0x022fea000383ffff */
.L_x_488:
[----:B-1----:R-:W-:Y:S01]  /*19570*/  MOV R0, 0x195e0 ;  /* 0x000195e000007802 */ /* 0x002fe20000000f00 */
[----:B---3--:R-:W-:Y:S01]  /*19580*/  IMAD.MOV.U32 R4, RZ, RZ, 0x181f ;  /* 0x0000181fff047424 */ /* 0x008fe200078e00ff */
[----:B------:R-:W-:Y:S01]  /*19590*/  MOV R3, 0x1 ;  /* 0x0000000100037802 */ /* 0x000fe20000000f00 */
[----:B------:R-:W-:Y:S02]  /*195a0*/  IMAD.MOV.U32 R2, RZ, RZ, R5 ;  /* 0x000000ffff027224 */ /* 0x000fe400078e0005 */
[----:B------:R1:W-:Y:S04]  /*195b0*/  STL [R1+0x50], R0 ;  /* 0x0000500001007387 */ /* 0x0003e80000100800 */
[----:B------:R1:W-:Y:S02]  /*195c0*/  STL [R1+0x54], R4 ;  /* 0x0000540401007387 */ /* 0x0003e40000100800 */
[----:B-12-4-:R-:W-:Y:S05]  /*195d0*/  CALL.REL.NOINC `($__internal_10_$__cuda_sm70_shflsync_idx_p) ;  /* 0x0000291000007944 */ /* 0x016fea0003c00000 */
[----:B-----5:R-:W-:Y:S01]  /*195e0*/  MOV R0, 0x19660 ;  /* 0x0001966000007802 */ /* 0x020fe20000000f00 */
[----:B------:R-:W-:Y:S01]  /*195f0*/  IMAD.MOV.U32 R5, RZ, RZ, 0x181f ;  /* 0x0000181fff057424 */ /* 0x000fe200078e00ff */
[----:B------:R1:W5:Y:S01]  /*19600*/  LDL.LU R4, [R1+0x54] ;  /* 0x0000540001047983 */ /* 0x0003620000300800 */
[----:B------:R-:W-:Y:S01]  /*19610*/  IMAD.MOV.U32 R2, RZ, RZ, R6 ;  /* 0x000000ffff027224 */ /* 0x000fe200078e0006 */
[----:B------:R-:W-:-:S02]  /*19620*/  MOV R3, 0x1 ;  /* 0x0000000100037802 */ /* 0x000fc40000000f00 */
[----:B------:R1:W-:Y:S04]  /*19630*/  STL [R1+0x50], R0 ;  /* 0x0000500001007387 */ /* 0x0003e80000100800 */
[----:B------:R1:W-:Y:S02]  /*19640*/  STL [R1+0x54], R5 ;  /* 0x0000540501007387 */ /* 0x0003e40000100800 */
[----:B-1---5:R-:W-:Y:S05]  /*19650*/  CALL.REL.NOINC `($__internal_10_$__cuda_sm70_shflsync_idx_p) ;  /* 0x0000289000007944 */ /* 0x022fea0003c00000 */
[----:B-----5:R1:W5:Y:S02]  /*19660*/  LDL.LU R0, [R1+0x54] ;  /* 0x0000540001007983 */ /* 0x0203640000300800 */
[----:B-1---5:R-:W-:Y:S05]  /*19670*/  BRA `(.L_x_640) ;  /* 0xfffec0b000007947 */ /* 0x022fea000383ffff */
.L_x_489:
[----:B------:R-:W-:Y:S01]  /*19680*/  MOV R0, 0x196f0 ;  /* 0x000196f000007802 */ /* 0x000fe20000000f00 */
[----:B------:R-:W-:Y:S01]  /*19690*/  IMAD.MOV.U32 R9, RZ, RZ, 0x1c1f ;  /* 0x00001c1fff097424 */ /* 0x000fe200078e00ff */
[----:B------:R-:W-:Y:S01]  /*196a0*/  MOV R3, RZ ;  /* 0x000000ff00037202 */ /* 0x000fe20000000f00 */
[----:B------:R-:W-:Y:S02]  /*196b0*/  IMAD.MOV.U32 R2, RZ, RZ, R4 ;  /* 0x000000ffff027224 */ /* 0x000fe400078e0004 */
[----:B------:R1:W-:Y:S04]  /*196c0*/  STL [R1+0x50], R0 ;  /* 0x0000500001007387 */ /* 0x0003e80000100800 */
[----:B------:R1:W-:Y:S02]  /*196d0*/  STL [R1+0x54], R9 ;  /* 0x0000540901007387 */ /* 0x0003e40000100800 */
[----:B-1----:R-:W-:Y:S05]  /*196e0*/  CALL.REL.NOINC `($__internal_10_$__cuda_sm70_shflsync_idx_p) ;  /* 0x0000280000007944 */ /* 0x002fea0003c00000 */
[----:B------:R1:W5:Y:S02]  /*196f0*/  LDL.LU R3, [R1+0x54] ;  /* 0x0000540001037983 */ /* 0x0003640000300800 */
[----:B-1---5:R-:W-:Y:S05]  /*19700*/  BRA `(.L_x_641) ;  /* 0xfffec39000007947 */ /* 0x022fea000383ffff */
.L_x_494:
[----:B------:R-:W-:Y:S01]  /*19710*/  IMAD.MOV.U32 R2, RZ, RZ, R4 ;  /* 0x000000ffff027224 */ /* 0x000fe200078e0004 */
[----:B------:R-:W-:Y:S01]  /*19720*/  MOV R0, 0x19780 ;  /* 0x0001978000007802 */ /* 0x000fe20000000f00 */
[----:B-1----:R-:W-:Y:S01]  /*19730*/  IMAD.MOV.U32 R4, RZ, RZ, 0x1c1f ;  /* 0x00001c1fff047424 */ /* 0x002fe200078e00ff */
[----:B--2---:R-:W-:-:S03]  /*19740*/  MOV R3, 0x1 ;  /* 0x0000000100037802 */ /* 0x004fc60000000f00 */
[----:B------:R1:W-:Y:S04]  /*19750*/  STL [R1+0x50], R0 ;  /* 0x0000500001007387 */ /* 0x0003e80000100800 */
[----:B------:R1:W-:Y:S02]  /*19760*/  STL [R1+0x54], R4 ;  /* 0x0000540401007387 */ /* 0x0003e40000100800 */
[----:B-1----:R-:W-:Y:S05]  /*19770*/  CALL.REL.NOINC `($__internal_10_$__cuda_sm70_shflsync_idx_p) ;  /* 0x0000277000007944 */ /* 0x002fea0003c00000 */
[----:B------:R1:W5:Y:S02]  /*19780*/  LDL.LU R3, [R1+0x54] ;  /* 0x0000540001037983 */ /* 0x0003640000300800 */
[----:B-1---5:R-:W-:Y:S05]  /*19790*/  BRA `(.L_x_642) ;  /* 0xfffec8c000007947 */ /* 0x022fea000383ffff */
.L_x_499:
[----:B------:R-:W-:Y:S01]  /*197a0*/  IMAD.MOV.U32 R132, RZ, RZ, R4 ;  /* 0x000000ffff847224 */ /* 0x000fe200078e0004 */
[----:B------:R-:W-:Y:S02]  /*197b0*/  MOV R0, 0x2 ;  /* 0x0000000200007802 */ /* 0x000fe40000000f00 */
[----:B------:R-:W-:Y:S02]  /*197c0*/  MOV R2, 0x197e0 ;  /* 0x000197e000027802 */ /* 0x000fe40000000f00 */
[----:B------:R-:W-:Y:S05]  /*197d0*/  CALL.REL.NOINC `($__internal_9_$__cuda_sm70_shflsync_bfly_p) ;  /* 0x000026b000007944 */ /* 0x000fea0003c00000 */
[----:B------:R-:W-:Y:S05]  /*197e0*/  BRA `(.L_x_643) ;  /* 0xfffece6000007947 */ /* 0x000fea000383ffff */
.L_x_500:
[----:B------:R-:W-:Y:S01]  /*197f0*/  IMAD.MOV.U32 R132, RZ, RZ, R4 ;  /* 0x000000ffff847224 */ /* 0x000fe200078e0004 */
[----:B------:R-:W-:-:S02]  /*19800*/  MOV R0, 0x1 ;  /* 0x0000000100007802 */ /* 0x000fc40000000f00 */
[----:B------:R-:W-:Y:S02]  /*19810*/  MOV R2, 0x19830 ;  /* 0x0001983000027802 */ /* 0x000fe40000000f00 */
[----:B------:R-:W-:Y:S05]  /*19820*/  CALL.REL.NOINC `($__internal_9_$__cuda_sm70_shflsync_bfly_p) ;  /* 0x0000266000007944 */ /* 0x000fea0003c00000 */
[----:B------:R-:W-:Y:S01]  /*19830*/  FMNMX.FTZ R134, R4, R0, !PT ;  /* 0x0000000004867209 */ /* 0x000fe20007810000 */
[----:B------:R-:W-:Y:S01]  /*19840*/  IMAD.MOV.U32 R132, RZ, RZ, R5 ;  /* 0x000000ffff847224 */ /* 0x000fe200078e0005 */
[----:B------:R-:W-:Y:S01]  /*19850*/  MOV R2, 0x19880 ;  /* 0x0001988000027802 */ /* 0x000fe20000000f00 */
[----:B------:R-:W-:Y:S02]  /*19860*/  IMAD.MOV.U32 R0, RZ, RZ, 0x2 ;  /* 0x00000002ff007424 */ /* 0x000fe400078e00ff */
[----:B------:R-:W-:Y:S05]  /*19870*/  CALL.REL.NOINC `($__internal_9_$__cuda_sm70_shflsync_bfly_p) ;  /* 0x0000261000007944 */ /* 0x000fea0003c00000 */
[----:B------:R-:W-:Y:S01]  /*19880*/  FMNMX.FTZ R5, R5, R0, !PT ;  /* 0x0000000005057209 */ /* 0x000fe20007810000 */
[----:B------:R-:W-:Y:S01]  /*19890*/  IMAD.MOV.U32 R0, RZ, RZ, 0x1 ;  /* 0x00000001ff007424 */ /* 0x000fe200078e00ff */
[----:B------:R-:W-:-:S03]  /*198a0*/  MOV R2, 0x198d0 ;  /* 0x000198d000027802 */ /* 0x000fc60000000f00 */
[----:B------:R-:W-:Y:S02]  /*198b0*/  IMAD.MOV.U32 R132, RZ, RZ, R5 ;  /* 0x000000ffff847224 */ /* 0x000fe400078e0005 */
[----:B------:R-:W-:Y:S05]  /*198c0*/  CALL.REL.NOINC `($__internal_9_$__cuda_sm70_shflsync_bfly_p) ;  /* 0x000025c000007944 */ /* 0x000fea0003c00000 */
[----:B------:R-:W-:Y:S01]  /*198d0*/  MOV R3, R0 ;  /* 0x0000000000037202 */ /* 0x000fe20000000f00 */
[----:B------:R-:W-:Y:S05]  /*198e0*/  BRA `(.L_x_644) ;  /* 0xfffecdd000007947 */ /* 0x000fea000383ffff */
.L_x_508:
        /* <DEDUP_REMOVED lines=8> */
[----:B-1---5:R-:W-:-:S05]  /*19970*/  BRA `(.L_x_645) ;  /* 0xfffee4e000007947 */ /* 0x022fca000383ffff */
.L_x_509:
[----:B------:R-:W-:Y:S01]  /*19980*/  MOV R0, 0x199f0 ;  /* 0x000199f000007802 */ /* 0x000fe20000000f00 */
[----:B------:R-:W-:Y:S01]  /*19990*/  IMAD.MOV.U32 R6, RZ, RZ, 0x181f ;  /* 0x0000181fff067424 */ /* 0x000fe200078e00ff */
[----:B------:R-:W-:Y:S01]  /*199a0*/  MOV R3, RZ ;  /* 0x000000ff00037202 */ /* 0x000fe20000000f00 */
[----:B------:R-:W-:Y:S02]  /*199b0*/  IMAD.MOV.U32 R2, RZ, RZ, R12 ;  /* 0x000000ffff027224 */ /* 0x000fe400078e000c */
[----:B------:R4:W-:Y:S04]  /*199c0*/  STL [R1+0x50], R0 ;  /* 0x0000500001007387 */ /* 0x0009e80000100800 */
[----:B------:R4:W-:Y:S02]  /*199d0*/  STL [R1+0x54], R6 ;  /* 0x0000540601007387 */ /* 0x0009e40000100800 */
[----:B-1234-:R-:W-:Y:S05]  /*199e0*/  CALL.REL.NOINC `($__internal_10_$__cuda_sm70_shflsync_idx_p) ;  /* 0x0000250000007944 */ /* 0x01efea0003c00000 */
[----:B-----5:R1:W5:Y:S02]  /*199f0*/  LDL.LU R0, [R1+0x54] ;  /* 0x0000540001007983 */ /* 0x0203640000300800 */
[----:B-1---5:R-:W-:-:S05]  /*19a00*/  BRA `(.L_x_646) ;  /* 0xfffee47000007947 */ /* 0x022fca000383ffff */
.L_x_510:
[----:B------:R-:W-:Y:S01]  /*19a10*/  MOV R0, 0x19a80 ;  /* 0x00019a8000007802 */ /* 0x000fe20000000f00 */
[----:B------:R-:W-:Y:S01]  /*19a20*/  IMAD.MOV.U32 R4, RZ, RZ, 0x181f ;  /* 0x0000181fff047424 */ /* 0x000fe200078e00ff */
[----:B--2---:R-:W-:Y:S01]  /*19a30*/  MOV R3, 0x1 ;  /* 0x0000000100037802 */ /* 0x004fe20000000f00 */
[----:B------:R-:W-:Y:S02]  /*19a40*/  IMAD.MOV.U32 R2, RZ, RZ, R5 ;  /* 0x000000ffff027224 */ /* 0x000fe400078e0005 */
[----:B------:R2:W-:Y:S04]  /*19a50*/  STL [R1+0x50], R0 ;  /* 0x0000500001007387 */ /* 0x0005e80000100800 */
[----:B------:R2:W-:Y:S02]  /*19a60*/  STL [R1+0x54], R4 ;  /* 0x0000540401007387 */ /* 0x0005e40000100800 */
[----:B-12---:R-:W-:Y:S05]  /*19a70*/  CALL.REL.NOINC `($__internal_10_$__cuda_sm70_shflsync_idx_p) ;  /* 0x0000247000007944 */ /* 0x006fea0003c00000 */
[----:B-----5:R1:W5:Y:S01]  /*19a80*/  LDL.LU R4, [R1+0x54] ;  /* 0x0000540001047983 */ /* 0x0203620000300800 */
[----:B------:R-:W-:Y:S01]  /*19a90*/  MOV R0, 0x19b00 ;  /* 0x00019b0000007802 */ /* 0x000fe20000000f00 */
[----:B------:R-:W-:Y:S01]  /*19aa0*/  IMAD.MOV.U32 R5, RZ, RZ, 0x181f ;  /* 0x0000181fff057424 */ /* 0x000fe200078e00ff */
[----:B------:R-:W-:Y:S01]  /*19ab0*/  MOV R3, 0x1 ;  /* 0x0000000100037802 */ /* 0x000fe20000000f00 */
[----:B------:R-:W-:Y:S02]  /*19ac0*/  IMAD.MOV.U32 R2, RZ, RZ, R12 ;  /* 0x000000ffff027224 */ /* 0x000fe400078e000c */
[----:B------:R1:W-:Y:S04]  /*19ad0*/  STL [R1+0x50], R0 ;  /* 0x0000500001007387 */ /* 0x0003e80000100800 */
[----:B------:R1:W-:Y:S02]  /*19ae0*/  STL [R1+0x54], R5 ;  /* 0x0000540501007387 */ /* 0x0003e40000100800 */
[----:B-1---5:R-:W-:Y:S05]  /*19af0*/  CALL.REL.NOINC `($__internal_10_$__cuda_sm70_shflsync_idx_p) ;  /* 0x000023f000007944 */ /* 0x022fea0003c00000 */
[----:B-----5:R1:W5:Y:S02]  /*19b00*/  LDL.LU R0, [R1+0x54] ;  /* 0x0000540001007983 */ /* 0x0203640000300800 */
[----:B-1---5:R-:W-:-:S05]  /*19b10*/  BRA `(.L_x_647) ;  /* 0xfffee5c000007947 */ /* 0x022fca000383ffff */
.L_x_513:
        /* <DEDUP_REMOVED lines=8> */
[----:B-1---5:R-:W-:-:S05]  /*19ba0*/  BRA `(.L_x_648) ;  /* 0xfffef31000007947 */ /* 0x022fca000383ffff */
.L_x_514:
[----:B------:R-:W-:Y:S01]  /*19bb0*/  MOV R0, 0x19c20 ;  /* 0x00019c2000007802 */ /* 0x000fe20000000f00 */
[----:B------:R-:W-:Y:S01]  /*19bc0*/  IMAD.MOV.U32 R138, RZ, RZ, 0x181f ;  /* 0x0000181fff8a7424 */ /* 0x000fe200078e00ff */
[----:B------:R-:W-:Y:S01]  /*19bd0*/  MOV R3, RZ ;  /* 0x000000ff00037202 */ /* 0x000fe20000000f00 */
[----:B------:R-:W-:Y:S02]  /*19be0*/  IMAD.MOV.U32 R2, RZ, RZ, R137 ;  /* 0x000000ffff027224 */ /* 0x000fe400078e0089 */
[----:B------:R3:W-:Y:S04]  /*19bf0*/  STL [R1+0x50], R0 ;  /* 0x0000500001007387 */ /* 0x0007e80000100800 */
[----:B------:R3:W-:Y:S02]  /*19c00*/  STL [R1+0x54], R138 ;  /* 0x0000548a01007387 */ /* 0x0007e40000100800 */
[----:B-123--:R-:W-:Y:S05]  /*19c10*/  CALL.REL.NOINC `($__internal_10_$__cuda_sm70_shflsync_idx_p) ;  /* 0x000022d000007944 */ /* 0x00efea0003c00000 */
[----:B-----5:R1:W5:Y:S02]  /*19c20*/  LDL.LU R0, [R1+0x54] ;  /* 0x0000540001007983 */ /* 0x0203640000300800 */
[----:B-1---5:R-:W-:-:S05]  /*19c30*/  BRA `(.L_x_649) ;  /* 0xfffef2a000007947 */ /* 0x022fca000383ffff */
.L_x_515:
[----:B------:R-:W-:Y:S01]  /*19c40*/  MOV R0, 0x19cb0 ;  /* 0x00019cb000007802 */ /* 0x000fe20000000f00 */
[----:B------:R-:W-:Y:S01]  /*19c50*/  IMAD.MOV.U32 R132, RZ, RZ, 0x181f ;  /* 0x0000181fff847424 */ /* 0x000fe200078e00ff */
[----:B--2---:R-:W-:Y:S01]  /*19c60*/  MOV R3, 0x1 ;  /* 0x0000000100037802 */ /* 0x004fe20000000f00 */
[----:B------:R-:W-:Y:S02]  /*19c70*/  IMAD.MOV.U32 R2, RZ, RZ, R134 ;  /* 0x000000ffff027224 */ /* 0x000fe400078e0086 */
[----:B------:R2:W-:Y:S04]  /*19c80*/  STL [R1+0x50], R0 ;  /* 0x0000500001007387 */ /* 0x0005e80000100800 */
[----:B------:R2:W-:Y:S02]  /*19c90*/  STL [R1+0x54], R132 ;  /* 0x0000548401007387 */ /* 0x0005e40000100800 */
[----:B-12---:R-:W-:Y:S05]  /*19ca0*/  CALL.REL.NOINC `($__internal_10_$__cuda_sm70_shflsync_idx_p) ;  /* 0x0000224000007944 */ /* 0x006fea0003c00000 */
[----:B------:R1:W5:Y:S02]  /*19cb0*/  LDL.LU R132, [R1+0x54] ;  /* 0x0000540001847983 */ /* 0x0003640000300800 */
[----:B-----5:R-:W-:Y:S01]  /*19cc0*/  MOV R0, 0x19d30 ;  /* 0x00019d3000007802 */ /* 0x020fe20000000f00 */
[----:B------:R-:W-:Y:S01]  /*19cd0*/  IMAD.MOV.U32 R133, RZ, RZ, 0x181f ;  /* 0x0000181fff857424 */ /* 0x000fe200078e00ff */
[----:B------:R-:W-:Y:S01]  /*19ce0*/  MOV R3, 0x1 ;  /* 0x0000000100037802 */ /* 0x000fe20000000f00 */
[----:B------:R-:W-:Y:S02]  /*19cf0*/  IMAD.MOV.U32 R2, RZ, RZ, R137 ;  /* 0x000000ffff027224 */ /* 0x000fe400078e0089 */
[----:B------:R1:W-:Y:S04]  /*19d00*/  STL [R1+0x50], R0 ;  /* 0x0000500001007387 */ /* 0x0003e80000100800 */
[----:B------:R1:W-:Y:S02]  /*19d10*/  STL [R1+0x54], R133 ;  /* 0x0000548501007387 */ /* 0x0003e40000100800 */
[----:B-1----:R-:W-:Y:S05]  /*19d20*/  CALL.REL.NOINC `($__internal_10_$__cuda_sm70_shflsync_idx_p) ;  /* 0x000021c000007944 */ /* 0x002fea0003c00000 */
[----:B-----5:R1:W5:Y:S02]  /*19d30*/  LDL.LU R0, [R1+0x54] ;  /* 0x0000540001007983 */ /* 0x0203640000300800 */
[----:B-1---5:R-:W-:-:S05]  /*19d40*/  BRA `(.L_x_650) ;  /* 0xfffef41000007947 */ /* 0x022fca000383ffff */
.L_x_516:
        /* <DEDUP_REMOVED lines=9> */
.L_x_521:
[----:B------:R-:W-:Y:S01]  /*19de0*/  MOV R4, 0x19e50 ;  /* 0x00019e5000047802 */ /* 0x000fe20000000f00 */
[----:B------:R-:W-:Y:S01]  /*19df0*/  IMAD.MOV.U32 R5, RZ, RZ, 0x1c1f ;  /* 0x00001c1fff057424 */ /* 0x000fe200078e00ff */
[----:B------:R-:W-:Y:S01]  /*19e00*/  MOV R3, 0x1 ;  /* 0x0000000100037802 */ /* 0x000fe20000000f00 */
[----:B------:R-:W-:Y:S02]  /*19e10*/  IMAD.MOV.U32 R2, RZ, RZ, R133 ;  /* 0x000000ffff027224 */ /* 0x000fe400078e0085 */
[----:B------:R3:W-:Y:S04]  /*19e20*/  STL [R1+0x50], R4 ;  /* 0x0000500401007387 */ /* 0x0007e80000100800 */
[----:B------:R3:W-:Y:S02]  /*19e30*/  STL [R1+0x54], R5 ;  /* 0x0000540501007387 */ /* 0x0007e40000100800 */
[----:B-123--:R-:W-:Y:S05]  /*19e40*/  CALL.REL.NOINC `($__internal_10_$__cuda_sm70_shflsync_idx_p) ;  /* 0x000020a000007944 */ /* 0x00efea0003c00000 */
[----:B-----5:R1:W5:Y:S02]  /*19e50*/  LDL.LU R4, [R1+0x54] ;  /* 0x0000540001047983 */ /* 0x0203640000300800 */
[----:B-1---5:R-:W-:-:S05]  /*19e60*/  BRA `(.L_x_652) ;  /* 0xfffefc9000007947 */ /* 0x022fca000383ffff */
.L_x_526:
[----:B------:R-:W-:Y:S02]  /*19e70*/  MOV R0, 0x2 ;  /* 0x0000000200007802 */ /* 0x000fe40000000f00 */
[----:B------:R-:W-:Y:S02]  /*19e80*/  MOV R2, 0x19ea0 ;  /* 0x00019ea000027802 */ /* 0x000fe40000000f00 */
[----:B-1-3--:R-:W-:Y:S05]  /*19e90*/  CALL.REL.NOINC `($__internal_9_$__cuda_sm70_shflsync_bfly_p) ;  /* 0x00001ff000007944 */ /* 0x00afea0003c00000 */
[----:B------:R-:W-:-:S05]  /*19ea0*/  BRA `(.L_x_653) ;  /* 0xffff02b000007947 */ /* 0x000fca000383ffff */
.L_x_527:
[----:B------:R-:W-:Y:S02]  /*19eb0*/  MOV R0, 0x1 ;  /* 0x0000000100007802 */ /* 0x000fe40000000f00 */
[----:B------:R-:W-:Y:S02]  /*19ec0*/  MOV R2, 0x19ee0 ;  /* 0x00019ee000027802 */ /* 0x000fe40000000f00 */
[----:B-1-3--:R-:W-:Y:S05]  /*19ed0*/  CALL.REL.NOINC `($__internal_9_$__cuda_sm70_shflsync_bfly_p) ;  /* 0x00001fb000007944 */ /* 0x00afea0003c00000 */
[----:B------:R-:W-:Y:S01]  /*19ee0*/  FMNMX.FTZ R134, R132, R0, !PT ;  /* 0x0000000084867209 */ /* 0x000fe20007810000 */
[----:B------:R-:W-:Y:S01]  /*19ef0*/  IMAD.MOV.U32 R132, RZ, RZ, R4 ;  /* 0x000000ffff847224 */ /* 0x000fe200078e0004 */
[----:B------:R-:W-:Y:S01]  /*19f00*/  MOV R2, 0x19f30 ;  /* 0x00019f3000027802 */ /* 0x000fe20000000f00 */
[----:B------:R-:W-:Y:S02]  /*19f10*/  IMAD.MOV.U32 R0, RZ, RZ, 0x2 ;  /* 0x00000002ff007424 */ /* 0x000fe400078e00ff */
[----:B------:R-:W-:Y:S05]  /*19f20*/  CALL.REL.NOINC `($__internal_9_$__cuda_sm70_shflsync_bfly_p) ;  /* 0x00001f6000007944 */ /* 0x000fea0003c00000 */
[----:B------:R-:W-:Y:S01]  /*19f30*/  FMNMX.FTZ R132, R4, R0, !PT ;  /* 0x0000000004847209 */ /* 0x000fe20007810000 */
[----:B------:R-:W-:Y:S01]  /*19f40*/  IMAD.MOV.U32 R0, RZ, RZ, 0x1 ;  /* 0x00000001ff007424 */ /* 0x000fe200078e00ff */
[----:B------:R-:W-:Y:S02]  /*19f50*/  MOV R2, 0x19f70 ;  /* 0x00019f7000027802 */ /* 0x000fe40000000f00 */
[----:B------:R-:W-:Y:S05]  /*19f60*/  CALL.REL.NOINC `($__internal_9_$__cuda_sm70_shflsync_bfly_p) ;  /* 0x00001f2000007944 */ /* 0x000fea0003c00000 */
[----:B------:R-:W-:-:S05]  /*19f70*/  BRA `(.L_x_654) ;  /* 0xffff025000007947 */ /* 0x000fca000383ffff */
.L_x_536:
        /* <DEDUP_REMOVED lines=9> */
.L_x_537:
        /* <DEDUP_REMOVED lines=9> */
.L_x_538:
        /* <DEDUP_REMOVED lines=17> */
.L_x_541:
        /* <DEDUP_REMOVED lines=9> */
.L_x_542:
        /* <DEDUP_REMOVED lines=9> */
.L_x_543:
        /* <DEDUP_REMOVED lines=17> */
.L_x_544:
[----:B------:R-:W-:Y:S02]  /*1a3e0*/  MOV R0, 0x2 ;  /* 0x0000000200007802 */ /* 0x000fe40000000f00 */
[----:B------:R-:W-:Y:S02]  /*1a3f0*/  MOV R2, 0x1a410 ;  /* 0x0001a41000027802 */ /* 0x000fe40000000f00 */
[----:B------:R-:W-:Y:S05]  /*1a400*/  CALL.REL.NOINC `($__internal_9_$__cuda_sm70_shflsync_bfly_p) ;  /* 0x00001a8000007944 */ /* 0x000fea0003c00000 */
[----:B------:R-:W-:-:S05]  /*1a410*/  BRA `(.L_x_661) ;  /* 0xffff32b000007947 */ /* 0x000fca000383ffff */
.L_x_545:
[----:B------:R-:W-:Y:S02]  /*1a420*/  MOV R0, 0x1 ;  /* 0x0000000100007802 */ /* 0x000fe40000000f00 */
        /* <DEDUP_REMOVED lines=12> */
.L_x_548:
        /* <DEDUP_REMOVED lines=9> */
.L_x_551:
[----:B------:R-:W-:Y:S01]  /*1a580*/  MOV R0, 0x1a5f0 ;  /* 0x0001a5f000007802 */ /* 0x000fe20000000f00 */
[----:B--2---:R-:W-:Y:S01]  /*1a590*/  IMAD.MOV.U32 R4, RZ, RZ, 0x181f ;  /* 0x0000181fff047424 */ /* 0x004fe200078e00ff */
[----:B------:R-:W-:Y:S01]  /*1a5a0*/  MOV R3, 0x1 ;  /* 0x0000000100037802 */ /* 0x000fe20000000f00 */
        /* <DEDUP_REMOVED lines=14> */
.L_x_554:
[----:B------:R-:W-:Y:S01]  /*1a690*/  MOV R0, 0x1a700 ;  /* 0x0001a70000007802 */ /* 0x000fe20000000f00 */
[----:B------:R-:W-:Y:S01]  /*1a6a0*/  IMAD.MOV.U32 R132, RZ, RZ, 0x181f ;  /* 0x0000181fff847424 */ /* 0x000fe200078e00ff */
[----:B------:R-:W-:Y:S01]  /*1a6b0*/  MOV R3, RZ ;  /* 0x000000ff00037202 */ /* 0x000fe20000000f00 */
[----:B------:R-:W-:Y:S02]  /*1a6c0*/  IMAD.MOV.U32 R2, RZ, RZ, R134 ;  /* 0x000000ffff027224 */ /* 0x000fe400078e0086 */
[----:B------:R1:W-:Y:S04]  /*1a6d0*/  STL [R1+0x50], R0 ;  /* 0x0000500001007387 */ /* 0x0003e80000100800 */
[----:B------:R1:W-:Y:S02]  /*1a6e0*/  STL [R1+0x54], R132 ;  /* 0x0000548401007387 */ /* 0x0003e40000100800 */
[----:B-12---:R-:W-:Y:S05]  /*1a6f0*/  CALL.REL.NOINC `($__internal_10_$__cuda_sm70_shflsync_idx_p) ;  /* 0x000017f000007944 */ /* 0x006fea0003c00000 */
[----:B------:R1:W5:Y:S02]  /*1a700*/  LDL.LU R132, [R1+0x54] ;  /* 0x0000540001847983 */ /* 0x0003640000300800 */
[----:B-1---5:R-:W-:-:S05]  /*1a710*/  BRA `(.L_x_665) ;  /* 0xffff5b3000007947 */ /* 0x022fca000383ffff */
.L_x_555:
        /* <DEDUP_REMOVED lines=9> */
.L_x_556:
[----:B------:R-:W-:Y:S01]  /*1a7b0*/  MOV R0, 0x1a820 ;  /* 0x0001a82000007802 */ /* 0x000fe20000000f00 */
[----:B------:R-:W-:Y:S01]  /*1a7c0*/  IMAD.MOV.U32 R132, RZ, RZ, 0x181f ;  /* 0x0000181fff847424 */ /* 0x000fe200078e00ff */
[----:B-1----:R-:W-:Y:S01]  /*1a7d0*/  MOV R3, 0x1 ;  /* 0x0000000100037802 */ /* 0x002fe20000000f00 */
[----:B------:R-:W-:Y:S02]  /*1a7e0*/  IMAD.MOV.U32 R2, RZ, RZ, R134 ;  /* 0x000000ffff027224 */ /* 0x000fe400078e0086 */
[----:B------:R1:W-:Y:S04]  /*1a7f0*/  STL [R1+0x50], R0 ;  /* 0x0000500001007387 */ /* 0x0003e80000100800 */
[----:B------:R1:W-:Y:S02]  /*1a800*/  STL [R1+0x54], R132 ;  /* 0x0000548401007387 */ /* 0x0003e40000100800 */
[----:B-1----:R-:W-:Y:S05]  /*1a810*/  CALL.REL.NOINC `($__internal_10_$__cuda_sm70_shflsync_idx_p) ;  /* 0x000016d000007944 */ /* 0x002fea0003c00000 */
        /* <DEDUP_REMOVED lines=10> */
.L_x_557:
        /* <DEDUP_REMOVED lines=9> */
.L_x_562:
        /* <DEDUP_REMOVED lines=9> */
.L_x_567:
[----:B------:R-:W-:Y:S02]  /*1a9e0*/  MOV R0, 0x2 ;  /* 0x0000000200007802 */ /* 0x000fe40000000f00 */
[----:B------:R-:W-:Y:S02]  /*1a9f0*/  MOV R2, 0x1aa10 ;  /* 0x0001aa1000027802 */ /* 0x000fe40000000f00 */
[----:B-1-3--:R-:W-:Y:S05]  /*1aa00*/  CALL.REL.NOINC `($__internal_9_$__cuda_sm70_shflsync_bfly_p) ;  /* 0x0000148000007944 */ /* 0x00afea0003c00000 */
[----:B------:R-:W-:-:S05]  /*1aa10*/  BRA `(.L_x_670) ;  /* 0xffff695000007947 */ /* 0x000fca000383ffff */
.L_x_568:
        /* <DEDUP_REMOVED lines=10> */
[----:B------:R-:W-:Y:S03]  /*1aac0*/  MOV R2, 0x1aaf0 ;  /* 0x0001aaf000027802 */ /* 0x000fe60000000f00 */
[----:B------:R-:W-:Y:S02]  /*1aad0*/  IMAD.MOV.U32 R132, RZ, RZ, R4 ;  /* 0x000000ffff847224 */ /* 0x000fe400078e0004 */
[----:B------:R-:W-:Y:S05]  /*1aae0*/  CALL.REL.NOINC `($__internal_9_$__cuda_sm70_shflsync_bfly_p) ;  /* 0x000013a000007944 */ /* 0x000fea0003c00000 */
[----:B------:R-:W-:-:S05]  /*1aaf0*/  BRA `(.L_x_671) ;  /* 0xffff68e000007947 */ /* 0x000fca000383ffff */
.L_x_570:
[----:B------:R2:W5:Y:S01]  /*1ab00*/  LDL R132, [R1+0x60] ;  /* 0x0000600001847983 */ /* 0x0005620000100800 */
[----:B------:R-:W-:-:S02]  /*1ab10*/  MOV R0, 0x2 ;  /* 0x0000000200007802 */ /* 0x000fc40000000f00 */
[----:B------:R-:W-:Y:S02]  /*1ab20*/  MOV R2, 0x1ab40 ;  /* 0x0001ab4000027802 */ /* 0x000fe40000000f00 */
[----:B-12--5:R-:W-:Y:S05]  /*1ab30*/  CALL.REL.NOINC `($__internal_9_$__cuda_sm70_shflsync_bfly_p) ;  /* 0x0000135000007944 */ /* 0x026fea0003c00000 */
[----:B------:R-:W-:Y:S05]  /*1ab40*/  BRA `(.L_x_672) ;  /* 0xffff81b000007947 */ /* 0x000fea000383ffff */
.L_x_571:
[----:B------:R-:W-:Y:S01]  /*1ab50*/  IMAD.MOV.U32 R132, RZ, RZ, R4 ;  /* 0x000000ffff847224 */ /* 0x000fe200078e0004 */
[----:B------:R-:W-:Y:S02]  /*1ab60*/  MOV R0, 0x1 ;  /* 0x0000000100007802 */ /* 0x000fe40000000f00 */
[----:B------:R-:W-:Y:S02]  /*1ab70*/  MOV R2, 0x1ab90 ;  /* 0x0001ab9000027802 */ /* 0x000fe40000000f00 */
[----:B------:R-:W-:Y:S05]  /*1ab80*/  CALL.REL.NOINC `($__internal_9_$__cuda_sm70_shflsync_bfly_p) ;  /* 0x0000130000007944 */ /* 0x000fea0003c00000 */
[----:B------:R1:W5:Y:S01]  /*1ab90*/  LDL R132, [R1+0x5c] ;  /* 0x00005c0001847983 */ /* 0x0003620000100800 */
[----:B------:R-:W-:Y:S01]  /*1aba0*/  FADD.FTZ R4, R4, R0 ;  /* 0x0000000004047221 */ /* 0x000fe20000010000 */
[----:B------:R-:W-:Y:S02]  /*1abb0*/  MOV R0, 0x2 ;  /* 0x0000000200007802 */ /* 0x000fe40000000f00 */
[----:B------:R-:W-:Y:S02]  /*1abc0*/  MOV R2, 0x1abe0 ;  /* 0x0001abe000027802 */ /* 0x000fe40000000f00 */
[----:B-1---5:R-:W-:Y:S05]  /*1abd0*/  CALL.REL.NOINC `($__internal_9_$__cuda_sm70_shflsync_bfly_p) ;  /* 0x000012b000007944 */ /* 0x022fea0003c00000 */
[----:B------:R-:W2:Y:S02]  /*1abe0*/  LDL.LU R2, [R1+0x5c] ;  /* 0x00005c0001027983 */ /* 0x000ea40000300800 */
[----:B--2---:R-:W-:Y:S01]  /*1abf0*/  FADD.FTZ R5, R2, R0 ;  /* 0x0000000002057221 */ /* 0x004fe20000010000 */
[----:B------:R-:W-:-:S02]  /*1ac00*/  MOV R0, 0x1 ;  /* 0x0000000100007802 */ /* 0x000fc40000000f00 */
[----:B------:R-:W-:Y:S02]  /*1ac10*/  MOV R2, 0x1ac40 ;  /* 0x0001ac4000027802 */ /* 0x000fe40000000f00 */
[----:B------:R-:W-:Y:S02]  /*1ac20*/  MOV R132, R5 ;  /* 0x0000000500847202 */ /* 0x000fe40000000f00 */
[----:B------:R-:W-:Y:S05]  /*1ac30*/  CALL.REL.NOINC `($__internal_9_$__cuda_sm70_shflsync_bfly_p) ;  /* 0x0000125000007944 */ /* 0x000fea0003c00000 */
[----:B------:R-:W-:Y:S01]  /*1ac40*/  MOV R3, R0 ;  /* 0x0000000000037202 */ /* 0x000fe20000000f00 */
[----:B------:R-:W-:Y:S05]  /*1ac50*/  BRA `(.L_x_673) ;  /* 0xffff813000007947 */ /* 0x000fea000383ffff */
.L_x_578:
[----:B--234-:R-:W-:Y:S01]  /*1ac60*/  MOV R0, 0x1acd0 ;  /* 0x0001acd000007802 */ /* 0x01cfe20000000f00 */
        /* <DEDUP_REMOVED lines=8> */
.L_x_579:
        /* <DEDUP_REMOVED lines=9> */
.L_x_582:
[----:B--2---:R-:W-:Y:S01]  /*1ad80*/  MOV R0, 0x1adf0 ;  /* 0x0001adf000007802 */ /* 0x004fe20000000f00 */
[----:B---3--:R-:W-:Y:S01]  /*1ad90*/  IMAD.MOV.U32 R4, RZ, RZ, 0x181f ;  /* 0x0000181fff047424 */ /* 0x008fe200078e00ff */
[----:B------:R-:W-:Y:S01]  /*1ada0*/  MOV R3, 0x1 ;  /* 0x0000000100037802 */ /* 0x000fe20000000f00 */
[----:B------:R-:W-:Y:S02]  /*1adb0*/  IMAD.MOV.U32 R2, RZ, RZ, R5 ;  /* 0x000000ffff027224 */ /* 0x000fe400078e0005 */
[----:B------:R2:W-:Y:S04]  /*1adc0*/  STL [R1+0x50], R0 ;  /* 0x0000500001007387 */ /* 0x0005e80000100800 */
[----:B------:R2:W-:Y:S02]  /*1add0*/  STL [R1+0x54], R4 ;  /* 0x0000540401007387 */ /* 0x0005e40000100800 */
[----:B-12---:R-:W-:Y:S05]  /*1ade0*/  CALL.REL.NOINC `($__internal_10_$__cuda_sm70_shflsync_idx_p) ;  /* 0x0000110000007944 */ /* 0x006fea0003c00000 */
        /* <DEDUP_REMOVED lines=10> */
.L_x_585:
[----:B--2---:R-:W-:Y:S01]  /*1ae90*/  MOV R0, 0x1af00 ;  /* 0x0001af0000007802 */ /* 0x004fe20000000f00 */
[----:B----4-:R-:W-:Y:S01]  /*1aea0*/  IMAD.MOV.U32 R4, RZ, RZ, 0x181f ;  /* 0x0000181fff047424 */ /* 0x010fe200078e00ff */
[----:B-1----:R-:W-:Y:S01]  /*1aeb0*/  MOV R3, 0x2 ;  /* 0x0000000200037802 */ /* 0x002fe20000000f00 */
[----:B------:R-:W-:Y:S02]  /*1aec0*/  IMAD.MOV.U32 R2, RZ, RZ, R5 ;  /* 0x000000ffff027224 */ /* 0x000fe400078e0005 */
[----:B------:R1:W-:Y:S04]  /*1aed0*/  STL [R1+0x50], R0 ;  /* 0x0000500001007387 */ /* 0x0003e80000100800 */
[----:B------:R1:W-:Y:S02]  /*1aee0*/  STL [R1+0x54], R4 ;  /* 0x0000540401007387 */ /* 0x0003e40000100800 */
[----:B-1-3--:R-:W-:Y:S05]  /*1aef0*/  CALL.REL.NOINC `($__internal_10_$__cuda_sm70_shflsync_idx_p) ;  /* 0x00000ff000007944 */ /* 0x00afea0003c00000 */
[----:B-----5:R1:W5:Y:S02]  /*1af00*/  LDL.LU R4, [R1+0x54] ;  /* 0x0000540001047983 */ /* 0x0203640000300800 */
[----:B-1---5:R-:W-:Y:S05]  /*1af10*/  BRA `(.L_x_677) ;  /* 0xffff9f6000007947 */ /* 0x022fea000383ffff */
.L_x_586:
[----:B--2---:R-:W-:Y:S01]  /*1af20*/  MOV R0, 0x1af90 ;  /* 0x0001af9000007802 */ /* 0x004fe20000000f00 */
[----:B-1----:R-:W-:Y:S01]  /*1af30*/  IMAD.MOV.U32 R6, RZ, RZ, 0x181f ;  /* 0x0000181fff067424 */ /* 0x002fe200078e00ff */
[----:B------:R-:W-:Y:S01]  /*1af40*/  MOV R3, 0x2 ;  /* 0x0000000200037802 */ /* 0x000fe20000000f00 */
[----:B------:R-:W-:-:S02]  /*1af50*/  IMAD.MOV.U32 R2, RZ, RZ, R14 ;  /* 0x000000ffff027224 */ /* 0x000fc400078e000e */
[----:B------:R1:W-:Y:S04]  /*1af60*/  STL [R1+0x50], R0 ;  /* 0x0000500001007387 */ /* 0x0003e80000100800 */
[----:B------:R1:W-:Y:S02]  /*1af70*/  STL [R1+0x54], R6 ;  /* 0x0000540601007387 */ /* 0x0003e40000100800 */
[----:B-1-34-:R-:W-:Y:S05]  /*1af80*/  CALL.REL.NOINC `($__internal_10_$__cuda_sm70_shflsync_idx_p) ;  /* 0x00000f6000007944 */ /* 0x01afea0003c00000 */
[----:B-----5:R1:W5:Y:S02]  /*1af90*/  LDL.LU R0, [R1+0x54] ;  /* 0x0000540001007983 */ /* 0x0203640000300800 */
[----:B-1---5:R-:W-:Y:S05]  /*1afa0*/  BRA `(.L_x_678) ;  /* 0xffff9ef000007947 */ /* 0x022fea000383ffff */
.L_x_589:
[----:B----4-:R-:W-:Y:S01]  /*1afb0*/  MOV R0, 0x1b020 ;  /* 0x0001b02000007802 */ /* 0x010fe20000000f00 */
[----:B---3--:R-:W-:Y:S01]  /*1afc0*/  IMAD.MOV.U32 R4, RZ, RZ, 0x181f ;  /* 0x0000181fff047424 */ /* 0x008fe200078e00ff */
[----:B-1----:R-:W-:Y:S01]  /*1afd0*/  MOV R3, 0x3 ;  /* 0x0000000300037802 */ /* 0x002fe20000000f00 */
        /* <DEDUP_REMOVED lines=14> */
.L_x_591:
[----:B------:R-:W-:Y:S01]  /*1b0c0*/  MOV R0, 0x1b130 ;  /* 0x0001b13000007802 */ /* 0x000fe20000000f00 */
[----:B------:R-:W-:Y:S01]  /*1b0d0*/  IMAD.MOV.U32 R4, RZ, RZ, 0x1c1f ;  /* 0x00001c1fff047424 */ /* 0x000fe200078e00ff */
[----:B------:R-:W-:Y:S01]  /*1b0e0*/  MOV R3, RZ ;  /* 0x000000ff00037202 */ /* 0x000fe20000000f00 */
[----:B------:R-:W-:Y:S02]  /*1b0f0*/  IMAD.MOV.U32 R2, RZ, RZ, R5 ;  /* 0x000000ffff027224 */ /* 0x000fe400078e0005 */
[----:B------:R1:W-:Y:S04]  /*1b100*/  STL [R1+0x50], R0 ;  /* 0x0000500001007387 */ /* 0x0003e80000100800 */
[----:B------:R1:W-:Y:S02]  /*1b110*/  STL [R1+0x54], R4 ;  /* 0x0000540401007387 */ /* 0x0003e40000100800 */
[----:B-1----:R-:W-:Y:S05]  /*1b120*/  CALL.REL.NOINC `($__internal_10_$__cuda_sm70_shflsync_idx_p) ;  /* 0x00000dc000007944 */ /* 0x002fea0003c00000 */
[----:B-----5:R1:W5:Y:S02]  /*1b130*/  LDL.LU R4, [R1+0x54] ;  /* 0x0000540001047983 */ /* 0x0203640000300800 */
[----:B-1---5:R-:W-:Y:S05]  /*1b140*/  BRA `(.L_x_680) ;  /* 0xffffa33000007947 */ /* 0x022fea000383ffff */
.L_x_592:
[----:B------:R-:W-:Y:S01]  /*1b150*/  MOV R0, 0x1b1c0 ;  /* 0x0001b1c000007802 */ /* 0x000fe20000000f00 */
[----:B------:R-:W-:Y:S01]  /*1b160*/  IMAD.MOV.U32 R6, RZ, RZ, 0x1c1f ;  /* 0x00001c1fff067424 */ /* 0x000fe200078e00ff */
[----:B------:R-:W-:Y:S01]  /*1b170*/  MOV R3, RZ ;  /* 0x000000ff00037202 */ /* 0x000fe20000000f00 */
[----:B------:R-:W-:-:S02]  /*1b180*/  IMAD.MOV.U32 R2, RZ, RZ, R12 ;  /* 0x000000ffff027224 */ /* 0x000fc400078e000c */
[----:B------:R3:W-:Y:S04]  /*1b190*/  STL [R1+0x50], R0 ;  /* 0x0000500001007387 */ /* 0x0007e80000100800 */
[----:B------:R3:W-:Y:S02]  /*1b1a0*/  STL [R1+0x54], R6 ;  /* 0x0000540601007387 */ /* 0x0007e40000100800 */
[----:B-123--:R-:W-:Y:S05]  /*1b1b0*/  CALL.REL.NOINC `($__internal_10_$__cuda_sm70_shflsync_idx_p) ;  /* 0x00000d3000007944 */ /* 0x00efea0003c00000 */
[----:B-----5:R1:W5:Y:S02]  /*1b1c0*/  LDL.LU R0, [R1+0x54] ;  /* 0x0000540001007983 */ /* 0x0203640000300800 */
[----:B-1---5:R-:W-:Y:S05]  /*1b1d0*/  BRA `(.L_x_681) ;  /* 0xffffa2c000007947 */ /* 0x022fea000383ffff */
.L_x_595:
[----:B----4-:R-:W-:Y:S01]  /*1b1e0*/  MOV R0, 0x1b250 ;  /* 0x0001b25000007802 */ /* 0x010fe20000000f00 */
[----:B--2---:R-:W-:Y:S01]  /*1b1f0*/  IMAD.MOV.U32 R4, RZ, RZ, 0x1c1f ;  /* 0x00001c1fff047424 */ /* 0x004fe200078e00ff */
[----:B------:R-:W-:Y:S01]  /*1b200*/  MOV R3, 0x1 ;  /* 0x0000000100037802 */ /* 0x000fe20000000f00 */
[----:B------:R-:W-:Y:S02]  /*1b210*/  IMAD.MOV.U32 R2, RZ, RZ, R5 ;  /* 0x000000ffff027224 */ /* 0x000fe400078e0005 */
[----:B------:R2:W-:Y:S04]  /*1b220*/  STL [R1+0x50], R0 ;  /* 0x0000500001007387 */ /* 0x0005e80000100800 */
[----:B------:R2:W-:Y:S02]  /*1b230*/  STL [R1+0x54], R4 ;  /* 0x0000540401007387 */ /* 0x0005e40000100800 */
[----:B-123--:R-:W-:Y:S05]  /*1b240*/  CALL.REL.NOINC `($__internal_10_$__cuda_sm70_shflsync_idx_p) ;  /* 0x00000ca000007944 */ /* 0x00efea0003c00000 */
        /* <DEDUP_REMOVED lines=10> */
.L_x_599:
        /* <DEDUP_REMOVED lines=9> */
.L_x_600:
        /* <DEDUP_REMOVED lines=9> */
.L_x_603:
[----:B----4-:R-:W-:Y:S01]  /*1b410*/  MOV R0, 0x1b480 ;  /* 0x0001b48000007802 */ /* 0x010fe20000000f00 */
[----:B--2---:R-:W-:Y:S01]  /*1b420*/  IMAD.MOV.U32 R4, RZ, RZ, 0x181f ;  /* 0x0000181fff047424 */ /* 0x004fe200078e00ff */
[----:B-1----:R-:W-:Y:S01]  /*1b430*/  MOV R3, 0x1 ;  /* 0x0000000100037802 */ /* 0x002fe20000000f00 */
[----:B------:R-:W-:Y:S02]  /*1b440*/  IMAD.MOV.U32 R2, RZ, RZ, R5 ;  /* 0x000000ffff027224 */ /* 0x000fe400078e0005 */
[----:B------:R1:W-:Y:S04]  /*1b450*/  STL [R1+0x50], R0 ;  /* 0x0000500001007387 */ /* 0x0003e80000100800 */
[----:B------:R1:W-:Y:S02]  /*1b460*/  STL [R1+0x54], R4 ;  /* 0x0000540401007387 */ /* 0x0003e40000100800 */
[----:B-1-3--:R-:W-:Y:S05]  /*1b470*/  CALL.REL.NOINC `($__internal_10_$__cuda_sm70_shflsync_idx_p) ;  /* 0x00000a7000007944 */ /* 0x00afea0003c00000 */
        /* <DEDUP_REMOVED lines=10> */
.L_x_606:
[----:B----4-:R-:W-:Y:S01]  /*1b520*/  MOV R0, 0x1b590 ;  /* 0x0001b59000007802 */ /* 0x010fe20000000f00 */
[----:B------:R-:W-:Y:S01]  /*1b530*/  IMAD.MOV.U32 R4, RZ, RZ, 0x181f ;  /* 0x0000181fff047424 */ /* 0x000fe200078e00ff */
[----:B-1----:R-:W-:Y:S01]  /*1b540*/  MOV R3, 0x2 ;  /* 0x0000000200037802 */ /* 0x002fe20000000f00 */
[----:B------:R-:W-:Y:S02]  /*1b550*/  IMAD.MOV.U32 R2, RZ, RZ, R5 ;  /* 0x000000ffff027224 */ /* 0x000fe400078e0005 */
[----:B------:R1:W-:Y:S04]  /*1b560*/  STL [R1+0x50], R0 ;  /* 0x0000500001007387 */ /* 0x0003e80000100800 */
[----:B------:R1:W-:Y:S02]  /*1b570*/  STL [R1+0x54], R4 ;  /* 0x0000540401007387 */ /* 0x0003e40000100800 */
[----:B-123--:R-:W-:Y:S05]  /*1b580*/  CALL.REL.NOINC `($__internal_10_$__cuda_sm70_shflsync_idx_p) ;  /* 0x0000096000007944 */ /* 0x00efea0003c00000 */
[----:B-----5:R1:W5:Y:S02]  /*1b590*/  LDL.LU R4, [R1+0x54] ;  /* 0x0000540001047983 */ /* 0x0203640000300800 */
[----:B-1---5:R-:W-:Y:S05]  /*1b5a0*/  BRA `(.L_x_686) ;  /* 0xffffc44000007947 */ /* 0x022fea000383ffff */
.L_x_607:
[----:B----4-:R-:W-:Y:S01]  /*1b5b0*/  MOV R0, 0x1b620 ;  /* 0x0001b62000007802 */ /* 0x010fe20000000f00 */
[----:B-1----:R-:W-:Y:S01]  /*1b5c0*/  IMAD.MOV.U32 R6, RZ, RZ, 0x181f ;  /* 0x0000181fff067424 */ /* 0x002fe200078e00ff */
[----:B------:R-:W-:Y:S01]  /*1b5d0*/  MOV R3, 0x2 ;  /* 0x0000000200037802 */ /* 0x000fe20000000f00 */
[----:B------:R-:W-:-:S02]  /*1b5e0*/  IMAD.MOV.U32 R2, RZ, RZ, R14 ;  /* 0x000000ffff027224 */ /* 0x000fc400078e000e */
[----:B------:R1:W-:Y:S04]  /*1b5f0*/  STL [R1+0x50], R0 ;  /* 0x0000500001007387 */ /* 0x0003e80000100800 */
[----:B------:R1:W-:Y:S02]  /*1b600*/  STL [R1+0x54], R6 ;  /* 0x0000540601007387 */ /* 0x0003e40000100800 */
[----:B-123--:R-:W-:Y:S05]  /*1b610*/  CALL.REL.NOINC `($__internal_10_$__cuda_sm70_shflsync_idx_p) ;  /* 0x000008d000007944 */ /* 0x00efea0003c00000 */
[----:B-----5:R1:W5:Y:S02]  /*1b620*/  LDL.LU R0, [R1+0x54] ;  /* 0x0000540001007983 */ /* 0x0203640000300800 */
[----:B-1---5:R-:W-:Y:S05]  /*1b630*/  BRA `(.L_x_687) ;  /* 0xffffc3d000007947 */ /* 0x022fea000383ffff */
.L_x_610:
[----:B------:R-:W-:Y:S01]  /*1b640*/  MOV R0, 0x1b6b0 ;  /* 0x0001b6b000007802 */ /* 0x000fe20000000f00 */
[----:B--2---:R-:W-:Y:S01]  /*1b650*/  IMAD.MOV.U32 R4, RZ, RZ, 0x181f ;  /* 0x0000181fff047424 */ /* 0x004fe200078e00ff */
[----:B-1----:R-:W-:Y:S01]  /*1b660*/  MOV R3, 0x3 ;  /* 0x0000000300037802 */ /* 0x002fe20000000f00 */
        /* <DEDUP_REMOVED lines=14> */
.L_x_612:
        /* <DEDUP_REMOVED lines=9> */
.L_x_613:
[----:B------:R-:W-:Y:S01]  /*1b7e0*/  MOV R0, 0x1b850 ;  /* 0x0001b85000007802 */ /* 0x000fe20000000f00 */
[----:B------:R-:W-:Y:S01]  /*1b7f0*/  IMAD.MOV.U32 R4, RZ, RZ, 0x1f ;  /* 0x0000001fff047424 */ /* 0x000fe200078e00ff */
[----:B------:R-:W-:Y:S01]  /*1b800*/  MOV R3, 0x1 ;  /* 0x0000000100037802 */ /* 0x000fe20000000f00 */
[----:B------:R-:W-:-:S02]  /*1b810*/  IMAD.MOV.U32 R2, RZ, RZ, R106 ;  /* 0x000000ffff027224 */ /* 0x000fc400078e006a */
[----:B------:R3:W-:Y:S04]  /*1b820*/  STL [R1+0x50], R0 ;  /* 0x0000500001007387 */ /* 0x0007e80000100800 */
[----:B------:R3:W-:Y:S02]  /*1b830*/  STL [R1+0x54], R4 ;  /* 0x0000540401007387 */ /* 0x0007e40000100800 */
[----:B-123--:R-:W-:Y:S05]  /*1b840*/  CALL.REL.NOINC `($__internal_10_$__cuda_sm70_shflsync_idx_p) ;  /* 0x000006a000007944 */ /* 0x00efea0003c00000 */
[----:B------:R1:W5:Y:S02]  /*1b850*/  LDL.LU R8, [R1+0x54] ;  /* 0x0000540001087983 */ /* 0x0003640000300800 */
[----:B-1---5:R-:W-:Y:S05]  /*1b860*/  BRA `(.L_x_690) ;  /* 0xffffc67000007947 */ /* 0x022fea000383ffff */
.L_x_614:
[----:B------:R-:W-:Y:S02]  /*1b870*/  MOV R3, 0x1 ;  /* 0x0000000100037802 */ /* 0x000fe40000000f00 */
[----:B------:R-:W-:Y:S02]  /*1b880*/  MOV R2, 0x1b8a0 ;  /* 0x0001b8a000027802 */ /* 0x000fe40000000f00 */
[----:B-1234-:R-:W-:Y:S05]  /*1b890*/  CALL.REL.NOINC `($__internal_11_$__cuda_sm70_shflsync_up_p) ;  /* 0x0000072000007944 */ /* 0x01efea0003c00000 */
[----:B------:R-:W-:Y:S05]  /*1b8a0*/  BRA `(.L_x_691) ;  /* 0xffffc76000007947 */ /* 0x000fea000383ffff */
.L_x_615:
[----:B------:R-:W-:Y:S02]  /*1b8b0*/  MOV R3, 0x2 ;  /* 0x0000000200037802 */ /* 0x000fe40000000f00 */
[----:B------:R-:W-:-:S02]  /*1b8c0*/  MOV R2, 0x1b8e0 ;  /* 0x0001b8e000027802 */ /* 0x000fc40000000f00 */
[----:B--2-4-:R-:W-:Y:S05]  /*1b8d0*/  CALL.REL.NOINC `($__internal_11_$__cuda_sm70_shflsync_up_p) ;  /* 0x000006e000007944 */ /* 0x014fea0003c00000 */
[----:B------:R-:W-:Y:S02]  /*1b8e0*/  SEL R3, R4, RZ, P1 ;  /* 0x000000ff04037207 */ /* 0x000fe40000800000 */
[----:B------:R-:W-:-:S03]  /*1b8f0*/  MOV R2, 0x1b930 ;  /* 0x0001b93000027802 */ /* 0x000fc60000000f00 */
[----:B------:R-:W-:Y:S02]  /*1b900*/  IMAD.IADD R0, R0, 0x1, R3 ;  /* 0x0000000100007824 */ /* 0x000fe400078e0203 */
[----:B------:R-:W-:Y:S02]  /*1b910*/  IMAD.MOV.U32 R3, RZ, RZ, 0x4 ;  /* 0x00000004ff037424 */ /* 0x000fe400078e00ff */
        /* <DEDUP_REMOVED lines=22> */
.L_x_619:
[----:B------:R-:W-:Y:S02]  /*1ba80*/  MOV R3, 0x1 ;  /* 0x0000000100037802 */ /* 0x000fe40000000f00 */
[----:B------:R-:W-:-:S02]  /*1ba90*/  MOV R2, 0x1bab0 ;  /* 0x0001bab000027802 */ /* 0x000fc40000000f00 */
[----:B------:R-:W-:Y:S05]  /*1baa0*/  CALL.REL.NOINC `($__internal_11_$__cuda_sm70_shflsync_up_p) ;  /* 0x0000051000007944 */ /* 0x000fea0003c00000 */
[----:B------:R-:W-:Y:S01]  /*1bab0*/  MOV R2, R4 ;  /* 0x0000000400027202 */ /* 0x000fe20000000f00 */
[----:B------:R-:W-:Y:S05]  /*1bac0*/  BRA `(.L_x_693) ;  /* 0xffffc7a000007947 */ /* 0x000fea000383ffff */
.L_x_620:
[----:B------:R-:W-:Y:S02]  /*1bad0*/  MOV R3, 0x2 ;  /* 0x0000000200037802 */ /* 0x000fe40000000f00 */
[----:B------:R-:W-:-:S02]  /*1bae0*/  MOV R2, 0x1bb00 ;  /* 0x0001bb0000027802 */ /* 0x000fc40000000f00 */
        /* <DEDUP_REMOVED lines=27> */
.L_x_622:
[----:B------:R-:W-:Y:S02]  /*1bca0*/  SEL R0, RZ, 0x1, P0 ;  /* 0x00000001ff007807 */ /* 0x000fe40000000000 */
[----:B------:R-:W-:-:S02]  /*1bcb0*/  MOV R2, 0x1bcd0 ;  /* 0x0001bcd000027802 */ /* 0x000fc40000000f00 */
[----:B-1----:R-:W-:Y:S05]  /*1bcc0*/  CALL.REL.NOINC `($__internal_12_$__cuda_sm70_votesync_ballot) ;  /* 0x0000035000007944 */ /* 0x002fea0003c00000 */
[----:B------:R-:W-:Y:S01]  /*1bcd0*/  MOV R5, R0 ;  /* 0x0000000000057202 */ /* 0x000fe20000000f00 */
[----:B------:R-:W-:Y:S05]  /*1bce0*/  BRA `(.L_x_695) ;  /* 0xffffc71000007947 */ /* 0x000fea000383ffff */
.L_x_623:
[----:B--2---:R-:W-:Y:S01]  /*1bcf0*/  IMAD.MOV.U32 R2, RZ, RZ, R6 ;  /* 0x000000ffff027224 */ /* 0x004fe200078e0006 */
[----:B------:R-:W-:Y:S01]  /*1bd00*/  MOV R6, 0x1bd60 ;  /* 0x0001bd6000067802 */ /* 0x000fe20000000f00 */
[----:B------:R-:W-:Y:S01]  /*1bd10*/  IMAD.MOV.U32 R10, RZ, RZ, 0x1f ;  /* 0x0000001fff0a7424 */ /* 0x000fe200078e00ff */
[----:B------:R-:W-:-:S03]  /*1bd20*/  MOV R3, R0 ;  /* 0x0000000000037202 */ /* 0x000fc60000000f00 */
[----:B------:R2:W-:Y:S04]  /*1bd30*/  STL [R1+0x50], R6 ;  /* 0x0000500601007387 */ /* 0x0005e80000100800 */
[----:B------:R2:W-:Y:S02]  /*1bd40*/  STL [R1+0x54], R10 ;  /* 0x0000540a01007387 */ /* 0x0005e40000100800 */
[----:B-12---:R-:W-:Y:S05]  /*1bd50*/  CALL.REL.NOINC `($__internal_10_$__cuda_sm70_shflsync_idx_p) ;  /* 0x0000019000007944 */ /* 0x006fea0003c00000 */
[----:B------:R-:W-:Y:S01]  /*1bd60*/  IMAD.MOV.U32 R2, RZ, RZ, R7 ;  /* 0x000000ffff027224 */ /* 0x000fe200078e0007 */
[----:B------:R-:W-:Y:S01]  /*1bd70*/  MOV R6, 0x1bde0 ;  /* 0x0001bde000067802 */ /* 0x000fe20000000f00 */
[----:B------:R-:W-:Y:S01]  /*1bd80*/  IMAD.MOV.U32 R7, RZ, RZ, 0x1f ;  /* 0x0000001fff077424 */ /* 0x000fe200078e00ff */
[----:B------:R1:W5:Y:S02]  /*1bd90*/  LDL.LU R10, [R1+0x54] ;  /* 0x00005400010a7983 */ /* 0x0003640000300800 */
[----:B-----5:R-:W-:Y:S02]  /*1bda0*/  MOV R3, R0 ;  /* 0x0000000000037202 */ /* 0x020fe40000000f00 */
[----:B------:R1:W-:Y:S04]  /*1bdb0*/  STL [R1+0x50], R6 ;  /* 0x0000500601007387 */ /* 0x0003e80000100800 */
[----:B------:R1:W-:Y:S02]  /*1bdc0*/  STL [R1+0x54], R7 ;  /* 0x0000540701007387 */ /* 0x0003e40000100800 */
[----:B-1----:R-:W-:Y:S05]  /*1bdd0*/  CALL.REL.NOINC `($__internal_10_$__cuda_sm70_shflsync_idx_p) ;  /* 0x0000011000007944 */ /* 0x002fea0003c00000 */
[----:B------:R1:W5:Y:S02]  /*1bde0*/  LDL.LU R7, [R1+0x54] ;  /* 0x0000540001077983 */ /* 0x0003640000300800 */
[----:B-1---5:R-:W-:Y:S05]  /*1bdf0*/  BRA `(.L_x_696) ;  /* 0xffffc67000007947 */ /* 0x022fea000383ffff */
.L_x_626:
[----:B------:R-:W-:Y:S01]  /*1be00*/  MOV R3, R0 ;  /* 0x0000000000037202 */ /* 0x000fe20000000f00 */
[----:B--2---:R-:W-:Y:S01]  /*1be10*/  IMAD.MOV.U32 R2, RZ, RZ, R4 ;  /* 0x000000ffff027224 */ /* 0x004fe200078e0004 */
[----:B------:R-:W-:Y:S01]  /*1be20*/  MOV R0, 0x1be70 ;  /* 0x0001be7000007802 */ /* 0x000fe20000000f00 */
[----:B-1----:R-:W-:-:S04]  /*1be30*/  IMAD.MOV.U32 R4, RZ, RZ, 0x1f ;  /* 0x0000001fff047424 */ /* 0x002fc800078e00ff */
[----:B------:R1:W-:Y:S04]  /*1be40*/  STL [R1+0x50], R0 ;  /* 0x0000500001007387 */ /* 0x0003e80000100800 */
[----:B------:R1:W-:Y:S02]  /*1be50*/  STL [R1+0x54], R4 ;  /* 0x0000540401007387 */ /* 0x0003e40000100800 */
[----:B-1--4-:R-:W-:Y:S05]  /*1be60*/  CALL.REL.NOINC `($__internal_10_$__cuda_sm70_shflsync_idx_p) ;  /* 0x0000008000007944 */ /* 0x012fea0003c00000 */
[----:B------:R1:W5:Y:S02]  /*1be70*/  LDL.LU R11, [R1+0x54] ;  /* 0x00005400010b7983 */ /* 0x0003640000300800 */
[----:B-1---5:R-:W-:Y:S05]  /*1be80*/  BRA `(.L_x_625) ;  /* 0xffffc64000007947 */ /* 0x022fea000383ffff */
        .weak           $__internal_9_$__cuda_sm70_shflsync_bfly_p
        .type           $__internal_9_$__cuda_sm70_shflsync_bfly_p,@function
        .size           $__internal_9_$__cuda_sm70_shflsync_bfly_p,($__internal_10_$__cuda_sm70_shflsync_idx_p - $__internal_9_$__cuda_sm70_shflsync_bfly_p)
$__internal_9_$__cuda_sm70_shflsync_bfly_p:
[----:B------:R-:W-:Y:S02]  /*1be90*/  MOV R137, 0xffffffff ;  /* 0xffffffff00897802 */ /* 0x000fe40000000f00 */
[----:B------:R-:W-:Y:S02]  /*1bea0*/  MOV R3, 0x1f ;  /* 0x0000001f00037802 */ /* 0x000fe40000000f00 */
[----:B------:R-:W-:Y:S04]  /*1beb0*/  WARPSYNC R137 ;  /* 0x0000008900007348 */ /* 0x000fe80003800000 */
[----:B------:R1:W2:Y:S02]  /*1bec0*/  SHFL.BFLY PT, R0, R132, R0, R3 ;  /* 0x0c00000084007389 */ /* 0x0002a400000e0003 */
[----:B-1----:R-:W-:-:S04]  /*1bed0*/  MOV R3, 0x0 ;  /* 0x0000000000037802 */ /* 0x002fc80000000f00 */
[----:B--2---:R-:W-:Y:S05]  /*1bee0*/  RET.REL.NODEC R2 `(_ZN7cutlass13device_kernelIN5flash19enable_sm80_to_sm89INS1_16FlashAttnFwdSm80INS1_25CollectiveMainloopFwdSm80ILi8ELi1ELb1EN4cute5tupleIJNS5_1CILi128EEENS7_ILi48EEENS7_ILi256EEEEEELi256ENS_10bfloat16_tEfNS_4arch4Sm80ELb0ELb1ELb0ELb1ELb1ELb0ELb1ELb1EEENS1_21CollectiveEpilogueFwdINS6_IJS8_SA_S9_EEENS6_IJNS7_ILi1EEESI_SI_EEESC_SE_Li256ELb1ELb1ELb1ELb0EEENS1_36VarlenDynamicPersistentTileSchedulerILi128ELi48ELi256ELi256ELb1ELb1ELb0ELb1ELb0ELb1EEEEEEEEEvNT_6ParamsE) ;  /* 0xfffe411002007950 */ /* 0x004fea0003c3ffff */
        .weak           $__internal_10_$__cuda_sm70_shflsync_idx_p
        .type           $__internal_10_$__cuda_sm70_shflsync_idx_p,@function
        .size           $__internal_10_$__cuda_sm70_shflsync_idx_p,($__internal_11_$__cuda_sm70_shflsync_up_p - $__internal_10_$__cuda_sm70_shflsync_idx_p)
$__internal_10_$__cuda_sm70_shflsync_idx_p:
[----:B------:R1:W-:Y:S04]  /*1bef0*/  STL [R1+0x210], R4 ;  /* 0x0002100401007387 */ /* 0x0003e80000100800 */
[----:B------:R2:W-:Y:S01]  /*1bf00*/  STL [R1+0x20c], R0 ;  /* 0x00020c0001007387 */ /* 0x0005e20000100800 */
[----:B-1----:R-:W-:-:S03]  /*1bf10*/  MOV R4, 0xffffffff ;  /* 0xffffffff00047802 */ /* 0x002fc60000000f00 */
[----:B--2---:R-:W2:Y:S01]  /*1bf20*/  LDL.LU R0, [R1+0x54] ;  /* 0x0000540001007983 */ /* 0x004ea20000300800 */
[----:B------:R-:W-:Y:S04]  /*1bf30*/  WARPSYNC R4 ;  /* 0x0000000400007348 */ /* 0x000fe80003800000 */
[----:B--2---:R1:W2:Y:S04]  /*1bf40*/  SHFL.IDX PT, R2, R2, R3, R0 ;  /* 0x0000000302027389 */ /* 0x0042a800000e0000 */
[----:B-1----:R1:W5:Y:S04]  /*1bf50*/  LDL.LU R4, [R1+0x210] ;  /* 0x0002100001047983 */ /* 0x0023680000300800 */
[----:B------:R1:W5:Y:S04]  /*1bf60*/  LDL.LU R0, [R1+0x20c] ;  /* 0x00020c0001007983 */ /* 0x0003680000300800 */
[----:B------:R-:W3:Y:S04]  /*1bf70*/  LDL.LU R3, [R1+0x50] ;  /* 0x0000500001037983 */ /* 0x000ee80000300800 */
[----:B--2---:R3:W-:Y:S02]  /*1bf80*/  STL [R1+0x54], R2 ;  /* 0x0000540201007387 */ /* 0x0047e40000100800 */
[----:B---3--:R-:W-:-:S02]  /*1bf90*/  MOV R2, R3 ;  /* 0x0000000300027202 */ /* 0x008fc40000000f00 */
[----:B------:R-:W-:-:S04]  /*1bfa0*/  MOV R3, 0x0 ;  /* 0x0000000000037802 */ /* 0x000fc80000000f00 */
[----:B-1----:R-:W-:Y:S05]  /*1bfb0*/  RET.REL.NODEC R2 `(_ZN7cutlass13device_kernelIN5flash19enable_sm80_to_sm89INS1_16FlashAttnFwdSm80INS1_25CollectiveMainloopFwdSm80ILi8ELi1ELb1EN4cute5tupleIJNS5_1CILi128EEENS7_ILi48EEENS7_ILi256EEEEEELi256ENS_10bfloat16_tEfNS_4arch4Sm80ELb0ELb1ELb0ELb1ELb1ELb0ELb1ELb1EEENS1_21CollectiveEpilogueFwdINS6_IJS8_SA_S9_EEENS6_IJNS7_ILi1EEESI_SI_EEESC_SE_Li256ELb1ELb1ELb1ELb0EEENS1_36VarlenDynamicPersistentTileSchedulerILi128ELi48ELi256ELi256ELb1ELb1ELb0ELb1ELb0ELb1EEEEEEEEEvNT_6ParamsE) ;  /* 0xfffe404002007950 */ /* 0x002fea0003c3ffff */
        .weak           $__internal_11_$__cuda_sm70_shflsync_up_p
        .type           $__internal_11_$__cuda_sm70_shflsync_up_p,@function
        .size           $__internal_11_$__cuda_sm70_shflsync_up_p,($__internal_12_$__cuda_sm70_votesync_ballot - $__internal_11_$__cuda_sm70_shflsync_up_p)
$__internal_11_$__cuda_sm70_shflsync_up_p:
[----:B------:R-:W-:Y:S02]  /*1bfc0*/  MOV R4, RZ ;  /* 0x000000ff00047202 */ /* 0x000fe40000000f00 */
[----:B------:R-:W-:-:S04]  /*1bfd0*/  MOV R10, 0xffffffff ;  /* 0xffffffff000a7802 */ /* 0x000fc80000000f00 */
[----:B------:R-:W-:Y:S04]  /*1bfe0*/  WARPSYNC R10 ;  /* 0x0000000a00007348 */ /* 0x000fe80003800000 */
[----:B------:R1:W2:Y:S02]  /*1bff0*/  SHFL.UP PT, R4, R0, R3, R4 ;  /* 0x0400000300047389 */ /* 0x0002a400000e0004 */
[----:B-1----:R-:W-:-:S04]  /*1c000*/  MOV R3, 0x0 ;  /* 0x0000000000037802 */ /* 0x002fc80000000f00 */
[----:B--2---:R-:W-:Y:S05]  /*1c010*/  RET.REL.NODEC R2 `(_ZN7cutlass13device_kernelIN5flash19enable_sm80_to_sm89INS1_16FlashAttnFwdSm80INS1_25CollectiveMainloopFwdSm80ILi8ELi1ELb1EN4cute5tupleIJNS5_1CILi128EEENS7_ILi48EEENS7_ILi256EEEEEELi256ENS_10bfloat16_tEfNS_4arch4Sm80ELb0ELb1ELb0ELb1ELb1ELb0ELb1ELb1EEENS1_21CollectiveEpilogueFwdINS6_IJS8_SA_S9_EEENS6_IJNS7_ILi1EEESI_SI_EEESC_SE_Li256ELb1ELb1ELb1ELb0EEENS1_36VarlenDynamicPersistentTileSchedulerILi128ELi48ELi256ELi256ELb1ELb1ELb0ELb1ELb0ELb1EEEEEEEEEvNT_6ParamsE) ;  /* 0xfffe3fe002007950 */ /* 0x004fea0003c3ffff */
        .weak           $__internal_12_$__cuda_sm70_votesync_ballot
        .type           $__internal_12_$__cuda_sm70_votesync_ballot,@function
        .size           $__internal_12_$__cuda_sm70_votesync_ballot,(.L_x_3241 - $__internal_12_$__cuda_sm70_votesync_ballot)
$__internal_12_$__cuda_sm70_votesync_ballot:
[----:B------:R-:W-:Y:S01]  /*1c020*/  ISETP.NE.U32.AND P0, PT, R0, 0x1, PT ;  /* 0x000000010000780c */ /* 0x000fe20003f05070 */
[----:B------:R-:W-:-:S04]  /*1c030*/  IMAD.MOV.U32 R3, RZ, RZ, -0x1 ;  /* 0xffffffffff037424 */ /* 0x000fc800078e00ff */
[----:B------:R-:W-:Y:S08]  /*1c040*/  WARPSYNC R3 ;  /* 0x0000000300007348 */ /* 0x000ff00003800000 */
[----:B------:R-:W-:-:S04]  /*1c050*/  VOTE.ANY R0, PT, !P0 ;  /* 0x0000000000007806 */ /* 0x000fc800040e0100 */
[----:B------:R-:W-:Y:S01]  /*1c060*/  LOP3.LUT R0, R0, R3, RZ, 0xc0, !PT ;  /* 0x0000000300007212 */ /* 0x000fe200078ec0ff */
[----:B------:R-:W-:-:S04]  /*1c070*/  IMAD.MOV.U32 R3, RZ, RZ, 0x0 ;  /* 0x00000000ff037424 */ /* 0x000fc800078e00ff */
[----:B------:R-:W-:Y:S05]  /*1c080*/  RET.REL.NODEC R2 `(_ZN7cutlass13device_kernelIN5flash19enable_sm80_to_sm89INS1_16FlashAttnFwdSm80INS1_25CollectiveMainloopFwdSm80ILi8ELi1ELb1EN4cute5tupleIJNS5_1CILi128EEENS7_ILi48EEENS7_ILi256EEEEEELi256ENS_10bfloat16_tEfNS_4arch4Sm80ELb0ELb1ELb0ELb1ELb1ELb0ELb1ELb1EEENS1_21CollectiveEpilogueFwdINS6_IJS8_SA_S9_EEENS6_IJNS7_ILi1EEESI_SI_EEESC_SE_Li256ELb1ELb1ELb1ELb0EEENS1_36VarlenDynamicPersistentTileSchedulerILi128ELi48ELi256ELi256ELb1ELb1ELb0ELb1ELb0ELb1EEEEEEEEEvNT_6ParamsE) ;  /* 0xfffe3f7002007950 */ /* 0x000fea0003c3ffff */
.L_x_697:
        /* <DEDUP_REMOVED lines=15> */
.L_x_3241:


//--------------------- .text._ZN7cutlass13device_kernelIN5flash19enable_sm80_to_sm89INS1_16FlashAttnFwdSm80INS1_25CollectiveMainloopFwdSm80ILi8ELi1ELb0EN4cute5tupleIJNS5_1CILi128EEENS7_ILi32EEENS7_ILi256EEEEEELi256ENS_10bfloat16_tEfNS_4arch4Sm80ELb0ELb1ELb0ELb1ELb1ELb1ELb1ELb1EEENS1_21CollectiveEpilogueFwdINS6_IJS8_SA_S9_EEENS6_IJNS7_ILi1EEESI_SI_EEESC_SE_Li256ELb1ELb1ELb1ELb0EEENS1_36VarlenDynamicPersistentTileSchedulerILi128ELi32ELi256ELi256ELb1ELb1ELb0ELb1ELb0ELb1EEEEEEEEEvNT_6ParamsE --------------------------
	.section	.text._ZN7cutlass13device_kernelIN5flash19enable_sm80_to_sm89INS1_16FlashAttnFwdSm80INS1_25CollectiveMainloopFwdSm80ILi8ELi1ELb0EN4cute5tupleIJNS5_1CILi128EEENS7_ILi32EEENS7_ILi256EEEEEELi256ENS_10bfloat16_tEfNS_4arch4Sm80ELb0ELb1ELb0ELb1ELb1ELb1ELb1ELb1EEENS1_21CollectiveEpilogueFwdINS6_IJS8_SA_S9_EEENS6_IJNS7_ILi1EEESI_SI_EEESC_SE_Li256ELb1ELb1ELb1ELb0EEENS1_36VarlenDynamicPersistentTileSchedulerILi128ELi32ELi256ELi256ELb1ELb1ELb0ELb1ELb0ELb1EEEEEEEEEvNT_6ParamsE,"ax",@progbits
	.sectioninfo	@"SHI_REGISTERS=255"
	.align	128
.text._ZN7cutlass13device_kernelIN5flash19enable_sm80_to_sm89INS1_16FlashAttnFwdSm80INS1_25CollectiveMainloopFwdSm80ILi8ELi1ELb0EN4cute5tupleIJNS5_1CILi128EEENS7_ILi32EEENS7_ILi256EEEEEELi256ENS_10bfloat16_tEfNS_4arch4Sm80ELb0ELb1ELb0ELb1ELb1ELb1ELb1ELb1EEENS1_21CollectiveEpilogueFwdINS6_IJS8_SA_S9_EEENS6_IJNS7_ILi1EEESI_SI_EEESC_SE_Li256ELb1ELb1ELb1ELb0EEENS1_36VarlenDynamicPersistentTileSchedulerILi128ELi32ELi256ELi256ELb1ELb1ELb0ELb1ELb0ELb1EEEEEEEEEvNT_6ParamsE:
        .type           _ZN7cutlass13device_kernelIN5flash19enable_sm80_to_sm89INS1_16FlashAttnFwdSm80INS1_25CollectiveMainloopFwdSm80ILi8ELi1ELb0EN4cute5tupleIJNS5_1CILi128EEENS7_ILi32EEENS7_ILi256EEEEEELi256ENS_10bfloat16_tEfNS_4arch4Sm80ELb0ELb1ELb0ELb1ELb1ELb1ELb1ELb1EEENS1_21CollectiveEpilogueFwdINS6_IJS8_SA_S9_EEENS6_IJNS7_ILi1EEESI_SI_EEESC_SE_Li256ELb1ELb1ELb1ELb0EEENS1_36VarlenDynamicPersistentTileSchedulerILi128ELi32ELi256ELi256ELb1ELb1ELb0ELb1ELb0ELb1EEEEEEEEEvNT_6ParamsE,@function
        .size           _ZN7cutlass13device_kernelIN5flash19enable_sm80_to_sm89INS1_16FlashAttnFwdSm80INS1_25CollectiveMainloopFwdSm80ILi8ELi1ELb0EN4cute5tupleIJNS5_1CILi128EEENS7_ILi32EEENS7_ILi256EEEEEELi256ENS_10bfloat16_tEfNS_4arch4Sm80ELb0ELb1ELb0ELb1ELb1ELb1ELb1ELb1EEENS1_21CollectiveEpilogueFwdINS6_IJS8_SA_S9_EEENS6_IJNS7_ILi1EEESI_SI_EEESC_SE_Li256ELb1ELb1ELb1ELb0EEENS1_36VarlenDynamicPersistentTileSchedulerILi128ELi32ELi256ELi256ELb1ELb1ELb0ELb1ELb0ELb1EEEEEEEEEvNT_6ParamsE,(.L_x_3246 - _ZN7cutlass13device_kernelIN5flash19enable_sm80_to_sm89INS1_16FlashAttnFwdSm80INS1_25CollectiveMainloopFwdSm80ILi8ELi1ELb0EN4cute5tupleIJNS5_1CILi128EEENS7_ILi32EEENS7_ILi256EEEEEELi256ENS_10bfloat16_tEfNS_4arch4Sm80ELb0ELb1ELb0ELb1ELb1ELb1ELb1ELb1EEENS1_21CollectiveEpilogueFwdINS6_IJS8_SA_S9_EEENS6_IJNS7_ILi1EEESI_SI_EEESC_SE_Li256ELb1ELb1ELb1ELb0EEENS1_36VarlenDynamicPersistentTileSchedulerILi128ELi32ELi256ELi256ELb1ELb1ELb0ELb1ELb0ELb1EEEEEEEEEvNT_6ParamsE)
        .other          _ZN7cutlass13device_kernelIN5flash19enable_sm80_to_sm89INS1_16FlashAttnFwdSm80INS1_25CollectiveMainloopFwdSm80ILi8ELi1ELb0EN4cute5tupleIJNS5_1CILi128EEENS7_ILi32EEENS7_ILi256EEEEEELi256ENS_10bfloat16_tEfNS_4arch4Sm80ELb0ELb1ELb0ELb1ELb1ELb1ELb1ELb1EEENS1_21CollectiveEpilogueFwdINS6_IJS8_SA_S9_EEENS6_IJNS7_ILi1EEESI_SI_EEESC_SE_Li256ELb1ELb1ELb1ELb0EEENS1_36VarlenDynamicPersistentTileSchedulerILi128ELi32ELi256ELi256ELb1ELb1ELb0ELb1ELb0ELb1EEEEEEEEEvNT_6ParamsE,@"STO_CUDA_ENTRY STV_DEFAULT"
_ZN7cutlass13device_kernelIN5flash19enable_sm80_to_sm89INS1_16FlashAttnFwdSm80INS1_25CollectiveMainloopFwdSm80ILi8ELi1ELb0EN4cute5tupleIJNS5_1CILi128EEENS7_ILi32EEENS7_ILi256EEEEEELi256ENS_10bfloat16_tEfNS_4arch4Sm80ELb0ELb1ELb0ELb1ELb1ELb1ELb1ELb1EEENS1_21CollectiveEpilogueFwdINS6_IJS8_SA_S9_EEENS6_IJNS7_ILi1EEESI_SI_EEESC_SE_Li256ELb1ELb1ELb1ELb0EEENS1_36VarlenDynamicPersistentTileSchedulerILi128ELi32ELi256ELi256ELb1ELb1ELb0ELb1ELb0ELb1EEEEEEEEEvNT_6ParamsE:
        /* <DEDUP_REMOVED lines=13> */
[----:B------:R-:W-:-:S03]  /*00d0*/  CS2R R8, SRZ ;  /* 0x0000000000087805 */ /* 0x000fc6000001ff00 */
        /* <DEDUP_REMOVED lines=10> */
[C---:B------:R-:W-:Y:S01]  /*0180*/  ISETP.GE.U32.AND P4, PT, R13.reuse, 0x2, PT ;  /* 0x000000020d00780c */ /* 0x040fe20003f86070 */
[----:B------:R-:W-:Y:S01]  /*0190*/  IMAD.MOV.U32 R7, RZ, RZ, RZ ;  /* 0x000000ffff077224 */ /* 0x000fe200078e00ff */
        /* <DEDUP_REMOVED lines=26> */
.L_x_703:
        /* <DEDUP_REMOVED lines=11> */
[----:B------:R-:W3:Y:S04]  /*03f0*/  @!P0 LDG.E R9, [R4.64] ;  /* 0x0000000804098981 */ /* 0x000ee8000c1e1900 */
[----:B------:R-:W3:Y:S02]  /*0400*/  @!P0 LDG.E R8, [R2.64] ;  /* 0x0000000802088981 */ /* 0x000ee4000c1e1900 */
[----:B---3--:R-:W-:Y:S01]  /*0410*/  IMAD R5, R9, R8, RZ ;  /* 0x0000000809057224 */ /* 0x008fe200078e02ff */
[----:B------:R-:W-:Y:S05]  /*0420*/  BRA.DIV ~URZ, `(.L_x_701) ;  /* 0x000205a27f007947 */ /* 0x000fea000b800000 */
[----:B------:R1:W3:Y:S02]  /*0430*/  SHFL.UP PT, R0, R5, 0x1, RZ ;  /* 0x0420000005007989 */ /* 0x0002e400000e00ff */
.L_x_973:
        /* <DEDUP_REMOVED lines=16> */
.L_x_974:
[----:B---3--:R-:W-:-:S05]  /*0540*/  IMAD R0, R0, c[0x0][0x538], RZ ;  /* 0x00014e0000007a24 */ /* 0x008fca00078e02ff */
[----:B------:R-:W-:-:S04]  /*0550*/  IADD3 R6, R0, R6, RZ ;  /* 0x0000000600067210 */ /* 0x000fc80007ffe0ff */
[----:B------:R-:W-:-:S13]  /*0560*/  ISETP.GT.AND P0, PT, R6, UR4, PT ;  /* 0x0000000406007c0c */ /* 0x000fda000bf04270 */
[----:B-12---:R-:W-:Y:S05]  /*0570*/  @!P0 BRA `(.L_x_703) ;  /* 0xfffffdc000008947 */ /* 0x006fea000383ffff */
.L_x_699:
[----:B------:R-:W-:-:S05]  /*0580*/  IADD3 R11, -R0, R6, RZ ;  /* 0x00000006000b7210 */ /* 0x000fca0007ffe1ff */
[----:B------:R-:W-:-:S05]  /*0590*/  IMAD R0, R4, c[0x0][0x538], R11 ;  /* 0x00014e0004007a24 */ /* 0x000fca00078e020b */
[----:B------:R-:W-:Y:S01]  /*05a0*/  ISETP.GT.AND P0, PT, R0, UR4, PT ;  /* 0x0000000400007c0c */ /* 0x000fe2000bf04270 */
[----:B------:R-:W-:-:S12]  /*05b0*/  BRA.DIV ~URZ, `(.L_x_704) ;  /* 0x000206227f007947 */ /* 0x000fd8000b800000 */
[----:B------:R-:W-:-:S04]  /*05c0*/  VOTE.ANY R10, PT, !P0 ;  /* 0x00000000000a7806 */ /* 0x000fc800040e0100 */
.L_x_975:
[----:B------:R-:W1:Y:S02]  /*05d0*/  POPC R5, R10 ;  /* 0x0000000a00057309 */ /* 0x000e640000000000 */
[----:B-12---:R-:W-:Y:S01]  /*05e0*/  IADD3 R235, R5, R7, RZ ;  /* 0x0000000705eb7210 */ /* 0x006fe20007ffe0ff */
[----:B------:R-:W-:Y:S05]  /*05f0*/  BRA.DIV ~URZ, `(.L_x_705) ;  /* 0x000206327f007947 */ /* 0x000fea000b800000 */
[----:B------:R1:W2:Y:S01]  /*0600*/  SHFL.IDX PT, R12, R9, R5, 0x1f ;  /* 0x00001f05090c7589 */ /* 0x0002a200000e0000 */
[----:B------:R-:W-:-:S03]  /*0610*/  MOV R6, RZ ;  /* 0x000000ff00067202 */ /* 0x000fc60000000f00 */
[----:B------:R1:W3:Y:S04]  /*0620*/  SHFL.IDX PT, R9, R8, R5, 0x1f ;  /* 0x00001f0508097589 */ /* 0x0002e800000e0000 */
.L_x_976:
[----:B------:R-:W-:Y:S01]  /*0630*/  ISETP.NE.AND P0, PT, R10, RZ, PT ;  /* 0x000000ff0a00720c */ /* 0x000fe20003f05270 */
[----:B------:R-:W-:-:S12]  /*0640*/  BSSY B0, `(.L_x_706) ;  /* 0x0000005000007945 */ /* 0x000fd80003800000 */
[----:B------:R-:W-:Y:S05]  /*0650*/  @!P0 BRA `(.L_x_707) ;  /* 0x0000003000008947 */ /* 0x000fea0003800000 */
[----:B------:R-:W-:Y:S01]  /*0660*/  IADD3 R2, R5, -0x1, RZ ;  /* 0xffffffff05027810 */ /* 0x000fe20007ffe0ff */
[----:B------:R-:W-:Y:S05]  /*0670*/  BRA.DIV ~URZ, `(.L_x_708) ;  /* 0x000206927f007947 */ /* 0x000fea000b800000 */
[----:B------:R4:W1:Y:S02]  /*0680*/  SHFL.IDX PT, R6, R4, R2, 0x1f ;  /* 0x00001f0204067589 */ /* 0x00086400000e0000 */
.L_x_707:
[----:B------:R-:W-:Y:S05]  /*0690*/  BSYNC B0 ;  /* 0x0000000000007941 */ /* 0x000fea0003800000 */
.L_x_706:
[----:B---3--:R-:W-:Y:S01]  /*06a0*/  ISETP.NE.AND P0, PT, R9, 0x1, PT ;  /* 0x000000010900780c */ /* 0x008fe20003f05270 */
[----:B-1----:R-:W-:Y:S01]  /*06b0*/  IMAD R232, R6, c[0x0][0x538], R11 ;  /* 0x00014e0006e87a24 */ /* 0x002fe200078e020b */
[----:B------:R-:W-:Y:S04]  /*06c0*/  BSSY B0, `(.L_x_709) ;  /* 0x0000085000007945 */ /* 0x000fe80003800000 */
[----:B------:R-:W-:-:S07]  /*06d0*/  IADD3 R11, -R232, UR4, RZ ;  /* 0x00000004e80b7c10 */ /* 0x000fce000fffe1ff */
[----:B------:R-:W-:Y:S05]  /*06e0*/  @!P0 BRA `(.L_x_710) ;  /* 0x000003e000008947 */ /* 0x000fea0003800000 */
[-C--:B--2---:R-:W-:Y:S02]  /*06f0*/  IABS R0, R12.reuse ;  /* 0x0000000c00007213 */ /* 0x084fe40000000000 */
[----:B------:R-:W-:-:S03]  /*0700*/  IABS R6, R12 ;  /* 0x0000000c00067213 */ /* 0x000fc60000000000 */
[----:B------:R-:W-:Y:S01]  /*0710*/  IMAD.MOV.U32 R5, RZ, RZ, R0 ;  /* 0x000000ffff057224 */ /* 0x000fe200078e0000 */
[----:B------:R-:W-:-:S03]  /*0720*/  IABS R0, R9 ;  /* 0x0000000900007213 */ /* 0x000fc60000000000 */
[----:B----4-:R-:W1:Y:S02]  /*0730*/  I2F.RP R2, R5 ;  /* 0x0000000500027306 */ /* 0x010e640000209400 */
        /* <DEDUP_REMOVED lines=55> */
[----:B------:R-:W-:Y:S01]  /*0ab0*/  IMAD R234, R3, 0x10000, R2 ;  /* 0x0001000003ea7824 */ /* 0x000fe200078e0202 */
[----:B------:R-:W-:Y:S05]  /*0ac0*/  BRA `(.L_x_711) ;  /* 0x0000044000007947 */ /* 0x000fea0003800000 */
.L_x_710:
[----:B----4-:R-:W-:-:S04]  /*0ad0*/  IMAD.MOV.U32 R2, RZ, RZ, 0x4 ;  /* 0x00000004ff027424 */ /* 0x010fc800078e00ff */
[----:B------:R-:W-:-:S05]  /*0ae0*/  IMAD.WIDE R2, R235, R2, c[0x0][0x590] ;  /* 0x00016400eb027625 */ /* 0x000fca00078e0202 */
[----:B------:R-:W3:Y:S02]  /*0af0*/  LDG.E R7, [R2.64] ;  /* 0x0000000802077981 */ /* 0x000ee4000c1e1900 */
[----:B--23--:R-:W-:-:S05]  /*0b00*/  IMAD R9, R7, R12, RZ ;  /* 0x0000000c07097224 */ /* 0x00cfca00078e02ff */
        /* <DEDUP_REMOVED lines=63> */
[----:B------:R-:W-:Y:S02]  /*0f00*/  IMAD R234, R0, R2, R3 ;  /* 0x0000000200ea7224 */ /* 0x000fe400078e0203 */
.L_x_711:
[----:B------:R-:W-:Y:S05]  /*0f10*/  BSYNC B0 ;  /* 0x0000000000007941 */ /* 0x000fea0003800000 */
.L_x_709:
[----:B------:R-:W-:-:S04]  /*0f20*/  LOP3.LUT R0, RZ, R0, RZ, 0x33, !PT ;  /* 0x00000000ff007212 */ /* 0x000fc800078e33ff */
[----:B------:R-:W-:Y:S01]  /*0f30*/  IADD3 R233, R0, R12, RZ ;  /* 0x0000000c00e97210 */ /* 0x000fe20007ffe0ff */
[----:B------:R-:W-:Y:S05]  /*0f40*/  BRA `(.L_x_712) ;  /* 0x0000004000007947 */ /* 0x000fea0003800000 */
.L_x_700:
[----:B--2---:R-:W-:Y:S01]  /*0f50*/  IMAD.MOV.U32 R233, RZ, RZ, RZ ;  /* 0x000000ffffe97224 */ /* 0x004fe200078e00ff */
[----:B------:R-:W-:Y:S01]  /*0f60*/  MOV R234, RZ ;  /* 0x000000ff00ea7202 */ /* 0x000fe20000000f00 */
[----:B------:R-:W-:Y:S01]  /*0f70*/  IMAD.U32 R232, RZ, RZ, UR4 ;  /* 0x00000004ffe87e24 */ /* 0x000fe2000f8e00ff */
[----:B------:R-:W-:Y:S02]  /*0f80*/  MOV R235, c[0x0][0x53c] ;  /* 0x00014f0000eb7a02 */ /* 0x000fe40000000f00 */
.L_x_712:
[----:B------:R-:W-:Y:S01]  /*0f90*/  ISETP.NE.AND P0, PT, R13, RZ, PT ;  /* 0x000000ff0d00720c */ /* 0x000fe20003f05270 */
[----:B------:R-:W-:-:S12]  /*0fa0*/  WARPSYNC 0xffffffff ;  /* 0xffffffff00007948 */ /* 0x000fd80003800000 */
[----:B------:R1:W-:Y:S04]  /*0fb0*/  @!P0 STS.128 [0x20080], R232 ;  /* 0x020080e8ff008388 */ /* 0x0003e80000000c00 */
[----:B------:R-:W-:Y:S06]  /*0fc0*/  BAR.ARV 0x5, 0x100 ;  /* 0x0144000000007b1d */ /* 0x000fec0000002000 */
.L_x_698:
[----:B-12---:R-:W-:-:S13]  /*0fd0*/  ISETP.GE.AND P0, PT, R235, c[0x0][0x53c], PT ;  /* 0x00014f00eb007a0c */ /* 0x006fda0003f06270 */
[----:B------:R-:W-:Y:S05]  /*0fe0*/  @P0 EXIT ;  /* 0x000000000000094d */ /* 0x000fea0003800000 */
[----:B------:R-:W1:Y:S01]  /*0ff0*/  S2R R14, SR_TID.X ;  /* 0x00000000000e7919 */ /* 0x000e620000002100 */
        /* <DEDUP_REMOVED lines=84> */
[----:B------:R-:W-:Y:S01]  /*1540*/  IADD3 R139, R156, 0x40, RZ ;  /* 0x000000409c8b7810 */ /* 0x000fe20007ffe0ff */
[----:B------:R-:W-:Y:S01]  /*1550*/  IMAD R213, R229, 0x20, R212 ;  /* 0x00000020e5d57824 */ /* 0x000fe200078e02d4 */
[----:B------:R-:W-:-:S02]  /*1560*/  LOP3.LUT R29, R3, 0x1c0, RZ, 0xc0, !PT ;  /* 0x000001c0031d7812 */ /* 0x000fc400078ec0ff */
        /* <DEDUP_REMOVED lines=8> */
[----:B------:R-:W-:Y:S02]  /*15f0*/  LOP3.LUT R9, R5, 0xfffffe00, RZ, 0xc0, !PT ;  /* 0xfffffe0005097812 */ /* 0x000fe400078ec0ff */
[----:B------:R-:W-:Y:S01]  /*1600*/  LOP3.LUT R22, R4, 0xfffffe00, RZ, 0xc0, !PT ;  /* 0xfffffe0004167812 */ /* 0x000fe200078ec0ff */
[----:B------:R-:W-:Y:S01]  /*1610*/  IMAD.SHL.U32 R3, R2, 0x40, RZ ;  /* 0x0000004002037824 */ /* 0x000fe200078e00ff */
[----:B------:R-:W-:-:S02]  /*1620*/  SHF.R.S32.HI R2, RZ, 0x1f, R138 ;  /* 0x0000001fff027819 */ /* 0x000fc4000001148a */
[----:B------:R-:W-:Y:S01]  /*1630*/  LOP3.LUT R27, R7, 0x1c0, RZ, 0xc0, !PT ;  /* 0x000001c0071b7812 */ /* 0x000fe200078ec0ff */
[----:B------:R-:W-:Y:S01]  /*1640*/  STL [R1+0x18], R22 ;  /* 0x0000181601007387 */ /* 0x000fe20000100800 */
[CC--:B------:R-:W-:Y:S02]  /*1650*/  LEA.HI R4, R2.reuse, R138.reuse, RZ, 0x6 ;  /* 0x0000008a02047211 */ /* 0x0c0fe400078f30ff */
[----:B------:R-:W-:Y:S02]  /*1660*/  LEA.HI R5, R2, R138, RZ, 0x3 ;  /* 0x0000008a02057211 */ /* 0x000fe400078f18ff */
[----:B------:R-:W-:Y:S01]  /*1670*/  LOP3.LUT R18, R3, 0xfffffe00, RZ, 0xc0, !PT ;  /* 0xfffffe0003127812 */ /* 0x000fe200078ec0ff */
[----:B------:R-:W-:Y:S01]  /*1680*/  IMAD.SHL.U32 R2, R4, 0x80, RZ ;  /* 0x0000008004027824 */ /* 0x000fe200078e00ff */
[----:B------:R-:W-:Y:S02]  /*1690*/  SHF.R.U32.HI R25, RZ, 0x3, R230 ;  /* 0x00000003ff197819 */ /* 0x000fe400000116e6 */
[----:B------:R-:W-:-:S02]  /*16a0*/  SHF.R.U32.HI R23, RZ, 0x3, R29 ;  /* 0x00000003ff177819 */ /* 0x000fc4000001161d */
[--C-:B------:R-:W-:Y:S02]  /*16b0*/  LOP3.LUT R4, R230, 0x38, R5.reuse, 0xf8, !PT ;  /* 0x00000038e6047812 */ /* 0x100fe400078ef805 */
[----:B------:R-:W-:Y:S02]  /*16c0*/  LOP3.LUT R3, R29, 0x38, R5, 0xf8, !PT ;  /* 0x000000381d037812 */ /* 0x000fe400078ef805 */
[----:B------:R-:W-:Y:S02]  /*16d0*/  SHF.R.U32.HI R21, RZ, 0x3, R28 ;  /* 0x00000003ff157819 */ /* 0x000fe4000001161c */
[----:B------:R-:W-:Y:S02]  /*16e0*/  SHF.R.U32.HI R19, RZ, 0x3, R27 ;  /* 0x00000003ff137819 */ /* 0x000fe4000001161b */
[--C-:B------:R-:W-:Y:S02]  /*16f0*/  LOP3.LUT R7, R28, 0x38, R5.reuse, 0xf8, !PT ;  /* 0x000000381c077812 */ /* 0x100fe400078ef805 */
[----:B------:R-:W-:-:S02]  /*1700*/  LOP3.LUT R10, R27, 0x38, R5, 0xf8, !PT ;  /* 0x000000381b0a7812 */ /* 0x000fc400078ef805 */
        /* <DEDUP_REMOVED lines=16> */
[C---:B------:R-:W-:Y:S02]  /*1810*/  IADD3 R159, R156.reuse, 0x20, RZ ;  /* 0x000000209c9f7810 */ /* 0x040fe40007ffe0ff */
[----:B------:R-:W-:Y:S02]  /*1820*/  SHF.R.S32.HI R6, RZ, 0x1f, R212 ;  /* 0x0000001fff067819 */ /* 0x000fe400000114d4 */
[----:B------:R-:W-:Y:S02]  /*1830*/  IADD3 R158, R156, 0x60, RZ ;  /* 0x000000609c9e7810 */ /* 0x000fe40007ffe0ff */
[----:B------:R-:W-:-:S02]  /*1840*/  LOP3.LUT R6, R17, 0x7ffffffc, RZ, 0xc0, !PT ;  /* 0x7ffffffc11067812 */ /* 0x000fc400078ec0ff */
[----:B------:R-:W-:Y:S02]  /*1850*/  LOP3.LUT R25, R2, R25, RZ, 0x3c, !PT ;  /* 0x0000001902197212 */ /* 0x000fe400078e3cff */
[----:B------:R-:W-:Y:S02]  /*1860*/  SHF.R.S32.HI R17, RZ, 0x1f, R159 ;  /* 0x0000001fff117819 */ /* 0x000fe4000001149f */
[----:B------:R-:W-:Y:S01]  /*1870*/  SHF.R.S32.HI R7, RZ, 0x1f, R139 ;  /* 0x0000001fff077819 */ /* 0x000fe2000001148b */
[----:B------:R-:W-:Y:S01]  /*1880*/  STL [R1+0x3c], R25 ;  /* 0x00003c1901007387 */ /* 0x000fe20000100800 */
[----:B------:R-:W-:Y:S02]  /*1890*/  SHF.R.S32.HI R2, RZ, 0x1f, R158 ;  /* 0x0000001fff027819 */ /* 0x000fe4000001149e */
[CC--:B------:R-:W-:Y:S01]  /*18a0*/  IADD3 R3, R11.reuse, R9.reuse, R12 ;  /* 0x000000090b037210 */ /* 0x0c0fe20007ffe00c */
[----:B------:R-:W-:Y:S01]  /*18b0*/  STL [R1+0x8], R17 ;  /* 0x0000081101007387 */ /* 0x000fe20000100800 */
[----:B------:R-:W-:Y:S01]  /*18c0*/  LOP3.LUT R4, R11, R9, RZ, 0xfc, !PT ;  /* 0x000000090b047212 */ /* 0x000fe200078efcff */
[----:B------:R-:W-:Y:S01]  /*18d0*/  IMAD.MOV.U32 R11, RZ, RZ, 0x20 ;  /* 0x00000020ff0b7424 */ /* 0x000fe200078e00ff */
[--C-:B------:R-:W-:Y:S01]  /*18e0*/  LOP3.LUT R10, R29, 0x38, R134.reuse, 0xf8, !PT ;  /* 0x000000381d0a7812 */ /* 0x100fe200078ef886 */
[----:B------:R1:W-:Y:S01]  /*18f0*/  STL [R1+0x4], R7 ;  /* 0x0000040701007387 */ /* 0x0003e20000100800 */
[----:B------:R-:W-:Y:S01]  /*1900*/  LOP3.LUT R9, R28, 0x38, R134, 0xf8, !PT ;  /* 0x000000381c097812 */ /* 0x000fe200078ef886 */
[----:B------:R-:W-:Y:S01]  /*1910*/  IMAD.MOV.U32 R12, RZ, RZ, 0x40 ;  /* 0x00000040ff0c7424 */ /* 0x000fe200078e00ff */
[----:B------:R-:W-:Y:S01]  /*1920*/  LOP3.LUT R10, R22, R10, R23, 0xf6, !PT ;  /* 0x0000000a160a7212 */ /* 0x000fe200078ef617 */
[----:B------:R2:W-:Y:S01]  /*1930*/  STL [R1], R2 ;  /* 0x0000000201007387 */ /* 0x0005e20000100800 */
[----:B------:R-:W-:-:S02]  /*1940*/  LOP3.LUT R9, R20, R9, R21, 0xf6, !PT ;  /* 0x0000000914097212 */ /* 0x000fc400078ef615 */
[----:B------:R-:W-:Y:S02]  /*1950*/  LEA R178, R0, 0xc080, 0x1 ;  /* 0x0000c08000b27811 */ /* 0x000fe400078e08ff */
[----:B------:R-:W-:Y:S02]  /*1960*/  LOP3.LUT R8, R27, 0x38, R134, 0xf8, !PT ;  /* 0x000000381b087812 */ /* 0x000fe400078ef886 */
[----:B------:R-:W-:Y:S02]  /*1970*/  SHF.R.S32.HI R0, RZ, 0x3, R5 ;  /* 0x00000003ff007819 */ /* 0x000fe40000011405 */
[----:B------:R-:W-:Y:S02]  /*1980*/  LOP3.LUT R202, R5, 0xfffffff8, RZ, 0xc0, !PT ;  /* 0xfffffff805ca7812 */ /* 0x000fe400078ec0ff */
[----:B------:R-:W-:Y:S01]  /*1990*/  LOP3.LUT R220, R25, R231, RZ, 0xfc, !PT ;  /* 0x000000e719dc7212 */ /* 0x000fe200078efcff */
[----:B------:R-:W-:Y:S01]  /*19a0*/  STL [R1+0xc], R0 ;  /* 0x00000c0001007387 */ /* 0x000fe20000100800 */
[----:B------:R-:W-:-:S02]  /*19b0*/  LEA R5, R10, 0x10080, 0x1 ;  /* 0x000100800a057811 */ /* 0x000fc400078e08ff */
[----:B------:R-:W-:Y:S01]  /*19c0*/  LEA R9, R9, 0x10080, 0x1 ;  /* 0x0001008009097811 */ /* 0x000fe200078e08ff */
[----:B------:R-:W-:Y:S01]  /*19d0*/  IMAD.SHL.U32 R220, R220, 0x2, RZ ;  /* 0x00000002dcdc7824 */ /* 0x000fe200078e00ff */
[----:B------:R-:W-:Y:S01]  /*19e0*/  LOP3.LUT R8, R18, R8, R19, 0xf6, !PT ;  /* 0x0000000812087212 */ /* 0x000fe200078ef613 */
[----:B------:R3:W-:Y:S01]  /*19f0*/  STL [R1+0x34], R5 ;  /* 0x0000340501007387 */ /* 0x0007e20000100800 */
[----:B------:R-:W-:Y:S02]  /*1a00*/  LEA R183, R3, 0x10080, 0x1 ;  /* 0x0001008003b77811 */ /* 0x000fe400078e08ff */
[----:B------:R-:W-:Y:S01]  /*1a10*/  LEA R8, R8, 0x10080, 0x1 ;  /* 0x0001008008087811 */ /* 0x000fe200078e08ff */
[----:B------:R4:W-:Y:S01]  /*1a20*/  STL [R1+0x30], R9 ;  /* 0x0000300901007387 */ /* 0x0009e20000100800 */
[----:B-1----:R-:W-:Y:S01]  /*1a30*/  SEL R7, R12, 0xffffffc0, !P2 ;  /* 0xffffffc00c077807 */ /* 0x002fe20005000000 */
[----:B--2---:R-:W-:Y:S01]  /*1a40*/  IMAD.IADD R2, R26, 0x1, -R6 ;  /* 0x000000011a027824 */ /* 0x004fe200078e0a06 */
[C---:B------:R-:W-:Y:S01]  /*1a50*/  SEL R6, R11.reuse, 0xffffffe0, !P1 ;  /* 0xffffffe00b067807 */ /* 0x040fe20004800000 */
[----:B------:R1:W-:Y:S01]  /*1a60*/  STL [R1+0x2c], R8 ;  /* 0x00002c0801007387 */ /* 0x0003e20000100800 */
[----:B------:R-:W-:Y:S01]  /*1a70*/  LEA R179, R4, 0x8080, 0x1 ;  /* 0x0000808004b37811 */ /* 0x000fe200078e08ff */
[----:B------:R-:W-:Y:S01]  /*1a80*/  IMAD.SHL.U32 R216, R2, 0x2, RZ ;  /* 0x0000000202d87824 */ /* 0x000fe200078e00ff */
[----:B------:R-:W-:Y:S01]  /*1a90*/  SEL R2, R11, 0xffffffe0, !P4 ;  /* 0xffffffe00b027807 */ /* 0x000fe20006000000 */
[----:B------:R-:W-:Y:S01]  /*1aa0*/  IMAD.IADD R240, R237, 0x1, R6 ;  /* 0x00000001edf07824 */ /* 0x000fe200078e0206 */
[----:B------:R-:W-:Y:S01]  /*1ab0*/  IADD3 R201, R134, 0x80, RZ ;  /* 0x0000008086c97810 */ /* 0x000fe20007ffe0ff */
[----:B------:R-:W-:Y:S01]  /*1ac0*/  IMAD.IADD R239, R6, 0x1, R238 ;  /* 0x0000000106ef7824 */ /* 0x000fe200078e02ee */
[C---:B------:R-:W-:Y:S01]  /*1ad0*/  IADD3 R34, R216.reuse, 0x8, RZ ;  /* 0x00000008d8227810 */ /* 0x040fe20007ffe0ff */
[----:B------:R-:W-:Y:S01]  /*1ae0*/  IMAD.IADD R184, R183, 0x1, R2 ;  /* 0x00000001b7b87824 */ /* 0x000fe200078e0202 */
[----:B------:R-:W-:Y:S01]  /*1af0*/  IADD3 R33, R216, 0x10, RZ ;  /* 0x00000010d8217810 */ /* 0x000fe20007ffe0ff */
[----:B------:R-:W-:Y:S01]  /*1b00*/  IMAD.IADD R180, R2, 0x1, R179 ;  /* 0x0000000102b47824 */ /* 0x000fe200078e02b3 */
[C---:B------:R-:W-:Y:S01]  /*1b10*/  IADD3 R32, R216.reuse, 0x18, RZ ;  /* 0x00000018d8207810 */ /* 0x040fe20007ffe0ff */
[--C-:B------:R-:W-:Y:S01]  /*1b20*/  IMAD.IADD R244, R237, 0x1, R7.reuse ;  /* 0x00000001edf47824 */ /* 0x100fe200078e0207 */
[C---:B------:R-:W-:Y:S01]  /*1b30*/  IADD3 R31, R216.reuse, 0x30, RZ ;  /* 0x00000030d81f7810 */ /* 0x040fe20007ffe0ff */
[C---:B------:R-:W-:Y:S01]  /*1b40*/  IMAD.IADD R243, R7.reuse, 0x1, R240 ;  /* 0x0000000107f37824 */ /* 0x040fe200078e02f0 */
[C---:B------:R-:W-:Y:S01]  /*1b50*/  IADD3 R29, R216.reuse, 0x40, RZ ;  /* 0x00000040d81d7810 */ /* 0x040fe20007ffe0ff */
[----:B------:R-:W-:Y:S01]  /*1b60*/  IMAD.IADD R242, R7, 0x1, R238 ;  /* 0x0000000107f27824 */ /* 0x000fe200078e02ee */
[----:B------:R-:W-:Y:S01]  /*1b70*/  SHF.R.S32.HI R35, RZ, 0x1f, R34 ;  /* 0x0000001fff237819 */ /* 0x000fe20000011422 */
[----:B------:R-:W-:Y:S01]  /*1b80*/  IMAD.IADD R241, R239, 0x1, R7 ;  /* 0x00000001eff17824 */ /* 0x000fe200078e0207 */
[----:B------:R-:W-:-:S02]  /*1b90*/  IADD3 R27, R216, 0x50, RZ ;  /* 0x00000050d81b7810 */ /* 0x000fc40007ffe0ff */
[----:B------:R-:W-:Y:S02]  /*1ba0*/  SHF.R.S32.HI R34, RZ, 0x1f, R33 ;  /* 0x0000001fff227819 */ /* 0x000fe40000011421 */
[C---:B------:R-:W-:Y:S02]  /*1bb0*/  IADD3 R25, R216.reuse, 0x60, RZ ;  /* 0x00000060d8197810 */ /* 0x040fe40007ffe0ff */
[----:B------:R-:W-:Y:S02]  /*1bc0*/  SHF.R.S32.HI R33, RZ, 0x1f, R32 ;  /* 0x0000001fff217819 */ /* 0x000fe40000011420 */
[C---:B------:R-:W-:Y:S02]  /*1bd0*/  IADD3 R23, R216.reuse, 0x70, RZ ;  /* 0x00000070d8177810 */ /* 0x040fe40007ffe0ff */
[----:B------:R-:W-:Y:S02]  /*1be0*/  SHF.R.S32.HI R33, RZ, 0x1f, R31 ;  /* 0x0000001fff217819 */ /* 0x000fe4000001141f */
[----:B------:R-:W-:-:S02]  /*1bf0*/  IADD3 R247, R216, 0x20, RZ ;  /* 0x00000020d8f77810 */ /* 0x000fc40007ffe0ff */
[C---:B------:R-:W-:Y:S02]  /*1c00*/  IADD3 R21, R216.reuse, 0x80, RZ ;  /* 0x00000080d8157810 */ /* 0x040fe40007ffe0ff */
[----:B------:R-:W-:Y:S02]  /*1c10*/  SHF.R.S32.HI R31, RZ, 0x1f, R29 ;  /* 0x0000001fff1f7819 */ /* 0x000fe4000001141d */
[C---:B------:R-:W-:Y:S02]  /*1c20*/  IADD3 R30, R216.reuse, 0x38, RZ ;  /* 0x00000038d81e7810 */ /* 0x040fe40007ffe0ff */
[C---:B------:R-:W-:Y:S02]  /*1c30*/  IADD3 R19, R216.reuse, 0x90, RZ ;  /* 0x00000090d8137810 */ /* 0x040fe40007ffe0ff */
[----:B------:R-:W-:Y:S02]  /*1c40*/  SHF.R.S32.HI R29, RZ, 0x1f, R27 ;  /* 0x0000001fff1d7819 */ /* 0x000fe4000001141b */
[----:B------:R-:W-:-:S02]  /*1c50*/  IADD3 R28, R216, 0x48, RZ ;  /* 0x00000048d81c7810 */ /* 0x000fc40007ffe0ff */
[C---:B------:R-:W-:Y:S02]  /*1c60*/  IADD3 R17, R216.reuse, 0xa0, RZ ;  /* 0x000000a0d8117810 */ /* 0x040fe40007ffe0ff */
[----:B------:R-:W-:Y:S02]  /*1c70*/  SHF.R.S32.HI R27, RZ, 0x1f, R25 ;  /* 0x0000001fff1b7819 */ /* 0x000fe40000011419 */
[C---:B------:R-:W-:Y:S02]  /*1c80*/  IADD3 R26, R216.reuse, 0x58, RZ ;  /* 0x00000058d81a7810 */ /* 0x040fe40007ffe0ff */
[----:B------:R-:W-:Y:S02]  /*1c90*/  IADD3 R11, R216, 0xb0, RZ ;  /* 0x000000b0d80b7810 */ /* 0x000fe40007ffe0ff */
[----:B------:R-:W-:Y:S02]  /*1ca0*/  SHF.R.S32.HI R25, RZ, 0x1f, R23 ;  /* 0x0000001fff197819 */ /* 0x000fe40000011417 */
[----:B---3--:R-:W-:-:S02]  /*1cb0*/  SHF.R.S32.HI R5, RZ, 0x1f, R216 ;  /* 0x0000001fff057819 */ /* 0x008fc400000114d8 */
[C---:B------:R-:W-:Y:S02]  /*1cc0*/  IADD3 R24, R216.reuse, 0x68, RZ ;  /* 0x00000068d8187810 */ /* 0x040fe40007ffe0ff */
[C---:B----4-:R-:W-:Y:S02]  /*1cd0*/  IADD3 R9, R216.reuse, 0xc0, RZ ;  /* 0x000000c0d8097810 */ /* 0x050fe40007ffe0ff */
[----:B------:R-:W-:Y:S02]  /*1ce0*/  SHF.R.S32.HI R32, RZ, 0x1f, R247 ;  /* 0x0000001fff207819 */ /* 0x000fe400000114f7 */
[----:B------:R-:W-:Y:S02]  /*1cf0*/  SHF.R.S32.HI R23, RZ, 0x1f, R21 ;  /* 0x0000001fff177819 */ /* 0x000fe40000011415 */
[C---:B------:R-:W-:Y:S02]  /*1d00*/  IADD3 R22, R216.reuse, 0x78, RZ ;  /* 0x00000078d8167810 */ /* 0x040fe40007ffe0ff */
[----:B------:R-:W-:-:S02]  /*1d10*/  IADD3 R5, R216, 0xd0, RZ ;  /* 0x000000d0d8057810 */ /* 0x000fc40007ffe0ff */
[----:B------:R-:W-:Y:S02]  /*1d20*/  SHF.R.S32.HI R32, RZ, 0x1f, R30 ;  /* 0x0000001fff207819 */ /* 0x000fe4000001141e */
[----:B------:R-:W-:Y:S02]  /*1d30*/  SHF.R.S32.HI R21, RZ, 0x1f, R19 ;  /* 0x0000001fff157819 */ /* 0x000fe40000011413 */
[C---:B------:R-:W-:Y:S02]  /*1d40*/  IADD3 R20, R216.reuse, 0x88, RZ ;  /* 0x00000088d8147810 */ /* 0x040fe40007ffe0ff */
[----:B------:R-:W-:Y:S02]  /*1d50*/  IADD3 R251, R216, 0xe0, RZ ;  /* 0x000000e0d8fb7810 */ /* 0x000fe40007ffe0ff */
[----:B------:R-:W-:Y:S02]  /*1d60*/  SHF.R.S32.HI R30, RZ, 0x1f, R28 ;  /* 0x0000001fff1e7819 */ /* 0x000fe4000001141c */
[----:B------:R-:W-:-:S02]  /*1d70*/  SHF.R.S32.HI R19, RZ, 0x1f, R17 ;  /* 0x0000001fff137819 */ /* 0x000fc40000011411 */
[----:B------:R-:W-:Y:S02]  /*1d80*/  SEL R0, R12, 0xffffffc0, !P3 ;  /* 0xffffffc00c007807 */ /* 0x000fe40005800000 */
[C---:B------:R-:W-:Y:S02]  /*1d90*/  IADD3 R18, R216.reuse, 0x98, RZ ;  /* 0x00000098d8127810 */ /* 0x040fe40007ffe0ff */
[----:B------:R-:W-:Y:S01]  /*1da0*/  IADD3 R248, R216, 0xf8, RZ ;  /* 0x000000f8d8f87810 */ /* 0x000fe20007ffe0ff */
[----:B------:R-:W-:Y:S01]  /*1db0*/  IMAD.IADD R186, R183, 0x1, R0 ;  /* 0x00000001b7ba7824 */ /* 0x000fe200078e0200 */
[----:B------:R-:W-:Y:S01]  /*1dc0*/  SHF.R.S32.HI R28, RZ, 0x1f, R26 ;  /* 0x0000001fff1c7819 */ /* 0x000fe2000001141a */
[----:B------:R-:W-:Y:S01]  /*1dd0*/  IMAD.IADD R182, R0, 0x1, R179 ;  /* 0x0000000100b67824 */ /* 0x000fe200078e02b3 */
[----:B------:R-:W-:Y:S01]  /*1de0*/  SHF.R.S32.HI R17, RZ, 0x1f, R11 ;  /* 0x0000001fff117819 */ /* 0x000fe2000001140b */
[----:B------:R-:W-:Y:S01]  /*1df0*/  IMAD.IADD R185, R184, 0x1, R0 ;  /* 0x00000001b8b97824 */ /* 0x000fe200078e0200 */
[----:B------:R-:W-:Y:S01]  /*1e00*/  IADD3 R12, R216, 0xa8, RZ ;  /* 0x000000a8d80c7810 */ /* 0x000fe20007ffe0ff */
[----:B------:R-:W-:Y:S01]  /*1e10*/  IMAD.IADD R181, R0, 0x1, R180 ;  /* 0x0000000100b57824 */ /* 0x000fe200078e02b4 */
[----:B------:R-:W-:-:S02]  /*1e20*/  SHF.R.S32.HI R26, RZ, 0x1f, R24 ;  /* 0x0000001fff1a7819 */ /* 0x000fc40000011418 */
[----:B------:R-:W-:Y:S02]  /*1e30*/  SHF.R.S32.HI R11, RZ, 0x1f, R9 ;  /* 0x0000001fff0b7819 */ /* 0x000fe40000011409 */
[C---:B------:R-:W-:Y:S02]  /*1e40*/  IADD3 R10, R216.reuse, 0xb8, RZ ;  /* 0x000000b8d80a7810 */ /* 0x040fe40007ffe0ff */
[----:B------:R-:W-:Y:S02]  /*1e50*/  SHF.R.S32.HI R24, RZ, 0x1f, R22 ;  /* 0x0000001fff187819 */ /* 0x000fe40000011416 */
[----:B------:R-:W-:Y:S02]  /*1e60*/  SHF.R.S32.HI R9, RZ, 0x1f, R5 ;  /* 0x0000001fff097819 */ /* 0x000fe40000011405 */
[----:B-1----:R-:W-:Y:S02]  /*1e70*/  IADD3 R8, R216, 0xc8, RZ ;  /* 0x000000c8d8087810 */ /* 0x002fe40007ffe0ff */
[----:B------:R-:W-:-:S02]  /*1e80*/  SHF.R.S32.HI R22, RZ, 0x1f, R20 ;  /* 0x0000001fff167819 */ /* 0x000fc40000011414 */
[----:B------:R-:W-:Y:S02]  /*1e90*/  SHF.R.S32.HI R5, RZ, 0x1f, R251 ;  /* 0x0000001fff057819 */ /* 0x000fe400000114fb */
[C---:B------:R-:W-:Y:S02]  /*1ea0*/  IADD3 R252, R216.reuse, 0xd8, RZ ;  /* 0x000000d8d8fc7810 */ /* 0x040fe40007ffe0ff */
[C---:B------:R-:W-:Y:S02]  /*1eb0*/  IADD3 R250, R216.reuse, 0xe8, RZ ;  /* 0x000000e8d8fa7810 */ /* 0x040fe40007ffe0ff */
[----:B------:R-:W-:Y:S02]  /*1ec0*/  SHF.R.S32.HI R20, RZ, 0x1f, R18 ;  /* 0x0000001fff147819 */ /* 0x000fe40000011412 */
[----:B------:R-:W-:Y:S02]  /*1ed0*/  SHF.R.S32.HI R5, RZ, 0x1f, R248 ;  /* 0x0000001fff057819 */ /* 0x000fe400000114f8 */
[----:B------:R-:W-:-:S02]  /*1ee0*/  IADD3 R249, R216, 0xf0, RZ ;  /* 0x000000f0d8f97810 */ /* 0x000fc40007ffe0ff */
[----:B------:R-:W-:Y:S02]  /*1ef0*/  SHF.R.S32.HI R18, RZ, 0x1f, R12 ;  /* 0x0000001fff127819 */ /* 0x000fe4000001140c */
[----:B------:R-:W-:Y:S02]  /*1f00*/  LEA R5, R16, 0x10080, 0x1 ;  /* 0x0001008010057811 */ /* 0x000fe400078e08ff */
[----:B------:R-:W-:Y:S02]  /*1f10*/  SHF.R.S32.HI R12, RZ, 0x1f, R10 ;  /* 0x0000001fff0c7819 */ /* 0x000fe4000001140a */
[----:B------:R-:W-:Y:S01]  /*1f20*/  SHF.R.S32.HI R10, RZ, 0x1f, R8 ;  /* 0x0000001fff0a7819 */ /* 0x000fe20000011408 */
[----:B------:R1:W-:Y:S01]  /*1f30*/  STL [R1+0x28], R5 ;  /* 0x0000280501007387 */ /* 0x0003e20000100800 */
[----:B------:R-:W-:Y:S02]  /*1f40*/  SHF.R.S32.HI R8, RZ, 0x1f, R252 ;  /* 0x0000001fff087819 */ /* 0x000fe400000114fc */
[----:B------:R-:W-:-:S02]  /*1f50*/  SHF.R.S32.HI R9, RZ, 0x1f, R250 ;  /* 0x0000001fff097819 */ /* 0x000fc400000114fa */
[----:B------:R-:W-:Y:S02]  /*1f60*/  SHF.R.S32.HI R8, RZ, 0x1f, R249 ;  /* 0x0000001fff087819 */ /* 0x000fe400000114f9 */
[----:B------:R-:W-:Y:S02]  /*1f70*/  LEA R9, R15, 0x10080, 0x1 ;  /* 0x000100800f097811 */ /* 0x000fe400078e08ff */
[----:B------:R-:W-:Y:S02]  /*1f80*/  LEA R8, R14, 0x10080, 0x1 ;  /* 0x000100800e087811 */ /* 0x000fe400078e08ff */
[----:B------:R-:W-:Y:S01]  /*1f90*/  IADD3 R200, R134, 0xc0, RZ ;  /* 0x000000c086c87810 */ /* 0x000fe20007ffe0ff */
[----:B------:R2:W-:Y:S01]  /*1fa0*/  STL [R1+0x24], R9 ;  /* 0x0000240901007387 */ /* 0x0005e20000100800 */
[----:B------:R-:W-:Y:S02]  /*1fb0*/  IADD3 R246, R216, 0x28, RZ ;  /* 0x00000028d8f67810 */ /* 0x000fe40007ffe0ff */
[----:B------:R-:W-:Y:S01]  /*1fc0*/  SHF.R.S32.HI R135, RZ, 0x1f, R134 ;  /* 0x0000001fff877819 */ /* 0x000fe20000011486 */
[----:B------:R2:W-:Y:S01]  /*1fd0*/  STL [R1+0x20], R8 ;  /* 0x0000200801007387 */ /* 0x0005e20000100800 */
[----:B------:R-:W-:-:S02]  /*1fe0*/  SHF.R.S32.HI R157, RZ, 0x1f, R156 ;  /* 0x0000001fff9d7819 */ /* 0x000fc4000001149c */
[----:B------:R-:W-:Y:S02]  /*1ff0*/  SHF.R.S32.HI R208, RZ, 0x1f, R201 ;  /* 0x0000001fffd07819 */ /* 0x000fe400000114c9 */
[----:B------:R-:W-:Y:S02]  /*2000*/  SHF.R.S32.HI R206, RZ, 0x1f, R200 ;  /* 0x0000001fffce7819 */ /* 0x000fe400000114c8 */
[----:B------:R-:W-:Y:S02]  /*2010*/  SHF.R.S32.HI R207, RZ, 0x1f, R202 ;  /* 0x0000001fffcf7819 */ /* 0x000fe400000114ca */
[----:B-1----:R-:W-:Y:S02]  /*2020*/  LEA R5, R13, 0x10080, 0x1 ;  /* 0x000100800d057811 */ /* 0x002fe400078e08ff */
[----:B------:R-:W-:-:S03]  /*2030*/  SHF.R.S32.HI R34, RZ, 0x1f, R246 ;  /* 0x0000001fff227819 */ /* 0x000fc600000114f6 */
[----:B------:R2:W-:Y:S04]  /*2040*/  STL [R1+0x1c], R5 ;  /* 0x00001c0501007387 */ /* 0x0005e80000100800 */
.L_x_972:
[----:B------:R-:W-:Y:S01]  /*2050*/  ISETP.NE.U32.AND P0, PT, RZ, c[0x0][0x370], PT ;  /* 0x0000dc00ff007a0c */ /* 0x000fe20003f05070 */
[----:B------:R-:W-:Y:S01]  /*2060*/  IMAD.MOV.U32 R15, RZ, RZ, 0x4 ;  /* 0x00000004ff0f7424 */ /* 0x000fe200078e00ff */
[----:B------:R-:W-:Y:S01]  /*2070*/  ISETP.NE.U32.AND P1, PT, RZ, c[0x0][0x360], PT ;  /* 0x0000d800ff007a0c */ /* 0x000fe20003f25070 */
[----:B------:R-:W-:Y:S01]  /*2080*/  IMAD.MOV.U32 R227, RZ, RZ, RZ ;  /* 0x000000ffffe37224 */ /* 0x000fe200078e00ff */
[----:B------:R-:W-:Y:S01]  /*2090*/  ISETP.NE.AND.EX P2, PT, RZ, c[0x0][0x374], PT, P0 ;  /* 0x0000dd00ff007a0c */ /* 0x000fe20003f45300 */
[----:B------:R-:W-:Y:S01]  /*20a0*/  IMAD.MOV.U32 R97, RZ, RZ, RZ ;  /* 0x000000ffff617224 */ /* 0x000fe200078e00ff */
[----:B------:R-:W-:Y:S01]  /*20b0*/  ISETP.NE.AND.EX P0, PT, RZ, c[0x0][0x364], PT, P1 ;  /* 0x0000d900ff007a0c */ /* 0x000fe20003f05310 */
[----:B------:R-:W-:Y:S01]  /*20c0*/  IMAD.MOV.U32 R14, RZ, RZ, RZ ;  /* 0x000000ffff0e7224 */ /* 0x000fe200078e00ff */
[----:B------:R-:W-:Y:S01]  /*20d0*/  ISETP.NE.U32.AND P1, PT, RZ, c[0x0][0x348], PT ;  /* 0x0000d200ff007a0c */ /* 0x000fe20003f25070 */
[----:B------:R-:W-:Y:S01]  /*20e0*/  IMAD.MOV.U32 R13, RZ, RZ, RZ ;  /* 0x000000ffff0d7224 */ /* 0x000fe200078e00ff */
[----:B------:R-:W-:Y:S01]  /*20f0*/  ISETP.NE.U32.AND P3, PT, RZ, c[0x0][0x350], PT ;  /* 0x0000d400ff007a0c */ /* 0x000fe20003f65070 */
[----:B------:R-:W-:Y:S01]  /*2100*/  IMAD.WIDE R6, R235, R15, c[0x0][0x348] ;  /* 0x0000d200eb067625 */ /* 0x000fe200078e020f */
[----:B------:R-:W-:-:S02]  /*2110*/  ISETP.NE.U32.AND P4, PT, RZ, c[0x0][0x358], PT ;  /* 0x0000d600ff007a0c */ /* 0x000fc40003f85070 */
[----:B------:R-:W-:Y:S01]  /*2120*/  ISETP.NE.AND.EX P1, PT, RZ, c[0x0][0x34c], PT, P1 ;  /* 0x0000d300ff007a0c */ /* 0x000fe20003f25310 */
[CC--:B--2---:R-:W-:Y:S01]  /*2130*/  IMAD.WIDE R4, R235.reuse, R15.reuse, c[0x0][0x350] ;  /* 0x0000d400eb047625 */ /* 0x0c4fe200078e020f */
[----:B------:R-:W-:Y:S02]  /*2140*/  ISETP.NE.AND.EX P3, PT, RZ, c[0x0][0x354], PT, P3 ;  /* 0x0000d500ff007a0c */ /* 0x000fe40003f65330 */
[----:B------:R-:W-:Y:S01]  /*2150*/  ISETP.NE.AND.EX P4, PT, RZ, c[0x0][0x35c], PT, P4 ;  /* 0x0000d700ff007a0c */ /* 0x000fe20003f85340 */
[----:B------:R-:W-:-:S04]  /*2160*/  @P2 IMAD.WIDE R10, R235, R15, c[0x0][0x370] ;  /* 0x0000dc00eb0a2625 */ /* 0x000fc800078e020f */
[CC--:B------:R-:W-:Y:S01]  /*2170*/  @P0 IMAD.WIDE R8, R235.reuse, R15.reuse, c[0x0][0x360] ;  /* 0x0000d800eb080625 */ /* 0x0c0fe200078e020f */
[----:B------:R1:W5:Y:S03]  /*2180*/  @P2 LDG.E R227, [R10.64] ;  /* 0x000000080ae32981 */ /* 0x000366000c1e1900 */
[----:B------:R-:W-:Y:S01]  /*2190*/  IMAD.WIDE R2, R235, R15, c[0x0][0x358] ;  /* 0x0000d600eb027625 */ /* 0x000fe200078e020f */
[----:B------:R1:W5:Y:S04]  /*21a0*/  @P0 LDG.E R211, [R8.64] ;  /* 0x0000000808d30981 */ /* 0x000368000c1e1900 */
[----:B------:R1:W5:Y:S04]  /*21b0*/  @P1 LDG.E R97, [R6.64] ;  /* 0x0000000806611981 */ /* 0x000368000c1e1900 */
[----:B------:R1:W5:Y:S04]  /*21c0*/  @P3 LDG.E R14, [R4.64] ;  /* 0x00000008040e3981 */ /* 0x000368000c1e1900 */
[----:B------:R1:W5:Y:S01]  /*21d0*/  @P4 LDG.E R13, [R2.64] ;  /* 0x00000008020d4981 */ /* 0x000362000c1e1900 */
[----:B------:R-:W-:Y:S01]  /*21e0*/  YIELD ;  /* 0x0000000000007946 */ /* 0x000fe20003800000 */
[----:B------:R-:W-:Y:S05]  /*21f0*/  @P0 BRA `(.L_x_713) ;  /* 0x0000005000000947 */ /* 0x000fea0003800000 */
[----:B-----5:R-:W-:Y:S01]  /*2200*/  MOV R211, c[0x0][0x168] ;  /* 0x00005a0000d37a02 */ /* 0x020fe20000000f00 */
[----:B------:R-:W-:Y:S05]  /*2210*/  @!P1 BRA `(.L_x_713) ;  /* 0x0000003000009947 */ /* 0x000fea0003800000 */
[----:B-1----:R-:W2:Y:S04]  /*2220*/  LDG.E R8, [R6.64] ;  /* 0x0000000806087981 */ /* 0x002ea8000c1e1900 */
[----:B------:R-:W2:Y:S02]  /*2230*/  LDG.E R0, [R6.64+0x4] ;  /* 0x0000040806007981 */ /* 0x000ea4000c1e1900 */
[----:B--2---:R-:W-:-:S02]  /*2240*/  IADD3 R211, -R8, R0, RZ ;  /* 0x0000000008d37210 */ /* 0x004fc40007ffe1ff */
.L_x_713:
[----:B------:R-:W-:-:S04]  /*2250*/  ISETP.NE.U32.AND P0, PT, RZ, c[0x0][0x368], PT ;  /* 0x0000da00ff007a0c */ /* 0x000fc80003f05070 */
[----:B------:R-:W-:-:S13]  /*2260*/  ISETP.NE.AND.EX P0, PT, RZ, c[0x0][0x36c], PT, P0 ;  /* 0x0000db00ff007a0c */ /* 0x000fda0003f05300 */
[----:B------:R-:W-:Y:S05]  /*2270*/  @!P0 BRA `(.L_x_714) ;  /* 0x0000003000008947 */ /* 0x000fea0003800000 */
[----:B-1----:R-:W-:-:S05]  /*2280*/  IMAD.WIDE R4, R235, R15, c[0x0][0x368] ;  /* 0x0000da00eb047625 */ /* 0x002fca00078e020f */
[----:B------:R1:W5:Y:S01]  /*2290*/  LDG.E R12, [R4.64] ;  /* 0x00000008040c7981 */ /* 0x000362000c1e1900 */
[----:B------:R-:W-:Y:S05]  /*22a0*/  BRA `(.L_x_715) ;  /* 0x0000005000007947 */ /* 0x000fea0003800000 */
.L_x_714:
[----:B------:R-:W-:Y:S01]  /*22b0*/  MOV R12, UR6 ;  /* 0x00000006000c7c02 */ /* 0x000fe20008000f00 */
[----:B------:R-:W-:Y:S05]  /*22c0*/  @!P3 BRA `(.L_x_715) ;  /* 0x000000300000b947 */ /* 0x000fea0003800000 */
[----:B-1----:R-:W2:Y:S04]  /*22d0*/  LDG.E R6, [R4.64] ;  /* 0x0000000804067981 */ /* 0x002ea8000c1e1900 */
[----:B------:R-:W2:Y:S02]  /*22e0*/  LDG.E R0, [R4.64+0x4] ;  /* 0x0000040804007981 */ /* 0x000ea4000c1e1900 */
[----:B--2---:R-:W-:Y:S02]  /*22f0*/  IADD3 R12, -R6, R0, RZ ;  /* 0x00000000060c7210 */ /* 0x004fe40007ffe1ff */
.L_x_715:
[----:B-1----:R1:W2:Y:S04]  /*2300*/  @P4 LDG.E R5, [R2.64] ;  /* 0x0000000802054981 */ /* 0x0022a8000c1e1900 */
[----:B------:R1:W2:Y:S01]  /*2310*/  @P4 LDG.E R4, [R2.64+0x4] ;  /* 0x0000040802044981 */ /* 0x0002a2000c1e1900 */
[----:B------:R-:W-:Y:S01]  /*2320*/  ISETP.NE.U32.AND P0, PT, RZ, c[0x0][0x378], PT ;  /* 0x0000de00ff007a0c */ /* 0x000fe20003f05070 */
[----:B------:R-:W-:-:S02]  /*2330*/  IMAD.MOV.U32 R0, RZ, RZ, c[0x0][0x2c4] ;  /* 0x0000b100ff007624 */ /* 0x000fc400078e00ff */
[----:B-----5:R-:W-:Y:S01]  /*2340*/  IMAD.MOV.U32 R96, RZ, RZ, R12 ;  /* 0x000000ffff607224 */ /* 0x020fe200078e000c */
[----:B------:R-:W-:Y:S02]  /*2350*/  ISETP.NE.AND.EX P0, PT, RZ, c[0x0][0x37c], PT, P0 ;  /* 0x0000df00ff007a0c */ /* 0x000fe40003f05300 */
[----:B------:R-:W-:Y:S01]  /*2360*/  ISETP.NE.AND P2, PT, R0, 0x1, PT ;  /* 0x000000010000780c */ /* 0x000fe20003f45270 */
[----:B------:R-:W-:Y:S02]  /*2370*/  IMAD.SHL.U32 R228, R233, 0x80, RZ ;  /* 0x00000080e9e47824 */ /* 0x000fe400078e00ff */
[----:B------:R-:W-:Y:S02]  /*2380*/  IMAD.MOV.U32 R53, RZ, RZ, c[0x0][0x228] ;  /* 0x00008a00ff357624 */ /* 0x000fe400078e00ff */
[----:B------:R-:W-:Y:S01]  /*2390*/  IMAD.IADD R11, R12, 0x1, -R227 ;  /* 0x000000010c0b7824 */ /* 0x000fe200078e0ae3 */
[----:B------:R-:W-:Y:S01]  /*23a0*/  IADD3 R0, R228, 0x7f, RZ ;  /* 0x0000007fe4007810 */ /* 0x000fe20007ffe0ff */
[----:B------:R-:W-:Y:S01]  /*23b0*/  IMAD.MOV.U32 R6, RZ, RZ, c[0x0][0x32c] ;  /* 0x0000cb00ff067624 */ /* 0x000fe200078e00ff */
[----:B------:R-:W-:-:S03]  /*23c0*/  LOP3.LUT R215, R215, 0xffffffdf, RZ, 0xc0, !PT ;  /* 0xffffffdfd7d77812 */ /* 0x000fc600078ec0ff */
[----:B-1----:R-:W-:Y:S01]  /*23d0*/  @P0 IMAD.WIDE R2, R235, R15, c[0x0][0x378] ;  /* 0x0000de00eb020625 */ /* 0x002fe200078e020f */
[----:B------:R-:W-:-:S04]  /*23e0*/  ISETP.GE.AND P1, PT, R6, 0x1, PT ;  /* 0x000000010600780c */ /* 0x000fc80003f26270 */
[----:B------:R1:W5:Y:S01]  /*23f0*/  @P0 LDG.E R96, [R2.64] ;  /* 0x0000000802600981 */ /* 0x000362000c1e1900 */
[----:B------:R-:W-:-:S04]  /*2400*/  @P2 LOP3.LUT R215, R215, 0x20, RZ, 0xfc, !PT ;  /* 0x00000020d7d72812 */ /* 0x000fc800078efcff */
[----:B------:R-:W-:-:S04]  /*2410*/  LOP3.LUT R215, R215, 0xffffffbf, RZ, 0xc0, !PT ;  /* 0xffffffbfd7d77812 */ /* 0x000fc800078ec0ff */
[----:B------:R-:W-:Y:S01]  /*2420*/  @P1 LOP3.LUT R215, R215, 0x40, RZ, 0xfc, !PT ;  /* 0x00000040d7d71812 */ /* 0x000fe200078efcff */
[----:B-1----:R-:W-:-:S05]  /*2430*/  @P2 IMAD.HI.U32 R3, R0, c[0x0][0x2c8], RZ ;  /* 0x0000b20000032a27 */ /* 0x002fca00078e00ff */
[----:B------:R-:W-:Y:S01]  /*2440*/  @P2 SHF.R.U32.HI R0, RZ, c[0x0][0x2cc], R3 ;  /* 0x0000b300ff002a19 */ /* 0x000fe20000011603 */
[----:B--2---:R-:W-:-:S04]  /*2450*/  @P4 IMAD.IADD R53, R4, 0x1, -R5 ;  /* 0x0000000104354824 */ /* 0x004fc800078e0a05 */
[----:B------:R-:W-:-:S05]  /*2460*/  IMAD.IADD R210, R11, 0x1, R53 ;  /* 0x000000010bd27824 */ /* 0x000fca00078e0235 */
[C---:B------:R-:W-:Y:S02]  /*2470*/  IADD3 R2, R210.reuse, 0x1f, RZ ;  /* 0x0000001fd2027810 */ /* 0x040fe40007ffe0ff */
[----:B------:R-:W-:Y:S02]  /*2480*/  IADD3 R3, R210, 0x1, -R211 ;  /* 0x00000001d2037810 */ /* 0x000fe40007ffe8d3 */
[----:B------:R-:W-:-:S03]  /*2490*/  SHF.R.S32.HI R4, RZ, 0x1f, R2 ;  /* 0x0000001fff047819 */ /* 0x000fc60000011402 */
[----:B------:R-:W-:Y:S01]  /*24a0*/  IMAD.IADD R0, R3, 0x1, R0 ;  /* 0x0000000103007824 */ /* 0x000fe200078e0200 */
[----:B------:R-:W-:-:S04]  /*24b0*/  LEA.HI R2, R4, R2, RZ, 0x5 ;  /* 0x0000000204027211 */ /* 0x000fc800078f28ff */
[----:B------:R-:W-:Y:S02]  /*24c0*/  IADD3 R3, R0, c[0x0][0x328], RZ ;  /* 0x0000ca0000037a10 */ /* 0x000fe40007ffe0ff */
[----:B------:R-:W-:Y:S01]  /*24d0*/  SHF.R.S32.HI R102, RZ, 0x5, R2 ;  /* 0x00000005ff667819 */ /* 0x000fe20000011402 */
        /* <DEDUP_REMOVED lines=11> */
.L_x_718:
[----:B------:R-:W-:-:S13]  /*2590*/  ISETP.NE.AND P0, PT, R6, 0x1, PT ;  /* 0x000000010600780c */ /* 0x000fda0003f05270 */
[----:B------:R-:W-:-:S05]  /*25a0*/  @P0 IMAD.HI.U32 R0, R2, c[0x0][0x330], RZ ;  /* 0x0000cc0002000a27 */ /* 0x000fca00078e00ff */
[----:B------:R-:W-:Y:S02]  /*25b0*/  @P0 SHF.R.U32.HI R2, RZ, c[0x0][0x334], R0 ;  /* 0x0000cd00ff020a19 */ /* 0x000fe40000011600 */
.L_x_719:
[----:B------:R-:W-:Y:S05]  /*25c0*/  BSYNC B0 ;  /* 0x0000000000007941 */ /* 0x000fea0003800000 */
.L_x_717:
[----:B------:R-:W-:-:S05]  /*25d0*/  IMAD R2, R2, R6, c[0x0][0x32c] ;  /* 0x0000cb0002027624 */ /* 0x000fca00078e0206 */
[----:B------:R-:W-:-:S04]  /*25e0*/  IMNMX R3, R3, R2, PT ;  /* 0x0000000203037217 */ /* 0x000fc80003800200 */
.L_x_716:
[----:B------:R-:W-:Y:S01]  /*25f0*/  IADD3 R3, R3, 0x1f, RZ ;  /* 0x0000001f03037810 */ /* 0x000fe20007ffe0ff */
[----:B------:R-:W-:-:S03]  /*2600*/  @P2 IMAD.HI.U32 R2, R228, c[0x0][0x2c8], RZ ;  /* 0x0000b200e4022a27 */ /* 0x000fc600078e00ff */
[----:B------:R-:W-:Y:S01]  /*2610*/  SHF.R.S32.HI R4, RZ, 0x1f, R3 ;  /* 0x0000001fff047819 */ /* 0x000fe20000011403 */
[----:B------:R-:W-:Y:S01]  /*2620*/  IMAD.MOV.U32 R0, RZ, RZ, R228 ;  /* 0x000000ffff007224 */ /* 0x000fe200078e00e4 */
[----:B------:R-:W-:Y:S01]  /*2630*/  @P2 SHF.R.U32.HI R0, RZ, c[0x0][0x2cc], R2 ;  /* 0x0000b300ff002a19 */ /* 0x000fe20000011602 */
[----:B------:R-:W-:Y:S01]  /*2640*/  IMAD.IADD R172, R210, 0x1, -R211 ;  /* 0x00000001d2ac7824 */ /* 0x000fe200078e0ad3 */
[----:B------:R-:W-:-:S03]  /*2650*/  LEA.HI R3, R4, R3, RZ, 0x5 ;  /* 0x0000000304037211 */ /* 0x000fc600078f28ff */
[----:B------:R-:W-:Y:S01]  /*2660*/  IMAD.IADD R0, R172, 0x1, R0 ;  /* 0x00000001ac007824 */ /* 0x000fe200078e0200 */
[----:B------:R-:W-:-:S04]  /*2670*/  SHF.R.S32.HI R3, RZ, 0x5, R3 ;  /* 0x00000005ff037819 */ /* 0x000fc80000011403 */
[----:B------:R-:W-:Y:S02]  /*2680*/  IADD3 R2, R0, -c[0x0][0x324], RZ ;  /* 0x8000c90000027a10 */ /* 0x000fe40007ffe0ff */
        /* <DEDUP_REMOVED lines=11> */
.L_x_722:
[----:B------:R-:W-:-:S13]  /*2740*/  ISETP.NE.AND P0, PT, R6, 0x1, PT ;  /* 0x000000010600780c */ /* 0x000fda0003f05270 */
[----:B------:R-:W-:-:S05]  /*2750*/  @P0 IMAD.HI.U32 R3, R0, c[0x0][0x330], RZ ;  /* 0x0000cc0000030a27 */ /* 0x000fca00078e00ff */
[----:B------:R-:W-:Y:S02]  /*2760*/  @P0 SHF.R.U32.HI R0, RZ, c[0x0][0x334], R3 ;  /* 0x0000cd00ff000a19 */ /* 0x000fe40000011603 */
.L_x_723:
[----:B------:R-:W-:Y:S05]  /*2770*/  BSYNC B0 ;  /* 0x0000000000007941 */ /* 0x000fea0003800000 */
.L_x_721:
[----:B------:R-:W-:-:S05]  /*2780*/  IMAD R0, R0, c[0x0][0x32c], RZ ;  /* 0x0000cb0000007a24 */ /* 0x000fca00078e02ff */
[----:B------:R-:W-:-:S04]  /*2790*/  IMNMX R2, R2, R0, !PT ;  /* 0x0000000002027217 */ /* 0x000fc80007800200 */
.L_x_720:
[----:B------:R-:W-:Y:S01]  /*27a0*/  SHF.R.S32.HI R0, RZ, 0x1f, R2 ;  /* 0x0000001fff007819 */ /* 0x000fe20000011402 */
[----:B------:R-:W-:Y:S01]  /*27b0*/  BSSY B0, `(.L_x_724) ;  /* 0x000002d000007945 */ /* 0x000fe20003800000 */
[----:B------:R-:W-:Y:S02]  /*27c0*/  LOP3.LUT R3, R234, 0xff000000, RZ, 0xc0, !PT ;  /* 0xff000000ea037812 */ /* 0x000fe400078ec0ff */
[----:B------:R-:W-:Y:S02]  /*27d0*/  LEA.HI R2, R0, R2, RZ, 0x5 ;  /* 0x0000000200027211 */ /* 0x000fe400078f28ff */
[----:B------:R-:W-:Y:S02]  /*27e0*/  LOP3.LUT R4, R234, 0xff0000, RZ, 0xc0, !PT ;  /* 0x00ff0000ea047812 */ /* 0x000fe400078ec0ff */
[----:B------:R-:W-:Y:S02]  /*27f0*/  SHF.R.S32.HI R0, RZ, 0x5, R2 ;  /* 0x00000005ff007819 */ /* 0x000fe40000011402 */
[----:B------:R-:W-:-:S02]  /*2800*/  SHF.R.U32.HI R3, RZ, 0x8, R3 ;  /* 0x00000008ff037819 */ /* 0x000fc40000011603 */
[----:B------:R-:W-:Y:S01]  /*2810*/  IMNMX R5, RZ, R0, !PT ;  /* 0x00000000ff057217 */ /* 0x000fe20007800200 */
[----:B------:R-:W-:Y:S01]  /*2820*/  IMAD.MOV.U32 R0, RZ, RZ, RZ ;  /* 0x000000ffff007224 */ /* 0x000fe200078e00ff */
[----:B------:R-:W-:Y:S02]  /*2830*/  LEA.HI R2, R4, R3, RZ, 0x10 ;  /* 0x0000000304027211 */ /* 0x000fe400078f80ff */
[----:B------:R-:W-:Y:S02]  /*2840*/  ISETP.GT.AND P0, PT, R8, R5, PT ;  /* 0x000000050800720c */ /* 0x000fe40003f04270 */
[----:B------:R-:W-:Y:S02]  /*2850*/  SHF.R.U32.HI R233, RZ, 0x10, R2 ;  /* 0x00000010ffe97819 */ /* 0x000fe40000011602 */
[----:B------:R-:W-:Y:S02]  /*2860*/  LOP3.LUT R245, R2, 0xff, RZ, 0xc0, !PT ;  /* 0x000000ff02f57812 */ /* 0x000fe400078ec0ff */
[----:B------:R-:W-:-:S04]  /*2870*/  ISETP.NE.AND P1, PT, R233, RZ, PT ;  /* 0x000000ffe900720c */ /* 0x000fc80003f25270 */
[----:B------:R-:W-:-:S03]  /*2880*/  SEL R95, R233, c[0x0][0x338], P1 ;  /* 0x0000ce00e95f7a07 */ /* 0x000fc60000800000 */
[----:B------:R-:W-:Y:S05]  /*2890*/  @!P0 BRA `(.L_x_725) ;  /* 0x000001e000008947 */ /* 0x000fea0003800000 */
[----:B------:R-:W-:-:S05]  /*28a0*/  IABS R0, R95 ;  /* 0x0000005f00007213 */ /* 0x000fca0000000000 */
[----:B------:R-:W-:-:S04]  /*28b0*/  IMAD.MOV.U32 R4, RZ, RZ, R0 ;  /* 0x000000ffff047224 */ /* 0x000fc800078e0000 */
[----:B------:R-:W1:Y:S08]  /*28c0*/  I2F.RP R2, R4 ;  /* 0x0000000400027306 */ /* 0x000e700000209400 */
[----:B-1----:R-:W1:Y:S02]  /*28d0*/  MUFU.RCP R2, R2 ;  /* 0x0000000200027308 */ /* 0x002e640000001000 */
[----:B-1----:R-:W-:-:S06]  /*28e0*/  IADD3 R2, R2, 0xffffffe, RZ ;  /* 0x0ffffffe02027810 */ /* 0x002fcc0007ffe0ff */
[----:B------:R1:W2:Y:S02]  /*28f0*/  F2I.FTZ.U32.TRUNC.NTZ R3, R2 ;  /* 0x0000000200037305 */ /* 0x0002a4000021f000 */
[----:B-1----:R-:W-:Y:S01]  /*2900*/  IADD3 R2, R95, -0x1, R8 ;  /* 0xffffffff5f027810 */ /* 0x002fe20007ffe008 */
[----:B--2---:R-:W-:-:S04]  /*2910*/  IMAD.MOV R0, RZ, RZ, -R3 ;  /* 0x000000ffff007224 */ /* 0x004fc800078e0a03 */
[----:B------:R-:W-:Y:S01]  /*2920*/  IMAD.MOV.U32 R7, RZ, RZ, R0 ;  /* 0x000000ffff077224 */ /* 0x000fe200078e0000 */
[----:B------:R-:W-:Y:S01]  /*2930*/  IABS R0, R95 ;  /* 0x0000005f00007213 */ /* 0x000fe20000000000 */
[----:B------:R-:W-:Y:S01]  /*2940*/  IMAD.IADD R6, R2, 0x1, -R5 ;  /* 0x0000000102067824 */ /* 0x000fe200078e0a05 */
[----:B------:R-:W-:Y:S01]  /*2950*/  MOV R2, RZ ;  /* 0x000000ff00027202 */ /* 0x000fe20000000f00 */
[----:B------:R-:W-:Y:S02]  /*2960*/  IMAD R7, R7, R4, RZ ;  /* 0x0000000407077224 */ /* 0x000fe400078e02ff */
[----:B------:R-:W-:Y:S01]  /*2970*/  IMAD.MOV R9, RZ, RZ, -R0 ;  /* 0x000000ffff097224 */ /* 0x000fe200078e0a00 */
[----:B------:R-:W-:Y:S01]  /*2980*/  IABS R10, R6 ;  /* 0x00000006000a7213 */ /* 0x000fe20000000000 */
[----:B------:R-:W-:-:S04]  /*2990*/  IMAD.HI.U32 R0, R3, R7, R2 ;  /* 0x0000000703007227 */ /* 0x000fc800078e0002 */
[----:B------:R-:W-:Y:S02]  /*29a0*/  IMAD.MOV.U32 R2, RZ, RZ, R10 ;  /* 0x000000ffff027224 */ /* 0x000fe400078e000a */
        /* <DEDUP_REMOVED lines=9> */
[----:B------:R-:W-:-:S07]  /*2a40*/  ISETP.GE.AND P1, PT, R2, RZ, PT ;  /* 0x000000ff0200720c */ /* 0x000fce0003f26270 */
[----:B------:R-:W-:-:S06]  /*2a50*/  @P2 IADD3 R0, R0, 0x1, RZ ;  /* 0x0000000100002810 */ /* 0x000fcc0007ffe0ff */
[----:B------:R-:W-:Y:S01]  /*2a60*/  @!P1 IMAD.MOV R0, RZ, RZ, -R0 ;  /* 0x000000ffff009224 */ /* 0x000fe200078e0a00 */
[----:B------:R-:W-:Y:S02]  /*2a70*/  @!P0 LOP3.LUT R0, RZ, R95, RZ, 0x33, !PT ;  /* 0x0000005fff008212 */ /* 0x000fe400078e33ff */
.L_x_725:
[----:B------:R-:W-:Y:S05]  /*2a80*/  BSYNC B0 ;  /* 0x0000000000007941 */ /* 0x000fea0003800000 */
.L_x_724:
[----:B------:R-:W2:Y:S01]  /*2a90*/  LDL R4, [R1+0x3c] ;  /* 0x00003c0001047983 */ /* 0x000ea20000100800 */
[----:B------:R-:W-:-:S04]  /*2aa0*/  IMAD R2, R245, R0, R5 ;  /* 0x00000000f5027224 */ /* 0x000fc800078e0205 */
        /* <DEDUP_REMOVED lines=26> */
[----:B------:R-:W-:Y:S01]  /*2c50*/  SHF.R.S32.HI R8, RZ, 0x1f, R235 ;  /* 0x0000001fff087819 */ /* 0x000fe200000114eb */
[----:B------:R-:W-:Y:S01]  /*2c60*/  IMAD R4, R57, c[0x0][0x238], RZ ;  /* 0x00008e0039047a24 */ /* 0x000fe200078e02ff */
[----:B------:R-:W-:Y:S01]  /*2c70*/  SEL R6, R235, RZ, !P4 ;  /* 0x000000ffeb067207 */ /* 0x000fe20006000000 */
[----:B------:R-:W-:Y:S01]  /*2c80*/  IMAD R0, R46, -0x20, R93 ;  /* 0xffffffe02e007824 */ /* 0x000fe200078e025d */
[----:B------:R-:W-:Y:S01]  /*2c90*/  SEL R7, R8, RZ, !P4 ;  /* 0x000000ff08077207 */ /* 0x000fe20006000000 */
[----:B------:R-:W-:Y:S01]  /*2ca0*/  IMAD R4, R56, c[0x0][0x23c], R4 ;  /* 0x00008f0038047a24 */ /* 0x000fe200078e0204 */
[C---:B------:R-:W-:Y:S01]  /*2cb0*/  SHF.L.U64.HI R101, R105.reuse, R100, c[0x0][0x23c] ;  /* 0x00008f0069657619 */ /* 0x040fe20000010264 */
[----:B------:R-:W-:Y:S01]  /*2cc0*/  IMAD.SHL.U32 R105, R105, 0x20, RZ ;  /* 0x0000002069697824 */ /* 0x000fe200078e00ff */
[----:B------:R-:W-:Y:S01]  /*2cd0*/  ISETP.GT.AND P0, PT, R0, RZ, PT ;  /* 0x000000ff0000720c */ /* 0x000fe20003f04270 */
[----:B------:R-:W-:Y:S01]  /*2ce0*/  IMAD.IADD R3, R3, 0x1, R4 ;  /* 0x0000000103037824 */ /* 0x000fe200078e0204 */
[----:B------:R-:W-:Y:S01]  /*2cf0*/  ISETP.GE.AND P2, PT, R134, c[0x0][0x1d4], PT ;  /* 0x0000750086007a0c */ /* 0x000fe20003f46270 */
[----:B------:R-:W-:Y:S01]  /*2d00*/  IMAD R0, R7, c[0x0][0x248], RZ ;  /* 0x0000920007007a24 */ /* 0x000fe200078e02ff */
[----:B------:R-:W-:Y:S01]  /*2d10*/  ISETP.GE.AND P6, PT, R138, c[0x0][0x1d4], PT ;  /* 0x000075008a007a0c */ /* 0x000fe20003fc6270 */
[----:B------:R-:W-:Y:S01]  /*2d20*/  IMAD.WIDE.U32 R2, R19, c[0x0][0x240], R2 ;  /* 0x0000900013027a25 */ /* 0x000fe200078e0002 */
[----:B------:R-:W-:-:S02]  /*2d30*/  ISETP.GE.AND P5, PT, R201, c[0x0][0x1d4], PT ;  /* 0x00007500c9007a0c */ /* 0x000fc40003fa6270 */
[----:B------:R-:W-:Y:S01]  /*2d40*/  ISETP.GE.AND P4, PT, R200, c[0x0][0x1d4], PT ;  /* 0x00007500c8007a0c */ /* 0x000fe20003f86270 */
[----:B------:R-:W-:Y:S01]  /*2d50*/  IMAD R3, R19, c[0x0][0x244], R3 ;  /* 0x0000910013037a24 */ /* 0x000fe200078e0203 */
[----:B------:R-:W-:Y:S01]  /*2d60*/  LOP3.LUT R215, R215, 0xfffffffe, RZ, 0xc0, !PT ;  /* 0xfffffffed7d77812 */ /* 0x000fe200078ec0ff */
[C---:B------:R-:W-:Y:S02]  /*2d70*/  IMAD R4, R6.reuse, c[0x0][0x24c], R0 ;  /* 0x0000930006047a24 */ /* 0x040fe400078e0200 */
[----:B------:R-:W-:Y:S01]  /*2d80*/  IMAD.WIDE.U32 R60, R6, c[0x0][0x248], R2 ;  /* 0x00009200063c7a25 */ /* 0x000fe200078e0002 */
[----:B------:R-:W-:Y:S02]  /*2d90*/  @P0 SHF.R.S32.HI R2, RZ, 0x1f, R46 ;  /* 0x0000001fff020819 */ /* 0x000fe4000001142e */
[----:B------:R-:W-:Y:S01]  /*2da0*/  @P2 LOP3.LUT R215, R215, 0x1, RZ, 0xfc, !PT ;  /* 0x00000001d7d72812 */ /* 0x000fe200078efcff */
[----:B------:R-:W-:Y:S02]  /*2db0*/  @P0 IMAD R0, R101, R46, RZ ;  /* 0x0000002e65000224 */ /* 0x000fe400078e02ff */
[----:B------:R-:W-:-:S02]  /*2dc0*/  IMAD.IADD R59, R61, 0x1, R4 ;  /* 0x000000013d3b7824 */ /* 0x000fc400078e0204 */
[----:B------:R-:W-:Y:S02]  /*2dd0*/  @P0 IMAD.MOV.U32 R58, RZ, RZ, R60 ;  /* 0x000000ffff3a0224 */ /* 0x000fe400078e003c */
[-C--:B------:R-:W-:Y:S02]  /*2de0*/  @P0 IMAD R0, R2, R105.reuse, R0 ;  /* 0x0000006902000224 */ /* 0x080fe400078e0200 */
[----:B------:R-:W-:-:S04]  /*2df0*/  @P0 IMAD.WIDE.U32 R4, R46, R105, R58 ;  /* 0x000000692e040225 */ /* 0x000fc800078e003a */
[----:B------:R-:W-:Y:S01]  /*2e00*/  @P0 IMAD.IADD R0, R5, 0x1, R0 ;  /* 0x0000000105000824 */ /* 0x000fe200078e0200 */
[----:B------:R-:W-:-:S04]  /*2e10*/  @P0 LEA R2, P1, R4, c[0x0][0x220], 0x1 ;  /* 0x0000880004020a11 */ /* 0x000fc800078208ff */
[----:B------:R-:W-:-:S05]  /*2e20*/  @P0 LEA.HI.X R3, R4, c[0x0][0x224], R0, 0x1, P1 ;  /* 0x0000890004030a11 */ /* 0x000fca00008f0c00 */
[----:B------:R-:W-:Y:S01]  /*2e30*/  @!PT LDS RZ, [RZ] ;  /* 0x00000000fffff984 */ /* 0x000fe20000000800 */
[----:B------:R-:W-:Y:S01]  /*2e40*/  @!PT LDS RZ, [RZ] ;  /* 0x00000000fffff984 */ /* 0x000fe20000000800 */
[----:B------:R-:W-:Y:S01]  /*2e50*/  @!PT LDS RZ, [RZ] ;  /* 0x00000000fffff984 */ /* 0x000fe20000000800 */
[----:B------:R1:W-:Y:S04]  /*2e60*/  @P0 LDGSTS.E.BYPASS.LTC128B.128 [R195+0xc080], [R2.64], !P2 ;  /* 0x0c08000002c30fae */ /* 0x0003e8000d101d48 */
[----:B------:R1:W-:Y:S04]  /*2e70*/  @P0 LDGSTS.E.BYPASS.LTC128B.128 [R195+0xd080], [R2.64+0x80], !P6 ;  /* 0x0d08008002c30fae */ /* 0x0003e8000f101d48 */
[----:B------:R1:W-:Y:S04]  /*2e80*/  @P0 LDGSTS.E.BYPASS.LTC128B.128 [R195+0xe080], [R2.64+0x100], !P5 ;  /* 0x0e08010002c30fae */ /* 0x0003e8000e901d48 */
[----:B------:R1:W-:Y:S01]  /*2e90*/  @P0 LDGSTS.E.BYPASS.LTC128B.128 [R195+0xf080], [R2.64+0x180], !P4 ;  /* 0x0f08018002c30fae */ /* 0x0003e2000e101d48 */
[----:B------:R-:W-:-:S02]  /*2ea0*/  ISETP.NE.U32.AND P0, PT, RZ, c[0x0][0x340], PT ;  /* 0x0000d000ff007a0c */ /* 0x000fc40003f05070 */
[----:B------:R-:W-:Y:S01]  /*2eb0*/  ISETP.GE.AND P1, PT, R134, c[0x0][0x27c], PT ;  /* 0x00009f0086007a0c */ /* 0x000fe20003f26270 */
[----:B------:R-:W-:Y:S01]  /*2ec0*/  IMAD.MOV.U32 R98, RZ, RZ, c[0x0][0x27c] ;  /* 0x00009f00ff627624 */ /* 0x000fe200078e00ff */
[----:B------:R-:W-:Y:S01]  /*2ed0*/  ISETP.NE.AND.EX P0, PT, RZ, c[0x0][0x344], PT, P0 ;  /* 0x0000d100ff007a0c */ /* 0x000fe20003f05300 */
[----:B------:R-:W0:-:S12]  /*2ee0*/  LDGDEPBAR ;  /* 0x00000000000079af */ /* 0x000e180000000000 */
[----:B-1----:R-:W-:-:S06]  /*2ef0*/  @P0 IMAD.WIDE R2, R235, R15, c[0x0][0x340] ;  /* 0x0000d000eb020625 */ /* 0x002fcc00078e020f */
[----:B------:R-:W2:Y:S01]  /*2f00*/  @P0 LDG.E R2, [R2.64] ;  /* 0x0000000802020981 */ /* 0x000ea2000c1e1900 */
[----:B------:R-:W-:Y:S01]  /*2f10*/  LOP3.LUT R215, R215, 0xfffffffd, RZ, 0xc0, !PT ;  /* 0xfffffffdd7d77812 */ /* 0x000fe200078ec0ff */
[----:B------:R-:W-:Y:S01]  /*2f20*/  WARPSYNC 0xffffffff ;  /* 0xffffffff00007948 */ /* 0x000fe20003800000 */
[----:B-----5:R-:W-:Y:S01]  /*2f30*/  SHF.R.S32.HI R18, RZ, 0x1f, R96 ;  /* 0x0000001fff127819 */ /* 0x020fe20000011460 */
[----:B------:R-:W-:Y:S01]  /*2f40*/  IMAD.SHL.U32 R98, R98, 0x2, RZ ;  /* 0x0000000262627824 */ /* 0x000fe200078e00ff */
[----:B------:R-:W-:Y:S02]  /*2f50*/  @P1 LOP3.LUT R215, R215, 0x2, RZ, 0xfc, !PT ;  /* 0x00000002d7d71812 */ /* 0x000fe400078efcff */
[----:B--2---:R-:W-:Y:S01]  /*2f60*/  @P0 SHF.R.S32.HI R3, RZ, 0x1f, R2 ;  /* 0x0000001fff030819 */ /* 0x004fe20000011402 */
[----:B------:R-:W-:Y:S02]  /*2f70*/  @!P0 IMAD.MOV.U32 R2, RZ, RZ, R235 ;  /* 0x000000ffff028224 */ /* 0x000fe400078e00eb */
[----:B------:R-:W-:-:S02]  /*2f80*/  @!P0 IMAD.MOV.U32 R3, RZ, RZ, R8 ;  /* 0x000000ffff038224 */ /* 0x000fc400078e0008 */
[----:B------:R-:W-:Y:S01]  /*2f90*/  IMAD.WIDE.U32 R4, R19, c[0x0][0x260], R134 ;  /* 0x0000980013047a25 */ /* 0x000fe200078e0086 */
[----:B------:R-:W-:Y:S01]  /*2fa0*/  ISETP.GE.AND P0, PT, R138, c[0x0][0x27c], PT ;  /* 0x00009f008a007a0c */ /* 0x000fe20003f06270 */
[----:B------:R-:W-:Y:S01]  /*2fb0*/  BAR.SYNC.DEFER_BLOCKING 0x0 ;  /* 0x0000000000007b1d */ /* 0x000fe20000010000 */
[----:B------:R-:W-:Y:S01]  /*2fc0*/  SEL R8, RZ, c[0x0][0x27c], !P1 ;  /* 0x00009f00ff087a07 */ /* 0x000fe20004800000 */
[----:B------:R-:W-:Y:S01]  /*2fd0*/  IMAD R0, R7, c[0x0][0x268], RZ ;  /* 0x00009a0007007a24 */ /* 0x000fe200078e02ff */
[----:B------:R-:W-:Y:S01]  /*2fe0*/  LOP3.LUT R215, R215, 0xfffffffb, RZ, 0xc0, !PT ;  /* 0xfffffffbd7d77812 */ /* 0x000fe200078ec0ff */
[----:B------:R-:W-:Y:S01]  /*2ff0*/  IMAD R5, R19, c[0x0][0x264], R5 ;  /* 0x0000990013057a24 */ /* 0x000fe200078e0205 */
[----:B------:R-:W-:Y:S01]  /*3000*/  SHF.R.U32.HI R21, RZ, 0x3, R230 ;  /* 0x00000003ff157819 */ /* 0x000fe200000116e6 */
[C---:B------:R-:W-:Y:S01]  /*3010*/  IMAD R20, R6.reuse, c[0x0][0x26c], R0 ;  /* 0x00009b0006147a24 */ /* 0x040fe200078e0200 */
[----:B------:R-:W-:Y:S01]  /*3020*/  MOV R106, c[0x0][0x27c] ;  /* 0x00009f00006a7a02 */ /* 0x000fe20000000f00 */
[----:B------:R-:W-:Y:S01]  /*3030*/  IMAD R0, R9, c[0x0][0x290], RZ ;  /* 0x0000a40009007a24 */ /* 0x000fe200078e02ff */
[----:B------:R-:W-:Y:S01]  /*3040*/  MOV R104, c[0x0][0x280] ;  /* 0x0000a00000687a02 */ /* 0x000fe20000000f00 */
[----:B------:R-:W-:Y:S01]  /*3050*/  IMAD.WIDE.U32 R76, R6, c[0x0][0x268], R4 ;  /* 0x00009a00064c7a25 */ /* 0x000fe200078e0004 */
[----:B------:R-:W-:Y:S01]  /*3060*/  ULDC.U8 UR5, c[0x0][0x298] ;  /* 0x0000a60000057ab9 */ /* 0x000fe20000000000 */
[----:B------:R-:W-:-:S02]  /*3070*/  @P0 LOP3.LUT R215, R215, 0x4, RZ, 0xfc, !PT ;  /* 0x00000004d7d70812 */ /* 0x000fc400078efcff */
[----:B------:R-:W-:Y:S01]  /*3080*/  IMAD R9, R9, c[0x0][0x280], RZ ;  /* 0x0000a00009097a24 */ /* 0x000fe200078e02ff */
[----:B------:R-:W-:Y:S01]  /*3090*/  IADD3 R90, R77, R20, RZ ;  /* 0x000000144d5a7210 */ /* 0x000fe20007ffe0ff */
[----:B------:R-:W-:Y:S01]  /*30a0*/  IMAD.WIDE.U32 R4, R212, c[0x0][0x290], R134 ;  /* 0x0000a400d4047a25 */ /* 0x000fe200078e0086 */
[----:B------:R-:W-:-:S03]  /*30b0*/  LOP3.LUT R215, R215, 0xffffffef, RZ, 0xc0, !PT ;  /* 0xffffffefd7d77812 */ /* 0x000fc600078ec0ff */
[----:B------:R-:W-:Y:S01]  /*30c0*/  IMAD R0, R212, c[0x0][0x294], R0 ;  /* 0x0000a500d4007a24 */ /* 0x000fe200078e0200 */
[----:B------:R-:W-:Y:S01]  /*30d0*/  MOV R10, R4 ;  /* 0x00000004000a7202 */ /* 0x000fe20000000f00 */
[----:B------:R-:W-:Y:S01]  /*30e0*/  IMAD.IADD R94, R12, 0x1, R14 ;  /* 0x000000010c5e7824 */ /* 0x000fe200078e020e */
[----:B------:R-:W-:Y:S01]  /*30f0*/  LOP3.LUT R215, R215, 0xfffffff7, RZ, 0xc0, !PT ;  /* 0xfffffff7d7d77812 */ /* 0x000fe200078ec0ff */
[----:B------:R-:W-:-:S04]  /*3100*/  IMAD.WIDE.U32 R6, R212, c[0x0][0x280], R134 ;  /* 0x0000a000d4067a25 */ /* 0x000fc800078e0086 */
[C---:B------:R-:W-:Y:S02]  /*3110*/  IMAD R14, R212.reuse, c[0x0][0x284], R9 ;  /* 0x0000a100d40e7a24 */ /* 0x040fe400078e0209 */
[----:B------:R-:W-:Y:S01]  /*3120*/  IMAD.IADD R11, R5, 0x1, R0 ;  /* 0x00000001050b7824 */ /* 0x000fe200078e0200 */
[----:B------:R-:W-:Y:S01]  /*3130*/  SEL R5, RZ, c[0x0][0x27c], !P0 ;  /* 0x00009f00ff057a07 */ /* 0x000fe20004000000 */
[----:B------:R-:W-:Y:S01]  /*3140*/  IMAD.WIDE.U32 R12, R212, c[0x0][0x290], R156 ;  /* 0x0000a400d40c7a25 */ /* 0x000fe200078e009c */
[----:B------:R-:W-:Y:S02]  /*3150*/  IADD3 R9, R7, R14, RZ ;  /* 0x0000000e07097210 */ /* 0x000fe40007ffe0ff */
[----:B------:R-:W-:Y:S01]  /*3160*/  ISETP.GE.AND P0, PT, R106, 0x1, PT ;  /* 0x000000016a00780c */ /* 0x000fe20003f06270 */
[----:B------:R-:W-:Y:S02]  /*3170*/  IMAD.IADD R15, R134, 0x1, R8 ;  /* 0x00000001860f7824 */ /* 0x000fe400078e0208 */
[----:B------:R-:W-:-:S02]  /*3180*/  IMAD.IADD R7, R0, 0x1, R13 ;  /* 0x0000000100077824 */ /* 0x000fc400078e020d */
[----:B------:R-:W-:Y:S01]  /*3190*/  IMAD.IADD R13, R138, 0x1, R5 ;  /* 0x000000018a0d7824 */ /* 0x000fe200078e0205 */
[----:B------:R-:W-:Y:S01]  /*31a0*/  SHF.R.S32.HI R0, RZ, 0x1f, R15 ;  /* 0x0000001fff007819 */ /* 0x000fe2000001140f */
[----:B------:R-:W-:Y:S01]  /*31b0*/  IMAD.MOV.U32 R8, RZ, RZ, R6 ;  /* 0x000000ffff087224 */ /* 0x000fe200078e0006 */
[----:B------:R-:W-:Y:S01]  /*31c0*/  MOV R6, R12 ;  /* 0x0000000c00067202 */ /* 0x000fe20000000f00 */
[----:B------:R-:W-:Y:S01]  /*31d0*/  IMAD.WIDE.U32 R4, R212, c[0x0][0x280], R156 ;  /* 0x0000a000d4047a25 */ /* 0x000fe200078e009c */
[----:B------:R-:W-:Y:S02]  /*31e0*/  SHF.R.S32.HI R16, RZ, 0x1f, R13 ;  /* 0x0000001fff107819 */ /* 0x000fe4000001140d */
[CC--:B------:R-:W-:Y:S01]  /*31f0*/  LEA.HI R12, R0.reuse, R15.reuse, RZ, 0x3 ;  /* 0x0000000f000c7211 */ /* 0x0c0fe200078f18ff */
[----:B------:R-:W-:Y:S01]  /*3200*/  IMAD.MOV.U32 R107, RZ, RZ, c[0x0][0x2b8] ;  /* 0x0000ae00ff6b7624 */ /* 0x000fe200078e00ff */
[----:B------:R-:W-:Y:S01]  /*3210*/  LEA.HI R15, R0, R15, RZ, 0x6 ;  /* 0x0000000f000f7211 */ /* 0x000fe200078f30ff */
[----:B------:R-:W-:Y:S01]  /*3220*/  IMAD.IADD R5, R14, 0x1, R5 ;  /* 0x000000010e057824 */ /* 0x000fe200078e0205 */
[CC--:B------:R-:W-:Y:S01]  /*3230*/  LEA.HI R0, R16.reuse, R13.reuse, RZ, 0x3 ;  /* 0x0000000d10007211 */ /* 0x0c0fe200078f18ff */
[----:B------:R-:W-:Y:S01]  /*3240*/  IMAD R3, R3, c[0x0][0x2b0], RZ ;  /* 0x0000ac0003037a24 */ /* 0x000fe200078e02ff */
[----:B------:R-:W-:Y:S01]  /*3250*/  LEA.HI R13, R16, R13, RZ, 0x6 ;  /* 0x0000000d100d7211 */ /* 0x000fe200078f30ff */
[----:B------:R-:W-:Y:S01]  /*3260*/  IMAD.SHL.U32 R15, R15, 0x20, RZ ;  /* 0x000000200f0f7824 */ /* 0x000fe200078e00ff */
[----:B------:R-:W-:Y:S01]  /*3270*/  LOP3.LUT R14, R230, 0x38, R0, 0xf8, !PT ;  /* 0x00000038e60e7812 */ /* 0x000fe200078ef800 */
[----:B------:R-:W-:Y:S01]  /*3280*/  IMAD.WIDE.U32 R74, R2, c[0x0][0x2b0], RZ ;  /* 0x0000ac00024a7a25 */ /* 0x000fe200078e00ff */
[----:B------:R-:W-:-:S02]  /*3290*/  SHF.L.U32 R13, R13, 0x5, RZ ;  /* 0x000000050d0d7819 */ /* 0x000fc400000006ff */
[----:B------:R-:W-:Y:S01]  /*32a0*/  LOP3.LUT R17, R15, 0x7ffff800, RZ, 0xc0, !PT ;  /* 0x7ffff8000f117812 */ /* 0x000fe200078ec0ff */
[----:B------:R-:W-:Y:S01]  /*32b0*/  IMAD.MOV.U32 R103, RZ, RZ, c[0x0][0x290] ;  /* 0x0000a400ff677624 */ /* 0x000fe200078e00ff */
[----:B------:R-:W-:Y:S01]  /*32c0*/  ISETP.NE.AND P1, PT, R107, 0x1, PT ;  /* 0x000000016b00780c */ /* 0x000fe20003f25270 */
[----:B------:R-:W-:Y:S01]  /*32d0*/  IMAD.WIDE.U32 R64, R96, c[0x0][0x290], R6 ;  /* 0x0000a40060407a25 */ /* 0x000fe200078e0006 */
[----:B------:R-:W-:Y:S02]  /*32e0*/  LOP3.LUT R15, R13, 0x7ffff800, RZ, 0xc0, !PT ;  /* 0x7ffff8000d0f7812 */ /* 0x000fe400078ec0ff */
[----:B------:R-:W-:Y:S01]  /*32f0*/  LOP3.LUT R13, R14, R21, RZ, 0x3c, !PT ;  /* 0x000000150e0d7212 */ /* 0x000fe200078e3cff */
[----:B------:R-:W-:Y:S01]  /*3300*/  IMAD.WIDE.U32 R62, R96, c[0x0][0x280], R4 ;  /* 0x0000a000603e7a25 */ /* 0x000fe200078e0004 */
[----:B------:R-:W-:Y:S02]  /*3310*/  LOP3.LUT R16, R230, 0x38, R12, 0xf8, !PT ;  /* 0x00000038e6107812 */ /* 0x000fe400078ef80c */
[----:B------:R-:W-:Y:S01]  /*3320*/  IADD3 R15, R13, R15, R231 ;  /* 0x0000000f0d0f7210 */ /* 0x000fe20007ffe0e7 */
[----:B------:R-:W-:Y:S01]  /*3330*/  IMAD R13, R2, c[0x0][0x2b4], R3 ;  /* 0x0000ad00020d7a24 */ /* 0x000fe200078e0203 */
[----:B------:R-:W-:Y:S01]  /*3340*/  LOP3.LUT R16, R16, R21, RZ, 0x3c, !PT ;  /* 0x0000001510107212 */ /* 0x000fe200078e3cff */
[----:B------:R-:W-:Y:S01]  /*3350*/  IMAD R3, R18, c[0x0][0x290], RZ ;  /* 0x0000a40012037a24 */ /* 0x000fe200078e02ff */
[----:B------:R-:W-:Y:S01]  /*3360*/  LOP3.LUT R55, R12, 0xfffffff8, RZ, 0xc0, !PT ;  /* 0xfffffff80c377812 */ /* 0x000fe200078ec0ff */
[----:B------:R-:W-:Y:S01]  /*3370*/  IMAD R2, R18, c[0x0][0x280], RZ ;  /* 0x0000a00012027a24 */ /* 0x000fe200078e02ff */
[----:B------:R-:W-:Y:S01]  /*3380*/  IADD3 R14, R16, R17, R231 ;  /* 0x00000011100e7210 */ /* 0x000fe20007ffe0e7 */
[----:B------:R-:W-:Y:S01]  /*3390*/  IMAD R3, R96, c[0x0][0x294], R3 ;  /* 0x0000a50060037a24 */ /* 0x000fe200078e0203 */
[----:B------:R-:W-:Y:S01]  /*33a0*/  LOP3.LUT R54, R0, 0xfffffff8, RZ, 0xc0, !PT ;  /* 0xfffffff800367812 */ /* 0x000fe200078ec0ff */
[----:B------:R-:W-:Y:S01]  /*33b0*/  IMAD R2, R96, c[0x0][0x284], R2 ;  /* 0x0000a10060027a24 */ /* 0x000fe200078e0202 */
[----:B------:R-:W-:Y:S01]  /*33c0*/  @P1 LOP3.LUT R215, R215, 0x8, RZ, 0xfc, !PT ;  /* 0x00000008d7d71812 */ /* 0x000fe200078efcff */
[----:B------:R-:W-:Y:S01]  /*33d0*/  IMAD.WIDE.U32 R72, R19, c[0x0][0x210], RZ ;  /* 0x0000840013487a25 */ /* 0x000fe200078e00ff */
[----:B------:R-:W-:-:S02]  /*33e0*/  SHF.L.U64.HI R99, R103, R100, c[0x0][0x294] ;  /* 0x0000a50067637619 */ /* 0x000fc40000010264 */
[C---:B------:R-:W-:Y:S01]  /*33f0*/  SHF.L.U64.HI R100, R104.reuse, R100, c[0x0][0x284] ;  /* 0x0000a10068647619 */ /* 0x040fe20000010264 */
[----:B------:R-:W-:Y:S01]  /*3400*/  IMAD.WIDE.U32 R70, R19, c[0x0][0x1e8], RZ ;  /* 0x00007a0013467a25 */ /* 0x000fe200078e00ff */
[----:B------:R-:W-:Y:S02]  /*3410*/  SHF.L.U32 R104, R104, 0x5, RZ ;  /* 0x0000000568687819 */ /* 0x000fe400000006ff */
[----:B------:R-:W-:Y:S01]  /*3420*/  SHF.R.S32.HI R88, RZ, 0x3, R12 ;  /* 0x00000003ff587819 */ /* 0x000fe2000001140c */
[C---:B------:R-:W-:Y:S01]  /*3430*/  IMAD.WIDE.U32 R68, R96.reuse, c[0x0][0x290], R10 ;  /* 0x0000a40060447a25 */ /* 0x040fe200078e000a */
[----:B------:R-:W-:Y:S02]  /*3440*/  SHF.R.S32.HI R87, RZ, 0x3, R0 ;  /* 0x00000003ff577819 */ /* 0x000fe40000011400 */
[----:B------:R-:W-:Y:S01]  /*3450*/  IADD3 R84, R3, R65, RZ ;  /* 0x0000004103547210 */ /* 0x000fe20007ffe0ff */
[----:B------:R-:W-:Y:S01]  /*3460*/  IMAD.WIDE.U32 R66, R96, c[0x0][0x280], R8 ;  /* 0x0000a00060427a25 */ /* 0x000fe200078e0008 */
[----:B------:R-:W-:-:S02]  /*3470*/  IADD3 R81, R2, R63, RZ ;  /* 0x0000003f02517210 */ /* 0x000fc40007ffe0ff */
[----:B------:R-:W-:Y:S01]  /*3480*/  SHF.R.S32.HI R83, RZ, 0x1f, R55 ;  /* 0x0000001fff537819 */ /* 0x000fe20000011437 */
[----:B------:R-:W-:Y:S01]  /*3490*/  IMAD.SHL.U32 R103, R103, 0x20, RZ ;  /* 0x0000002067677824 */ /* 0x000fe200078e00ff */
[----:B------:R-:W-:Y:S01]  /*34a0*/  SHF.R.S32.HI R82, RZ, 0x1f, R54 ;  /* 0x0000001fff527819 */ /* 0x000fe20000011436 */
[----:B------:R-:W-:Y:S01]  /*34b0*/  IMAD R92, R19, c[0x0][0x214], R73 ;  /* 0x00008500135c7a24 */ /* 0x000fe200078e0249 */
[----:B------:R-:W-:Y:S01]  /*34c0*/  SHF.L.U32 R78, R15, 0x1, RZ ;  /* 0x000000010f4e7819 */ /* 0x000fe200000006ff */
[----:B------:R-:W-:Y:S01]  /*34d0*/  IMAD R91, R19, c[0x0][0x1ec], R71 ;  /* 0x00007b00135b7a24 */ /* 0x000fe200078e0247 */
[----:B------:R-:W-:Y:S01]  /*34e0*/  @P0 LOP3.LUT R215, R215, 0x10, RZ, 0xfc, !PT ;  /* 0x00000010d7d70812 */ /* 0x000fe200078efcff */
[----:B------:R-:W-:Y:S02]  /*34f0*/  IMAD.IADD R89, R75, 0x1, R13 ;  /* 0x000000014b597824 */ /* 0x000fe400078e020d */
[----:B------:R-:W-:Y:S02]  /*3500*/  IMAD.IADD R86, R69, 0x1, R3 ;  /* 0x0000000145567824 */ /* 0x000fe400078e0203 */
[----:B------:R-:W-:-:S02]  /*3510*/  IMAD.IADD R85, R67, 0x1, R2 ;  /* 0x0000000143557824 */ /* 0x000fc400078e0202 */
[----:B------:R-:W-:Y:S02]  /*3520*/  IMAD.SHL.U32 R79, R14, 0x2, RZ ;  /* 0x000000020e4f7824 */ /* 0x000fe400078e00ff */
.L_x_745:
        /* <DEDUP_REMOVED lines=10> */
[----:B------:R-:W-:Y:S01]  /*35d0*/  IMAD.MOV.U32 R0, RZ, RZ, R2 ;  /* 0x000000ffff007224 */ /* 0x000fe200078e0002 */
[----:B------:R-:W-:Y:S05]  /*35e0*/  ISETP.GT.OR P0, PT, R213, 0x1f, P0 ;  /* 0x0000001fd500780c */ /* 0x000fea0000704670 */
[----:B------:R-:W-:Y:S05]  /*35f0*/  @P1 IMAD.HI.U32 R3, R2, c[0x0][0x2bc], RZ ;  /* 0x0000af0002031a27 */ /* 0x000fea00078e00ff */
[----:B------:R-:W-:Y:S04]  /*3600*/  @P1 SHF.R.U32.HI R0, RZ, c[0x0][0x2c0], R3 ;  /* 0x0000b000ff001a19 */ /* 0x000fe80000011603 */
[C---:B------:R-:W-:Y:S04]  /*3610*/  @!P0 IADD3 R3, P1, R0.reuse, R74, RZ ;  /* 0x0000004a00038210 */ /* 0x040fe80007f3e0ff */
[----:B-1----:R-:W-:Y:S01]  /*3620*/  @!P0 LEA.HI.X.SX32 R5, R0, R89, 0x1, P1 ;  /* 0x0000005900058211 */ /* 0x002fe200008f0eff */
[----:B------:R-:W-:Y:S01]  /*3630*/  IMAD.MOV R0, RZ, RZ, -R0 ;  /* 0x000000ffff007224 */ /* 0x000fe200078e0a00 */
[C---:B------:R-:W-:Y:S03]  /*3640*/  @!P0 LEA R4, P1, R3.reuse, c[0x0][0x2a0], 0x2 ;  /* 0x0000a80003048a11 */ /* 0x040fe600078210ff */
[----:B------:R-:W-:Y:S01]  /*3650*/  IMAD R48, R0, c[0x0][0x2b8], R2 ;  /* 0x0000ae0000307a24 */ /* 0x000fe200078e0202 */
[----:B------:R-:W-:Y:S03]  /*3660*/  @!P0 LEA.HI.X R5, R3, c[0x0][0x2a4], R5, 0x2, P1 ;  /* 0x0000a90003058a11 */ /* 0x000fe600008f1405 */
[C---:B------:R-:W-:Y:S01]  /*3670*/  IMAD.WIDE.U32 R2, R48.reuse, c[0x0][0x1e0], RZ ;  /* 0x0000780030027a25 */ /* 0x040fe200078e00ff */
[----:B------:R-:W-:Y:S01]  /*3680*/  SHF.R.S32.HI R51, RZ, 0x1f, R48 ;  /* 0x0000001fff337819 */ /* 0x000fe20000011430 */
[----:B------:R-:W2:Y:S04]  /*3690*/  @!P0 LDG.E R47, [R4.64] ;  /* 0x00000008042f8981 */ /* 0x000ea8000c1e1900 */
[----:B------:R-:W-:Y:S01]  /*36a0*/  IMAD R0, R51, c[0x0][0x1e0], RZ ;  /* 0x0000780033007a24 */ /* 0x000fe200078e02ff */
[----:B------:R-:W-:Y:S03]  /*36b0*/  BAR.SYNC.DEFER_BLOCKING 0x0 ;  /* 0x0000000000007b1d */ /* 0x000fe60000010000 */
        /* <DEDUP_REMOVED lines=67> */
.L_x_731:
[----:B------:R-:W-:Y:S05]  /*3af0*/  BSYNC B0 ;  /* 0x0000000000007941 */ /* 0x000fea0003800000 */
.L_x_730:
        /* <DEDUP_REMOVED lines=26> */
[----:B------:R-:W-:Y:S01]  /*3ca0*/  MOV R4, R2 ;  /* 0x0000000200047202 */ /* 0x000fe20000000f00 */
[----:B--2---:R-:W-:Y:S01]  /*3cb0*/  IMAD.MOV.U32 R22, RZ, RZ, R20 ;  /* 0x000000ffff167224 */ /* 0x004fe200078e0014 */
[----:B---3--:R-:W-:Y:S01]  /*3cc0*/  LEA.HI.X R37, R134, R42, R135, 0x1, P0 ;  /* 0x0000002a86257211 */ /* 0x008fe200000f0c87 */
[--C-:B------:R-:W-:Y:S01]  /*3cd0*/  IMAD.MOV.U32 R23, RZ, RZ, R21.reuse ;  /* 0x000000ffff177224 */ /* 0x100fe200078e0015 */
[----:B------:R-:W-:Y:S11]  /*3ce0*/  ISETP.GE.AND P0, PT, R156, c[0x0][0x27c], PT ;  /* 0x00009f009c007a0c */ /* 0x000ff60003f06270 */
[----:B------:R-:W-:Y:S02]  /*3cf0*/  @!UPT UIADD3 URZ, URZ, URZ, URZ ;  /* 0x0000003f3f3ff290 */ /* 0x000fe4000fffe03f */
[----:B------:R-:W-:Y:S02]  /*3d00*/  @!P0 SHF.R.U64 R20, R20, 0x10, R21 ;  /* 0x0000001014148819 */ /* 0x000fe40000001215 */
[--C-:B------:R-:W-:Y:S01]  /*3d10*/  @!P0 SHF.R.U64 R5, R2, 0x10, R3.reuse ;  /* 0x0000001002058819 */ /* 0x100fe20000001203 */
[----:B------:R-:W-:Y:S01]  /*3d20*/  IMAD.MOV.U32 R2, RZ, RZ, R3 ;  /* 0x000000ffff027224 */ /* 0x000fe200078e0003 */
[----:B------:R-:W-:Y:S02]  /*3d30*/  @!P0 SHF.R.U32.HI R14, RZ, 0x10, R21 ;  /* 0x00000010ff0e8819 */ /* 0x000fe40000011615 */
[----:B------:R-:W-:Y:S02]  /*3d40*/  @!P0 SHF.R.U32.HI R0, RZ, 0x10, R3 ;  /* 0x00000010ff008819 */ /* 0x000fe40000011603 */
[----:B------:R-:W-:Y:S02]  /*3d50*/  @!P0 PRMT R22, R22, 0x5410, R20 ;  /* 0x0000541016168816 */ /* 0x000fe40000000014 */
[----:B------:R-:W-:Y:S02]  /*3d60*/  @!P0 PRMT R4, R4, 0x5410, R5 ;  /* 0x0000541004048816 */ /* 0x000fe40000000005 */
[----:B------:R-:W-:Y:S01]  /*3d70*/  @!P0 PRMT R24, R23, 0x5410, R14 ;  /* 0x0000541017188816 */ /* 0x000fe2000000000e */
[----:B------:R-:W-:Y:S01]  /*3d80*/  @!P0 IMAD.U32 R5, R22, 0x10000, RZ ;  /* 0x0001000016058824 */ /* 0x000fe200078e00ff */
[----:B------:R-:W-:Y:S02]  /*3d90*/  @!P0 PRMT R14, R2, 0x5410, R0 ;  /* 0x00005410020e8816 */ /* 0x000fe40000000000 */
[----:B------:R-:W-:Y:S02]  /*3da0*/  @!P0 SHF.L.U32 R3, R4, 0x10, RZ ;  /* 0x0000001004038819 */ /* 0x000fe400000006ff */
[----:B------:R-:W-:Y:S02]  /*3db0*/  @!P0 LOP3.LUT R21, R22, 0xffff0000, RZ, 0xc0, !PT ;  /* 0xffff000016158812 */ /* 0x000fe400078ec0ff */
[----:B------:R-:W-:Y:S01]  /*3dc0*/  @!P0 LOP3.LUT R4, R4, 0xffff0000, RZ, 0xc0, !PT ;  /* 0xffff000004048812 */ /* 0x000fe200078ec0ff */
[C---:B-1----:R-:W-:Y:S01]  /*3dd0*/  @!P0 IMAD.U32 R20, R8.reuse, 0x10000, RZ ;  /* 0x0001000008148824 */ /* 0x042fe200078e00ff */
[----:B------:R-:W-:Y:S01]  /*3de0*/  @!P0 LOP3.LUT R0, R8, 0xffff0000, RZ, 0xc0, !PT ;  /* 0xffff000008008812 */ /* 0x000fe200078ec0ff */
[C---:B------:R-:W-:Y:S01]  /*3df0*/  @!P0 IMAD.U32 R22, R9.reuse, 0x10000, RZ ;  /* 0x0001000009168824 */ /* 0x040fe200078e00ff */
[----:B------:R-:W-:Y:S03]  /*3e00*/  @!P0 LOP3.LUT R2, R9, 0xffff0000, RZ, 0xc0, !PT ;  /* 0xffff000009028812 */ /* 0x000fe600078ec0ff */
[C---:B------:R-:W-:Y:S02]  /*3e10*/  @!P0 FMUL.FTZ R23, R0.reuse, R5 ;  /* 0x0000000500178220 */ /* 0x040fe40000410000 */
[----:B------:R-:W-:Y:S02]  /*3e20*/  @!P0 FMUL.FTZ R0, R0, R3 ;  /* 0x0000000300008220 */ /* 0x000fe40000410000 */
[----:B------:R-:W-:Y:S02]  /*3e30*/  @!P0 FMUL.FTZ R25, R2, R21 ;  /* 0x0000001502198220 */ /* 0x000fe40000410000 */
[----:B------:R-:W-:Y:S01]  /*3e40*/  @!P0 FFMA.FTZ R40, R20, R3, -R23 ;  /* 0x0000000314288223 */ /* 0x000fe20000010817 */
[----:B------:R-:W-:Y:S01]  /*3e50*/  @!P0 LOP3.LUT R3, R10, 0xffff0000, RZ, 0xc0, !PT ;  /* 0xffff00000a038812 */ /* 0x000fe200078ec0ff */
[----:B------:R-:W-:Y:S01]  /*3e60*/  @!P0 FFMA.FTZ R0, R5, R20, R0 ;  /* 0x0000001405008223 */ /* 0x000fe20000010000 */
[----:B------:R-:W-:Y:S01]  /*3e70*/  @!P0 SHF.L.U32 R20, R24, 0x10, RZ ;  /* 0x0000001018148819 */ /* 0x000fe200000006ff */
[----:B------:R-:W-:Y:S01]  /*3e80*/  @!P0 IMAD.U32 R5, R14, 0x10000, RZ ;  /* 0x000100000e058824 */ /* 0x000fe200078e00ff */
[----:B------:R-:W-:Y:S01]  /*3e90*/  @!P0 LOP3.LUT R24, R24, 0xffff0000, RZ, 0xc0, !PT ;  /* 0xffff000018188812 */ /* 0x000fe200078ec0ff */
[-C--:B------:R-:W-:Y:S01]  /*3ea0*/  @!P0 FMUL.FTZ R2, R2, R4.reuse ;  /* 0x0000000402028220 */ /* 0x080fe20000410000 */
[----:B------:R-:W-:Y:S01]  /*3eb0*/  @!P0 LOP3.LUT R14, R14, 0xffff0000, RZ, 0xc0, !PT ;  /* 0xffff00000e0e8812 */ /* 0x000fe200078ec0ff */
[----:B------:R-:W-:Y:S01]  /*3ec0*/  @!P0 FFMA.FTZ R39, R22, R4, -R25 ;  /* 0x0000000416278223 */ /* 0x000fe20000010819 */
[C---:B------:R-:W-:Y:S01]  /*3ed0*/  @!P0 LOP3.LUT R4, R11.reuse, 0xffff0000, RZ, 0xc0, !PT ;  /* 0xffff00000b048812 */ /* 0x040fe200078ec0ff */
[----:B------:R-:W-:Y:S01]  /*3ee0*/  @!P0 IMAD.U32 R23, R10, 0x10000, RZ ;  /* 0x000100000a178824 */ /* 0x000fe200078e00ff */
[----:B------:R-:W-:Y:S01]  /*3ef0*/  @!P0 SHF.L.U32 R25, R11, 0x10, RZ ;  /* 0x000000100b198819 */ /* 0x000fe200000006ff */
[C---:B------:R-:W-:Y:S02]  /*3f00*/  @!P0 FMUL.FTZ R35, R3.reuse, R20 ;  /* 0x0000001403238220 */ /* 0x040fe40000410000 */
[----:B------:R-:W-:Y:S02]  /*3f10*/  @!P0 FMUL.FTZ R3, R3, R5 ;  /* 0x0000000503038220 */ /* 0x000fe40000410000 */
        /* <DEDUP_REMOVED lines=9> */
[----:B------:R-:W-:Y:S01]  /*3fb0*/  @!P0 F2FP.BF16.PACK_AB R3, R3, R35 ;  /* 0x000000230303823e */ /* 0x000fe200000010ff */
[----:B------:R-:W-:Y:S01]  /*3fc0*/  @!P0 IMAD.MOV.U32 R8, RZ, RZ, R5 ;  /* 0x000000ffff088224 */ /* 0x000fe200078e0005 */
[----:B------:R-:W-:Y:S02]  /*3fd0*/  @!P0 MOV R9, R2 ;  /* 0x0000000200098202 */ /* 0x000fe40000000f00 */
[----:B------:R-:W-:Y:S01]  /*3fe0*/  @!P0 F2FP.BF16.PACK_AB R0, R4, R38 ;  /* 0x000000260400823e */ /* 0x000fe200000010ff */
[----:B------:R-:W-:Y:S03]  /*3ff0*/  @!P0 IMAD.MOV.U32 R10, RZ, RZ, R3 ;  /* 0x000000ffff0a8224 */ /* 0x000fe600078e0003 */
[----:B------:R-:W-:Y:S05]  /*4000*/  @!P0 MOV R11, R0 ;  /* 0x00000000000b8202 */ /* 0x000fea0000000f00 */
[----:B------:R1:W-:Y:S02]  /*4010*/  ST.E.128 [R36.64], R8 ;  /* 0x0000000824007985 */ /* 0x0003e4000c101d08 */
.L_x_734:
[----:B------:R-:W-:Y:S05]  /*4020*/  BSYNC B0 ;  /* 0x0000000000007941 */ /* 0x000fea0003800000 */
.L_x_733:
[----:B------:R-:W-:Y:S01]  /*4030*/  ISETP.GE.AND P0, PT, R138, c[0x0][0x1d4], PT ;  /* 0x000075008a007a0c */ /* 0x000fe20003f06270 */
[----:B------:R-:W-:Y:S01]  /*4040*/  @!UPT UIADD3 URZ, URZ, URZ, URZ ;  /* 0x0000003f3f3ff290 */ /* 0x000fe2000fffe03f */
[----:B------:R-:W-:Y:S11]  /*4050*/  BSSY B0, `(.L_x_735) ;  /* 0x0000038000007945 */ /* 0x000ff60003800000 */
        /* <DEDUP_REMOVED lines=11> */
[C---:B------:R-:W-:Y:S01]  /*4110*/  @!P0 PRMT R0, R15.reuse, 0x5432, R0 ;  /* 0x000054320f008816 */ /* 0x040fe20000000000 */
[----:B------:R-:W-:Y:S01]  /*4120*/  @!P0 IMAD.U32 R7, R4, 0x10000, RZ ;  /* 0x0001000004078824 */ /* 0x000fe200078e00ff */
[----:B------:R-:W-:Y:S02]  /*4130*/  @!P0 PRMT R21, R32, 0x5432, R5 ;  /* 0x0000543220158816 */ /* 0x000fe40000000005 */
[----:B------:R-:W-:Y:S01]  /*4140*/  @!P0 PRMT R5, R15, 0x5410, R2 ;  /* 0x000054100f058816 */ /* 0x000fe20000000002 */
[----:B------:R-:W-:Y:S01]  /*4150*/  @!P0 IMAD.U32 R6, R0, 0x10000, RZ ;  /* 0x0001000000068824 */ /* 0x000fe200078e00ff */
[----:B------:R-:W-:Y:S02]  /*4160*/  @!P0 LOP3.LUT R15, R4, 0xffff0000, RZ, 0xc0, !PT ;  /* 0xffff0000040f8812 */ /* 0x000fe400078ec0ff */
[----:B------:R-:W-:Y:S01]  /*4170*/  @!P0 LOP3.LUT R4, R0, 0xffff0000, RZ, 0xc0, !PT ;  /* 0xffff000000048812 */ /* 0x000fe200078ec0ff */
[C---:B-12---:R-:W-:Y:S01]  /*4180*/  @!P0 IMAD.U32 R14, R8.reuse, 0x10000, RZ ;  /* 0x00010000080e8824 */ /* 0x046fe200078e00ff */
        /* <DEDUP_REMOVED lines=36> */
.L_x_736:
[----:B------:R-:W-:Y:S05]  /*43d0*/  BSYNC B0 ;  /* 0x0000000000007941 */ /* 0x000fea0003800000 */
.L_x_735:
        /* <DEDUP_REMOVED lines=12> */
[C---:B------:R-:W-:Y:S02]  /*44a0*/  @!P0 PRMT R4, R33.reuse, 0x5410, R3 ;  /* 0x0000541021048816 */ /* 0x040fe40000000003 */
        /* <DEDUP_REMOVED lines=45> */
.L_x_738:
[----:B------:R-:W-:Y:S05]  /*4780*/  BSYNC B0 ;  /* 0x0000000000007941 */ /* 0x000fea0003800000 */
.L_x_737:
        /* <DEDUP_REMOVED lines=23> */
[----:B--2---:R-:W-:Y:S01]  /*4900*/  @!P0 SHF.L.U32 R14, R9, 0x10, RZ ;  /* 0x00000010090e8819 */ /* 0x004fe200000006ff */
        /* <DEDUP_REMOVED lines=34> */
.L_x_729:
        /* <DEDUP_REMOVED lines=31> */
.L_x_740:
[----:B------:R-:W-:Y:S05]  /*4d20*/  BSYNC B0 ;  /* 0x0000000000007941 */ /* 0x000fea0003800000 */
.L_x_739:
        /* <DEDUP_REMOVED lines=21> */
[----:B------:R-:W1:Y:S01]  /*4e80*/  LDS.128 R28, [R79+0xc080] ;  /* 0x00c080004f1c7984 */ /* 0x000e620000000c00 */
[----:B------:R-:W-:Y:S01]  /*4e90*/  ISETP.GE.AND P0, PT, R134, c[0x0][0x27c], PT ;  /* 0x00009f0086007a0c */ /* 0x000fe20003f06270 */
[----:B------:R-:W-:Y:S01]  /*4ea0*/  IMAD.MOV.U32 R32, RZ, RZ, R24 ;  /* 0x000000ffff207224 */ /* 0x000fe200078e0018 */
[----:B------:R-:W-:Y:S01]  /*4eb0*/  SEL R0, R98, R45, !P2 ;  /* 0x0000002d62007207 */ /* 0x000fe20005000000 */
[----:B------:R-:W-:Y:S01]  /*4ec0*/  IMAD.MOV.U32 R9, RZ, RZ, R4 ;  /* 0x000000ffff097224 */ /* 0x000fe200078e0004 */
[----:B------:R-:W-:Y:S01]  /*4ed0*/  MOV R33, R25 ;  /* 0x0000001900217202 */ /* 0x000fe20000000f00 */
[----:B------:R-:W-:Y:S01]  /*4ee0*/  IMAD.MOV.U32 R8, RZ, RZ, R5 ;  /* 0x000000ffff087224 */ /* 0x000fe200078e0005 */
[----:B------:R-:W-:Y:S01]  /*4ef0*/  SHF.R.S32.HI R2, RZ, 0x1f, R0 ;  /* 0x0000001fff027819 */ /* 0x000fe20000011400 */
[----:B------:R-:W-:Y:S01]  /*4f00*/  IMAD.MOV.U32 R21, RZ, RZ, R26 ;  /* 0x000000ffff157224 */ /* 0x000fe200078e001a */
[----:B------:R-:W-:Y:S02]  /*4f10*/  MOV R34, R27 ;  /* 0x0000001b00227202 */ /* 0x000fe40000000f00 */
[----:B------:R-:W-:Y:S03]  /*4f20*/  LEA.HI R0, R2, R0, RZ, 0x4 ;  /* 0x0000000002007211 */ /* 0x000fe600078f20ff */
[----:B------:R-:W-:Y:S02]  /*4f30*/  @!P0 SHF.R.U64 R24, R24, 0x10, R25 ;  /* 0x0000001018188819 */ /* 0x000fe40000001219 */
[----:B------:R-:W-:Y:S02]  /*4f40*/  LEA.HI.SX32 R0, R0, R88, 0x1c ;  /* 0x0000005800007211 */ /* 0x000fe400078fe2ff */
[----:B------:R-:W-:Y:S02]  /*4f50*/  @!P0 SHF.R.U64 R10, R4, 0x10, R5 ;  /* 0x00000010040a8819 */ /* 0x000fe40000001205 */
[----:B------:R-:W-:Y:S01]  /*4f60*/  SHF.R.S32.HI R2, RZ, 0x1f, R0 ;  /* 0x0000001fff027819 */ /* 0x000fe20000011400 */
[----:B------:R-:W-:Y:S01]  /*4f70*/  IMAD.SHL.U32 R35, R0, 0x8, RZ ;  /* 0x0000000800237824 */ /* 0x000fe200078e00ff */
[--C-:B------:R-:W-:Y:S02]  /*4f80*/  @!P0 SHF.R.U64 R3, R6, 0x10, R7.reuse ;  /* 0x0000001006038819 */ /* 0x100fe40000001207 */
[----:B------:R-:W-:Y:S02]  /*4f90*/  LEA.HI R0, R2, R0, RZ, 0x3 ;  /* 0x0000000002007211 */ /* 0x000fe400078f18ff */
[----:B------:R-:W-:Y:S02]  /*4fa0*/  @!P0 PRMT R24, R32, 0x5410, R24 ;  /* 0x0000541020188816 */ /* 0x000fe40000000018 */
[----:B------:R-:W-:Y:S01]  /*4fb0*/  @!P0 SHF.R.U32.HI R4, RZ, 0x10, R7 ;  /* 0x00000010ff048819 */ /* 0x000fe20000011607 */
[----:B------:R-:W-:Y:S01]  /*4fc0*/  IMAD.SHL.U32 R0, R0, 0x100, RZ ;  /* 0x0000010000007824 */ /* 0x000fe200078e00ff */
[----:B------:R-:W-:Y:S02]  /*4fd0*/  LOP3.LUT R2, R230, 0x38, R35, 0xf8, !PT ;  /* 0x00000038e6027812 */ /* 0x000fe400078ef823 */
[----:B------:R-:W-:Y:S02]  /*4fe0*/  @!P0 SHF.R.U32.HI R23, RZ, 0x10, R25 ;  /* 0x00000010ff178819 */ /* 0x000fe40000011619 */
[----:B------:R-:W-:Y:S02]  /*4ff0*/  LOP3.LUT R2, R2, R108, RZ, 0x3c, !PT ;  /* 0x0000006c02027212 */ /* 0x000fe400078e3cff */
[----:B------:R-:W-:Y:S02]  /*5000*/  LOP3.LUT R0, R0, 0x7ffff800, RZ, 0xc0, !PT ;  /* 0x7ffff80000007812 */ /* 0x000fe400078ec0ff */
[----:B--2---:R-:W-:Y:S02]  /*5010*/  @!P0 SHF.R.U64 R22, R26, 0x10, R27 ;  /* 0x000000101a168819 */ /* 0x004fe4000000121b */
[----:B------:R-:W-:Y:S02]  /*5020*/  IADD3 R0, R2, R0, R231 ;  /* 0x0000000002007210 */ /* 0x000fe40007ffe0e7 */
[----:B------:R-:W-:Y:S01]  /*5030*/  @!P0 SHF.R.U32.HI R2, RZ, 0x10, R5 ;  /* 0x00000010ff028819 */ /* 0x000fe20000011605 */
[----:B------:R-:W-:Y:S01]  /*5040*/  IMAD.MOV.U32 R5, RZ, RZ, R7 ;  /* 0x000000ffff057224 */ /* 0x000fe200078e0007 */
[----:B------:R-:W-:Y:S01]  /*5050*/  @!P0 PRMT R23, R33, 0x5410, R23 ;  /* 0x0000541021178816 */ /* 0x000fe20000000017 */
[----:B------:R-:W-:Y:S01]  /*5060*/  IMAD.SHL.U32 R0, R0, 0x2, RZ ;  /* 0x0000000200007824 */ /* 0x000fe200078e00ff */
[----:B------:R-:W-:Y:S02]  /*5070*/  @!P0 PRMT R7, R8, 0x5410, R2 ;  /* 0x0000541008078816 */ /* 0x000fe40000000002 */
[----:B------:R-:W-:Y:S01]  /*5080*/  @!P0 PRMT R26, R21, 0x5410, R22 ;  /* 0x00005410151a8816 */ /* 0x000fe20000000016 */
[----:B-1----:R-:W-:Y:S01]  /*5090*/  @!P0 IMAD.U32 R22, R29, 0x10000, RZ ;  /* 0x000100001d168824 */ /* 0x002fe200078e00ff */
[----:B------:R1:W2:Y:S01]  /*50a0*/  LDS.128 R12, [R0+0xc080] ;  /* 0x00c08000000c7984 */ /* 0x0002a20000000c00 */
[----:B------:R-:W-:Y:S04]  /*50b0*/  @!P0 SHF.R.U32.HI R25, RZ, 0x10, R27 ;  /* 0x00000010ff198819 */ /* 0x000fe8000001161b */
[----:B------:R-:W-:Y:S01]  /*50c0*/  @!P0 PRMT R25, R34, 0x5410, R25 ;  /* 0x0000541022198816 */ /* 0x000fe20000000019 */
[----:B-1----:R-:W-:Y:S01]  /*50d0*/  IMAD.MOV.U32 R0, RZ, RZ, R6 ;  /* 0x000000ffff007224 */ /* 0x002fe200078e0006 */
[----:B------:R-:W-:Y:S01]  /*50e0*/  @!P0 PRMT R6, R9, 0x5410, R10 ;  /* 0x0000541009068816 */ /* 0x000fe2000000000a */
[----:B------:R-:W-:Y:S01]  /*50f0*/  @!P0 IMAD.U32 R10, R24, 0x10000, RZ ;  /* 0x00010000180a8824 */ /* 0x000fe200078e00ff */
[----:B------:R-:W-:Y:S01]  /*5100*/  @!P0 PRMT R9, R5, 0x5410, R4 ;  /* 0x0000541005098816 */ /* 0x000fe20000000004 */
[----:B------:R-:W-:Y:S01]  /*5110*/  @!P0 IMAD.U32 R4, R28, 0x10000, RZ ;  /* 0x000100001c048824 */ /* 0x000fe200078e00ff */
[----:B------:R-:W-:Y:S01]  /*5120*/  @!P0 PRMT R8, R0, 0x5410, R3 ;  /* 0x0000541000088816 */ /* 0x000fe20000000003 */
[----:B------:R-:W-:Y:S01]  /*5130*/  @!P0 IMAD.U32 R3, R6, 0x10000, RZ ;  /* 0x0001000006038824 */ /* 0x000fe200078e00ff */
[----:B------:R-:W-:Y:S02]  /*5140*/  @!P0 LOP3.LUT R5, R24, 0xffff0000, RZ, 0xc0, !PT ;  /* 0xffff000018058812 */ /* 0x000fe400078ec0ff */
[C---:B--2---:R-:W-:Y:S02]  /*5150*/  @!P0 SHF.L.U32 R0, R12.reuse, 0x10, RZ ;  /* 0x000000100c008819 */ /* 0x044fe400000006ff */
[----:B------:R-:W-:Y:S03]  /*5160*/  @!P0 LOP3.LUT R2, R12, 0xffff0000, RZ, 0xc0, !PT ;  /* 0xffff00000c028812 */ /* 0x000fe600078ec0ff */
[C---:B------:R-:W-:Y:S02]  /*5170*/  @!P0 FMUL.FTZ R21, R0.reuse, R10 ;  /* 0x0000000a00158220 */ /* 0x040fe40000410000 */
[-C--:B------:R-:W-:Y:S02]  /*5180*/  @!P0 FMUL.FTZ R0, R0, R3.reuse ;  /* 0x0000000300008220 */ /* 0x080fe40000410000 */
[----:B------:R-:W-:Y:S01]  /*5190*/  @!P0 FFMA.FTZ R24, R4, R3, -R21 ;  /* 0x0000000304188223 */ /* 0x000fe20000010815 */
[----:B------:R-:W-:Y:S01]  /*51a0*/  @!P0 SHF.L.U32 R3, R13, 0x10, RZ ;  /* 0x000000100d038819 */ /* 0x000fe200000006ff */
[----:B------:R-:W-:Y:S01]  /*51b0*/  @!P0 FFMA.FTZ R0, R10, R4, R0 ;  /* 0x000000040a008223 */ /* 0x000fe20000010000 */
[----:B------:R-:W-:Y:S01]  /*51c0*/  @!P0 LOP3.LUT R4, R6, 0xffff0000, RZ, 0xc0, !PT ;  /* 0xffff000006048812 */ /* 0x000fe200078ec0ff */
[----:B------:R-:W-:Y:S01]  /*51d0*/  @!P0 FMUL.FTZ R6, R2, R5 ;  /* 0x0000000502068220 */ /* 0x000fe20000410000 */
[----:B------:R-:W-:Y:S01]  /*51e0*/  @!P0 LOP3.LUT R10, R28, 0xffff0000, RZ, 0xc0, !PT ;  /* 0xffff00001c0a8812 */ /* 0x000fe200078ec0ff */
[C---:B------:R-:W-:Y:S01]  /*51f0*/  @!P0 IMAD.U32 R21, R23.reuse, 0x10000, RZ ;  /* 0x0001000017158824 */ /* 0x040fe200078e00ff */
[----:B------:R-:W-:Y:S01]  /*5200*/  @!P0 LOP3.LUT R23, R23, 0xffff0000, RZ, 0xc0, !PT ;  /* 0xffff000017178812 */ /* 0x000fe200078ec0ff */
[-C--:B------:R-:W-:Y:S02]  /*5210*/  @!P0 FMUL.FTZ R2, R2, R4.reuse ;  /* 0x0000000402028220 */ /* 0x080fe40000410000 */
[----:B------:R-:W-:Y:S02]  /*5220*/  @!P0 FFMA.FTZ R27, R10, R4, -R6 ;  /* 0x000000040a1b8223 */ /* 0x000fe40000010806 */
[----:B------:R-:W-:Y:S02]  /*5230*/  @!P0 IMAD.U32 R4, R7, 0x10000, RZ ;  /* 0x0001000007048824 */ /* 0x000fe400078e00ff */
[----:B------:R-:W-:Y:S01]  /*5240*/  @!P0 FMUL.FTZ R6, R3, R21 ;  /* 0x0000001503068220 */ /* 0x000fe20000410000 */
[----:B------:R-:W-:Y:S01]  /*5250*/  @!P0 F2FP.BF16.PACK_AB R27, R27, R24 ;  /* 0x000000181b1b823e */ /* 0x000fe200000010ff */
[-C--:B------:R-:W-:Y:S02]  /*5260*/  @!P0 FMUL.FTZ R3, R3, R4.reuse ;  /* 0x0000000403038220 */ /* 0x080fe40000410000 */
[----:B------:R-:W-:Y:S01]  /*5270*/  @!P0 FFMA.FTZ R44, R22, R4, -R6 ;  /* 0x00000004162c8223 */ /* 0x000fe20000010806 */
[----:B------:R-:W-:Y:S01]  /*5280*/  @!P0 LOP3.LUT R4, R13, 0xffff0000, RZ, 0xc0, !PT ;  /* 0xffff00000d048812 */ /* 0x000fe200078ec0ff */
[----:B------:R-:W-:Y:S01]  /*5290*/  @!P0 FFMA.FTZ R2, R5, R10, R2 ;  /* 0x0000000a05028223 */ /* 0x000fe20000010002 */
[----:B------:R-:W-:Y:S01]  /*52a0*/  @!P0 LOP3.LUT R6, R7, 0xffff0000, RZ, 0xc0, !PT ;  /* 0xffff000007068812 */ /* 0x000fe200078ec0ff */
[----:B------:R-:W-:Y:S01]  /*52b0*/  @!P0 FFMA.FTZ R3, R21, R22, R3 ;  /* 0x0000001615038223 */ /* 0x000fe20000010003 */
[----:B------:R-:W-:Y:S01]  /*52c0*/  @!P0 LOP3.LUT R7, R29, 0xffff0000, RZ, 0xc0, !PT ;  /* 0xffff00001d078812 */ /* 0x000fe200078ec0ff */
[----:B------:R-:W-:Y:S01]  /*52d0*/  @!P0 FMUL.FTZ R21, R4, R23 ;  /* 0x0000001704158220 */ /* 0x000fe20000410000 */
[----:B------:R-:W-:Y:S01]  /*52e0*/  @!P0 SHF.L.U32 R5, R14, 0x10, RZ ;  /* 0x000000100e058819 */ /* 0x000fe200000006ff */
[-C--:B------:R-:W-:Y:S01]  /*52f0*/  @!P0 FMUL.FTZ R4, R4, R6.reuse ;  /* 0x0000000604048220 */ /* 0x080fe20000410000 */
[C---:B------:R-:W-:Y:S01]  /*5300*/  @!P0 LOP3.LUT R22, R26.reuse, 0xffff0000, RZ, 0xc0, !PT ;  /* 0xffff00001a168812 */ /* 0x040fe200078ec0ff */
[----:B------:R-:W-:Y:S02]  /*5310*/  @!P0 IMAD.U32 R10, R26, 0x10000, RZ ;  /* 0x000100001a0a8824 */ /* 0x000fe400078e00ff */
[----:B------:R-:W-:Y:S02]  /*5320*/  @!P0 FFMA.FTZ R34, R7, R6, -R21 ;  /* 0x0000000607228223 */ /* 0x000fe40000010815 */
[----:B------:R-:W-:Y:S01]  /*5330*/  @!P0 FFMA.FTZ R4, R23, R7, R4 ;  /* 0x0000000717048223 */ /* 0x000fe20000010004 */
[----:B------:R-:W-:Y:S01]  /*5340*/  @!P0 LOP3.LUT R23, R30, 0xffff0000, RZ, 0xc0, !PT ;  /* 0xffff00001e178812 */ /* 0x000fe200078ec0ff */
[----:B------:R-:W-:Y:S01]  /*5350*/  @!P0 IMAD.U32 R6, R8, 0x10000, RZ ;  /* 0x0001000008068824 */ /* 0x000fe200078e00ff */
[----:B------:R-:W-:Y:S01]  /*5360*/  @!P0 F2FP.BF16.PACK_AB R26, R34, R44 ;  /* 0x0000002c221a823e */ /* 0x000fe200000010ff */
[----:B------:R-:W-:Y:S01]  /*5370*/  @!P0 IMAD.U32 R21, R30, 0x10000, RZ ;  /* 0x000100001e158824 */ /* 0x000fe200078e00ff */
[----:B------:R-:W-:Y:S01]  /*5380*/  @!P0 F2FP.BF16.PACK_AB R3, R4, R3 ;  /* 0x000000030403823e */ /* 0x000fe200000010ff */
[C---:B------:R-:W-:Y:S01]  /*5390*/  @!P0 FMUL.FTZ R7, R5.reuse, R10 ;  /* 0x0000000a05078220 */ /* 0x040fe20000410000 */
[----:B------:R-:W-:Y:S01]  /*53a0*/  @!P0 MOV R29, R26 ;  /* 0x0000001a001d8202 */ /* 0x000fe20000000f00 */
[-C--:B------:R-:W-:Y:S01]  /*53b0*/  @!P0 FMUL.FTZ R5, R5, R6.reuse ;  /* 0x0000000605058220 */ /* 0x080fe20000410000 */
[----:B------:R-:W-:Y:S01]  /*53c0*/  @!P0 MOV R13, R3 ;  /* 0x00000003000d8202 */ /* 0x000fe20000000f00 */
[----:B------:R-:W-:Y:S01]  /*53d0*/  @!P0 FFMA.FTZ R33, R21, R6, -R7 ;  /* 0x0000000615218223 */ /* 0x000fe20000010807 */
[----:B------:R-:W-:Y:S01]  /*53e0*/  @!P0 LOP3.LUT R6, R14, 0xffff0000, RZ, 0xc0, !PT ;  /* 0xffff00000e068812 */ /* 0x000fe200078ec0ff */
[----:B------:R-:W-:Y:S01]  /*53f0*/  @!P0 FFMA.FTZ R5, R10, R21, R5 ;  /* 0x000000150a058223 */ /* 0x000fe20000010005 */
[----:B------:R-:W-:Y:S01]  /*5400*/  @!P0 LOP3.LUT R7, R8, 0xffff0000, RZ, 0xc0, !PT ;  /* 0xffff000008078812 */ /* 0x000fe200078ec0ff */
[----:B------:R-:W-:Y:S02]  /*5410*/  @!P0 IMAD.U32 R10, R25, 0x10000, RZ ;  /* 0x00010000190a8824 */ /* 0x000fe400078e00ff */
[C---:B------:R-:W-:Y:S02]  /*5420*/  @!P0 FMUL.FTZ R8, R6.reuse, R22 ;  /* 0x0000001606088220 */ /* 0x040fe40000410000 */
[-C--:B------:R-:W-:Y:S02]  /*5430*/  @!P0 FMUL.FTZ R6, R6, R7.reuse ;  /* 0x0000000706068220 */ /* 0x080fe40000410000 */
[----:B------:R-:W-:Y:S01]  /*5440*/  @!P0 FFMA.FTZ R24, R23, R7, -R8 ;  /* 0x0000000717188223 */ /* 0x000fe20000010808 */
[----:B------:R-:W-:Y:S01]  /*5450*/  @!P0 SHF.L.U32 R7, R15, 0x10, RZ ;  /* 0x000000100f078819 */ /* 0x000fe200000006ff */
[----:B------:R-:W-:Y:S01]  /*5460*/  @!P0 FFMA.FTZ R6, R22, R23, R6 ;  /* 0x0000001716068223 */ /* 0x000fe20000010006 */
[C---:B------:R-:W-:Y:S01]  /*5470*/  @!P0 LOP3.LUT R23, R31.reuse, 0xffff0000, RZ, 0xc0, !PT ;  /* 0xffff00001f178812 */ /* 0x040fe200078ec0ff */
[----:B------:R-:W-:Y:S01]  /*5480*/  @!P0 IMAD.U32 R21, R31, 0x10000, RZ ;  /* 0x000100001f158824 */ /* 0x000fe200078e00ff */
[----:B------:R-:W-:Y:S01]  /*5490*/  @!P0 F2FP.BF16.PACK_AB R24, R24, R33 ;  /* 0x000000211818823e */ /* 0x000fe200000010ff */
[C---:B------:R-:W-:Y:S01]  /*54a0*/  @!P0 IMAD.U32 R8, R9.reuse, 0x10000, RZ ;  /* 0x0001000009088824 */ /* 0x040fe200078e00ff */
[----:B------:R-:W-:Y:S01]  /*54b0*/  @!P0 LOP3.LUT R9, R9, 0xffff0000, RZ, 0xc0, !PT ;  /* 0xffff000009098812 */ /* 0x000fe200078ec0ff */
[C---:B------:R-:W-:Y:S02]  /*54c0*/  @!P0 FMUL.FTZ R22, R7.reuse, R10 ;  /* 0x0000000a07168220 */ /* 0x040fe40000410000 */
[-C--:B------:R-:W-:Y:S02]  /*54d0*/  @!P0 FMUL.FTZ R7, R7, R8.reuse ;  /* 0x0000000807078220 */ /* 0x080fe40000410000 */
[----:B------:R-:W-:Y:S01]  /*54e0*/  @!P0 FFMA.FTZ R32, R21, R8, -R22 ;  /* 0x0000000815208223 */ /* 0x000fe20000010816 */
[----:B------:R-:W-:Y:S01]  /*54f0*/  @!P0 LOP3.LUT R22, R25, 0xffff0000, RZ, 0xc0, !PT ;  /* 0xffff000019168812 */ /* 0x000fe200078ec0ff */
[----:B------:R-:W-:Y:S01]  /*5500*/  @!P0 FFMA.FTZ R7, R10, R21, R7 ;  /* 0x000000150a078223 */ /* 0x000fe20000010007 */
[----:B------:R-:W-:Y:S01]  /*5510*/  @!P0 LOP3.LUT R8, R15, 0xffff0000, RZ, 0xc0, !PT ;  /* 0xffff00000f088812 */ /* 0x000fe200078ec0ff */
[----:B------:R-:W-:Y:S02]  /*5520*/  @!P0 IMAD.MOV.U32 R28, RZ, RZ, R27 ;  /* 0x000000ffff1c8224 */ /* 0x000fe400078e001b */
[----:B------:R-:W-:Y:S02]  /*5530*/  @!P0 IMAD.MOV.U32 R30, RZ, RZ, R24 ;  /* 0x000000ffff1e8224 */ /* 0x000fe400078e0018 */
        /* <DEDUP_REMOVED lines=18> */
.L_x_742:
[----:B------:R-:W-:Y:S05]  /*5660*/  BSYNC B0 ;  /* 0x0000000000007941 */ /* 0x000fea0003800000 */
.L_x_741:
[----:B------:R-:W-:Y:S11]  /*5670*/  ISETP.GE.AND P0, PT, R138, c[0x0][0x1d4], PT ;  /* 0x000075008a007a0c */ /* 0x000ff60003f06270 */
[----:B------:R-:W-:Y:S02]  /*5680*/  @!UPT UIADD3 URZ, URZ, URZ, URZ ;  /* 0x0000003f3f3ff290 */ /* 0x000fe4000fffe03f */
[----:B------:R-:W-:-:S05]  /*5690*/  @P0 BRA `(.L_x_732) ;  /* 0x0000096000000947 */ /* 0x000fca0003800000 */
[----:B------:R-:W-:Y:S01]  /*56a0*/  LOP3.LUT P1, RZ, R215, 0x4, RZ, 0xc0, !PT ;  /* 0x00000004d7ff7812 */ /* 0x000fe2000782c0ff */
[----:B------:R-:W5:Y:S01]  /*56b0*/  LDS.128 R32, [R78+0xc080] ;  /* 0x00c080004e207984 */ /* 0x000f620000000c00 */
[----:B------:R-:W-:Y:S02]  /*56c0*/  ISETP.GE.AND P0, PT, R138, c[0x0][0x27c], PT ;  /* 0x00009f008a007a0c */ /* 0x000fe40003f06270 */
[----:B------:R-:W-:Y:S02]  /*56d0*/  SEL R0, R98, R45, !P1 ;  /* 0x0000002d62007207 */ /* 0x000fe40004800000 */
[C---:B-1--4-:R-:W-:Y:S02]  /*56e0*/  LEA R30, P1, R54.reuse, R42, 0x1 ;  /* 0x0000002a361e7211 */ /* 0x052fe400078208ff */
[----:B------:R-:W-:Y:S02]  /*56f0*/  SHF.R.S32.HI R2, RZ, 0x1f, R0 ;  /* 0x0000001fff027819 */ /* 0x000fe40000011400 */
[----:B---3--:R-:W-:Y:S02]  /*5700*/  LEA.HI.X R31, R54, R43, R82, 0x1, P1 ;  /* 0x0000002b361f7211 */ /* 0x008fe400008f0c52 */
[----:B------:R-:W-:Y:S03]  /*5710*/  LEA.HI R0, R2, R0, RZ, 0x4 ;  /* 0x0000000002007211 */ /* 0x000fe600078f20ff */
[----:B------:R-:W-:Y:S02]  /*5720*/  @!P0 SHF.R.U64 R3, R16, 0x10, R17 ;  /* 0x0000001010038819 */ /* 0x000fe40000001211 */
[----:B------:R-:W-:Y:S02]  /*5730*/  LEA.HI.SX32 R0, R0, R87, 0x1c ;  /* 0x0000005700007211 */ /* 0x000fe400078fe2ff */
[----:B------:R-:W-:Y:S02]  /*5740*/  @!P0 SHF.R.U32.HI R5, RZ, 0x10, R19 ;  /* 0x00000010ff058819 */ /* 0x000fe40000011613 */
[----:B------:R-:W-:Y:S01]  /*5750*/  SHF.R.S32.HI R2, RZ, 0x1f, R0 ;  /* 0x0000001fff027819 */ /* 0x000fe20000011400 */
[----:B------:R-:W-:Y:S01]  /*5760*/  IMAD.SHL.U32 R44, R0, 0x8, RZ ;  /* 0x00000008002c7824 */ /* 0x000fe200078e00ff */
[--C-:B------:R-:W-:Y:S02]  /*5770*/  @!P0 SHF.R.U64 R4, R36, 0x10, R37.reuse ;  /* 0x0000001024048819 */ /* 0x100fe40000001225 */
[----:B------:R-:W-:Y:S02]  /*5780*/  LEA.HI R0, R2, R0, RZ, 0x3 ;  /* 0x0000000002007211 */ /* 0x000fe400078f18ff */
[----:B------:R-:W-:Y:S02]  /*5790*/  LOP3.LUT R2, R230, 0x38, R44, 0xf8, !PT ;  /* 0x00000038e6027812 */ /* 0x000fe400078ef82c */
[----:B------:R-:W-:Y:S01]  /*57a0*/  @!P0 PRMT R10, R40, 0x5410, R4 ;  /* 0x00005410280a8816 */ /* 0x000fe20000000004 */
[----:B------:R-:W-:Y:S01]  /*57b0*/  IMAD.SHL.U32 R0, R0, 0x100, RZ ;  /* 0x0000010000007824 */ /* 0x000fe200078e00ff */
[----:B------:R-:W-:Y:S02]  /*57c0*/  LOP3.LUT R2, R2, R108, RZ, 0x3c, !PT ;  /* 0x0000006c02027212 */ /* 0x000fe400078e3cff */
[----:B------:R-:W-:Y:S02]  /*57d0*/  @!P0 SHF.R.U32.HI R7, RZ, 0x10, R37 ;  /* 0x00000010ff078819 */ /* 0x000fe40000011625 */
[----:B------:R-:W-:Y:S02]  /*57e0*/  LOP3.LUT R0, R0, 0x7ffff800, RZ, 0xc0, !PT ;  /* 0x7ffff80000007812 */ /* 0x000fe400078ec0ff */
[----:B------:R-:W-:Y:S02]  /*57f0*/  @!P0 PRMT R6, R11, 0x5432, R3 ;  /* 0x000054320b068816 */ /* 0x000fe40000000003 */
[----:B------:R-:W-:Y:S01]  /*5800*/  IADD3 R0, R2, R0, R231 ;  /* 0x0000000002007210 */ /* 0x000fe20007ffe0e7 */
[----:B-----5:R-:W-:Y:S01]  /*5810*/  @!P0 IMAD.U32 R26, R35, 0x10000, RZ ;  /* 0x00010000231a8824 */ /* 0x020fe200078e00ff */
[----:B------:R-:W-:Y:S01]  /*5820*/  @!P0 LOP3.LUT R21, R33, 0xffff0000, RZ, 0xc0, !PT ;  /* 0xffff000021158812 */ /* 0x000fe200078ec0ff */
[----:B------:R-:W-:Y:S01]  /*5830*/  @!P0 IMAD.U32 R23, R34, 0x10000, RZ ;  /* 0x0001000022178824 */ /* 0x000fe200078e00ff */
[----:B------:R-:W-:Y:S01]  /*5840*/  @!P0 LOP3.LUT R28, R35, 0xffff0000, RZ, 0xc0, !PT ;  /* 0xffff0000231c8812 */ /* 0x000fe200078ec0ff */
[----:B------:R-:W-:Y:S01]  /*5850*/  IMAD.SHL.U32 R0, R0, 0x2, RZ ;  /* 0x0000000200007824 */ /* 0x000fe200078e00ff */
[----:B------:R-:W-:Y:S01]  /*5860*/  @!P0 SHF.R.U64 R2, R18, 0x10, R19 ;  /* 0x0000001012028819 */ /* 0x000fe20000001213 */
[----:B------:R-:W-:Y:S01]  /*5870*/  @!P0 IMAD.U32 R19, R33, 0x10000, RZ ;  /* 0x0001000021138824 */ /* 0x000fe200078e00ff */
[--C-:B------:R-:W-:Y:S02]  /*5880*/  @!P0 SHF.R.U32.HI R8, RZ, 0x10, R39.reuse ;  /* 0x00000010ff088819 */ /* 0x100fe40000011627 */
[----:B--2---:R1:W2:Y:S01]  /*5890*/  LDS.128 R12, [R0+0xc080] ;  /* 0x00c08000000c7984 */ /* 0x0042a20000000c00 */
[----:B------:R-:W-:Y:S02]  /*58a0*/  @!P0 SHF.R.U64 R16, R38, 0x10, R39 ;  /* 0x0000001026108819 */ /* 0x000fe40000001227 */
[----:B------:R-:W-:Y:S01]  /*58b0*/  @!P0 PRMT R9, R40, 0x5432, R7 ;  /* 0x0000543228098816 */ /* 0x000fe20000000007 */
[----:B------:R-:W-:Y:S01]  /*58c0*/  @!P0 IMAD.U32 R7, R10, 0x10000, RZ ;  /* 0x000100000a078824 */ /* 0x000fe200078e00ff */
[C---:B------:R-:W-:Y:S02]  /*58d0*/  @!P0 PRMT R22, R41.reuse, 0x5410, R8 ;  /* 0x0000541029168816 */ /* 0x040fe40000000008 */
[----:B------:R-:W-:Y:S01]  /*58e0*/  @!P0 PRMT R24, R41, 0x5432, R16 ;  /* 0x0000543229188816 */ /* 0x000fe20000000010 */
[----:B------:R-:W-:Y:S01]  /*58f0*/  @!P0 IMAD.U32 R18, R9, 0x10000, RZ ;  /* 0x0001000009128824 */ /* 0x000fe200078e00ff */
[----:B------:R-:W-:Y:S01]  /*5900*/  @!P0 PRMT R8, R20, 0x5410, R5 ;  /* 0x0000541014088816 */ /* 0x000fe20000000005 */
[C---:B------:R-:W-:Y:S01]  /*5910*/  @!P0 IMAD.U32 R5, R6.reuse, 0x10000, RZ ;  /* 0x0001000006058824 */ /* 0x040fe200078e00ff */
[----:B------:R-:W-:Y:S01]  /*5920*/  @!P0 LOP3.LUT R6, R6, 0xffff0000, RZ, 0xc0, !PT ;  /* 0xffff000006068812 */ /* 0x000fe200078ec0ff */
[C---:B------:R-:W-:Y:S01]  /*5930*/  @!P0 IMAD.U32 R25, R22.reuse, 0x10000, RZ ;  /* 0x0001000016198824 */ /* 0x040fe200078e00ff */
[----:B------:R-:W-:Y:S01]  /*5940*/  @!P0 LOP3.LUT R27, R22, 0xffff0000, RZ, 0xc0, !PT ;  /* 0xffff0000161b8812 */ /* 0x000fe200078ec0ff */
[C---:B------:R-:W-:Y:S01]  /*5950*/  @!P0 IMAD.U32 R22, R24.reuse, 0x10000, RZ ;  /* 0x0001000018168824 */ /* 0x040fe200078e00ff */
[----:B------:R-:W-:Y:S02]  /*5960*/  @!P0 LOP3.LUT R24, R24, 0xffff0000, RZ, 0xc0, !PT ;  /* 0xffff000018188812 */ /* 0x000fe400078ec0ff */
[----:B-1----:R-:W-:Y:S02]  /*5970*/  @!P0 SHF.R.U32.HI R0, RZ, 0x10, R17 ;  /* 0x00000010ff008819 */ /* 0x002fe40000011611 */
[----:B------:R-:W-:Y:S02]  /*5980*/  @!P0 LOP3.LUT R17, R32, 0xffff0000, RZ, 0xc0, !PT ;  /* 0xffff000020118812 */ /* 0x000fe400078ec0ff */
[----:B------:R-:W-:Y:S02]  /*5990*/  @!P0 PRMT R4, R11, 0x5410, R0 ;  /* 0x000054100b048816 */ /* 0x000fe40000000000 */
[----:B------:R-:W-:Y:S01]  /*59a0*/  @!P0 PRMT R11, R20, 0x5432, R2 ;  /* 0x00005432140b8816 */ /* 0x000fe20000000002 */
[----:B------:R-:W-:Y:S01]  /*59b0*/  @!P0 IMAD.U32 R2, R32, 0x10000, RZ ;  /* 0x0001000020028824 */ /* 0x000fe200078e00ff */
[----:B------:R-:W-:Y:S01]  /*59c0*/  @!P0 LOP3.LUT R20, R9, 0xffff0000, RZ, 0xc0, !PT ;  /* 0xffff000009148812 */ /* 0x000fe200078ec0ff */
[----:B--2---:R-:W-:Y:S02]  /*59d0*/  @!P0 IMAD.U32 R0, R12, 0x10000, RZ ;  /* 0x000100000c008824 */ /* 0x004fe400078e00ff */
[----:B------:R-:W-:Y:S02]  /*59e0*/  @!P0 IMAD.U32 R3, R13, 0x10000, RZ ;  /* 0x000100000d038824 */ /* 0x000fe400078e00ff */
[C---:B------:R-:W-:Y:S02]  /*59f0*/  @!P0 FMUL.FTZ R16, R0.reuse, R7 ;  /* 0x0000000700108220 */ /* 0x040fe40000410000 */
[-C--:B------:R-:W-:Y:S02]  /*5a00*/  @!P0 FMUL.FTZ R0, R0, R5.reuse ;  /* 0x0000000500008220 */ /* 0x080fe40000410000 */
[----:B------:R-:W-:Y:S01]  /*5a10*/  @!P0 FFMA.FTZ R45, R2, R5, -R16 ;  /* 0x00000005022d8223 */ /* 0x000fe20000010810 */
[----:B------:R-:W-:Y:S01]  /*5a20*/  @!P0 LOP3.LUT R16, R10, 0xffff0000, RZ, 0xc0, !PT ;  /* 0xffff00000a108812 */ /* 0x000fe200078ec0ff */
[----:B------:R-:W-:Y:S01]  /*5a30*/  @!P0 FFMA.FTZ R0, R7, R2, R0 ;  /* 0x0000000207008223 */ /* 0x000fe20000010000 */
[C---:B------:R-:W-:Y:S01]  /*5a40*/  @!P0 SHF.L.U32 R5, R4.reuse, 0x10, RZ ;  /* 0x0000001004058819 */ /* 0x040fe200000006ff */
[----:B------:R-:W-:Y:S01]  /*5a50*/  @!P0 FMUL.FTZ R7, R3, R18 ;  /* 0x0000001203078220 */ /* 0x000fe20000410000 */
[----:B------:R-:W-:Y:S03]  /*5a60*/  @!P0 LOP3.LUT R2, R13, 0xffff0000, RZ, 0xc0, !PT ;  /* 0xffff00000d028812 */ /* 0x000fe600078ec0ff */
[-C--:B------:R-:W-:Y:S02]  /*5a70*/  @!P0 FMUL.FTZ R3, R3, R5.reuse ;  /* 0x0000000503038220 */ /* 0x080fe40000410000 */
[----:B------:R-:W-:Y:S01]  /*5a80*/  @!P0 FFMA.FTZ R41, R19, R5, -R7 ;  /* 0x0000000513298223 */ /* 0x000fe20000010807 */
[----:B------:R-:W-:Y:S01]  /*5a90*/  @!P0 LOP3.LUT R7, R4, 0xffff0000, RZ, 0xc0, !PT ;  /* 0xffff000004078812 */ /* 0x000fe200078ec0ff */
[----:B------:R-:W-:Y:S01]  /*5aa0*/  @!P0 FMUL.FTZ R9, R2, R20 ;  /* 0x0000001402098220 */ /* 0x000fe20000410000 */
[----:B------:R-:W-:Y:S03]  /*5ab0*/  @!P0 LOP3.LUT R5, R12, 0xffff0000, RZ, 0xc0, !PT ;  /* 0xffff00000c058812 */ /* 0x000fe600078ec0ff */
[-C--:B------:R-:W-:Y:S02]  /*5ac0*/  @!P0 FMUL.FTZ R4, R2, R7.reuse ;  /* 0x0000000702048220 */ /* 0x080fe40000410000 */
[----:B------:R-:W-:Y:S02]  /*5ad0*/  @!P0 FFMA.FTZ R40, R21, R7, -R9 ;  /* 0x0000000715288223 */ /* 0x000fe40000010809 */
[----:B------:R-:W-:Y:S02]  /*5ae0*/  @!P0 FMUL.FTZ R9, R5, R16 ;  /* 0x0000001005098220 */ /* 0x000fe40000410000 */
[----:B------:R-:W-:Y:S02]  /*5af0*/  @!P0 IMAD.U32 R7, R15, 0x10000, RZ ;  /* 0x000100000f078824 */ /* 0x000fe400078e00ff */
[-C--:B------:R-:W-:Y:S01]  /*5b00*/  @!P0 FMUL.FTZ R2, R5, R6.reuse ;  /* 0x0000000605028220 */ /* 0x080fe20000410000 */
[----:B------:R-:W-:Y:S01]  /*5b10*/  @!P0 LOP3.LUT R5, R15, 0xffff0000, RZ, 0xc0, !PT ;  /* 0xffff00000f058812 */ /* 0x000fe200078ec0ff */
[----:B------:R-:W-:Y:S02]  /*5b20*/  @!P0 FFMA.FTZ R39, R17, R6, -R9 ;  /* 0x0000000611278223 */ /* 0x000fe40000010809 */
[----:B------:R-:W-:Y:S02]  /*5b30*/  @!P0 IMAD.U32 R6, R8, 0x10000, RZ ;  /* 0x0001000008068824 */ /* 0x000fe400078e00ff */
[C---:B------:R-:W-:Y:S02]  /*5b40*/  @!P0 FMUL.FTZ R9, R7.reuse, R25 ;  /* 0x0000001907098220 */ /* 0x040fe40000410000 */
[-C--:B------:R-:W-:Y:S02]  /*5b50*/  @!P0 FMUL.FTZ R7, R7, R6.reuse ;  /* 0x0000000607078220 */ /* 0x080fe40000410000 */
[----:B------:R-:W-:Y:S01]  /*5b60*/  @!P0 FFMA.FTZ R38, R26, R6, -R9 ;  /* 0x000000061a268223 */ /* 0x000fe20000010809 */
[----:B------:R-:W-:Y:S01]  /*5b70*/  @!P0 LOP3.LUT R6, R8, 0xffff0000, RZ, 0xc0, !PT ;  /* 0xffff000008068812 */ /* 0x000fe200078ec0ff */
[C---:B------:R-:W-:Y:S01]  /*5b80*/  @!P0 FMUL.FTZ R10, R5.reuse, R27 ;  /* 0x0000001b050a8220 */ /* 0x040fe20000410000 */
[----:B------:R-:W-:Y:S01]  /*5b90*/  @!P0 SHF.L.U32 R9, R14, 0x10, RZ ;  /* 0x000000100e098819 */ /* 0x000fe200000006ff */
[----:B------:R-:W-:Y:S01]  /*5ba0*/  @!P0 FFMA.FTZ R2, R16, R17, R2 ;  /* 0x0000001110028223 */ /* 0x000fe20000010002 */
[----:B------:R-:W-:Y:S01]  /*5bb0*/  @!P0 F2FP.BF16.PACK_AB R17, R40, R41 ;  /* 0x000000292811823e */ /* 0x000fe200000010ff */
[-C--:B------:R-:W-:Y:S01]  /*5bc0*/  @!P0 FMUL.FTZ R8, R5, R6.reuse ;  /* 0x0000000605088220 */ /* 0x080fe20000410000 */
[----:B------:R-:W-:Y:S01]  /*5bd0*/  @!P0 F2FP.BF16.PACK_AB R16, R39, R45 ;  /* 0x0000002d2710823e */ /* 0x000fe200000010ff */
[----:B------:R-:W-:Y:S01]  /*5be0*/  @!P0 FFMA.FTZ R36, R28, R6, -R10 ;  /* 0x000000061c248223 */ /* 0x000fe2000001080a */
[----:B------:R-:W-:Y:S01]  /*5bf0*/  @!P0 LOP3.LUT R6, R14, 0xffff0000, RZ, 0xc0, !PT ;  /* 0xffff00000e068812 */ /* 0x000fe200078ec0ff */
[----:B------:R-:W-:Y:S02]  /*5c00*/  @!P0 IMAD.U32 R10, R11, 0x10000, RZ ;  /* 0x000100000b0a8824 */ /* 0x000fe400078e00ff */
[C---:B------:R-:W-:Y:S02]  /*5c10*/  @!P0 FMUL.FTZ R29, R9.reuse, R22 ;  /* 0x00000016091d8220 */ /* 0x040fe40000410000 */
[-C--:B------:R-:W-:Y:S01]  /*5c20*/  @!P0 FMUL.FTZ R5, R9, R10.reuse ;  /* 0x0000000a09058220 */ /* 0x080fe20000410000 */
[----:B------:R-:W-:Y:S01]  /*5c30*/  @!P0 LOP3.LUT R9, R11, 0xffff0000, RZ, 0xc0, !PT ;  /* 0xffff00000b098812 */ /* 0x000fe200078ec0ff */
[----:B------:R-:W-:Y:S01]  /*5c40*/  @!P0 FFMA.FTZ R29, R23, R10, -R29 ;  /* 0x0000000a171d8223 */ /* 0x000fe2000001081d */
[----:B------:R-:W-:Y:S01]  /*5c50*/  @!P0 LOP3.LUT R10, R34, 0xffff0000, RZ, 0xc0, !PT ;  /* 0xffff0000220a8812 */ /* 0x000fe200078ec0ff */
[----:B------:R-:W-:Y:S02]  /*5c60*/  @!P0 FMUL.FTZ R11, R6, R24 ;  /* 0x00000018060b8220 */ /* 0x000fe40000410000 */
[----:B------:R-:W-:Y:S02]  /*5c70*/  @!P0 FFMA.FTZ R3, R18, R19, R3 ;  /* 0x0000001312038223 */ /* 0x000fe40000010003 */
[-C--:B------:R-:W-:Y:S01]  /*5c80*/  @!P0 FFMA.FTZ R37, R10, R9.reuse, -R11 ;  /* 0x000000090a258223 */ /* 0x080fe2000001080b */
[----:B------:R-:W-:Y:S01]  /*5c90*/  @!P0 F2FP.BF16.PACK_AB R11, R36, R38 ;  /* 0x00000026240b823e */ /* 0x000fe200000010ff */
[----:B------:R-:W-:Y:S01]  /*5ca0*/  @!P0 FMUL.FTZ R6, R6, R9 ;  /* 0x0000000906068220 */ /* 0x000fe20000410000 */
[----:B------:R-:W-:Y:S01]  /*5cb0*/  @!P0 F2FP.BF16.PACK_AB R9, R2, R0 ;  /* 0x000000000209823e */ /* 0x000fe200000010ff */
[----:B------:R-:W-:Y:S01]  /*5cc0*/  @!P0 FFMA.FTZ R4, R20, R21, R4 ;  /* 0x0000001514048223 */ /* 0x000fe20000010004 */
[----:B------:R-:W-:Y:S01]  /*5cd0*/  @!P0 MOV R35, R11 ;  /* 0x0000000b00238202 */ /* 0x000fe20000000f00 */
[----:B------:R-:W-:Y:S02]  /*5ce0*/  @!P0 FFMA.FTZ R5, R22, R23, R5 ;  /* 0x0000001716058223 */ /* 0x000fe40000010005 */
[----:B------:R-:W-:Y:S01]  /*5cf0*/  @!P0 FFMA.FTZ R6, R24, R10, R6 ;  /* 0x0000000a18068223 */ /* 0x000fe20000010006 */
[----:B------:R-:W-:Y:S01]  /*5d00*/  @!P0 F2FP.BF16.PACK_AB R10, R37, R29 ;  /* 0x0000001d250a823e */ /* 0x000fe200000010ff */
        /* <DEDUP_REMOVED lines=20> */
.L_x_728:
        /* <DEDUP_REMOVED lines=9> */
[C---:B------:R-:W-:Y:S09]  /*5ee0*/  ISETP.GE.AND P1, PT, R201.reuse, c[0x0][0x1d4], PT ;  /* 0x00007500c9007a0c */ /* 0x040ff20003f26270 */
[----:B-1----:R-:W1:Y:S01]  /*5ef0*/  @!P2 LDS.128 R12, [R195+0xc080] ;  /* 0x00c08000c30ca984 */ /* 0x002e620000000c00 */
[C---:B---3--:R-:W-:Y:S04]  /*5f00*/  @!P2 LEA R4, P0, R134.reuse, R0, 0x1 ;  /* 0x000000008604a211 */ /* 0x048fe800078008ff */
[----:B--2---:R-:W-:Y:S02]  /*5f10*/  @!P2 LEA.HI.X R5, R134, R2, R135, 0x1, P0 ;  /* 0x000000028605a211 */ /* 0x004fe400000f0c87 */
        /* <DEDUP_REMOVED lines=14> */
.L_x_732:
[----:B------:R-:W-:Y:S05]  /*6000*/  BSYNC B1 ;  /* 0x0000000000017941 */ /* 0x000fea0003800000 */
.L_x_727:
        /* <DEDUP_REMOVED lines=41> */
[C---:B------:R-:W-:Y:S09]  /*62a0*/  ISETP.GE.AND P1, PT, R201.reuse, c[0x0][0x1d4], PT ;  /* 0x00007500c9007a0c */ /* 0x040ff20003f26270 */
        /* <DEDUP_REMOVED lines=17> */
.L_x_744:
[----:B-123--:R-:W-:Y:S05]  /*63c0*/  BSYNC B0 ;  /* 0x0000000000007941 */ /* 0x00efea0003800000 */
.L_x_743:
        /* <DEDUP_REMOVED lines=23> */
.L_x_726:
[----:B------:R-:W-:Y:S01]  /*6540*/  IMAD.MOV.U32 R0, RZ, RZ, c[0x0][0x2c4] ;  /* 0x0000b100ff007624 */ /* 0x000fe200078e00ff */
[----:B------:R-:W-:Y:S01]  /*6550*/  IADD3 R2, R210, 0x1, -R211 ;  /* 0x00000001d2027810 */ /* 0x000fe20007ffe8d3 */
[----:B-1----:R-:W-:-:S03]  /*6560*/  IMAD.MOV.U32 R4, RZ, RZ, c[0x0][0x32c] ;  /* 0x0000cb00ff047624 */ /* 0x002fc600078e00ff */
[----:B------:R-:W-:Y:S02]  /*6570*/  ISETP.NE.AND P3, PT, R0, 0x1, PT ;  /* 0x000000010000780c */ /* 0x000fe40003f65270 */
[----:B------:R-:W-:Y:S02]  /*6580*/  IADD3 R0, R228, 0x7f, RZ ;  /* 0x0000007fe4007810 */ /* 0x000fe40007ffe0ff */
[----:B------:R-:W-:-:S09]  /*6590*/  ISETP.GE.AND P1, PT, R4, 0x1, PT ;  /* 0x000000010400780c */ /* 0x000fd20003f26270 */
[----:B------:R-:W-:-:S05]  /*65a0*/  @P3 IMAD.HI.U32 R3, R0, c[0x0][0x2c8], RZ ;  /* 0x0000b20000033a27 */ /* 0x000fca00078e00ff */
[----:B------:R-:W-:-:S05]  /*65b0*/  @P3 SHF.R.U32.HI R0, RZ, c[0x0][0x2cc], R3 ;  /* 0x0000b300ff003a19 */ /* 0x000fca0000011603 */
[----:B------:R-:W-:-:S05]  /*65c0*/  IMAD.IADD R0, R2, 0x1, R0 ;  /* 0x0000000102007824 */ /* 0x000fca00078e0200 */
[----:B------:R-:W-:Y:S01]  /*65d0*/  IADD3 R3, R0, c[0x0][0x328], RZ ;  /* 0x0000ca0000037a10 */ /* 0x000fe20007ffe0ff */
[----:B------:R-:W-:Y:S05]  /*65e0*/  @!P1 BRA `(.L_x_746) ;  /* 0x0000011000009947 */ /* 0x000fea0003800000 */
[C---:B------:R-:W-:Y:S01]  /*65f0*/  ISETP.GT.AND P0, PT, R0.reuse, RZ, PT ;  /* 0x000000ff0000720c */ /* 0x040fe20003f04270 */
[----:B------:R-:W-:Y:S01]  /*6600*/  BSSY B0, `(.L_x_747) ;  /* 0x000000d000007945 */ /* 0x000fe20003800000 */
[----:B------:R-:W-:Y:S01]  /*6610*/  IADD3 R2, R0, -0x1, RZ ;  /* 0xffffffff00027810 */ /* 0x000fe20007ffe0ff */
[----:B------:R-:W-:-:S10]  /*6620*/  IMAD.MOV.U32 R4, RZ, RZ, c[0x0][0x32c] ;  /* 0x0000cb00ff047624 */ /* 0x000fd400078e00ff */
[----:B------:R-:W-:Y:S05]  /*6630*/  @P0 BRA `(.L_x_748) ;  /* 0x0000006000000947 */ /* 0x000fea0003800000 */
[----:B------:R-:W-:Y:S01]  /*6640*/  ISETP.NE.AND P0, PT, R4, 0x1, PT ;  /* 0x000000010400780c */ /* 0x000fe20003f05270 */
[----:B------:R-:W-:-:S12]  /*6650*/  IMAD.MOV R0, RZ, RZ, -R0 ;  /* 0x000000ffff007224 */ /* 0x000fd800078e0a00 */
[----:B------:R-:W-:-:S05]  /*6660*/  @P0 IMAD.HI.U32 R2, R0, c[0x0][0x330], RZ ;  /* 0x0000cc0000020a27 */ /* 0x000fca00078e00ff */
[----:B------:R-:W-:-:S04]  /*6670*/  @P0 SHF.R.U32.HI R0, RZ, c[0x0][0x334], R2 ;  /* 0x0000cd00ff000a19 */ /* 0x000fc80000011602 */
[----:B------:R-:W-:Y:S01]  /*6680*/  LOP3.LUT R2, RZ, R0, RZ, 0x33, !PT ;  /* 0x00000000ff027212 */ /* 0x000fe200078e33ff */
[----:B------:R-:W-:Y:S05]  /*6690*/  BRA `(.L_x_749) ;  /* 0x0000003000007947 */ /* 0x000fea0003800000 */
.L_x_748:
[----:B------:R-:W-:-:S13]  /*66a0*/  ISETP.NE.AND P0, PT, R4, 0x1, PT ;  /* 0x000000010400780c */ /* 0x000fda0003f05270 */
[----:B------:R-:W-:-:S05]  /*66b0*/  @P0 IMAD.HI.U32 R0, R2, c[0x0][0x330], RZ ;  /* 0x0000cc0002000a27 */ /* 0x000fca00078e00ff */
[----:B------:R-:W-:Y:S02]  /*66c0*/  @P0 SHF.R.U32.HI R2, RZ, c[0x0][0x334], R0 ;  /* 0x0000cd00ff020a19 */ /* 0x000fe40000011600 */
.L_x_749:
[----:B------:R-:W-:Y:S05]  /*66d0*/  BSYNC B0 ;  /* 0x0000000000007941 */ /* 0x000fea0003800000 */
.L_x_747:
[----:B------:R-:W-:-:S05]  /*66e0*/  IMAD R2, R2, R4, c[0x0][0x32c] ;  /* 0x0000cb0002027624 */ /* 0x000fca00078e0204 */
[----:B------:R-:W-:-:S04]  /*66f0*/  IMNMX R3, R3, R2, PT ;  /* 0x0000000203037217 */ /* 0x000fc80003800200 */
.L_x_746:
[----:B------:R-:W-:Y:S01]  /*6700*/  IADD3 R3, R3, 0x1f, RZ ;  /* 0x0000001f03037810 */ /* 0x000fe20007ffe0ff */
[----:B------:R-:W-:-:S03]  /*6710*/  @P3 IMAD.HI.U32 R2, R228, c[0x0][0x2c8], RZ ;  /* 0x0000b200e4023a27 */ /* 0x000fc600078e00ff */
[----:B------:R-:W-:Y:S01]  /*6720*/  SHF.R.S32.HI R4, RZ, 0x1f, R3 ;  /* 0x0000001fff047819 */ /* 0x000fe20000011403 */
[----:B------:R-:W-:Y:S01]  /*6730*/  IMAD.MOV.U32 R0, RZ, RZ, R228 ;  /* 0x000000ffff007224 */ /* 0x000fe200078e00e4 */
[----:B------:R-:W-:Y:S02]  /*6740*/  @P3 SHF.R.U32.HI R0, RZ, c[0x0][0x2cc], R2 ;  /* 0x0000b300ff003a19 */ /* 0x000fe40000011602 */
        /* <DEDUP_REMOVED lines=16> */
.L_x_752:
[----:B------:R-:W-:-:S04]  /*6850*/  MOV R3, c[0x0][0x32c] ;  /* 0x0000cb0000037a02 */ /* 0x000fc80000000f00 */
[----:B------:R-:W-:-:S13]  /*6860*/  ISETP.NE.AND P0, PT, R3, 0x1, PT ;  /* 0x000000010300780c */ /* 0x000fda0003f05270 */
[----:B------:R-:W-:-:S05]  /*6870*/  @P0 IMAD.HI.U32 R3, R0, c[0x0][0x330], RZ ;  /* 0x0000cc0000030a27 */ /* 0x000fca00078e00ff */
[----:B------:R-:W-:Y:S02]  /*6880*/  @P0 SHF.R.U32.HI R0, RZ, c[0x0][0x334], R3 ;  /* 0x0000cd00ff000a19 */ /* 0x000fe40000011603 */
.L_x_753:
[----:B------:R-:W-:Y:S05]  /*6890*/  BSYNC B0 ;  /* 0x0000000000007941 */ /* 0x000fea0003800000 */
.L_x_751:
[----:B------:R-:W-:-:S05]  /*68a0*/  IMAD R0, R0, c[0x0][0x32c], RZ ;  /* 0x0000cb0000007a24 */ /* 0x000fca00078e02ff */
[----:B------:R-:W-:-:S04]  /*68b0*/  IMNMX R2, R2, R0, !PT ;  /* 0x0000000002027217 */ /* 0x000fc80007800200 */
.L_x_750:
[----:B------:R-:W-:Y:S01]  /*68c0*/  SHF.R.S32.HI R0, RZ, 0x1f, R2 ;  /* 0x0000001fff007819 */ /* 0x000fe20000011402 */
[----:B------:R-:W-:Y:S03]  /*68d0*/  BSSY B0, `(.L_x_754) ;  /* 0x0000025000007945 */ /* 0x000fe60003800000 */
[----:B------:R-:W-:-:S04]  /*68e0*/  LEA.HI R0, R0, R2, RZ, 0x5 ;  /* 0x0000000200007211 */ /* 0x000fc800078f28ff */
[----:B------:R-:W-:-:S04]  /*68f0*/  SHF.R.S32.HI R0, RZ, 0x5, R0 ;  /* 0x00000005ff007819 */ /* 0x000fc80000011400 */
[----:B------:R-:W-:Y:S01]  /*6900*/  IMNMX R5, RZ, R0, !PT ;  /* 0x00000000ff057217 */ /* 0x000fe20007800200 */
[----:B------:R-:W-:-:S03]  /*6910*/  IMAD.MOV.U32 R0, RZ, RZ, RZ ;  /* 0x000000ffff007224 */ /* 0x000fc600078e00ff */
[----:B------:R-:W-:-:S13]  /*6920*/  ISETP.GT.AND P0, PT, R7, R5, PT ;  /* 0x000000050700720c */ /* 0x000fda0003f04270 */
        /* <DEDUP_REMOVED lines=31> */
.L_x_755:
[----:B------:R-:W-:Y:S05]  /*6b20*/  BSYNC B0 ;  /* 0x0000000000007941 */ /* 0x000fea0003800000 */
.L_x_754:
[----:B------:R-:W-:Y:S01]  /*6b30*/  IMAD R209, R245, R0, R5 ;  /* 0x00000000f5d17224 */ /* 0x000fe200078e0205 */
        /* <DEDUP_REMOVED lines=73> */
[----:B------:R-:W-:-:S04]  /*6fd0*/  @P1 IMAD.MOV.U32 R2, RZ, RZ, 0x4 ;  /* 0x00000004ff021424 */ /* 0x000fc800078e00ff */
[----:B------:R-:W-:-:S05]  /*6fe0*/  @P1 IMAD.WIDE R2, R235, R2, c[0x0][0x340] ;  /* 0x0000d000eb021625 */ /* 0x000fca00078e0202 */
[----:B------:R1:W5:Y:S01]  /*6ff0*/  @P1 LDG.E R14, [R2.64] ;  /* 0x00000008020e1981 */ /* 0x000362000c1e1900 */
[----:B------:R-:W-:Y:S02]  /*7000*/  SHF.R.S32.HI R0, RZ, 0x1f, R97 ;  /* 0x0000001fff007819 */ /* 0x000fe40000011461 */
[----:B------:R-:W-:Y:S02]  /*7010*/  ISETP.NE.U32.AND P0, PT, RZ, c[0x0][0x348], PT ;  /* 0x0000d200ff007a0c */ /* 0x000fe40003f05070 */
[----:B------:R-:W-:Y:S01]  /*7020*/  LOP3.LUT R217, R234, 0xffff, RZ, 0xc0, !PT ;  /* 0x0000ffffead97812 */ /* 0x000fe200078ec0ff */
[----:B------:R-:W-:Y:S01]  /*7030*/  IMAD R0, R0, c[0x0][0x178], RZ ;  /* 0x00005e0000007a24 */ /* 0x000fe200078e02ff */
[----:B------:R-:W-:Y:S02]  /*7040*/  ISETP.NE.AND.EX P0, PT, RZ, c[0x0][0x34c], PT, P0 ;  /* 0x0000d300ff007a0c */ /* 0x000fe40003f05300 */
[----:B------:R-:W-:Y:S01]  /*7050*/  IADD3 R4, R213, R228, RZ ;  /* 0x000000e4d5047210 */ /* 0x000fe20007ffe0ff */
[----:B------:R-:W-:Y:S01]  /*7060*/  IMAD R0, R97, c[0x0][0x17c], R0 ;  /* 0x00005f0061007a24 */ /* 0x000fe200078e0200 */
[----:B------:R-:W-:-:S02]  /*7070*/  SEL R5, R235, RZ, !P0 ;  /* 0x000000ffeb057207 */ /* 0x000fc40004000000 */
[----:B------:R-:W-:Y:S01]  /*7080*/  ISETP.GE.AND P5, PT, R134, c[0x0][0x198], PT ;  /* 0x0000660086007a0c */ /* 0x000fe20003fa6270 */
[----:B------:R-:W-:Y:S01]  /*7090*/  @P3 IMAD.HI.U32 R7, R4, c[0x0][0x2c8], RZ ;  /* 0x0000b20004073a27 */ /* 0x000fe200078e00ff */
[----:B------:R-:W-:Y:S02]  /*70a0*/  ISETP.GE.AND P4, PT, R138, c[0x0][0x198], PT ;  /* 0x000066008a007a0c */ /* 0x000fe40003f86270 */
[----:B------:R-:W-:Y:S02]  /*70b0*/  ISETP.GE.AND P2, PT, R200, c[0x0][0x198], PT ;  /* 0x00006600c8007a0c */ /* 0x000fe40003f46270 */
[----:B------:R-:W-:Y:S02]  /*70c0*/  IADD3 R119, R196, -0x1, RZ ;  /* 0xffffffffc4777810 */ /* 0x000fe40007ffe0ff */
[----:B------:R-:W-:Y:S01]  /*70d0*/  IADD3 R13, R212, R228, RZ ;  /* 0x000000e4d40d7210 */ /* 0x000fe20007ffe0ff */
[----:B-1----:R-:W-:-:S04]  /*70e0*/  IMAD.WIDE.U32 R2, R97, c[0x0][0x178], RZ ;  /* 0x00005e0061027a25 */ /* 0x002fc800078e00ff */
[----:B------:R-:W-:Y:S01]  /*70f0*/  IMAD.IADD R3, R3, 0x1, R0 ;  /* 0x0000000103037824 */ /* 0x000fe200078e0200 */
[----:B------:R-:W-:-:S03]  /*7100*/  SHF.R.S32.HI R0, RZ, 0x1f, R235 ;  /* 0x0000001fff007819 */ /* 0x000fc600000114eb */
[----:B------:R-:W-:Y:S01]  /*7110*/  IMAD.WIDE.U32 R2, R217, c[0x0][0x1b8], R2 ;  /* 0x00006e00d9027a25 */ /* 0x000fe200078e0002 */
[----:B------:R-:W-:-:S03]  /*7120*/  SEL R6, R0, RZ, !P0 ;  /* 0x000000ff00067207 */ /* 0x000fc60004000000 */
[----:B------:R-:W-:Y:S01]  /*7130*/  IMAD.MOV.U32 R0, RZ, RZ, R4 ;  /* 0x000000ffff007224 */ /* 0x000fe200078e0004 */
[----:B------:R-:W-:Y:S01]  /*7140*/  @P3 SHF.R.U32.HI R0, RZ, c[0x0][0x2cc], R7 ;  /* 0x0000b300ff003a19 */ /* 0x000fe20000011607 */
[----:B------:R-:W-:Y:S01]  /*7150*/  IMAD R3, R217, c[0x0][0x1bc], R3 ;  /* 0x00006f00d9037a24 */ /* 0x000fe200078e0203 */
[----:B------:R-:W-:Y:S01]  /*7160*/  ISETP.GE.AND P3, PT, R201, c[0x0][0x198], PT ;  /* 0x00006600c9007a0c */ /* 0x000fe20003f66270 */
[----:B------:R-:W-:Y:S01]  /*7170*/  IMAD R6, R6, c[0x0][0x1c0], RZ ;  /* 0x0000700006067a24 */ /* 0x000fe200078e02ff */
[----:B------:R-:W-:Y:S01]  /*7180*/  SHF.R.S32.HI R7, RZ, 0x1f, R0 ;  /* 0x0000001fff077819 */ /* 0x000fe20000011400 */
[----:B------:R-:W-:-:S04]  /*7190*/  IMAD.WIDE.U32 R2, R5, c[0x0][0x1c0], R2 ;  /* 0x0000700005027a25 */ /* 0x000fc800078e0002 */
[----:B------:R-:W-:Y:S01]  /*71a0*/  IMAD R6, R5, c[0x0][0x1c4], R6 ;  /* 0x0000710005067a24 */ /* 0x000fe200078e0206 */
[----:B------:R-:W-:-:S03]  /*71b0*/  IADD3 R5, -R0, RZ, RZ ;  /* 0x000000ff00057210 */ /* 0x000fc60007ffe1ff */
[----:B------:R-:W-:Y:S02]  /*71c0*/  IMAD.IADD R3, R3, 0x1, R6 ;  /* 0x0000000103037824 */ /* 0x000fe400078e0206 */
[----:B------:R-:W-:Y:S02]  /*71d0*/  IMAD R4, R5, c[0x0][0x2c4], R4 ;  /* 0x0000b10005047a24 */ /* 0x000fe400078e0204 */
[----:B------:R-:W-:Y:S02]  /*71e0*/  IMAD R5, R7, c[0x0][0x1b0], RZ ;  /* 0x00006c0007057a24 */ /* 0x000fe400078e02ff */
[----:B------:R-:W-:-:S04]  /*71f0*/  IMAD.WIDE.U32 R2, R0, c[0x0][0x1b0], R2 ;  /* 0x00006c0000027a25 */ /* 0x000fc800078e0002 */
[----:B------:R-:W-:Y:S01]  /*7200*/  IMAD R6, R0, c[0x0][0x1b4], R5 ;  /* 0x00006d0000067a24 */ /* 0x000fe200078e0205 */
[----:B------:R-:W-:-:S04]  /*7210*/  SHF.R.S32.HI R5, RZ, 0x1f, R4 ;  /* 0x0000001fff057819 */ /* 0x000fc80000011404 */
[----:B------:R-:W-:Y:S01]  /*7220*/  IADD3 R3, R3, R6, RZ ;  /* 0x0000000603037210 */ /* 0x000fe20007ffe0ff */
[----:B------:R-:W-:-:S04]  /*7230*/  IMAD R0, R5, c[0x0][0x1a8], RZ ;  /* 0x00006a0005007a24 */ /* 0x000fc800078e02ff */
[C---:B------:R-:W-:Y:S02]  /*7240*/  IMAD R0, R4.reuse, c[0x0][0x1ac], R0 ;  /* 0x00006b0004007a24 */ /* 0x040fe400078e0200 */
[----:B------:R-:W-:-:S04]  /*7250*/  IMAD.WIDE.U32 R2, R4, c[0x0][0x1a8], R2 ;  /* 0x00006a0004027a25 */ /* 0x000fc800078e0002 */
[----:B------:R-:W-:Y:S01]  /*7260*/  IMAD.IADD R0, R3, 0x1, R0 ;  /* 0x0000000103007824 */ /* 0x000fe200078e0200 */
[----:B------:R-:W-:-:S04]  /*7270*/  LEA R12, P0, R2, c[0x0][0x160], 0x1 ;  /* 0x00005800020c7a11 */ /* 0x000fc800078008ff */
[----:B------:R-:W-:Y:S01]  /*7280*/  LEA.HI.X R5, R2, c[0x0][0x164], R0, 0x1, P0 ;  /* 0x0000590002057a11 */ /* 0x000fe200000f0c00 */
[----:B------:R-:W-:Y:S01]  /*7290*/  @!P1 IMAD.MOV.U32 R14, RZ, RZ, R235 ;  /* 0x000000ffff0e9224 */ /* 0x000fe200078e00eb */
[----:B------:R-:W-:Y:S05]  /*72a0*/  BRA.DIV ~URZ, `(.L_x_757) ;  /* 0x00019ac27f007947 */ /* 0x000fea000b800000 */
[----:B------:R1:W2:Y:S02]  /*72b0*/  SHFL.IDX PT, R4, R5, RZ, 0x181f ;  /* 0x00181fff05047589 */ /* 0x0002a400000e0000 */
.L_x_977:
[----:B------:R-:W-:Y:S05]  /*72c0*/  BRA.DIV ~URZ, `(.L_x_758) ;  /* 0x00019b127f007947 */ /* 0x000fea000b800000 */
[----:B------:R3:W4:Y:S02]  /*72d0*/  SHFL.IDX PT, R0, R12, RZ, 0x181f ;  /* 0x00181fff0c007589 */ /* 0x00072400000e0000 */
.L_x_978:
[----:B------:R-:W-:Y:S01]  /*72e0*/  IMAD R60, R211, c[0x0][0x2c4], RZ ;  /* 0x0000b100d33c7a24 */ /* 0x000fe200078e02ff */
[----:B------:R-:W-:Y:S01]  /*72f0*/  LOP3.LUT R215, R215, 0xfffffffd, RZ, 0xc0, !PT ;  /* 0xfffffffdd7d77812 */ /* 0x000fe200078ec0ff */
[----:B------:R-:W-:Y:S03]  /*7300*/  BSSY B0, `(.L_x_759) ;  /* 0x0000013000007945 */ /* 0x000fe60003800000 */
[----:B------:R-:W-:-:S13]  /*7310*/  ISETP.GE.AND P0, PT, R13, R60, PT ;  /* 0x0000003c0d00720c */ /* 0x000fda0003f06270 */
[----:B------:R-:W-:Y:S01]  /*7320*/  @P0 LOP3.LUT R215, R215, 0x2, RZ, 0xfc, !PT ;  /* 0x00000002d7d70812 */ /* 0x000fe200078efcff */
[----:B------:R-:W-:Y:S05]  /*7330*/  @P0 BRA `(.L_x_760) ;  /* 0x000000f000000947 */ /* 0x000fea0003800000 */
[----:B----4-:R-:W-:-:S04]  /*7340*/  LEA R10, P0, R134, R0, 0x1 ;  /* 0x00000000860a7211 */ /* 0x010fc800078008ff */
[----:B--2---:R-:W-:Y:S02]  /*7350*/  LEA.HI.X R11, R134, R4, R135, 0x1, P0 ;  /* 0x00000004860b7211 */ /* 0x004fe400000f0c87 */
[----:B------:R-:W-:-:S03]  /*7360*/  LEA R8, P0, R202, R0, 0x1 ;  /* 0x00000000ca087211 */ /* 0x000fc600078008ff */
[----:B------:R-:W-:Y:S01]  /*7370*/  @!PT LDS RZ, [RZ] ;  /* 0x00000000fffff984 */ /* 0x000fe20000000800 */
[----:B------:R-:W-:Y:S01]  /*7380*/  @!PT LDS RZ, [RZ] ;  /* 0x00000000fffff984 */ /* 0x000fe20000000800 */
[----:B------:R-:W-:Y:S01]  /*7390*/  @!PT LDS RZ, [RZ] ;  /* 0x00000000fffff984 */ /* 0x000fe20000000800 */
[----:B------:R2:W-:Y:S01]  /*73a0*/  LDGSTS.E.BYPASS.LTC128B.128 [R195+0x10080], [R10.64], !P5 ;  /* 0x100800000ac37fae */ /* 0x0005e2000e901d48 */
        /* <DEDUP_REMOVED lines=8> */
.L_x_760:
[----:B------:R-:W-:Y:S05]  /*7430*/  BSYNC B0 ;  /* 0x0000000000007941 */ /* 0x000fea0003800000 */
.L_x_759:
[----:B------:R-:W-:Y:S05]  /*7440*/  BRA.DIV ~URZ, `(.L_x_761) ;  /* 0x000199f27f007947 */ /* 0x000fea000b800000 */
[----:B--2---:R2:W1:Y:S04]  /*7450*/  SHFL.IDX PT, R4, R5, 0x1, 0x181f ;  /* 0x00381f0005047f89 */ /* 0x00446800000e0000 */
[----:B----4-:R2:W4:Y:S02]  /*7460*/  SHFL.IDX PT, R0, R12, 0x1, 0x181f ;  /* 0x00381f000c007f89 */ /* 0x01052400000e0000 */
.L_x_979:
[----:B------:R-:W-:Y:S01]  /*7470*/  IADD3 R2, R13, 0x20, RZ ;  /* 0x000000200d027810 */ /* 0x000fe20007ffe0ff */
[----:B------:R-:W-:Y:S01]  /*7480*/  BSSY B0, `(.L_x_762) ;  /* 0x0000014000007945 */ /* 0x000fe20003800000 */
[----:B------:R-:W-:Y:S02]  /*7490*/  LOP3.LUT R215, R215, 0xfffffffb, RZ, 0xc0, !PT ;  /* 0xfffffffbd7d77812 */ /* 0x000fe400078ec0ff */
[----:B------:R-:W-:-:S13]  /*74a0*/  ISETP.GE.AND P0, PT, R2, R60, PT ;  /* 0x0000003c0200720c */ /* 0x000fda0003f06270 */
[----:B------:R-:W-:Y:S01]  /*74b0*/  @P0 LOP3.LUT R215, R215, 0x4, RZ, 0xfc, !PT ;  /* 0x00000004d7d70812 */ /* 0x000fe200078efcff */
[----:B------:R-:W-:Y:S05]  /*74c0*/  @P0 BRA `(.L_x_763) ;  /* 0x000000f000000947 */ /* 0x000fea0003800000 */
[----:B----4-:R-:W-:-:S04]  /*74d0*/  LEA R10, P0, R134, R0, 0x1 ;  /* 0x00000000860a7211 */ /* 0x010fc800078008ff */
[----:B-1----:R-:W-:Y:S02]  /*74e0*/  LEA.HI.X R11, R134, R4, R135, 0x1, P0 ;  /* 0x00000004860b7211 */ /* 0x002fe400000f0c87 */
        /* <DEDUP_REMOVED lines=13> */
.L_x_763:
[----:B------:R-:W-:Y:S05]  /*75c0*/  BSYNC B0 ;  /* 0x0000000000007941 */ /* 0x000fea0003800000 */
.L_x_762:
[----:B------:R-:W-:Y:S05]  /*75d0*/  BRA.DIV ~URZ, `(.L_x_764) ;  /* 0x000199227f007947 */ /* 0x000fea000b800000 */
[----:B-1----:R1:W2:Y:S02]  /*75e0*/  SHFL.IDX PT, R4, R5, 0x2, 0x181f ;  /* 0x00581f0005047f89 */ /* 0x0022a400000e0000 */
.L_x_980:
[----:B------:R-:W-:Y:S05]  /*75f0*/  BRA.DIV ~URZ, `(.L_x_765) ;  /* 0x000199727f007947 */ /* 0x000fea000b800000 */
[----:B----4-:R4:W1:Y:S02]  /*7600*/  SHFL.IDX PT, R0, R12, 0x2, 0x181f ;  /* 0x00581f000c007f89 */ /* 0x01086400000e0000 */
.L_x_981:
[----:B------:R-:W-:Y:S01]  /*7610*/  IADD3 R2, R13, 0x40, RZ ;  /* 0x000000400d027810 */ /* 0x000fe20007ffe0ff */
[----:B------:R-:W-:Y:S01]  /*7620*/  BSSY B0, `(.L_x_766) ;  /* 0x0000014000007945 */ /* 0x000fe20003800000 */
[----:B------:R-:W-:Y:S02]  /*7630*/  LOP3.LUT R215, R215, 0xfffffff7, RZ, 0xc0, !PT ;  /* 0xfffffff7d7d77812 */ /* 0x000fe400078ec0ff */
[----:B------:R-:W-:-:S13]  /*7640*/  ISETP.GE.AND P0, PT, R2, R60, PT ;  /* 0x0000003c0200720c */ /* 0x000fda0003f06270 */
[----:B------:R-:W-:Y:S01]  /*7650*/  @P0 LOP3.LUT R215, R215, 0x8, RZ, 0xfc, !PT ;  /* 0x00000008d7d70812 */ /* 0x000fe200078efcff */
[----:B------:R-:W-:Y:S05]  /*7660*/  @P0 BRA `(.L_x_767) ;  /* 0x000000f000000947 */ /* 0x000fea0003800000 */
[----:B-1----:R-:W-:-:S04]  /*7670*/  LEA R10, P0, R134, R0, 0x1 ;  /* 0x00000000860a7211 */ /* 0x002fc800078008ff */
        /* <DEDUP_REMOVED lines=14> */
.L_x_767:
[----:B------:R-:W-:Y:S05]  /*7760*/  BSYNC B0 ;  /* 0x0000000000007941 */ /* 0x000fea0003800000 */
.L_x_766:
[----:B------:R-:W-:Y:S05]  /*7770*/  BRA.DIV ~URZ, `(.L_x_768) ;  /* 0x000198527f007947 */ /* 0x000fea000b800000 */
[----:B--2---:R2:W3:Y:S04]  /*7780*/  SHFL.IDX PT, R4, R5, 0x3, 0x181f ;  /* 0x00781f0005047f89 */ /* 0x0044e800000e0000 */
[----:B-1----:R2:W1:Y:S02]  /*7790*/  SHFL.IDX PT, R0, R12, 0x3, 0x181f ;  /* 0x00781f000c007f89 */ /* 0x00246400000e0000 */
.L_x_982:
        /* <DEDUP_REMOVED lines=11> */
[----:B------:R-:W-:-:S03]  /*7850*/  @!P6 LEA R6, P0, R201, R0, 0x1 ;  /* 0x00000000c906e211 */ /* 0x000fc600078008ff */
[----:B------:R3:W-:Y:S01]  /*7860*/  @!P6 LDGSTS.E.BYPASS.LTC128B.128 [R220+0x17080], [R8.64], !P4 ;  /* 0x1708000008dcefae */ /* 0x0007e2000e101d48 */
[----:B------:R-:W-:-:S05]  /*7870*/  @!P6 LEA.HI.X R7, R201, R4, R208, 0x1, P0 ;  /* 0x00000004c907e211 */ /* 0x000fca00000f0cd0 */
[----:B------:R3:W-:Y:S01]  /*7880*/  @!P6 LDGSTS.E.BYPASS.LTC128B.128 [R220+0x1b080], [R6.64], !P3 ;  /* 0x1b08000006dcefae */ /* 0x0007e2000d901d48 */
[C---:B-1----:R-:W-:Y:S02]  /*7890*/  @!P6 LEA R2, P0, R200.reuse, R0, 0x1 ;  /* 0x00000000c802e211 */ /* 0x042fe400078008ff */
[----:B------:R-:W-:Y:S02]  /*78a0*/  SHF.R.S32.HI R0, RZ, 0x1f, R14 ;  /* 0x0000001fff007819 */ /* 0x000fe4000001140e */
[----:B------:R-:W-:-:S03]  /*78b0*/  @!P6 LEA.HI.X R3, R200, R4, R206, 0x1, P0 ;  /* 0x00000004c803e211 */ /* 0x000fc600000f0cce */
[----:B------:R-:W-:Y:S02]  /*78c0*/  IMAD R0, R0, c[0x0][0x2b0], RZ ;  /* 0x0000ac0000007a24 */ /* 0x000fe400078e02ff */
[----:B------:R3:W-:Y:S02]  /*78d0*/  @!P6 LDGSTS.E.BYPASS.LTC128B.128 [R220+0x1f080], [R2.64], !P2 ;  /* 0x1f08000002dcefae */ /* 0x0007e4000d101d48 */
[----:B------:R-:W-:Y:S02]  /*78e0*/  IMAD R0, R14, c[0x0][0x2b4], R0 ;  /* 0x0000ad000e007a24 */ /* 0x000fe400078e0200 */
[----:B------:R-:W0:Y:S01]  /*78f0*/  LDGDEPBAR ;  /* 0x00000000000079af */ /* 0x000e220000000000 */
[----:B------:R-:W-:Y:S01]  /*7900*/  WARPSYNC 0xffffffff ;  /* 0xffffffff00007948 */ /* 0x000fe20003800000 */
[----:B------:R-:W-:Y:S02]  /*7910*/  IMAD.IADD R226, R225, 0x1, R0 ;  /* 0x00000001e1e27824 */ /* 0x000fe400078e0200 */
[----:B------:R-:W-:Y:S01]  /*7920*/  IMAD.MOV.U32 R120, RZ, RZ, c[0x0][0x2b8] ;  /* 0x0000ae00ff787624 */ /* 0x000fe200078e00ff */
[----:B------:R-:W-:Y:S01]  /*7930*/  BAR.SYNC.DEFER_BLOCKING 0x0 ;  /* 0x0000000000007b1d */ /* 0x000fe20000010000 */
[----:B------:R-:W-:Y:S01]  /*7940*/  IMAD.SHL.U32 R107, R119, 0x20, RZ ;  /* 0x00000020776b7824 */ /* 0x000fe200078e00ff */
[----:B------:R-:W-:Y:S01]  /*7950*/  LOP3.LUT R215, R215, 0xfffffffe, RZ, 0xc0, !PT ;  /* 0xfffffffed7d77812 */ /* 0x000fe200078ec0ff */
[----:B------:R-:W-:Y:S01]  /*7960*/  IMAD.MOV.U32 R198, RZ, RZ, RZ ;  /* 0x000000ffffc67224 */ /* 0x000fe200078e00ff */
[----:B------:R-:W-:Y:S01]  /*7970*/  ISETP.NE.AND P1, PT, R120, 0x1, PT ;  /* 0x000000017800780c */ /* 0x000fe20003f25270 */
[----:B---3--:R-:W-:-:S05]  /*7980*/  IMAD.IADD R2, R213, 0x1, R107 ;  /* 0x00000001d5027824 */ /* 0x008fca00078e026b */
[C---:B------:R-:W-:Y:S01]  /*7990*/  ISETP.GE.AND P0, PT, R2.reuse, R210, PT ;  /* 0x000000d20200720c */ /* 0x040fe20003f06270 */
[----:B------:R-:W-:-:S03]  /*79a0*/  IMAD.IADD R2, R2, 0x1, R227 ;  /* 0x0000000102027824 */ /* 0x000fc600078e02e3 */
[----:B------:R-:W-:Y:S01]  /*79b0*/  ISETP.GT.OR P0, PT, R213, 0x1f, P0 ;  /* 0x0000001fd500780c */ /* 0x000fe20000704670 */
[----:B------:R-:W-:Y:S02]  /*79c0*/  IMAD.MOV.U32 R0, RZ, RZ, R2 ;  /* 0x000000ffff007224 */ /* 0x000fe400078e0002 */
[----:B------:R-:W-:Y:S01]  /*79d0*/  @P1 IMAD.HI.U32 R3, R2, c[0x0][0x2bc], RZ ;  /* 0x0000af0002031a27 */ /* 0x000fe200078e00ff */
[----:B------:R-:W-:-:S04]  /*79e0*/  @P1 LOP3.LUT R215, R215, 0x1, RZ, 0xfc, !PT ;  /* 0x00000001d7d71812 */ /* 0x000fc800078efcff */
[----:B------:R-:W-:-:S05]  /*79f0*/  @P1 SHF.R.U32.HI R0, RZ, c[0x0][0x2c0], R3 ;  /* 0x0000b000ff001a19 */ /* 0x000fca0000011603 */
[----:B------:R-:W-:-:S04]  /*7a00*/  @!P0 IADD3 R3, P1, R0, R224, RZ ;  /* 0x000000e000038210 */ /* 0x000fc80007f3e0ff */
[----:B--2---:R-:W-:Y:S02]  /*7a10*/  @!P0 LEA.HI.X.SX32 R5, R0, R226, 0x1, P1 ;  /* 0x000000e200058211 */ /* 0x004fe400008f0eff */
[----:B------:R-:W-:-:S04]  /*7a20*/  @!P0 LEA R4, P1, R3, c[0x0][0x2a0], 0x2 ;  /* 0x0000a80003048a11 */ /* 0x000fc800078210ff */
[----:B------:R-:W-:-:S05]  /*7a30*/  @!P0 LEA.HI.X R5, R3, c[0x0][0x2a4], R5, 0x2, P1 ;  /* 0x0000a90003058a11 */ /* 0x000fca00008f1405 */
[----:B------:R-:W2:Y:S01]  /*7a40*/  @!P0 LDG.E R198, [R4.64] ;  /* 0x0000000804c68981 */ /* 0x000ea2000c1e1900 */
[----:B------:R-:W-:Y:S01]  /*7a50*/  IMAD.MOV R0, RZ, RZ, -R0 ;  /* 0x000000ffff007224 */ /* 0x000fe200078e0a00 */
[----:B------:R-:W-:Y:S01]  /*7a60*/  ISETP.GT.AND P5, PT, R213, 0x1f, PT ;  /* 0x0000001fd500780c */ /* 0x000fe20003fa4270 */
[----:B------:R-:W-:-:S04]  /*7a70*/  IMAD.WIDE.U32 R222, R217, c[0x0][0x1e8], RZ ;  /* 0x00007a00d9de7a25 */ /* 0x000fc800078e00ff */
[----:B------:R-:W-:Y:S02]  /*7a80*/  IMAD R199, R0, c[0x0][0x2b8], R2 ;  /* 0x0000ae0000c77a24 */ /* 0x000fe400078e0202 */
[----:B------:R-:W-:Y:S02]  /*7a90*/  IMAD R221, R217, c[0x0][0x1ec], R223 ;  /* 0x00007b00d9dd7a24 */ /* 0x000fe400078e02df */
[----:B------:R-:W-:Y:S01]  /*7aa0*/  IMAD.WIDE.U32 R2, R199, c[0x0][0x1e0], RZ ;  /* 0x00007800c7027a25 */ /* 0x000fe200078e00ff */
[----:B------:R-:W-:-:S03]  /*7ab0*/  SHF.R.S32.HI R117, RZ, 0x1f, R199 ;  /* 0x0000001fff757819 */ /* 0x000fc600000114c7 */
[----:B------:R-:W-:Y:S02]  /*7ac0*/  IMAD.IADD R116, R210, 0x1, -R107 ;  /* 0x00000001d2747824 */ /* 0x000fe400078e0a6b */
        /* <DEDUP_REMOVED lines=17> */
[----:B------:R-:W-:-:S04]  /*7be0*/  @P0 LEA R8, P1, R202, R0, 0x1 ;  /* 0x00000000ca080211 */ /* 0x000fc800078208ff */
[----:B------:R-:W-:Y:S02]  /*7bf0*/  @P0 LEA.HI.X R9, R202, R2, R207, 0x1, P1 ;  /* 0x00000002ca090211 */ /* 0x000fe400008f0ccf */
[----:B------:R-:W-:-:S04]  /*7c00*/  @P0 LEA R6, P1, R201, R0, 0x1 ;  /* 0x00000000c9060211 */ /* 0x000fc800078208ff */
[----:B------:R-:W-:Y:S02]  /*7c10*/  @P0 LEA.HI.X R7, R201, R2, R208, 0x1, P1 ;  /* 0x00000002c9070211 */ /* 0x000fe400008f0cd0 */
[----:B------:R-:W-:-:S13]  /*7c20*/  @P0 ISETP.GE.AND P1, PT, R134, c[0x0][0x1d4], PT ;  /* 0x0000750086000a0c */ /* 0x000fda0003f26270 */
[----:B------:R-:W-:Y:S01]  /*7c30*/  @!PT LDS RZ, [RZ] ;  /* 0x00000000fffff984 */ /* 0x000fe20000000800 */
[----:B------:R1:W-:Y:S02]  /*7c40*/  @P0 LDGSTS.E.BYPASS.LTC128B.128 [R195+0xc080], [R4.64], !P1 ;  /* 0x0c08000004c30fae */ /* 0x0003e4000c901d48 */
[----:B-1----:R-:W-:-:S04]  /*7c50*/  @P0 LEA R4, P1, R200, R0, 0x1 ;  /* 0x00000000c8040211 */ /* 0x002fc800078208ff */
[----:B------:R-:W-:Y:S02]  /*7c60*/  @P0 LEA.HI.X R5, R200, R2, R206, 0x1, P1 ;  /* 0x00000002c8050211 */ /* 0x000fe400008f0cce */
[----:B------:R-:W-:-:S13]  /*7c70*/  @P0 ISETP.GE.AND P1, PT, R138, c[0x0][0x1d4], PT ;  /* 0x000075008a000a0c */ /* 0x000fda0003f26270 */
[----:B------:R1:W-:Y:S01]  /*7c80*/  @P0 LDGSTS.E.BYPASS.LTC128B.128 [R195+0xd080], [R8.64], !P1 ;  /* 0x0d08000008c30fae */ /* 0x0003e2000c901d48 */
[----:B------:R-:W-:-:S13]  /*7c90*/  @P0 ISETP.GE.AND P1, PT, R201, c[0x0][0x1d4], PT ;  /* 0x00007500c9000a0c */ /* 0x000fda0003f26270 */
[----:B------:R1:W-:Y:S01]  /*7ca0*/  @P0 LDGSTS.E.BYPASS.LTC128B.128 [R195+0xe080], [R6.64], !P1 ;  /* 0x0e08000006c30fae */ /* 0x0003e2000c901d48 */
[----:B------:R-:W-:-:S13]  /*7cb0*/  @P0 ISETP.GE.AND P1, PT, R200, c[0x0][0x1d4], PT ;  /* 0x00007500c8000a0c */ /* 0x000fda0003f26270 */
[----:B------:R1:W-:Y:S01]  /*7cc0*/  @P0 LDGSTS.E.BYPASS.LTC128B.128 [R195+0xf080], [R4.64], !P1 ;  /* 0x0f08000004c30fae */ /* 0x0003e2000c901d48 */
[----:B------:R-:W-:-:S03]  /*7cd0*/  ISETP.LT.AND P0, PT, RZ, c[0x0][0x27c], PT ;  /* 0x00009f00ff007a0c */ /* 0x000fc60003f01270 */
[----:B------:R-:W0:Y:S10]  /*7ce0*/  LDGDEPBAR ;  /* 0x00000000000079af */ /* 0x000e340000000000 */
[----:B------:R-:W-:Y:S05]  /*7cf0*/  @P0 BRA `(.L_x_769) ;  /* 0x0000002000000947 */ /* 0x000fea0003800000 */
[----:B------:R-:W-:-:S04]  /*7d00*/  DEPBAR.LE SB0, 0x1 ;  /* 0x000080400000791a */ /* 0x000fc80000000000 */
[----:B------:R-:W-:Y:S05]  /*7d10*/  BRA `(.L_x_770) ;  /* 0x0000956000007947 */ /* 0x000fea0003800000 */
.L_x_769:
[----:B------:R-:W-:Y:S01]  /*7d20*/  ULDC.U8 UR4, c[0x0][0x298] ;  /* 0x0000a60000047ab9 */ /* 0x000fe20000000000 */
[----:B------:R-:W-:Y:S01]  /*7d30*/  SHF.R.S32.HI R0, RZ, 0x1f, R96 ;  /* 0x0000001fff007819 */ /* 0x000fe20000011460 */
[----:B-1----:R-:W-:Y:S01]  /*7d40*/  IMAD.WIDE.U32 R4, R96, c[0x0][0x280], RZ ;  /* 0x0000a00060047a25 */ /* 0x002fe200078e00ff */
[----:B------:R-:W-:Y:S01]  /*7d50*/  ISETP.NE.AND P0, PT, RZ, UR4, PT ;  /* 0x00000004ff007c0c */ /* 0x000fe2000bf05270 */
[----:B------:R-:W-:Y:S02]  /*7d60*/  BSSY B2, `(.L_x_770) ;  /* 0x0000951000027945 */ /* 0x000fe40003800000 */
[C---:B------:R-:W-:Y:S02]  /*7d70*/  IMAD R2, R0.reuse, c[0x0][0x280], RZ ;  /* 0x0000a00000027a24 */ /* 0x040fe400078e02ff */
[----:B------:R-:W-:Y:S02]  /*7d80*/  IMAD R0, R0, c[0x0][0x290], RZ ;  /* 0x0000a40000007a24 */ /* 0x000fe400078e02ff */
[----:B------:R-:W-:-:S02]  /*7d90*/  IMAD R6, R96, c[0x0][0x284], R2 ;  /* 0x0000a10060067a24 */ /* 0x000fc400078e0202 */
[C---:B------:R-:W-:Y:S01]  /*7da0*/  IMAD R7, R96.reuse, c[0x0][0x294], R0 ;  /* 0x0000a50060077a24 */ /* 0x040fe200078e0200 */
[----:B------:R-:W-:Y:S01]  /*7db0*/  LEA R0, R229, R13, 0x5 ;  /* 0x0000000de5007211 */ /* 0x000fe200078e28ff */
[----:B------:R-:W-:Y:S01]  /*7dc0*/  IMAD.WIDE.U32 R2, R96, c[0x0][0x290], RZ ;  /* 0x0000a40060027a25 */ /* 0x000fe200078e00ff */
[----:B------:R-:W-:-:S04]  /*7dd0*/  IADD3 R6, R6, R5, RZ ;  /* 0x0000000506067210 */ /* 0x000fc80007ffe0ff */
[----:B------:R-:W-:Y:S01]  /*7de0*/  IADD3 R7, R7, R3, RZ ;  /* 0x0000000307077210 */ /* 0x000fe20007ffe0ff */
[----:B------:R-:W-:Y:S05]  /*7df0*/  @!P0 BRA `(.L_x_771) ;  /* 0x000049b000008947 */ /* 0x000fea0003800000 */
[----:B------:R1:W5:Y:S01]  /*7e00*/  LDL R105, [R1+0x8] ;  /* 0x0000080001697983 */ /* 0x0003620000100800 */
[----:B------:R-:W-:-:S03]  /*7e10*/  IMAD.MOV.U32 R8, RZ, RZ, c[0x0][0x2c4] ;  /* 0x0000b100ff087624 */ /* 0x000fc600078e00ff */
[----:B------:R1:W5:Y:S02]  /*7e20*/  LDL R102, [R1+0x4] ;  /* 0x0000040001667983 */ /* 0x0003640000100800 */
[----:B------:R-:W-:Y:S02]  /*7e30*/  ISETP.NE.AND P2, PT, R8, 0x1, PT ;  /* 0x000000010800780c */ /* 0x000fe40003f45270 */
[----:B------:R1:W5:Y:S11]  /*7e40*/  LDL R101, [R1] ;  /* 0x0000000001657983 */ /* 0x0003760000100800 */
[----:B------:R-:W-:-:S05]  /*7e50*/  @P2 IMAD.HI.U32 R3, R0, c[0x0][0x2c8], RZ ;  /* 0x0000b20000032a27 */ /* 0x000fca00078e00ff */
[----:B------:R-:W-:-:S04]  /*7e60*/  @P2 SHF.R.U32.HI R0, RZ, c[0x0][0x2cc], R3 ;  /* 0x0000b300ff002a19 */ /* 0x000fc80000011603 */
[----:B------:R-:W-:Y:S02]  /*7e70*/  SHF.R.S32.HI R3, RZ, 0x1f, R0 ;  /* 0x0000001fff037819 */ /* 0x000fe40000011400 */
[----:B------:R-:W-:-:S03]  /*7e80*/  MOV R5, R6 ;  /* 0x0000000600057202 */ /* 0x000fc60000000f00 */
[----:B------:R-:W-:Y:S02]  /*7e90*/  IMAD R8, R3, c[0x0][0x280], RZ ;  /* 0x0000a00003087a24 */ /* 0x000fe400078e02ff */
[----:B------:R-:W-:-:S04]  /*7ea0*/  IMAD.WIDE.U32 R4, R0, c[0x0][0x280], R4 ;  /* 0x0000a00000047a25 */ /* 0x000fc800078e0004 */
[----:B------:R-:W-:Y:S01]  /*7eb0*/  IMAD R6, R0, c[0x0][0x284], R8 ;  /* 0x0000a10000067a24 */ /* 0x000fe200078e0208 */
[----:B------:R-:W-:-:S03]  /*7ec0*/  LEA R36, P0, R4, c[0x0][0x270], 0x1 ;  /* 0x00009c0004247a11 */ /* 0x000fc600078008ff */
[----:B------:R-:W-:-:S05]  /*7ed0*/  IMAD.IADD R6, R5, 0x1, R6 ;  /* 0x0000000105067824 */ /* 0x000fca00078e0206 */
[----:B------:R-:W-:Y:S01]  /*7ee0*/  LEA.HI.X R31, R4, c[0x0][0x274], R6, 0x1, P0 ;  /* 0x00009d00041f7a11 */ /* 0x000fe200000f0c06 */
[----:B------:R-:W-:Y:S01]  /*7ef0*/  IMAD R4, R3, c[0x0][0x290], RZ ;  /* 0x0000a40003047a24 */ /* 0x000fe200078e02ff */
[----:B------:R-:W-:Y:S02]  /*7f00*/  MOV R3, R7 ;  /* 0x0000000700037202 */ /* 0x000fe40000000f00 */
[----:B------:R-:W-:-:S03]  /*7f10*/  LOP3.LUT P1, RZ, R215, 0x2, RZ, 0xc0, !PT ;  /* 0x00000002d7ff7812 */ /* 0x000fc6000782c0ff */
[----:B------:R-:W-:-:S04]  /*7f20*/  IMAD.WIDE.U32 R2, R0, c[0x0][0x290], R2 ;  /* 0x0000a40000027a25 */ /* 0x000fc800078e0002 */
[----:B------:R-:W-:Y:S01]  /*7f30*/  IMAD R0, R0, c[0x0][0x294], R4 ;  /* 0x0000a50000007a24 */ /* 0x000fe200078e0204 */
[----:B------:R-:W-:-:S03]  /*7f40*/  LEA R30, P0, R2, c[0x0][0x288], 0x1 ;  /* 0x0000a200021e7a11 */ /* 0x000fc600078008ff */
[----:B------:R-:W-:-:S05]  /*7f50*/  IMAD.IADD R0, R3, 0x1, R0 ;  /* 0x0000000103007824 */ /* 0x000fca00078e0200 */
[----:B------:R-:W-:Y:S01]  /*7f60*/  LEA.HI.X R21, R2, c[0x0][0x28c], R0, 0x1, P0 ;  /* 0x0000a30002157a11 */ /* 0x000fe200000f0c00 */
[----:B------:R1:W2:Y:S01]  /*7f70*/  SHFL.IDX PT, R3, R36, RZ, 0x181f ;  /* 0x00181fff24037589 */ /* 0x0002a200000e0000 */
[----:B------:R-:W-:Y:S03]  /*7f80*/  BSSY B0, `(.L_x_772) ;  /* 0x000003a000007945 */ /* 0x000fe60003800000 */
[----:B------:R1:W3:Y:S01]  /*7f90*/  SHFL.IDX PT, R0, R30, RZ, 0x181f ;  /* 0x00181fff1e007589 */ /* 0x0002e200000e0000 */
[----:B------:R-:W-:-:S03]  /*7fa0*/  CS2R R54, SRZ ;  /* 0x0000000000367805 */ /* 0x000fc6000001ff00 */
[----:B------:R1:W4:Y:S01]  /*7fb0*/  SHFL.IDX PT, R4, R31, RZ, 0x181f ;  /* 0x00181fff1f047589 */ /* 0x00032200000e0000 */
[----:B------:R-:W-:-:S03]  /*7fc0*/  CS2R R38, SRZ ;  /* 0x0000000000267805 */ /* 0x000fc6000001ff00 */
[----:B------:R1:W1:Y:S01]  /*7fd0*/  SHFL.IDX PT, R2, R21, RZ, 0x181f ;  /* 0x00181fff15027589 */ /* 0x00026200000e0000 */
[----:B------:R-:W-:Y:S01]  /*7fe0*/  CS2R R32, SRZ ;  /* 0x0000000000207805 */ /* 0x000fe2000001ff00 */
[----:B------:R-:W-:Y:S01]  /*7ff0*/  CS2R R26, SRZ ;  /* 0x00000000001a7805 */ /* 0x000fe2000001ff00 */
[----:B------:R-:W-:Y:S01]  /*8000*/  CS2R R22, SRZ ;  /* 0x0000000000167805 */ /* 0x000fe2000001ff00 */
[----:B------:R-:W-:Y:S01]  /*8010*/  CS2R R40, SRZ ;  /* 0x0000000000287805 */ /* 0x000fe2000001ff00 */
[----:B------:R-:W-:Y:S01]  /*8020*/  CS2R R34, SRZ ;  /* 0x0000000000227805 */ /* 0x000fe2000001ff00 */
[----:B------:R-:W-:Y:S01]  /*8030*/  CS2R R28, SRZ ;  /* 0x00000000001c7805 */ /* 0x000fe2000001ff00 */
[----:B------:R-:W-:Y:S01]  /*8040*/  CS2R R24, SRZ ;  /* 0x0000000000187805 */ /* 0x000fe2000001ff00 */
[----:B------:R-:W-:Y:S05]  /*8050*/  @P1 BRA `(.L_x_773) ;  /* 0x000002c000001947 */ /* 0x000fea0003800000 */
[----:B------:R-:W-:Y:S01]  /*8060*/  ISETP.GE.AND P3, PT, R156, c[0x0][0x27c], PT ;  /* 0x00009f009c007a0c */ /* 0x000fe20003f66270 */
[----:B------:R-:W-:Y:S01]  /*8070*/  CS2R R22, SRZ ;  /* 0x0000000000167805 */ /* 0x000fe2000001ff00 */
[----:B------:R-:W-:Y:S01]  /*8080*/  ISETP.GE.AND P2, PT, R159, c[0x0][0x27c], PT ;  /* 0x00009f009f007a0c */ /* 0x000fe20003f46270 */
[----:B------:R-:W-:Y:S01]  /*8090*/  CS2R R24, SRZ ;  /* 0x0000000000187805 */ /* 0x000fe2000001ff00 */
[----:B------:R-:W-:-:S09]  /*80a0*/  ISETP.GE.AND P1, PT, R139, c[0x0][0x27c], PT ;  /* 0x00009f008b007a0c */ /* 0x000fd20003f26270 */
[C---:B------:R-:W-:Y:S01]  /*80b0*/  @!P3 IMAD.SHL.U32 R6, R156.reuse, 0x2, RZ ;  /* 0x000000029c06b824 */ /* 0x040fe200078e00ff */
[----:B------:R-:W-:-:S04]  /*80c0*/  @!P3 SHF.L.U64.HI R5, R156, 0x1, R157 ;  /* 0x000000019c05b819 */ /* 0x000fc8000001029d */
[----:B--2---:R-:W-:-:S05]  /*80d0*/  @!P3 IADD3 R18, P0, R3, R6, RZ ;  /* 0x000000060312b210 */ /* 0x004fca0007f1e0ff */
[----:B----4-:R-:W-:Y:S01]  /*80e0*/  @!P3 IMAD.X R19, R4, 0x1, R5, P0 ;  /* 0x000000010413b824 */ /* 0x010fe200000e0605 */
[----:B---3--:R-:W-:Y:S02]  /*80f0*/  @!P3 IADD3 R16, P0, R0, R6, RZ ;  /* 0x000000060010b210 */ /* 0x008fe40007f1e0ff */
[C---:B-----5:R-:W-:Y:S01]  /*8100*/  @!P2 SHF.L.U64.HI R6, R159.reuse, 0x1, R105 ;  /* 0x000000019f06a819 */ /* 0x060fe20000010269 */
[----:B------:R-:W-:Y:S01]  /*8110*/  CS2R R26, SRZ ;  /* 0x00000000001a7805 */ /* 0x000fe2000001ff00 */
[----:B------:R-:W-:Y:S01]  /*8120*/  CS2R R28, SRZ ;  /* 0x00000000001c7805 */ /* 0x000fe2000001ff00 */
[----:B-1----:R-:W-:Y:S01]  /*8130*/  @!P3 IMAD.X R17, R2, 0x1, R5, P0 ;  /* 0x000000010211b824 */ /* 0x002fe200000e0605 */
[----:B------:R-:W-:Y:S01]  /*8140*/  CS2R R32, SRZ ;  /* 0x0000000000207805 */ /* 0x000fe2000001ff00 */
[----:B------:R-:W-:Y:S01]  /*8150*/  @!P2 IMAD.SHL.U32 R5, R159, 0x2, RZ ;  /* 0x000000029f05a824 */ /* 0x000fe200078e00ff */
[----:B------:R-:W-:Y:S01]  /*8160*/  CS2R R34, SRZ ;  /* 0x0000000000227805 */ /* 0x000fe2000001ff00 */
[----:B------:R-:W-:Y:S01]  /*8170*/  CS2R R38, SRZ ;  /* 0x0000000000267805 */ /* 0x000fe2000001ff00 */
[----:B------:R-:W-:Y:S01]  /*8180*/  CS2R R40, SRZ ;  /* 0x0000000000287805 */ /* 0x000fe2000001ff00 */
[----:B------:R1:W5:Y:S01]  /*8190*/  @!P3 LD.E.64 R22, [R18.64] ;  /* 0x000000081216b980 */ /* 0x000362000c101b00 */
[----:B------:R-:W-:-:S03]  /*81a0*/  @!P2 IADD3 R14, P0, R3, R5, RZ ;  /* 0x00000005030ea210 */ /* 0x000fc60007f1e0ff */
[----:B------:R1:W5:Y:S02]  /*81b0*/  @!P3 LD.E.64 R24, [R16.64] ;  /* 0x000000081018b980 */ /* 0x000364000c101b00 */
[----:B------:R-:W-:Y:S01]  /*81c0*/  @!P2 IMAD.X R15, R4, 0x1, R6, P0 ;  /* 0x00000001040fa824 */ /* 0x000fe200000e0606 */
[----:B------:R-:W-:Y:S01]  /*81d0*/  @!P2 IADD3 R12, P0, R0, R5, RZ ;  /* 0x00000005000ca210 */ /* 0x000fe20007f1e0ff */
[----:B------:R-:W-:-:S03]  /*81e0*/  @!P1 IMAD.SHL.U32 R5, R139, 0x2, RZ ;  /* 0x000000028b059824 */ /* 0x000fc600078e00ff */
[----:B------:R1:W5:Y:S01]  /*81f0*/  @!P2 LD.E.64 R26, [R14.64] ;  /* 0x000000080e1aa980 */ /* 0x000362000c101b00 */
[----:B------:R-:W-:Y:S01]  /*8200*/  @!P2 IMAD.X R13, R2, 0x1, R6, P0 ;  /* 0x00000001020da824 */ /* 0x000fe200000e0606 */
[----:B------:R-:W-:Y:S02]  /*8210*/  @!P1 SHF.L.U64.HI R6, R139, 0x1, R102 ;  /* 0x000000018b069819 */ /* 0x000fe40000010266 */
[-C--:B------:R-:W-:Y:S02]  /*8220*/  @!P1 IADD3 R10, P0, R3, R5.reuse, RZ ;  /* 0x00000005030a9210 */ /* 0x080fe40007f1e0ff */
[----:B------:R1:W5:Y:S03]  /*8230*/  @!P2 LD.E.64 R28, [R12.64] ;  /* 0x000000080c1ca980 */ /* 0x000366000c101b00 */
[----:B------:R-:W-:Y:S01]  /*8240*/  @!P1 IMAD.X R11, R4, 0x1, R6, P0 ;  /* 0x00000001040b9824 */ /* 0x000fe200000e0606 */
[----:B------:R-:W-:-:S04]  /*8250*/  @!P1 IADD3 R8, P0, R0, R5, RZ ;  /* 0x0000000500089210 */ /* 0x000fc80007f1e0ff */
[----:B------:R1:W5:Y:S01]  /*8260*/  @!P1 LD.E.64 R32, [R10.64] ;  /* 0x000000080a209980 */ /* 0x000362000c101b00 */
[----:B------:R-:W-:Y:S01]  /*8270*/  @!P1 IMAD.X R9, R2, 0x1, R6, P0 ;  /* 0x0000000102099824 */ /* 0x000fe200000e0606 */
[----:B------:R-:W-:-:S04]  /*8280*/  ISETP.GE.AND P0, PT, R158, c[0x0][0x27c], PT ;  /* 0x00009f009e007a0c */ /* 0x000fc80003f06270 */
[----:B------:R1:W5:Y:S09]  /*8290*/  @!P1 LD.E.64 R34, [R8.64] ;  /* 0x0000000808229980 */ /* 0x000372000c101b00 */
[C---:B------:R-:W-:Y:S01]  /*82a0*/  @!P0 IMAD.SHL.U32 R5, R158.reuse, 0x2, RZ ;  /* 0x000000029e058824 */ /* 0x040fe200078e00ff */
[----:B------:R-:W-:-:S04]  /*82b0*/  @!P0 SHF.L.U64.HI R20, R158, 0x1, R101 ;  /* 0x000000019e148819 */ /* 0x000fc80000010265 */
[----:B------:R-:W-:-:S05]  /*82c0*/  @!P0 IADD3 R6, P4, R3, R5, RZ ;  /* 0x0000000503068210 */ /* 0x000fca0007f9e0ff */
[----:B------:R-:W-:Y:S01]  /*82d0*/  @!P0 IMAD.X R7, R4, 0x1, R20, P4 ;  /* 0x0000000104078824 */ /* 0x000fe200020e0614 */
[----:B------:R-:W-:-:S04]  /*82e0*/  @!P0 IADD3 R4, P4, R0, R5, RZ ;  /* 0x0000000500048210 */ /* 0x000fc80007f9e0ff */
[----:B------:R1:W5:Y:S01]  /*82f0*/  @!P0 LD.E.64 R38, [R6.64] ;  /* 0x0000000806268980 */ /* 0x000362000c101b00 */
[----:B------:R-:W-:-:S05]  /*8300*/  @!P0 IMAD.X R5, R2, 0x1, R20, P4 ;  /* 0x0000000102058824 */ /* 0x000fca00020e0614 */
[----:B------:R1:W5:Y:S03]  /*8310*/  @!P0 LD.E.64 R40, [R4.64] ;  /* 0x0000000804288980 */ /* 0x000366000c101b00 */
.L_x_773:
[----:B------:R-:W-:Y:S05]  /*8320*/  BSYNC B0 ;  /* 0x0000000000007941 */ /* 0x000fea0003800000 */
.L_x_772:
[----:B-1---5:R-:W-:Y:S01]  /*8330*/  IMAD.MOV.U32 R2, RZ, RZ, R38 ;  /* 0x000000ffff027224 */ /* 0x022fe200078e0026 */
[----:B------:R-:W-:Y:S01]  /*8340*/  LOP3.LUT P0, RZ, R215, 0x4, RZ, 0xc0, !PT ;  /* 0x00000004d7ff7812 */ /* 0x000fe2000780c0ff */
[----:B---3--:R-:W-:Y:S01]  /*8350*/  IMAD.MOV.U32 R0, RZ, RZ, R39 ;  /* 0x000000ffff007224 */ /* 0x008fe200078e0027 */
[----:B------:R-:W-:Y:S01]  /*8360*/  MOV R5, R35 ;  /* 0x0000002300057202 */ /* 0x000fe20000000f00 */
[----:B----4-:R-:W-:Y:S01]  /*8370*/  IMAD.MOV.U32 R4, RZ, RZ, R32 ;  /* 0x000000ffff047224 */ /* 0x010fe200078e0020 */
[----:B------:R-:W-:Y:S01]  /*8380*/  BSSY B0, `(.L_x_774) ;  /* 0x000004e000007945 */ /* 0x000fe20003800000 */
[----:B--2---:R-:W-:Y:S01]  /*8390*/  IMAD.MOV.U32 R3, RZ, RZ, R33 ;  /* 0x000000ffff037224 */ /* 0x004fe200078e0021 */
[----:B------:R-:W-:Y:S01]  /*83a0*/  PRMT R87, R0, 0x5410, R2 ;  /* 0x0000541000577816 */ /* 0x000fe20000000002 */
[----:B------:R-:W-:Y:S01]  /*83b0*/  IMAD.MOV.U32 R0, RZ, RZ, R27 ;  /* 0x000000ffff007224 */ /* 0x000fe200078e001b */
[----:B------:R-:W-:Y:S01]  /*83c0*/  MOV R2, R26 ;  /* 0x0000001a00027202 */ /* 0x000fe20000000f00 */
[----:B------:R-:W-:Y:S01]  /*83d0*/  IMAD.MOV.U32 R6, RZ, RZ, R34 ;  /* 0x000000ffff067224 */ /* 0x000fe200078e0022 */
[----:B------:R-:W-:Y:S01]  /*83e0*/  PRMT R84, R3, 0x5410, R4 ;  /* 0x0000541003547816 */ /* 0x000fe20000000004 */
[----:B------:R-:W-:Y:S01]  /*83f0*/  IMAD.MOV.U32 R4, RZ, RZ, R22 ;  /* 0x000000ffff047224 */ /* 0x000fe200078e0016 */
        /* <DEDUP_REMOVED lines=8> */
[----:B------:R-:W-:Y:S01]  /*8480*/  PRMT R86, R2, 0x7610, R86 ;  /* 0x0000761002567816 */ /* 0x000fe20000000056 */
[----:B------:R-:W-:Y:S01]  /*8490*/  IMAD.MOV.U32 R5, RZ, RZ, R25 ;  /* 0x000000ffff057224 */ /* 0x000fe200078e0019 */
[----:B------:R-:W-:Y:S01]  /*84a0*/  PRMT R85, R85, 0x5410, R0 ;  /* 0x0000541055557816 */ /* 0x000fe20000000000 */
[----:B------:R1:W2:Y:S01]  /*84b0*/  SHFL.IDX PT, R4, R31, 0x1, 0x181f ;  /* 0x00381f001f047f89 */ /* 0x0002a200000e0000 */
[----:B------:R-:W-:Y:S01]  /*84c0*/  MOV R6, R24 ;  /* 0x0000001800067202 */ /* 0x000fe20000000f00 */
[----:B------:R-:W-:Y:S01]  /*84d0*/  CS2R R14, SRZ ;  /* 0x00000000000e7805 */ /* 0x000fe2000001ff00 */
[----:B------:R-:W-:Y:S01]  /*84e0*/  PRMT R81, R7, 0x5410, R8 ;  /* 0x0000541007517816 */ /* 0x000fe20000000008 */
[----:B------:R1:W3:Y:S01]  /*84f0*/  SHFL.IDX PT, R3, R36, 0x1, 0x181f ;  /* 0x00381f0024037f89 */ /* 0x0002e200000e0000 */
[----:B------:R-:W-:Y:S01]  /*8500*/  PRMT R61, R5, 0x5410, R6 ;  /* 0x00005410053d7816 */ /* 0x000fe20000000006 */
[----:B------:R-:W-:Y:S01]  /*8510*/  CS2R R16, SRZ ;  /* 0x0000000000107805 */ /* 0x000fe2000001ff00 */
[----:B------:R-:W-:Y:S01]  /*8520*/  CS2R R42, SRZ ;  /* 0x00000000002a7805 */ /* 0x000fe2000001ff00 */
[----:B------:R1:W4:Y:S01]  /*8530*/  SHFL.IDX PT, R2, R21, 0x1, 0x181f ;  /* 0x00381f0015027f89 */ /* 0x00032200000e0000 */
[----:B------:R-:W-:Y:S01]  /*8540*/  CS2R R48, SRZ ;  /* 0x0000000000307805 */ /* 0x000fe2000001ff00 */
[----:B------:R-:W-:Y:S01]  /*8550*/  CS2R R46, SRZ ;  /* 0x00000000002e7805 */ /* 0x000fe2000001ff00 */
[----:B------:R-:W-:Y:S01]  /*8560*/  CS2R R18, SRZ ;  /* 0x0000000000127805 */ /* 0x000fe2000001ff00 */
[----:B------:R1:W1:Y:S01]  /*8570*/  SHFL.IDX PT, R0, R30, 0x1, 0x181f ;  /* 0x00381f001e007f89 */ /* 0x00026200000e0000 */
        /* <DEDUP_REMOVED lines=9> */
[----:B---3--:R-:W-:-:S05]  /*8610*/  @!P3 IADD3 R18, P0, R3, R5, RZ ;  /* 0x000000050312b210 */ /* 0x008fca0007f1e0ff */
[--C-:B--2---:R-:W-:Y:S01]  /*8620*/  @!P3 IMAD.X R19, R4, 0x1, R6.reuse, P0 ;  /* 0x000000010413b824 */ /* 0x104fe200000e0606 */
[----:B-1----:R-:W-:Y:S01]  /*8630*/  @!P3 IADD3 R16, P0, R0, R5, RZ ;  /* 0x000000050010b210 */ /* 0x002fe20007f1e0ff */
[C---:B------:R-:W-:Y:S01]  /*8640*/  @!P2 IMAD.SHL.U32 R5, R159.reuse, 0x2, RZ ;  /* 0x000000029f05a824 */ /* 0x040fe200078e00ff */
[----:B------:R-:W-:Y:S01]  /*8650*/  CS2R R46, SRZ ;  /* 0x00000000002e7805 */ /* 0x000fe2000001ff00 */
[----:B------:R-:W-:Y:S01]  /*8660*/  CS2R R54, SRZ ;  /* 0x0000000000367805 */ /* 0x000fe2000001ff00 */
[----:B------:R1:W5:Y:S01]  /*8670*/  @!P3 LD.E.64 R42, [R18.64] ;  /* 0x00000008122ab980 */ /* 0x000362000c101b00 */
[----:B----4-:R-:W-:Y:S01]  /*8680*/  @!P3 IMAD.X R17, R2, 0x1, R6, P0 ;  /* 0x000000010211b824 */ /* 0x010fe200000e0606 */
[----:B------:R-:W-:Y:S02]  /*8690*/  @!P2 SHF.L.U64.HI R6, R159, 0x1, R105 ;  /* 0x000000019f06a819 */ /* 0x000fe40000010269 */
[-C--:B------:R-:W-:Y:S02]  /*86a0*/  @!P2 IADD3 R14, P0, R3, R5.reuse, RZ ;  /* 0x00000005030ea210 */ /* 0x080fe40007f1e0ff */
[----:B------:R2:W5:Y:S03]  /*86b0*/  @!P3 LD.E.64 R44, [R16.64] ;  /* 0x00000008102cb980 */ /* 0x000566000c101b00 */
[----:B------:R-:W-:Y:S01]  /*86c0*/  @!P2 IMAD.X R15, R4, 0x1, R6, P0 ;  /* 0x00000001040fa824 */ /* 0x000fe200000e0606 */
[----:B------:R-:W-:Y:S01]  /*86d0*/  @!P2 IADD3 R12, P0, R0, R5, RZ ;  /* 0x00000005000ca210 */ /* 0x000fe20007f1e0ff */
[----:B------:R-:W-:-:S04]  /*86e0*/  @!P1 IMAD.SHL.U32 R5, R139, 0x2, RZ ;  /* 0x000000028b059824 */ /* 0x000fc800078e00ff */
[----:B------:R-:W-:Y:S01]  /*86f0*/  @!P2 IMAD.X R13, R2, 0x1, R6, P0 ;  /* 0x00000001020da824 */ /* 0x000fe200000e0606 */
[----:B------:R-:W-:Y:S02]  /*8700*/  @!P1 SHF.L.U64.HI R6, R139, 0x1, R102 ;  /* 0x000000018b069819 */ /* 0x000fe40000010266 */
[----:B------:R-:W-:-:S05]  /*8710*/  @!P1 IADD3 R10, P0, R3, R5, RZ ;  /* 0x00000005030a9210 */ /* 0x000fca0007f1e0ff */
[----:B------:R-:W-:Y:S01]  /*8720*/  @!P1 IMAD.X R11, R4, 0x1, R6, P0 ;  /* 0x00000001040b9824 */ /* 0x000fe200000e0606 */
[----:B------:R-:W-:-:S05]  /*8730*/  @!P1 IADD3 R8, P0, R0, R5, RZ ;  /* 0x0000000500089210 */ /* 0x000fca0007f1e0ff */
[----:B------:R-:W-:Y:S01]  /*8740*/  @!P1 IMAD.X R9, R2, 0x1, R6, P0 ;  /* 0x0000000102099824 */ /* 0x000fe200000e0606 */
[C---:B------:R-:W-:Y:S01]  /*8750*/  ISETP.GE.AND P0, PT, R158.reuse, c[0x0][0x27c], PT ;  /* 0x00009f009e007a0c */ /* 0x040fe20003f06270 */
[----:B--2---:R-:W-:Y:S01]  /*8760*/  CS2R R16, SRZ ;  /* 0x0000000000107805 */ /* 0x004fe2000001ff00 */
[----:B-1----:R-:W-:Y:S01]  /*8770*/  CS2R R18, SRZ ;  /* 0x0000000000127805 */ /* 0x002fe2000001ff00 */
[----:B------:R-:W-:Y:S01]  /*8780*/  CS2R R48, SRZ ;  /* 0x0000000000307805 */ /* 0x000fe2000001ff00 */
[----:B------:R1:W5:Y:S04]  /*8790*/  @!P1 LD.E.64 R46, [R8.64] ;  /* 0x00000008082e9980 */ /* 0x000368000c101b00 */
[----:B------:R2:W5:Y:S04]  /*87a0*/  @!P2 LD.E.64 R16, [R14.64] ;  /* 0x000000080e10a980 */ /* 0x000568000c101b00 */
[----:B------:R1:W5:Y:S01]  /*87b0*/  @!P2 LD.E.64 R18, [R12.64] ;  /* 0x000000080c12a980 */ /* 0x000362000c101b00 */
[C---:B------:R-:W-:Y:S01]  /*87c0*/  @!P0 IMAD.SHL.U32 R5, R158.reuse, 0x2, RZ ;  /* 0x000000029e058824 */ /* 0x040fe200078e00ff */
[----:B------:R-:W-:-:S04]  /*87d0*/  @!P0 SHF.L.U64.HI R20, R158, 0x1, R101 ;  /* 0x000000019e148819 */ /* 0x000fc80000010265 */
[----:B------:R-:W-:-:S05]  /*87e0*/  @!P0 IADD3 R6, P4, R3, R5, RZ ;  /* 0x0000000503068210 */ /* 0x000fca0007f9e0ff */
[----:B------:R-:W-:Y:S01]  /*87f0*/  @!P0 IMAD.X R7, R4, 0x1, R20, P4 ;  /* 0x0000000104078824 */ /* 0x000fe200020e0614 */
[----:B------:R-:W-:-:S04]  /*8800*/  @!P0 IADD3 R4, P4, R0, R5, RZ ;  /* 0x0000000500048210 */ /* 0x000fc80007f9e0ff */
[----:B------:R1:W5:Y:S01]  /*8810*/  @!P0 LD.E.64 R54, [R6.64] ;  /* 0x0000000806368980 */ /* 0x000362000c101b00 */
[----:B------:R-:W-:Y:S01]  /*8820*/  @!P0 IMAD.X R5, R2, 0x1, R20, P4 ;  /* 0x0000000102058824 */ /* 0x000fe200020e0614 */
[----:B--2---:R-:W-:-:S04]  /*8830*/  CS2R R14, SRZ ;  /* 0x00000000000e7805 */ /* 0x004fc8000001ff00 */
[----:B------:R1:W5:Y:S04]  /*8840*/  @!P0 LD.E.64 R48, [R4.64] ;  /* 0x0000000804308980 */ /* 0x000368000c101b00 */
[----:B------:R1:W5:Y:S02]  /*8850*/  @!P1 LD.E.64 R14, [R10.64] ;  /* 0x000000080a0e9980 */ /* 0x000364000c101b00 */
.L_x_775:
[----:B------:R-:W-:Y:S05]  /*8860*/  BSYNC B0 ;  /* 0x0000000000007941 */ /* 0x000fea0003800000 */
.L_x_774:
[----:B-12--5:R-:W-:Y:S01]  /*8870*/  IMAD.MOV.U32 R4, RZ, RZ, R54 ;  /* 0x000000ffff047224 */ /* 0x026fe200078e0036 */
[----:B------:R-:W-:Y:S01]  /*8880*/  LOP3.LUT P0, RZ, R215, 0x8, RZ, 0xc0, !PT ;  /* 0x00000008d7ff7812 */ /* 0x000fe2000780c0ff */
[----:B---3--:R-:W-:Y:S01]  /*8890*/  IMAD.MOV.U32 R3, RZ, RZ, R55 ;  /* 0x000000ffff037224 */ /* 0x008fe200078e0037 */
[----:B------:R-:W-:Y:S01]  /*88a0*/  MOV R6, R19 ;  /* 0x0000001300067202 */ /* 0x000fe20000000f00 */
[----:B----4-:R-:W-:Y:S01]  /*88b0*/  IMAD.MOV.U32 R2, RZ, RZ, R14 ;  /* 0x000000ffff027224 */ /* 0x010fe200078e000e */
[----:B------:R1:W2:Y:S01]  /*88c0*/  SHFL.IDX PT, R8, R21, 0x2, 0x181f ;  /* 0x00581f0015087f89 */ /* 0x0002a200000e0000 */
        /* <DEDUP_REMOVED lines=15> */
[----:B------:R-:W-:Y:S01]  /*89c0*/  MOV R3, R49 ;  /* 0x0000003100037202 */ /* 0x000fe20000000f00 */
[----:B------:R-:W-:Y:S01]  /*89d0*/  IMAD.MOV.U32 R5, RZ, RZ, R44 ;  /* 0x000000ffff057224 */ /* 0x000fe200078e002c */
[----:B------:R-:W-:Y:S01]  /*89e0*/  BSSY B0, `(.L_x_776) ;  /* 0x0000041000007945 */ /* 0x000fe20003800000 */
[----:B------:R-:W-:Y:S01]  /*89f0*/  PRMT R90, R7, 0x7610, R90 ;  /* 0x00007610075a7816 */ /* 0x000fe2000000005a */
[----:B------:R-:W-:Y:S01]  /*8a00*/  CS2R R78, SRZ ;  /* 0x00000000004e7805 */ /* 0x000fe2000001ff00 */
[----:B------:R-:W-:Y:S01]  /*8a10*/  PRMT R94, R3, 0x5410, R4 ;  /* 0x00005410035e7816 */ /* 0x000fe20000000004 */
[----:B------:R-:W-:Y:S01]  /*8a20*/  IMAD.MOV.U32 R4, RZ, RZ, R45 ;  /* 0x000000ffff047224 */ /* 0x000fe200078e002d */
[----:B------:R-:W-:Y:S01]  /*8a30*/  PRMT R91, R0, 0x5410, R2 ;  /* 0x00005410005b7816 */ /* 0x000fe20000000002 */
[----:B------:R1:W3:Y:S01]  /*8a40*/  SHFL.IDX PT, R3, R31, 0x2, 0x181f ;  /* 0x00581f001f037f89 */ /* 0x0002e200000e0000 */
[----:B------:R-:W-:Y:S01]  /*8a50*/  PRMT R89, R6, 0x7610, R89 ;  /* 0x0000761006597816 */ /* 0x000fe20000000059 */
[----:B------:R-:W-:Y:S01]  /*8a60*/  CS2R R68, SRZ ;  /* 0x0000000000447805 */ /* 0x000fe2000001ff00 */
[----:B------:R-:W-:Y:S01]  /*8a70*/  PRMT R88, R5, 0x7610, R88 ;  /* 0x0000761005587816 */ /* 0x000fe20000000058 */
[----:B------:R1:W4:Y:S01]  /*8a80*/  SHFL.IDX PT, R2, R36, 0x2, 0x181f ;  /* 0x00581f0024027f89 */ /* 0x00032200000e0000 */
[----:B------:R-:W-:Y:S01]  /*8a90*/  PRMT R85, R4, 0x7610, R85 ;  /* 0x0000761004557816 */ /* 0x000fe20000000055 */
[----:B------:R-:W-:Y:S01]  /*8aa0*/  CS2R R62, SRZ ;  /* 0x00000000003e7805 */ /* 0x000fe2000001ff00 */
[----:B------:R-:W-:Y:S01]  /*8ab0*/  CS2R R56, SRZ ;  /* 0x0000000000387805 */ /* 0x000fe2000001ff00 */
[----:B------:R1:W1:Y:S01]  /*8ac0*/  SHFL.IDX PT, R0, R30, 0x2, 0x181f ;  /* 0x00581f001e007f89 */ /* 0x00026200000e0000 */
[----:B------:R-:W-:Y:S01]  /*8ad0*/  CS2R R50, SRZ ;  /* 0x0000000000327805 */ /* 0x000fe2000001ff00 */
[----:B------:R-:W-:Y:S01]  /*8ae0*/  CS2R R66, SRZ ;  /* 0x0000000000427805 */ /* 0x000fe2000001ff00 */
[----:B------:R-:W-:Y:S01]  /*8af0*/  CS2R R64, SRZ ;  /* 0x0000000000407805 */ /* 0x000fe2000001ff00 */
[----:B------:R-:W-:Y:S01]  /*8b00*/  CS2R R58, SRZ ;  /* 0x00000000003a7805 */ /* 0x000fe2000001ff00 */
[----:B------:R-:W-:Y:S01]  /*8b10*/  CS2R R52, SRZ ;  /* 0x0000000000347805 */ /* 0x000fe2000001ff00 */
[----:B------:R-:W-:Y:S05]  /*8b20*/  @P0 BRA `(.L_x_777) ;  /* 0x000002c000000947 */ /* 0x000fea0003800000 */
[----:B--2---:R-:W-:Y:S01]  /*8b30*/  ISETP.GE.AND P0, PT, R156, c[0x0][0x27c], PT ;  /* 0x00009f009c007a0c */ /* 0x004fe20003f06270 */
[----:B------:R-:W-:Y:S01]  /*8b40*/  CS2R R50, SRZ ;  /* 0x0000000000327805 */ /* 0x000fe2000001ff00 */
[----:B------:R-:W-:Y:S01]  /*8b50*/  ISETP.GE.AND P2, PT, R159, c[0x0][0x27c], PT ;  /* 0x00009f009f007a0c */ /* 0x000fe20003f46270 */
[----:B------:R-:W-:-:S10]  /*8b60*/  CS2R R52, SRZ ;  /* 0x0000000000347805 */ /* 0x000fd4000001ff00 */
[C---:B------:R-:W-:Y:S01]  /*8b70*/  @!P0 IMAD.SHL.U32 R4, R156.reuse, 0x2, RZ ;  /* 0x000000029c048824 */ /* 0x040fe200078e00ff */
[----:B------:R-:W-:-:S04]  /*8b80*/  @!P0 SHF.L.U64.HI R5, R156, 0x1, R157 ;  /* 0x000000019c058819 */ /* 0x000fc8000001029d */
[----:B----4-:R-:W-:-:S05]  /*8b90*/  @!P0 IADD3 R6, P1, R2, R4, RZ ;  /* 0x0000000402068210 */ /* 0x010fca0007f3e0ff */
[----:B---3--:R-:W-:Y:S01]  /*8ba0*/  @!P0 IMAD.X R7, R3, 0x1, R5, P1 ;  /* 0x0000000103078824 */ /* 0x008fe200008e0605 */
[----:B-1----:R-:W-:Y:S01]  /*8bb0*/  @!P0 IADD3 R4, P1, R0, R4, RZ ;  /* 0x0000000400048210 */ /* 0x002fe20007f3e0ff */
[----:B------:R-:W-:-:S03]  /*8bc0*/  @!P2 IMAD.SHL.U32 R9, R159, 0x2, RZ ;  /* 0x000000029f09a824 */ /* 0x000fc600078e00ff */
[----:B------:R1:W5:Y:S01]  /*8bd0*/  @!P0 LD.E.64 R50, [R6.64] ;  /* 0x0000000806328980 */ /* 0x000362000c101b00 */
[----:B------:R-:W-:Y:S01]  /*8be0*/  @!P0 IMAD.X R5, R8, 0x1, R5, P1 ;  /* 0x0000000108058824 */ /* 0x000fe200008e0605 */
[----:B------:R-:W-:-:S04]  /*8bf0*/  ISETP.GE.AND P1, PT, R139, c[0x0][0x27c], PT ;  /* 0x00009f008b007a0c */ /* 0x000fc80003f26270 */
[----:B------:R2:W5:Y:S01]  /*8c00*/  @!P0 LD.E.64 R52, [R4.64] ;  /* 0x0000000804348980 */ /* 0x000562000c101b00 */
[----:B------:R-:W-:Y:S01]  /*8c10*/  CS2R R56, SRZ ;  /* 0x0000000000387805 */ /* 0x000fe2000001ff00 */
[----:B------:R-:W-:Y:S01]  /*8c20*/  CS2R R58, SRZ ;  /* 0x00000000003a7805 */ /* 0x000fe2000001ff00 */
[----:B-1----:R-:W-:Y:S02]  /*8c30*/  @!P2 IADD3 R6, P0, R2, R9, RZ ;  /* 0x000000090206a210 */ /* 0x002fe40007f1e0ff */
[----:B--2---:R-:W-:-:S05]  /*8c40*/  @!P2 SHF.L.U64.HI R5, R159, 0x1, R105 ;  /* 0x000000019f05a819 */ /* 0x004fca0000010269 */
[----:B------:R-:W-:Y:S01]  /*8c50*/  @!P2 IMAD.X R7, R3, 0x1, R5, P0 ;  /* 0x000000010307a824 */ /* 0x000fe200000e0605 */
[----:B------:R-:W-:Y:S01]  /*8c60*/  @!P2 IADD3 R4, P0, R0, R9, RZ ;  /* 0x000000090004a210 */ /* 0x000fe20007f1e0ff */
[----:B------:R-:W-:-:S03]  /*8c70*/  @!P1 IMAD.SHL.U32 R9, R139, 0x2, RZ ;  /* 0x000000028b099824 */ /* 0x000fc600078e00ff */
[----:B------:R1:W5:Y:S01]  /*8c80*/  @!P2 LD.E.64 R56, [R6.64] ;  /* 0x000000080638a980 */ /* 0x000362000c101b00 */
[----:B------:R-:W-:-:S05]  /*8c90*/  @!P2 IMAD.X R5, R8, 0x1, R5, P0 ;  /* 0x000000010805a824 */ /* 0x000fca00000e0605 */
[----:B------:R2:W5:Y:S01]  /*8ca0*/  @!P2 LD.E.64 R58, [R4.64] ;  /* 0x00000008043aa980 */ /* 0x000562000c101b00 */
[----:B------:R-:W-:Y:S01]  /*8cb0*/  CS2R R62, SRZ ;  /* 0x00000000003e7805 */ /* 0x000fe2000001ff00 */
[----:B-1----:R-:W-:Y:S02]  /*8cc0*/  @!P1 IADD3 R6, P0, R2, R9, RZ ;  /* 0x0000000902069210 */ /* 0x002fe40007f1e0ff */
[----:B--2---:R-:W-:-:S05]  /*8cd0*/  @!P1 SHF.L.U64.HI R5, R139, 0x1, R102 ;  /* 0x000000018b059819 */ /* 0x004fca0000010266 */
[----:B------:R-:W-:Y:S01]  /*8ce0*/  @!P1 IMAD.X R7, R3, 0x1, R5, P0 ;  /* 0x0000000103079824 */ /* 0x000fe200000e0605 */
[----:B------:R-:W-:Y:S01]  /*8cf0*/  @!P1 IADD3 R4, P0, R0, R9, RZ ;  /* 0x0000000900049210 */ /* 0x000fe20007f1e0ff */
[----:B------:R-:W-:-:S03]  /*8d00*/  CS2R R64, SRZ ;  /* 0x0000000000407805 */ /* 0x000fc6000001ff00 */
[----:B------:R1:W5:Y:S01]  /*8d10*/  @!P1 LD.E.64 R62, [R6.64] ;  /* 0x00000008063e9980 */ /* 0x000362000c101b00 */
[----:B------:R-:W-:Y:S01]  /*8d20*/  @!P1 IMAD.X R5, R8, 0x1, R5, P0 ;  /* 0x0000000108059824 */ /* 0x000fe200000e0605 */
[----:B------:R-:W-:-:S04]  /*8d30*/  ISETP.GE.AND P0, PT, R158, c[0x0][0x27c], PT ;  /* 0x00009f009e007a0c */ /* 0x000fc80003f06270 */
[----:B------:R2:W5:Y:S01]  /*8d40*/  @!P1 LD.E.64 R64, [R4.64] ;  /* 0x0000000804409980 */ /* 0x000562000c101b00 */
[----:B------:R-:W-:Y:S01]  /*8d50*/  CS2R R68, SRZ ;  /* 0x0000000000447805 */ /* 0x000fe2000001ff00 */
[----:B------:R-:W-:-:S07]  /*8d60*/  CS2R R66, SRZ ;  /* 0x0000000000427805 */ /* 0x000fce000001ff00 */
[C---:B-1----:R-:W-:Y:S01]  /*8d70*/  @!P0 IMAD.SHL.U32 R6, R158.reuse, 0x2, RZ ;  /* 0x000000029e068824 */ /* 0x042fe200078e00ff */
[----:B------:R-:W-:-:S04]  /*8d80*/  @!P0 SHF.L.U64.HI R7, R158, 0x1, R101 ;  /* 0x000000019e078819 */ /* 0x000fc80000010265 */
[----:B--2---:R-:W-:-:S05]  /*8d90*/  @!P0 IADD3 R4, P1, R2, R6, RZ ;  /* 0x0000000602048210 */ /* 0x004fca0007f3e0ff */
[----:B------:R-:W-:Y:S01]  /*8da0*/  @!P0 IMAD.X R5, R3, 0x1, R7, P1 ;  /* 0x0000000103058824 */ /* 0x000fe200008e0607 */
[----:B------:R-:W-:-:S04]  /*8db0*/  @!P0 IADD3 R2, P1, R0, R6, RZ ;  /* 0x0000000600028210 */ /* 0x000fc80007f3e0ff */
[----:B------:R1:W5:Y:S01]  /*8dc0*/  @!P0 LD.E.64 R68, [R4.64] ;  /* 0x0000000804448980 */ /* 0x000362000c101b00 */
[----:B------:R-:W-:-:S05]  /*8dd0*/  @!P0 IMAD.X R3, R8, 0x1, R7, P1 ;  /* 0x0000000108038824 */ /* 0x000fca00008e0607 */
[----:B------:R1:W5:Y:S03]  /*8de0*/  @!P0 LD.E.64 R66, [R2.64] ;  /* 0x0000000802428980 */ /* 0x000366000c101b00 */
.L_x_777:
[----:B--2---:R-:W-:Y:S05]  /*8df0*/  BSYNC B0 ;  /* 0x0000000000007941 */ /* 0x004fea0003800000 */
.L_x_776:
[----:B-1--45:R-:W-:Y:S01]  /*8e00*/  IMAD.MOV.U32 R2, RZ, RZ, R68 ;  /* 0x000000ffff027224 */ /* 0x032fe200078e0044 */
[----:B---3--:R-:W-:Y:S01]  /*8e10*/  MOV R3, R58 ;  /* 0x0000003a00037202 */ /* 0x008fe20000000f00 */
[----:B------:R-:W-:Y:S01]  /*8e20*/  IMAD.MOV.U32 R0, RZ, RZ, R69 ;  /* 0x000000ffff007224 */ /* 0x000fe200078e0045 */
[----:B------:R-:W1:Y:S01]  /*8e30*/  SHFL.IDX PT, R7, R31, 0x3, 0x181f ;  /* 0x00781f001f077f89 */ /* 0x000e6200000e0000 */
[----:B------:R-:W-:Y:S01]  /*8e40*/  BSSY B0, `(.L_x_778) ;  /* 0x000004d000007945 */ /* 0x000fe20003800000 */
[----:B------:R-:W-:Y:S01]  /*8e50*/  CS2R R74, SRZ ;  /* 0x00000000004a7805 */ /* 0x000fe2000001ff00 */
[----:B------:R-:W-:Y:S01]  /*8e60*/  CS2R R70, SRZ ;  /* 0x0000000000467805 */ /* 0x000fe2000001ff00 */
[----:B------:R-:W-:Y:S01]  /*8e70*/  PRMT R104, R0, 0x5410, R2 ;  /* 0x0000541000687816 */ /* 0x000fe20000000002 */
[----:B------:R-:W-:Y:S01]  /*8e80*/  IMAD.MOV.U32 R2, RZ, RZ, R62 ;  /* 0x000000ffff027224 */ /* 0x000fe200078e003e */
[----:B------:R-:W-:Y:S01]  /*8e90*/  MOV R0, R63 ;  /* 0x0000003f00007202 */ /* 0x000fe20000000f00 */
[----:B------:R2:W3:Y:S01]  /*8ea0*/  SHFL.IDX PT, R6, R21, 0x3, 0x181f ;  /* 0x00781f0015067f89 */ /* 0x0004e200000e0000 */
[----:B------:R-:W-:Y:S01]  /*8eb0*/  CS2R R76, SRZ ;  /* 0x00000000004c7805 */ /* 0x000fe2000001ff00 */
[----:B------:R-:W-:Y:S01]  /*8ec0*/  CS2R R72, SRZ ;  /* 0x0000000000487805 */ /* 0x000fe2000001ff00 */
[----:B------:R-:W-:Y:S01]  /*8ed0*/  PRMT R100, R0, 0x5410, R2 ;  /* 0x0000541000647816 */ /* 0x000fe20000000002 */
[----:B------:R-:W-:Y:S01]  /*8ee0*/  IMAD.MOV.U32 R2, RZ, RZ, R56 ;  /* 0x000000ffff027224 */ /* 0x000fe200078e0038 */
[----:B------:R4:W1:Y:S01]  /*8ef0*/  SHFL.IDX PT, R5, R30, 0x3, 0x181f ;  /* 0x00781f001e057f89 */ /* 0x00086200000e0000 */
[----:B------:R-:W-:-:S05]  /*8f00*/  IMAD.MOV.U32 R0, RZ, RZ, R57 ;  /* 0x000000ffff007224 */ /* 0x000fca00078e0039 */
[----:B------:R-:W-:Y:S01]  /*8f10*/  PRMT R98, R0, 0x5410, R2 ;  /* 0x0000541000627816 */ /* 0x000fe20000000002 */
[----:B------:R-:W-:Y:S01]  /*8f20*/  IMAD.MOV.U32 R0, RZ, RZ, R51 ;  /* 0x000000ffff007224 */ /* 0x000fe200078e0033 */
[----:B------:R-:W-:-:S04]  /*8f30*/  MOV R2, R50 ;  /* 0x0000003200027202 */ /* 0x000fc80000000f00 */
[----:B------:R-:W-:Y:S01]  /*8f40*/  PRMT R95, R0, 0x5410, R2 ;  /* 0x00005410005f7816 */ /* 0x000fe20000000002 */
[----:B------:R-:W-:Y:S01]  /*8f50*/  IMAD.MOV.U32 R2, RZ, RZ, R66 ;  /* 0x000000ffff027224 */ /* 0x000fe200078e0042 */
[----:B------:R-:W-:-:S04]  /*8f60*/  MOV R0, R67 ;  /* 0x0000004300007202 */ /* 0x000fc80000000f00 */
[----:B------:R-:W-:Y:S01]  /*8f70*/  PRMT R103, R0, 0x5410, R2 ;  /* 0x0000541000677816 */ /* 0x000fe20000000002 */
[----:B------:R-:W-:Y:S01]  /*8f80*/  IMAD.MOV.U32 R2, RZ, RZ, R64 ;  /* 0x000000ffff027224 */ /* 0x000fe200078e0040 */
[----:B--2---:R-:W-:Y:S01]  /*8f90*/  CS2R R20, SRZ ;  /* 0x0000000000147805 */ /* 0x004fe2000001ff00 */
[----:B------:R-:W-:Y:S01]  /*8fa0*/  IMAD.MOV.U32 R0, RZ, RZ, R65 ;  /* 0x000000ffff007224 */ /* 0x000fe200078e0041 */
[----:B----4-:R-:W-:-:S04]  /*8fb0*/  CS2R R30, SRZ ;  /* 0x00000000001e7805 */ /* 0x010fc8000001ff00 */
[----:B------:R-:W-:Y:S01]  /*8fc0*/  PRMT R99, R0, 0x5410, R2 ;  /* 0x0000541000637816 */ /* 0x000fe20000000002 */
[----:B------:R-:W-:Y:S01]  /*8fd0*/  IMAD.MOV.U32 R2, RZ, RZ, R59 ;  /* 0x000000ffff027224 */ /* 0x000fe200078e003b */
[----:B------:R2:W4:Y:S04]  /*8fe0*/  SHFL.IDX PT, R0, R36, 0x3, 0x181f ;  /* 0x00781f0024007f89 */ /* 0x00052800000e0000 */
[----:B------:R-:W-:Y:S01]  /*8ff0*/  PRMT R97, R2, 0x5410, R3 ;  /* 0x0000541002617816 */ /* 0x000fe20000000003 */
[----:B------:R-:W-:Y:S01]  /*9000*/  IMAD.MOV.U32 R3, RZ, RZ, R52 ;  /* 0x000000ffff037224 */ /* 0x000fe200078e0034 */
[----:B------:R-:W-:-:S04]  /*9010*/  MOV R2, R53 ;  /* 0x0000003500027202 */ /* 0x000fc80000000f00 */
[----:B------:R-:W-:Y:S01]  /*9020*/  PRMT R93, R2, 0x5410, R3 ;  /* 0x00005410025d7816 */ /* 0x000fe20000000003 */
[----:B--2---:R-:W-:Y:S01]  /*9030*/  CS2R R36, SRZ ;  /* 0x0000000000247805 */ /* 0x004fe2000001ff00 */
[----:B------:R-:W-:Y:S05]  /*9040*/  @P6 BRA `(.L_x_779) ;  /* 0x000002c000006947 */ /* 0x000fea0003800000 */
[----:B-1-34-:R-:W-:Y:S01]  /*9050*/  ISETP.GE.AND P0, PT, R156, c[0x0][0x27c], PT ;  /* 0x00009f009c007a0c */ /* 0x01afe20003f06270 */
[----:B------:R-:W-:Y:S01]  /*9060*/  CS2R R30, SRZ ;  /* 0x00000000001e7805 */ /* 0x000fe2000001ff00 */
[----:B------:R-:W-:-:S11]  /*9070*/  ISETP.GE.AND P2, PT, R159, c[0x0][0x27c], PT ;  /* 0x00009f009f007a0c */ /* 0x000fd60003f46270 */
[C---:B------:R-:W-:Y:S01]  /*9080*/  @!P0 IMAD.SHL.U32 R4, R156.reuse, 0x2, RZ ;  /* 0x000000029c048824 */ /* 0x040fe200078e00ff */
[----:B------:R-:W-:-:S04]  /*9090*/  @!P0 SHF.L.U64.HI R8, R156, 0x1, R157 ;  /* 0x000000019c088819 */ /* 0x000fc8000001029d */
[----:B------:R-:W-:-:S05]  /*90a0*/  @!P0 IADD3 R2, P1, R0, R4, RZ ;  /* 0x0000000400028210 */ /* 0x000fca0007f3e0ff */
[----:B------:R-:W-:-:S05]  /*90b0*/  @!P0 IMAD.X R3, R7, 0x1, R8, P1 ;  /* 0x0000000107038824 */ /* 0x000fca00008e0608 */
[----:B------:R1:W5:Y:S01]  /*90c0*/  @!P0 LD.E.64 R30, [R2.64] ;  /* 0x00000008021e8980 */ /* 0x000362000c101b00 */
[----:B------:R-:W-:Y:S01]  /*90d0*/  CS2R R20, SRZ ;  /* 0x0000000000147805 */ /* 0x000fe2000001ff00 */
[----:B------:R-:W-:Y:S01]  /*90e0*/  CS2R R70, SRZ ;  /* 0x0000000000467805 */ /* 0x000fe2000001ff00 */
[----:B-1----:R-:W-:Y:S01]  /*90f0*/  @!P0 IADD3 R2, P1, R5, R4, RZ ;  /* 0x0000000405028210 */ /* 0x002fe20007f3e0ff */
[----:B------:R-:W-:-:S04]  /*9100*/  @!P2 IMAD.SHL.U32 R4, R159, 0x2, RZ ;  /* 0x000000029f04a824 */ /* 0x000fc800078e00ff */
[----:B------:R-:W-:Y:S01]  /*9110*/  @!P0 IMAD.X R3, R6, 0x1, R8, P1 ;  /* 0x0000000106038824 */ /* 0x000fe200008e0608 */
[----:B------:R-:W-:-:S04]  /*9120*/  @!P2 SHF.L.U64.HI R8, R159, 0x1, R105 ;  /* 0x000000019f08a819 */ /* 0x000fc80000010269 */
[----:B------:R1:W5:Y:S01]  /*9130*/  @!P0 LD.E.64 R20, [R2.64] ;  /* 0x0000000802148980 */ /* 0x000362000c101b00 */
[----:B------:R-:W-:Y:S01]  /*9140*/  ISETP.GE.AND P1, PT, R139, c[0x0][0x27c], PT ;  /* 0x00009f008b007a0c */ /* 0x000fe20003f26270 */
[----:B------:R-:W-:Y:S01]  /*9150*/  CS2R R36, SRZ ;  /* 0x0000000000247805 */ /* 0x000fe2000001ff00 */
[----:B-1----:R-:W-:-:S05]  /*9160*/  @!P2 IADD3 R2, P0, R0, R4, RZ ;  /* 0x000000040002a210 */ /* 0x002fca0007f1e0ff */
[----:B------:R-:W-:-:S05]  /*9170*/  @!P2 IMAD.X R3, R7, 0x1, R8, P0 ;  /* 0x000000010703a824 */ /* 0x000fca00000e0608 */
[----:B------:R1:W5:Y:S01]  /*9180*/  @!P2 LD.E.64 R70, [R2.64] ;  /* 0x000000080246a980 */ /* 0x000362000c101b00 */
[----:B------:R-:W-:Y:S01]  /*9190*/  CS2R R74, SRZ ;  /* 0x00000000004a7805 */ /* 0x000fe2000001ff00 */
[----:B-1----:R-:W-:Y:S01]  /*91a0*/  @!P2 IADD3 R2, P0, R5, R4, RZ ;  /* 0x000000040502a210 */ /* 0x002fe20007f1e0ff */
[----:B------:R-:W-:-:S04]  /*91b0*/  @!P1 IMAD.SHL.U32 R4, R139, 0x2, RZ ;  /* 0x000000028b049824 */ /* 0x000fc800078e00ff */
[----:B------:R-:W-:Y:S01]  /*91c0*/  @!P2 IMAD.X R3, R6, 0x1, R8, P0 ;  /* 0x000000010603a824 */ /* 0x000fe200000e0608 */
[----:B------:R-:W-:-:S04]  /*91d0*/  @!P1 SHF.L.U64.HI R8, R139, 0x1, R102 ;  /* 0x000000018b089819 */ /* 0x000fc80000010266 */
[----:B------:R1:W5:Y:S01]  /*91e0*/  @!P2 LD.E.64 R36, [R2.64] ;  /* 0x000000080224a980 */ /* 0x000362000c101b00 */
[----:B------:R-:W-:Y:S01]  /*91f0*/  CS2R R72, SRZ ;  /* 0x0000000000487805 */ /* 0x000fe2000001ff00 */
[----:B-1----:R-:W-:-:S05]  /*9200*/  @!P1 IADD3 R2, P0, R0, R4, RZ ;  /* 0x0000000400029210 */ /* 0x002fca0007f1e0ff */
[----:B------:R-:W-:Y:S01]  /*9210*/  @!P1 IMAD.X R3, R7, 0x1, R8, P0 ;  /* 0x0000000107039824 */ /* 0x000fe200000e0608 */
[----:B------:R-:W-:-:S04]  /*9220*/  ISETP.GE.AND P0, PT, R158, c[0x0][0x27c], PT ;  /* 0x00009f009e007a0c */ /* 0x000fc80003f06270 */
[----:B------:R1:W5:Y:S01]  /*9230*/  @!P1 LD.E.64 R74, [R2.64] ;  /* 0x00000008024a9980 */ /* 0x000362000c101b00 */
[----:B------:R-:W-:Y:S01]  /*9240*/  CS2R R78, SRZ ;  /* 0x00000000004e7805 */ /* 0x000fe2000001ff00 */
[----:B------:R-:W-:Y:S01]  /*9250*/  CS2R R76, SRZ ;  /* 0x00000000004c7805 */ /* 0x000fe2000001ff00 */
[----:B-1----:R-:W-:-:S05]  /*9260*/  @!P1 IADD3 R2, P2, R5, R4, RZ ;  /* 0x0000000405029210 */ /* 0x002fca0007f5e0ff */
[----:B------:R-:W-:-:S05]  /*9270*/  @!P1 IMAD.X R3, R6, 0x1, R8, P2 ;  /* 0x0000000106039824 */ /* 0x000fca00010e0608 */
[----:B------:R1:W5:Y:S02]  /*9280*/  @!P1 LD.E.64 R72, [R2.64] ;  /* 0x0000000802489980 */ /* 0x000364000c101b00 */
[----:B-1----:R-:W-:-:S05]  /*9290*/  @!P0 IMAD.SHL.U32 R2, R158, 0x2, RZ ;  /* 0x000000029e028824 */ /* 0x002fca00078e00ff */
[-C--:B------:R-:W-:Y:S02]  /*92a0*/  @!P0 IADD3 R4, P2, R0, R2.reuse, RZ ;  /* 0x0000000200048210 */ /* 0x080fe40007f5e0ff */
[----:B------:R-:W-:Y:S02]  /*92b0*/  @!P0 IADD3 R2, P1, R5, R2, RZ ;  /* 0x0000000205028210 */ /* 0x000fe40007f3e0ff */
[----:B------:R-:W-:-:S05]  /*92c0*/  @!P0 SHF.L.U64.HI R0, R158, 0x1, R101 ;  /* 0x000000019e008819 */ /* 0x000fca0000010265 */
[--C-:B------:R-:W-:Y:S02]  /*92d0*/  @!P0 IMAD.X R5, R7, 0x1, R0.reuse, P2 ;  /* 0x0000000107058824 */ /* 0x100fe400010e0600 */
[----:B------:R-:W-:-:S03]  /*92e0*/  @!P0 IMAD.X R3, R6, 0x1, R0, P1 ;  /* 0x0000000106038824 */ /* 0x000fc600008e0600 */
[----:B------:R1:W5:Y:S04]  /*92f0*/  @!P0 LD.E.64 R78, [R4.64] ;  /* 0x00000008044e8980 */ /* 0x000368000c101b00 */
[----:B------:R1:W5:Y:S02]  /*9300*/  @!P0 LD.E.64 R76, [R2.64] ;  /* 0x00000008024c8980 */ /* 0x000364000c101b00 */
.L_x_779:
[----:B-1-34-:R-:W-:Y:S05]  /*9310*/  BSYNC B0 ;  /* 0x0000000000007941 */ /* 0x01afea0003800000 */
.L_x_778:
[----:B-----5:R-:W-:Y:S01]  /*9320*/  IMAD.MOV.U32 R2, RZ, RZ, R78 ;  /* 0x000000ffff027224 */ /* 0x020fe200078e004e */
[----:B------:R-:W-:-:S04]  /*9330*/  DEPBAR.LE SB0, 0x1 ;  /* 0x000080400000791a */ /* 0x000fc80000000000 */
[----:B------:R-:W-:Y:S01]  /*9340*/  IMAD.MOV.U32 R0, RZ, RZ, R79 ;  /* 0x000000ffff007224 */ /* 0x000fe200078e004f */
[----:B------:R-:W-:Y:S04]  /*9350*/  BSSY B1, `(.L_x_780) ;  /* 0x00000e5000017945 */ /* 0x000fe80003800000 */
[----:B------:R-:W-:Y:S01]  /*9360*/  PRMT R111, R0, 0x5410, R2 ;  /* 0x00005410006f7816 */ /* 0x000fe20000000002 */
[----:B------:R-:W-:Y:S02]  /*9370*/  IMAD.MOV.U32 R2, RZ, RZ, R74 ;  /* 0x000000ffff027224 */ /* 0x000fe400078e004a */
[----:B------:R-:W-:-:S05]  /*9380*/  IMAD.MOV.U32 R0, RZ, RZ, R75 ;  /* 0x000000ffff007224 */ /* 0x000fca00078e004b */
[----:B------:R-:W-:Y:S01]  /*9390*/  PRMT R109, R0, 0x5410, R2 ;  /* 0x00005410006d7816 */ /* 0x000fe20000000002 */
[----:B------:R-:W-:Y:S01]  /*93a0*/  IMAD.MOV.U32 R2, RZ, RZ, R70 ;  /* 0x000000ffff027224 */ /* 0x000fe200078e0046 */
[----:B------:R-:W-:-:S04]  /*93b0*/  MOV R0, R71 ;  /* 0x0000004700007202 */ /* 0x000fc80000000f00 */
[----:B------:R-:W-:Y:S01]  /*93c0*/  PRMT R106, R0, 0x5410, R2 ;  /* 0x00005410006a7816 */ /* 0x000fe20000000002 */
[----:B------:R-:W-:Y:S02]  /*93d0*/  IMAD.MOV.U32 R2, RZ, RZ, R30 ;  /* 0x000000ffff027224 */ /* 0x000fe400078e001e */
[----:B------:R-:W-:-:S05]  /*93e0*/  IMAD.MOV.U32 R0, RZ, RZ, R31 ;  /* 0x000000ffff007224 */ /* 0x000fca00078e001f */
[----:B------:R-:W-:Y:S01]  /*93f0*/  PRMT R102, R0, 0x5410, R2 ;  /* 0x0000541000667816 */ /* 0x000fe20000000002 */
[----:B------:R-:W-:Y:S02]  /*9400*/  IMAD.MOV.U32 R2, RZ, RZ, R76 ;  /* 0x000000ffff027224 */ /* 0x000fe400078e004c */
[----:B------:R-:W-:-:S05]  /*9410*/  IMAD.MOV.U32 R0, RZ, RZ, R77 ;  /* 0x000000ffff007224 */ /* 0x000fca00078e004d */
[----:B------:R-:W-:Y:S01]  /*9420*/  PRMT R110, R0, 0x5410, R2 ;  /* 0x00005410006e7816 */ /* 0x000fe20000000002 */
[----:B------:R-:W-:Y:S01]  /*9430*/  IMAD.IADD R2, R60, 0x1, -R228 ;  /* 0x000000013c027824 */ /* 0x000fe200078e0ae4 */
[----:B------:R-:W-:-:S04]  /*9440*/  MOV R0, R72 ;  /* 0x0000004800007202 */ /* 0x000fc80000000f00 */
[----:B------:R-:W-:Y:S01]  /*9450*/  PRMT R108, R108, 0x5410, R0 ;  /* 0x000054106c6c7816 */ /* 0x000fe20000000000 */
[----:B------:R-:W-:Y:S01]  /*9460*/  IMAD.MOV.U32 R0, RZ, RZ, R73 ;  /* 0x000000ffff007224 */ /* 0x000fe200078e0049 */
[----:B------:R-:W-:-:S04]  /*9470*/  IMNMX R60, R2, 0x80, PT ;  /* 0x00000080023c7817 */ /* 0x000fc80003800200 */
[----:B------:R-:W-:Y:S01]  /*9480*/  PRMT R108, R0, 0x7610, R108 ;  /* 0x00007610006c7816 */ /* 0x000fe2000000006c */
[----:B------:R-:W-:Y:S01]  /*9490*/  IMAD.MOV.U32 R0, RZ, RZ, R36 ;  /* 0x000000ffff007224 */ /* 0x000fe200078e0024 */
[----:B------:R-:W-:Y:S01]  /*94a0*/  BAR.SYNC.DEFER_BLOCKING 0x0 ;  /* 0x0000000000007b1d */ /* 0x000fe20000010000 */
[----:B------:R-:W-:-:S03]  /*94b0*/  ISETP.GE.AND P0, PT, R212, R60, PT ;  /* 0x0000003cd400720c */ /* 0x000fc60003f06270 */
[----:B------:R-:W-:Y:S02]  /*94c0*/  PRMT R105, R105, 0x5410, R0 ;  /* 0x0000541069697816 */ /* 0x000fe40000000000 */
[----:B------:R-:W-:-:S04]  /*94d0*/  MOV R0, R37 ;  /* 0x0000002500007202 */ /* 0x000fc80000000f00 */
[----:B------:R-:W-:Y:S01]  /*94e0*/  PRMT R105, R0, 0x7610, R105 ;  /* 0x0000761000697816 */ /* 0x000fe20000000069 */
[----:B------:R-:W-:-:S05]  /*94f0*/  IMAD.MOV.U32 R0, RZ, RZ, R20 ;  /* 0x000000ffff007224 */ /* 0x000fca00078e0014 */
[----:B------:R-:W-:Y:S01]  /*9500*/  PRMT R101, R101, 0x5410, R0 ;  /* 0x0000541065657816 */ /* 0x000fe20000000000 */
[----:B------:R-:W-:-:S05]  /*9510*/  IMAD.MOV.U32 R0, RZ, RZ, R21 ;  /* 0x000000ffff007224 */ /* 0x000fca00078e0015 */
[----:B------:R-:W-:Y:S01]  /*9520*/  PRMT R101, R0, 0x7610, R101 ;  /* 0x0000761000657816 */ /* 0x000fe20000000065 */
[----:B------:R-:W-:Y:S05]  /*9530*/  @P0 BRA `(.L_x_781) ;  /* 0x00000c6000000947 */ /* 0x000fea0003800000 */
[----:B------:R-:W-:Y:S01]  /*9540*/  ISETP.GE.AND P0, PT, R156, c[0x0][0x27c], PT ;  /* 0x00009f009c007a0c */ /* 0x000fe20003f06270 */
[----:B------:R-:W-:-:S12]  /*9550*/  BSSY B0, `(.L_x_782) ;  /* 0x0000030000007945 */ /* 0x000fd80003800000 */
[----:B------:R-:W-:Y:S05]  /*9560*/  @P0 BRA `(.L_x_783) ;  /* 0x000002e000000947 */ /* 0x000fea0003800000 */
[----:B------:R-:W1:Y:S01]  /*9570*/  LDS.128 R4, [R195+0x10080] ;  /* 0x01008000c3047984 */ /* 0x000e620000000c00 */
[--C-:B------:R-:W-:Y:S02]  /*9580*/  SHF.R.U64 R3, R24, 0x10, R25.reuse ;  /* 0x0000001018037819 */ /* 0x100fe40000001219 */
[----:B------:R-:W-:Y:S02]  /*9590*/  SHF.R.U32.HI R11, RZ, 0x10, R25 ;  /* 0x00000010ff0b7819 */ /* 0x000fe40000011619 */
[--C-:B------:R-:W-:Y:S02]  /*95a0*/  SHF.R.U32.HI R2, RZ, 0x10, R23.reuse ;  /* 0x00000010ff027819 */ /* 0x100fe40000011617 */
[----:B------:R-:W-:Y:S02]  /*95b0*/  SHF.R.U64 R0, R22, 0x10, R23 ;  /* 0x0000001016007819 */ /* 0x000fe40000001217 */
[C---:B------:R-:W-:Y:S02]  /*95c0*/  PRMT R9, R61.reuse, 0x5432, R3 ;  /* 0x000054323d097816 */ /* 0x040fe40000000003 */
[----:B------:R-:W-:-:S02]  /*95d0*/  PRMT R3, R61, 0x5410, R11 ;  /* 0x000054103d037816 */ /* 0x000fc4000000000b */
[C---:B------:R-:W-:Y:S02]  /*95e0*/  PRMT R8, R80.reuse, 0x5410, R2 ;  /* 0x0000541050087816 */ /* 0x040fe40000000002 */
[----:B------:R-:W-:Y:S01]  /*95f0*/  PRMT R10, R80, 0x5432, R0 ;  /* 0x00005432500a7816 */ /* 0x000fe20000000000 */
[----:B------:R-:W-:Y:S01]  /*9600*/  IMAD.U32 R13, R3, 0x10000, RZ ;  /* 0x00010000030d7824 */ /* 0x000fe200078e00ff */
[----:B------:R-:W-:Y:S02]  /*9610*/  SHF.L.U32 R12, R8, 0x10, RZ ;  /* 0x00000010080c7819 */ /* 0x000fe400000006ff */
[C---:B-1----:R-:W-:Y:S01]  /*9620*/  LOP3.LUT R0, R6.reuse, 0xffff0000, RZ, 0xc0, !PT ;  /* 0xffff000006007812 */ /* 0x042fe200078ec0ff */
[----:B------:R-:W-:-:S04]  /*9630*/  IMAD.U32 R2, R6, 0x10000, RZ ;  /* 0x0001000006027824 */ /* 0x000fc800078e00ff */
[CC--:B------:R-:W-:Y:S02]  /*9640*/  FMUL.FTZ R6, R0.reuse, R13.reuse ;  /* 0x0000000d00067220 */ /* 0x0c0fe40000410000 */
[-C--:B------:R-:W-:Y:S02]  /*9650*/  FMUL.FTZ R0, R0, R12.reuse ;  /* 0x0000000c00007220 */ /* 0x080fe40000410000 */
[C---:B------:R-:W-:Y:S01]  /*9660*/  FFMA.FTZ R11, R2.reuse, R12, -R6 ;  /* 0x0000000c020b7223 */ /* 0x040fe20000010806 */
[----:B------:R-:W-:Y:S01]  /*9670*/  LOP3.LUT R12, R3, 0xffff0000, RZ, 0xc0, !PT ;  /* 0xffff0000030c7812 */ /* 0x000fe200078ec0ff */
[----:B------:R-:W-:Y:S01]  /*9680*/  FFMA.FTZ R6, R2, R13, R0 ;  /* 0x0000000d02067223 */ /* 0x000fe20000010000 */
[C---:B------:R-:W-:Y:S01]  /*9690*/  LOP3.LUT R0, R7.reuse, 0xffff0000, RZ, 0xc0, !PT ;  /* 0xffff000007007812 */ /* 0x040fe200078ec0ff */
[----:B------:R-:W-:Y:S01]  /*96a0*/  IMAD.U32 R2, R7, 0x10000, RZ ;  /* 0x0001000007027824 */ /* 0x000fe200078e00ff */
[----:B------:R-:W-:Y:S02]  /*96b0*/  LOP3.LUT R7, R8, 0xffff0000, RZ, 0xc0, !PT ;  /* 0xffff000008077812 */ /* 0x000fe400078ec0ff */
[----:B------:R-:W-:Y:S01]  /*96c0*/  F2FP.BF16.PACK_AB R6, R6, R11 ;  /* 0x0000000b0606723e */ /* 0x000fe200000010ff */
[----:B------:R-:W-:-:S02]  /*96d0*/  FMUL.FTZ R3, R0, R12 ;  /* 0x0000000c00037220 */ /* 0x000fc40000410000 */
[-C--:B------:R-:W-:Y:S02]  /*96e0*/  FMUL.FTZ R0, R0, R7.reuse ;  /* 0x0000000700007220 */ /* 0x080fe40000410000 */
[C---:B------:R-:W-:Y:S02]  /*96f0*/  FFMA.FTZ R3, R2.reuse, R7, -R3 ;  /* 0x0000000702037223 */ /* 0x040fe40000010803 */
[----:B------:R-:W-:Y:S01]  /*9700*/  FFMA.FTZ R2, R2, R12, R0 ;  /* 0x0000000c02027223 */ /* 0x000fe20000010000 */
[----:B------:R-:W-:Y:S01]  /*9710*/  LOP3.LUT R0, R4, 0xffff0000, RZ, 0xc0, !PT ;  /* 0xffff000004007812 */ /* 0x000fe200078ec0ff */
[C---:B------:R-:W-:Y:S01]  /*9720*/  IMAD.U32 R11, R9.reuse, 0x10000, RZ ;  /* 0x00010000090b7824 */ /* 0x040fe200078e00ff */
[----:B------:R-:W-:Y:S02]  /*9730*/  LOP3.LUT R9, R9, 0xffff0000, RZ, 0xc0, !PT ;  /* 0xffff000009097812 */ /* 0x000fe400078ec0ff */
[----:B------:R-:W-:Y:S01]  /*9740*/  F2FP.BF16.PACK_AB R7, R2, R3 ;  /* 0x000000030207723e */ /* 0x000fe200000010ff */
[----:B------:R-:W-:Y:S01]  /*9750*/  FMUL.FTZ R3, R0, R11 ;  /* 0x0000000b00037220 */ /* 0x000fe20000410000 */
[----:B------:R-:W-:Y:S01]  /*9760*/  SHF.L.U32 R2, R4, 0x10, RZ ;  /* 0x0000001004027819 */ /* 0x000fe200000006ff */
[C---:B------:R-:W-:Y:S01]  /*9770*/  IMAD.U32 R4, R10.reuse, 0x10000, RZ ;  /* 0x000100000a047824 */ /* 0x040fe200078e00ff */
[----:B------:R-:W-:-:S03]  /*9780*/  LOP3.LUT R10, R10, 0xffff0000, RZ, 0xc0, !PT ;  /* 0xffff00000a0a7812 */ /* 0x000fc600078ec0ff */
[-C--:B------:R-:W-:Y:S02]  /*9790*/  FMUL.FTZ R0, R0, R4.reuse ;  /* 0x0000000400007220 */ /* 0x080fe40000410000 */
[C---:B------:R-:W-:Y:S02]  /*97a0*/  FFMA.FTZ R8, R2.reuse, R4, -R3 ;  /* 0x0000000402087223 */ /* 0x040fe40000010803 */
[----:B------:R-:W-:Y:S01]  /*97b0*/  FFMA.FTZ R4, R2, R11, R0 ;  /* 0x0000000b02047223 */ /* 0x000fe20000010000 */
[C---:B------:R-:W-:Y:S02]  /*97c0*/  LOP3.LUT R2, R5.reuse, 0xffff0000, RZ, 0xc0, !PT ;  /* 0xffff000005027812 */ /* 0x040fe400078ec0ff */
[----:B------:R-:W-:Y:S02]  /*97d0*/  SHF.L.U32 R0, R5, 0x10, RZ ;  /* 0x0000001005007819 */ /* 0x000fe400000006ff */
[----:B------:R-:W-:Y:S01]  /*97e0*/  F2FP.BF16.PACK_AB R4, R4, R8 ;  /* 0x000000080404723e */ /* 0x000fe200000010ff */
[----:B------:R-:W-:-:S02]  /*97f0*/  FMUL.FTZ R3, R2, R9 ;  /* 0x0000000902037220 */ /* 0x000fc40000410000 */
[-C--:B------:R-:W-:Y:S02]  /*9800*/  FMUL.FTZ R2, R2, R10.reuse ;  /* 0x0000000a02027220 */ /* 0x080fe40000410000 */
[C---:B------:R-:W-:Y:S02]  /*9810*/  FFMA.FTZ R3, R0.reuse, R10, -R3 ;  /* 0x0000000a00037223 */ /* 0x040fe40000010803 */
[----:B------:R-:W-:-:S05]  /*9820*/  FFMA.FTZ R0, R0, R9, R2 ;  /* 0x0000000900007223 */ /* 0x000fca0000010002 */
[----:B------:R-:W-:-:S05]  /*9830*/  F2FP.BF16.PACK_AB R5, R0, R3 ;  /* 0x000000030005723e */ /* 0x000fca00000010ff */
[----:B------:R1:W-:Y:S02]  /*9840*/  STS.128 [R195+0x10080], R4 ;  /* 0x01008004c3007388 */ /* 0x0003e40000000c00 */
.L_x_783:
[----:B------:R-:W-:Y:S05]  /*9850*/  BSYNC B0 ;  /* 0x0000000000007941 */ /* 0x000fea0003800000 */
.L_x_782:
[----:B------:R-:W-:Y:S01]  /*9860*/  ISETP.GE.AND P0, PT, R159, c[0x0][0x27c], PT ;  /* 0x00009f009f007a0c */ /* 0x000fe20003f06270 */
[----:B------:R-:W-:-:S12]  /*9870*/  BSSY B0, `(.L_x_784) ;  /* 0x0000030000007945 */ /* 0x000fd80003800000 */
[----:B------:R-:W-:Y:S05]  /*9880*/  @P0 BRA `(.L_x_785) ;  /* 0x000002e000000947 */ /* 0x000fea0003800000 */
[----:B-1----:R-:W1:Y:S01]  /*9890*/  LDS.128 R4, [R195+0x14080] ;  /* 0x01408000c3047984 */ /* 0x002e620000000c00 */
        /* <DEDUP_REMOVED lines=45> */
.L_x_785:
[----:B------:R-:W-:Y:S05]  /*9b70*/  BSYNC B0 ;  /* 0x0000000000007941 */ /* 0x000fea0003800000 */
.L_x_784:
        /* <DEDUP_REMOVED lines=49> */
.L_x_787:
[----:B------:R-:W-:Y:S05]  /*9e90*/  BSYNC B0 ;  /* 0x0000000000007941 */ /* 0x000fea0003800000 */
.L_x_786:
[----:B------:R-:W-:-:S13]  /*9ea0*/  ISETP.GE.AND P0, PT, R158, c[0x0][0x27c], PT ;  /* 0x00009f009e007a0c */ /* 0x000fda0003f06270 */
[----:B------:R-:W-:Y:S05]  /*9eb0*/  @P0 BRA `(.L_x_781) ;  /* 0x000002e000000947 */ /* 0x000fea0003800000 */
[----:B-1----:R-:W1:Y:S01]  /*9ec0*/  LDS.128 R4, [R195+0x1c080] ;  /* 0x01c08000c3047984 */ /* 0x002e620000000c00 */
[----:B------:R-:W-:Y:S02]  /*9ed0*/  SHF.R.U64 R0, R38, 0x10, R39 ;  /* 0x0000001026007819 */ /* 0x000fe40000001227 */
[--C-:B------:R-:W-:Y:S02]  /*9ee0*/  SHF.R.U32.HI R10, RZ, 0x10, R41.reuse ;  /* 0x00000010ff0a7819 */ /* 0x100fe40000011629 */
[----:B------:R-:W-:Y:S02]  /*9ef0*/  SHF.R.U64 R3, R40, 0x10, R41 ;  /* 0x0000001028037819 */ /* 0x000fe40000001229 */
[----:B------:R-:W-:Y:S02]  /*9f00*/  PRMT R9, R87, 0x5432, R0 ;  /* 0x0000543257097816 */ /* 0x000fe40000000000 */
[----:B------:R-:W-:Y:S02]  /*9f10*/  SHF.R.U32.HI R2, RZ, 0x10, R39 ;  /* 0x00000010ff027819 */ /* 0x000fe40000011627 */
[----:B------:R-:W-:-:S02]  /*9f20*/  PRMT R0, R85, 0x5432, R10 ;  /* 0x0000543255007816 */ /* 0x000fc4000000000a */
[----:B------:R-:W-:Y:S02]  /*9f30*/  PRMT R8, R86, 0x5410, R3 ;  /* 0x0000541056087816 */ /* 0x000fe40000000003 */
[----:B------:R-:W-:Y:S01]  /*9f40*/  PRMT R2, R87, 0x5410, R2 ;  /* 0x0000541057027816 */ /* 0x000fe20000000002 */
[----:B------:R-:W-:-:S04]  /*9f50*/  IMAD.U32 R13, R0, 0x10000, RZ ;  /* 0x00010000000d7824 */ /* 0x000fc800078e00ff */
[----:B------:R-:W-:Y:S01]  /*9f60*/  IMAD.U32 R11, R2, 0x10000, RZ ;  /* 0x00010000020b7824 */ /* 0x000fe200078e00ff */
[C---:B-1----:R-:W-:Y:S02]  /*9f70*/  LOP3.LUT R3, R6.reuse, 0xffff0000, RZ, 0xc0, !PT ;  /* 0xffff000006037812 */ /* 0x042fe400078ec0ff */
[----:B------:R-:W-:-:S03]  /*9f80*/  SHF.L.U32 R6, R6, 0x10, RZ ;  /* 0x0000001006067819 */ /* 0x000fc600000006ff */
[C---:B------:R-:W-:Y:S02]  /*9f90*/  FMUL.FTZ R10, R3.reuse, R13 ;  /* 0x0000000d030a7220 */ /* 0x040fe40000410000 */
[-C--:B------:R-:W-:Y:S02]  /*9fa0*/  FMUL.FTZ R3, R3, R11.reuse ;  /* 0x0000000b03037220 */ /* 0x080fe40000410000 */
[----:B------:R-:W-:Y:S01]  /*9fb0*/  FFMA.FTZ R12, R6, R11, -R10 ;  /* 0x0000000b060c7223 */ /* 0x000fe2000001080a */
[----:B------:R-:W-:Y:S01]  /*9fc0*/  LOP3.LUT R11, R2, 0xffff0000, RZ, 0xc0, !PT ;  /* 0xffff0000020b7812 */ /* 0x000fe200078ec0ff */
[----:B------:R-:W-:Y:S01]  /*9fd0*/  FFMA.FTZ R6, R6, R13, R3 ;  /* 0x0000000d06067223 */ /* 0x000fe20000010003 */
[----:B------:R-:W-:Y:S01]  /*9fe0*/  LOP3.LUT R10, R0, 0xffff0000, RZ, 0xc0, !PT ;  /* 0xffff0000000a7812 */ /* 0x000fe200078ec0ff */
[C---:B------:R-:W-:Y:S01]  /*9ff0*/  IMAD.U32 R0, R7.reuse, 0x10000, RZ ;  /* 0x0001000007007824 */ /* 0x040fe200078e00ff */
[----:B------:R-:W-:Y:S01]  /*a000*/  LOP3.LUT R2, R7, 0xffff0000, RZ, 0xc0, !PT ;  /* 0xffff000007027812 */ /* 0x000fe200078ec0ff */
[C---:B------:R-:W-:Y:S01]  /*a010*/  IMAD.U32 R13, R8.reuse, 0x10000, RZ ;  /* 0x00010000080d7824 */ /* 0x040fe200078e00ff */
[----:B------:R-:W-:-:S02]  /*a020*/  LOP3.LUT R8, R8, 0xffff0000, RZ, 0xc0, !PT ;  /* 0xffff000008087812 */ /* 0x000fc400078ec0ff */
[----:B------:R-:W-:Y:S01]  /*a030*/  F2FP.BF16.PACK_AB R6, R6, R12 ;  /* 0x0000000c0606723e */ /* 0x000fe200000010ff */
[CC--:B------:R-:W-:Y:S02]  /*a040*/  FMUL.FTZ R3, R2.reuse, R10.reuse ;  /* 0x0000000a02037220 */ /* 0x0c0fe40000410000 */
[-C--:B------:R-:W-:Y:S02]  /*a050*/  FMUL.FTZ R2, R2, R11.reuse ;  /* 0x0000000b02027220 */ /* 0x080fe40000410000 */
[C---:B------:R-:W-:Y:S02]  /*a060*/  FFMA.FTZ R11, R0.reuse, R11, -R3 ;  /* 0x0000000b000b7223 */ /* 0x040fe40000010803 */
[----:B------:R-:W-:Y:S01]  /*a070*/  FFMA.FTZ R7, R0, R10, R2 ;  /* 0x0000000a00077223 */ /* 0x000fe20000010002 */
[C---:B------:R-:W-:Y:S01]  /*a080*/  LOP3.LUT R0, R4.reuse, 0xffff0000, RZ, 0xc0, !PT ;  /* 0xffff000004007812 */ /* 0x040fe200078ec0ff */
[----:B------:R-:W-:Y:S01]  /*a090*/  IMAD.U32 R2, R4, 0x10000, RZ ;  /* 0x0001000004027824 */ /* 0x000fe200078e00ff */
[----:B------:R-:W-:-:S02]  /*a0a0*/  SHF.L.U32 R10, R9, 0x10, RZ ;  /* 0x00000010090a7819 */ /* 0x000fc400000006ff */
[----:B------:R-:W-:Y:S01]  /*a0b0*/  LOP3.LUT R9, R9, 0xffff0000, RZ, 0xc0, !PT ;  /* 0xffff000009097812 */ /* 0x000fe200078ec0ff */
[C---:B------:R-:W-:Y:S01]  /*a0c0*/  FMUL.FTZ R3, R0.reuse, R13 ;  /* 0x0000000d00037220 */ /* 0x040fe20000410000 */
[----:B------:R-:W-:Y:S01]  /*a0d0*/  F2FP.BF16.PACK_AB R7, R7, R11 ;  /* 0x0000000b0707723e */ /* 0x000fe200000010ff */
[-C--:B------:R-:W-:Y:S02]  /*a0e0*/  FMUL.FTZ R0, R0, R10.reuse ;  /* 0x0000000a00007220 */ /* 0x080fe40000410000 */
[C---:B------:R-:W-:Y:S02]  /*a0f0*/  FFMA.FTZ R10, R2.reuse, R10, -R3 ;  /* 0x0000000a020a7223 */ /* 0x040fe40000010803 */
[----:B------:R-:W-:Y:S01]  /*a100*/  FFMA.FTZ R4, R2, R13, R0 ;  /* 0x0000000d02047223 */ /* 0x000fe20000010000 */
[C---:B------:R-:W-:Y:S02]  /*a110*/  LOP3.LUT R2, R5.reuse, 0xffff0000, RZ, 0xc0, !PT ;  /* 0xffff000005027812 */ /* 0x040fe400078ec0ff */
[----:B------:R-:W-:-:S02]  /*a120*/  SHF.L.U32 R0, R5, 0x10, RZ ;  /* 0x0000001005007819 */ /* 0x000fc400000006ff */
[----:B------:R-:W-:Y:S01]  /*a130*/  F2FP.BF16.PACK_AB R4, R4, R10 ;  /* 0x0000000a0404723e */ /* 0x000fe200000010ff */
[CC--:B------:R-:W-:Y:S02]  /*a140*/  FMUL.FTZ R3, R2.reuse, R8.reuse ;  /* 0x0000000802037220 */ /* 0x0c0fe40000410000 */
[-C--:B------:R-:W-:Y:S02]  /*a150*/  FMUL.FTZ R2, R2, R9.reuse ;  /* 0x0000000902027220 */ /* 0x080fe40000410000 */
[C---:B------:R-:W-:Y:S02]  /*a160*/  FFMA.FTZ R3, R0.reuse, R9, -R3 ;  /* 0x0000000900037223 */ /* 0x040fe40000010803 */
[----:B------:R-:W-:-:S05]  /*a170*/  FFMA.FTZ R2, R0, R8, R2 ;  /* 0x0000000800027223 */ /* 0x000fca0000010002 */
[----:B------:R-:W-:-:S05]  /*a180*/  F2FP.BF16.PACK_AB R5, R2, R3 ;  /* 0x000000030205723e */ /* 0x000fca00000010ff */
[----:B------:R1:W-:Y:S02]  /*a190*/  STS.128 [R195+0x1c080], R4 ;  /* 0x01c08004c3007388 */ /* 0x0003e40000000c00 */
.L_x_781:
[----:B------:R-:W-:Y:S05]  /*a1a0*/  BSYNC B1 ;  /* 0x0000000000017941 */ /* 0x000fea0003800000 */
.L_x_780:
        /* <DEDUP_REMOVED lines=8> */
[----:B------:R-:W-:Y:S02]  /*a230*/  SHF.R.U32.HI R0, RZ, 0x10, R45 ;  /* 0x00000010ff007819 */ /* 0x000fe4000001162d */
[----:B------:R-:W-:Y:S02]  /*a240*/  SHF.R.U32.HI R2, RZ, 0x10, R43 ;  /* 0x00000010ff027819 */ /* 0x000fe4000001162b */
[----:B------:R-:W-:Y:S02]  /*a250*/  PRMT R0, R85, 0x5410, R0 ;  /* 0x0000541055007816 */ /* 0x000fe40000000000 */
[----:B------:R-:W-:Y:S02]  /*a260*/  PRMT R2, R86, 0x5432, R2 ;  /* 0x0000543256027816 */ /* 0x000fe40000000002 */
[C---:B------:R-:W-:Y:S01]  /*a270*/  LOP3.LUT R11, R0.reuse, 0xffff0000, RZ, 0xc0, !PT ;  /* 0xffff0000000b7812 */ /* 0x040fe200078ec0ff */
[----:B------:R-:W-:-:S02]  /*a280*/  IMAD.U32 R10, R0, 0x10000, RZ ;  /* 0x00010000000a7824 */ /* 0x000fc400078e00ff */
[----:B------:R-:W-:Y:S01]  /*a290*/  IMAD.U32 R9, R2, 0x10000, RZ ;  /* 0x0001000002097824 */ /* 0x000fe200078e00ff */
[C---:B-1----:R-:W-:Y:S01]  /*a2a0*/  LOP3.LUT R3, R6.reuse, 0xffff0000, RZ, 0xc0, !PT ;  /* 0xffff000006037812 */ /* 0x042fe200078ec0ff */
[----:B------:R-:W-:Y:S01]  /*a2b0*/  IMAD.U32 R0, R7, 0x10000, RZ ;  /* 0x0001000007007824 */ /* 0x000fe200078e00ff */
[----:B------:R-:W-:-:S03]  /*a2c0*/  SHF.L.U32 R6, R6, 0x10, RZ ;  /* 0x0000001006067819 */ /* 0x000fc600000006ff */
[CC--:B------:R-:W-:Y:S02]  /*a2d0*/  FMUL.FTZ R8, R3.reuse, R10.reuse ;  /* 0x0000000a03087220 */ /* 0x0c0fe40000410000 */
[-C--:B------:R-:W-:Y:S02]  /*a2e0*/  FMUL.FTZ R3, R3, R9.reuse ;  /* 0x0000000903037220 */ /* 0x080fe40000410000 */
[----:B------:R-:W-:Y:S01]  /*a2f0*/  FFMA.FTZ R12, R6, R9, -R8 ;  /* 0x00000009060c7223 */ /* 0x000fe20000010808 */
[----:B------:R-:W-:Y:S01]  /*a300*/  LOP3.LUT R9, R2, 0xffff0000, RZ, 0xc0, !PT ;  /* 0xffff000002097812 */ /* 0x000fe200078ec0ff */
[----:B------:R-:W-:Y:S01]  /*a310*/  FFMA.FTZ R10, R6, R10, R3 ;  /* 0x0000000a060a7223 */ /* 0x000fe20000010003 */
[----:B------:R-:W-:Y:S02]  /*a320*/  LOP3.LUT R2, R7, 0xffff0000, RZ, 0xc0, !PT ;  /* 0xffff000007027812 */ /* 0x000fe400078ec0ff */
[----:B------:R-:W-:Y:S02]  /*a330*/  SHF.R.U64 R8, R44, 0x10, R45 ;  /* 0x000000102c087819 */ /* 0x000fe4000000122d */
[----:B------:R-:W-:Y:S01]  /*a340*/  SHF.R.U64 R6, R42, 0x10, R43 ;  /* 0x000000102a067819 */ /* 0x000fe2000000122b */
[----:B------:R-:W-:-:S02]  /*a350*/  FMUL.FTZ R3, R2, R11 ;  /* 0x0000000b02037220 */ /* 0x000fc40000410000 */
[-C--:B------:R-:W-:Y:S02]  /*a360*/  FMUL.FTZ R2, R2, R9.reuse ;  /* 0x0000000902027220 */ /* 0x080fe40000410000 */
[----:B------:R-:W-:Y:S01]  /*a370*/  FFMA.FTZ R9, R0, R9, -R3 ;  /* 0x0000000900097223 */ /* 0x000fe20000010803 */
[----:B------:R-:W-:Y:S01]  /*a380*/  LOP3.LUT R3, R4, 0xffff0000, RZ, 0xc0, !PT ;  /* 0xffff000004037812 */ /* 0x000fe200078ec0ff */
[----:B------:R-:W-:Y:S01]  /*a390*/  FFMA.FTZ R7, R0, R11, R2 ;  /* 0x0000000b00077223 */ /* 0x000fe20000010002 */
[----:B------:R-:W-:Y:S01]  /*a3a0*/  PRMT R0, R88, 0x5410, R8 ;  /* 0x0000541058007816 */ /* 0x000fe20000000008 */
[----:B------:R-:W-:Y:S01]  /*a3b0*/  IMAD.U32 R4, R4, 0x10000, RZ ;  /* 0x0001000004047824 */ /* 0x000fe200078e00ff */
[----:B------:R-:W-:Y:S02]  /*a3c0*/  PRMT R2, R88, 0x5432, R6 ;  /* 0x0000543258027816 */ /* 0x000fe40000000006 */
[----:B------:R-:W-:Y:S01]  /*a3d0*/  F2FP.BF16.PACK_AB R7, R7, R9 ;  /* 0x000000090707723e */ /* 0x000fe200000010ff */
        /* <DEDUP_REMOVED lines=8> */
[C---:B------:R-:W-:Y:S02]  /*a460*/  LOP3.LUT R2, R5.reuse, 0xffff0000, RZ, 0xc0, !PT ;  /* 0xffff000005027812 */ /* 0x040fe400078ec0ff */
[----:B------:R-:W-:-:S02]  /*a470*/  SHF.L.U32 R0, R5, 0x10, RZ ;  /* 0x0000001005007819 */ /* 0x000fc400000006ff */
[----:B------:R-:W-:Y:S01]  /*a480*/  F2FP.BF16.PACK_AB R4, R4, R8 ;  /* 0x000000080404723e */ /* 0x000fe200000010ff */
[CC--:B------:R-:W-:Y:S02]  /*a490*/  FMUL.FTZ R3, R2.reuse, R6.reuse ;  /* 0x0000000602037220 */ /* 0x0c0fe40000410000 */
[-C--:B------:R-:W-:Y:S02]  /*a4a0*/  FMUL.FTZ R2, R2, R11.reuse ;  /* 0x0000000b02027220 */ /* 0x080fe40000410000 */
[C---:B------:R-:W-:Y:S02]  /*a4b0*/  FFMA.FTZ R3, R0.reuse, R11, -R3 ;  /* 0x0000000b00037223 */ /* 0x040fe40000010803 */
[----:B------:R-:W-:Y:S01]  /*a4c0*/  FFMA.FTZ R2, R0, R6, R2 ;  /* 0x0000000600027223 */ /* 0x000fe20000010002 */
[----:B------:R-:W-:-:S04]  /*a4d0*/  F2FP.BF16.PACK_AB R6, R10, R12 ;  /* 0x0000000c0a06723e */ /* 0x000fc800000010ff */
[----:B------:R-:W-:-:S05]  /*a4e0*/  F2FP.BF16.PACK_AB R5, R2, R3 ;  /* 0x000000030205723e */ /* 0x000fca00000010ff */
[----:B------:R1:W-:Y:S02]  /*a4f0*/  STS.128 [R195+0x11080], R4 ;  /* 0x01108004c3007388 */ /* 0x0003e40000000c00 */
.L_x_791:
[----:B------:R-:W-:Y:S05]  /*a500*/  BSYNC B0 ;  /* 0x0000000000007941 */ /* 0x000fea0003800000 */
.L_x_790:
[----:B------:R-:W-:Y:S01]  /*a510*/  ISETP.GE.AND P0, PT, R159, c[0x0][0x27c], PT ;  /* 0x00009f009f007a0c */ /* 0x000fe20003f06270 */
[----:B------:R-:W-:-:S12]  /*a520*/  BSSY B0, `(.L_x_792) ;  /* 0x0000030000007945 */ /* 0x000fd80003800000 */
[----:B------:R-:W-:Y:S05]  /*a530*/  @P0 BRA `(.L_x_793) ;  /* 0x000002e000000947 */ /* 0x000fea0003800000 */
[----:B-1----:R-:W1:Y:S01]  /*a540*/  LDS.128 R4, [R195+0x15080] ;  /* 0x01508000c3047984 */ /* 0x002e620000000c00 */
[----:B------:R-:W-:Y:S02]  /*a550*/  SHF.R.U32.HI R0, RZ, 0x10, R19 ;  /* 0x00000010ff007819 */ /* 0x000fe40000011613 */
[----:B------:R-:W-:Y:S02]  /*a560*/  SHF.R.U32.HI R2, RZ, 0x10, R17 ;  /* 0x00000010ff027819 */ /* 0x000fe40000011611 */
[C---:B------:R-:W-:Y:S02]  /*a570*/  PRMT R0, R89.reuse, 0x5410, R0 ;  /* 0x0000541059007816 */ /* 0x040fe40000000000 */
        /* <DEDUP_REMOVED lines=42> */
.L_x_793:
[----:B------:R-:W-:Y:S05]  /*a820*/  BSYNC B0 ;  /* 0x0000000000007941 */ /* 0x000fea0003800000 */
.L_x_792:
[----:B------:R-:W-:Y:S01]  /*a830*/  ISETP.GE.AND P0, PT, R139, c[0x0][0x27c], PT ;  /* 0x00009f008b007a0c */ /* 0x000fe20003f06270 */
[----:B------:R-:W-:-:S12]  /*a840*/  BSSY B0, `(.L_x_794) ;  /* 0x0000030000007945 */ /* 0x000fd80003800000 */
[----:B------:R-:W-:Y:S05]  /*a850*/  @P0 BRA `(.L_x_795) ;  /* 0x000002e000000947 */ /* 0x000fea0003800000 */
[----:B-1----:R-:W1:Y:S01]  /*a860*/  LDS.128 R4, [R195+0x19080] ;  /* 0x01908000c3047984 */ /* 0x002e620000000c00 */
[----:B------:R-:W-:Y:S02]  /*a870*/  SHF.R.U32.HI R8, RZ, 0x10, R47 ;  /* 0x00000010ff087819 */ /* 0x000fe4000001162f */
[--C-:B------:R-:W-:Y:S02]  /*a880*/  SHF.R.U32.HI R2, RZ, 0x10, R15.reuse ;  /* 0x00000010ff027819 */ /* 0x100fe4000001160f */
[----:B------:R-:W-:Y:S02]  /*a890*/  PRMT R8, R91, 0x5410, R8 ;  /* 0x000054105b087816 */ /* 0x000fe40000000008 */
[----:B------:R-:W-:Y:S02]  /*a8a0*/  PRMT R10, R92, 0x5410, R2 ;  /* 0x000054105c0a7816 */ /* 0x000fe40000000002 */
[----:B------:R-:W-:Y:S01]  /*a8b0*/  SHF.R.U64 R0, R14, 0x10, R15 ;  /* 0x000000100e007819 */ /* 0x000fe2000000120f */
[----:B------:R-:W-:Y:S01]  /*a8c0*/  IMAD.U32 R16, R8, 0x10000, RZ ;  /* 0x0001000008107824 */ /* 0x000fe200078e00ff */
[----:B------:R-:W-:-:S02]  /*a8d0*/  SHF.R.U64 R3, R46, 0x10, R47 ;  /* 0x000000102e037819 */ /* 0x000fc4000000122f */
[----:B------:R-:W-:Y:S02]  /*a8e0*/  SHF.L.U32 R15, R10, 0x10, RZ ;  /* 0x000000100a0f7819 */ /* 0x000fe400000006ff */
[----:B------:R-:W-:Y:S02]  /*a8f0*/  PRMT R11, R92, 0x5432, R0 ;  /* 0x000054325c0b7816 */ /* 0x000fe40000000000 */
[----:B------:R-:W-:Y:S02]  /*a900*/  PRMT R9, R91, 0x5432, R3 ;  /* 0x000054325b097816 */ /* 0x000fe40000000003 */
[----:B------:R-:W-:Y:S02]  /*a910*/  LOP3.LUT R17, R8, 0xffff0000, RZ, 0xc0, !PT ;  /* 0xffff000008117812 */ /* 0x000fe400078ec0ff */
[----:B------:R-:W-:Y:S02]  /*a920*/  LOP3.LUT R8, R10, 0xffff0000, RZ, 0xc0, !PT ;  /* 0xffff00000a087812 */ /* 0x000fe400078ec0ff */
[C---:B-1----:R-:W-:Y:S01]  /*a930*/  LOP3.LUT R13, R6.reuse, 0xffff0000, RZ, 0xc0, !PT ;  /* 0xffff0000060d7812 */ /* 0x042fe200078ec0ff */
[C---:B------:R-:W-:Y:S01]  /*a940*/  IMAD.U32 R12, R7.reuse, 0x10000, RZ ;  /* 0x00010000070c7824 */ /* 0x040fe200078e00ff */
[----:B------:R-:W-:Y:S01]  /*a950*/  LOP3.LUT R2, R7, 0xffff0000, RZ, 0xc0, !PT ;  /* 0xffff000007027812 */ /* 0x000fe200078ec0ff */
[----:B------:R-:W-:Y:S01]  /*a960*/  IMAD.U32 R14, R6, 0x10000, RZ ;  /* 0x00010000060e7824 */ /* 0x000fe200078e00ff */
[C---:B------:R-:W-:Y:S01]  /*a970*/  LOP3.LUT R0, R5.reuse, 0xffff0000, RZ, 0xc0, !PT ;  /* 0xffff000005007812 */ /* 0x040fe200078ec0ff */
[----:B------:R-:W-:Y:S01]  /*a980*/  IMAD.U32 R3, R5, 0x10000, RZ ;  /* 0x0001000005037824 */ /* 0x000fe200078e00ff */
[C---:B------:R-:W-:Y:S01]  /*a990*/  SHF.L.U32 R6, R4.reuse, 0x10, RZ ;  /* 0x0000001004067819 */ /* 0x040fe200000006ff */
[C---:B------:R-:W-:Y:S01]  /*a9a0*/  FMUL.FTZ R7, R13.reuse, R16 ;  /* 0x000000100d077220 */ /* 0x040fe20000410000 */
[----:B------:R-:W-:Y:S01]  /*a9b0*/  LOP3.LUT R4, R4, 0xffff0000, RZ, 0xc0, !PT ;  /* 0xffff000004047812 */ /* 0x000fe200078ec0ff */
[----:B------:R-:W-:-:S02]  /*a9c0*/  FMUL.FTZ R5, R13, R15 ;  /* 0x0000000f0d057220 */ /* 0x000fc40000410000 */
[----:B------:R-:W-:Y:S02]  /*a9d0*/  FFMA.FTZ R13, R14, R15, -R7 ;  /* 0x0000000f0e0d7223 */ /* 0x000fe40000010807 */
[----:B------:R-:W-:Y:S02]  /*a9e0*/  FMUL.FTZ R7, R2, R17 ;  /* 0x0000001102077220 */ /* 0x000fe40000410000 */
[----:B------:R-:W-:Y:S01]  /*a9f0*/  FFMA.FTZ R10, R14, R16, R5 ;  /* 0x000000100e0a7223 */ /* 0x000fe20000010005 */
[----:B------:R-:W-:Y:S01]  /*aa00*/  SHF.L.U32 R14, R11, 0x10, RZ ;  /* 0x000000100b0e7819 */ /* 0x000fe200000006ff */
[C---:B------:R-:W-:Y:S01]  /*aa10*/  IMAD.U32 R15, R9.reuse, 0x10000, RZ ;  /* 0x00010000090f7824 */ /* 0x040fe200078e00ff */
[----:B------:R-:W-:Y:S01]  /*aa20*/  LOP3.LUT R9, R9, 0xffff0000, RZ, 0xc0, !PT ;  /* 0xffff000009097812 */ /* 0x000fe200078ec0ff */
[-C--:B------:R-:W-:Y:S01]  /*aa30*/  FMUL.FTZ R2, R2, R8.reuse ;  /* 0x0000000802027220 */ /* 0x080fe20000410000 */
[----:B------:R-:W-:Y:S01]  /*aa40*/  LOP3.LUT R11, R11, 0xffff0000, RZ, 0xc0, !PT ;  /* 0xffff00000b0b7812 */ /* 0x000fe200078ec0ff */
[----:B------:R-:W-:-:S02]  /*aa50*/  FFMA.FTZ R8, R12, R8, -R7 ;  /* 0x000000080c087223 */ /* 0x000fc40000010807 */
[----:B------:R-:W-:Y:S02]  /*aa60*/  FFMA.FTZ R7, R12, R17, R2 ;  /* 0x000000110c077223 */ /* 0x000fe40000010002 */
[C---:B------:R-:W-:Y:S02]  /*aa70*/  FMUL.FTZ R5, R4.reuse, R15 ;  /* 0x0000000f04057220 */ /* 0x040fe40000410000 */
[----:B------:R-:W-:Y:S01]  /*aa80*/  FMUL.FTZ R4, R4, R14 ;  /* 0x0000000e04047220 */ /* 0x000fe20000410000 */
[----:B------:R-:W-:Y:S01]  /*aa90*/  F2FP.BF16.PACK_AB R7, R7, R8 ;  /* 0x000000080707723e */ /* 0x000fe200000010ff */
[C---:B------:R-:W-:Y:S02]  /*aaa0*/  FMUL.FTZ R2, R0.reuse, R9 ;  /* 0x0000000900027220 */ /* 0x040fe40000410000 */
[----:B------:R-:W-:Y:S02]  /*aab0*/  FMUL.FTZ R0, R0, R11 ;  /* 0x0000000b00007220 */ /* 0x000fe40000410000 */
[----:B------:R-:W-:-:S02]  /*aac0*/  FFMA.FTZ R5, R6, R14, -R5 ;  /* 0x0000000e06057223 */ /* 0x000fc40000010805 */
[----:B------:R-:W-:Y:S01]  /*aad0*/  FFMA.FTZ R4, R6, R15, R4 ;  /* 0x0000000f06047223 */ /* 0x000fe20000010004 */
[----:B------:R-:W-:Y:S01]  /*aae0*/  F2FP.BF16.PACK_AB R6, R10, R13 ;  /* 0x0000000d0a06723e */ /* 0x000fe200000010ff */
[C---:B------:R-:W-:Y:S02]  /*aaf0*/  FFMA.FTZ R2, R3.reuse, R11, -R2 ;  /* 0x0000000b03027223 */ /* 0x040fe40000010802 */
[----:B------:R-:W-:Y:S01]  /*ab00*/  FFMA.FTZ R0, R3, R9, R0 ;  /* 0x0000000903007223 */ /* 0x000fe20000010000 */
[----:B------:R-:W-:-:S04]  /*ab10*/  F2FP.BF16.PACK_AB R4, R4, R5 ;  /* 0x000000050404723e */ /* 0x000fc800000010ff */
[----:B------:R-:W-:-:S05]  /*ab20*/  F2FP.BF16.PACK_AB R5, R0, R2 ;  /* 0x000000020005723e */ /* 0x000fca00000010ff */
[----:B------:R1:W-:Y:S02]  /*ab30*/  STS.128 [R195+0x19080], R4 ;  /* 0x01908004c3007388 */ /* 0x0003e40000000c00 */
.L_x_795:
[----:B------:R-:W-:Y:S05]  /*ab40*/  BSYNC B0 ;  /* 0x0000000000007941 */ /* 0x000fea0003800000 */
.L_x_794:
[----:B------:R-:W-:-:S13]  /*ab50*/  ISETP.GE.AND P0, PT, R158, c[0x0][0x27c], PT ;  /* 0x00009f009e007a0c */ /* 0x000fda0003f06270 */
[----:B------:R-:W-:Y:S05]  /*ab60*/  @P0 BRA `(.L_x_789) ;  /* 0x000002e000000947 */ /* 0x000fea0003800000 */
[----:B-1----:R-:W1:Y:S01]  /*ab70*/  LDS.128 R4, [R195+0x1d080] ;  /* 0x01d08000c3047984 */ /* 0x002e620000000c00 */
[--C-:B------:R-:W-:Y:S02]  /*ab80*/  SHF.R.U64 R0, R54, 0x10, R55.reuse ;  /* 0x0000001036007819 */ /* 0x100fe40000001237 */
[----:B------:R-:W-:Y:S02]  /*ab90*/  SHF.R.U32.HI R2, RZ, 0x10, R55 ;  /* 0x00000010ff027819 */ /* 0x000fe40000011637 */
[----:B------:R-:W-:Y:S02]  /*aba0*/  SHF.R.U32.HI R9, RZ, 0x10, R49 ;  /* 0x00000010ff097819 */ /* 0x000fe40000011631 */
[C---:B------:R-:W-:Y:S02]  /*abb0*/  PRMT R11, R96.reuse, 0x5432, R0 ;  /* 0x00005432600b7816 */ /* 0x040fe40000000000 */
[----:B------:R-:W-:Y:S02]  /*abc0*/  PRMT R8, R96, 0x5410, R2 ;  /* 0x0000541060087816 */ /* 0x000fe40000000002 */
[----:B------:R-:W-:-:S02]  /*abd0*/  PRMT R0, R94, 0x5410, R9 ;  /* 0x000054105e007816 */ /* 0x000fc40000000009 */
[----:B------:R-:W-:Y:S01]  /*abe0*/  SHF.R.U64 R3, R48, 0x10, R49 ;  /* 0x0000001030037819 */ /* 0x000fe20000001231 */
[----:B------:R-:W-:Y:S01]  /*abf0*/  IMAD.U32 R14, R8, 0x10000, RZ ;  /* 0x00010000080e7824 */ /* 0x000fe200078e00ff */
[C---:B------:R-:W-:Y:S01]  /*ac00*/  LOP3.LUT R17, R0.reuse, 0xffff0000, RZ, 0xc0, !PT ;  /* 0xffff000000117812 */ /* 0x040fe200078ec0ff */
[----:B------:R-:W-:Y:S01]  /*ac10*/  IMAD.U32 R15, R0, 0x10000, RZ ;  /* 0x00010000000f7824 */ /* 0x000fe200078e00ff */
[----:B------:R-:W-:Y:S02]  /*ac20*/  PRMT R10, R94, 0x5432, R3 ;  /* 0x000054325e0a7816 */ /* 0x000fe40000000003 */
[----:B------:R-:W-:Y:S02]  /*ac30*/  LOP3.LUT R16, R8, 0xffff0000, RZ, 0xc0, !PT ;  /* 0xffff000008107812 */ /* 0x000fe400078ec0ff */
[C---:B-1----:R-:W-:Y:S01]  /*ac40*/  LOP3.LUT R9, R6.reuse, 0xffff0000, RZ, 0xc0, !PT ;  /* 0xffff000006097812 */ /* 0x042fe200078ec0ff */
[C---:B------:R-:W-:Y:S01]  /*ac50*/  IMAD.U32 R12, R7.reuse, 0x10000, RZ ;  /* 0x00010000070c7824 */ /* 0x040fe200078e00ff */
[----:B------:R-:W-:Y:S01]  /*ac60*/  LOP3.LUT R2, R7, 0xffff0000, RZ, 0xc0, !PT ;  /* 0xffff000007027812 */ /* 0x000fe200078ec0ff */
[----:B------:R-:W-:Y:S01]  /*ac70*/  IMAD.U32 R13, R6, 0x10000, RZ ;  /* 0x00010000060d7824 */ /* 0x000fe200078e00ff */
[C---:B------:R-:W-:Y:S01]  /*ac80*/  SHF.L.U32 R6, R4.reuse, 0x10, RZ ;  /* 0x0000001004067819 */ /* 0x040fe200000006ff */
[----:B------:R-:W-:Y:S01]  /*ac90*/  FMUL.FTZ R7, R9, R14 ;  /* 0x0000000e09077220 */ /* 0x000fe20000410000 */
[----:B------:R-:W-:Y:S01]  /*aca0*/  SHF.L.U32 R3, R5, 0x10, RZ ;  /* 0x0000001005037819 */ /* 0x000fe200000006ff */
[-C--:B------:R-:W-:Y:S01]  /*acb0*/  FMUL.FTZ R8, R9, R15.reuse ;  /* 0x0000000f09087220 */ /* 0x080fe20000410000 */
[----:B------:R-:W-:Y:S01]  /*acc0*/  LOP3.LUT R0, R5, 0xffff0000, RZ, 0xc0, !PT ;  /* 0xffff000005007812 */ /* 0x000fe200078ec0ff */
[----:B------:R-:W-:Y:S01]  /*acd0*/  FFMA.FTZ R9, R13, R15, R7 ;  /* 0x0000000f0d097223 */ /* 0x000fe20000010007 */
[----:B------:R-:W-:Y:S01]  /*ace0*/  LOP3.LUT R4, R4, 0xffff0000, RZ, 0xc0, !PT ;  /* 0xffff000004047812 */ /* 0x000fe200078ec0ff */
[----:B------:R-:W-:-:S02]  /*acf0*/  FMUL.FTZ R5, R2, R17 ;  /* 0x0000001102057220 */ /* 0x000fc40000410000 */
[----:B------:R-:W-:Y:S01]  /*ad00*/  FFMA.FTZ R14, R13, R14, -R8 ;  /* 0x0000000e0d0e7223 */ /* 0x000fe20000010808 */
[C---:B------:R-:W-:Y:S01]  /*ad10*/  SHF.L.U32 R13, R11.reuse, 0x10, RZ ;  /* 0x000000100b0d7819 */ /* 0x040fe200000006ff */
[C---:B------:R-:W-:Y:S01]  /*ad20*/  IMAD.U32 R15, R10.reuse, 0x10000, RZ ;  /* 0x000100000a0f7824 */ /* 0x040fe200078e00ff */
[----:B------:R-:W-:Y:S01]  /*ad30*/  LOP3.LUT R10, R10, 0xffff0000, RZ, 0xc0, !PT ;  /* 0xffff00000a0a7812 */ /* 0x000fe200078ec0ff */
[-C--:B------:R-:W-:Y:S01]  /*ad40*/  FMUL.FTZ R2, R2, R16.reuse ;  /* 0x0000001002027220 */ /* 0x080fe20000410000 */
[----:B------:R-:W-:Y:S01]  /*ad50*/  LOP3.LUT R11, R11, 0xffff0000, RZ, 0xc0, !PT ;  /* 0xffff00000b0b7812 */ /* 0x000fe200078ec0ff */
[C---:B------:R-:W-:Y:S02]  /*ad60*/  FFMA.FTZ R8, R12.reuse, R16, -R5 ;  /* 0x000000100c087223 */ /* 0x040fe40000010805 */
[----:B------:R-:W-:Y:S02]  /*ad70*/  FFMA.FTZ R7, R12, R17, R2 ;  /* 0x000000110c077223 */ /* 0x000fe40000010002 */
[----:B------:R-:W-:-:S02]  /*ad80*/  FMUL.FTZ R5, R4, R15 ;  /* 0x0000000f04057220 */ /* 0x000fc40000410000 */
[----:B------:R-:W-:Y:S01]  /*ad90*/  FMUL.FTZ R4, R4, R13 ;  /* 0x0000000d04047220 */ /* 0x000fe20000410000 */
[----:B------:R-:W-:Y:S01]  /*ada0*/  F2FP.BF16.PACK_AB R7, R7, R8 ;  /* 0x000000080707723e */ /* 0x000fe200000010ff */
[C---:B------:R-:W-:Y:S02]  /*adb0*/  FMUL.FTZ R2, R0.reuse, R10 ;  /* 0x0000000a00027220 */ /* 0x040fe40000410000 */
[----:B------:R-:W-:Y:S02]  /*adc0*/  FMUL.FTZ R0, R0, R11 ;  /* 0x0000000b00007220 */ /* 0x000fe40000410000 */
[C---:B------:R-:W-:Y:S02]  /*add0*/  FFMA.FTZ R5, R6.reuse, R13, -R5 ;  /* 0x0000000d06057223 */ /* 0x040fe40000010805 */
[----:B------:R-:W-:Y:S01]  /*ade0*/  FFMA.FTZ R4, R6, R15, R4 ;  /* 0x0000000f06047223 */ /* 0x000fe20000010004 */
[----:B------:R-:W-:Y:S01]  /*adf0*/  F2FP.BF16.PACK_AB R6, R9, R14 ;  /* 0x0000000e0906723e */ /* 0x000fe200000010ff */
[----:B------:R-:W-:-:S02]  /*ae00*/  FFMA.FTZ R2, R3, R11, -R2 ;  /* 0x0000000b03027223 */ /* 0x000fc40000010802 */
[----:B------:R-:W-:Y:S01]  /*ae10*/  FFMA.FTZ R0, R3, R10, R0 ;  /* 0x0000000a03007223 */ /* 0x000fe20000010000 */
[----:B------:R-:W-:-:S04]  /*ae20*/  F2FP.BF16.PACK_AB R4, R4, R5 ;  /* 0x000000050404723e */ /* 0x000fc800000010ff */
[----:B------:R-:W-:-:S05]  /*ae30*/  F2FP.BF16.PACK_AB R5, R0, R2 ;  /* 0x000000020005723e */ /* 0x000fca00000010ff */
[----:B------:R1:W-:Y:S02]  /*ae40*/  STS.128 [R195+0x1d080], R4 ;  /* 0x01d08004c3007388 */ /* 0x0003e40000000c00 */
.L_x_789:
[----:B------:R-:W-:Y:S05]  /*ae50*/  BSYNC B1 ;  /* 0x0000000000017941 */ /* 0x000fea0003800000 */
.L_x_788:
        /* <DEDUP_REMOVED lines=53> */
.L_x_799:
[----:B------:R-:W-:Y:S05]  /*b1b0*/  BSYNC B0 ;  /* 0x0000000000007941 */ /* 0x000fea0003800000 */
.L_x_798:
        /* <DEDUP_REMOVED lines=49> */
.L_x_801:
[----:B------:R-:W-:Y:S05]  /*b4d0*/  BSYNC B0 ;  /* 0x0000000000007941 */ /* 0x000fea0003800000 */
.L_x_800:
        /* <DEDUP_REMOVED lines=49> */
.L_x_803:
[----:B------:R-:W-:Y:S05]  /*b7f0*/  BSYNC B0 ;  /* 0x0000000000007941 */ /* 0x000fea0003800000 */
.L_x_802:
        /* <DEDUP_REMOVED lines=48> */
.L_x_797:
[----:B------:R-:W-:Y:S05]  /*bb00*/  BSYNC B1 ;  /* 0x0000000000017941 */ /* 0x000fea0003800000 */
.L_x_796:
[----:B------:R-:W-:-:S04]  /*bb10*/  IADD3 R0, R212, 0x60, RZ ;  /* 0x00000060d4007810 */ /* 0x000fc80007ffe0ff */
        /* <DEDUP_REMOVED lines=51> */
.L_x_806:
[----:B------:R-:W-:Y:S05]  /*be50*/  BSYNC B0 ;  /* 0x0000000000007941 */ /* 0x000fea0003800000 */
.L_x_805:
        /* <DEDUP_REMOVED lines=49> */
.L_x_808:
[----:B------:R-:W-:Y:S05]  /*c170*/  BSYNC B0 ;  /* 0x0000000000007941 */ /* 0x000fea0003800000 */
.L_x_807:
        /* <DEDUP_REMOVED lines=49> */
.L_x_810:
[----:B------:R-:W-:Y:S05]  /*c490*/  BSYNC B0 ;  /* 0x0000000000007941 */ /* 0x000fea0003800000 */
.L_x_809:
        /* <DEDUP_REMOVED lines=49> */
.L_x_771:
[----:B------:R-:W-:Y:S01]  /*c7b0*/  IMAD.MOV.U32 R3, RZ, RZ, c[0x0][0x2c4] ;  /* 0x0000b100ff037624 */ /* 0x000fe200078e00ff */
[----:B------:R-:W-:Y:S01]  /*c7c0*/  MOV R5, R6 ;  /* 0x0000000600057202 */ /* 0x000fe20000000f00 */
[----:B------:R-:W-:Y:S01]  /*c7d0*/  BSSY B0, `(.L_x_811) ;  /* 0x000003b000007945 */ /* 0x000fe20003800000 */
[----:B------:R-:W-:Y:S01]  /*c7e0*/  LOP3.LUT P1, RZ, R215, 0x2, RZ, 0xc0, !PT ;  /* 0x00000002d7ff7812 */ /* 0x000fe2000782c0ff */
[----:B------:R-:W-:Y:S01]  /*c7f0*/  CS2R R50, SRZ ;  /* 0x0000000000327805 */ /* 0x000fe2000001ff00 */
[----:B------:R-:W-:Y:S01]  /*c800*/  ISETP.NE.AND P0, PT, R3, 0x1, PT ;  /* 0x000000010300780c */ /* 0x000fe20003f05270 */
[----:B------:R-:W-:Y:S01]  /*c810*/  CS2R R26, SRZ ;  /* 0x00000000001a7805 */ /* 0x000fe2000001ff00 */
[----:B------:R-:W-:Y:S01]  /*c820*/  CS2R R24, SRZ ;  /* 0x0000000000187805 */ /* 0x000fe2000001ff00 */
[----:B------:R-:W-:Y:S01]  /*c830*/  CS2R R14, SRZ ;  /* 0x00000000000e7805 */ /* 0x000fe2000001ff00 */
[----:B----4-:R-:W-:Y:S01]  /*c840*/  CS2R R12, SRZ ;  /* 0x00000000000c7805 */ /* 0x010fe2000001ff00 */
[----:B------:R-:W-:Y:S01]  /*c850*/  CS2R R30, SRZ ;  /* 0x00000000001e7805 */ /* 0x000fe2000001ff00 */
[----:B------:R-:W-:Y:S01]  /*c860*/  CS2R R28, SRZ ;  /* 0x00000000001c7805 */ /* 0x000fe2000001ff00 */
[----:B------:R-:W-:Y:S01]  /*c870*/  CS2R R18, SRZ ;  /* 0x0000000000127805 */ /* 0x000fe2000001ff00 */
[----:B------:R-:W-:-:S05]  /*c880*/  CS2R R16, SRZ ;  /* 0x0000000000107805 */ /* 0x000fca000001ff00 */
[----:B------:R-:W-:-:S05]  /*c890*/  @P0 IMAD.HI.U32 R3, R0, c[0x0][0x2c8], RZ ;  /* 0x0000b20000030a27 */ /* 0x000fca00078e00ff */
[----:B------:R-:W-:-:S04]  /*c8a0*/  @P0 SHF.R.U32.HI R0, RZ, c[0x0][0x2cc], R3 ;  /* 0x0000b300ff000a19 */ /* 0x000fc80000011603 */
[----:B------:R-:W-:Y:S01]  /*c8b0*/  SHF.R.S32.HI R3, RZ, 0x1f, R0 ;  /* 0x0000001fff037819 */ /* 0x000fe20000011400 */
[----:B------:R-:W-:-:S04]  /*c8c0*/  IMAD.WIDE.U32 R4, R0, c[0x0][0x280], R4 ;  /* 0x0000a00000047a25 */ /* 0x000fc800078e0004 */
[----:B------:R-:W-:Y:S01]  /*c8d0*/  IMAD R8, R3, c[0x0][0x280], RZ ;  /* 0x0000a00003087a24 */ /* 0x000fe200078e02ff */
[----:B------:R-:W-:-:S03]  /*c8e0*/  LEA R23, P0, R4, c[0x0][0x270], 0x1 ;  /* 0x00009c0004177a11 */ /* 0x000fc600078008ff */
[----:B------:R-:W-:-:S04]  /*c8f0*/  IMAD R6, R0, c[0x0][0x284], R8 ;  /* 0x0000a10000067a24 */ /* 0x000fc800078e0208 */
[----:B------:R-:W-:-:S05]  /*c900*/  IMAD.IADD R6, R5, 0x1, R6 ;  /* 0x0000000105067824 */ /* 0x000fca00078e0206 */
[----:B------:R-:W-:Y:S01]  /*c910*/  LEA.HI.X R22, R4, c[0x0][0x274], R6, 0x1, P0 ;  /* 0x00009d0004167a11 */ /* 0x000fe200000f0c06 */
[----:B------:R-:W-:Y:S01]  /*c920*/  IMAD R4, R3, c[0x0][0x290], RZ ;  /* 0x0000a40003047a24 */ /* 0x000fe200078e02ff */
[----:B------:R-:W-:-:S03]  /*c930*/  MOV R3, R7 ;  /* 0x0000000700037202 */ /* 0x000fc60000000f00 */
[----:B------:R1:W2:Y:S02]  /*c940*/  SHFL.IDX PT, R5, R22, RZ, 0x181f ;  /* 0x00181fff16057589 */ /* 0x0002a400000e0000 */
[----:B------:R-:W-:-:S04]  /*c950*/  IMAD.WIDE.U32 R2, R0, c[0x0][0x290], R2 ;  /* 0x0000a40000027a25 */ /* 0x000fc800078e0002 */
[----:B------:R-:W-:Y:S01]  /*c960*/  IMAD R0, R0, c[0x0][0x294], R4 ;  /* 0x0000a50000007a24 */ /* 0x000fe200078e0204 */
[----:B------:R-:W-:-:S03]  /*c970*/  LEA R21, P0, R2, c[0x0][0x288], 0x1 ;  /* 0x0000a20002157a11 */ /* 0x000fc600078008ff */
[----:B------:R-:W-:Y:S02]  /*c980*/  IMAD.IADD R0, R3, 0x1, R0 ;  /* 0x0000000103007824 */ /* 0x000fe400078e0200 */
[----:B------:R1:W3:Y:S03]  /*c990*/  SHFL.IDX PT, R10, R21, RZ, 0x181f ;  /* 0x00181fff150a7589 */ /* 0x0002e600000e0000 */
[----:B------:R-:W-:Y:S02]  /*c9a0*/  LEA.HI.X R20, R2, c[0x0][0x28c], R0, 0x1, P0 ;  /* 0x0000a30002147a11 */ /* 0x000fe400000f0c00 */
[----:B------:R1:W4:Y:S04]  /*c9b0*/  SHFL.IDX PT, R2, R23, RZ, 0x181f ;  /* 0x00181fff17027589 */ /* 0x00032800000e0000 */
[----:B------:R1:W1:Y:S01]  /*c9c0*/  SHFL.IDX PT, R11, R20, RZ, 0x181f ;  /* 0x00181fff140b7589 */ /* 0x00026200000e0000 */
[----:B------:R-:W-:Y:S05]  /*c9d0*/  @P1 BRA `(.L_x_812) ;  /* 0x000001a000001947 */ /* 0x000fea0003800000 */
[----:B------:R-:W-:Y:S01]  /*c9e0*/  ISETP.GE.AND P1, PT, R134, c[0x0][0x27c], PT ;  /* 0x00009f0086007a0c */ /* 0x000fe20003f26270 */
[----:B------:R-:W-:Y:S01]  /*c9f0*/  CS2R R14, SRZ ;  /* 0x00000000000e7805 */ /* 0x000fe2000001ff00 */
[----:B------:R-:W-:Y:S01]  /*ca00*/  CS2R R12, SRZ ;  /* 0x00000000000c7805 */ /* 0x000fe2000001ff00 */
[----:B------:R-:W-:Y:S01]  /*ca10*/  CS2R R18, SRZ ;  /* 0x0000000000127805 */ /* 0x000fe2000001ff00 */
[----:B------:R-:W-:-:S09]  /*ca20*/  CS2R R16, SRZ ;  /* 0x0000000000107805 */ /* 0x000fd2000001ff00 */
[C---:B------:R-:W-:Y:S01]  /*ca30*/  @!P1 IMAD.SHL.U32 R0, R134.reuse, 0x2, RZ ;  /* 0x0000000286009824 */ /* 0x040fe200078e00ff */
[----:B------:R-:W-:-:S04]  /*ca40*/  @!P1 SHF.L.U64.HI R3, R134, 0x1, R135 ;  /* 0x0000000186039819 */ /* 0x000fc80000010287 */
[----:B----4-:R-:W-:-:S05]  /*ca50*/  @!P1 IADD3 R8, P0, R2, R0, RZ ;  /* 0x0000000002089210 */ /* 0x010fca0007f1e0ff */
[--C-:B--2---:R-:W-:Y:S01]  /*ca60*/  @!P1 IMAD.X R9, R5, 0x1, R3.reuse, P0 ;  /* 0x0000000105099824 */ /* 0x104fe200000e0603 */
[----:B---3--:R-:W-:Y:S01]  /*ca70*/  @!P1 IADD3 R6, P0, R10, R0, RZ ;  /* 0x000000000a069210 */ /* 0x008fe20007f1e0ff */
[----:B------:R-:W-:Y:S01]  /*ca80*/  CS2R R26, SRZ ;  /* 0x00000000001a7805 */ /* 0x000fe2000001ff00 */
[----:B------:R-:W-:Y:S01]  /*ca90*/  CS2R R24, SRZ ;  /* 0x0000000000187805 */ /* 0x000fe2000001ff00 */
[----:B------:R-:W-:Y:S01]  /*caa0*/  CS2R R30, SRZ ;  /* 0x00000000001e7805 */ /* 0x000fe2000001ff00 */
[----:B------:R-:W-:Y:S01]  /*cab0*/  CS2R R28, SRZ ;  /* 0x00000000001c7805 */ /* 0x000fe2000001ff00 */
[----:B-1----:R-:W-:Y:S01]  /*cac0*/  @!P1 IMAD.X R7, R11, 0x1, R3, P0 ;  /* 0x000000010b079824 */ /* 0x002fe200000e0603 */
[----:B------:R-:W-:Y:S01]  /*cad0*/  ISETP.GE.AND P0, PT, R138, c[0x0][0x27c], PT ;  /* 0x00009f008a007a0c */ /* 0x000fe20003f06270 */
[----:B------:R1:W5:Y:S04]  /*cae0*/  @!P1 LD.E.128 R12, [R8.64] ;  /* 0x00000008080c9980 */ /* 0x000368000c101d00 */
[----:B------:R1:W5:Y:S08]  /*caf0*/  @!P1 LD.E.128 R16, [R6.64] ;  /* 0x0000000806109980 */ /* 0x000370000c101d00 */
[C---:B------:R-:W-:Y:S01]  /*cb00*/  @!P0 IMAD.SHL.U32 R3, R202.reuse, 0x2, RZ ;  /* 0x00000002ca038824 */ /* 0x040fe200078e00ff */
[----:B------:R-:W-:-:S04]  /*cb10*/  @!P0 SHF.L.U64.HI R0, R202, 0x1, R207 ;  /* 0x00000001ca008819 */ /* 0x000fc800000102cf */
[----:B------:R-:W-:-:S05]  /*cb20*/  @!P0 IADD3 R4, P2, R2, R3, RZ ;  /* 0x0000000302048210 */ /* 0x000fca0007f5e0ff */
[----:B------:R-:W-:Y:S01]  /*cb30*/  @!P0 IMAD.X R5, R5, 0x1, R0, P2 ;  /* 0x0000000105058824 */ /* 0x000fe200010e0600 */
[----:B------:R-:W-:-:S04]  /*cb40*/  @!P0 IADD3 R2, P2, R10, R3, RZ ;  /* 0x000000030a028210 */ /* 0x000fc80007f5e0ff */
[----:B------:R1:W5:Y:S01]  /*cb50*/  @!P0 LD.E.128 R24, [R4.64] ;  /* 0x0000000804188980 */ /* 0x000362000c101d00 */
[----:B------:R-:W-:-:S05]  /*cb60*/  @!P0 IMAD.X R3, R11, 0x1, R0, P2 ;  /* 0x000000010b038824 */ /* 0x000fca00010e0600 */
[----:B------:R1:W5:Y:S03]  /*cb70*/  @!P0 LD.E.128 R28, [R2.64] ;  /* 0x00000008021c8980 */ /* 0x000366000c101d00 */
.L_x_812:
[----:B------:R-:W-:Y:S05]  /*cb80*/  BSYNC B0 ;  /* 0x0000000000007941 */ /* 0x000fea0003800000 */
.L_x_811:
[----:B-1--45:R-:W-:Y:S01]  /*cb90*/  IMAD.MOV.U32 R2, RZ, RZ, R26 ;  /* 0x000000ffff027224 */ /* 0x032fe200078e001a */
[----:B------:R-:W-:Y:S01]  /*cba0*/  MOV R3, R25 ;  /* 0x0000001900037202 */ /* 0x000fe20000000f00 */
[----:B------:R-:W-:Y:S01]  /*cbb0*/  IMAD.MOV.U32 R0, RZ, RZ, R27 ;  /* 0x000000ffff007224 */ /* 0x000fe200078e001b */
[----:B------:R-:W-:Y:S01]  /*cbc0*/  LOP3.LUT P0, RZ, R215, 0x4, RZ, 0xc0, !PT ;  /* 0x00000004d7ff7812 */ /* 0x000fe2000780c0ff */
[----:B------:R-:W-:Y:S01]  /*cbd0*/  IMAD.MOV.U32 R4, RZ, RZ, R24 ;  /* 0x000000ffff047224 */ /* 0x000fe200078e0018 */
[----:B------:R-:W-:Y:S01]  /*cbe0*/  MOV R6, R18 ;  /* 0x0000001200067202 */ /* 0x000fe20000000f00 */
[----:B--2---:R1:W2:Y:S01]  /*cbf0*/  SHFL.IDX PT, R5, R22, 0x1, 0x181f ;  /* 0x00381f0016057f89 */ /* 0x0042a200000e0000 */
[----:B------:R-:W-:Y:S01]  /*cc00*/  PRMT R89, R0, 0x5410, R2 ;  /* 0x0000541000597816 */ /* 0x000fe20000000002 */
[----:B------:R-:W-:Y:S01]  /*cc10*/  IMAD.MOV.U32 R2, RZ, RZ, R14 ;  /* 0x000000ffff027224 */ /* 0x000fe200078e000e */
[----:B------:R-:W-:Y:S01]  /*cc20*/  PRMT R88, R3, 0x5410, R4 ;  /* 0x0000541003587816 */ /* 0x000fe20000000004 */
[----:B------:R-:W-:Y:S01]  /*cc30*/  IMAD.MOV.U32 R0, RZ, RZ, R15 ;  /* 0x000000ffff007224 */ /* 0x000fe200078e000f */
[----:B------:R-:W-:Y:S01]  /*cc40*/  MOV R4, R12 ;  /* 0x0000000c00047202 */ /* 0x000fe20000000f00 */
[----:B------:R-:W-:Y:S01]  /*cc50*/  IMAD.MOV.U32 R3, RZ, RZ, R13 ;  /* 0x000000ffff037224 */ /* 0x000fe200078e000d */
[----:B------:R1:W4:Y:S01]  /*cc60*/  SHFL.IDX PT, R11, R20, 0x1, 0x181f ;  /* 0x00381f00140b7f89 */ /* 0x00032200000e0000 */
[----:B------:R-:W-:Y:S01]  /*cc70*/  BSSY B0, `(.L_x_813) ;  /* 0x0000032000007945 */ /* 0x000fe20003800000 */
[----:B------:R-:W-:Y:S01]  /*cc80*/  PRMT R34, R0, 0x5410, R2 ;  /* 0x0000541000227816 */ /* 0x000fe20000000002 */
[----:B------:R-:W-:Y:S01]  /*cc90*/  IMAD.MOV.U32 R2, RZ, RZ, R30 ;  /* 0x000000ffff027224 */ /* 0x000fe200078e001e */
[----:B------:R-:W-:Y:S01]  /*cca0*/  MOV R0, R31 ;  /* 0x0000001f00007202 */ /* 0x000fe20000000f00 */
[----:B---3--:R1:W3:Y:S01]  /*ccb0*/  SHFL.IDX PT, R10, R21, 0x1, 0x181f ;  /* 0x00381f00150a7f89 */ /* 0x0082e200000e0000 */
[----:B------:R-:W-:Y:S01]  /*ccc0*/  PRMT R33, R3, 0x5410, R4 ;  /* 0x0000541003217816 */ /* 0x000fe20000000004 */
[----:B------:R-:W-:Y:S01]  /*ccd0*/  IMAD.MOV.U32 R4, RZ, RZ, R19 ;  /* 0x000000ffff047224 */ /* 0x000fe200078e0013 */
[----:B------:R-:W-:Y:S01]  /*cce0*/  PRMT R90, R0, 0x5410, R2 ;  /* 0x00005410005a7816 */ /* 0x000fe20000000002 */
[----:B------:R-:W-:Y:S01]  /*ccf0*/  IMAD.MOV.U32 R2, RZ, RZ, R28 ;  /* 0x000000ffff027224 */ /* 0x000fe200078e001c */
[----:B------:R1:W1:Y:S01]  /*cd00*/  SHFL.IDX PT, R3, R23, 0x1, 0x181f ;  /* 0x00381f0017037f89 */ /* 0x00026200000e0000 */
[----:B------:R-:W-:Y:S01]  /*cd10*/  IMAD.MOV.U32 R0, RZ, RZ, R29 ;  /* 0x000000ffff007224 */ /* 0x000fe200078e001d */
[----:B------:R-:W-:Y:S01]  /*cd20*/  PRMT R61, R4, 0x5410, R6 ;  /* 0x00005410043d7816 */ /* 0x000fe20000000006 */
[----:B------:R-:W-:Y:S01]  /*cd30*/  CS2R R48, SRZ ;  /* 0x0000000000307805 */ /* 0x000fe2000001ff00 */
[----:B------:R-:W-:Y:S01]  /*cd40*/  CS2R R38, SRZ ;  /* 0x0000000000267805 */ /* 0x000fe2000001ff00 */
[----:B------:R-:W-:Y:S01]  /*cd50*/  CS2R R36, SRZ ;  /* 0x0000000000247805 */ /* 0x000fe2000001ff00 */
[----:B------:R-:W-:Y:S01]  /*cd60*/  PRMT R63, R0, 0x5410, R2 ;  /* 0x00005410003f7816 */ /* 0x000fe20000000002 */
[----:B------:R-:W-:Y:S01]  /*cd70*/  IMAD.MOV.U32 R2, RZ, RZ, R16 ;  /* 0x000000ffff027224 */ /* 0x000fe200078e0010 */
[----:B------:R-:W-:Y:S01]  /*cd80*/  MOV R0, R17 ;  /* 0x0000001100007202 */ /* 0x000fe20000000f00 */
[----:B------:R-:W-:Y:S01]  /*cd90*/  CS2R R46, SRZ ;  /* 0x00000000002e7805 */ /* 0x000fe2000001ff00 */
[----:B------:R-:W-:Y:S01]  /*cda0*/  CS2R R44, SRZ ;  /* 0x00000000002c7805 */ /* 0x000fe2000001ff00 */
[----:B------:R-:W-:Y:S01]  /*cdb0*/  CS2R R42, SRZ ;  /* 0x00000000002a7805 */ /* 0x000fe2000001ff00 */
[----:B------:R-:W-:Y:S01]  /*cdc0*/  PRMT R32, R0, 0x5410, R2 ;  /* 0x0000541000207816 */ /* 0x000fe20000000002 */
[----:B------:R-:W-:Y:S01]  /*cdd0*/  CS2R R40, SRZ ;  /* 0x0000000000287805 */ /* 0x000fe2000001ff00 */
[----:B------:R-:W-:Y:S05]  /*cde0*/  @P0 BRA `(.L_x_814) ;  /* 0x000001a000000947 */ /* 0x000fea0003800000 */
[----:B--2-4-:R-:W-:Y:S01]  /*cdf0*/  ISETP.GE.AND P1, PT, R134, c[0x0][0x27c], PT ;  /* 0x00009f0086007a0c */ /* 0x014fe20003f26270 */
[----:B------:R-:W-:Y:S01]  /*ce00*/  CS2R R38, SRZ ;  /* 0x0000000000267805 */ /* 0x000fe2000001ff00 */
[----:B------:R-:W-:Y:S01]  /*ce10*/  CS2R R36, SRZ ;  /* 0x0000000000247805 */ /* 0x000fe2000001ff00 */
[----:B------:R-:W-:Y:S01]  /*ce20*/  CS2R R42, SRZ ;  /* 0x00000000002a7805 */ /* 0x000fe2000001ff00 */
[----:B------:R-:W-:-:S09]  /*ce30*/  CS2R R40, SRZ ;  /* 0x0000000000287805 */ /* 0x000fd2000001ff00 */
[C---:B------:R-:W-:Y:S01]  /*ce40*/  @!P1 IMAD.SHL.U32 R0, R134.reuse, 0x2, RZ ;  /* 0x0000000286009824 */ /* 0x040fe200078e00ff */
[----:B------:R-:W-:-:S04]  /*ce50*/  @!P1 SHF.L.U64.HI R2, R134, 0x1, R135 ;  /* 0x0000000186029819 */ /* 0x000fc80000010287 */
[----:B-1----:R-:W-:-:S05]  /*ce60*/  @!P1 IADD3 R8, P0, R3, R0, RZ ;  /* 0x0000000003089210 */ /* 0x002fca0007f1e0ff */
[--C-:B------:R-:W-:Y:S01]  /*ce70*/  @!P1 IMAD.X R9, R5, 0x1, R2.reuse, P0 ;  /* 0x0000000105099824 */ /* 0x100fe200000e0602 */
[----:B---3--:R-:W-:Y:S01]  /*ce80*/  @!P1 IADD3 R6, P0, R10, R0, RZ ;  /* 0x000000000a069210 */ /* 0x008fe20007f1e0ff */
[----:B------:R-:W-:Y:S01]  /*ce90*/  CS2R R50, SRZ ;  /* 0x0000000000327805 */ /* 0x000fe2000001ff00 */
[----:B------:R-:W-:Y:S01]  /*cea0*/  CS2R R48, SRZ ;  /* 0x0000000000307805 */ /* 0x000fe2000001ff00 */
[----:B------:R-:W-:Y:S01]  /*ceb0*/  CS2R R46, SRZ ;  /* 0x00000000002e7805 */ /* 0x000fe2000001ff00 */
[----:B------:R-:W-:Y:S01]  /*cec0*/  CS2R R44, SRZ ;  /* 0x00000000002c7805 */ /* 0x000fe2000001ff00 */
[----:B------:R-:W-:Y:S01]  /*ced0*/  @!P1 IMAD.X R7, R11, 0x1, R2, P0 ;  /* 0x000000010b079824 */ /* 0x000fe200000e0602 */
        /* <DEDUP_REMOVED lines=11> */
.L_x_814:
[----:B--2-4-:R-:W-:Y:S05]  /*cf90*/  BSYNC B0 ;  /* 0x0000000000007941 */ /* 0x014fea0003800000 */
.L_x_813:
[----:B-1---5:R-:W-:Y:S01]  /*cfa0*/  IMAD.MOV.U32 R2, RZ, RZ, R48 ;  /* 0x000000ffff027224 */ /* 0x022fe200078e0030 */
[----:B------:R-:W-:Y:S01]  /*cfb0*/  LOP3.LUT P0, RZ, R215, 0x8, RZ, 0xc0, !PT ;  /* 0x00000008d7ff7812 */ /* 0x000fe2000780c0ff */
[----:B------:R-:W-:Y:S01]  /*cfc0*/  IMAD.MOV.U32 R0, RZ, RZ, R49 ;  /* 0x000000ffff007224 */ /* 0x000fe200078e0031 */
[----:B------:R1:W2:Y:S01]  /*cfd0*/  SHFL.IDX PT, R8, R22, 0x2, 0x181f ;  /* 0x00581f0016087f89 */ /* 0x0002a200000e0000 */
        /* <DEDUP_REMOVED lines=13> */
[----:B------:R1:W4:Y:S01]  /*d0b0*/  SHFL.IDX PT, R6, R23, 0x2, 0x181f ;  /* 0x00581f0017067f89 */ /* 0x00032200000e0000 */
[----:B------:R-:W-:Y:S01]  /*d0c0*/  IMAD.MOV.U32 R0, RZ, RZ, R45 ;  /* 0x000000ffff007224 */ /* 0x000fe200078e002d */
[----:B------:R-:W-:Y:S01]  /*d0d0*/  PRMT R93, R3, 0x5410, R4 ;  /* 0x00005410035d7816 */ /* 0x000fe20000000004 */
[----:B------:R-:W-:Y:S01]  /*d0e0*/  IMAD.MOV.U32 R3, RZ, RZ, R47 ;  /* 0x000000ffff037224 */ /* 0x000fe200078e002f */
[----:B------:R-:W-:Y:S01]  /*d0f0*/  MOV R4, R46 ;  /* 0x0000002e00047202 */ /* 0x000fe20000000f00 */
[----:B------:R1:W3:Y:S01]  /*d100*/  SHFL.IDX PT, R9, R20, 0x2, 0x181f ;  /* 0x00581f0014097f89 */ /* 0x0002e200000e0000 */
[----:B------:R-:W-:Y:S01]  /*d110*/  PRMT R95, R2, 0x7610, R95 ;  /* 0x00007610025f7816 */ /* 0x000fe2000000005f */
[----:B------:R-:W-:Y:S01]  /*d120*/  IMAD.MOV.U32 R2, RZ, RZ, R40 ;  /* 0x000000ffff027224 */ /* 0x000fe200078e0028 */
[----:B------:R-:W-:Y:S01]  /*d130*/  PRMT R98, R4, 0x7610, R98 ;  /* 0x0000761004627816 */ /* 0x000fe20000000062 */
[----:B------:R-:W-:Y:S01]  /*d140*/  IMAD.MOV.U32 R4, RZ, RZ, R42 ;  /* 0x000000ffff047224 */ /* 0x000fe200078e002a */
[----:B------:R-:W-:Y:S01]  /*d150*/  PRMT R96, R0, 0x7610, R96 ;  /* 0x0000761000607816 */ /* 0x000fe20000000060 */
[----:B------:R-:W-:Y:S01]  /*d160*/  IMAD.MOV.U32 R0, RZ, RZ, R41 ;  /* 0x000000ffff007224 */ /* 0x000fe200078e0029 */
[----:B------:R-:W-:Y:S01]  /*d170*/  PRMT R97, R3, 0x7610, R97 ;  /* 0x0000761003617816 */ /* 0x000fe20000000061 */
[----:B------:R1:W1:Y:S01]  /*d180*/  SHFL.IDX PT, R7, R21, 0x2, 0x181f ;  /* 0x00581f0015077f89 */ /* 0x00026200000e0000 */
[----:B------:R-:W-:Y:S01]  /*d190*/  MOV R3, R43 ;  /* 0x0000002b00037202 */ /* 0x000fe20000000f00 */
[----:B------:R-:W-:Y:S01]  /*d1a0*/  BSSY B0, `(.L_x_815) ;  /* 0x0000028000007945 */ /* 0x000fe20003800000 */
[----:B------:R-:W-:Y:S01]  /*d1b0*/  PRMT R91, R2, 0x7610, R91 ;  /* 0x00007610025b7816 */ /* 0x000fe2000000005b */
[----:B------:R-:W-:Y:S01]  /*d1c0*/  CS2R R86, SRZ ;  /* 0x0000000000567805 */ /* 0x000fe2000001ff00 */
[----:B------:R-:W-:Y:S01]  /*d1d0*/  PRMT R94, R3, 0x5410, R4 ;  /* 0x00005410035e7816 */ /* 0x000fe20000000004 */
[----:B------:R-:W-:Y:S01]  /*d1e0*/  CS2R R66, SRZ ;  /* 0x0000000000427805 */ /* 0x000fe2000001ff00 */
[----:B------:R-:W-:Y:S01]  /*d1f0*/  PRMT R92, R0, 0x7610, R92 ;  /* 0x00007610005c7816 */ /* 0x000fe2000000005c */
        /* <DEDUP_REMOVED lines=15> */
[----:B------:R-:W-:-:S05]  /*d2f0*/  @!P1 IADD3 R4, P0, R6, R2, RZ ;  /* 0x0000000206049210 */ /* 0x000fca0007f1e0ff */
[----:B------:R-:W-:Y:S01]  /*d300*/  @!P1 IMAD.X R5, R8, 0x1, R0, P0 ;  /* 0x0000000108059824 */ /* 0x000fe200000e0600 */
[----:B-1----:R-:W-:-:S04]  /*d310*/  @!P1 IADD3 R2, P0, R7, R2, RZ ;  /* 0x0000000207029210 */ /* 0x002fc80007f1e0ff */
[----:B------:R1:W5:Y:S01]  /*d320*/  @!P1 LD.E.128 R52, [R4.64] ;  /* 0x0000000804349980 */ /* 0x000362000c101d00 */
[----:B---3--:R-:W-:Y:S01]  /*d330*/  @!P1 IMAD.X R3, R9, 0x1, R0, P0 ;  /* 0x0000000109039824 */ /* 0x008fe200000e0600 */
[----:B------:R-:W-:-:S04]  /*d340*/  ISETP.GE.AND P0, PT, R138, c[0x0][0x27c], PT ;  /* 0x00009f008a007a0c */ /* 0x000fc80003f06270 */
[----:B------:R2:W5:Y:S09]  /*d350*/  @!P1 LD.E.128 R56, [R2.64] ;  /* 0x0000000802389980 */ /* 0x000572000c101d00 */
[----:B------:R-:W-:-:S05]  /*d360*/  @!P0 IMAD.SHL.U32 R0, R202, 0x2, RZ ;  /* 0x00000002ca008824 */ /* 0x000fca00078e00ff */
[----:B-1----:R-:W-:Y:S02]  /*d370*/  @!P0 IADD3 R4, P1, R6, R0, RZ ;  /* 0x0000000006048210 */ /* 0x002fe40007f3e0ff */
[----:B--2---:R-:W-:-:S05]  /*d380*/  @!P0 SHF.L.U64.HI R3, R202, 0x1, R207 ;  /* 0x00000001ca038819 */ /* 0x004fca00000102cf */
[--C-:B------:R-:W-:Y:S01]  /*d390*/  @!P0 IMAD.X R5, R8, 0x1, R3.reuse, P1 ;  /* 0x0000000108058824 */ /* 0x100fe200008e0603 */
[----:B------:R-:W-:Y:S01]  /*d3a0*/  @!P0 IADD3 R2, P1, R7, R0, RZ ;  /* 0x0000000007028210 */ /* 0x000fe20007f3e0ff */
[----:B------:R-:W-:Y:S01]  /*d3b0*/  CS2R R66, SRZ ;  /* 0x0000000000427805 */ /* 0x000fe2000001ff00 */
[----:B------:R-:W-:Y:S01]  /*d3c0*/  CS2R R64, SRZ ;  /* 0x0000000000407805 */ /* 0x000fe2000001ff00 */
[----:B------:R-:W-:Y:S01]  /*d3d0*/  CS2R R70, SRZ ;  /* 0x0000000000467805 */ /* 0x000fe2000001ff00 */
[----:B------:R-:W-:Y:S01]  /*d3e0*/  CS2R R68, SRZ ;  /* 0x0000000000447805 */ /* 0x000fe2000001ff00 */
[----:B------:R-:W-:-:S03]  /*d3f0*/  @!P0 IMAD.X R3, R9, 0x1, R3, P1 ;  /* 0x0000000109038824 */ /* 0x000fc600008e0603 */
[----:B------:R1:W5:Y:S04]  /*d400*/  @!P0 LD.E.128 R64, [R4.64] ;  /* 0x0000000804408980 */ /* 0x000368000c101d00 */
[----:B------:R1:W5:Y:S02]  /*d410*/  @!P0 LD.E.128 R68, [R2.64] ;  /* 0x0000000802448980 */ /* 0x000364000c101d00 */
.L_x_816:
[----:B--2-4-:R-:W-:Y:S05]  /*d420*/  BSYNC B0 ;  /* 0x0000000000007941 */ /* 0x014fea0003800000 */
.L_x_815:
[----:B-1---5:R-:W-:Y:S01]  /*d430*/  IMAD.MOV.U32 R2, RZ, RZ, R66 ;  /* 0x000000ffff027224 */ /* 0x022fe200078e0042 */
[----:B------:R1:W2:Y:S01]  /*d440*/  SHFL.IDX PT, R8, R22, 0x3, 0x181f ;  /* 0x00781f0016087f89 */ /* 0x0002a200000e0000 */
[----:B------:R-:W-:Y:S01]  /*d450*/  IMAD.MOV.U32 R0, RZ, RZ, R67 ;  /* 0x000000ffff007224 */ /* 0x000fe200078e0043 */
[----:B------:R-:W-:Y:S01]  /*d460*/  BSSY B0, `(.L_x_817) ;  /* 0x000003c000007945 */ /* 0x000fe20003800000 */
[----:B------:R-:W-:Y:S01]  /*d470*/  CS2R R84, SRZ ;  /* 0x0000000000547805 */ /* 0x000fe2000001ff00 */
[----:B------:R1:W4:Y:S01]  /*d480*/  SHFL.IDX PT, R5, R23, 0x3, 0x181f ;  /* 0x00781f0017057f89 */ /* 0x00032200000e0000 */
        /* <DEDUP_REMOVED lines=10> */
[----:B------:R-:W-:Y:S01]  /*d530*/  IMAD.MOV.U32 R0, RZ, RZ, R55 ;  /* 0x000000ffff007224 */ /* 0x000fe200078e0037 */
[----:B------:R-:W-:Y:S01]  /*d540*/  CS2R R80, SRZ ;  /* 0x0000000000507805 */ /* 0x000fe2000001ff00 */
[----:B------:R-:W-:Y:S01]  /*d550*/  CS2R R78, SRZ ;  /* 0x00000000004e7805 */ /* 0x000fe2000001ff00 */
[----:B------:R-:W-:-:S02]  /*d560*/  CS2R R76, SRZ ;  /* 0x00000000004c7805 */ /* 0x000fc4000001ff00 */
[----:B------:R-:W-:Y:S01]  /*d570*/  PRMT R102, R0, 0x5410, R2 ;  /* 0x0000541000667816 */ /* 0x000fe20000000002 */
[----:B------:R-:W-:Y:S01]  /*d580*/  IMAD.MOV.U32 R0, RZ, RZ, R53 ;  /* 0x000000ffff007224 */ /* 0x000fe200078e0035 */
[----:B------:R-:W-:-:S04]  /*d590*/  MOV R2, R52 ;  /* 0x0000003400027202 */ /* 0x000fc80000000f00 */
[----:B------:R-:W-:Y:S01]  /*d5a0*/  PRMT R101, R0, 0x5410, R2 ;  /* 0x0000541000657816 */ /* 0x000fe20000000002 */
[----:B------:R-:W-:Y:S01]  /*d5b0*/  IMAD.MOV.U32 R2, RZ, RZ, R70 ;  /* 0x000000ffff027224 */ /* 0x000fe200078e0046 */
[----:B------:R-:W-:-:S04]  /*d5c0*/  MOV R0, R71 ;  /* 0x0000004700007202 */ /* 0x000fc80000000f00 */
[----:B------:R-:W-:Y:S01]  /*d5d0*/  PRMT R104, R0, 0x5410, R2 ;  /* 0x0000541000687816 */ /* 0x000fe20000000002 */
[----:B------:R-:W-:Y:S02]  /*d5e0*/  IMAD.MOV.U32 R2, RZ, RZ, R68 ;  /* 0x000000ffff027224 */ /* 0x000fe400078e0044 */
        /* <DEDUP_REMOVED lines=8> */
[----:B------:R-:W-:Y:S05]  /*d670*/  @P6 BRA `(.L_x_818) ;  /* 0x000001a000006947 */ /* 0x000fea0003800000 */
[----:B-1234-:R-:W-:Y:S01]  /*d680*/  ISETP.GE.AND P1, PT, R134, c[0x0][0x27c], PT ;  /* 0x00009f0086007a0c */ /* 0x01efe20003f26270 */
[----:B------:R-:W-:Y:S01]  /*d690*/  CS2R R74, SRZ ;  /* 0x00000000004a7805 */ /* 0x000fe2000001ff00 */
[----:B------:R-:W-:-:S11]  /*d6a0*/  CS2R R72, SRZ ;  /* 0x0000000000487805 */ /* 0x000fd6000001ff00 */
[C---:B------:R-:W-:Y:S01]  /*d6b0*/  @!P1 IMAD.SHL.U32 R0, R134.reuse, 0x2, RZ ;  /* 0x0000000286009824 */ /* 0x040fe200078e00ff */
[----:B------:R-:W-:-:S04]  /*d6c0*/  @!P1 SHF.L.U64.HI R4, R134, 0x1, R135 ;  /* 0x0000000186049819 */ /* 0x000fc80000010287 */
[----:B------:R-:W-:-:S05]  /*d6d0*/  @!P1 IADD3 R2, P0, R5, R0, RZ ;  /* 0x0000000005029210 */ /* 0x000fca0007f1e0ff */
[----:B------:R-:W-:Y:S01]  /*d6e0*/  @!P1 IMAD.X R3, R8, 0x1, R4, P0 ;  /* 0x0000000108039824 */ /* 0x000fe200000e0604 */
[----:B------:R-:W-:-:S04]  /*d6f0*/  ISETP.GE.AND P0, PT, R138, c[0x0][0x27c], PT ;  /* 0x00009f008a007a0c */ /* 0x000fc80003f06270 */
[----:B------:R1:W5:Y:S01]  /*d700*/  @!P1 LD.E.128 R72, [R2.64] ;  /* 0x0000000802489980 */ /* 0x000362000c101d00 */
[----:B------:R-:W-:Y:S01]  /*d710*/  CS2R R78, SRZ ;  /* 0x00000000004e7805 */ /* 0x000fe2000001ff00 */
[----:B------:R-:W-:Y:S01]  /*d720*/  CS2R R76, SRZ ;  /* 0x00000000004c7805 */ /* 0x000fe2000001ff00 */
[----:B------:R-:W-:Y:S01]  /*d730*/  CS2R R86, SRZ ;  /* 0x0000000000567805 */ /* 0x000fe2000001ff00 */
[----:B------:R-:W-:Y:S01]  /*d740*/  CS2R R84, SRZ ;  /* 0x0000000000547805 */ /* 0x000fe2000001ff00 */
[----:B-1----:R-:W-:-:S05]  /*d750*/  @!P1 IADD3 R2, P2, R6, R0, RZ ;  /* 0x0000000006029210 */ /* 0x002fca0007f5e0ff */
[----:B------:R-:W-:-:S05]  /*d760*/  @!P1 IMAD.X R3, R7, 0x1, R4, P2 ;  /* 0x0000000107039824 */ /* 0x000fca00010e0604 */
[----:B------:R1:W5:Y:S01]  /*d770*/  @!P1 LD.E.128 R76, [R2.64] ;  /* 0x00000008024c9980 */ /* 0x000362000c101d00 */
[C---:B------:R-:W-:Y:S01]  /*d780*/  @!P0 SHF.L.U64.HI R0, R202.reuse, 0x1, R207 ;  /* 0x00000001ca008819 */ /* 0x040fe200000102cf */
[----:B------:R-:W-:Y:S01]  /*d790*/  CS2R R82, SRZ ;  /* 0x0000000000527805 */ /* 0x000fe2000001ff00 */
[----:B------:R-:W-:Y:S01]  /*d7a0*/  CS2R R80, SRZ ;  /* 0x0000000000507805 */ /* 0x000fe2000001ff00 */
[----:B-1----:R-:W-:-:S05]  /*d7b0*/  @!P0 IMAD.SHL.U32 R2, R202, 0x2, RZ ;  /* 0x00000002ca028824 */ /* 0x002fca00078e00ff */
[-C--:B------:R-:W-:Y:S02]  /*d7c0*/  @!P0 IADD3 R4, P2, R5, R2.reuse, RZ ;  /* 0x0000000205048210 */ /* 0x080fe40007f5e0ff */
[----:B------:R-:W-:-:S03]  /*d7d0*/  @!P0 IADD3 R2, P1, R6, R2, RZ ;  /* 0x0000000206028210 */ /* 0x000fc60007f3e0ff */
[--C-:B------:R-:W-:Y:S02]  /*d7e0*/  @!P0 IMAD.X R5, R8, 0x1, R0.reuse, P2 ;  /* 0x0000000108058824 */ /* 0x100fe400010e0600 */
[----:B------:R-:W-:-:S03]  /*d7f0*/  @!P0 IMAD.X R3, R7, 0x1, R0, P1 ;  /* 0x0000000107038824 */ /* 0x000fc600008e0600 */
[----:B------:R1:W5:Y:S04]  /*d800*/  @!P0 LD.E.128 R84, [R4.64] ;  /* 0x0000000804548980 */ /* 0x000368000c101d00 */
[----:B------:R1:W5:Y:S02]  /*d810*/  @!P0 LD.E.128 R80, [R2.64] ;  /* 0x0000000802508980 */ /* 0x000364000c101d00 */
.L_x_818:
[----:B-1234-:R-:W-:Y:S05]  /*d820*/  BSYNC B0 ;  /* 0x0000000000007941 */ /* 0x01efea0003800000 */
.L_x_817:
        /* <DEDUP_REMOVED lines=35> */
[----:B------:R-:W-:Y:S01]  /*da60*/  BSSY B0, `(.L_x_821) ;  /* 0x000006a000007945 */ /* 0x000fe20003800000 */
[----:B------:R-:W-:-:S11]  /*da70*/  SHF.R.U32.HI R121, RZ, 0x3, R230 ;  /* 0x00000003ff797819 */ /* 0x000fd600000116e6 */
[----:B------:R-:W-:Y:S05]  /*da80*/  @P0 BRA `(.L_x_822) ;  /* 0x0000067000000947 */ /* 0x000fea0003800000 */
[----:B------:R-:W-:Y:S01]  /*da90*/  IMAD.MOV.U32 R2, RZ, RZ, c[0x0][0x27c] ;  /* 0x00009f00ff027624 */ /* 0x000fe200078e00ff */
[----:B------:R-:W1:Y:S01]  /*daa0*/  LDS.128 R8, [R195+0x10080] ;  /* 0x01008000c3087984 */ /* 0x000e620000000c00 */
[--C-:B------:R-:W-:Y:S02]  /*dab0*/  SHF.R.U64 R20, R12, 0x10, R13.reuse ;  /* 0x000000100c147819 */ /* 0x100fe4000000120d */
[----:B------:R-:W-:Y:S02]  /*dac0*/  SHF.R.U32.HI R12, RZ, 0x10, R13 ;  /* 0x00000010ff0c7819 */ /* 0x000fe4000001160d */
[----:B------:R-:W-:Y:S02]  /*dad0*/  LEA.HI R2, R2, R229, RZ, 0x1d ;  /* 0x000000e502027211 */ /* 0x000fe400078fe8ff */
[----:B------:R-:W-:Y:S02]  /*dae0*/  SHF.R.U32.HI R3, RZ, 0x10, R17 ;  /* 0x00000010ff037819 */ /* 0x000fe40000011611 */
[----:B------:R-:W-:-:S02]  /*daf0*/  SHF.R.S32.HI R0, RZ, 0x1f, R2 ;  /* 0x0000001fff007819 */ /* 0x000fc40000011402 */
[----:B------:R-:W-:Y:S02]  /*db00*/  SHF.R.U64 R13, R14, 0x10, R15 ;  /* 0x000000100e0d7819 */ /* 0x000fe4000000120f */
[----:B------:R-:W-:Y:S01]  /*db10*/  LEA.HI R0, R0, R2, RZ, 0x3 ;  /* 0x0000000200007211 */ /* 0x000fe200078f18ff */
[----:B------:R-:W-:Y:S01]  /*db20*/  IMAD.SHL.U32 R2, R2, 0x8, RZ ;  /* 0x0000000802027824 */ /* 0x000fe200078e00ff */
[----:B------:R-:W-:-:S03]  /*db30*/  PRMT R14, R33, 0x5432, R20 ;  /* 0x00005432210e7816 */ /* 0x000fc60000000014 */
[----:B------:R-:W-:Y:S01]  /*db40*/  IMAD.SHL.U32 R0, R0, 0x400, RZ ;  /* 0x0000040000007824 */ /* 0x000fe200078e00ff */
[----:B------:R-:W-:-:S04]  /*db50*/  LOP3.LUT R2, R230, 0x38, R2, 0xf8, !PT ;  /* 0x00000038e6027812 */ /* 0x000fc800078ef802 */
[----:B------:R-:W-:Y:S02]  /*db60*/  LOP3.LUT R2, R2, R121, RZ, 0x3c, !PT ;  /* 0x0000007902027212 */ /* 0x000fe400078e3cff */
[----:B------:R-:W-:-:S04]  /*db70*/  LOP3.LUT R0, R0, 0x7fffe000, RZ, 0xc0, !PT ;  /* 0x7fffe00000007812 */ /* 0x000fc800078ec0ff */
[----:B------:R-:W-:Y:S02]  /*db80*/  IADD3 R0, R2, R0, R231 ;  /* 0x0000000002007210 */ /* 0x000fe40007ffe0e7 */
[----:B------:R-:W-:Y:S02]  /*db90*/  SHF.R.U64 R2, R16, 0x10, R17 ;  /* 0x0000001010027819 */ /* 0x000fe40000001211 */
[----:B------:R-:W-:Y:S01]  /*dba0*/  PRMT R17, R33, 0x5410, R12 ;  /* 0x0000541021117816 */ /* 0x000fe2000000000c */
[----:B------:R-:W-:Y:S01]  /*dbb0*/  IMAD.SHL.U32 R22, R0, 0x2, RZ ;  /* 0x0000000200167824 */ /* 0x000fe200078e00ff */
[----:B------:R-:W-:Y:S02]  /*dbc0*/  SHF.R.U32.HI R0, RZ, 0x10, R15 ;  /* 0x00000010ff007819 */ /* 0x000fe4000001160f */
[----:B------:R-:W-:Y:S02]  /*dbd0*/  PRMT R12, R32, 0x5432, R2 ;  /* 0x00005432200c7816 */ /* 0x000fe40000000002 */
[----:B------:R-:W2:Y:S01]  /*dbe0*/  LDS.128 R4, [R22+0x10080] ;  /* 0x0100800016047984 */ /* 0x000ea20000000c00 */
[----:B------:R-:W-:Y:S01]  /*dbf0*/  PRMT R20, R34, 0x5410, R0 ;  /* 0x0000541022147816 */ /* 0x000fe20000000000 */
[----:B-1----:R-:W-:Y:S01]  /*dc00*/  IMAD.U32 R2, R8, 0x10000, RZ ;  /* 0x0001000008027824 */ /* 0x002fe200078e00ff */
[--C-:B------:R-:W-:Y:S01]  /*dc10*/  SHF.R.U64 R16, R18, 0x10, R19.reuse ;  /* 0x0000001012107819 */ /* 0x100fe20000001213 */
[----:B------:R-:W-:Y:S01]  /*dc20*/  IMAD.U32 R21, R12, 0x10000, RZ ;  /* 0x000100000c157824 */ /* 0x000fe200078e00ff */
[----:B------:R-:W-:Y:S01]  /*dc30*/  SHF.R.U32.HI R15, RZ, 0x10, R19 ;  /* 0x00000010ff0f7819 */ /* 0x000fe20000011613 */
[----:B------:R-:W-:Y:S01]  /*dc40*/  IMAD.U32 R18, R14, 0x10000, RZ ;  /* 0x000100000e127824 */ /* 0x000fe200078e00ff */
[----:B------:R-:W-:-:S02]  /*dc50*/  PRMT R19, R34, 0x5432, R13 ;  /* 0x0000543222137816 */ /* 0x000fc4000000000d */
[----:B------:R-:W-:Y:S02]  /*dc60*/  PRMT R13, R32, 0x5410, R3 ;  /* 0x00005410200d7816 */ /* 0x000fe40000000003 */
[----:B------:R-:W-:Y:S02]  /*dc70*/  PRMT R16, R61, 0x5432, R16 ;  /* 0x000054323d107816 */ /* 0x000fe40000000010 */
[C---:B------:R-:W-:Y:S01]  /*dc80*/  LOP3.LUT R60, R13.reuse, 0xffff0000, RZ, 0xc0, !PT ;  /* 0xffff00000d3c7812 */ /* 0x040fe200078ec0ff */
[----:B------:R-:W-:Y:S01]  /*dc90*/  IMAD.U32 R23, R13, 0x10000, RZ ;  /* 0x000100000d177824 */ /* 0x000fe200078e00ff */
[----:B------:R-:W-:Y:S02]  /*dca0*/  LOP3.LUT R13, R20, 0xffff0000, RZ, 0xc0, !PT ;  /* 0xffff0000140d7812 */ /* 0x000fe400078ec0ff */
[----:B--2---:R-:W-:-:S05]  /*dcb0*/  SHF.L.U32 R0, R4, 0x10, RZ ;  /* 0x0000001004007819 */ /* 0x004fca00000006ff */
[CC--:B------:R-:W-:Y:S02]  /*dcc0*/  FMUL.FTZ R3, R0.reuse, R21.reuse ;  /* 0x0000001500037220 */ /* 0x0c0fe40000410000 */
[-C--:B------:R-:W-:Y:S02]  /*dcd0*/  FMUL.FTZ R0, R0, R18.reuse ;  /* 0x0000001200007220 */ /* 0x080fe40000410000 */
[C---:B------:R-:W-:Y:S01]  /*dce0*/  FFMA.FTZ R32, R2.reuse, R18, -R3 ;  /* 0x0000001202207223 */ /* 0x040fe20000010803 */
[----:B------:R-:W-:Y:S01]  /*dcf0*/  PRMT R18, R61, 0x5410, R15 ;  /* 0x000054103d127816 */ /* 0x000fe2000000000f */
[----:B------:R-:W-:Y:S01]  /*dd00*/  FFMA.FTZ R35, R2, R21, R0 ;  /* 0x0000001502237223 */ /* 0x000fe20000010000 */
[----:B------:R-:W-:Y:S01]  /*dd10*/  SHF.L.U32 R0, R5, 0x10, RZ ;  /* 0x0000001005007819 */ /* 0x000fe200000006ff */
[----:B------:R-:W-:Y:S02]  /*dd20*/  IMAD.U32 R15, R17, 0x10000, RZ ;  /* 0x00010000110f7824 */ /* 0x000fe400078e00ff */
[----:B------:R-:W-:-:S02]  /*dd30*/  IMAD.U32 R2, R9, 0x10000, RZ ;  /* 0x0001000009027824 */ /* 0x000fc400078e00ff */
[C---:B------:R-:W-:Y:S02]  /*dd40*/  FMUL.FTZ R3, R0.reuse, R23 ;  /* 0x0000001700037220 */ /* 0x040fe40000410000 */
[-C--:B------:R-:W-:Y:S02]  /*dd50*/  FMUL.FTZ R0, R0, R15.reuse ;  /* 0x0000000f00007220 */ /* 0x080fe40000410000 */
[C---:B------:R-:W-:Y:S02]  /*dd60*/  FFMA.FTZ R21, R2.reuse, R15, -R3 ;  /* 0x0000000f02157223 */ /* 0x040fe40000010803 */
[----:B------:R-:W-:Y:S01]  /*dd70*/  FFMA.FTZ R34, R2, R23, R0 ;  /* 0x0000001702227223 */ /* 0x000fe20000010000 */
[----:B------:R-:W-:Y:S01]  /*dd80*/  SHF.L.U32 R0, R7, 0x10, RZ ;  /* 0x0000001007007819 */ /* 0x000fe200000006ff */
[C---:B------:R-:W-:Y:S01]  /*dd90*/  IMAD.U32 R33, R18.reuse, 0x10000, RZ ;  /* 0x0001000012217824 */ /* 0x040fe200078e00ff */
[----:B------:R-:W-:Y:S01]  /*dda0*/  LOP3.LUT R18, R18, 0xffff0000, RZ, 0xc0, !PT ;  /* 0xffff000012127812 */ /* 0x000fe200078ec0ff */
[----:B------:R-:W-:-:S02]  /*ddb0*/  IMAD.U32 R15, R20, 0x10000, RZ ;  /* 0x00010000140f7824 */ /* 0x000fc400078e00ff */
[----:B------:R-:W-:Y:S02]  /*ddc0*/  IMAD.U32 R2, R11, 0x10000, RZ ;  /* 0x000100000b027824 */ /* 0x000fe400078e00ff */
[C---:B------:R-:W-:Y:S02]  /*ddd0*/  FMUL.FTZ R3, R0.reuse, R33 ;  /* 0x0000002100037220 */ /* 0x040fe40000410000 */
[-C--:B------:R-:W-:Y:S02]  /*dde0*/  FMUL.FTZ R0, R0, R15.reuse ;  /* 0x0000000f00007220 */ /* 0x080fe40000410000 */
[----:B------:R-:W-:Y:S01]  /*ddf0*/  FFMA.FTZ R23, R2, R15, -R3 ;  /* 0x0000000f02177223 */ /* 0x000fe20000010803 */
[----:B------:R-:W-:Y:S01]  /*de00*/  LOP3.LUT R3, R8, 0xffff0000, RZ, 0xc0, !PT ;  /* 0xffff000008037812 */ /* 0x000fe200078ec0ff */
[----:B------:R-:W-:Y:S01]  /*de10*/  FFMA.FTZ R33, R2, R33, R0 ;  /* 0x0000002102217223 */ /* 0x000fe20000010000 */
[----:B------:R-:W-:Y:S02]  /*de20*/  LOP3.LUT R8, R12, 0xffff0000, RZ, 0xc0, !PT ;  /* 0xffff00000c087812 */ /* 0x000fe400078ec0ff */
[----:B------:R-:W-:-:S02]  /*de30*/  LOP3.LUT R2, R4, 0xffff0000, RZ, 0xc0, !PT ;  /* 0xffff000004027812 */ /* 0x000fc400078ec0ff */
[----:B------:R-:W-:Y:S02]  /*de40*/  LOP3.LUT R0, R5, 0xffff0000, RZ, 0xc0, !PT ;  /* 0xffff000005007812 */ /* 0x000fe400078ec0ff */
[----:B------:R-:W-:Y:S01]  /*de50*/  LOP3.LUT R5, R14, 0xffff0000, RZ, 0xc0, !PT ;  /* 0xffff00000e057812 */ /* 0x000fe200078ec0ff */
[-C--:B------:R-:W-:Y:S01]  /*de60*/  FMUL.FTZ R4, R2, R8.reuse ;  /* 0x0000000802047220 */ /* 0x080fe20000410000 */
[----:B------:R-:W-:Y:S02]  /*de70*/  LOP3.LUT R15, R9, 0xffff0000, RZ, 0xc0, !PT ;  /* 0xffff0000090f7812 */ /* 0x000fe400078ec0ff */
[----:B------:R-:W-:Y:S01]  /*de80*/  LOP3.LUT R9, R10, 0xffff0000, RZ, 0xc0, !PT ;  /* 0xffff00000a097812 */ /* 0x000fe200078ec0ff */
[-C--:B------:R-:W-:Y:S01]  /*de90*/  FMUL.FTZ R2, R2, R5.reuse ;  /* 0x0000000502027220 */ /* 0x080fe20000410000 */
[----:B------:R-:W-:Y:S01]  /*dea0*/  LOP3.LUT R14, R19, 0xffff0000, RZ, 0xc0, !PT ;  /* 0xffff0000130e7812 */ /* 0x000fe200078ec0ff */
[C---:B------:R-:W-:Y:S02]  /*deb0*/  FFMA.FTZ R4, R3.reuse, R5, -R4 ;  /* 0x0000000503047223 */ /* 0x040fe40000010804 */
[----:B------:R-:W-:Y:S01]  /*dec0*/  FFMA.FTZ R12, R3, R8, R2 ;  /* 0x00000008030c7223 */ /* 0x000fe20000010002 */
[----:B------:R-:W-:Y:S01]  /*ded0*/  LOP3.LUT R3, R17, 0xffff0000, RZ, 0xc0, !PT ;  /* 0xffff000011037812 */ /* 0x000fe200078ec0ff */
[----:B------:R-:W-:Y:S01]  /*dee0*/  FMUL.FTZ R2, R0, R60 ;  /* 0x0000003c00027220 */ /* 0x000fe20000410000 */
[----:B------:R-:W-:Y:S01]  /*def0*/  LOP3.LUT R17, R16, 0xffff0000, RZ, 0xc0, !PT ;  /* 0xffff000010117812 */ /* 0x000fe200078ec0ff */
[----:B------:R-:W-:Y:S01]  /*df00*/  IMAD.U32 R8, R10, 0x10000, RZ ;  /* 0x000100000a087824 */ /* 0x000fe200078e00ff */
[----:B------:R-:W-:Y:S01]  /*df10*/  LOP3.LUT R10, R11, 0xffff0000, RZ, 0xc0, !PT ;  /* 0xffff00000b0a7812 */ /* 0x000fe200078ec0ff */
[-C--:B------:R-:W-:Y:S01]  /*df20*/  FFMA.FTZ R5, R15, R3.reuse, -R2 ;  /* 0x000000030f057223 */ /* 0x080fe20000010802 */
[----:B------:R-:W-:Y:S01]  /*df30*/  LOP3.LUT R2, R6, 0xffff0000, RZ, 0xc0, !PT ;  /* 0xffff000006027812 */ /* 0x000fe200078ec0ff */
[----:B------:R-:W-:Y:S01]  /*df40*/  FMUL.FTZ R11, R0, R3 ;  /* 0x00000003000b7220 */ /* 0x000fe20000410000 */
[----:B------:R-:W-:-:S02]  /*df50*/  SHF.L.U32 R3, R6, 0x10, RZ ;  /* 0x0000001006037819 */ /* 0x000fc400000006ff */
[----:B------:R-:W-:Y:S01]  /*df60*/  F2FP.BF16.PACK_AB R5, R5, R21 ;  /* 0x000000150505723e */ /* 0x000fe200000010ff */
[----:B------:R-:W-:Y:S01]  /*df70*/  IMAD.U32 R21, R16, 0x10000, RZ ;  /* 0x0001000010157824 */ /* 0x000fe200078e00ff */
[----:B------:R-:W-:Y:S01]  /*df80*/  LOP3.LUT R0, R7, 0xffff0000, RZ, 0xc0, !PT ;  /* 0xffff000007007812 */ /* 0x000fe200078ec0ff */
[----:B------:R-:W-:Y:S01]  /*df90*/  IMAD.U32 R16, R19, 0x10000, RZ ;  /* 0x0001000013107824 */ /* 0x000fe200078e00ff */
[----:B------:R-:W-:Y:S01]  /*dfa0*/  F2FP.BF16.PACK_AB R4, R4, R32 ;  /* 0x000000200404723e */ /* 0x000fe200000010ff */
[----:B------:R-:W-:Y:S02]  /*dfb0*/  FMUL.FTZ R7, R3, R21 ;  /* 0x0000001503077220 */ /* 0x000fe40000410000 */
[----:B------:R-:W-:Y:S02]  /*dfc0*/  FMUL.FTZ R6, R2, R17 ;  /* 0x0000001102067220 */ /* 0x000fe40000410000 */
[----:B------:R-:W-:Y:S02]  /*dfd0*/  FFMA.FTZ R7, R8, R16, -R7 ;  /* 0x0000001008077223 */ /* 0x000fe40000010807 */
[----:B------:R-:W-:-:S02]  /*dfe0*/  FFMA.FTZ R6, R9, R14, -R6 ;  /* 0x0000000e09067223 */ /* 0x000fc40000010806 */
[----:B------:R-:W-:Y:S02]  /*dff0*/  FMUL.FTZ R3, R3, R16 ;  /* 0x0000001003037220 */ /* 0x000fe40000410000 */
[----:B------:R-:W-:Y:S01]  /*e000*/  FMUL.FTZ R2, R2, R14 ;  /* 0x0000000e02027220 */ /* 0x000fe20000410000 */
[----:B------:R-:W-:Y:S01]  /*e010*/  F2FP.BF16.PACK_AB R6, R6, R7 ;  /* 0x000000070606723e */ /* 0x000fe200000010ff */
[C---:B------:R-:W-:Y:S02]  /*e020*/  FMUL.FTZ R7, R0.reuse, R18 ;  /* 0x0000001200077220 */ /* 0x040fe40000410000 */
[-C--:B------:R-:W-:Y:S02]  /*e030*/  FMUL.FTZ R0, R0, R13.reuse ;  /* 0x0000000d00007220 */ /* 0x080fe40000410000 */
[----:B------:R-:W-:Y:S02]  /*e040*/  FFMA.FTZ R7, R10, R13, -R7 ;  /* 0x0000000d0a077223 */ /* 0x000fe40000010807 */
[----:B------:R-:W-:-:S02]  /*e050*/  FFMA.FTZ R3, R8, R21, R3 ;  /* 0x0000001508037223 */ /* 0x000fc40000010003 */
[----:B------:R-:W-:Y:S01]  /*e060*/  FFMA.FTZ R2, R9, R17, R2 ;  /* 0x0000001109027223 */ /* 0x000fe20000010002 */
[----:B------:R-:W-:Y:S01]  /*e070*/  F2FP.BF16.PACK_AB R7, R7, R23 ;  /* 0x000000170707723e */ /* 0x000fe200000010ff */
[----:B------:R-:W-:-:S04]  /*e080*/  FFMA.FTZ R0, R10, R18, R0 ;  /* 0x000000120a007223 */ /* 0x000fc80000010000 */
[----:B------:R1:W-:Y:S02]  /*e090*/  STS.128 [R195+0x10080], R4 ;  /* 0x01008004c3007388 */ /* 0x0003e40000000c00 */
[----:B-1----:R-:W-:Y:S01]  /*e0a0*/  FFMA.FTZ R5, R15, R60, R11 ;  /* 0x0000003c0f057223 */ /* 0x002fe2000001000b */
[----:B------:R-:W-:Y:S02]  /*e0b0*/  F2FP.BF16.PACK_AB R4, R12, R35 ;  /* 0x000000230c04723e */ /* 0x000fe400000010ff */
[----:B------:R-:W-:Y:S02]  /*e0c0*/  F2FP.BF16.PACK_AB R6, R2, R3 ;  /* 0x000000030206723e */ /* 0x000fe400000010ff */
[----:B------:R-:W-:Y:S02]  /*e0d0*/  F2FP.BF16.PACK_AB R5, R5, R34 ;  /* 0x000000220505723e */ /* 0x000fe400000010ff */
[----:B------:R-:W-:-:S05]  /*e0e0*/  F2FP.BF16.PACK_AB R7, R0, R33 ;  /* 0x000000210007723e */ /* 0x000fca00000010ff */
[----:B------:R1:W-:Y:S02]  /*e0f0*/  STS.128 [R22+0x10080], R4 ;  /* 0x0100800416007388 */ /* 0x0003e40000000c00 */
.L_x_822:
[----:B------:R-:W-:Y:S05]  /*e100*/  BSYNC B0 ;  /* 0x0000000000007941 */ /* 0x000fea0003800000 */
.L_x_821:
[----:B------:R-:W-:-:S13]  /*e110*/  ISETP.GE.AND P0, PT, R138, c[0x0][0x27c], PT ;  /* 0x00009f008a007a0c */ /* 0x000fda0003f06270 */
[----:B------:R-:W-:Y:S05]  /*e120*/  @P0 BRA `(.L_x_820) ;  /* 0x0000069000000947 */ /* 0x000fea0003800000 */
[----:B------:R-:W2:Y:S04]  /*e130*/  LDL R2, [R1+0xc] ;  /* 0x00000c0001027983 */ /* 0x000ea80000100800 */
[----:B------:R-:W3:Y:S01]  /*e140*/  LDL R33, [R1+0x28] ;  /* 0x0000280001217983 */ /* 0x000ee20000100800 */
[----:B------:R-:W-:Y:S01]  /*e150*/  IMAD.MOV.U32 R0, RZ, RZ, c[0x0][0x27c] ;  /* 0x00009f00ff007624 */ /* 0x000fe200078e00ff */
[----:B------:R-:W-:Y:S02]  /*e160*/  SHF.R.U32.HI R12, RZ, 0x10, R27 ;  /* 0x00000010ff0c7819 */ /* 0x000fe4000001161b */
[----:B------:R-:W-:Y:S02]  /*e170*/  SHF.R.U64 R13, R28, 0x10, R29 ;  /* 0x000000101c0d7819 */ /* 0x000fe4000000121d */
[----:B------:R-:W-:-:S02]  /*e180*/  PRMT R20, R89, 0x5410, R12 ;  /* 0x0000541059147816 */ /* 0x000fc4000000000c */
[C---:B------:R-:W-:Y:S02]  /*e190*/  PRMT R12, R63.reuse, 0x5432, R13 ;  /* 0x000054323f0c7816 */ /* 0x040fe4000000000d */
[----:B------:R-:W-:Y:S02]  /*e1a0*/  SHF.R.U32.HI R15, RZ, 0x10, R29 ;  /* 0x00000010ff0f7819 */ /* 0x000fe4000001161d */
[----:B------:R-:W-:Y:S01]  /*e1b0*/  SHF.R.U32.HI R18, RZ, 0x10, R31 ;  /* 0x00000010ff127819 */ /* 0x000fe2000001161f */
[----:B------:R-:W-:Y:S01]  /*e1c0*/  IMAD.U32 R21, R12, 0x10000, RZ ;  /* 0x000100000c157824 */ /* 0x000fe200078e00ff */
[----:B------:R-:W-:Y:S02]  /*e1d0*/  PRMT R13, R63, 0x5410, R15 ;  /* 0x000054103f0d7816 */ /* 0x000fe4000000000f */
[----:B------:R-:W-:Y:S02]  /*e1e0*/  PRMT R18, R90, 0x5410, R18 ;  /* 0x000054105a127816 */ /* 0x000fe40000000012 */
[----:B------:R-:W-:Y:S01]  /*e1f0*/  SHF.R.U64 R16, R30, 0x10, R31 ;  /* 0x000000101e107819 */ /* 0x000fe2000000121f */
[----:B-1----:R-:W-:-:S03]  /*e200*/  IMAD.U32 R22, R13, 0x10000, RZ ;  /* 0x000100000d167824 */ /* 0x002fc600078e00ff */
[----:B------:R-:W-:Y:S02]  /*e210*/  PRMT R16, R90, 0x5432, R16 ;  /* 0x000054325a107816 */ /* 0x000fe40000000010 */
[----:B--2---:R-:W-:-:S04]  /*e220*/  LEA.HI R0, R0, R2, RZ, 0x1d ;  /* 0x0000000200007211 */ /* 0x004fc800078fe8ff */
[----:B------:R-:W-:Y:S01]  /*e230*/  SHF.R.S32.HI R2, RZ, 0x1f, R0 ;  /* 0x0000001fff027819 */ /* 0x000fe20000011400 */
[----:B------:R-:W-:Y:S01]  /*e240*/  IMAD.SHL.U32 R3, R0, 0x8, RZ ;  /* 0x0000000800037824 */ /* 0x000fe200078e00ff */
[----:B---3--:R-:W1:Y:S02]  /*e250*/  LDS.128 R8, [R33] ;  /* 0x0000000021087984 */ /* 0x008e640000000c00 */
[----:B------:R-:W-:Y:S02]  /*e260*/  LEA.HI R2, R2, R0, RZ, 0x3 ;  /* 0x0000000002027211 */ /* 0x000fe400078f18ff */
[----:B------:R-:W-:-:S03]  /*e270*/  LOP3.LUT R3, R230, 0x38, R3, 0xf8, !PT ;  /* 0x00000038e6037812 */ /* 0x000fc600078ef803 */
[----:B------:R-:W-:Y:S01]  /*e280*/  IMAD.SHL.U32 R0, R2, 0x400, RZ ;  /* 0x0000040002007824 */ /* 0x000fe200078e00ff */
[----:B------:R-:W-:Y:S02]  /*e290*/  LOP3.LUT R2, R3, R121, RZ, 0x3c, !PT ;  /* 0x0000007903027212 */ /* 0x000fe400078e3cff */
[----:B------:R-:W-:Y:S02]  /*e2a0*/  SHF.R.U64 R3, R26, 0x10, R27 ;  /* 0x000000101a037819 */ /* 0x000fe4000000121b */
[----:B------:R-:W-:Y:S02]  /*e2b0*/  LOP3.LUT R0, R0, 0x7fffe000, RZ, 0xc0, !PT ;  /* 0x7fffe00000007812 */ /* 0x000fe400078ec0ff */
[----:B------:R-:W-:Y:S02]  /*e2c0*/  PRMT R19, R89, 0x5432, R3 ;  /* 0x0000543259137816 */ /* 0x000fe40000000003 */
[----:B------:R-:W-:Y:S02]  /*e2d0*/  IADD3 R0, R2, R0, R231 ;  /* 0x0000000002007210 */ /* 0x000fe40007ffe0e7 */
[----:B------:R-:W-:-:S02]  /*e2e0*/  SHF.R.U32.HI R2, RZ, 0x10, R25 ;  /* 0x00000010ff027819 */ /* 0x000fc40000011619 */
[----:B------:R-:W-:Y:S01]  /*e2f0*/  LOP3.LUT R27, R13, 0xffff0000, RZ, 0xc0, !PT ;  /* 0xffff00000d1b7812 */ /* 0x000fe200078ec0ff */
[----:B------:R-:W-:Y:S01]  /*e300*/  IMAD.SHL.U32 R32, R0, 0x2, RZ ;  /* 0x0000000200207824 */ /* 0x000fe200078e00ff */
[----:B------:R-:W-:Y:S01]  /*e310*/  SHF.R.U64 R0, R24, 0x10, R25 ;  /* 0x0000001018007819 */ /* 0x000fe20000001219 */
[----:B------:R-:W-:Y:S01]  /*e320*/  IMAD.U32 R24, R18, 0x10000, RZ ;  /* 0x0001000012187824 */ /* 0x000fe200078e00ff */
[C---:B------:R-:W-:Y:S02]  /*e330*/  PRMT R17, R88.reuse, 0x5410, R2 ;  /* 0x0000541058117816 */ /* 0x040fe40000000002 */
[----:B------:R-:W2:Y:S01]  /*e340*/  LDS.128 R4, [R32+0x10080] ;  /* 0x0100800020047984 */ /* 0x000ea20000000c00 */
[----:B------:R-:W-:Y:S02]  /*e350*/  PRMT R14, R88, 0x5432, R0 ;  /* 0x00005432580e7816 */ /* 0x000fe40000000000 */
[----:B------:R-:W-:Y:S02]  /*e360*/  LOP3.LUT R18, R18, 0xffff0000, RZ, 0xc0, !PT ;  /* 0xffff000012127812 */ /* 0x000fe400078ec0ff */
[----:B------:R-:W-:Y:S01]  /*e370*/  LOP3.LUT R13, R20, 0xffff0000, RZ, 0xc0, !PT ;  /* 0xffff0000140d7812 */ /* 0x000fe200078ec0ff */
[----:B------:R-:W-:-:S02]  /*e380*/  IMAD.U32 R15, R14, 0x10000, RZ ;  /* 0x000100000e0f7824 */ /* 0x000fc400078e00ff */
[----:B-1----:R-:W-:Y:S01]  /*e390*/  IMAD.U32 R2, R8, 0x10000, RZ ;  /* 0x0001000008027824 */ /* 0x002fe200078e00ff */
[----:B--2---:R-:W-:-:S05]  /*e3a0*/  SHF.L.U32 R0, R4, 0x10, RZ ;  /* 0x0000001004007819 */ /* 0x004fca00000006ff */
[C---:B------:R-:W-:Y:S02]  /*e3b0*/  FMUL.FTZ R3, R0.reuse, R21 ;  /* 0x0000001500037220 */ /* 0x040fe40000410000 */
[-C--:B------:R-:W-:Y:S02]  /*e3c0*/  FMUL.FTZ R0, R0, R15.reuse ;  /* 0x0000000f00007220 */ /* 0x080fe40000410000 */
[C---:B------:R-:W-:Y:S02]  /*e3d0*/  FFMA.FTZ R23, R2.reuse, R15, -R3 ;  /* 0x0000000f02177223 */ /* 0x040fe40000010803 */
[----:B------:R-:W-:Y:S01]  /*e3e0*/  FFMA.FTZ R26, R2, R21, R0 ;  /* 0x00000015021a7223 */ /* 0x000fe20000010000 */
[----:B------:R-:W-:Y:S01]  /*e3f0*/  SHF.L.U32 R0, R5, 0x10, RZ ;  /* 0x0000001005007819 */ /* 0x000fe200000006ff */
[----:B------:R-:W-:Y:S02]  /*e400*/  IMAD.U32 R15, R17, 0x10000, RZ ;  /* 0x00010000110f7824 */ /* 0x000fe400078e00ff */
[----:B------:R-:W-:-:S02]  /*e410*/  IMAD.U32 R2, R9, 0x10000, RZ ;  /* 0x0001000009027824 */ /* 0x000fc400078e00ff */
[CC--:B------:R-:W-:Y:S02]  /*e420*/  FMUL.FTZ R3, R0.reuse, R22.reuse ;  /* 0x0000001600037220 */ /* 0x0c0fe40000410000 */
        /* <DEDUP_REMOVED lines=8> */
[----:B------:R-:W-:Y:S01]  /*e4b0*/  FFMA.FTZ R22, R2, R15, -R3 ;  /* 0x0000000f02167223 */ /* 0x000fe20000010803 */
[----:B------:R-:W-:Y:S01]  /*e4c0*/  LOP3.LUT R3, R8, 0xffff0000, RZ, 0xc0, !PT ;  /* 0xffff000008037812 */ /* 0x000fe200078ec0ff */
[----:B------:R-:W-:Y:S01]  /*e4d0*/  FFMA.FTZ R24, R2, R24, R0 ;  /* 0x0000001802187223 */ /* 0x000fe20000010000 */
[----:B------:R-:W-:Y:S02]  /*e4e0*/  LOP3.LUT R8, R12, 0xffff0000, RZ, 0xc0, !PT ;  /* 0xffff00000c087812 */ /* 0x000fe400078ec0ff */
[----:B------:R-:W-:Y:S02]  /*e4f0*/  LOP3.LUT R2, R4, 0xffff0000, RZ, 0xc0, !PT ;  /* 0xffff000004027812 */ /* 0x000fe400078ec0ff */
[----:B------:R-:W-:-:S02]  /*e500*/  LOP3.LUT R0, R5, 0xffff0000, RZ, 0xc0, !PT ;  /* 0xffff000005007812 */ /* 0x000fc400078ec0ff */
        /* <DEDUP_REMOVED lines=36> */
[----:B------:R1:W-:Y:S02]  /*e750*/  STS.128 [R33], R4 ;  /* 0x0000000421007388 */ /* 0x0003e40000000c00 */
[----:B-1----:R-:W-:Y:S01]  /*e760*/  FFMA.FTZ R5, R15, R27, R11 ;  /* 0x0000001b0f057223 */ /* 0x002fe2000001000b */
[----:B------:R-:W-:Y:S02]  /*e770*/  F2FP.BF16.PACK_AB R4, R12, R26 ;  /* 0x0000001a0c04723e */ /* 0x000fe400000010ff */
[----:B------:R-:W-:Y:S02]  /*e780*/  F2FP.BF16.PACK_AB R6, R2, R3 ;  /* 0x000000030206723e */ /* 0x000fe400000010ff */
[----:B------:R-:W-:Y:S02]  /*e790*/  F2FP.BF16.PACK_AB R5, R5, R25 ;  /* 0x000000190505723e */ /* 0x000fe400000010ff */
[----:B------:R-:W-:-:S05]  /*e7a0*/  F2FP.BF16.PACK_AB R7, R0, R24 ;  /* 0x000000180007723e */ /* 0x000fca00000010ff */
[----:B------:R1:W-:Y:S02]  /*e7b0*/  STS.128 [R32+0x10080], R4 ;  /* 0x0100800420007388 */ /* 0x0003e40000000c00 */
.L_x_820:
[----:B------:R-:W-:Y:S05]  /*e7c0*/  BSYNC B1 ;  /* 0x0000000000017941 */ /* 0x000fea0003800000 */
.L_x_819:
        /* <DEDUP_REMOVED lines=15> */
[----:B------:R-:W3:Y:S01]  /*e8c0*/  LDL R28, [R1+0x34] ;  /* 0x00003400011c7983 */ /* 0x000ee20000100800 */
[----:B------:R-:W-:Y:S01]  /*e8d0*/  IMAD.MOV.U32 R2, RZ, RZ, c[0x0][0x27c] ;  /* 0x00009f00ff027624 */ /* 0x000fe200078e00ff */
[----:B------:R-:W-:Y:S02]  /*e8e0*/  SHF.R.U64 R12, R38, 0x10, R39 ;  /* 0x00000010260c7819 */ /* 0x000fe40000001227 */
[----:B------:R-:W-:Y:S02]  /*e8f0*/  SHF.R.U32.HI R18, RZ, 0x10, R41 ;  /* 0x00000010ff127819 */ /* 0x000fe40000011629 */
[----:B------:R-:W-:-:S02]  /*e900*/  LEA.HI R2, R2, R229, RZ, 0x1d ;  /* 0x000000e502027211 */ /* 0x000fc400078fe8ff */
[----:B------:R-:W-:Y:S02]  /*e910*/  SHF.R.U32.HI R13, RZ, 0x10, R37 ;  /* 0x00000010ff0d7819 */ /* 0x000fe40000011625 */
[----:B------:R-:W-:Y:S02]  /*e920*/  SHF.R.S32.HI R0, RZ, 0x1f, R2 ;  /* 0x0000001fff007819 */ /* 0x000fe40000011402 */
[----:B------:R-:W-:Y:S02]  /*e930*/  SHF.R.U32.HI R16, RZ, 0x10, R39 ;  /* 0x00000010ff107819 */ /* 0x000fe40000011627 */
[----:B------:R-:W-:Y:S01]  /*e940*/  LEA.HI R0, R0, R2, RZ, 0x3 ;  /* 0x0000000200007211 */ /* 0x000fe200078f18ff */
[----:B------:R-:W-:Y:S01]  /*e950*/  IMAD.SHL.U32 R2, R2, 0x8, RZ ;  /* 0x0000000802027824 */ /* 0x000fe200078e00ff */
[----:B------:R-:W-:Y:S02]  /*e960*/  PRMT R13, R92, 0x5432, R13 ;  /* 0x000054325c0d7816 */ /* 0x000fe4000000000d */
[----:B------:R-:W-:Y:S01]  /*e970*/  SHF.R.U32.HI R21, RZ, 0x10, R43 ;  /* 0x00000010ff157819 */ /* 0x000fe2000001162b */
[----:B------:R-:W-:Y:S01]  /*e980*/  IMAD.SHL.U32 R0, R0, 0x400, RZ ;  /* 0x0000040000007824 */ /* 0x000fe200078e00ff */
[----:B------:R-:W-:-:S02]  /*e990*/  LOP3.LUT R2, R31, 0x38, R2, 0xf8, !PT ;  /* 0x000000381f027812 */ /* 0x000fc400078ef802 */
[----:B------:R-:W-:Y:S02]  /*e9a0*/  SHF.R.U64 R20, R42, 0x10, R43 ;  /* 0x000000102a147819 */ /* 0x000fe4000000122b */
[----:B------:R-:W-:Y:S02]  /*e9b0*/  LOP3.LUT R2, R2, R30, RZ, 0x3c, !PT ;  /* 0x0000001e02027212 */ /* 0x000fe400078e3cff */
[----:B------:R-:W-:-:S04]  /*e9c0*/  LOP3.LUT R0, R0, 0x7fffe000, RZ, 0xc0, !PT ;  /* 0x7fffe00000007812 */ /* 0x000fc800078ec0ff */
[----:B-----5:R-:W-:Y:S02]  /*e9d0*/  IADD3 R0, R2, R0, R29 ;  /* 0x0000000002007210 */ /* 0x020fe40007ffe01d */
[----:B------:R-:W-:-:S03]  /*e9e0*/  SHF.R.U64 R2, R40, 0x10, R41 ;  /* 0x0000001028027819 */ /* 0x000fc60000001229 */
[----:B-1----:R-:W-:Y:S01]  /*e9f0*/  IMAD.SHL.U32 R22, R0, 0x2, RZ ;  /* 0x0000000200167824 */ /* 0x002fe200078e00ff */
[----:B------:R-:W-:Y:S02]  /*ea00*/  SHF.R.U64 R0, R36, 0x10, R37 ;  /* 0x0000001024007819 */ /* 0x000fe40000001225 */
[C---:B------:R-:W-:Y:S02]  /*ea10*/  PRMT R14, R91.reuse, 0x5410, R2 ;  /* 0x000054105b0e7816 */ /* 0x040fe40000000002 */
[----:B------:R-:W1:Y:S01]  /*ea20*/  LDS.128 R8, [R22+0x10080] ;  /* 0x0100800016087984 */ /* 0x000e620000000c00 */
[----:B------:R-:W-:Y:S02]  /*ea30*/  PRMT R15, R91, 0x5432, R0 ;  /* 0x000054325b0f7816 */ /* 0x000fe40000000000 */
[----:B------:R-:W-:-:S03]  /*ea40*/  IMAD.U32 R17, R14, 0x10000, RZ ;  /* 0x000100000e117824 */ /* 0x000fc600078e00ff */
[----:B------:R-:W-:Y:S01]  /*ea50*/  IMAD.U32 R19, R15, 0x10000, RZ ;  /* 0x000100000f137824 */ /* 0x000fe200078e00ff */
[----:B-1----:R-:W-:-:S05]  /*ea60*/  SHF.L.U32 R0, R8, 0x10, RZ ;  /* 0x0000001008007819 */ /* 0x002fca00000006ff */
[C---:B------:R-:W-:Y:S02]  /*ea70*/  FMUL.FTZ R3, R0.reuse, R17 ;  /* 0x0000001100037220 */ /* 0x040fe40000410000 */
[----:B------:R-:W-:Y:S01]  /*ea80*/  FMUL.FTZ R0, R0, R19 ;  /* 0x0000001300007220 */ /* 0x000fe20000410000 */
[----:B---3--:R-:W1:Y:S02]  /*ea90*/  LDS.128 R4, [R28] ;  /* 0x000000001c047984 */ /* 0x008e640000000c00 */
[----:B-1----:R-:W-:-:S04]  /*eaa0*/  IMAD.U32 R2, R4, 0x10000, RZ ;  /* 0x0001000004027824 */ /* 0x002fc800078e00ff */
[C---:B------:R-:W-:Y:S01]  /*eab0*/  FFMA.FTZ R26, R2.reuse, R17, R0 ;  /* 0x00000011021a7223 */ /* 0x040fe20000010000 */
[----:B------:R-:W-:Y:S01]  /*eac0*/  PRMT R17, R93, 0x5432, R12 ;  /* 0x000054325d117816 */ /* 0x000fe2000000000c */
[----:B------:R-:W-:Y:S01]  /*ead0*/  FFMA.FTZ R27, R2, R19, -R3 ;  /* 0x00000013021b7223 */ /* 0x000fe20000010803 */
[----:B------:R-:W-:Y:S01]  /*eae0*/  PRMT R12, R92, 0x5410, R18 ;  /* 0x000054105c0c7816 */ /* 0x000fe20000000012 */
[----:B------:R-:W-:Y:S01]  /*eaf0*/  IMAD.U32 R18, R13, 0x10000, RZ ;  /* 0x000100000d127824 */ /* 0x000fe200078e00ff */
[----:B------:R-:W-:Y:S01]  /*eb00*/  PRMT R19, R93, 0x5410, R16 ;  /* 0x000054105d137816 */ /* 0x000fe20000000010 */
[----:B------:R-:W-:Y:S01]  /*eb10*/  IMAD.U32 R2, R5, 0x10000, RZ ;  /* 0x0001000005027824 */ /* 0x000fe200078e00ff */
[----:B------:R-:W-:Y:S01]  /*eb20*/  SHF.L.U32 R0, R9, 0x10, RZ ;  /* 0x0000001009007819 */ /* 0x000fe200000006ff */
[----:B------:R-:W-:-:S04]  /*eb30*/  IMAD.U32 R16, R12, 0x10000, RZ ;  /* 0x000100000c107824 */ /* 0x000fc800078e00ff */
[C---:B------:R-:W-:Y:S02]  /*eb40*/  FMUL.FTZ R3, R0.reuse, R16 ;  /* 0x0000001000037220 */ /* 0x040fe40000410000 */
[-C--:B------:R-:W-:Y:S02]  /*eb50*/  FMUL.FTZ R0, R0, R18.reuse ;  /* 0x0000001200007220 */ /* 0x080fe40000410000 */
[----:B------:R-:W-:Y:S01]  /*eb60*/  FFMA.FTZ R25, R2, R18, -R3 ;  /* 0x0000001202197223 */ /* 0x000fe20000010803 */
[----:B------:R-:W-:Y:S01]  /*eb70*/  PRMT R18, R94, 0x5410, R21 ;  /* 0x000054105e127816 */ /* 0x000fe20000000015 */
[----:B------:R-:W-:Y:S01]  /*eb80*/  FFMA.FTZ R24, R2, R16, R0 ;  /* 0x0000001002187223 */ /* 0x000fe20000010000 */
[----:B------:R-:W-:Y:S01]  /*eb90*/  SHF.L.U32 R0, R11, 0x10, RZ ;  /* 0x000000100b007819 */ /* 0x000fe200000006ff */
[----:B------:R-:W-:Y:S01]  /*eba0*/  IMAD.U32 R2, R7, 0x10000, RZ ;  /* 0x0001000007027824 */ /* 0x000fe200078e00ff */
[----:B------:R-:W-:Y:S01]  /*ebb0*/  PRMT R16, R94, 0x5432, R20 ;  /* 0x000054325e107816 */ /* 0x000fe20000000014 */
[----:B------:R-:W-:-:S02]  /*ebc0*/  IMAD.U32 R21, R18, 0x10000, RZ ;  /* 0x0001000012157824 */ /* 0x000fc400078e00ff */
[----:B------:R-:W-:Y:S02]  /*ebd0*/  IMAD.U32 R20, R19, 0x10000, RZ ;  /* 0x0001000013147824 */ /* 0x000fe400078e00ff */
[CC--:B------:R-:W-:Y:S02]  /*ebe0*/  FMUL.FTZ R3, R0.reuse, R21.reuse ;  /* 0x0000001500037220 */ /* 0x0c0fe40000410000 */
        /* <DEDUP_REMOVED lines=8> */
[CC--:B------:R-:W-:Y:S02]  /*ec70*/  FMUL.FTZ R4, R3.reuse, R9.reuse ;  /* 0x0000000903047220 */ /* 0x0c0fe40000410000 */
[-C--:B------:R-:W-:Y:S02]  /*ec80*/  FMUL.FTZ R3, R3, R8.reuse ;  /* 0x0000000803037220 */ /* 0x080fe40000410000 */
[----:B------:R-:W-:Y:S01]  /*ec90*/  FFMA.FTZ R15, R0, R8, -R4 ;  /* 0x00000008000f7223 */ /* 0x000fe20000010804 */
[----:B------:R-:W-:Y:S01]  /*eca0*/  LOP3.LUT R8, R12, 0xffff0000, RZ, 0xc0, !PT ;  /* 0xffff00000c087812 */ /* 0x000fe200078ec0ff */
[----:B------:R-:W-:Y:S01]  /*ecb0*/  FFMA.FTZ R14, R0, R9, R3 ;  /* 0x00000009000e7223 */ /* 0x000fe20000010003 */
[----:B------:R-:W-:-:S02]  /*ecc0*/  LOP3.LUT R4, R13, 0xffff0000, RZ, 0xc0, !PT ;  /* 0xffff00000d047812 */ /* 0x000fc400078ec0ff */
[----:B------:R-:W-:Y:S01]  /*ecd0*/  LOP3.LUT R0, R5, 0xffff0000, RZ, 0xc0, !PT ;  /* 0xffff000005007812 */ /* 0x000fe200078ec0ff */
[C---:B------:R-:W-:Y:S02]  /*ece0*/  FMUL.FTZ R3, R2.reuse, R8 ;  /* 0x0000000802037220 */ /* 0x040fe40000410000 */
[-C--:B------:R-:W-:Y:S02]  /*ecf0*/  FMUL.FTZ R2, R2, R4.reuse ;  /* 0x0000000402027220 */ /* 0x080fe40000410000 */
[C---:B------:R-:W-:Y:S02]  /*ed00*/  FFMA.FTZ R9, R0.reuse, R4, -R3 ;  /* 0x0000000400097223 */ /* 0x040fe40000010803 */
[----:B------:R-:W-:Y:S01]  /*ed10*/  FFMA.FTZ R5, R0, R8, R2 ;  /* 0x0000000800057223 */ /* 0x000fe20000010002 */
[----:B------:R-:W-:Y:S01]  /*ed20*/  SHF.L.U32 R0, R10, 0x10, RZ ;  /* 0x000000100a007819 */ /* 0x000fe200000006ff */
[----:B------:R-:W-:Y:S01]  /*ed30*/  IMAD.U32 R8, R16, 0x10000, RZ ;  /* 0x0001000010087824 */ /* 0x000fe200078e00ff */
[----:B------:R-:W-:Y:S01]  /*ed40*/  F2FP.BF16.PACK_AB R9, R9, R25 ;  /* 0x000000190909723e */ /* 0x000fe200000010ff */
[----:B------:R-:W-:Y:S01]  /*ed50*/  IMAD.U32 R4, R17, 0x10000, RZ ;  /* 0x0001000011047824 */ /* 0x000fe200078e00ff */
[----:B------:R-:W-:Y:S01]  /*ed60*/  F2FP.BF16.PACK_AB R5, R5, R24 ;  /* 0x000000180505723e */ /* 0x000fe200000010ff */
[----:B------:R-:W-:-:S02]  /*ed70*/  FMUL.FTZ R3, R0, R8 ;  /* 0x0000000800037220 */ /* 0x000fc40000410000 */
[----:B------:R-:W-:Y:S02]  /*ed80*/  IMAD.U32 R2, R6, 0x10000, RZ ;  /* 0x0001000006027824 */ /* 0x000fe400078e00ff */
[-C--:B------:R-:W-:Y:S02]  /*ed90*/  FMUL.FTZ R0, R0, R4.reuse ;  /* 0x0000000400007220 */ /* 0x080fe40000410000 */
[----:B------:R-:W-:Y:S01]  /*eda0*/  FFMA.FTZ R13, R2, R4, -R3 ;  /* 0x00000004020d7223 */ /* 0x000fe20000010803 */
[----:B------:R-:W-:Y:S01]  /*edb0*/  LOP3.LUT R4, R16, 0xffff0000, RZ, 0xc0, !PT ;  /* 0xffff000010047812 */ /* 0x000fe200078ec0ff */
[----:B------:R-:W-:Y:S01]  /*edc0*/  FFMA.FTZ R12, R2, R8, R0 ;  /* 0x00000008020c7223 */ /* 0x000fe20000010000 */
[----:B------:R-:W-:Y:S02]  /*edd0*/  LOP3.LUT R0, R10, 0xffff0000, RZ, 0xc0, !PT ;  /* 0xffff00000a007812 */ /* 0x000fe400078ec0ff */
[----:B------:R-:W-:Y:S02]  /*ede0*/  LOP3.LUT R8, R17, 0xffff0000, RZ, 0xc0, !PT ;  /* 0xffff000011087812 */ /* 0x000fe400078ec0ff */
[----:B------:R-:W-:Y:S01]  /*edf0*/  LOP3.LUT R2, R6, 0xffff0000, RZ, 0xc0, !PT ;  /* 0xffff000006027812 */ /* 0x000fe200078ec0ff */
[----:B------:R-:W-:-:S02]  /*ee00*/  FMUL.FTZ R3, R0, R4 ;  /* 0x0000000400037220 */ /* 0x000fc40000410000 */
[-C--:B------:R-:W-:Y:S02]  /*ee10*/  FMUL.FTZ R0, R0, R8.reuse ;  /* 0x0000000800007220 */ /* 0x080fe40000410000 */
[----:B------:R-:W-:Y:S01]  /*ee20*/  FFMA.FTZ R10, R2, R8, -R3 ;  /* 0x00000008020a7223 */ /* 0x000fe20000010803 */
[----:B------:R-:W-:Y:S01]  /*ee30*/  LOP3.LUT R8, R18, 0xffff0000, RZ, 0xc0, !PT ;  /* 0xffff000012087812 */ /* 0x000fe200078ec0ff */
[----:B------:R-:W-:Y:S01]  /*ee40*/  FFMA.FTZ R6, R2, R4, R0 ;  /* 0x0000000402067223 */ /* 0x000fe20000010000 */
[----:B------:R-:W-:Y:S02]  /*ee50*/  LOP3.LUT R2, R11, 0xffff0000, RZ, 0xc0, !PT ;  /* 0xffff00000b027812 */ /* 0x000fe400078ec0ff */
[----:B------:R-:W-:Y:S02]  /*ee60*/  LOP3.LUT R4, R19, 0xffff0000, RZ, 0xc0, !PT ;  /* 0xffff000013047812 */ /* 0x000fe400078ec0ff */
[----:B------:R-:W-:Y:S01]  /*ee70*/  LOP3.LUT R0, R7, 0xffff0000, RZ, 0xc0, !PT ;  /* 0xffff000007007812 */ /* 0x000fe200078ec0ff */
[----:B------:R-:W-:Y:S01]  /*ee80*/  FMUL.FTZ R3, R2, R8 ;  /* 0x0000000802037220 */ /* 0x000fe20000410000 */
[----:B------:R-:W-:Y:S01]  /*ee90*/  F2FP.BF16.PACK_AB R10, R10, R13 ;  /* 0x0000000d0a0a723e */ /* 0x000fe200000010ff */
[----:B------:R-:W-:Y:S01]  /*eea0*/  FMUL.FTZ R2, R2, R4 ;  /* 0x0000000402027220 */ /* 0x000fe20000410000 */
[----:B------:R-:W-:Y:S01]  /*eeb0*/  F2FP.BF16.PACK_AB R6, R6, R12 ;  /* 0x0000000c0606723e */ /* 0x000fe200000010ff */
[----:B------:R-:W-:Y:S01]  /*eec0*/  FFMA.FTZ R3, R0, R4, -R3 ;  /* 0x0000000400037223 */ /* 0x000fe20000010803 */
[----:B------:R-:W-:Y:S01]  /*eed0*/  F2FP.BF16.PACK_AB R4, R14, R26 ;  /* 0x0000001a0e04723e */ /* 0x000fe200000010ff */
[----:B------:R-:W-:Y:S01]  /*eee0*/  FFMA.FTZ R2, R0, R8, R2 ;  /* 0x0000000800027223 */ /* 0x000fe20000010002 */
[----:B------:R-:W-:-:S02]  /*eef0*/  F2FP.BF16.PACK_AB R8, R15, R27 ;  /* 0x0000001b0f08723e */ /* 0x000fc400000010ff */
[----:B------:R-:W-:Y:S02]  /*ef00*/  F2FP.BF16.PACK_AB R11, R3, R23 ;  /* 0x00000017030b723e */ /* 0x000fe400000010ff */
[----:B------:R-:W-:-:S03]  /*ef10*/  F2FP.BF16.PACK_AB R7, R2, R21 ;  /* 0x000000150207723e */ /* 0x000fc600000010ff */
[----:B------:R1:W-:Y:S04]  /*ef20*/  STS.128 [R28], R8 ;  /* 0x000000081c007388 */ /* 0x0003e80000000c00 */
[----:B------:R1:W-:Y:S02]  /*ef30*/  STS.128 [R22+0x10080], R4 ;  /* 0x0100800416007388 */ /* 0x0003e40000000c00 */
.L_x_826:
[----:B------:R-:W-:Y:S05]  /*ef40*/  BSYNC B0 ;  /* 0x0000000000007941 */ /* 0x000fea0003800000 */
.L_x_825:
[----:B------:R-:W-:-:S13]  /*ef50*/  ISETP.GE.AND P0, PT, R138, c[0x0][0x27c], PT ;  /* 0x00009f008a007a0c */ /* 0x000fda0003f06270 */
[----:B------:R-:W-:Y:S05]  /*ef60*/  @P0 BRA `(.L_x_824) ;  /* 0x0000069000000947 */ /* 0x000fea0003800000 */
[----:B------:R-:W3:Y:S04]  /*ef70*/  LDL R2, [R1+0xc] ;  /* 0x00000c0001027983 */ /* 0x000ee80000100800 */
[----:B-1----:R-:W4:Y:S01]  /*ef80*/  LDL R28, [R1+0x24] ;  /* 0x00002400011c7983 */ /* 0x002f220000100800 */
[----:B------:R-:W-:Y:S01]  /*ef90*/  IMAD.MOV.U32 R0, RZ, RZ, c[0x0][0x27c] ;  /* 0x00009f00ff007624 */ /* 0x000fe200078e00ff */
[----:B------:R-:W-:Y:S02]  /*efa0*/  SHF.R.U32.HI R15, RZ, 0x10, R45 ;  /* 0x00000010ff0f7819 */ /* 0x000fe4000001162d */
[----:B------:R-:W-:-:S04]  /*efb0*/  SHF.R.U32.HI R14, RZ, 0x10, R49 ;  /* 0x00000010ff0e7819 */ /* 0x000fc80000011631 */
[----:B------:R-:W-:Y:S02]  /*efc0*/  PRMT R14, R96, 0x5432, R14 ;  /* 0x00005432600e7816 */ /* 0x000fe4000000000e */
[----:B---3--:R-:W-:-:S04]  /*efd0*/  LEA.HI R0, R0, R2, RZ, 0x1d ;  /* 0x0000000200007211 */ /* 0x008fc800078fe8ff */
[----:B------:R-:W-:Y:S01]  /*efe0*/  SHF.R.S32.HI R2, RZ, 0x1f, R0 ;  /* 0x0000001fff027819 */ /* 0x000fe20000011400 */
[----:B------:R-:W-:Y:S01]  /*eff0*/  IMAD.SHL.U32 R3, R0, 0x8, RZ ;  /* 0x0000000800037824 */ /* 0x000fe200078e00ff */
[----:B----4-:R-:W1:Y:S02]  /*f000*/  LDS.128 R8, [R28] ;  /* 0x000000001c087984 */ /* 0x010e640000000c00 */
[----:B------:R-:W-:Y:S02]  /*f010*/  LEA.HI R0, R2, R0, RZ, 0x3 ;  /* 0x0000000002007211 */ /* 0x000fe400078f18ff */
[----:B------:R-:W-:Y:S02]  /*f020*/  LOP3.LUT R2, R31, 0x38, R3, 0xf8, !PT ;  /* 0x000000381f027812 */ /* 0x000fe400078ef803 */
[----:B------:R-:W-:Y:S01]  /*f030*/  SHF.R.U64 R3, R44, 0x10, R45 ;  /* 0x000000102c037819 */ /* 0x000fe2000000122d */
[----:B------:R-:W-:Y:S01]  /*f040*/  IMAD.SHL.U32 R0, R0, 0x400, RZ ;  /* 0x0000040000007824 */ /* 0x000fe200078e00ff */
[----:B------:R-:W-:-:S02]  /*f050*/  LOP3.LUT R2, R2, R30, RZ, 0x3c, !PT ;  /* 0x0000001e02027212 */ /* 0x000fc400078e3cff */
[----:B------:R-:W-:Y:S02]  /*f060*/  PRMT R3, R95, 0x5410, R3 ;  /* 0x000054105f037816 */ /* 0x000fe40000000003 */
[----:B------:R-:W-:-:S03]  /*f070*/  LOP3.LUT R0, R0, 0x7fffe000, RZ, 0xc0, !PT ;  /* 0x7fffe00000007812 */ /* 0x000fc600078ec0ff */
[----:B------:R-:W-:Y:S01]  /*f080*/  IMAD.U32 R16, R3, 0x10000, RZ ;  /* 0x0001000003107824 */ /* 0x000fe200078e00ff */
[----:B-----5:R-:W-:-:S05]  /*f090*/  IADD3 R0, R2, R0, R29 ;  /* 0x0000000002007210 */ /* 0x020fca0007ffe01d */
[----:B------:R-:W-:Y:S01]  /*f0a0*/  IMAD.SHL.U32 R20, R0, 0x2, RZ ;  /* 0x0000000200147824 */ /* 0x000fe200078e00ff */
[----:B------:R-:W-:-:S04]  /*f0b0*/  SHF.R.U64 R0, R48, 0x10, R49 ;  /* 0x0000001030007819 */ /* 0x000fc80000001231 */
[----:B------:R-:W3:Y:S01]  /*f0c0*/  LDS.128 R4, [R20+0x10080] ;  /* 0x0100800014047984 */ /* 0x000ee20000000c00 */
[----:B------:R-:W-:-:S05]  /*f0d0*/  PRMT R12, R95, 0x5432, R0 ;  /* 0x000054325f0c7816 */ /* 0x000fca0000000000 */
[----:B------:R-:W-:Y:S02]  /*f0e0*/  IMAD.U32 R17, R12, 0x10000, RZ ;  /* 0x000100000c117824 */ /* 0x000fe400078e00ff */
[----:B-1----:R-:W-:Y:S01]  /*f0f0*/  IMAD.U32 R2, R8, 0x10000, RZ ;  /* 0x0001000008027824 */ /* 0x002fe200078e00ff */
[----:B---3--:R-:W-:-:S05]  /*f100*/  SHF.L.U32 R0, R4, 0x10, RZ ;  /* 0x0000001004007819 */ /* 0x008fca00000006ff */
[CC--:B------:R-:W-:Y:S02]  /*f110*/  FMUL.FTZ R13, R0.reuse, R16.reuse ;  /* 0x00000010000d7220 */ /* 0x0c0fe40000410000 */
[-C--:B------:R-:W-:Y:S02]  /*f120*/  FMUL.FTZ R0, R0, R17.reuse ;  /* 0x0000001100007220 */ /* 0x080fe40000410000 */
[----:B------:R-:W-:Y:S01]  /*f130*/  FFMA.FTZ R27, R2, R17, -R13 ;  /* 0x00000011021b7223 */ /* 0x000fe2000001080d */
[----:B------:R-:W-:Y:S01]  /*f140*/  PRMT R13, R96, 0x5410, R15 ;  /* 0x00005410600d7816 */ /* 0x000fe2000000000f */
[----:B------:R-:W-:Y:S01]  /*f150*/  FFMA.FTZ R26, R2, R16, R0 ;  /* 0x00000010021a7223 */ /* 0x000fe20000010000 */
[----:B------:R-:W-:Y:S01]  /*f160*/  SHF.L.U32 R0, R5, 0x10, RZ ;  /* 0x0000001005007819 */ /* 0x000fe200000006ff */
[----:B------:R-:W-:Y:S02]  /*f170*/  IMAD.U32 R17, R14, 0x10000, RZ ;  /* 0x000100000e117824 */ /* 0x000fe400078e00ff */
[----:B------:R-:W-:-:S02]  /*f180*/  IMAD.U32 R16, R13, 0x10000, RZ ;  /* 0x000100000d107824 */ /* 0x000fc400078e00ff */
[----:B------:R-:W-:Y:S02]  /*f190*/  IMAD.U32 R2, R9, 0x10000, RZ ;  /* 0x0001000009027824 */ /* 0x000fe400078e00ff */
[CC--:B------:R-:W-:Y:S02]  /*f1a0*/  FMUL.FTZ R15, R0.reuse, R16.reuse ;  /* 0x00000010000f7220 */ /* 0x0c0fe40000410000 */
[-C--:B------:R-:W-:Y:S02]  /*f1b0*/  FMUL.FTZ R0, R0, R17.reuse ;  /* 0x0000001100007220 */ /* 0x080fe40000410000 */
[C---:B------:R-:W-:Y:S02]  /*f1c0*/  FFMA.FTZ R25, R2.reuse, R17, -R15 ;  /* 0x0000001102197223 */ /* 0x040fe4000001080f */
[----:B------:R-:W-:Y:S01]  /*f1d0*/  FFMA.FTZ R24, R2, R16, R0 ;  /* 0x0000001002187223 */ /* 0x000fe20000010000 */
[----:B------:R-:W-:Y:S02]  /*f1e0*/  SHF.R.U32.HI R2, RZ, 0x10, R47 ;  /* 0x00000010ff027819 */ /* 0x000fe4000001162f */
[----:B------:R-:W-:-:S02]  /*f1f0*/  SHF.R.U32.HI R0, RZ, 0x10, R51 ;  /* 0x00000010ff007819 */ /* 0x000fc40000011633 */
[----:B------:R-:W-:Y:S01]  /*f200*/  PRMT R15, R97, 0x5410, R2 ;  /* 0x00005410610f7816 */ /* 0x000fe20000000002 */
[----:B------:R-:W-:Y:S01]  /*f210*/  IMAD.U32 R2, R11, 0x10000, RZ ;  /* 0x000100000b027824 */ /* 0x000fe200078e00ff */
[----:B------:R-:W-:Y:S02]  /*f220*/  PRMT R16, R97, 0x5432, R0 ;  /* 0x0000543261107816 */ /* 0x000fe40000000000 */
[----:B------:R-:W-:Y:S01]  /*f230*/  SHF.L.U32 R0, R7, 0x10, RZ ;  /* 0x0000001007007819 */ /* 0x000fe200000006ff */
[----:B------:R-:W-:Y:S02]  /*f240*/  IMAD.U32 R18, R15, 0x10000, RZ ;  /* 0x000100000f127824 */ /* 0x000fe400078e00ff */
[----:B------:R-:W-:Y:S02]  /*f250*/  IMAD.U32 R19, R16, 0x10000, RZ ;  /* 0x0001000010137824 */ /* 0x000fe400078e00ff */
[C---:B------:R-:W-:Y:S02]  /*f260*/  FMUL.FTZ R17, R0.reuse, R18 ;  /* 0x0000001200117220 */ /* 0x040fe40000410000 */
[----:B------:R-:W-:-:S02]  /*f270*/  FMUL.FTZ R0, R0, R19 ;  /* 0x0000001300007220 */ /* 0x000fc40000410000 */
[----:B------:R-:W-:Y:S01]  /*f280*/  FFMA.FTZ R23, R2, R19, -R17 ;  /* 0x0000001302177223 */ /* 0x000fe20000010811 */
[----:B------:R-:W-:Y:S01]  /*f290*/  LOP3.LUT R19, R12, 0xffff0000, RZ, 0xc0, !PT ;  /* 0xffff00000c137812 */ /* 0x000fe200078ec0ff */
[----:B------:R-:W-:Y:S01]  /*f2a0*/  FFMA.FTZ R22, R2, R18, R0 ;  /* 0x0000001202167223 */ /* 0x000fe20000010000 */
[----:B------:R-:W-:Y:S02]  /*f2b0*/  LOP3.LUT R12, R3, 0xffff0000, RZ, 0xc0, !PT ;  /* 0xffff0000030c7812 */ /* 0x000fe400078ec0ff */
[----:B------:R-:W-:Y:S02]  /*f2c0*/  LOP3.LUT R0, R4, 0xffff0000, RZ, 0xc0, !PT ;  /* 0xffff000004007812 */ /* 0x000fe400078ec0ff */
[----:B------:R-:W-:Y:S02]  /*f2d0*/  LOP3.LUT R2, R8, 0xffff0000, RZ, 0xc0, !PT ;  /* 0xffff000008027812 */ /* 0x000fe400078ec0ff */
[----:B------:R-:W-:Y:S01]  /*f2e0*/  LOP3.LUT R4, R14, 0xffff0000, RZ, 0xc0, !PT ;  /* 0xffff00000e047812 */ /* 0x000fe200078ec0ff */
[-C--:B------:R-:W-:Y:S01]  /*f2f0*/  FMUL.FTZ R3, R0, R12.reuse ;  /* 0x0000000c00037220 */ /* 0x080fe20000410000 */
[----:B------:R-:W-:Y:S01]  /*f300*/  SHF.R.U64 R18, R46, 0x10, R47 ;  /* 0x000000102e127819 */ /* 0x000fe2000000122f */
[-C--:B------:R-:W-:Y:S01]  /*f310*/  FMUL.FTZ R0, R0, R19.reuse ;  /* 0x0000001300007220 */ /* 0x080fe20000410000 */
[----:B------:R-:W-:Y:S01]  /*f320*/  SHF.R.U64 R17, R50, 0x10, R51 ;  /* 0x0000001032117819 */ /* 0x000fe20000001233 */
[----:B------:R-:W-:Y:S01]  /*f330*/  FFMA.FTZ R21, R2, R19, -R3 ;  /* 0x0000001302157223 */ /* 0x000fe20000010803 */
[----:B------:R-:W-:Y:S01]  /*f340*/  PRMT R8, R98, 0x5410, R18 ;  /* 0x0000541062087816 */ /* 0x000fe20000000012 */
[----:B------:R-:W-:Y:S01]  /*f350*/  FFMA.FTZ R19, R2, R12, R0 ;  /* 0x0000000c02137223 */ /* 0x000fe20000010000 */
[----:B------:R-:W-:-:S02]  /*f360*/  LOP3.LUT R2, R5, 0xffff0000, RZ, 0xc0, !PT ;  /* 0xffff000005027812 */ /* 0x000fc400078ec0ff */
[----:B------:R-:W-:Y:S02]  /*f370*/  LOP3.LUT R5, R13, 0xffff0000, RZ, 0xc0, !PT ;  /* 0xffff00000d057812 */ /* 0x000fe400078ec0ff */
[----:B------:R-:W-:Y:S02]  /*f380*/  LOP3.LUT R0, R9, 0xffff0000, RZ, 0xc0, !PT ;  /* 0xffff000009007812 */ /* 0x000fe400078ec0ff */
[----:B------:R-:W-:Y:S01]  /*f390*/  PRMT R12, R98, 0x5432, R17 ;  /* 0x00005432620c7816 */ /* 0x000fe20000000011 */
[CC--:B------:R-:W-:Y:S02]  /*f3a0*/  FMUL.FTZ R3, R2.reuse, R5.reuse ;  /* 0x0000000502037220 */ /* 0x0c0fe40000410000 */
[-C--:B------:R-:W-:Y:S02]  /*f3b0*/  FMUL.FTZ R2, R2, R4.reuse ;  /* 0x0000000402027220 */ /* 0x080fe40000410000 */
[C---:B------:R-:W-:Y:S02]  /*f3c0*/  FFMA.FTZ R9, R0.reuse, R4, -R3 ;  /* 0x0000000400097223 */ /* 0x040fe40000010803 */
[----:B------:R-:W-:Y:S01]  /*f3d0*/  FFMA.FTZ R17, R0, R5, R2 ;  /* 0x0000000500117223 */ /* 0x000fe20000010002 */
[----:B------:R-:W-:Y:S01]  /*f3e0*/  SHF.L.U32 R0, R6, 0x10, RZ ;  /* 0x0000001006007819 */ /* 0x000fe200000006ff */
[----:B------:R-:W-:Y:S01]  /*f3f0*/  IMAD.U32 R5, R8, 0x10000, RZ ;  /* 0x0001000008057824 */ /* 0x000fe200078e00ff */
[----:B------:R-:W-:Y:S01]  /*f400*/  F2FP.BF16.PACK_AB R9, R9, R25 ;  /* 0x000000190909723e */ /* 0x000fe200000010ff */
[----:B------:R-:W-:-:S02]  /*f410*/  IMAD.U32 R4, R12, 0x10000, RZ ;  /* 0x000100000c047824 */ /* 0x000fc400078e00ff */
[-C--:B------:R-:W-:Y:S02]  /*f420*/  FMUL.FTZ R3, R0, R5.reuse ;  /* 0x0000000500037220 */ /* 0x080fe40000410000 */
[----:B------:R-:W-:Y:S02]  /*f430*/  IMAD.U32 R2, R10, 0x10000, RZ ;  /* 0x000100000a027824 */ /* 0x000fe400078e00ff */
[-C--:B------:R-:W-:Y:S02]  /*f440*/  FMUL.FTZ R0, R0, R4.reuse ;  /* 0x0000000400007220 */ /* 0x080fe40000410000 */
[C---:B------:R-:W-:Y:S01]  /*f450*/  FFMA.FTZ R14, R2.reuse, R4, -R3 ;  /* 0x00000004020e7223 */ /* 0x040fe20000010803 */
[----:B------:R-:W-:Y:S01]  /*f460*/  LOP3.LUT R3, R11, 0xffff0000, RZ, 0xc0, !PT ;  /* 0xffff00000b037812 */ /* 0x000fe200078ec0ff */
[----:B------:R-:W-:Y:S01]  /*f470*/  FFMA.FTZ R13, R2, R5, R0 ;  /* 0x00000005020d7223 */ /* 0x000fe20000010000 */
[----:B------:R-:W-:Y:S02]  /*f480*/  LOP3.LUT R0, R7, 0xffff0000, RZ, 0xc0, !PT ;  /* 0xffff000007007812 */ /* 0x000fe400078ec0ff */
[----:B------:R-:W-:-:S02]  /*f490*/  LOP3.LUT R4, R10, 0xffff0000, RZ, 0xc0, !PT ;  /* 0xffff00000a047812 */ /* 0x000fc400078ec0ff */
[----:B------:R-:W-:Y:S02]  /*f4a0*/  LOP3.LUT R11, R8, 0xffff0000, RZ, 0xc0, !PT ;  /* 0xffff0000080b7812 */ /* 0x000fe400078ec0ff */
[----:B------:R-:W-:Y:S02]  /*f4b0*/  LOP3.LUT R2, R6, 0xffff0000, RZ, 0xc0, !PT ;  /* 0xffff000006027812 */ /* 0x000fe400078ec0ff */
[----:B------:R-:W-:Y:S02]  /*f4c0*/  LOP3.LUT R7, R12, 0xffff0000, RZ, 0xc0, !PT ;  /* 0xffff00000c077812 */ /* 0x000fe400078ec0ff */
[----:B------:R-:W-:Y:S01]  /*f4d0*/  LOP3.LUT R10, R15, 0xffff0000, RZ, 0xc0, !PT ;  /* 0xffff00000f0a7812 */ /* 0x000fe200078ec0ff */
[----:B------:R-:W-:Y:S01]  /*f4e0*/  FMUL.FTZ R5, R2, R11 ;  /* 0x0000000b02057220 */ /* 0x000fe20000410000 */
[----:B------:R-:W-:Y:S01]  /*f4f0*/  LOP3.LUT R8, R16, 0xffff0000, RZ, 0xc0, !PT ;  /* 0xffff000010087812 */ /* 0x000fe200078ec0ff */
[----:B------:R-:W-:Y:S02]  /*f500*/  FMUL.FTZ R6, R2, R7 ;  /* 0x0000000702067220 */ /* 0x000fe40000410000 */
[----:B------:R-:W-:-:S02]  /*f510*/  FMUL.FTZ R2, R0, R10 ;  /* 0x0000000a00027220 */ /* 0x000fc40000410000 */
        /* <DEDUP_REMOVED lines=8> */
[----:B------:R-:W-:Y:S02]  /*f5a0*/  F2FP.BF16.PACK_AB R10, R7, R14 ;  /* 0x0000000e070a723e */ /* 0x000fe400000010ff */
[----:B------:R-:W-:-:S02]  /*f5b0*/  F2FP.BF16.PACK_AB R11, R2, R23 ;  /* 0x00000017020b723e */ /* 0x000fc400000010ff */
[----:B------:R-:W-:Y:S02]  /*f5c0*/  F2FP.BF16.PACK_AB R6, R6, R13 ;  /* 0x0000000d0606723e */ /* 0x000fe400000010ff */
[----:B------:R-:W-:Y:S01]  /*f5d0*/  F2FP.BF16.PACK_AB R7, R0, R22 ;  /* 0x000000160007723e */ /* 0x000fe200000010ff */
[----:B------:R1:W-:Y:S04]  /*f5e0*/  STS.128 [R28], R8 ;  /* 0x000000081c007388 */ /* 0x0003e80000000c00 */
[----:B------:R1:W-:Y:S02]  /*f5f0*/  STS.128 [R20+0x10080], R4 ;  /* 0x0100800414007388 */ /* 0x0003e40000000c00 */
.L_x_824:
[----:B------:R-:W-:Y:S05]  /*f600*/  BSYNC B1 ;  /* 0x0000000000017941 */ /* 0x000fea0003800000 */
.L_x_823:
        /* <DEDUP_REMOVED lines=16> */
[----:B------:R-:W-:Y:S01]  /*f710*/  IMAD.MOV.U32 R0, RZ, RZ, c[0x0][0x27c] ;  /* 0x00009f00ff007624 */ /* 0x000fe200078e00ff */
[----:B------:R-:W-:Y:S02]  /*f720*/  SHF.R.U64 R14, R56, 0x10, R57 ;  /* 0x00000010380e7819 */ /* 0x000fe40000001239 */
[----:B------:R-:W-:Y:S02]  /*f730*/  SHF.R.U64 R17, R58, 0x10, R59 ;  /* 0x000000103a117819 */ /* 0x000fe4000000123b */
[----:B------:R-:W-:-:S02]  /*f740*/  LEA.HI R0, R0, R229, RZ, 0x1d ;  /* 0x000000e500007211 */ /* 0x000fc400078fe8ff */
[----:B------:R-:W-:Y:S02]  /*f750*/  PRMT R14, R99, 0x5432, R14 ;  /* 0x00005432630e7816 */ /* 0x000fe4000000000e */
[----:B------:R-:W-:Y:S01]  /*f760*/  SHF.R.S32.HI R3, RZ, 0x1f, R0 ;  /* 0x0000001fff037819 */ /* 0x000fe20000011400 */
[----:B------:R-:W-:Y:S01]  /*f770*/  IMAD.SHL.U32 R2, R0, 0x8, RZ ;  /* 0x0000000800027824 */ /* 0x000fe200078e00ff */
[----:B------:R-:W-:Y:S01]  /*f780*/  SHF.R.U32.HI R18, RZ, 0x10, R59 ;  /* 0x00000010ff127819 */ /* 0x000fe2000001163b */
[----:B------:R-:W-:Y:S01]  /*f790*/  IMAD.U32 R31, R14, 0x10000, RZ ;  /* 0x000100000e1f7824 */ /* 0x000fe200078e00ff */
[----:B------:R-:W-:Y:S02]  /*f7a0*/  LEA.HI R0, R3, R0, RZ, 0x3 ;  /* 0x0000000003007211 */ /* 0x000fe400078f18ff */
[----:B------:R-:W-:Y:S02]  /*f7b0*/  LOP3.LUT R2, R38, 0x38, R2, 0xf8, !PT ;  /* 0x0000003826027812 */ /* 0x000fe400078ef802 */
[----:B------:R-:W-:Y:S01]  /*f7c0*/  SHF.R.U64 R3, R54, 0x10, R55 ;  /* 0x0000001036037819 */ /* 0x000fe20000001237 */
[----:B------:R-:W-:Y:S01]  /*f7d0*/  IMAD.SHL.U32 R0, R0, 0x400, RZ ;  /* 0x0000040000007824 */ /* 0x000fe200078e00ff */
[----:B------:R-:W-:-:S02]  /*f7e0*/  LOP3.LUT R2, R2, R37, RZ, 0x3c, !PT ;  /* 0x0000002502027212 */ /* 0x000fc400078e3cff */
[----:B------:R-:W-:Y:S02]  /*f7f0*/  SHF.R.U32.HI R13, RZ, 0x10, R57 ;  /* 0x00000010ff0d7819 */ /* 0x000fe40000011639 */
[----:B------:R-:W-:Y:S02]  /*f800*/  LOP3.LUT R0, R0, 0x7fffe000, RZ, 0xc0, !PT ;  /* 0x7fffe00000007812 */ /* 0x000fe400078ec0ff */
[----:B------:R-:W-:Y:S02]  /*f810*/  PRMT R23, R100, 0x5432, R17 ;  /* 0x0000543264177816 */ /* 0x000fe40000000011 */
[----:B-----5:R-:W-:Y:S02]  /*f820*/  IADD3 R0, R2, R0, R36 ;  /* 0x0000000002007210 */ /* 0x020fe40007ffe024 */
[----:B------:R-:W-:Y:S02]  /*f830*/  SHF.R.U32.HI R2, RZ, 0x10, R53 ;  /* 0x00000010ff027819 */ /* 0x000fe40000011635 */
[----:B------:R-:W-:Y:S01]  /*f840*/  SHF.R.U32.HI R12, RZ, 0x10, R55 ;  /* 0x00000010ff0c7819 */ /* 0x000fe20000011637 */
[----:B-1----:R-:W-:Y:S01]  /*f850*/  IMAD.SHL.U32 R28, R0, 0x2, RZ ;  /* 0x00000002001c7824 */ /* 0x002fe200078e00ff */
[----:B------:R-:W-:-:S02]  /*f860*/  SHF.R.U64 R0, R52, 0x10, R53 ;  /* 0x0000001034007819 */ /* 0x000fc40000001235 */
[----:B------:R-:W-:Y:S02]  /*f870*/  PRMT R26, R102, 0x5432, R3 ;  /* 0x00005432661a7816 */ /* 0x000fe40000000003 */
[----:B------:R-:W1:Y:S01]  /*f880*/  LDS.128 R4, [R28+0x10080] ;  /* 0x010080001c047984 */ /* 0x000e620000000c00 */
[----:B------:R-:W-:Y:S02]  /*f890*/  PRMT R16, R101, 0x5432, R0 ;  /* 0x0000543265107816 */ /* 0x000fe40000000000 */
[----:B------:R-:W-:Y:S02]  /*f8a0*/  PRMT R22, R100, 0x5410, R18 ;  /* 0x0000541064167816 */ /* 0x000fe40000000012 */
[----:B------:R-:W-:Y:S01]  /*f8b0*/  PRMT R13, R99, 0x5410, R13 ;  /* 0x00005410630d7816 */ /* 0x000fe2000000000d */
[----:B------:R-:W-:Y:S01]  /*f8c0*/  IMAD.U32 R29, R16, 0x10000, RZ ;  /* 0x00010000101d7824 */ /* 0x000fe200078e00ff */
[----:B------:R-:W-:Y:S01]  /*f8d0*/  PRMT R15, R101, 0x5410, R2 ;  /* 0x00005410650f7816 */ /* 0x000fe20000000002 */
[----:B------:R-:W-:Y:S01]  /*f8e0*/  IMAD.U32 R32, R22, 0x10000, RZ ;  /* 0x0001000016207824 */ /* 0x000fe200078e00ff */
[----:B------:R-:W-:Y:S01]  /*f8f0*/  PRMT R24, R102, 0x5410, R12 ;  /* 0x0000541066187816 */ /* 0x000fe2000000000c */
[----:B------:R-:W-:Y:S01]  /*f900*/  IMAD.U32 R33, R13, 0x10000, RZ ;  /* 0x000100000d217824 */ /* 0x000fe200078e00ff */
[----:B------:R-:W-:-:S02]  /*f910*/  LOP3.LUT R34, R14, 0xffff0000, RZ, 0xc0, !PT ;  /* 0xffff00000e227812 */ /* 0x000fc400078ec0ff */
[----:B-1----:R-:W-:Y:S01]  /*f920*/  LOP3.LUT R3, R6, 0xffff0000, RZ, 0xc0, !PT ;  /* 0xffff000006037812 */ /* 0x002fe200078ec0ff */
[C---:B------:R-:W-:Y:S01]  /*f930*/  IMAD.U32 R2, R7.reuse, 0x10000, RZ ;  /* 0x0001000007027824 */ /* 0x040fe200078e00ff */
[----:B------:R-:W-:Y:S01]  /*f940*/  LOP3.LUT R0, R7, 0xffff0000, RZ, 0xc0, !PT ;  /* 0xffff000007007812 */ /* 0x000fe200078ec0ff */
[----:B----4-:R-:W1:Y:S02]  /*f950*/  LDS.128 R8, [R35] ;  /* 0x0000000023087984 */ /* 0x010e640000000c00 */
[C---:B-1----:R-:W-:Y:S01]  /*f960*/  IMAD.U32 R20, R10.reuse, 0x10000, RZ ;  /* 0x000100000a147824 */ /* 0x042fe200078e00ff */
[----:B------:R-:W-:Y:S01]  /*f970*/  LOP3.LUT R25, R10, 0xffff0000, RZ, 0xc0, !PT ;  /* 0xffff00000a197812 */ /* 0x000fe200078ec0ff */
[----:B------:R-:W-:Y:S01]  /*f980*/  IMAD.U32 R10, R4, 0x10000, RZ ;  /* 0x00010000040a7824 */ /* 0x000fe200078e00ff */
[C---:B------:R-:W-:Y:S01]  /*f990*/  SHF.L.U32 R17, R9.reuse, 0x10, RZ ;  /* 0x0000001009117819 */ /* 0x040fe200000006ff */
[----:B------:R-:W-:Y:S01]  /*f9a0*/  IMAD.U32 R18, R8, 0x10000, RZ ;  /* 0x0001000008127824 */ /* 0x000fe200078e00ff */
[----:B------:R-:W-:Y:S01]  /*f9b0*/  LOP3.LUT R19, R9, 0xffff0000, RZ, 0xc0, !PT ;  /* 0xffff000009137812 */ /* 0x000fe200078ec0ff */
[----:B------:R-:W-:Y:S01]  /*f9c0*/  FMUL.FTZ R27, R10, R31 ;  /* 0x0000001f0a1b7220 */ /* 0x000fe20000410000 */
[----:B------:R-:W-:Y:S01]  /*f9d0*/  LOP3.LUT R9, R4, 0xffff0000, RZ, 0xc0, !PT ;  /* 0xffff000004097812 */ /* 0x000fe200078ec0ff */
[----:B------:R-:W-:Y:S01]  /*f9e0*/  IMAD.U32 R12, R11, 0x10000, RZ ;  /* 0x000100000b0c7824 */ /* 0x000fe200078e00ff */
[----:B------:R-:W-:Y:S01]  /*f9f0*/  SHF.L.U32 R4, R6, 0x10, RZ ;  /* 0x0000001006047819 */ /* 0x000fe200000006ff */
[-C--:B------:R-:W-:Y:S01]  /*fa00*/  FMUL.FTZ R6, R10, R29.reuse ;  /* 0x0000001d0a067220 */ /* 0x080fe20000410000 */
[----:B------:R-:W-:Y:S01]  /*fa10*/  LOP3.LUT R21, R8, 0xffff0000, RZ, 0xc0, !PT ;  /* 0xffff000008157812 */ /* 0x000fe200078ec0ff */
[C---:B------:R-:W-:Y:S01]  /*fa20*/  FFMA.FTZ R30, R18.reuse, R29, -R27 ;  /* 0x0000001d121e7223 */ /* 0x040fe2000001081b */
[----:B------:R-:W-:Y:S01]  /*fa30*/  SHF.L.U32 R8, R5, 0x10, RZ ;  /* 0x0000001005087819 */ /* 0x000fe200000006ff */
[----:B------:R-:W-:Y:S01]  /*fa40*/  FFMA.FTZ R29, R18, R31, R6 ;  /* 0x0000001f121d7223 */ /* 0x000fe20000010006 */
[----:B------:R-:W-:Y:S01]  /*fa50*/  SHF.L.U32 R18, R24, 0x10, RZ ;  /* 0x0000001018127819 */ /* 0x000fe200000006ff */
[----:B------:R-:W-:Y:S01]  /*fa60*/  IMAD.U32 R27, R15, 0x10000, RZ ;  /* 0x000100000f1b7824 */ /* 0x000fe200078e00ff */
[----:B------:R-:W-:Y:S01]  /*fa70*/  LOP3.LUT R5, R5, 0xffff0000, RZ, 0xc0, !PT ;  /* 0xffff000005057812 */ /* 0x000fe200078ec0ff */
[C---:B------:R-:W-:Y:S01]  /*fa80*/  FMUL.FTZ R10, R8.reuse, R33 ;  /* 0x00000021080a7220 */ /* 0x040fe20000410000 */
[----:B------:R-:W-:Y:S01]  /*fa90*/  LOP3.LUT R15, R15, 0xffff0000, RZ, 0xc0, !PT ;  /* 0xffff00000f0f7812 */ /* 0x000fe200078ec0ff */
[----:B------:R-:W-:Y:S01]  /*faa0*/  FMUL.FTZ R7, R8, R27 ;  /* 0x0000001b08077220 */ /* 0x000fe20000410000 */
[----:B------:R-:W-:Y:S01]  /*fab0*/  LOP3.LUT R11, R11, 0xffff0000, RZ, 0xc0, !PT ;  /* 0xffff00000b0b7812 */ /* 0x000fe200078ec0ff */
[----:B------:R-:W-:-:S02]  /*fac0*/  FMUL.FTZ R6, R2, R32 ;  /* 0x0000002002067220 */ /* 0x000fc40000410000 */
[----:B------:R-:W-:Y:S02]  /*fad0*/  FMUL.FTZ R2, R2, R18 ;  /* 0x0000001202027220 */ /* 0x000fe40000410000 */
[C---:B------:R-:W-:Y:S02]  /*fae0*/  FFMA.FTZ R27, R17.reuse, R27, -R10 ;  /* 0x0000001b111b7223 */ /* 0x040fe4000001080a */
[----:B------:R-:W-:Y:S01]  /*faf0*/  FFMA.FTZ R17, R17, R33, R7 ;  /* 0x0000002111117223 */ /* 0x000fe20000010007 */
[----:B------:R-:W-:Y:S01]  /*fb00*/  LOP3.LUT R7, R16, 0xffff0000, RZ, 0xc0, !PT ;  /* 0xffff000010077812 */ /* 0x000fe200078ec0ff */
[C---:B------:R-:W-:Y:S01]  /*fb10*/  FFMA.FTZ R14, R12.reuse, R32, R2 ;  /* 0x000000200c0e7223 */ /* 0x040fe20000010002 */
[----:B------:R-:W-:Y:S01]  /*fb20*/  LOP3.LUT R16, R23, 0xffff0000, RZ, 0xc0, !PT ;  /* 0xffff000017107812 */ /* 0x000fe200078ec0ff */
[----:B------:R-:W-:Y:S01]  /*fb30*/  FFMA.FTZ R18, R12, R18, -R6 ;  /* 0x000000120c127223 */ /* 0x000fe20000010806 */
[----:B------:R-:W-:Y:S01]  /*fb40*/  LOP3.LUT R12, R13, 0xffff0000, RZ, 0xc0, !PT ;  /* 0xffff00000d0c7812 */ /* 0x000fe200078ec0ff */
[----:B------:R-:W-:-:S02]  /*fb50*/  FMUL.FTZ R2, R9, R34 ;  /* 0x0000002209027220 */ /* 0x000fc40000410000 */
[----:B------:R-:W-:Y:S02]  /*fb60*/  IMAD.U32 R31, R23, 0x10000, RZ ;  /* 0x00010000171f7824 */ /* 0x000fe400078e00ff */
[-C--:B------:R-:W-:Y:S02]  /*fb70*/  FFMA.FTZ R8, R21, R7.reuse, -R2 ;  /* 0x0000000715087223 */ /* 0x080fe40000010802 */
[----:B------:R-:W-:Y:S02]  /*fb80*/  FMUL.FTZ R6, R9, R7 ;  /* 0x0000000709067220 */ /* 0x000fe40000410000 */
[C---:B------:R-:W-:Y:S01]  /*fb90*/  FMUL.FTZ R2, R5.reuse, R15 ;  /* 0x0000000f05027220 */ /* 0x040fe20000410000 */
[----:B------:R-:W-:Y:S01]  /*fba0*/  F2FP.BF16.PACK_AB R8, R8, R30 ;  /* 0x0000001e0808723e */ /* 0x000fe200000010ff */
[----:B------:R-:W-:Y:S02]  /*fbb0*/  IMAD.U32 R10, R26, 0x10000, RZ ;  /* 0x000100001a0a7824 */ /* 0x000fe400078e00ff */
[----:B------:R-:W-:-:S02]  /*fbc0*/  FMUL.FTZ R7, R5, R12 ;  /* 0x0000000c05077220 */ /* 0x000fc40000410000 */
[----:B------:R-:W-:Y:S02]  /*fbd0*/  FMUL.FTZ R5, R4, R31 ;  /* 0x0000001f04057220 */ /* 0x000fe40000410000 */
[----:B------:R-:W-:Y:S02]  /*fbe0*/  FFMA.FTZ R12, R19, R12, R2 ;  /* 0x0000000c130c7223 */ /* 0x000fe40000010002 */
[----:B------:R-:W-:Y:S01]  /*fbf0*/  FFMA.FTZ R13, R21, R34, R6 ;  /* 0x00000022150d7223 */ /* 0x000fe20000010006 */
[----:B------:R-:W-:Y:S01]  /*fc00*/  LOP3.LUT R6, R26, 0xffff0000, RZ, 0xc0, !PT ;  /* 0xffff00001a067812 */ /* 0x000fe200078ec0ff */
[----:B------:R-:W-:Y:S01]  /*fc10*/  FFMA.FTZ R9, R19, R15, -R7 ;  /* 0x0000000f13097223 */ /* 0x000fe20000010807 */
[----:B------:R-:W-:Y:S01]  /*fc20*/  LOP3.LUT R15, R22, 0xffff0000, RZ, 0xc0, !PT ;  /* 0xffff0000160f7812 */ /* 0x000fe200078ec0ff */
[-C--:B------:R-:W-:Y:S02]  /*fc30*/  FMUL.FTZ R2, R4, R10.reuse ;  /* 0x0000000a04027220 */ /* 0x080fe40000410000 */
[----:B------:R-:W-:Y:S01]  /*fc40*/  FFMA.FTZ R10, R20, R10, -R5 ;  /* 0x0000000a140a7223 */ /* 0x000fe20000010805 */
[----:B------:R-:W-:Y:S01]  /*fc50*/  LOP3.LUT R5, R24, 0xffff0000, RZ, 0xc0, !PT ;  /* 0xffff000018057812 */ /* 0x000fe200078ec0ff */
[----:B------:R-:W-:Y:S01]  /*fc60*/  FFMA.FTZ R7, R20, R31, R2 ;  /* 0x0000001f14077223 */ /* 0x000fe20000010002 */
[----:B------:R-:W-:Y:S01]  /*fc70*/  F2FP.BF16.PACK_AB R9, R9, R27 ;  /* 0x0000001b0909723e */ /* 0x000fe200000010ff */
[----:B------:R-:W-:-:S02]  /*fc80*/  FMUL.FTZ R4, R3, R16 ;  /* 0x0000001003047220 */ /* 0x000fc40000410000 */
[-C--:B------:R-:W-:Y:S02]  /*fc90*/  FMUL.FTZ R3, R3, R6.reuse ;  /* 0x0000000603037220 */ /* 0x080fe40000410000 */
[C---:B------:R-:W-:Y:S02]  /*fca0*/  FMUL.FTZ R2, R0.reuse, R15 ;  /* 0x0000000f00027220 */ /* 0x040fe40000410000 */
[----:B------:R-:W-:Y:S02]  /*fcb0*/  FMUL.FTZ R0, R0, R5 ;  /* 0x0000000500007220 */ /* 0x000fe40000410000 */
[----:B------:R-:W-:Y:S01]  /*fcc0*/  FFMA.FTZ R6, R25, R6, -R4 ;  /* 0x0000000619067223 */ /* 0x000fe20000010804 */
[----:B------:R-:W-:Y:S01]  /*fcd0*/  F2FP.BF16.PACK_AB R4, R13, R29 ;  /* 0x0000001d0d04723e */ /* 0x000fe200000010ff */
[----:B------:R-:W-:Y:S02]  /*fce0*/  FFMA.FTZ R3, R25, R16, R3 ;  /* 0x0000001019037223 */ /* 0x000fe40000010003 */
[C---:B------:R-:W-:Y:S01]  /*fcf0*/  FFMA.FTZ R2, R11.reuse, R5, -R2 ;  /* 0x000000050b027223 */ /* 0x040fe20000010802 */
[----:B------:R-:W-:Y:S01]  /*fd00*/  F2FP.BF16.PACK_AB R10, R6, R10 ;  /* 0x0000000a060a723e */ /* 0x000fe200000010ff */
[----:B------:R-:W-:Y:S01]  /*fd10*/  FFMA.FTZ R0, R11, R15, R0 ;  /* 0x0000000f0b007223 */ /* 0x000fe20000010000 */
[----:B------:R-:W-:-:S02]  /*fd20*/  F2FP.BF16.PACK_AB R6, R3, R7 ;  /* 0x000000070306723e */ /* 0x000fc400000010ff */
[----:B------:R-:W-:Y:S02]  /*fd30*/  F2FP.BF16.PACK_AB R11, R2, R18 ;  /* 0x00000012020b723e */ /* 0x000fe400000010ff */
[----:B------:R-:W-:Y:S02]  /*fd40*/  F2FP.BF16.PACK_AB R5, R12, R17 ;  /* 0x000000110c05723e */ /* 0x000fe400000010ff */
[----:B------:R-:W-:Y:S01]  /*fd50*/  F2FP.BF16.PACK_AB R7, R0, R14 ;  /* 0x0000000e0007723e */ /* 0x000fe200000010ff */
[----:B------:R1:W-:Y:S04]  /*fd60*/  STS.128 [R35], R8 ;  /* 0x0000000823007388 */ /* 0x0003e80000000c00 */
[----:B------:R1:W-:Y:S02]  /*fd70*/  STS.128 [R28+0x10080], R4 ;  /* 0x010080041c007388 */ /* 0x0003e40000000c00 */
.L_x_830:
[----:B------:R-:W-:Y:S05]  /*fd80*/  BSYNC B0 ;  /* 0x0000000000007941 */ /* 0x000fea0003800000 */
.L_x_829:
[----:B------:R-:W-:-:S13]  /*fd90*/  ISETP.GE.AND P0, PT, R138, c[0x0][0x27c], PT ;  /* 0x00009f008a007a0c */ /* 0x000fda0003f06270 */
[----:B------:R-:W-:Y:S05]  /*fda0*/  @P0 BRA `(.L_x_828) ;  /* 0x0000069000000947 */ /* 0x000fea0003800000 */
[----:B------:R-:W4:Y:S04]  /*fdb0*/  LDL R2, [R1+0xc] ;  /* 0x00000c0001027983 */ /* 0x000f280000100800 */
[----:B-12---:R-:W2:Y:S01]  /*fdc0*/  LDL R35, [R1+0x20] ;  /* 0x0000200001237983 */ /* 0x006ea20000100800 */
[----:B------:R-:W-:Y:S01]  /*fdd0*/  IMAD.MOV.U32 R0, RZ, RZ, c[0x0][0x27c] ;  /* 0x00009f00ff007624 */ /* 0x000fe200078e00ff */
[----:B------:R-:W-:Y:S02]  /*fde0*/  SHF.R.U64 R14, R68, 0x10, R69 ;  /* 0x00000010440e7819 */ /* 0x000fe40000001245 */
[----:B------:R-:W-:Y:S02]  /*fdf0*/  SHF.R.U64 R17, R70, 0x10, R71 ;  /* 0x0000001046117819 */ /* 0x000fe40000001247 */
[----:B------:R-:W-:-:S02]  /*fe00*/  PRMT R14, R103, 0x5432, R14 ;  /* 0x00005432670e7816 */ /* 0x000fc4000000000e */
[----:B------:R-:W-:Y:S02]  /*fe10*/  SHF.R.U32.HI R18, RZ, 0x10, R71 ;  /* 0x00000010ff127819 */ /* 0x000fe40000011647 */
[----:B------:R-:W-:Y:S01]  /*fe20*/  SHF.R.U32.HI R13, RZ, 0x10, R69 ;  /* 0x00000010ff0d7819 */ /* 0x000fe20000011645 */
[----:B------:R-:W-:Y:S01]  /*fe30*/  IMAD.U32 R31, R14, 0x10000, RZ ;  /* 0x000100000e1f7824 */ /* 0x000fe200078e00ff */
[C---:B------:R-:W-:Y:S02]  /*fe40*/  PRMT R23, R104.reuse, 0x5432, R17 ;  /* 0x0000543268177816 */ /* 0x040fe40000000011 */
[----:B------:R-:W-:Y:S02]  /*fe50*/  SHF.R.U32.HI R12, RZ, 0x10, R67 ;  /* 0x00000010ff0c7819 */ /* 0x000fe40000011643 */
[----:B------:R-:W-:Y:S02]  /*fe60*/  PRMT R22, R104, 0x5410, R18 ;  /* 0x0000541068167816 */ /* 0x000fe40000000012 */
[----:B------:R-:W-:-:S02]  /*fe70*/  PRMT R13, R103, 0x5410, R13 ;  /* 0x00005410670d7816 */ /* 0x000fc4000000000d */
[----:B------:R-:W-:Y:S01]  /*fe80*/  PRMT R24, R106, 0x5410, R12 ;  /* 0x000054106a187816 */ /* 0x000fe2000000000c */
[----:B------:R-:W-:Y:S01]  /*fe90*/  IMAD.U32 R32, R22, 0x10000, RZ ;  /* 0x0001000016207824 */ /* 0x000fe200078e00ff */
[----:B------:R-:W-:Y:S01]  /*fea0*/  LOP3.LUT R34, R14, 0xffff0000, RZ, 0xc0, !PT ;  /* 0xffff00000e227812 */ /* 0x000fe200078ec0ff */
[----:B------:R-:W-:Y:S01]  /*feb0*/  IMAD.U32 R33, R13, 0x10000, RZ ;  /* 0x000100000d217824 */ /* 0x000fe200078e00ff */
[----:B----4-:R-:W-:-:S04]  /*fec0*/  LEA.HI R0, R0, R2, RZ, 0x1d ;  /* 0x0000000200007211 */ /* 0x010fc800078fe8ff */
[----:B------:R-:W-:Y:S01]  /*fed0*/  SHF.R.S32.HI R2, RZ, 0x1f, R0 ;  /* 0x0000001fff027819 */ /* 0x000fe20000011400 */
[----:B------:R-:W-:Y:S01]  /*fee0*/  IMAD.SHL.U32 R3, R0, 0x8, RZ ;  /* 0x0000000800037824 */ /* 0x000fe200078e00ff */
[----:B--2---:R-:W1:Y:S02]  /*fef0*/  LDS.128 R8, [R35] ;  /* 0x0000000023087984 */ /* 0x004e640000000c00 */
[----:B------:R-:W-:Y:S02]  /*ff00*/  LEA.HI R0, R2, R0, RZ, 0x3 ;  /* 0x0000000002007211 */ /* 0x000fe400078f18ff */
[----:B------:R-:W-:Y:S02]  /*ff10*/  LOP3.LUT R2, R38, 0x38, R3, 0xf8, !PT ;  /* 0x0000003826027812 */ /* 0x000fe400078ef803 */
[----:B------:R-:W-:Y:S01]  /*ff20*/  SHF.R.U64 R3, R66, 0x10, R67 ;  /* 0x0000001042037819 */ /* 0x000fe20000001243 */
[----:B------:R-:W-:Y:S01]  /*ff30*/  IMAD.SHL.U32 R0, R0, 0x400, RZ ;  /* 0x0000040000007824 */ /* 0x000fe200078e00ff */
[----:B------:R-:W-:-:S02]  /*ff40*/  LOP3.LUT R2, R2, R37, RZ, 0x3c, !PT ;  /* 0x0000002502027212 */ /* 0x000fc400078e3cff */
[----:B------:R-:W-:Y:S02]  /*ff50*/  PRMT R26, R106, 0x5432, R3 ;  /* 0x000054326a1a7816 */ /* 0x000fe40000000003 */
[----:B------:R-:W-:-:S04]  /*ff60*/  LOP3.LUT R0, R0, 0x7fffe000, RZ, 0xc0, !PT ;  /* 0x7fffe00000007812 */ /* 0x000fc800078ec0ff */
[----:B-----5:R-:W-:Y:S02]  /*ff70*/  IADD3 R0, R2, R0, R36 ;  /* 0x0000000002007210 */ /* 0x020fe40007ffe024 */
[----:B------:R-:W-:-:S03]  /*ff80*/  SHF.R.U32.HI R2, RZ, 0x10, R65 ;  /* 0x00000010ff027819 */ /* 0x000fc60000011641 */
[----:B------:R-:W-:Y:S01]  /*ff90*/  IMAD.SHL.U32 R28, R0, 0x2, RZ ;  /* 0x00000002001c7824 */ /* 0x000fe200078e00ff */
[----:B------:R-:W-:Y:S02]  /*ffa0*/  SHF.R.U64 R0, R64, 0x10, R65 ;  /* 0x0000001040007819 */ /* 0x000fe40000001241 */
[C---:B------:R-:W-:Y:S02]  /*ffb0*/  PRMT R15, R105.reuse, 0x5410, R2 ;  /* 0x00005410690f7816 */ /* 0x040fe40000000002 */
[----:B------:R-:W2:Y:S01]  /*ffc0*/  LDS.128 R4, [R28+0x10080] ;  /* 0x010080001c047984 */ /* 0x000ea20000000c00 */
[----:B------:R-:W-:-:S05]  /*ffd0*/  PRMT R16, R105, 0x5432, R0 ;  /* 0x0000543269107816 */ /* 0x000fca0000000000 */
[----:B------:R-:W-:Y:S02]  /*ffe0*/  IMAD.U32 R29, R16, 0x10000, RZ ;  /* 0x00010000101d7824 */ /* 0x000fe400078e00ff */
[C---:B-1----:R-:W-:Y:S01]  /*fff0*/  IMAD.U32 R20, R10.reuse, 0x10000, RZ ;  /* 0x000100000a147824 */ /* 0x042fe200078e00ff */
[----:B------:R-:W-:Y:S01]  /*10000*/  LOP3.LUT R25, R10, 0xffff0000, RZ, 0xc0, !PT ;  /* 0xffff00000a197812 */ /* 0x000fe200078ec0ff */
[C---:B------:R-:W-:Y:S01]  /*10010*/  IMAD.U32 R18, R8.reuse, 0x10000, RZ ;  /* 0x0001000008127824 */ /* 0x040fe200078e00ff */
[----:B------:R-:W-:Y:S01]  /*10020*/  SHF.L.U32 R17, R9, 0x10, RZ ;  /* 0x0000001009117819 */ /* 0x000fe200000006ff */
[----:B------:R-:W-:Y:S01]  /*10030*/  IMAD.U32 R12, R11, 0x10000, RZ ;  /* 0x000100000b0c7824 */ /* 0x000fe200078e00ff */
[----:B------:R-:W-:Y:S02]  /*10040*/  LOP3.LUT R19, R9, 0xffff0000, RZ, 0xc0, !PT ;  /* 0xffff000009137812 */ /* 0x000fe400078ec0ff */
[----:B------:R-:W-:Y:S02]  /*10050*/  LOP3.LUT R21, R8, 0xffff0000, RZ, 0xc0, !PT ;  /* 0xffff000008157812 */ /* 0x000fe400078ec0ff */
[----:B------:R-:W-:Y:S01]  /*10060*/  LOP3.LUT R11, R11, 0xffff0000, RZ, 0xc0, !PT ;  /* 0xffff00000b0b7812 */ /* 0x000fe200078ec0ff */
[C---:B--2---:R-:W-:Y:S01]  /*10070*/  IMAD.U32 R10, R4.reuse, 0x10000, RZ ;  /* 0x00010000040a7824 */ /* 0x044fe200078e00ff */
[----:B------:R-:W-:Y:S01]  /*10080*/  LOP3.LUT R9, R4, 0xffff0000, RZ, 0xc0, !PT ;  /* 0xffff000004097812 */ /* 0x000fe200078ec0ff */
[----:B------:R-:W-:Y:S01]  /*10090*/  IMAD.U32 R2, R7, 0x10000, RZ ;  /* 0x0001000007027824 */ /* 0x000fe200078e00ff */
[----:B------:R-:W-:Y:S01]  /*100a0*/  SHF.L.U32 R4, R6, 0x10, RZ ;  /* 0x0000001006047819 */ /* 0x000fe200000006ff */
[----:B------:R-:W-:Y:S01]  /*100b0*/  FMUL.FTZ R27, R10, R31 ;  /* 0x0000001f0a1b7220 */ /* 0x000fe20000410000 */
[----:B------:R-:W-:Y:S01]  /*100c0*/  LOP3.LUT R3, R6, 0xffff0000, RZ, 0xc0, !PT ;  /* 0xffff000006037812 */ /* 0x000fe200078ec0ff */
[-C--:B------:R-:W-:Y:S01]  /*100d0*/  FMUL.FTZ R6, R10, R29.reuse ;  /* 0x0000001d0a067220 */ /* 0x080fe20000410000 */
[----:B------:R-:W-:Y:S01]  /*100e0*/  SHF.L.U32 R8, R5, 0x10, RZ ;  /* 0x0000001005087819 */ /* 0x000fe200000006ff */
[C---:B------:R-:W-:Y:S01]  /*100f0*/  FFMA.FTZ R30, R18.reuse, R29, -R27 ;  /* 0x0000001d121e7223 */ /* 0x040fe2000001081b */
[----:B------:R-:W-:Y:S01]  /*10100*/  LOP3.LUT R0, R7, 0xffff0000, RZ, 0xc0, !PT ;  /* 0xffff000007007812 */ /* 0x000fe200078ec0ff */
[----:B------:R-:W-:Y:S01]  /*10110*/  FFMA.FTZ R29, R18, R31, R6 ;  /* 0x0000001f121d7223 */ /* 0x000fe20000010006 */
[----:B------:R-:W-:Y:S01]  /*10120*/  SHF.L.U32 R18, R24, 0x10, RZ ;  /* 0x0000001018127819 */ /* 0x000fe200000006ff */
[----:B------:R-:W-:Y:S01]  /*10130*/  IMAD.U32 R27, R15, 0x10000, RZ ;  /* 0x000100000f1b7824 */ /* 0x000fe200078e00ff */
[----:B------:R-:W-:Y:S01]  /*10140*/  LOP3.LUT R5, R5, 0xffff0000, RZ, 0xc0, !PT ;  /* 0xffff000005057812 */ /* 0x000fe200078ec0ff */
[C---:B------:R-:W-:Y:S01]  /*10150*/  FMUL.FTZ R10, R8.reuse, R33 ;  /* 0x00000021080a7220 */ /* 0x040fe20000410000 */
[----:B------:R-:W-:Y:S01]  /*10160*/  LOP3.LUT R15, R15, 0xffff0000, RZ, 0xc0, !PT ;  /* 0xffff00000f0f7812 */ /* 0x000fe200078ec0ff */
[----:B------:R-:W-:-:S02]  /*10170*/  FMUL.FTZ R7, R8, R27 ;  /* 0x0000001b08077220 */ /* 0x000fc40000410000 */
[C---:B------:R-:W-:Y:S02]  /*10180*/  FMUL.FTZ R6, R2.reuse, R32 ;  /* 0x0000002002067220 */ /* 0x040fe40000410000 */
        /* <DEDUP_REMOVED lines=43> */
.L_x_828:
[----:B------:R-:W-:Y:S05]  /*10440*/  BSYNC B1 ;  /* 0x0000000000017941 */ /* 0x000fea0003800000 */
.L_x_827:
[----:B------:R-:W-:-:S04]  /*10450*/  IADD3 R0, R212, 0x60, RZ ;  /* 0x00000060d4007810 */ /* 0x000fc80007ffe0ff */
        /* <DEDUP_REMOVED lines=13> */
[----:B-12---:R-:W2:Y:S01]  /*10530*/  LDL R35, [R1+0x2c] ;  /* 0x00002c0001237983 */ /* 0x006ea20000100800 */
        /* <DEDUP_REMOVED lines=20> */
[----:B------:R-:W-:Y:S01]  /*10680*/  IMAD.SHL.U32 R28, R0, 0x2, RZ ;  /* 0x00000002001c7824 */ /* 0x000fe200078e00ff */
        /* <DEDUP_REMOVED lines=15> */
[----:B--2---:R-:W1:Y:S02]  /*10780*/  LDS.128 R8, [R35] ;  /* 0x0000000023087984 */ /* 0x004e640000000c00 */
        /* <DEDUP_REMOVED lines=66> */
.L_x_832:
[----:B------:R-:W-:Y:S05]  /*10bb0*/  BSYNC B0 ;  /* 0x0000000000007941 */ /* 0x000fea0003800000 */
.L_x_831:
[----:B------:R-:W-:-:S13]  /*10bc0*/  ISETP.GE.AND P0, PT, R138, c[0x0][0x27c], PT ;  /* 0x00009f008a007a0c */ /* 0x000fda0003f06270 */
[----:B------:R-:W-:Y:S05]  /*10bd0*/  @P0 BRA `(.L_x_804) ;  /* 0x0000069000000947 */ /* 0x000fea0003800000 */
[----:B--2---:R-:W2:Y:S04]  /*10be0*/  LDL R2, [R1+0xc] ;  /* 0x00000c0001027983 */ /* 0x004ea80000100800 */
[----:B-1-3--:R-:W3:Y:S01]  /*10bf0*/  LDL R35, [R1+0x1c] ;  /* 0x00001c0001237983 */ /* 0x00aee20000100800 */
        /* <DEDUP_REMOVED lines=15> */
[----:B--2---:R-:W-:-:S04]  /*10cf0*/  LEA.HI R0, R0, R2, RZ, 0x1d ;  /* 0x0000000200007211 */ /* 0x004fc800078fe8ff */
[----:B------:R-:W-:Y:S01]  /*10d00*/  SHF.R.S32.HI R2, RZ, 0x1f, R0 ;  /* 0x0000001fff027819 */ /* 0x000fe20000011400 */
[----:B------:R-:W-:Y:S01]  /*10d10*/  IMAD.SHL.U32 R3, R0, 0x8, RZ ;  /* 0x0000000800037824 */ /* 0x000fe200078e00ff */
[----:B---3--:R-:W1:Y:S02]  /*10d20*/  LDS.128 R8, [R35] ;  /* 0x0000000023087984 */ /* 0x008e640000000c00 */
        /* <DEDUP_REMOVED lines=84> */
.L_x_804:
[----:B------:R-:W-:Y:S05]  /*11270*/  BSYNC B2 ;  /* 0x0000000000027941 */ /* 0x000fea0003800000 */
.L_x_770:
[----:B------:R-:W-:Y:S01]  /*11280*/  IMAD R0, R117, c[0x0][0x208], RZ ;  /* 0x0000820075007a24 */ /* 0x000fe200078e02ff */
[----:B------:R-:W-:-:S04]  /*11290*/  DEPBAR.LE SB0, 0x0 ;  /* 0x000080000000791a */ /* 0x000fc80000000000 */
[C---:B------:R-:W-:Y:S01]  /*112a0*/  IMAD.WIDE.U32 R2, R199.reuse, c[0x0][0x208], RZ ;  /* 0x00008200c7027a25 */ /* 0x040fe200078e00ff */
[----:B------:R-:W-:Y:S01]  /*112b0*/  BAR.SYNC.DEFER_BLOCKING 0x0 ;  /* 0x0000000000007b1d */ /* 0x000fe20000010000 */
[----:B------:R-:W-:Y:S02]  /*112c0*/  IADD3 R187, R178, 0x20, RZ ;  /* 0x00000020b2bb7810 */ /* 0x000fe40007ffe0ff */
[----:B------:R-:W-:Y:S02]  /*112d0*/  IMAD R0, R199, c[0x0][0x20c], R0 ;  /* 0x00008300c7007a24 */ /* 0x000fe400078e0200 */
[----:B------:R-:W-:Y:S01]  /*112e0*/  IMAD.WIDE.U32 R218, R217, c[0x0][0x210], RZ ;  /* 0x00008400d9da7a25 */ /* 0x000fe200078e00ff */
[----:B------:R-:W-:Y:S03]  /*112f0*/  BSSY B0, `(.L_x_833) ;  /* 0x00000d5000007945 */ /* 0x000fe60003800000 */
[----:B------:R-:W-:-:S02]  /*11300*/  IMAD.IADD R3, R3, 0x1, R0 ;  /* 0x0000000103037824 */ /* 0x000fc400078e0200 */
[----:B------:R-:W-:Y:S02]  /*11310*/  IMAD R0, R118, c[0x0][0x218], RZ ;  /* 0x0000860076007a24 */ /* 0x000fe400078e02ff */
[----:B------:R-:W-:-:S04]  /*11320*/  IMAD.WIDE.U32 R2, R198, c[0x0][0x218], R2 ;  /* 0x00008600c6027a25 */ /* 0x000fc800078e0002 */
[----:B-1----:R-:W-:Y:S01]  /*11330*/  IMAD R4, R198, c[0x0][0x21c], R0 ;  /* 0x00008700c6047a24 */ /* 0x002fe200078e0200 */
        /* <DEDUP_REMOVED lines=8> */
[----:B------:R-:W1:Y:S04]  /*113c0*/  SHFL.IDX PT, R0, R3, RZ, 0x181f ;  /* 0x00181fff03007589 */ /* 0x000e6800000e0000 */
[----:B------:R-:W2:Y:S04]  /*113d0*/  SHFL.IDX PT, R2, R2, RZ, 0x181f ;  /* 0x00181fff02027589 */ /* 0x000ea800000e0000 */
[----:B------:R-:W3:Y:S04]  /*113e0*/  LDSM.16.M88.4 R24, [R178+0x800] ;  /* 0x00080000b218783b */ /* 0x000ee80000000200 */
[----:B------:R-:W-:Y:S01]  /*113f0*/  @P1 IADD3 R187, R178, -0x20, RZ ;  /* 0xffffffe0b2bb1810 */ /* 0x000fe20007ffe0ff */
[----:B------:R-:W-:Y:S03]  /*11400*/  LDSM.16.M88.4 R4, [R184] ;  /* 0x00000000b804783b */ /* 0x000fe60000000200 */
[C---:B------:R-:W-:Y:S01]  /*11410*/  IADD3 R188, R187.reuse, 0x3000, RZ ;  /* 0x00003000bbbc7810 */ /* 0x040fe20007ffe0ff */
[----:B-----5:R-:W-:Y:S01]  /*11420*/  LDSM.16.M88.4 R36, [R187] ;  /* 0x00000000bb24783b */ /* 0x020fe20000000200 */
[----:B------:R-:W-:-:S02]  /*11430*/  IADD3 R190, R187, 0x1000, RZ ;  /* 0x00001000bbbe7810 */ /* 0x000fc40007ffe0ff */
[C---:B------:R-:W-:Y:S01]  /*11440*/  IADD3 R189, R187.reuse, 0x1800, RZ ;  /* 0x00001800bbbd7810 */ /* 0x040fe20007ffe0ff */
[----:B------:R-:W4:Y:S01]  /*11450*/  LDSM.16.M88.4 R44, [R187+0x800] ;  /* 0x00080000bb2c783b */ /* 0x000f220000000200 */
[----:B------:R-:W-:Y:S02]  /*11460*/  IADD3 R192, R187, 0x2000, RZ ;  /* 0x00002000bbc07810 */ /* 0x000fe40007ffe0ff */
[-C--:B-1--4-:R-:W-:Y:S02]  /*11470*/  LEA R12, P0, R202, R0.reuse, 0x1 ;  /* 0x00000000ca0c7211 */ /* 0x092fe400078008ff */
[----:B------:R-:W-:Y:S02]  /*11480*/  LEA R16, P1, R200, R0, 0x1 ;  /* 0x00000000c8107211 */ /* 0x000fe400078208ff */
[----:B--2---:R-:W-:Y:S02]  /*11490*/  LEA.HI.X R13, R202, R2, R207, 0x1, P0 ;  /* 0x00000002ca0d7211 */ /* 0x004fe400000f0ccf */
[----:B------:R-:W-:-:S02]  /*114a0*/  ISETP.GT.AND P0, PT, R116, R212, PT ;  /* 0x000000d47400720c */ /* 0x000fc40003f04270 */
[----:B------:R-:W-:Y:S02]  /*114b0*/  LEA.HI.X R17, R200, R2, R206, 0x1, P1 ;  /* 0x00000002c8117211 */ /* 0x000fe400008f0cce */
[C---:B------:R-:W-:Y:S02]  /*114c0*/  ISETP.GE.OR P1, PT, R134.reuse, c[0x0][0x1d4], !P0 ;  /* 0x0000750086007a0c */ /* 0x040fe40004726670 */
[C---:B------:R-:W-:Y:S01]  /*114d0*/  LEA R14, P3, R134.reuse, R0, 0x1 ;  /* 0x00000000860e7211 */ /* 0x040fe200078608ff */
[C---:B------:R-:W-:Y:S01]  /*114e0*/  HMMA.16816.F32.BF16 R28, R8.reuse, R20, RZ ;  /* 0x00000014081c723c */ /* 0x040fe200000418ff */
[----:B------:R-:W-:Y:S02]  /*114f0*/  IADD3 R191, R187, 0x2800, RZ ;  /* 0x00002800bbbf7810 */ /* 0x000fe40007ffe0ff */
[----:B------:R-:W-:Y:S02]  /*11500*/  LEA.HI.X R15, R134, R2, R135, 0x1, P3 ;  /* 0x00000002860f7211 */ /* 0x000fe400018f0c87 */
[----:B------:R-:W-:Y:S01]  /*11510*/  LEA R18, P3, R201, R0, 0x1 ;  /* 0x00000000c9127211 */ /* 0x000fe200078608ff */
[----:B------:R-:W-:Y:S01]  /*11520*/  IMAD.MOV.U32 R0, RZ, RZ, 0x40 ;  /* 0x00000040ff007424 */ /* 0x000fe200078e00ff */
[----:B------:R-:W-:Y:S01]  /*11530*/  IADD3 R193, R187, 0x3800, RZ ;  /* 0x00003800bbc17810 */ /* 0x000fe20007ffe0ff */
[----:B------:R-:W-:Y:S01]  /*11540*/  HMMA.16816.F32.BF16 R32, R8, R22, RZ ;  /* 0x000000160820723c */ /* 0x000fe200000418ff */
[----:B------:R-:W-:Y:S01]  /*11550*/  LEA.HI.X R19, R201, R2, R208, 0x1, P3 ;  /* 0x00000002c9137211 */ /* 0x000fe200018f0cd0 */
[----:B------:R-:W-:Y:S01]  /*11560*/  @!PT LDS RZ, [RZ] ;  /* 0x00000000fffff984 */ /* 0x000fe20000000800 */
[----:B------:R-:W-:Y:S01]  /*11570*/  @!PT LDS RZ, [RZ] ;  /* 0x00000000fffff984 */ /* 0x000fe20000000800 */
[----:B------:R-:W-:Y:S01]  /*11580*/  @!PT LDS RZ, [RZ] ;  /* 0x00000000fffff984 */ /* 0x000fe20000000800 */
[----:B------:R1:W-:Y:S01]  /*11590*/  LDGSTS.E.BYPASS.LTC128B.128 [R195+0x8080], [R14.64], !P1 ;  /* 0x080800000ec37fae */ /* 0x0003e2000c901d48 */
[----:B------:R-:W-:-:S02]  /*115a0*/  ISETP.GE.OR P1, PT, R138, c[0x0][0x1d4], !P0 ;  /* 0x000075008a007a0c */ /* 0x000fc40004726670 */
[----:B------:R-:W-:Y:S02]  /*115b0*/  SEL R0, R0, 0xffffffc0, !P2 ;  /* 0xffffffc000007807 */ /* 0x000fe40005000000 */
[----:B------:R-:W-:Y:S01]  /*115c0*/  IADD3 R194, R187, 0x800, RZ ;  /* 0x00000800bbc27810 */ /* 0x000fe20007ffe0ff */
[----:B---3--:R-:W-:Y:S02]  /*115d0*/  HMMA.16816.F32.BF16 R20, R8, R24, RZ ;  /* 0x000000180814723c */ /* 0x008fe400000418ff */
        /* <DEDUP_REMOVED lines=9> */
[----:B------:R-:W-:Y:S01]  /*11670*/  LDSM.16.M88.4 R48, [R177+0x800] ;  /* 0x00080000b130783b */ /* 0x000fe20000000200 */
[----:B-1----:R-:W-:Y:S03]  /*11680*/  HMMA.16816.F32.BF16 R12, R8, R26, RZ ;  /* 0x0000001a080c723c */ /* 0x002fe600000418ff */
[----:B------:R-:W1:Y:S04]  /*11690*/  LDSM.16.M88.4 R8, [R186] ;  /* 0x00000000ba08783b */ /* 0x000e680000000200 */
[----:B------:R-:W0:Y:S01]  /*116a0*/  LDGDEPBAR ;  /* 0x00000000000079af */ /* 0x000e220000000000 */
[C---:B------:R-:W-:Y:S08]  /*116b0*/  HMMA.16816.F32.BF16 R24, R4.reuse, R44, R20 ;  /* 0x0000002c0418723c */ /* 0x040ff00000041814 */
[C---:B--2---:R-:W-:Y:S08]  /*116c0*/  HMMA.16816.F32.BF16 R16, R4.reuse, R36, R28 ;  /* 0x000000240410723c */ /* 0x044ff0000004181c */
[C---:B------:R-:W-:Y:S01]  /*116d0*/  HMMA.16816.F32.BF16 R28, R4.reuse, R38, R32 ;  /* 0x00000026041c723c */ /* 0x040fe20000041820 */
[----:B------:R-:W-:Y:S04]  /*116e0*/  LDSM.16.M88.4 R32, [R176+-0x3000] ;  /* 0xffd00000b020783b */ /* 0x000fe80000000200 */
[----:B------:R-:W-:Y:S03]  /*116f0*/  LDSM.16.M88.4 R36, [R178+0x1000] ;  /* 0x00100000b224783b */ /* 0x000fe60000000200 */
[----:B------:R-:W-:Y:S01]  /*11700*/  HMMA.16816.F32.BF16 R12, R4, R46, R12 ;  /* 0x0000002e040c723c */ /* 0x000fe2000004180c */
[----:B------:R-:W2:Y:S04]  /*11710*/  LDSM.16.M88.4 R4, [R185] ;  /* 0x00000000b904783b */ /* 0x000ea80000000200 */
[----:B------:R-:W3:Y:S03]  /*11720*/  LDSM.16.M88.4 R44, [R176+-0x2800] ;  /* 0xffd80000b02c783b */ /* 0x000ee60000000200 */
[C---:B-1----:R-:W-:Y:S08]  /*11730*/  HMMA.16816.F32.BF16 R20, R8.reuse, R40, R16 ;  /* 0x000000280814723c */ /* 0x042ff00000041810 */
[C---:B------:R-:W-:Y:S01]  /*11740*/  HMMA.16816.F32.BF16 R16, R8.reuse, R42, R28 ;  /* 0x0000002a0810723c */ /* 0x040fe2000004181c */
[----:B------:R-:W-:Y:S07]  /*11750*/  LDSM.16.M88.4 R40, [R189] ;  /* 0x00000000bd28783b */ /* 0x000fee0000000200 */
[C---:B------:R-:W-:Y:S08]  /*11760*/  HMMA.16816.F32.BF16 R24, R8.reuse, R48, R24 ;  /* 0x000000300818723c */ /* 0x040ff00000041818 */
[----:B------:R-:W-:Y:S01]  /*11770*/  HMMA.16816.F32.BF16 R12, R8, R50, R12 ;  /* 0x00000032080c723c */ /* 0x000fe2000004180c */
[----:B------:R-:W1:Y:S04]  /*11780*/  LDSM.16.M88.4 R8, [R183+0x4000] ;  /* 0x00400000b708783b */ /* 0x000e680000000200 */
[----:B------:R-:W4:Y:S03]  /*11790*/  LDSM.16.M88.4 R48, [R178+0x1800] ;  /* 0x00180000b230783b */ /* 0x000f260000000200 */
[C---:B--2---:R-:W-:Y:S08]  /*117a0*/  HMMA.16816.F32.BF16 R20, R4.reuse, R32, R20 ;  /* 0x000000200414723c */ /* 0x044ff00000041814 */
[C---:B------:R-:W-:Y:S01]  /*117b0*/  HMMA.16816.F32.BF16 R16, R4.reuse, R34, R16 ;  /* 0x000000220410723c */ /* 0x040fe20000041810 */
[----:B------:R-:W-:Y:S07]  /*117c0*/  LDSM.16.M88.4 R32, [R190] ;  /* 0x00000000be20783b */ /* 0x000fee0000000200 */
[C---:B---3--:R-:W-:Y:S08]  /*117d0*/  HMMA.16816.F32.BF16 R24, R4.reuse, R44, R24 ;  /* 0x0000002c0418723c */ /* 0x048ff00000041818 */
[----:B------:R-:W-:Y:S01]  /*117e0*/  HMMA.16816.F32.BF16 R12, R4, R46, R12 ;  /* 0x0000002e040c723c */ /* 0x000fe2000004180c */
[----:B------:R-:W2:Y:S04]  /*117f0*/  LDSM.16.M88.4 R4, [R184+0x4000] ;  /* 0x00400000b804783b */ /* 0x000ea80000000200 */
[----:B------:R-:W-:Y:S03]  /*11800*/  LDSM.16.M88.4 R44, [R178+0x2800] ;  /* 0x00280000b22c783b */ /* 0x000fe60000000200 */
[C---:B-1----:R-:W-:Y:S01]  /*11810*/  HMMA.16816.F32.BF16 R28, R8.reuse, R36, R20 ;  /* 0x00000024081c723c */ /* 0x042fe20000041814 */
[----:B------:R-:W-:Y:S07]  /*11820*/  LDSM.16.M88.4 R20, [R177+0x1000] ;  /* 0x00100000b114783b */ /* 0x000fee0000000200 */
[C---:B------:R-:W-:Y:S01]  /*11830*/  HMMA.16816.F32.BF16 R16, R8.reuse, R38, R16 ;  /* 0x000000260810723c */ /* 0x040fe20000041810 */
[----:B------:R-:W-:Y:S07]  /*11840*/  LDSM.16.M88.4 R36, [R177+0x1800] ;  /* 0x00180000b124783b */ /* 0x000fee0000000200 */
[C---:B----4-:R-:W-:Y:S08]  /*11850*/  HMMA.16816.F32.BF16 R24, R8.reuse, R48, R24 ;  /* 0x000000300818723c */ /* 0x050ff00000041818 */
[----:B------:R-:W-:Y:S01]  /*11860*/  HMMA.16816.F32.BF16 R12, R8, R50, R12 ;  /* 0x00000032080c723c */ /* 0x000fe2000004180c */
[----:B------:R-:W1:Y:S07]  /*11870*/  LDSM.16.M88.4 R8, [R186+0x4000] ;  /* 0x00400000ba08783b */ /* 0x000e6e0000000200 */
[C---:B--2---:R-:W-:Y:S08]  /*11880*/  HMMA.16816.F32.BF16 R28, R4.reuse, R32, R28 ;  /* 0x00000020041c723c */ /* 0x044ff0000004181c */
[C---:B------:R-:W-:Y:S01]  /*11890*/  HMMA.16816.F32.BF16 R16, R4.reuse, R34, R16 ;  /* 0x000000220410723c */ /* 0x040fe20000041810 */
[----:B------:R-:W-:Y:S07]  /*118a0*/  LDSM.16.M88.4 R32, [R176+-0x2000] ;  /* 0xffe00000b020783b */ /* 0x000fee0000000200 */
[C---:B------:R-:W-:Y:S08]  /*118b0*/  HMMA.16816.F32.BF16 R24, R4.reuse, R40, R24 ;  /* 0x000000280418723c */ /* 0x040ff00000041818 */
[----:B------:R-:W-:Y:S01]  /*118c0*/  HMMA.16816.F32.BF16 R12, R4, R42, R12 ;  /* 0x0000002a040c723c */ /* 0x000fe2000004180c */
[----:B------:R-:W2:Y:S04]  /*118d0*/  LDSM.16.M88.4 R4, [R185+0x4000] ;  /* 0x00400000b904783b */ /* 0x000ea80000000200 */
[----:B------:R-:W3:Y:S03]  /*118e0*/  LDSM.16.M88.4 R40, [R176+-0x1800] ;  /* 0xffe80000b028783b */ /* 0x000ee60000000200 */
[C---:B-1----:R-:W-:Y:S08]  /*118f0*/  HMMA.16816.F32.BF16 R28, R8.reuse, R20, R28 ;  /* 0x00000014081c723c */ /* 0x042ff0000004181c */
[C---:B------:R-:W-:Y:S08]  /*11900*/  HMMA.16816.F32.BF16 R20, R8.reuse, R22, R16 ;  /* 0x000000160814723c */ /* 0x040ff00000041810 */
[C---:B------:R-:W-:Y:S08]  /*11910*/  HMMA.16816.F32.BF16 R16, R8.reuse, R36, R24 ;  /* 0x000000240810723c */ /* 0x040ff00000041818 */
[----:B------:R-:W-:Y:S01]  /*11920*/  HMMA.16816.F32.BF16 R12, R8, R38, R12 ;  /* 0x00000026080c723c */ /* 0x000fe2000004180c */
[----:B------:R-:W-:Y:S04]  /*11930*/  LDSM.16.M88.4 R8, [R183+0x8000] ;  /* 0x00800000b708783b */ /* 0x000fe80000000200 */
[----:B------:R-:W1:Y:S03]  /*11940*/  LDSM.16.M88.4 R36, [R178+0x2000] ;  /* 0x00200000b224783b */ /* 0x000e660000000200 */
[C---:B--2---:R-:W-:Y:S01]  /*11950*/  HMMA.16816.F32.BF16 R24, R4.reuse, R32, R28 ;  /* 0x000000200418723c */ /* 0x044fe2000004181c */
[----:B------:R-:W-:Y:S07]  /*11960*/  LDSM.16.M88.4 R28, [R192] ;  /* 0x00000000c01c783b */ /* 0x000fee0000000200 */
[C---:B------:R-:W-:Y:S01]  /*11970*/  HMMA.16816.F32.BF16 R20, R4.reuse, R34, R20 ;  /* 0x000000220414723c */ /* 0x040fe20000041814 */
[----:B------:R-:W-:Y:S07]  /*11980*/  LDSM.16.M88.4 R32, [R177+0x2000] ;  /* 0x00200000b120783b */ /* 0x000fee0000000200 */
[C---:B---3--:R-:W-:Y:S08]  /*11990*/  HMMA.16816.F32.BF16 R16, R4.reuse, R40, R16 ;  /* 0x000000280410723c */ /* 0x048ff00000041810 */
[----:B------:R-:W-:Y:S01]  /*119a0*/  HMMA.16816.F32.BF16 R12, R4, R42, R12 ;  /* 0x0000002a040c723c */ /* 0x000fe2000004180c */
[----:B------:R-:W2:Y:S04]  /*119b0*/  LDSM.16.M88.4 R4, [R184+0x8000] ;  /* 0x00800000b804783b */ /* 0x000ea80000000200 */
[----:B------:R-:W3:Y:S03]  /*119c0*/  LDSM.16.M88.4 R40, [R191] ;  /* 0x00000000bf28783b */ /* 0x000ee60000000200 */
[C---:B-1----:R-:W-:Y:S08]  /*119d0*/  HMMA.16816.F32.BF16 R24, R8.reuse, R36, R24 ;  /* 0x000000240818723c */ /* 0x042ff00000041818 */
[C---:B------:R-:W-:Y:S01]  /*119e0*/  HMMA.16816.F32.BF16 R20, R8.reuse, R38, R20 ;  /* 0x000000260814723c */ /* 0x040fe20000041814 */
[----:B------:R-:W-:Y:S07]  /*119f0*/  LDSM.16.M88.4 R36, [R176+-0x800] ;  /* 0xfff80000b024783b */ /* 0x000fee0000000200 */
[C---:B------:R-:W-:Y:S08]  /*11a00*/  HMMA.16816.F32.BF16 R16, R8.reuse, R44, R16 ;  /* 0x0000002c0810723c */ /* 0x040ff00000041810 */
[----:B------:R-:W-:Y:S01]  /*11a10*/  HMMA.16816.F32.BF16 R12, R8, R46, R12 ;  /* 0x0000002e080c723c */ /* 0x000fe2000004180c */
[----:B------:R-:W1:Y:S04]  /*11a20*/  LDSM.16.M88.4 R8, [R186+0x8000] ;  /* 0x00800000ba08783b */ /* 0x000e680000000200 */
[----:B------:R-:W4:Y:S03]  /*11a30*/  LDSM.16.M88.4 R44, [R177+0x2800] ;  /* 0x00280000b12c783b */ /* 0x000f260000000200 */
[C---:B--2---:R-:W-:Y:S08]  /*11a40*/  HMMA.16816.F32.BF16 R24, R4.reuse, R28, R24 ;  /* 0x0000001c0418723c */ /* 0x044ff00000041818 */
[C---:B------:R-:W-:Y:S01]  /*11a50*/  HMMA.16816.F32.BF16 R20, R4.reuse, R30, R20 ;  /* 0x0000001e0414723c */ /* 0x040fe20000041814 */
[----:B------:R-:W-:Y:S07]  /*11a60*/  LDSM.16.M88.4 R28, [R176+-0x1000] ;  /* 0xfff00000b01c783b */ /* 0x000fee0000000200 */
[C---:B---3--:R-:W-:Y:S08]  /*11a70*/  HMMA.16816.F32.BF16 R16, R4.reuse, R40, R16 ;  /* 0x000000280410723c */ /* 0x048ff00000041810 */
[----:B------:R-:W-:Y:S01]  /*11a80*/  HMMA.16816.F32.BF16 R12, R4, R42, R12 ;  /* 0x0000002a040c723c */ /* 0x000fe2000004180c */
[----:B------:R-:W2:Y:S04]  /*11a90*/  LDSM.16.M88.4 R4, [R185+0x8000] ;  /* 0x00800000b904783b */ /* 0x000ea80000000200 */
[----:B------:R-:W-:Y:S03]  /*11aa0*/  LDSM.16.M88.4 R40, [R193] ;  /* 0x00000000c128783b */ /* 0x000fe60000000200 */
[C---:B-1----:R-:W-:Y:S08]  /*11ab0*/  HMMA.16816.F32.BF16 R24, R8.reuse, R32, R24 ;  /* 0x000000200818723c */ /* 0x042ff00000041818 */
[C---:B------:R-:W-:Y:S01]  /*11ac0*/  HMMA.16816.F32.BF16 R20, R8.reuse, R34, R20 ;  /* 0x000000220814723c */ /* 0x040fe20000041814 */
[----:B------:R-:W-:Y:S07]  /*11ad0*/  LDSM.16.M88.4 R32, [R178+0x3000] ;  /* 0x00300000b220783b */ /* 0x000fee0000000200 */
[C---:B----4-:R-:W-:Y:S08]  /*11ae0*/  HMMA.16816.F32.BF16 R16, R8.reuse, R44, R16 ;  /* 0x0000002c0810723c */ /* 0x050ff00000041810 */
[----:B------:R-:W-:Y:S01]  /*11af0*/  HMMA.16816.F32.BF16 R12, R8, R46, R12 ;  /* 0x0000002e080c723c */ /* 0x000fe2000004180c */
[----:B------:R-:W1:Y:S04]  /*11b00*/  LDSM.16.M88.4 R8, [R183+0xc000] ;  /* 0x00c00000b708783b */ /* 0x000e680000000200 */
[----:B------:R-:W3:Y:S03]  /*11b10*/  LDSM.16.M88.4 R44, [R178+0x3800] ;  /* 0x00380000b22c783b */ /* 0x000ee60000000200 */
[C---:B--2---:R-:W-:Y:S08]  /*11b20*/  HMMA.16816.F32.BF16 R24, R4.reuse, R28, R24 ;  /* 0x0000001c0418723c */ /* 0x044ff00000041818 */
[C---:B------:R-:W-:Y:S01]  /*11b30*/  HMMA.16816.F32.BF16 R20, R4.reuse, R30, R20 ;  /* 0x0000001e0414723c */ /* 0x040fe20000041814 */
[----:B------:R-:W-:Y:S07]  /*11b40*/  LDSM.16.M88.4 R28, [R188] ;  /* 0x00000000bc1c783b */ /* 0x000fee0000000200 */
[C---:B------:R-:W-:Y:S08]  /*11b50*/  HMMA.16816.F32.BF16 R16, R4.reuse, R36, R16 ;  /* 0x000000240410723c */ /* 0x040ff00000041810 */
[----:B------:R-:W-:Y:S01]  /*11b60*/  HMMA.16816.F32.BF16 R12, R4, R38, R12 ;  /* 0x00000026040c723c */ /* 0x000fe2000004180c */
[----:B------:R-:W2:Y:S04]  /*11b70*/  LDSM.16.M88.4 R4, [R184+0xc000] ;  /* 0x00c00000b804783b */ /* 0x000ea80000000200 */
[----:B------:R-:W-:Y:S03]  /*11b80*/  LDSM.16.M88.4 R36, [R177+0x3000] ;  /* 0x00300000b124783b */ /* 0x000fe60000000200 */
[C---:B-1----:R-:W-:Y:S08]  /*11b90*/  HMMA.16816.F32.BF16 R24, R8.reuse, R32, R24 ;  /* 0x000000200818723c */ /* 0x042ff00000041818 */
[C---:B------:R-:W-:Y:S01]  /*11ba0*/  HMMA.16816.F32.BF16 R20, R8.reuse, R34, R20 ;  /* 0x000000220814723c */ /* 0x040fe20000041814 */
[----:B------:R-:W-:Y:S07]  /*11bb0*/  LDSM.16.M88.4 R32, [R176] ;  /* 0x00000000b020783b */ /* 0x000fee0000000200 */
[C---:B---3--:R-:W-:Y:S08]  /*11bc0*/  HMMA.16816.F32.BF16 R16, R8.reuse, R44, R16 ;  /* 0x0000002c0810723c */ /* 0x048ff00000041810 */
[----:B------:R-:W-:Y:S01]  /*11bd0*/  HMMA.16816.F32.BF16 R12, R8, R46, R12 ;  /* 0x0000002e080c723c */ /* 0x000fe2000004180c */
[----:B------:R-:W1:Y:S04]  /*11be0*/  LDSM.16.M88.4 R8, [R186+0xc000] ;  /* 0x00c00000ba08783b */ /* 0x000e680000000200 */
[----:B------:R-:W3:Y:S03]  /*11bf0*/  LDSM.16.M88.4 R44, [R177+0x3800] ;  /* 0x00380000b12c783b */ /* 0x000ee60000000200 */
[C---:B--2---:R-:W-:Y:S08]  /*11c00*/  HMMA.16816.F32.BF16 R24, R4.reuse, R28, R24 ;  /* 0x0000001c0418723c */ /* 0x044ff00000041818 */
[C---:B------:R-:W-:Y:S01]  /*11c10*/  HMMA.16816.F32.BF16 R20, R4.reuse, R30, R20 ;  /* 0x0000001e0414723c */ /* 0x040fe20000041814 */
[----:B------:R-:W-:Y:S07]  /*11c20*/  LDSM.16.M88.4 R28, [R176+0x800] ;  /* 0x00080000b01c783b */ /* 0x000fee0000000200 */
[C---:B------:R-:W-:Y:S08]  /*11c30*/  HMMA.16816.F32.BF16 R16, R4.reuse, R40, R16 ;  /* 0x000000280410723c */ /* 0x040ff00000041810 */
[----:B------:R-:W-:Y:S01]  /*11c40*/  HMMA.16816.F32.BF16 R12, R4, R42, R12 ;  /* 0x0000002a040c723c */ /* 0x000fe2000004180c */
[----:B------:R-:W2:Y:S01]  /*11c50*/  LDSM.16.M88.4 R4, [R185+0xc000] ;  /* 0x00c00000b904783b */ /* 0x000ea20000000200 */
[----:B------:R-:W-:-:S06]  /*11c60*/  DEPBAR.LE SB0, 0x0 ;  /* 0x000080000000791a */ /* 0x000fcc0000000000 */
[C---:B-1----:R-:W-:Y:S08]  /*11c70*/  HMMA.16816.F32.BF16 R24, R8.reuse, R36, R24 ;  /* 0x000000240818723c */ /* 0x042ff00000041818 */
[C---:B------:R-:W-:Y:S08]  /*11c80*/  HMMA.16816.F32.BF16 R20, R8.reuse, R38, R20 ;  /* 0x000000260814723c */ /* 0x040ff00000041814 */
[C---:B---3--:R-:W-:Y:S08]  /*11c90*/  HMMA.16816.F32.BF16 R16, R8.reuse, R44, R16 ;  /* 0x0000002c0810723c */ /* 0x048ff00000041810 */
[----:B------:R-:W-:Y:S08]  /*11ca0*/  HMMA.16816.F32.BF16 R8, R8, R46, R12 ;  /* 0x0000002e0808723c */ /* 0x000ff0000004180c */
[C---:B--2---:R-:W-:Y:S08]  /*11cb0*/  HMMA.16816.F32.BF16 R24, R4.reuse, R32, R24 ;  /* 0x000000200418723c */ /* 0x044ff00000041818 */
[C---:B------:R-:W-:Y:S08]  /*11cc0*/  HMMA.16816.F32.BF16 R16, R4.reuse, R28, R16 ;  /* 0x0000001c0410723c */ /* 0x040ff00000041810 */
[C---:B------:R-:W-:Y:S08]  /*11cd0*/  HMMA.16816.F32.BF16 R20, R4.reuse, R34, R20 ;  /* 0x000000220414723c */ /* 0x040ff00000041814 */
[----:B------:R-:W-:Y:S01]  /*11ce0*/  HMMA.16816.F32.BF16 R28, R4, R30, R8 ;  /* 0x0000001e041c723c */ /* 0x000fe20000041808 */
[----:B------:R-:W-:Y:S06]  /*11cf0*/  BAR.SYNC.DEFER_BLOCKING 0x0 ;  /* 0x0000000000007b1d */ /* 0x000fec0000010000 */
[----:B------:R-:W-:Y:S01]  /*11d00*/  @!UPT UIADD3 URZ, URZ, URZ, URZ ;  /* 0x0000003f3f3ff290 */ /* 0x000fe2000fffe03f */
[----:B------:R-:W-:Y:S11]  /*11d10*/  @!P0 BRA `(.L_x_834) ;  /* 0x0000032000008947 */ /* 0x000ff60003800000 */
[----:B------:R-:W-:Y:S01]  /*11d20*/  ISETP.NE.AND P4, PT, R120, 0x1, PT ;  /* 0x000000017800780c */ /* 0x000fe20003f85270 */
[----:B------:R-:W-:Y:S01]  /*11d30*/  IMAD.MOV.U32 R198, RZ, RZ, RZ ;  /* 0x000000ffffc67224 */ /* 0x000fe200078e00ff */
[----:B------:R-:W-:-:S04]  /*11d40*/  IADD3 R2, R213, R107, R227 ;  /* 0x0000006bd5027210 */ /* 0x000fc80007ffe0e3 */
[----:B------:R-:W-:-:S05]  /*11d50*/  IADD3 R2, R2, -0x20, RZ ;  /* 0xffffffe002027810 */ /* 0x000fca0007ffe0ff */
        /* <DEDUP_REMOVED lines=25> */
.L_x_983:
[----:B------:R-:W-:Y:S05]  /*11ef0*/  BRA.DIV ~URZ, `(.L_x_836) ;  /* 0x0000f1f27f007947 */ /* 0x000fea000b800000 */
[----:B-1----:R1:W3:Y:S02]  /*11f00*/  SHFL.IDX PT, R0, R5, RZ, 0x181f ;  /* 0x00181fff05007589 */ /* 0x0022e400000e0000 */
.L_x_984:
[C---:B------:R-:W-:Y:S02]  /*11f10*/  ISETP.GE.AND P1, PT, R134.reuse, c[0x0][0x1d4], PT ;  /* 0x0000750086007a0c */ /* 0x040fe40003f26270 */
[----:B---3--:R-:W-:Y:S02]  /*11f20*/  LEA R2, P0, R134, R0, 0x1 ;  /* 0x0000000086027211 */ /* 0x008fe400078008ff */
[----:B------:R-:W-:Y:S02]  /*11f30*/  ISETP.GE.AND P3, PT, R138, c[0x0][0x1d4], PT ;  /* 0x000075008a007a0c */ /* 0x000fe40003f66270 */
[----:B--2---:R-:W-:Y:S02]  /*11f40*/  LEA.HI.X R3, R134, R4, R135, 0x1, P0 ;  /* 0x0000000486037211 */ /* 0x004fe400000f0c87 */
[----:B------:R-:W-:Y:S02]  /*11f50*/  LEA R8, P0, R202, R0, 0x1 ;  /* 0x00000000ca087211 */ /* 0x000fe400078008ff */
[----:B------:R-:W-:-:S02]  /*11f60*/  ISETP.GE.AND P2, PT, R201, c[0x0][0x1d4], PT ;  /* 0x00007500c9007a0c */ /* 0x000fc40003f46270 */
[----:B------:R-:W-:Y:S01]  /*11f70*/  LEA.HI.X R9, R202, R4, R207, 0x1, P0 ;  /* 0x00000004ca097211 */ /* 0x000fe200000f0ccf */
[----:B------:R-:W-:Y:S01]  /*11f80*/  @!PT LDS RZ, [RZ] ;  /* 0x00000000fffff984 */ /* 0x000fe20000000800 */
[----:B------:R-:W-:Y:S01]  /*11f90*/  @!PT LDS RZ, [RZ] ;  /* 0x00000000fffff984 */ /* 0x000fe20000000800 */
[----:B------:R-:W-:Y:S01]  /*11fa0*/  @!PT LDS RZ, [RZ] ;  /* 0x00000000fffff984 */ /* 0x000fe20000000800 */
[----:B------:R2:W-:Y:S01]  /*11fb0*/  LDGSTS.E.BYPASS.LTC128B.128 [R195+0xc080], [R2.64], !P1 ;  /* 0x0c08000002c37fae */ /* 0x0005e2000c901d48 */
[C---:B------:R-:W-:Y:S02]  /*11fc0*/  LEA R6, P0, R201.reuse, R0, 0x1 ;  /* 0x00000000c9067211 */ /* 0x040fe400078008ff */
[----:B------:R-:W-:Y:S01]  /*11fd0*/  ISETP.GE.AND P1, PT, R200, c[0x0][0x1d4], PT ;  /* 0x00007500c8007a0c */ /* 0x000fe20003f26270 */
[----:B------:R3:W-:Y:S01]  /*11fe0*/  LDGSTS.E.BYPASS.LTC128B.128 [R195+0xd080], [R8.64], !P3 ;  /* 0x0d08000008c37fae */ /* 0x0007e2000d901d48 */
[----:B------:R-:W-:-:S05]  /*11ff0*/  LEA.HI.X R7, R201, R4, R208, 0x1, P0 ;  /* 0x00000004c9077211 */ /* 0x000fca00000f0cd0 */
[----:B------:R3:W-:Y:S01]  /*12000*/  LDGSTS.E.BYPASS.LTC128B.128 [R195+0xe080], [R6.64], !P2 ;  /* 0x0e08000006c37fae */ /* 0x0007e2000d101d48 */
[----:B--2---:R-:W-:-:S04]  /*12010*/  LEA R2, P0, R200, R0, 0x1 ;  /* 0x00000000c8027211 */ /* 0x004fc800078008ff */
[----:B------:R-:W-:-:S05]  /*12020*/  LEA.HI.X R3, R200, R4, R206, 0x1, P0 ;  /* 0x00000004c8037211 */ /* 0x000fca00000f0cce */
[----:B------:R3:W-:Y:S04]  /*12030*/  LDGSTS.E.BYPASS.LTC128B.128 [R195+0xf080], [R2.64], !P1 ;  /* 0x0f08000002c37fae */ /* 0x0007e8000c901d48 */
.L_x_834:
[----:B------:R-:W-:Y:S05]  /*12040*/  BSYNC B0 ;  /* 0x0000000000007941 */ /* 0x000fea0003800000 */
.L_x_833:
[----:B------:R-:W-:Y:S01]  /*12050*/  IMAD.MOV.U32 R0, RZ, RZ, c[0x0][0x2c4] ;  /* 0x0000b100ff007624 */ /* 0x000fe200078e00ff */
[----:B------:R-:W-:Y:S01]  /*12060*/  ULDC UR4, c[0x0][0x324] ;  /* 0x0000c90000047ab9 */ /* 0x000fe20000000800 */
[----:B---3--:R-:W-:Y:S01]  /*12070*/  IADD3 R2, R210, 0x1, -R107 ;  /* 0x00000001d2027810 */ /* 0x008fe20007ffe86b */
[----:B------:R-:W-:Y:S01]  /*12080*/  ULOP3.LUT UR4, URZ, UR4, URZ, 0x33, !UPT ;  /* 0x000000043f047292 */ /* 0x000fe2000f8e333f */
[----:B------:R-:W0:Y:S01]  /*12090*/  LDGDEPBAR ;  /* 0x00000000000079af */ /* 0x000e220000000000 */
[----:B------:R-:W-:Y:S01]  /*120a0*/  ISETP.NE.AND P0, PT, R0, 0x1, PT ;  /* 0x000000010000780c */ /* 0x000fe20003f05270 */
[----:B------:R-:W-:Y:S02]  /*120b0*/  IMAD.IADD R0, R236, 0x1, R228 ;  /* 0x00000001ec007824 */ /* 0x000fe400078e02e4 */
[----:B------:R-:W-:Y:S02]  /*120c0*/  IMAD.IADD R7, R116, 0x1, -R216 ;  /* 0x0000000174077824 */ /* 0x000fe400078e0ad8 */
[----:B------:R-:W-:-:S08]  /*120d0*/  IMAD.MOV.U32 R4, RZ, RZ, R0 ;  /* 0x000000ffff047224 */ /* 0x000fd000078e0000 */
[----:B------:R-:W-:Y:S01]  /*120e0*/  @P0 IMAD.HI.U32 R3, R0, c[0x0][0x2c8], RZ ;  /* 0x0000b20000030a27 */ /* 0x000fe200078e00ff */
[----:B------:R-:W-:-:S04]  /*120f0*/  IADD3 R0, -R211, R2, -R216 ;  /* 0x00000002d3007210 */ /* 0x000fc80007ffe9d8 */
[C---:B------:R-:W-:Y:S02]  /*12100*/  IADD3 R6, R0.reuse, UR4, RZ ;  /* 0x0000000400067c10 */ /* 0x040fe4000fffe0ff */
[----:B------:R-:W-:Y:S02]  /*12110*/  @P0 SHF.R.U32.HI R4, RZ, c[0x0][0x2cc], R3 ;  /* 0x0000b300ff040a19 */ /* 0x000fe40000011603 */
[----:B-1----:R-:W-:Y:S01]  /*12120*/  IADD3 R5, R0, c[0x0][0x328], RZ ;  /* 0x0000ca0000057a10 */ /* 0x002fe20007ffe0ff */
[----:B------:R-:W-:Y:S05]  /*12130*/  BRA.DIV ~URZ, `(.L_x_837) ;  /* 0x0000f0127f007947 */ /* 0x000fea000b800000 */
[----:B------:R1:W2:Y:S02]  /*12140*/  SHFL.IDX PT, R3, R4, RZ, 0x1c1f ;  /* 0x001c1fff04037589 */ /* 0x0002a400000e0000 */
.L_x_985:
[----:B------:R-:W-:Y:S01]  /*12150*/  IMAD.MOV.U32 R0, RZ, RZ, c[0x0][0x32c] ;  /* 0x0000cb00ff007624 */ /* 0x000fe200078e00ff */
[----:B--2---:R-:W-:-:S04]  /*12160*/  IADD3 R2, R5, R3, RZ ;  /* 0x0000000305027210 */ /* 0x004fc80007ffe0ff */
[----:B------:R-:W-:Y:S01]  /*12170*/  ISETP.GE.AND P0, PT, R0, 0x1, PT ;  /* 0x000000010000780c */ /* 0x000fe20003f06270 */
[----:B------:R-:W-:Y:S01]  /*12180*/  IMAD.IADD R0, R6, 0x1, R3 ;  /* 0x0000000106007824 */ /* 0x000fe200078e0203 */
[----:B------:R-:W-:-:S11]  /*12190*/  IMNMX R2, R7, R2, PT ;  /* 0x0000000207027217 */ /* 0x000fd60003800200 */
[----:B------:R-:W-:Y:S05]  /*121a0*/  @!P0 BRA `(.L_x_838) ;  /* 0x0000015000008947 */ /* 0x000fea0003800000 */
[----:B------:R-:W-:Y:S01]  /*121b0*/  IADD3 R3, -R211, R210, R3 ;  /* 0x000000d2d3037210 */ /* 0x000fe20007ffe103 */
[----:B------:R-:W-:Y:S03]  /*121c0*/  BSSY B0, `(.L_x_839) ;  /* 0x000000e000007945 */ /* 0x000fe60003800000 */
        /* <DEDUP_REMOVED lines=9> */
.L_x_840:
[----:B------:R-:W-:-:S04]  /*12260*/  MOV R8, c[0x0][0x32c] ;  /* 0x0000cb0000087a02 */ /* 0x000fc80000000f00 */
[----:B------:R-:W-:-:S13]  /*12270*/  ISETP.NE.AND P0, PT, R8, 0x1, PT ;  /* 0x000000010800780c */ /* 0x000fda0003f05270 */
[----:B------:R-:W-:-:S05]  /*12280*/  @P0 IMAD.HI.U32 R8, R3, c[0x0][0x330], RZ ;  /* 0x0000cc0003080a27 */ /* 0x000fca00078e00ff */
[----:B------:R-:W-:Y:S02]  /*12290*/  @P0 SHF.R.U32.HI R3, RZ, c[0x0][0x334], R8 ;  /* 0x0000cd00ff030a19 */ /* 0x000fe40000011608 */
.L_x_841:
[----:B------:R-:W-:Y:S05]  /*122a0*/  BSYNC B0 ;  /* 0x0000000000007941 */ /* 0x000fea0003800000 */
.L_x_839:
[----:B------:R-:W-:-:S04]  /*122b0*/  IMAD R3, R3, c[0x0][0x32c], -R107 ;  /* 0x0000cb0003037a24 */ /* 0x000fc800078e0a6b */
[----:B------:R-:W-:-:S05]  /*122c0*/  IMAD.IADD R3, R3, 0x1, -R216 ;  /* 0x0000000103037824 */ /* 0x000fca00078e0ad8 */
[----:B------:R-:W-:Y:S02]  /*122d0*/  IADD3 R8, R3, c[0x0][0x32c], RZ ;  /* 0x0000cb0003087a10 */ /* 0x000fe40007ffe0ff */
[----:B------:R-:W-:Y:S02]  /*122e0*/  IMNMX R0, R0, R3, !PT ;  /* 0x0000000300007217 */ /* 0x000fe40007800200 */
[----:B------:R-:W-:Y:S02]  /*122f0*/  IMNMX R2, R2, R8, PT ;  /* 0x0000000802027217 */ /* 0x000fe40003800200 */
.L_x_838:
[----:B------:R-:W-:-:S04]  /*12300*/  ISETP.GT.AND P1, PT, R196, RZ, PT ;  /* 0x000000ffc400720c */ /* 0x000fc80003f24270 */
[C---:B------:R-:W-:Y:S02]  /*12310*/  ISETP.GT.AND P2, PT, R0.reuse, RZ, P1 ;  /* 0x000000ff0000720c */ /* 0x040fe40000f44270 */
[----:B------:R-:W-:Y:S02]  /*12320*/  ISETP.GT.AND P0, PT, R0, 0x1, P1 ;  /* 0x000000010000780c */ /* 0x000fe40000f04270 */
[C---:B------:R-:W-:Y:S02]  /*12330*/  ISETP.LT.OR P2, PT, R2.reuse, 0x1, P2 ;  /* 0x000000010200780c */ /* 0x040fe40001741670 */
[----:B------:R-:W-:Y:S02]  /*12340*/  ISETP.LT.OR P0, PT, R2, 0x2, P0 ;  /* 0x000000020200780c */ /* 0x000fe40000701670 */
[----:B------:R-:W-:Y:S02]  /*12350*/  FSEL R10, R24, -INF , !P2 ;  /* 0xff800000180a7808 */ /* 0x000fe40005000000 */
[----:B------:R-:W-:-:S02]  /*12360*/  ISETP.GT.AND P2, PT, R0, 0x8, P1 ;  /* 0x000000080000780c */ /* 0x000fc40000f44270 */
[----:B------:R-:W-:Y:S02]  /*12370*/  FSEL R11, R25, -INF , !P0 ;  /* 0xff800000190b7808 */ /* 0x000fe40004000000 */
        /* <DEDUP_REMOVED lines=16> */
[----:B------:R-:W-:Y:S01]  /*12480*/  FSEL R28, R29, -INF , !P0 ;  /* 0xff8000001d1c7808 */ /* 0x000fe20004000000 */
[----:B------:R-:W-:Y:S06]  /*12490*/  BRA.DIV ~URZ, `(.L_x_842) ;  /* 0x0000ed227f007947 */ /* 0x000fec000b800000 */
[----:B------:R2:W3:Y:S02]  /*124a0*/  SHFL.IDX PT, R3, R4, 0x1, 0x1c1f ;  /* 0x003c1f0004037f89 */ /* 0x0004e400000e0000 */
.L_x_986:
[----:B------:R-:W-:Y:S01]  /*124b0*/  IMAD.MOV.U32 R0, RZ, RZ, c[0x0][0x32c] ;  /* 0x0000cb00ff007624 */ /* 0x000fe200078e00ff */
[----:B---3--:R-:W-:-:S04]  /*124c0*/  IADD3 R2, R5, R3, RZ ;  /* 0x0000000305027210 */ /* 0x008fc80007ffe0ff */
        /* <DEDUP_REMOVED lines=8> */
[----:B-12---:R-:W-:Y:S01]  /*12550*/  IMAD.MOV.U32 R4, RZ, RZ, c[0x0][0x32c] ;  /* 0x0000cb00ff047624 */ /* 0x006fe200078e00ff */
[----:B------:R-:W-:-:S04]  /*12560*/  LOP3.LUT R3, RZ, R3, RZ, 0x33, !PT ;  /* 0x00000003ff037212 */ /* 0x000fc800078e33ff */
[----:B------:R-:W-:-:S13]  /*12570*/  ISETP.NE.AND P0, PT, R4, 0x1, PT ;  /* 0x000000010400780c */ /* 0x000fda0003f05270 */
[----:B------:R-:W-:-:S05]  /*12580*/  @P0 IMAD.HI.U32 R4, R3, c[0x0][0x330], RZ ;  /* 0x0000cc0003040a27 */ /* 0x000fca00078e00ff */
[----:B------:R-:W-:-:S04]  /*12590*/  @P0 SHF.R.U32.HI R3, RZ, c[0x0][0x334], R4 ;  /* 0x0000cd00ff030a19 */ /* 0x000fc80000011604 */
[----:B------:R-:W-:Y:S01]  /*125a0*/  LOP3.LUT R3, RZ, R3, RZ, 0x33, !PT ;  /* 0x00000003ff037212 */ /* 0x000fe200078e33ff */
[----:B------:R-:W-:Y:S05]  /*125b0*/  BRA `(.L_x_846) ;  /* 0x0000004000007947 */ /* 0x000fea0003800000 */
.L_x_845:
[----:B-12---:R-:W-:-:S04]  /*125c0*/  MOV R4, c[0x0][0x32c] ;  /* 0x0000cb0000047a02 */ /* 0x006fc80000000f00 */
[----:B------:R-:W-:-:S13]  /*125d0*/  ISETP.NE.AND P0, PT, R4, 0x1, PT ;  /* 0x000000010400780c */ /* 0x000fda0003f05270 */
[----:B------:R-:W-:-:S05]  /*125e0*/  @P0 IMAD.HI.U32 R4, R3, c[0x0][0x330], RZ ;  /* 0x0000cc0003040a27 */ /* 0x000fca00078e00ff */
[----:B------:R-:W-:Y:S02]  /*125f0*/  @P0 SHF.R.U32.HI R3, RZ, c[0x0][0x334], R4 ;  /* 0x0000cd00ff030a19 */ /* 0x000fe40000011604 */
.L_x_846:
[----:B------:R-:W-:Y:S05]  /*12600*/  BSYNC B0 ;  /* 0x0000000000007941 */ /* 0x000fea0003800000 */
.L_x_844:
[----:B------:R-:W-:-:S04]  /*12610*/  IMAD R3, R3, c[0x0][0x32c], -R107 ;  /* 0x0000cb0003037a24 */ /* 0x000fc800078e0a6b */
[----:B------:R-:W-:-:S05]  /*12620*/  IMAD.IADD R3, R3, 0x1, -R216 ;  /* 0x0000000103037824 */ /* 0x000fca00078e0ad8 */
[----:B------:R-:W-:Y:S02]  /*12630*/  IADD3 R4, R3, c[0x0][0x32c], RZ ;  /* 0x0000cb0003047a10 */ /* 0x000fe40007ffe0ff */
[----:B------:R-:W-:Y:S02]  /*12640*/  IMNMX R0, R0, R3, !PT ;  /* 0x0000000300007217 */ /* 0x000fe40007800200 */
[----:B------:R-:W-:Y:S02]  /*12650*/  IMNMX R2, R2, R4, PT ;  /* 0x0000000402027217 */ /* 0x000fe40003800200 */
.L_x_843:
[C---:B------:R-:W-:Y:S02]  /*12660*/  ISETP.GT.AND P0, PT, R0.reuse, 0x1, P1 ;  /* 0x000000010000780c */ /* 0x040fe40000f04270 */
[----:B------:R-:W-:Y:S02]  /*12670*/  ISETP.GT.AND P2, PT, R0, 0x8, P1 ;  /* 0x000000080000780c */ /* 0x000fe40000f44270 */
[C---:B------:R-:W-:Y:S02]  /*12680*/  ISETP.LT.OR P0, PT, R2.reuse, 0x2, P0 ;  /* 0x000000020200780c */ /* 0x040fe40000701670 */
[----:B------:R-:W-:-:S02]  /*12690*/  ISETP.LT.OR P2, PT, R2, 0x9, P2 ;  /* 0x000000090200780c */ /* 0x000fc40001741670 */
[----:B------:R-:W-:Y:S02]  /*126a0*/  FSEL R7, R27, -INF , !P0 ;  /* 0xff8000001b077808 */ /* 0x000fe40004000000 */
[----:B------:R-:W-:Y:S02]  /*126b0*/  ISETP.GT.AND P0, PT, R0, 0x9, P1 ;  /* 0x000000090000780c */ /* 0x000fe40000f04270 */
[----:B------:R-:W-:Y:S02]  /*126c0*/  FSEL R8, R22, -INF , !P2 ;  /* 0xff80000016087808 */ /* 0x000fe40005000000 */
[----:B------:R-:W-:Y:S02]  /*126d0*/  ISETP.GT.AND P2, PT, R0, RZ, P1 ;  /* 0x000000ff0000720c */ /* 0x000fe40000f44270 */
[C---:B------:R-:W-:Y:S02]  /*126e0*/  ISETP.LT.OR P0, PT, R2.reuse, 0xa, P0 ;  /* 0x0000000a0200780c */ /* 0x040fe40000701670 */
[----:B------:R-:W-:-:S02]  /*126f0*/  ISETP.LT.OR P2, PT, R2, 0x1, P2 ;  /* 0x000000010200780c */ /* 0x000fc40001741670 */
[----:B------:R-:W-:Y:S02]  /*12700*/  FSEL R9, R23, -INF , !P0 ;  /* 0xff80000017097808 */ /* 0x000fe40004000000 */
[----:B------:R-:W-:Y:S02]  /*12710*/  ISETP.GT.AND P0, PT, R0, 0x10, P1 ;  /* 0x000000100000780c */ /* 0x000fe40000f04270 */
[----:B------:R-:W-:Y:S02]  /*12720*/  FSEL R6, R26, -INF , !P2 ;  /* 0xff8000001a067808 */ /* 0x000fe40005000000 */
[----:B------:R-:W-:Y:S02]  /*12730*/  FMNMX.FTZ R3, R10, R11, !PT ;  /* 0x0000000b0a037209 */ /* 0x000fe40007810000 */
[----:B------:R-:W-:Y:S02]  /*12740*/  ISETP.LT.OR P2, PT, R2, 0x11, P0 ;  /* 0x000000110200780c */ /* 0x000fe40000741670 */
[----:B-12---:R-:W-:-:S02]  /*12750*/  FMNMX.FTZ R4, R6, R7, !PT ;  /* 0x0000000706047209 */ /* 0x006fc40007810000 */
[----:B------:R-:W-:Y:S02]  /*12760*/  ISETP.GT.AND P0, PT, R0, 0x11, P1 ;  /* 0x000000110000780c */ /* 0x000fe40000f04270 */
[----:B------:R-:W-:Y:S02]  /*12770*/  FMNMX.FTZ R3, R12, R3, !PT ;  /* 0x000000030c037209 */ /* 0x000fe40007810000 */
[----:B------:R-:W-:Y:S02]  /*12780*/  FSEL R27, R18, -INF , !P2 ;  /* 0xff800000121b7808 */ /* 0x000fe40005000000 */
[----:B------:R-:W-:Y:S02]  /*12790*/  FMNMX.FTZ R4, R8, R4, !PT ;  /* 0x0000000408047209 */ /* 0x000fe40007810000 */
[----:B------:R-:W-:Y:S02]  /*127a0*/  ISETP.LT.OR P2, PT, R2, 0x12, P0 ;  /* 0x000000120200780c */ /* 0x000fe40000741670 */
[----:B------:R-:W-:-:S02]  /*127b0*/  ISETP.GT.AND P3, PT, R0, 0x18, P1 ;  /* 0x000000180000780c */ /* 0x000fc40000f64270 */
[----:B------:R-:W-:Y:S02]  /*127c0*/  ISETP.GT.AND P0, PT, R0, 0x19, P1 ;  /* 0x000000190000780c */ /* 0x000fe40000f04270 */
[----:B------:R-:W-:Y:S02]  /*127d0*/  FMNMX.FTZ R0, R13, R3, !PT ;  /* 0x000000030d007209 */ /* 0x000fe40007810000 */
[----:B------:R-:W-:Y:S02]  /*127e0*/  FMNMX.FTZ R3, R9, R4, !PT ;  /* 0x0000000409037209 */ /* 0x000fe40007810000 */
[----:B------:R-:W-:Y:S02]  /*127f0*/  FSEL R24, R19, -INF , !P2 ;  /* 0xff80000013187808 */ /* 0x000fe40005000000 */
[----:B------:R-:W-:Y:S02]  /*12800*/  ISETP.LT.OR P1, PT, R2, 0x19, P3 ;  /* 0x000000190200780c */ /* 0x000fe40001f21670 */
[----:B------:R-:W-:-:S02]  /*12810*/  FMNMX.FTZ R0, R14, R0, !PT ;  /* 0x000000000e007209 */ /* 0x000fc40007810000 */
[----:B------:R-:W-:Y:S02]  /*12820*/  FMNMX.FTZ R3, R27, R3, !PT ;  /* 0x000000031b037209 */ /* 0x000fe40007810000 */
[----:B------:R-:W-:Y:S02]  /*12830*/  ISETP.LT.OR P0, PT, R2, 0x1a, P0 ;  /* 0x0000001a0200780c */ /* 0x000fe40000701670 */
[----:B------:R-:W-:Y:S02]  /*12840*/  FSEL R26, R30, -INF , !P1 ;  /* 0xff8000001e1a7808 */ /* 0x000fe40004800000 */
[----:B------:R-:W-:Y:S02]  /*12850*/  FMNMX.FTZ R0, R17, R0, !PT ;  /* 0x0000000011007209 */ /* 0x000fe40007810000 */
[----:B------:R-:W-:Y:S02]  /*12860*/  FMNMX.FTZ R2, R24, R3, !PT ;  /* 0x0000000318027209 */ /* 0x000fe40007810000 */
[----:B------:R-:W-:-:S02]  /*12870*/  FSEL R25, R31, -INF , !P0 ;  /* 0xff8000001f197808 */ /* 0x000fc40004000000 */
[----:B------:R-:W-:Y:S02]  /*12880*/  FMNMX.FTZ R0, R16, R0, !PT ;  /* 0x0000000010007209 */ /* 0x000fe40007810000 */
[----:B------:R-:W-:Y:S02]  /*12890*/  FMNMX.FTZ R2, R26, R2, !PT ;  /* 0x000000021a027209 */ /* 0x000fe40007810000 */
[----:B------:R-:W-:Y:S02]  /*128a0*/  FMNMX.FTZ R4, R28, R0, !PT ;  /* 0x000000001c047209 */ /* 0x000fe40007810000 */
[----:B------:R-:W-:Y:S01]  /*128b0*/  FMNMX.FTZ R5, R25, R2, !PT ;  /* 0x0000000219057209 */ /* 0x000fe20007810000 */
[----:B------:R-:W-:Y:S05]  /*128c0*/  BRA.DIV ~URZ, `(.L_x_847) ;  /* 0x0000e9627f007947 */ /* 0x000fea000b800000 */
[----:B------:R1:W2:Y:S02]  /*128d0*/  SHFL.BFLY PT, R0, R4, 0x2, 0x1f ;  /* 0x0c401f0004007f89 */ /* 0x0002a400000e0000 */
.L_x_987:
[----:B-12---:R-:W-:Y:S01]  /*128e0*/  FMNMX.FTZ R4, R4, R0, !PT ;  /* 0x0000000004047209 */ /* 0x006fe20007810000 */
[----:B------:R-:W-:Y:S05]  /*128f0*/  BRA.DIV ~URZ, `(.L_x_848) ;  /* 0x0000e9827f007947 */ /* 0x000fea000b800000 */
[----:B------:R-:W1:Y:S04]  /*12900*/  SHFL.BFLY PT, R0, R5, 0x2, 0x1f ;  /* 0x0c401f0005007f89 */ /* 0x000e6800000e0000 */
[----:B------:R-:W2:Y:S01]  /*12910*/  SHFL.BFLY PT, R2, R4, 0x1, 0x1f ;  /* 0x0c201f0004027f89 */ /* 0x000ea200000e0000 */
[----:B-1----:R-:W-:-:S02]  /*12920*/  FMNMX.FTZ R5, R5, R0, !PT ;  /* 0x0000000005057209 */ /* 0x002fc40007810000 */
[----:B--2---:R-:W-:-:S03]  /*12930*/  FMNMX.FTZ R133, R4, R2, !PT ;  /* 0x0000000204857209 */ /* 0x004fc60007810000 */
[----:B------:R1:W2:Y:S04]  /*12940*/  SHFL.BFLY PT, R3, R5, 0x1, 0x1f ;  /* 0x0c201f0005037f89 */ /* 0x0002a800000e0000 */
.L_x_988:
[C---:B------:R-:W-:Y:S01]  /*12950*/  FMUL.FTZ R2, R133.reuse, c[0x0][0x2d0] ;  /* 0x0000b40085027a20 */ /* 0x040fe20000410000 */
[----:B------:R-:W-:Y:S01]  /*12960*/  FSETP.NEU.FTZ.AND P0, PT, R133, -INF , PT ;  /* 0xff8000008500780b */ /* 0x000fe20003f1d000 */
[----:B------:R-:W-:Y:S01]  /*12970*/  WARPSYNC 0xffffffff ;  /* 0xffffffff00007948 */ /* 0x000fe20003800000 */
[----:B--2---:R-:W-:Y:S01]  /*12980*/  FMNMX.FTZ R4, R3, R5, !PT ;  /* 0x0000000503047209 */ /* 0x004fe20007810000 */
[----:B------:R-:W-:Y:S01]  /*12990*/  LDSM.16.MT88.4 R20, [R180] ;  /* 0x00000000b414783b */ /* 0x000fe20000004200 */
[----:B------:R-:W-:Y:S02]  /*129a0*/  FSEL R2, R2, RZ, P0 ;  /* 0x000000ff02027208 */ /* 0x000fe40000000000 */
[----:B------:R-:W-:Y:S01]  /*129b0*/  FSETP.NEU.FTZ.AND P0, PT, R4, -INF , PT ;  /* 0xff8000000400780b */ /* 0x000fe20003f1d000 */
[----:B------:R-:W-:Y:S01]  /*129c0*/  LDSM.16.MT88.4 R148, [R179+0x800] ;  /* 0x00080000b394783b */ /* 0x000fe20000004200 */
[----:B------:R-:W-:Y:S01]  /*129d0*/  MOV R132, c[0x0][0x2c4] ;  /* 0x0000b10000847a02 */ /* 0x000fe20000000f00 */
[--C-:B------:R-:W-:Y:S01]  /*129e0*/  FFMA.FTZ R0, R10, c[0x0][0x2d0], -R2.reuse ;  /* 0x0000b4000a007a23 */ /* 0x100fe20000010802 */
[----:B------:R-:W-:Y:S01]  /*129f0*/  IADD3 R196, R196, -0x2, RZ ;  /* 0xfffffffec4c47810 */ /* 0x000fe20007ffe0ff */
[----:B------:R-:W-:Y:S01]  /*12a00*/  FFMA.FTZ R3, R13, c[0x0][0x2d0], -R2 ;  /* 0x0000b4000d037a23 */ /* 0x000fe20000010802 */
[----:B------:R-:W-:Y:S01]  /*12a10*/  LDSM.16.MT88.4 R32, [R182+0x800] ;  /* 0x00080000b620783b */ /* 0x000fe20000004200 */
[----:B------:R2:W-:Y:S01]  /*12a20*/  MUFU.EX2 R110, R0 ;  /* 0x00000000006e7308 */ /* 0x0005e20000000800 */
[----:B------:R-:W-:-:S02]  /*12a30*/  ISETP.NE.AND P1, PT, R132, 0x1, PT ;  /* 0x000000018400780c */ /* 0x000fc40003f25270 */
[----:B------:R-:W-:Y:S01]  /*12a40*/  LDSM.16.MT88.4 R36, [R181] ;  /* 0x00000000b524783b */ /* 0x000fe20000004200 */
[----:B------:R-:W-:-:S03]  /*12a50*/  MOV R132, c[0x0][0x32c] ;  /* 0x0000cb0000847a02 */ /* 0x000fc60000000f00 */
[----:B------:R-:W-:Y:S01]  /*12a60*/  LDSM.16.MT88.4 R40, [R179+0x1000] ;  /* 0x00100000b328783b */ /* 0x000fe20000004200 */
[----:B------:R3:W-:Y:S03]  /*12a70*/  MUFU.EX2 R119, R3 ;  /* 0x0000000300777308 */ /* 0x0007e60000000800 */
[----:B------:R-:W-:Y:S04]  /*12a80*/  LDSM.16.MT88.4 R52, [R181+0x800] ;  /* 0x00080000b534783b */ /* 0x000fe80000004200 */
[----:B------:R-:W-:Y:S01]  /*12a90*/  LDSM.16.MT88.4 R56, [R182+0x1000] ;  /* 0x00100000b638783b */ /* 0x000fe20000004200 */
[----:B--2---:R-:W-:-:S03]  /*12aa0*/  FFMA.FTZ R0, R11, c[0x0][0x2d0], -R2 ;  /* 0x0000b4000b007a23 */ /* 0x004fc60000010802 */
[----:B------:R-:W-:Y:S01]  /*12ab0*/  LDSM.16.MT88.4 R68, [R182+0x1800] ;  /* 0x00180000b644783b */ /* 0x000fe20000004200 */
[----:B------:R2:W-:Y:S03]  /*12ac0*/  MUFU.EX2 R108, R0 ;  /* 0x00000000006c7308 */ /* 0x0005e60000000800 */
[----:B------:R-:W-:Y:S01]  /*12ad0*/  LDSM.16.MT88.4 R72, [R179+0x2000] ;  /* 0x00200000b348783b */ /* 0x000fe20000004200 */
[----:B---3--:R-:W-:-:S03]  /*12ae0*/  FFMA.FTZ R3, R14, c[0x0][0x2d0], -R2 ;  /* 0x0000b4000e037a23 */ /* 0x008fc60000010802 */
[----:B------:R-:W-:Y:S01]  /*12af0*/  LDSM.16.MT88.4 R60, [R180+0x1000] ;  /* 0x00100000b43c783b */ /* 0x000fe20000004200 */
[----:B------:R-:W-:Y:S03]  /*12b00*/  MUFU.EX2 R118, R3 ;  /* 0x0000000300767308 */ /* 0x000fe60000000800 */
[----:B------:R-:W-:Y:S04]  /*12b10*/  LDSM.16.MT88.4 R64, [R181+0x1000] ;  /* 0x00100000b540783b */ /* 0x000fe80000004200 */
[----:B------:R-:W-:Y:S01]  /*12b20*/  LDSM.16.MT88.4 R80, [R181+0x1800] ;  /* 0x00180000b550783b */ /* 0x000fe20000004200 */
[----:B--2---:R-:W-:-:S03]  /*12b30*/  FFMA.FTZ R0, R12, c[0x0][0x2d0], -R2 ;  /* 0x0000b4000c007a23 */ /* 0x004fc60000010802 */
[----:B------:R-:W2:Y:S01]  /*12b40*/  LDSM.16.MT88.4 R12, [R179] ;  /* 0x00000000b30c783b */ /* 0x000ea20000004200 */
[----:B------:R3:W4:Y:S03]  /*12b50*/  MUFU.EX2 R109, R0 ;  /* 0x00000000006d7308 */ /* 0x0007260000000800 */
[----:B------:R-:W5:Y:S04]  /*12b60*/  LDSM.16.MT88.4 R84, [R180+0x2000] ;  /* 0x00200000b454783b */ /* 0x000f680000004200 */
[----:B------:R-:W-:Y:S04]  /*12b70*/  LDSM.16.MT88.4 R92, [R180+0x2800] ;  /* 0x00280000b45c783b */ /* 0x000fe80000004200 */
[----:B------:R-:W-:Y:S04]  /*12b80*/  LDSM.16.MT88.4 R96, [R181+0x2800] ;  /* 0x00280000b560783b */ /* 0x000fe80000004200 */
[----:B------:R-:W-:Y:S01]  /*12b90*/  LDSM.16.MT88.4 R112, [R180+0x3000] ;  /* 0x00300000b470783b */ /* 0x000fe20000004200 */
[----:B---3--:R-:W-:Y:S01]  /*12ba0*/  FMUL.FTZ R0, R4, c[0x0][0x2d0] ;  /* 0x0000b40004007a20 */ /* 0x008fe20000410000 */
[----:B----4-:R-:W-:-:S02]  /*12bb0*/  F2FP.BF16.PACK_AB R10, R119, R109 ;  /* 0x0000006d770a723e */ /* 0x010fc400000010ff */
[----:B------:R-:W-:Y:S02]  /*12bc0*/  LDSM.16.MT88.4 R120, [R182+0x3000] ;  /* 0x00300000b678783b */ /* 0x000fe40000004200 */
[----:B------:R-:W-:Y:S02]  /*12bd0*/  FSEL R0, R0, RZ, P0 ;  /* 0x000000ff00007208 */ /* 0x000fe40000000000 */
[----:B------:R-:W-:Y:S03]  /*12be0*/  LDSM.16.MT88.4 R48, [R180+0x1800] ;  /* 0x00180000b430783b */ /* 0x000fe60000004200 */
[--C-:B------:R-:W-:Y:S01]  /*12bf0*/  FFMA.FTZ R3, R6, c[0x0][0x2d0], -R0.reuse ;  /* 0x0000b40006037a23 */ /* 0x100fe20000010800 */
[----:B------:R-:W-:Y:S03]  /*12c00*/  LDSM.16.MT88.4 R88, [R182+0x2000] ;  /* 0x00200000b658783b */ /* 0x000fe60000004200 */
[----:B------:R3:W-:Y:S01]  /*12c10*/  MUFU.EX2 R6, R3 ;  /* 0x0000000300067308 */ /* 0x0007e20000000800 */
[----:B------:R-:W4:Y:S01]  /*12c20*/  LDSM.16.MT88.4 R104, [R179+0x3000] ;  /* 0x00300000b368783b */ /* 0x000f220000004200 */
[----:B---3--:R-:W-:-:S06]  /*12c30*/  FFMA.FTZ R3, R7, c[0x0][0x2d0], -R0 ;  /* 0x0000b40007037a23 */ /* 0x008fcc0000010800 */
[----:B-1----:R1:W3:Y:S02]  /*12c40*/  MUFU.EX2 R5, R3 ;  /* 0x0000000300057308 */ /* 0x0022e40000000800 */
[----:B-1----:R-:W-:Y:S01]  /*12c50*/  FFMA.FTZ R3, R8, c[0x0][0x2d0], -R0 ;  /* 0x0000b40008037a23 */ /* 0x002fe20000010800 */
[----:B------:R-:W-:-:S05]  /*12c60*/  F2FP.BF16.PACK_AB R8, R108, R110 ;  /* 0x0000006e6c08723e */ /* 0x000fca00000010ff */
[----:B------:R1:W-:Y:S02]  /*12c70*/  MUFU.EX2 R116, R3 ;  /* 0x0000000300747308 */ /* 0x0003e40000000800 */
[----:B-1----:R-:W-:Y:S01]  /*12c80*/  FFMA.FTZ R3, R9, c[0x0][0x2d0], -R0 ;  /* 0x0000b40009037a23 */ /* 0x002fe20000010800 */
[----:B---3--:R-:W-:-:S05]  /*12c90*/  F2FP.BF16.PACK_AB R9, R5, R6 ;  /* 0x000000060509723e */ /* 0x008fca00000010ff */
[----:B------:R1:W3:Y:S02]  /*12ca0*/  MUFU.EX2 R7, R3 ;  /* 0x0000000300077308 */ /* 0x0002e40000000800 */
[----:B-1----:R-:W-:Y:S01]  /*12cb0*/  FFMA.FTZ R3, R17, c[0x0][0x2d0], -R2 ;  /* 0x0000b40011037a23 */ /* 0x002fe20000010802 */
[----:B---3--:R-:W-:-:S05]  /*12cc0*/  F2FP.BF16.PACK_AB R11, R7, R116 ;  /* 0x00000074070b723e */ /* 0x008fca00000010ff */
[----:B------:R1:W3:Y:S02]  /*12cd0*/  MUFU.EX2 R124, R3 ;  /* 0x00000003007c7308 */ /* 0x0002e40000000800 */
[C---:B--2---:R-:W-:Y:S08]  /*12ce0*/  HMMA.16816.F32.BF16 R152, R8.reuse, R12, RZ ;  /* 0x0000000c0898723c */ /* 0x044ff000000418ff */
[C---:B------:R-:W-:Y:S01]  /*12cf0*/  HMMA.16816.F32.BF16 R12, R8.reuse, R14, RZ ;  /* 0x0000000e080c723c */ /* 0x040fe200000418ff */
[--C-:B-1----:R-:W-:Y:S01]  /*12d00*/  FFMA.FTZ R3, R16, c[0x0][0x2d0], -R2.reuse ;  /* 0x0000b40010037a23 */ /* 0x102fe20000010802 */
[----:B---3--:R-:W-:Y:S01]  /*12d10*/  F2FP.BF16.PACK_AB R128, R124, R118 ;  /* 0x000000767c80723e */ /* 0x008fe200000010ff */
[----:B------:R-:W1:Y:S01]  /*12d20*/  LDSM.16.MT88.4 R16, [R182] ;  /* 0x00000000b610783b */ /* 0x000e620000004200 */
[----:B------:R-:W-:Y:S01]  /*12d30*/  FFMA.FTZ R2, R28, c[0x0][0x2d0], -R2 ;  /* 0x0000b4001c027a23 */ /* 0x000fe20000010802 */
[----:B------:R-:W-:Y:S03]  /*12d40*/  MUFU.EX2 R125, R3 ;  /* 0x00000003007d7308 */ /* 0x000fe60000000800 */
[C---:B------:R-:W-:Y:S01]  /*12d50*/  HMMA.16816.F32.BF16 R144, R8.reuse, R20, RZ ;  /* 0x000000140890723c */ /* 0x040fe200000418ff */
[----:B------:R-:W2:Y:S04]  /*12d60*/  LDSM.16.MT88.4 R28, [R180+0x800] ;  /* 0x00080000b41c783b */ /* 0x000ea80000004200 */
[----:B------:R3:W3:Y:S03]  /*12d70*/  MUFU.EX2 R205, R2 ;  /* 0x0000000200cd7308 */ /* 0x0006e60000000800 */
[C---:B------:R-:W-:Y:S08]  /*12d80*/  HMMA.16816.F32.BF16 R140, R8.reuse, R22, RZ ;  /* 0x00000016088c723c */ /* 0x040ff000000418ff */
[----:B------:R-:W-:Y:S01]  /*12d90*/  HMMA.16816.F32.BF16 R44, R8, R60, RZ ;  /* 0x0000003c082c723c */ /* 0x000fe200000418ff */
[----:B---3--:R-:W-:Y:S01]  /*12da0*/  FFMA.FTZ R2, R27, c[0x0][0x2d0], -R0 ;  /* 0x0000b4001b027a23 */ /* 0x008fe20000010800 */
[----:B------:R-:W-:-:S06]  /*12db0*/  F2FP.BF16.PACK_AB R130, R205, R125 ;  /* 0x0000007dcd82723e */ /* 0x000fcc00000010ff */
[C---:B-----5:R-:W-:Y:S01]  /*12dc0*/  HMMA.16816.F32.BF16 R76, R8.reuse, R84, RZ ;  /* 0x00000054084c723c */ /* 0x060fe200000418ff */
[----:B------:R3:W-:Y:S07]  /*12dd0*/  MUFU.EX2 R3, R2 ;  /* 0x0000000200037308 */ /* 0x0007ee0000000800 */
[C---:B----4-:R-:W-:Y:S08]  /*12de0*/  HMMA.16816.F32.BF16 R100, R8.reuse, R104, RZ ;  /* 0x000000680864723c */ /* 0x050ff000000418ff */
[----:B-1----:R-:W-:Y:S01]  /*12df0*/  HMMA.16816.F32.BF16 R20, R8, R16, RZ ;  /* 0x000000100814723c */ /* 0x002fe200000418ff */
[----:B---3--:R-:W-:-:S04]  /*12e00*/  FFMA.FTZ R2, R24, c[0x0][0x2d0], -R0 ;  /* 0x0000b40018027a23 */ /* 0x008fc80000010800 */
[----:B------:R1:W3:Y:S03]  /*12e10*/  MUFU.EX2 R117, R2 ;  /* 0x0000000200757308 */ /* 0x0002e60000000800 */
[C---:B------:R-:W-:Y:S08]  /*12e20*/  HMMA.16816.F32.BF16 R16, R8.reuse, R18, RZ ;  /* 0x000000120810723c */ /* 0x040ff000000418ff */
[----:B------:R-:W-:Y:S01]  /*12e30*/  HMMA.16816.F32.BF16 R104, R8, R106, RZ ;  /* 0x0000006a0868723c */ /* 0x000fe200000418ff */
[--C-:B-1----:R-:W-:Y:S01]  /*12e40*/  FFMA.FTZ R2, R26, c[0x0][0x2d0], -R0.reuse ;  /* 0x0000b4001a027a23 */ /* 0x102fe20000010800 */
[----:B---3--:R-:W-:Y:S01]  /*12e50*/  F2FP.BF16.PACK_AB R129, R117, R3 ;  /* 0x000000037581723e */ /* 0x008fe200000010ff */
[----:B------:R-:W-:-:S02]  /*12e60*/  FFMA.FTZ R0, R25, c[0x0][0x2d0], -R0 ;  /* 0x0000b40019007a23 */ /* 0x000fc40000010800 */
[----:B------:R1:W-:Y:S08]  /*12e70*/  MUFU.EX2 R126, R2 ;  /* 0x00000002007e7308 */ /* 0x0003f00000000800 */
[----:B------:R-:W3:Y:S01]  /*12e80*/  MUFU.EX2 R204, R0 ;  /* 0x0000000000cc7308 */ /* 0x000ee20000000800 */
[----:B-1----:R-:W-:-:S04]  /*12e90*/  FADD.FTZ R2, R6, R5 ;  /* 0x0000000506027221 */ /* 0x002fc80000010000 */
        /* <DEDUP_REMOVED lines=11> */
[----:B------:R-:W1:Y:S02]  /*12f50*/  LDSM.16.MT88.4 R12, [R179+0x1800] ;  /* 0x00180000b30c783b */ /* 0x000e640000004200 */
[----:B------:R-:W-:-:S04]  /*12f60*/  FADD.FTZ R0, R124, R0 ;  /* 0x000000007c007221 */ /* 0x000fc80000010000 */
[----:B------:R-:W-:Y:S01]  /*12f70*/  FADD.FTZ R0, R125, R0 ;  /* 0x000000007d007221 */ /* 0x000fe20000010000 */
[C---:B--2---:R-:W-:Y:S03]  /*12f80*/  HMMA.16816.F32.BF16 R144, R128.reuse, R28, R144 ;  /* 0x0000001c8090723c */ /* 0x044fe60000041890 */
[----:B------:R-:W-:Y:S02]  /*12f90*/  FADD.FTZ R205, R205, R0 ;  /* 0x00000000cdcd7221 */ /* 0x000fe40000010000 */
[----:B------:R-:W-:Y:S02]  /*12fa0*/  FADD.FTZ R0, R126, R2 ;  /* 0x000000027e007221 */ /* 0x000fe40000010000 */
[----:B------:R-:W-:Y:S01]  /*12fb0*/  @P1 IMAD.HI.U32 R2, R228, c[0x0][0x2c8], RZ ;  /* 0x0000b200e4021a27 */ /* 0x000fe200078e00ff */
[----:B------:R-:W-:Y:S03]  /*12fc0*/  HMMA.16816.F32.BF16 R140, R128, R30, R140 ;  /* 0x0000001e808c723c */ /* 0x000fe6000004188c */
[----:B------:R-:W-:Y:S01]  /*12fd0*/  FADD.FTZ R204, R204, R0 ;  /* 0x00000000cccc7221 */ /* 0x000fe20000010000 */
[----:B------:R-:W-:-:S02]  /*12fe0*/  MOV R0, R228 ;  /* 0x000000e400007202 */ /* 0x000fc40000000f00 */
[----:B------:R-:W-:Y:S02]  /*12ff0*/  @P1 SHF.R.U32.HI R0, RZ, c[0x0][0x2cc], R2 ;  /* 0x0000b300ff001a19 */ /* 0x000fe40000011602 */
[----:B------:R-:W-:Y:S01]  /*13000*/  HMMA.16816.F32.BF16 R20, R128, R32, R20 ;  /* 0x000000208014723c */ /* 0x000fe20000041814 */
[----:B------:R-:W-:Y:S02]  /*13010*/  ISETP.GE.AND P1, PT, R132, 0x1, PT ;  /* 0x000000018400780c */ /* 0x000fe40003f26270 */
[----:B------:R-:W-:-:S04]  /*13020*/  IADD3 R2, R172, R0, RZ ;  /* 0x00000000ac027210 */ /* 0x000fc80007ffe0ff */
[----:B------:R-:W-:Y:S01]  /*13030*/  IADD3 R0, R2, c[0x0][0x328], RZ ;  /* 0x0000ca0002007a10 */ /* 0x000fe20007ffe0ff */
[----:B------:R-:W-:Y:S08]  /*13040*/  HMMA.16816.F32.BF16 R24, R128, R34, R16 ;  /* 0x000000228018723c */ /* 0x000ff00000041810 */
[C---:B------:R-:W-:Y:S08]  /*13050*/  HMMA.16816.F32.BF16 R28, R8.reuse, R36, RZ ;  /* 0x00000024081c723c */ /* 0x040ff000000418ff */
[C---:B------:R-:W-:Y:S08]  /*13060*/  HMMA.16816.F32.BF16 R32, R8.reuse, R38, RZ ;  /* 0x000000260820723c */ /* 0x040ff000000418ff */
[C---:B------:R-:W-:Y:S08]  /*13070*/  HMMA.16816.F32.BF16 R36, R8.reuse, R40, RZ ;  /* 0x000000280824723c */ /* 0x040ff000000418ff */
[----:B------:R-:W-:Y:S08]  /*13080*/  HMMA.16816.F32.BF16 R40, R8, R42, RZ ;  /* 0x0000002a0828723c */ /* 0x000ff000000418ff */
[C---:B------:R-:W-:Y:S08]  /*13090*/  HMMA.16816.F32.BF16 R28, R128.reuse, R52, R28 ;  /* 0x00000034801c723c */ /* 0x040ff0000004181c */
[----:B------:R-:W-:Y:S08]  /*130a0*/  HMMA.16816.F32.BF16 R32, R128, R54, R32 ;  /* 0x000000368020723c */ /* 0x000ff00000041820 */
[C---:B------:R-:W-:Y:S08]  /*130b0*/  HMMA.16816.F32.BF16 R52, R8.reuse, R56, RZ ;  /* 0x000000380834723c */ /* 0x040ff000000418ff */
[----:B------:R-:W-:Y:S08]  /*130c0*/  HMMA.16816.F32.BF16 R56, R8, R58, RZ ;  /* 0x0000003a0838723c */ /* 0x000ff000000418ff */
[C---:B-1----:R-:W-:Y:S08]  /*130d0*/  HMMA.16816.F32.BF16 R36, R128.reuse, R12, R36 ;  /* 0x0000000c8024723c */ /* 0x042ff00000041824 */
[C---:B------:R-:W-:Y:S01]  /*130e0*/  HMMA.16816.F32.BF16 R40, R128.reuse, R14, R40 ;  /* 0x0000000e8028723c */ /* 0x040fe20000041828 */
[----:B------:R-:W1:Y:S07]  /*130f0*/  LDSM.16.MT88.4 R12, [R179+0x2800] ;  /* 0x00280000b30c783b */ /* 0x000e6e0000004200 */
[C---:B------:R-:W-:Y:S08]  /*13100*/  HMMA.16816.F32.BF16 R52, R128.reuse, R68, R52 ;  /* 0x000000448034723c */ /* 0x040ff00000041834 */
[----:B------:R-:W-:Y:S08]  /*13110*/  HMMA.16816.F32.BF16 R56, R128, R70, R56 ;  /* 0x000000468038723c */ /* 0x000ff00000041838 */
[C---:B------:R-:W-:Y:S08]  /*13120*/  HMMA.16816.F32.BF16 R68, R8.reuse, R72, RZ ;  /* 0x000000480844723c */ /* 0x040ff000000418ff */
[C---:B------:R-:W-:Y:S08]  /*13130*/  HMMA.16816.F32.BF16 R72, R8.reuse, R74, RZ ;  /* 0x0000004a0848723c */ /* 0x040ff000000418ff */
        /* <DEDUP_REMOVED lines=43> */
[----:B------:R-:W-:Y:S07]  /*133f0*/  @!P1 BRA `(.L_x_849) ;  /* 0x0000013000009947 */ /* 0x000fee0003800000 */
        /* <DEDUP_REMOVED lines=11> */
.L_x_851:
[----:B------:R-:W-:-:S04]  /*134b0*/  MOV R2, 0x1 ;  /* 0x0000000100027802 */ /* 0x000fc80000000f00 */
[----:B------:R-:W-:-:S13]  /*134c0*/  ISETP.NE.AND P0, PT, R2, c[0x0][0x32c], PT ;  /* 0x0000cb0002007a0c */ /* 0x000fda0003f05270 */
[----:B------:R-:W-:-:S05]  /*134d0*/  @P0 IMAD.HI.U32 R2, R3, c[0x0][0x330], RZ ;  /* 0x0000cc0003020a27 */ /* 0x000fca00078e00ff */
[----:B------:R-:W-:Y:S02]  /*134e0*/  @P0 SHF.R.U32.HI R3, RZ, c[0x0][0x334], R2 ;  /* 0x0000cd00ff030a19 */ /* 0x000fe40000011602 */
.L_x_852:
[----:B------:R-:W-:Y:S05]  /*134f0*/  BSYNC B0 ;  /* 0x0000000000007941 */ /* 0x000fea0003800000 */
.L_x_850:
[----:B------:R-:W-:-:S05]  /*13500*/  MOV R2, c[0x0][0x32c] ;  /* 0x0000cb0000027a02 */ /* 0x000fca0000000f00 */
[----:B------:R-:W-:-:S05]  /*13510*/  IMAD R3, R3, R2, c[0x0][0x32c] ;  /* 0x0000cb0003037624 */ /* 0x000fca00078e0202 */
[----:B------:R-:W-:-:S04]  /*13520*/  IMNMX R0, R0, R3, PT ;  /* 0x0000000300007217 */ /* 0x000fc80003800200 */
.L_x_849:
[----:B------:R-:W-:-:S04]  /*13530*/  SHF.R.S32.HI R2, RZ, 0x1f, R0 ;  /* 0x0000001fff027819 */ /* 0x000fc80000011400 */
[----:B------:R-:W-:-:S04]  /*13540*/  LEA.HI R0, R2, R0, RZ, 0x5 ;  /* 0x0000000002007211 */ /* 0x000fc800078f28ff */
[----:B------:R-:W-:-:S04]  /*13550*/  SHF.R.S32.HI R0, RZ, 0x5, R0 ;  /* 0x00000005ff007819 */ /* 0x000fc80000011400 */
[----:B------:R-:W-:-:S04]  /*13560*/  IMNMX R214, R209, R0, !PT ;  /* 0x00000000d1d67217 */ /* 0x000fc80007800200 */
[----:B------:R-:W-:-:S13]  /*13570*/  ISETP.GE.AND P0, PT, R196, R214, PT ;  /* 0x000000d6c400720c */ /* 0x000fda0003f06270 */
[----:B------:R-:W-:Y:S05]  /*13580*/  @!P0 BRA `(.L_x_853) ;  /* 0x00002a0000008947 */ /* 0x000fea0003800000 */
[----:B------:R-:W-:Y:S01]  /*13590*/  ISETP.GE.AND P4, PT, R134, c[0x0][0x1d4], PT ;  /* 0x0000750086007a0c */ /* 0x000fe20003f86270 */
[----:B------:R-:W-:Y:S01]  /*135a0*/  IMAD.MOV.U32 R137, RZ, RZ, R4 ;  /* 0x000000ffff897224 */ /* 0x000fe200078e0004 */
[----:B------:R-:W-:Y:S01]  /*135b0*/  ISETP.GE.AND P3, PT, R138, c[0x0][0x1d4], PT ;  /* 0x000075008a007a0c */ /* 0x000fe20003f66270 */
[----:B------:R-:W-:Y:S01]  /*135c0*/  IMAD.MOV.U32 R136, RZ, RZ, R133 ;  /* 0x000000ffff887224 */ /* 0x000fe200078e0085 */
[----:B------:R-:W-:Y:S01]  /*135d0*/  ISETP.GE.AND P2, PT, R201, c[0x0][0x1d4], PT ;  /* 0x00007500c9007a0c */ /* 0x000fe20003f46270 */
[----:B------:R-:W-:Y:S02]  /*135e0*/  IMAD.MOV.U32 R197, RZ, RZ, R196 ;  /* 0x000000ffffc57224 */ /* 0x000fe400078e00c4 */
.L_x_874:
[----:B------:R-:W-:Y:S04]  /*135f0*/  DEPBAR.LE SB0, 0x0 ;  /* 0x000080000000791a */ /* 0x000fe80000000000 */
[----:B------:R-:W-:Y:S01]  /*13600*/  WARPSYNC 0xffffffff ;  /* 0xffffffff00007948 */ /* 0x000fe20003800000 */
[----:B------:R-:W-:Y:S01]  /*13610*/  BAR.SYNC.DEFER_BLOCKING 0x0 ;  /* 0x0000000000007b1d */ /* 0x000fe20000010000 */
[----:B------:R-:W-:Y:S05]  /*13620*/  ISETP.GT.AND P0, PT, R209, R197, PT ;  /* 0x000000c5d100720c */ /* 0x000fea0003f04270 */
[----:B------:R1:W2:Y:S01]  /*13630*/  LDSM.16.M88.4 R16, [R183] ;  /* 0x00000000b710783b */ /* 0x0002a20000000200 */
[----:B------:R-:W-:Y:S03]  /*13640*/  BSSY B0, `(.L_x_854) ;  /* 0x0000029000007945 */ /* 0x000fe60003800000 */
[----:B------:R1:W3:Y:S04]  /*13650*/  LDSM.16.M88.4 R8, [R178] ;  /* 0x00000000b208783b */ /* 0x0002e80000000200 */
[----:B------:R1:W4:Y:S04]  /*13660*/  LDSM.16.M88.4 R160, [R178+0x800] ;  /* 0x00080000b2a0783b */ /* 0x0003280000000200 */
[----:B------:R1:W1:Y:S04]  /*13670*/  LDSM.16.M88.4 R164, [R184] ;  /* 0x00000000b8a4783b */ /* 0x0002680000000200 */
[----:B------:R1:W1:Y:S04]  /*13680*/  LDSM.16.M88.4 R168, [R187] ;  /* 0x00000000bba8783b */ /* 0x0002680000000200 */
[----:B------:R1:W1:Y:S01]  /*13690*/  LDSM.16.M88.4 R172, [R194] ;  /* 0x00000000c2ac783b */ /* 0x0002620000000200 */
[----:B------:R-:W-:-:S05]  /*136a0*/  @P0 BRA `(.L_x_855) ;  /* 0x0000022000000947 */ /* 0x000fca0003800000 */
[C---:B------:R-:W-:Y:S01]  /*136b0*/  IMAD.WIDE.U32 R2, R199.reuse, c[0x0][0x208], RZ ;  /* 0x00008200c7027a25 */ /* 0x040fe200078e00ff */
[----:B------:R-:W-:Y:S05]  /*136c0*/  SHF.R.S32.HI R0, RZ, 0x1f, R199 ;  /* 0x0000001fff007819 */ /* 0x000fea00000114c7 */
[----:B------:R-:W-:Y:S04]  /*136d0*/  IMAD R0, R0, c[0x0][0x208], RZ ;  /* 0x0000820000007a24 */ /* 0x000fe800078e02ff */
[----:B------:R-:W-:Y:S05]  /*136e0*/  IMAD R0, R199, c[0x0][0x20c], R0 ;  /* 0x00008300c7007a24 */ /* 0x000fea00078e0200 */
[----:B------:R-:W-:Y:S02]  /*136f0*/  IADD3 R3, R3, R0, RZ ;  /* 0x0000000003037210 */ /* 0x000fe40007ffe0ff */
[----:B------:R-:W-:Y:S03]  /*13700*/  SHF.R.S32.HI R0, RZ, 0x1f, R198 ;  /* 0x0000001fff007819 */ /* 0x000fe600000114c6 */
[----:B------:R-:W-:Y:S04]  /*13710*/  IMAD.WIDE.U32 R2, R198, c[0x0][0x218], R2 ;  /* 0x00008600c6027a25 */ /* 0x000fe800078e0002 */
[----:B------:R-:W-:Y:S01]  /*13720*/  IMAD R4, R0, c[0x0][0x218], RZ ;  /* 0x0000860000047a24 */ /* 0x000fe200078e02ff */
[----:B------:R-:W-:Y:S03]  /*13730*/  IADD3 R0, P0, R218, R2, RZ ;  /* 0x00000002da007210 */ /* 0x000fe60007f1e0ff */
[----:B------:R-:W-:Y:S05]  /*13740*/  IMAD R4, R198, c[0x0][0x21c], R4 ;  /* 0x00008700c6047a24 */ /* 0x000fea00078e0204 */
[----:B------:R-:W-:Y:S02]  /*13750*/  IADD3.X R2, R217, R3, R4, P0, !PT ;  /* 0x00000003d9027210 */ /* 0x000fe400007fe404 */
[C---:B------:R-:W-:Y:S04]  /*13760*/  LEA R5, P0, R0.reuse, c[0x0][0x1f8], 0x1 ;  /* 0x00007e0000057a11 */ /* 0x040fe800078008ff */
[----:B------:R-:W-:Y:S01]  /*13770*/  LEA.HI.X R0, R0, c[0x0][0x1fc], R2, 0x1, P0 ;  /* 0x00007f0000007a11 */ /* 0x000fe200000f0c02 */
[----:B------:R-:W-:-:S06]  /*13780*/  BRA.DIV ~URZ, `(.L_x_856) ;  /* 0x0000dbf27f007947 */ /* 0x000fcc000b800000 */
[----:B------:R4:W3:Y:S02]  /*13790*/  SHFL.IDX PT, R4, R0, RZ, 0x181f ;  /* 0x00181fff00047589 */ /* 0x0008e400000e0000 */
.L_x_989:
[----:B------:R-:W-:-:S05]  /*137a0*/  BRA.DIV ~URZ, `(.L_x_857) ;  /* 0x0000dc327f007947 */ /* 0x000fca000b800000 */
[----:B----4-:R4:W3:Y:S02]  /*137b0*/  SHFL.IDX PT, R0, R5, RZ, 0x181f ;  /* 0x00181fff05007589 */ /* 0x0108e400000e0000 */
.L_x_990:
[C---:B---3--:R-:W-:Y:S04]  /*137c0*/  LEA R6, P0, R134.reuse, R0, 0x1 ;  /* 0x0000000086067211 */ /* 0x048fe800078008ff */
[----:B------:R-:W-:Y:S02]  /*137d0*/  LEA.HI.X R7, R134, R4, R135, 0x1, P0 ;  /* 0x0000000486077211 */ /* 0x000fe400000f0c87 */
[C---:B------:R-:W-:Y:S03]  /*137e0*/  LEA R2, P0, R202.reuse, R0, 0x1 ;  /* 0x00000000ca027211 */ /* 0x040fe600078008ff */
[----:B------:R-:W-:Y:S01]  /*137f0*/  @!PT LDS RZ, [RZ] ;  /* 0x00000000fffff984 */ /* 0x000fe20000000800 */
[----:B------:R-:W-:Y:S01]  /*13800*/  @!PT LDS RZ, [RZ] ;  /* 0x00000000fffff984 */ /* 0x000fe20000000800 */
[----:B------:R-:W-:Y:S01]  /*13810*/  @!PT LDS RZ, [RZ] ;  /* 0x00000000fffff984 */ /* 0x000fe20000000800 */
[----:B------:R3:W-:Y:S01]  /*13820*/  LDGSTS.E.BYPASS.LTC128B.128 [R195+0x8080], [R6.64], !P4 ;  /* 0x0808000006c37fae */ /* 0x0007e2000e101d48 */
[----:B------:R-:W-:Y:S05]  /*13830*/  LEA.HI.X R3, R202, R4, R207, 0x1, P0 ;  /* 0x00000004ca037211 */ /* 0x000fea00000f0ccf */
[----:B------:R5:W-:Y:S02]  /*13840*/  LDGSTS.E.BYPASS.LTC128B.128 [R195+0x9080], [R2.64], !P3 ;  /* 0x0908000002c37fae */ /* 0x000be4000d901d48 */
[C---:B-----5:R-:W-:Y:S04]  /*13850*/  LEA R2, P0, R201.reuse, R0, 0x1 ;  /* 0x00000000c9027211 */ /* 0x060fe800078008ff */
[----:B------:R-:W-:Y:S05]  /*13860*/  LEA.HI.X R3, R201, R4, R208, 0x1, P0 ;  /* 0x00000004c9037211 */ /* 0x000fea00000f0cd0 */
[----:B------:R5:W-:Y:S02]  /*13870*/  LDGSTS.E.BYPASS.LTC128B.128 [R195+0xa080], [R2.64], !P2 ;  /* 0x0a08000002c37fae */ /* 0x000be4000d101d48 */
[C---:B-----5:R-:W-:Y:S04]  /*13880*/  LEA R2, P0, R200.reuse, R0, 0x1 ;  /* 0x00000000c8027211 */ /* 0x060fe800078008ff */
[C---:B------:R-:W-:Y:S02]  /*13890*/  LEA.HI.X R3, R200.reuse, R4, R206, 0x1, P0 ;  /* 0x00000004c8037211 */ /* 0x040fe400000f0cce */
[----:B------:R-:W-:Y:S11]  /*138a0*/  ISETP.GE.AND P0, PT, R200, c[0x0][0x1d4], PT ;  /* 0x00007500c8007a0c */ /* 0x000ff60003f06270 */
[----:B------:R-:W-:Y:S02]  /*138b0*/  @!UPT UIADD3 URZ, URZ, URZ, URZ ;  /* 0x0000003f3f3ff290 */ /* 0x000fe4000fffe03f */
[----:B------:R3:W-:Y:S02]  /*138c0*/  LDGSTS.E.BYPASS.LTC128B.128 [R195+0xb080], [R2.64], !P0 ;  /* 0x0b08000002c37fae */ /* 0x0007e4000c101d48 */
.L_x_855:
[----:B------:R-:W-:Y:S05]  /*138d0*/  BSYNC B0 ;  /* 0x0000000000007941 */ /* 0x000fea0003800000 */
.L_x_854:
[----:B------:R-:W0:Y:S01]  /*138e0*/  LDGDEPBAR ;  /* 0x00000000000079af */ /* 0x000e220000000000 */
[----:B------:R-:W-:Y:S01]  /*138f0*/  WARPSYNC 0xffffffff ;  /* 0xffffffff00007948 */ /* 0x000fe20003800000 */
[C---:B--234-:R-:W-:Y:S01]  /*13900*/  HMMA.16816.F32.BF16 R4, R16.reuse, R8, RZ ;  /* 0x000000081004723c */ /* 0x05cfe200000418ff */
[----:B------:R-:W-:Y:S02]  /*13910*/  BSSY B0, `(.L_x_858) ;  /* 0x00000a0000007945 */ /* 0x000fe40003800000 */
[----:B------:R-:W-:Y:S05]  /*13920*/  ISETP.GT.AND P0, PT, R197, R209, PT ;  /* 0x000000d1c500720c */ /* 0x000fea0003f04270 */
[C---:B------:R-:W-:Y:S08]  /*13930*/  HMMA.16816.F32.BF16 R8, R16.reuse, R10, RZ ;  /* 0x0000000a1008723c */ /* 0x040ff000000418ff */
[C---:B------:R-:W-:Y:S08]  /*13940*/  HMMA.16816.F32.BF16 R12, R16.reuse, R160, RZ ;  /* 0x000000a0100c723c */ /* 0x040ff000000418ff */
[----:B------:R-:W-:Y:S01]  /*13950*/  HMMA.16816.F32.BF16 R16, R16, R162, RZ ;  /* 0x000000a21010723c */ /* 0x000fe200000418ff */
[----:B------:R-:W-:Y:S07]  /*13960*/  LDSM.16.M88.4 R160, [R186] ;  /* 0x00000000baa0783b */ /* 0x000fee0000000200 */
[C---:B-1----:R-:W-:Y:S08]  /*13970*/  HMMA.16816.F32.BF16 R4, R164.reuse, R168, R4 ;  /* 0x000000a8a404723c */ /* 0x042ff00000041804 */
[C---:B------:R-:W-:Y:S01]  /*13980*/  HMMA.16816.F32.BF16 R8, R164.reuse, R170, R8 ;  /* 0x000000aaa408723c */ /* 0x040fe20000041808 */
[----:B------:R-:W-:Y:S07]  /*13990*/  LDSM.16.M88.4 R168, [R177+0x800] ;  /* 0x00080000b1a8783b */ /* 0x000fee0000000200 */
[C---:B------:R-:W-:Y:S08]  /*139a0*/  HMMA.16816.F32.BF16 R12, R164.reuse, R172, R12 ;  /* 0x000000aca40c723c */ /* 0x040ff0000004180c */
[----:B------:R-:W-:Y:S01]  /*139b0*/  HMMA.16816.F32.BF16 R16, R164, R174, R16 ;  /* 0x000000aea410723c */ /* 0x000fe20000041810 */
[----:B------:R-:W1:Y:S07]  /*139c0*/  LDSM.16.M88.4 R164, [R177] ;  /* 0x00000000b1a4783b */ /* 0x000e6e0000000200 */
[C---:B-1----:R-:W-:Y:S08]  /*139d0*/  HMMA.16816.F32.BF16 R4, R160.reuse, R164, R4 ;  /* 0x000000a4a004723c */ /* 0x042ff00000041804 */
[C---:B------:R-:W-:Y:S01]  /*139e0*/  HMMA.16816.F32.BF16 R8, R160.reuse, R166, R8 ;  /* 0x000000a6a008723c */ /* 0x040fe20000041808 */
[----:B------:R-:W-:Y:S07]  /*139f0*/  LDSM.16.M88.4 R164, [R185] ;  /* 0x00000000b9a4783b */ /* 0x000fee0000000200 */
[C---:B------:R-:W-:Y:S08]  /*13a00*/  HMMA.16816.F32.BF16 R12, R160.reuse, R168, R12 ;  /* 0x000000a8a00c723c */ /* 0x040ff0000004180c */
[----:B------:R-:W-:Y:S01]  /*13a10*/  HMMA.16816.F32.BF16 R16, R160, R170, R16 ;  /* 0x000000aaa010723c */ /* 0x000fe20000041810 */
[----:B------:R-:W1:Y:S05]  /*13a20*/  LDSM.16.M88.4 R160, [R176+-0x3000] ;  /* 0xffd00000b0a0783b */ /* 0x000e6a0000000200 */
[----:B------:R-:W2:Y:S02]  /*13a30*/  LDSM.16.M88.4 R168, [R176+-0x2800] ;  /* 0xffd80000b0a8783b */ /* 0x000ea40000000200 */
[C---:B-1----:R-:W-:Y:S08]  /*13a40*/  HMMA.16816.F32.BF16 R4, R164.reuse, R160, R4 ;  /* 0x000000a0a404723c */ /* 0x042ff00000041804 */
[C---:B------:R-:W-:Y:S01]  /*13a50*/  HMMA.16816.F32.BF16 R8, R164.reuse, R162, R8 ;  /* 0x000000a2a408723c */ /* 0x040fe20000041808 */
[----:B------:R-:W-:Y:S07]  /*13a60*/  LDSM.16.M88.4 R160, [R183+0x4000] ;  /* 0x00400000b7a0783b */ /* 0x000fee0000000200 */
[C---:B--2---:R-:W-:Y:S08]  /*13a70*/  HMMA.16816.F32.BF16 R12, R164.reuse, R168, R12 ;  /* 0x000000a8a40c723c */ /* 0x044ff0000004180c */
[----:B------:R-:W-:Y:S01]  /*13a80*/  HMMA.16816.F32.BF16 R16, R164, R170, R16 ;  /* 0x000000aaa410723c */ /* 0x000fe20000041810 */
[----:B------:R-:W1:Y:S05]  /*13a90*/  LDSM.16.M88.4 R164, [R178+0x1000] ;  /* 0x00100000b2a4783b */ /* 0x000e6a0000000200 */
[----:B------:R-:W2:Y:S02]  /*13aa0*/  LDSM.16.M88.4 R168, [R178+0x1800] ;  /* 0x00180000b2a8783b */ /* 0x000ea40000000200 */
[C---:B-1----:R-:W-:Y:S08]  /*13ab0*/  HMMA.16816.F32.BF16 R4, R160.reuse, R164, R4 ;  /* 0x000000a4a004723c */ /* 0x042ff00000041804 */
[C---:B------:R-:W-:Y:S01]  /*13ac0*/  HMMA.16816.F32.BF16 R8, R160.reuse, R166, R8 ;  /* 0x000000a6a008723c */ /* 0x040fe20000041808 */
[----:B------:R-:W-:Y:S07]  /*13ad0*/  LDSM.16.M88.4 R164, [R184+0x4000] ;  /* 0x00400000b8a4783b */ /* 0x000fee0000000200 */
[C---:B--2---:R-:W-:Y:S08]  /*13ae0*/  HMMA.16816.F32.BF16 R12, R160.reuse, R168, R12 ;  /* 0x000000a8a00c723c */ /* 0x044ff0000004180c */
[----:B------:R-:W-:Y:S01]  /*13af0*/  HMMA.16816.F32.BF16 R16, R160, R170, R16 ;  /* 0x000000aaa010723c */ /* 0x000fe20000041810 */
[----:B------:R-:W1:Y:S05]  /*13b00*/  LDSM.16.M88.4 R160, [R190] ;  /* 0x00000000bea0783b */ /* 0x000e6a0000000200 */
[----:B------:R-:W2:Y:S02]  /*13b10*/  LDSM.16.M88.4 R168, [R189] ;  /* 0x00000000bda8783b */ /* 0x000ea40000000200 */
        /* <DEDUP_REMOVED lines=69> */
[----:B------:R-:W2:Y:S02]  /*13f70*/  LDSM.16.M88.4 R168, [R176+0x800] ;  /* 0x00080000b0a8783b */ /* 0x000ea40000000200 */
[----:B------:R-:W-:Y:S04]  /*13f80*/  DEPBAR.LE SB0, 0x0 ;  /* 0x000080000000791a */ /* 0x000fe80000000000 */
[----:B------:R-:W-:Y:S01]  /*13f90*/  BAR.SYNC.DEFER_BLOCKING 0x0 ;  /* 0x0000000000007b1d */ /* 0x000fe20000010000 */
[C---:B-1----:R-:W-:Y:S08]  /*13fa0*/  HMMA.16816.F32.BF16 R4, R164.reuse, R160, R4 ;  /* 0x000000a0a404723c */ /* 0x042ff00000041804 */
[C---:B------:R-:W-:Y:S08]  /*13fb0*/  HMMA.16816.F32.BF16 R8, R164.reuse, R162, R8 ;  /* 0x000000a2a408723c */ /* 0x040ff00000041808 */
[C---:B--2---:R-:W-:Y:S08]  /*13fc0*/  HMMA.16816.F32.BF16 R12, R164.reuse, R168, R12 ;  /* 0x000000a8a40c723c */ /* 0x044ff0000004180c */
[----:B------:R-:W-:Y:S01]  /*13fd0*/  HMMA.16816.F32.BF16 R16, R164, R170, R16 ;  /* 0x000000aaa410723c */ /* 0x000fe20000041810 */
[----:B------:R-:W-:Y:S07]  /*13fe0*/  @!UPT UIADD3 URZ, URZ, URZ, URZ ;  /* 0x0000003f3f3ff290 */ /* 0x000fee000fffe03f */
[----:B------:R-:W-:-:S11]  /*13ff0*/  @!P0 BRA `(.L_x_859) ;  /* 0x0000031000008947 */ /* 0x000fd60003800000 */
[----:B------:R-:W-:Y:S02]  /*14000*/  IMAD.MOV.U32 R0, RZ, RZ, c[0x0][0x2b8] ;  /* 0x0000ae00ff007624 */ /* 0x000fe400078e00ff */
[----:B------:R-:W-:Y:S02]  /*14010*/  IMAD.MOV.U32 R198, RZ, RZ, RZ ;  /* 0x000000ffffc67224 */ /* 0x000fe400078e00ff */
[----:B------:R-:W-:Y:S01]  /*14020*/  IMAD R2, R197, 0x20, R227 ;  /* 0x00000020c5027824 */ /* 0x000fe200078e02e3 */
[----:B------:R-:W-:Y:S04]  /*14030*/  ISETP.NE.AND P1, PT, R0, 0x1, PT ;  /* 0x000000010000780c */ /* 0x000fe80003f25270 */
[----:B------:R-:W-:Y:S05]  /*14040*/  IADD3 R2, R2, -0x20, R213 ;  /* 0xffffffe002027810 */ /* 0x000fea0007ffe0d5 */
[--C-:B------:R-:W-:Y:S04]  /*14050*/  IMAD.MOV.U32 R0, RZ, RZ, R2.reuse ;  /* 0x000000ffff007224 */ /* 0x100fe800078e0002 */
[----:B------:R-:W-:Y:S05]  /*14060*/  @P1 IMAD.HI.U32 R3, R2, c[0x0][0x2bc], RZ ;  /* 0x0000af0002031a27 */ /* 0x000fea00078e00ff */
[----:B------:R-:W-:Y:S04]  /*14070*/  @P1 SHF.R.U32.HI R0, RZ, c[0x0][0x2c0], R3 ;  /* 0x0000b000ff001a19 */ /* 0x000fe80000011603 */
[C---:B------:R-:W-:Y:S04]  /*14080*/  @!P5 IADD3 R3, P0, R0.reuse, R224, RZ ;  /* 0x000000e00003d210 */ /* 0x040fe80007f1e0ff */
[C---:B------:R-:W-:Y:S02]  /*14090*/  @!P5 LEA.HI.X.SX32 R133, R0.reuse, R226, 0x1, P0 ;  /* 0x000000e20085d211 */ /* 0x040fe400000f0eff */
[C---:B------:R-:W-:Y:S02]  /*140a0*/  @!P5 LEA R132, P0, R3.reuse, c[0x0][0x2a0], 0x2 ;  /* 0x0000a8000384da11 */ /* 0x040fe400078010ff */
[----:B------:R-:W-:Y:S02]  /*140b0*/  IADD3 R0, -R0, RZ, RZ ;  /* 0x000000ff00007210 */ /* 0x000fe40007ffe1ff */
[----:B------:R-:W-:Y:S03]  /*140c0*/  @!P5 LEA.HI.X R133, R3, c[0x0][0x2a4], R133, 0x2, P0 ;  /* 0x0000a9000385da11 */ /* 0x000fe600000f1485 */
[----:B------:R-:W-:Y:S02]  /*140d0*/  IMAD R199, R0, c[0x0][0x2b8], R2 ;  /* 0x0000ae0000c77a24 */ /* 0x000fe400078e0202 */
[----:B------:R-:W2:Y:S02]  /*140e0*/  @!P5 LDG.E R198, [R132.64] ;  /* 0x0000000884c6d981 */ /* 0x000ea4000c1e1900 */
[C---:B------:R-:W-:Y:S01]  /*140f0*/  IMAD.WIDE.U32 R2, R199.reuse, c[0x0][0x1e0], RZ ;  /* 0x00007800c7027a25 */ /* 0x040fe200078e00ff */
[----:B------:R-:W-:Y:S05]  /*14100*/  SHF.R.S32.HI R0, RZ, 0x1f, R199 ;  /* 0x0000001fff007819 */ /* 0x000fea00000114c7 */
[----:B------:R-:W-:Y:S04]  /*14110*/  IMAD R0, R0, c[0x0][0x1e0], RZ ;  /* 0x0000780000007a24 */ /* 0x000fe800078e02ff */
[----:B------:R-:W-:Y:S05]  /*14120*/  IMAD R0, R199, c[0x0][0x1e4], R0 ;  /* 0x00007900c7007a24 */ /* 0x000fea00078e0200 */
[----:B------:R-:W-:Y:S02]  /*14130*/  IADD3 R3, R3, R0, RZ ;  /* 0x0000000003037210 */ /* 0x000fe40007ffe0ff */
[----:B--2---:R-:W-:Y:S03]  /*14140*/  SHF.R.S32.HI R0, RZ, 0x1f, R198 ;  /* 0x0000001fff007819 */ /* 0x004fe600000114c6 */
        /* <DEDUP_REMOVED lines=9> */
.L_x_991:
[----:B------:R-:W-:-:S05]  /*141e0*/  BRA.DIV ~URZ, `(.L_x_861) ;  /* 0x0000d2b27f007947 */ /* 0x000fca000b800000 */
[----:B-1----:R1:W3:Y:S02]  /*141f0*/  SHFL.IDX PT, R0, R133, RZ, 0x181f ;  /* 0x00181fff85007589 */ /* 0x0022e400000e0000 */
.L_x_992:
[C---:B---3--:R-:W-:Y:S04]  /*14200*/  LEA R160, P0, R134.reuse, R0, 0x1 ;  /* 0x0000000086a07211 */ /* 0x048fe800078008ff */
[----:B--2---:R-:W-:Y:S02]  /*14210*/  LEA.HI.X R161, R134, R132, R135, 0x1, P0 ;  /* 0x0000008486a17211 */ /* 0x004fe400000f0c87 */
[C---:B------:R-:W-:Y:S03]  /*14220*/  LEA R2, P0, R202.reuse, R0, 0x1 ;  /* 0x00000000ca027211 */ /* 0x040fe600078008ff */
[----:B------:R-:W-:Y:S01]  /*14230*/  @!PT LDS RZ, [RZ] ;  /* 0x00000000fffff984 */ /* 0x000fe20000000800 */
[----:B------:R-:W-:Y:S01]  /*14240*/  @!PT LDS RZ, [RZ] ;  /* 0x00000000fffff984 */ /* 0x000fe20000000800 */
[----:B------:R-:W-:Y:S01]  /*14250*/  @!PT LDS RZ, [RZ] ;  /* 0x00000000fffff984 */ /* 0x000fe20000000800 */
[----:B------:R2:W-:Y:S01]  /*14260*/  LDGSTS.E.BYPASS.LTC128B.128 [R195+0xc080], [R160.64], !P4 ;  /* 0x0c080000a0c37fae */ /* 0x0005e2000e101d48 */
[----:B------:R-:W-:Y:S05]  /*14270*/  LEA.HI.X R3, R202, R132, R207, 0x1, P0 ;  /* 0x00000084ca037211 */ /* 0x000fea00000f0ccf */
[----:B------:R3:W-:Y:S02]  /*14280*/  LDGSTS.E.BYPASS.LTC128B.128 [R195+0xd080], [R2.64], !P3 ;  /* 0x0d08000002c37fae */ /* 0x0007e4000d901d48 */
[C---:B---3--:R-:W-:Y:S04]  /*14290*/  LEA R2, P0, R201.reuse, R0, 0x1 ;  /* 0x00000000c9027211 */ /* 0x048fe800078008ff */
[----:B------:R-:W-:Y:S05]  /*142a0*/  LEA.HI.X R3, R201, R132, R208, 0x1, P0 ;  /* 0x00000084c9037211 */ /* 0x000fea00000f0cd0 */
[----:B------:R3:W-:Y:S02]  /*142b0*/  LDGSTS.E.BYPASS.LTC128B.128 [R195+0xe080], [R2.64], !P2 ;  /* 0x0e08000002c37fae */ /* 0x0007e4000d101d48 */
[C---:B---3--:R-:W-:Y:S04]  /*142c0*/  LEA R2, P0, R200.reuse, R0, 0x1 ;  /* 0x00000000c8027211 */ /* 0x048fe800078008ff */
[C---:B------:R-:W-:Y:S02]  /*142d0*/  LEA.HI.X R3, R200.reuse, R132, R206, 0x1, P0 ;  /* 0x00000084c8037211 */ /* 0x040fe400000f0cce */
[----:B------:R-:W-:Y:S11]  /*142e0*/  ISETP.GE.AND P0, PT, R200, c[0x0][0x1d4], PT ;  /* 0x00007500c8007a0c */ /* 0x000ff60003f06270 */
[----:B------:R-:W-:Y:S02]  /*142f0*/  @!UPT UIADD3 URZ, URZ, URZ, URZ ;  /* 0x0000003f3f3ff290 */ /* 0x000fe4000fffe03f */
[----:B------:R2:W-:Y:S02]  /*14300*/  LDGSTS.E.BYPASS.LTC128B.128 [R195+0xf080], [R2.64], !P0 ;  /* 0x0f08000002c37fae */ /* 0x0005e4000c101d48 */
.L_x_859:
[----:B------:R-:W-:Y:S05]  /*14310*/  BSYNC B0 ;  /* 0x0000000000007941 */ /* 0x000fea0003800000 */
.L_x_858:
[----:B------:R-:W-:Y:S01]  /*14320*/  IMAD.MOV.U32 R0, RZ, RZ, c[0x0][0x2c4] ;  /* 0x0000b100ff007624 */ /* 0x000fe200078e00ff */
[----:B------:R-:W0:Y:S01]  /*14330*/  LDGDEPBAR ;  /* 0x00000000000079af */ /* 0x000e220000000000 */
[----:B------:R-:W-:Y:S01]  /*14340*/  IMAD.IADD R132, R236, 0x1, R228 ;  /* 0x00000001ec847824 */ /* 0x000fe200078e02e4 */
[----:B------:R-:W-:Y:S01]  /*14350*/  ULDC UR4, c[0x0][0x324] ;  /* 0x0000c90000047ab9 */ /* 0x000fe20000000800 */
[----:B-1----:R-:W-:Y:S01]  /*14360*/  IMAD.SHL.U32 R133, R197, 0x20, RZ ;  /* 0x00000020c5857824 */ /* 0x002fe200078e00ff */
[----:B------:R-:W-:Y:S01]  /*14370*/  ISETP.NE.AND P0, PT, R0, 0x1, PT ;  /* 0x000000010000780c */ /* 0x000fe20003f05270 */
[----:B------:R-:W-:Y:S11]  /*14380*/  ULOP3.LUT UR4, URZ, UR4, URZ, 0x33, !UPT ;  /* 0x000000043f047292 */ /* 0x000ff6000f8e333f */
[----:B------:R-:W-:Y:S01]  /*14390*/  @!UPT UIADD3 URZ, URZ, URZ, URZ ;  /* 0x0000003f3f3ff290 */ /* 0x000fe2000fffe03f */
[----:B------:R-:W-:Y:S05]  /*143a0*/  @P0 IMAD.HI.U32 R0, R132, c[0x0][0x2c8], RZ ;  /* 0x0000b20084000a27 */ /* 0x000fea00078e00ff */
[----:B------:R-:W-:Y:S02]  /*143b0*/  @P0 SHF.R.U32.HI R132, RZ, c[0x0][0x2cc], R0 ;  /* 0x0000b300ff840a19 */ /* 0x000fe40000011600 */
[----:B------:R-:W-:Y:S04]  /*143c0*/  IADD3 R0, -R216, 0x1, -R133 ;  /* 0x00000001d8007810 */ /* 0x000fe80007ffe985 */
[----:B------:R-:W-:Y:S04]  /*143d0*/  IADD3 R0, -R211, R0, R210 ;  /* 0x00000000d3007210 */ /* 0x000fe80007ffe1d2 */
[C---:B--2---:R-:W-:Y:S02]  /*143e0*/  IADD3 R160, R0.reuse, UR4, RZ ;  /* 0x0000000400a07c10 */ /* 0x044fe4000fffe0ff */
[----:B------:R-:W-:Y:S01]  /*143f0*/  IADD3 R161, R0, c[0x0][0x328], RZ ;  /* 0x0000ca0000a17a10 */ /* 0x000fe20007ffe0ff */
[----:B------:R-:W-:-:S05]  /*14400*/  BRA.DIV ~URZ, `(.L_x_862) ;  /* 0x0000d0f27f007947 */ /* 0x000fca000b800000 */
[----:B------:R1:W2:Y:S02]  /*14410*/  SHFL.IDX PT, R3, R132, RZ, 0x1c1f ;  /* 0x001c1fff84037589 */ /* 0x0002a400000e0000 */
.L_x_993:
[----:B--2---:R-:W-:Y:S01]  /*14420*/  IADD3 R2, R161, R3, RZ ;  /* 0x00000003a1027210 */ /* 0x004fe20007ffe0ff */
[----:B------:R-:W-:Y:S05]  /*14430*/  IMAD.MOV.U32 R0, RZ, RZ, c[0x0][0x32c] ;  /* 0x0000cb00ff007624 */ /* 0x000fea00078e00ff */
[----:B------:R-:W-:Y:S01]  /*14440*/  ISETP.GE.AND P0, PT, R0, 0x1, PT ;  /* 0x000000010000780c */ /* 0x000fe20003f06270 */
[----:B------:R-:W-:Y:S11]  /*14450*/  IMAD.IADD R0, R160, 0x1, R3 ;  /* 0x00000001a0007824 */ /* 0x000ff600078e0203 */
[----:B------:R-:W-:Y:S01]  /*14460*/  @!UPT UIADD3 URZ, URZ, URZ, URZ ;  /* 0x0000003f3f3ff290 */ /* 0x000fe2000fffe03f */
[----:B------:R-:W-:-:S05]  /*14470*/  @!P0 BRA `(.L_x_863) ;  /* 0x0000018000008947 */ /* 0x000fca0003800000 */
[----:B------:R-:W-:Y:S01]  /*14480*/  IADD3 R3, -R211, R210, R3 ;  /* 0x000000d2d3037210 */ /* 0x000fe20007ffe103 */
[----:B------:R-:W-:Y:S03]  /*14490*/  BSSY B0, `(.L_x_864) ;  /* 0x0000011000007945 */ /* 0x000fe60003800000 */
        /* <DEDUP_REMOVED lines=11> */
.L_x_865:
[----:B------:R-:W-:Y:S04]  /*14550*/  MOV R162, c[0x0][0x32c] ;  /* 0x0000cb0000a27a02 */ /* 0x000fe80000000f00 */
[----:B------:R-:W-:Y:S11]  /*14560*/  ISETP.NE.AND P0, PT, R162, 0x1, PT ;  /* 0x00000001a200780c */ /* 0x000ff60003f05270 */
[----:B------:R-:W-:Y:S02]  /*14570*/  @!UPT UIADD3 URZ, URZ, URZ, URZ ;  /* 0x0000003f3f3ff290 */ /* 0x000fe4000fffe03f */
[----:B------:R-:W-:Y:S05]  /*14580*/  @P0 IMAD.HI.U32 R162, R3, c[0x0][0x330], RZ ;  /* 0x0000cc0003a20a27 */ /* 0x000fea00078e00ff */
[----:B------:R-:W-:Y:S02]  /*14590*/  @P0 SHF.R.U32.HI R3, RZ, c[0x0][0x334], R162 ;  /* 0x0000cd00ff030a19 */ /* 0x000fe400000116a2 */
.L_x_866:
[----:B------:R-:W-:Y:S05]  /*145a0*/  BSYNC B0 ;  /* 0x0000000000007941 */ /* 0x000fea0003800000 */
.L_x_864:
[----:B------:R-:W-:Y:S04]  /*145b0*/  IMAD R3, R3, c[0x0][0x32c], -R133 ;  /* 0x0000cb0003037a24 */ /* 0x000fe800078e0a85 */
[----:B------:R-:W-:Y:S05]  /*145c0*/  IMAD.IADD R3, R3, 0x1, -R216 ;  /* 0x0000000103037824 */ /* 0x000fea00078e0ad8 */
[----:B------:R-:W-:Y:S02]  /*145d0*/  IMNMX R0, R0, R3, !PT ;  /* 0x0000000300007217 */ /* 0x000fe40007800200 */
[----:B------:R-:W-:Y:S04]  /*145e0*/  IADD3 R3, R3, c[0x0][0x32c], RZ ;  /* 0x0000cb0003037a10 */ /* 0x000fe80007ffe0ff */
[----:B------:R-:W-:Y:S02]  /*145f0*/  IMNMX R2, R2, R3, PT ;  /* 0x0000000302027217 */ /* 0x000fe40003800200 */
.L_x_863:
[----:B------:R-:W-:Y:S04]  /*14600*/  ISETP.GT.AND P1, PT, R197, -0x1, PT ;  /* 0xffffffffc500780c */ /* 0x000fe80003f24270 */
[----:B------:R-:W-:Y:S04]  /*14610*/  ISETP.GT.AND P0, PT, R0, RZ, P1 ;  /* 0x000000ff0000720c */ /* 0x000fe80000f04270 */
[----:B------:R-:W-:Y:S04]  /*14620*/  ISETP.LT.OR P0, PT, R2, 0x1, P0 ;  /* 0x000000010200780c */ /* 0x000fe80000701670 */
[----:B------:R-:W-:Y:S02]  /*14630*/  FSEL R163, R4, -INF , !P0 ;  /* 0xff80000004a37808 */ /* 0x000fe40004000000 */
[----:B------:R-:W-:Y:S04]  /*14640*/  ISETP.GT.AND P0, PT, R0, 0x1, P1 ;  /* 0x000000010000780c */ /* 0x000fe80000f04270 */
        /* <DEDUP_REMOVED lines=19> */
[----:B------:R-:W-:Y:S01]  /*14780*/  FSEL R13, R17, -INF , !P0 ;  /* 0xff800000110d7808 */ /* 0x000fe20004000000 */
[----:B------:R-:W-:-:S06]  /*14790*/  BRA.DIV ~URZ, `(.L_x_867) ;  /* 0x0000cdd27f007947 */ /* 0x000fcc000b800000 */
[----:B------:R2:W3:Y:S02]  /*147a0*/  SHFL.IDX PT, R3, R132, 0x1, 0x1c1f ;  /* 0x003c1f0084037f89 */ /* 0x0004e400000e0000 */
.L_x_994:
[----:B---3--:R-:W-:Y:S01]  /*147b0*/  IADD3 R2, R161, R3, RZ ;  /* 0x00000003a1027210 */ /* 0x008fe20007ffe0ff */
        /* <DEDUP_REMOVED lines=18> */
.L_x_870:
[----:B------:R-:W-:Y:S04]  /*148e0*/  MOV R4, c[0x0][0x32c] ;  /* 0x0000cb0000047a02 */ /* 0x000fe80000000f00 */
[----:B------:R-:W-:Y:S11]  /*148f0*/  ISETP.NE.AND P0, PT, R4, 0x1, PT ;  /* 0x000000010400780c */ /* 0x000ff60003f05270 */
[----:B------:R-:W-:Y:S02]  /*14900*/  @!UPT UIADD3 URZ, URZ, URZ, URZ ;  /* 0x0000003f3f3ff290 */ /* 0x000fe4000fffe03f */
[----:B------:R-:W-:Y:S05]  /*14910*/  @P0 IMAD.HI.U32 R4, R3, c[0x0][0x330], RZ ;  /* 0x0000cc0003040a27 */ /* 0x000fea00078e00ff */
[----:B------:R-:W-:Y:S02]  /*14920*/  @P0 SHF.R.U32.HI R3, RZ, c[0x0][0x334], R4 ;  /* 0x0000cd00ff030a19 */ /* 0x000fe40000011604 */
.L_x_871:
[----:B------:R-:W-:Y:S05]  /*14930*/  BSYNC B0 ;  /* 0x0000000000007941 */ /* 0x000fea0003800000 */
.L_x_869:
[----:B------:R-:W-:Y:S04]  /*14940*/  IMAD R133, R3, c[0x0][0x32c], -R133 ;  /* 0x0000cb0003857a24 */ /* 0x000fe800078e0a85 */
[----:B------:R-:W-:Y:S05]  /*14950*/  IMAD.IADD R3, R133, 0x1, -R216 ;  /* 0x0000000185037824 */ /* 0x000fea00078e0ad8 */
[----:B------:R-:W-:Y:S02]  /*14960*/  IMNMX R0, R0, R3, !PT ;  /* 0x0000000300007217 */ /* 0x000fe40007800200 */
[----:B------:R-:W-:Y:S04]  /*14970*/  IADD3 R3, R3, c[0x0][0x32c], RZ ;  /* 0x0000cb0003037a10 */ /* 0x000fe80007ffe0ff */
[----:B------:R-:W-:Y:S02]  /*14980*/  IMNMX R2, R2, R3, PT ;  /* 0x0000000302027217 */ /* 0x000fe40003800200 */
.L_x_868:
        /* <DEDUP_REMOVED lines=21> */
[----:B------:R-:W-:Y:S02]  /*14ae0*/  ISETP.GT.AND P0, PT, R0, 0x19, P1 ;  /* 0x000000190000780c */ /* 0x000fe40000f04270 */
[----:B------:R-:W-:Y:S02]  /*14af0*/  FMNMX.FTZ R0, R163, R136, !PT ;  /* 0x00000088a3007209 */ /* 0x000fe40007810000 */
[----:B------:R-:W-:Y:S02]  /*14b00*/  ISETP.LT.OR P0, PT, R2, 0x1a, P0 ;  /* 0x0000001a0200780c */ /* 0x000fe40000701670 */
        /* <DEDUP_REMOVED lines=11> */
[----:B------:R-:W-:Y:S02]  /*14bc0*/  FSEL R5, R19, -INF , !P0 ;  /* 0xff80000013057808 */ /* 0x000fe40004000000 */
[----:B------:R-:W-:Y:S02]  /*14bd0*/  FMNMX.FTZ R0, R16, R0, !PT ;  /* 0x0000000010007209 */ /* 0x000fe40007810000 */
[----:B------:R-:W-:Y:S02]  /*14be0*/  FMNMX.FTZ R2, R6, R2, !PT ;  /* 0x0000000206027209 */ /* 0x000fe40007810000 */
[----:B-12---:R-:W-:Y:S02]  /*14bf0*/  FMNMX.FTZ R132, R13, R0, !PT ;  /* 0x000000000d847209 */ /* 0x006fe40007810000 */
[----:B------:R-:W-:Y:S01]  /*14c00*/  FMNMX.FTZ R4, R5, R2, !PT ;  /* 0x0000000205047209 */ /* 0x000fe20007810000 */
[----:B------:R-:W-:-:S05]  /*14c10*/  BRA.DIV ~URZ, `(.L_x_872) ;  /* 0x0000c9c27f007947 */ /* 0x000fca000b800000 */
[----:B------:R1:W2:Y:S02]  /*14c20*/  SHFL.BFLY PT, R0, R132, 0x2, 0x1f ;  /* 0x0c401f0084007f89 */ /* 0x0002a400000e0000 */
.L_x_995:
[----:B-12---:R-:W-:Y:S01]  /*14c30*/  FMNMX.FTZ R132, R132, R0, !PT ;  /* 0x0000000084847209 */ /* 0x006fe20007810000 */
[----:B------:R-:W-:-:S05]  /*14c40*/  BRA.DIV ~URZ, `(.L_x_873) ;  /* 0x0000c9d27f007947 */ /* 0x000fca000b800000 */
[----:B------:R-:W1:Y:S02]  /*14c50*/  SHFL.BFLY PT, R0, R132, 0x1, 0x1f ;  /* 0x0c201f0084007f89 */ /* 0x000e6400000e0000 */
[----:B-1----:R-:W-:Y:S02]  /*14c60*/  FMNMX.FTZ R133, R132, R0, !PT ;  /* 0x0000000084857209 */ /* 0x002fe40007810000 */
[----:B------:R-:W1:Y:S02]  /*14c70*/  SHFL.BFLY PT, R0, R4, 0x2, 0x1f ;  /* 0x0c401f0004007f89 */ /* 0x000e6400000e0000 */
[----:B-1----:R-:W-:Y:S05]  /*14c80*/  FMNMX.FTZ R132, R4, R0, !PT ;  /* 0x0000000004847209 */ /* 0x002fea0007810000 */
[----:B------:R1:W2:Y:S02]  /*14c90*/  SHFL.BFLY PT, R0, R132, 0x1, 0x1f ;  /* 0x0c201f0084007f89 */ /* 0x0002a400000e0000 */
.L_x_996:
[C---:B------:R-:W-:Y:S01]  /*14ca0*/  FSETP.NEU.FTZ.AND P0, PT, R133.reuse, -INF , PT ;  /* 0xff8000008500780b */ /* 0x040fe20003f1d000 */
[C---:B------:R-:W-:Y:S01]  /*14cb0*/  FMUL.FTZ R2, R133.reuse, c[0x0][0x2d0] ;  /* 0x0000b40085027a20 */ /* 0x040fe20000410000 */
[----:B--2---:R-:W-:Y:S01]  /*14cc0*/  FMNMX.FTZ R3, R0, R132, !PT ;  /* 0x0000008400037209 */ /* 0x004fe20007810000 */
[----:B------:R-:W-:Y:S01]  /*14cd0*/  WARPSYNC 0xffffffff ;  /* 0xffffffff00007948 */ /* 0x000fe20003800000 */
[----:B------:R-:W-:Y:S02]  /*14ce0*/  FSEL R0, R133, RZ, P0 ;  /* 0x000000ff85007208 */ /* 0x000fe40000000000 */
[----:B------:R-:W-:Y:S02]  /*14cf0*/  FSEL R2, R2, RZ, P0 ;  /* 0x000000ff02027208 */ /* 0x000fe40000000000 */
[----:B------:R-:W-:Y:S01]  /*14d00*/  FSETP.NEU.FTZ.AND P0, PT, R3, -INF , PT ;  /* 0xff8000000300780b */ /* 0x000fe20003f1d000 */
[----:B------:R-:W-:Y:S01]  /*14d10*/  FADD.FTZ R0, -R0, R136 ;  /* 0x0000008800007221 */ /* 0x000fe20000010100 */
[----:B------:R-:W-:Y:S01]  /*14d20*/  IADD3 R196, R197, -0x1, RZ ;  /* 0xffffffffc5c47810 */ /* 0x000fe20007ffe0ff */
        /* <DEDUP_REMOVED lines=9> */
[----:B------:R-:W-:Y:S01]  /*14dc0*/  MUFU.EX2 R0, R0 ;  /* 0x0000000000007308 */ /* 0x000fe20000000800 */
[----:B------:R-:W-:Y:S09]  /*14dd0*/  FFMA.FTZ R169, R13, c[0x0][0x2d0], -R2 ;  /* 0x0000b4000da97a23 */ /* 0x000ff20000010802 */
[----:B------:R-:W-:Y:S10]  /*14de0*/  MUFU.EX2 R4, R14 ;  /* 0x0000000e00047308 */ /* 0x000ff40000000800 */
[----:B------:R-:W-:Y:S10]  /*14df0*/  MUFU.EX2 R17, R17 ;  /* 0x0000001100117308 */ /* 0x000ff40000000800 */
[----:B------:R-:W2:Y:S02]  /*14e00*/  MUFU.EX2 R15, R15 ;  /* 0x0000000f000f7308 */ /* 0x000ea40000000800 */
[----:B--2---:R-:W-:Y:S01]  /*14e10*/  F2FP.BF16.PACK_AB R162, R15, R17 ;  /* 0x000000110fa2723e */ /* 0x004fe200000010ff */
[----:B------:R-:W-:Y:S01]  /*14e20*/  FFMA.FTZ R2, R0, R205, R16 ;  /* 0x000000cd00027223 */ /* 0x000fe20000010010 */
[----:B------:R-:W-:Y:S01]  /*14e30*/  F2FP.BF16.PACK_AB R160, R4, R16 ;  /* 0x0000001004a0723e */ /* 0x000fe200000010ff */
[----:B------:R-:W-:Y:S02]  /*14e40*/  FMUL.FTZ R16, R0, R140 ;  /* 0x0000008c00107220 */ /* 0x000fe40000410000 */
[----:B------:R-:W-:Y:S01]  /*14e50*/  FADD.FTZ R13, R4, R2 ;  /* 0x00000002040d7221 */ /* 0x000fe20000010000 */
[C---:B------:R-:W-:Y:S01]  /*14e60*/  FSEL R2, R3.reuse, RZ, P0 ;  /* 0x000000ff03027208 */ /* 0x040fe20000000000 */
[----:B------:R-:W-:Y:S02]  /*14e70*/  FMUL.FTZ R4, R3, c[0x0][0x2d0] ;  /* 0x0000b40003047a20 */ /* 0x000fe40000410000 */
[----:B------:R-:W-:Y:S02]  /*14e80*/  FMUL.FTZ R20, R0, R20 ;  /* 0x0000001400147220 */ /* 0x000fe40000410000 */
[----:B------:R-:W-:Y:S01]  /*14e90*/  FADD.FTZ R2, -R2, R137 ;  /* 0x0000008902027221 */ /* 0x000fe20000010100 */
[----:B------:R-:W-:Y:S01]  /*14ea0*/  FSEL R4, R4, RZ, P0 ;  /* 0x000000ff04047208 */ /* 0x000fe20000000000 */
[----:B------:R-:W-:Y:S01]  /*14eb0*/  FMUL.FTZ R21, R0, R21 ;  /* 0x0000001500157220 */ /* 0x000fe20000410000 */
[----:B------:R-:W-:Y:S01]  /*14ec0*/  ISETP.GT.AND P0, PT, R197, R214, PT ;  /* 0x000000d6c500720c */ /* 0x000fe20003f04270 */
[----:B------:R-:W-:Y:S01]  /*14ed0*/  FMUL.FTZ R2, R2, c[0x0][0x2d0] ;  /* 0x0000b40002027a20 */ /* 0x000fe20000410000 */
[----:B------:R-:W-:Y:S01]  /*14ee0*/  MOV R197, R196 ;  /* 0x000000c400c57202 */ /* 0x000fe20000000f00 */
[--C-:B------:R-:W-:Y:S02]  /*14ef0*/  FFMA.FTZ R8, R8, c[0x0][0x2d0], -R4.reuse ;  /* 0x0000b40008087a23 */ /* 0x100fe40000010804 */
[--C-:B-1----:R-:W-:Y:S02]  /*14f00*/  FFMA.FTZ R132, R10, c[0x0][0x2d0], -R4.reuse ;  /* 0x0000b4000a847a23 */ /* 0x102fe40000010804 */
[----:B------:R-:W1:Y:S01]  /*14f10*/  MUFU.EX2 R2, R2 ;  /* 0x0000000200027308 */ /* 0x000e620000000800 */
[--C-:B------:R-:W-:Y:S02]  /*14f20*/  FFMA.FTZ R136, R11, c[0x0][0x2d0], -R4.reuse ;  /* 0x0000b4000b887a23 */ /* 0x100fe40000010804 */
[--C-:B------:R-:W-:Y:S02]  /*14f30*/  FFMA.FTZ R166, R9, c[0x0][0x2d0], -R4.reuse ;  /* 0x0000b40009a67a23 */ /* 0x100fe40000010804 */
[--C-:B------:R-:W-:Y:S02]  /*14f40*/  FFMA.FTZ R14, R12, c[0x0][0x2d0], -R4.reuse ;  /* 0x0000b4000c0e7a23 */ /* 0x100fe40000010804 */
[--C-:B------:R-:W-:Y:S02]  /*14f50*/  FFMA.FTZ R165, R7, c[0x0][0x2d0], -R4.reuse ;  /* 0x0000b40007a57a23 */ /* 0x100fe40000010804 */
[--C-:B------:R-:W-:Y:S01]  /*14f60*/  FFMA.FTZ R167, R6, c[0x0][0x2d0], -R4.reuse ;  /* 0x0000b40006a77a23 */ /* 0x100fe20000010804 */
[----:B------:R2:W-:Y:S01]  /*14f70*/  MUFU.EX2 R137, R8 ;  /* 0x0000000800897308 */ /* 0x0005e20000000800 */
[----:B------:R-:W-:Y:S02]  /*14f80*/  FFMA.FTZ R168, R5, c[0x0][0x2d0], -R4 ;  /* 0x0000b40005a87a23 */ /* 0x000fe40000010804 */
[----:B------:R-:W-:Y:S02]  /*14f90*/  FADD.FTZ R4, R17, R13 ;  /* 0x0000000d11047221 */ /* 0x000fe40000010000 */
[C---:B------:R-:W-:Y:S02]  /*14fa0*/  FMUL.FTZ R17, R0.reuse, R141 ;  /* 0x0000008d00117220 */ /* 0x040fe40000410000 */
[C---:B------:R-:W-:Y:S02]  /*14fb0*/  FMUL.FTZ R13, R0.reuse, R145 ;  /* 0x00000091000d7220 */ /* 0x040fe40000410000 */
[----:B------:R-:W-:Y:S01]  /*14fc0*/  FADD.FTZ R164, R15, R4 ;  /* 0x000000040fa47221 */ /* 0x000fe20000010000 */
[----:B------:R-:W-:Y:S01]  /*14fd0*/  MUFU.EX2 R145, R132 ;  /* 0x0000008400917308 */ /* 0x000fe20000000800 */
[C---:B------:R-:W-:Y:S02]  /*14fe0*/  FMUL.FTZ R4, R0.reuse, R152 ;  /* 0x0000009800047220 */ /* 0x040fe40000410000 */
[----:B------:R-:W-:Y:S02]  /*14ff0*/  FMUL.FTZ R5, R0, R153 ;  /* 0x0000009900057220 */ /* 0x000fe40000410000 */
[C---:B-1----:R-:W-:Y:S02]  /*15000*/  FMUL.FTZ R18, R2.reuse, R142 ;  /* 0x0000008e02127220 */ /* 0x042fe40000410000 */
[C---:B------:R-:W-:Y:S02]  /*15010*/  FMUL.FTZ R19, R2.reuse, R143 ;  /* 0x0000008f02137220 */ /* 0x040fe40000410000 */
[----:B------:R-:W1:Y:S01]  /*15020*/  LDSM.16.MT88.4 R140, [R179] ;  /* 0x00000000b38c783b */ /* 0x000e620000004200 */
[----:B------:R-:W3:Y:S01]  /*15030*/  MUFU.EX2 R152, R14 ;  /* 0x0000000e00987308 */ /* 0x000ee20000000800 */
[C---:B------:R-:W-:Y:S02]  /*15040*/  FMUL.FTZ R6, R2.reuse, R154 ;  /* 0x0000009a02067220 */ /* 0x040fe40000410000 */
[----:B------:R-:W-:Y:S02]  /*15050*/  FMUL.FTZ R7, R2, R155 ;  /* 0x0000009b02077220 */ /* 0x000fe40000410000 */
[C---:B--2---:R-:W-:Y:S02]  /*15060*/  FMUL.FTZ R8, R0.reuse, R148 ;  /* 0x0000009400087220 */ /* 0x044fe40000410000 */
[----:B------:R-:W-:Y:S02]  /*15070*/  FMUL.FTZ R9, R0, R149 ;  /* 0x0000009500097220 */ /* 0x000fe40000410000 */
[C---:B------:R-:W-:Y:S01]  /*15080*/  FMUL.FTZ R10, R2.reuse, R150 ;  /* 0x00000096020a7220 */ /* 0x040fe20000410000 */
[----:B------:R-:W2:Y:S01]  /*15090*/  MUFU.EX2 R173, R136 ;  /* 0x0000008800ad7308 */ /* 0x000ea20000000800 */
[----:B------:R-:W-:Y:S02]  /*150a0*/  FMUL.FTZ R11, R2, R151 ;  /* 0x00000097020b7220 */ /* 0x000fe40000410000 */
[----:B------:R-:W-:Y:S01]  /*150b0*/  FMUL.FTZ R12, R0, R144 ;  /* 0x00000090000c7220 */ /* 0x000fe20000410000 */
[----:B------:R-:W-:Y:S01]  /*150c0*/  LDSM.16.MT88.4 R148, [R179+0x800] ;  /* 0x00080000b394783b */ /* 0x000fe20000004200 */
[C---:B------:R-:W-:Y:S02]  /*150d0*/  FMUL.FTZ R15, R2.reuse, R147 ;  /* 0x00000093020f7220 */ /* 0x040fe40000410000 */
[C---:B------:R-:W-:Y:S02]  /*150e0*/  FMUL.FTZ R22, R2.reuse, R22 ;  /* 0x0000001602167220 */ /* 0x040fe40000410000 */
[----:B------:R-:W-:Y:S01]  /*150f0*/  FMUL.FTZ R23, R2, R23 ;  /* 0x0000001702177220 */ /* 0x000fe20000410000 */
[----:B------:R-:W4:Y:S01]  /*15100*/  MUFU.EX2 R132, R172 ;  /* 0x000000ac00847308 */ /* 0x000f220000000800 */
[C---:B------:R-:W-:Y:S02]  /*15110*/  FMUL.FTZ R24, R0.reuse, R24 ;  /* 0x0000001800187220 */ /* 0x040fe40000410000 */
[----:B------:R-:W-:Y:S01]  /*15120*/  FMUL.FTZ R25, R0, R25 ;  /* 0x0000001900197220 */ /* 0x000fe20000410000 */
[----:B---3--:R-:W-:Y:S01]  /*15130*/  F2FP.BF16.PACK_AB R161, R152, R137 ;  /* 0x0000008998a1723e */ /* 0x008fe200000010ff */
[C---:B------:R-:W-:Y:S02]  /*15140*/  FMUL.FTZ R14, R2.reuse, R146 ;  /* 0x00000092020e7220 */ /* 0x040fe40000410000 */
[C---:B------:R-:W-:Y:S02]  /*15150*/  FMUL.FTZ R26, R2.reuse, R26 ;  /* 0x0000001a021a7220 */ /* 0x040fe40000410000 */
[----:B------:R-:W-:Y:S01]  /*15160*/  FMUL.FTZ R27, R2, R27 ;  /* 0x0000001b021b7220 */ /* 0x000fe20000410000 */
[----:B------:R-:W-:Y:S01]  /*15170*/  MUFU.EX2 R136, R169 ;  /* 0x000000a900887308 */ /* 0x000fe20000000800 */
[C---:B------:R-:W-:Y:S02]  /*15180*/  FMUL.FTZ R28, R0.reuse, R28 ;  /* 0x0000001c001c7220 */ /* 0x040fe40000410000 */
[----:B------:R-:W-:Y:S01]  /*15190*/  FMUL.FTZ R29, R0, R29 ;  /* 0x0000001d001d7220 */ /* 0x000fe20000410000 */
[----:B--2---:R-:W-:Y:S01]  /*151a0*/  F2FP.BF16.PACK_AB R163, R173, R145 ;  /* 0x00000091ada3723e */ /* 0x004fe200000010ff */
[C---:B------:R-:W-:Y:S02]  /*151b0*/  FMUL.FTZ R30, R2.reuse, R30 ;  /* 0x0000001e021e7220 */ /* 0x040fe40000410000 */
[----:B------:R-:W-:Y:S02]  /*151c0*/  FMUL.FTZ R31, R2, R31 ;  /* 0x0000001f021f7220 */ /* 0x000fe40000410000 */
[C---:B------:R-:W-:Y:S01]  /*151d0*/  FMUL.FTZ R32, R0.reuse, R32 ;  /* 0x0000002000207220 */ /* 0x040fe20000410000 */
[----:B------:R-:W-:Y:S01]  /*151e0*/  MUFU.EX2 R169, R165 ;  /* 0x000000a500a97308 */ /* 0x000fe20000000800 */
[C---:B-1----:R-:W-:Y:S05]  /*151f0*/  HMMA.16816.F32.BF16 R4, R160.reuse, R140, R4 ;  /* 0x0000008ca004723c */ /* 0x042fea0000041804 */
        /* <DEDUP_REMOVED lines=104> */
[C---:B------:R-:W-:Y:S02]  /*15880*/  FMUL.FTZ R123, R2.reuse, R123 ;  /* 0x0000007b027b7220 */ /* 0x040fe40000410000 */
[C---:B------:R-:W-:Y:S02]  /*15890*/  FMUL.FTZ R126, R2.reuse, R126 ;  /* 0x0000007e027e7220 */ /* 0x040fe40000410000 */
[C---:B------:R-:W-:Y:S02]  /*158a0*/  FMUL.FTZ R127, R2.reuse, R127 ;  /* 0x0000007f027f7220 */ /* 0x040fe40000410000 */
[C---:B------:R-:W-:Y:S02]  /*158b0*/  FMUL.FTZ R130, R2.reuse, R130 ;  /* 0x0000008202827220 */ /* 0x040fe40000410000 */
[----:B------:R-:W-:Y:S02]  /*158c0*/  FMUL.FTZ R131, R2, R131 ;  /* 0x0000008302837220 */ /* 0x000fe40000410000 */
[C---:B------:R-:W-:Y:S02]  /*158d0*/  FMUL.FTZ R124, R0.reuse, R124 ;  /* 0x0000007c007c7220 */ /* 0x040fe40000410000 */
[C---:B------:R-:W-:Y:S02]  /*158e0*/  FMUL.FTZ R125, R0.reuse, R125 ;  /* 0x0000007d007d7220 */ /* 0x040fe40000410000 */
[C---:B------:R-:W-:Y:S02]  /*158f0*/  FMUL.FTZ R128, R0.reuse, R128 ;  /* 0x0000008000807220 */ /* 0x040fe40000410000 */
[----:B------:R-:W-:Y:S02]  /*15900*/  FMUL.FTZ R129, R0, R129 ;  /* 0x0000008100817220 */ /* 0x000fe40000410000 */
[----:B------:R-:W-:Y:S02]  /*15910*/  FFMA.FTZ R144, R2, R204, R137 ;  /* 0x000000cc02907223 */ /* 0x000fe40000010089 */
[----:B------:R-:W2:Y:S01]  /*15920*/  MUFU.EX2 R2, R171 ;  /* 0x000000ab00027308 */ /* 0x000ea20000000800 */
[----:B----4-:R-:W-:Y:S01]  /*15930*/  FADD.FTZ R0, R132, R164 ;  /* 0x000000a484007221 */ /* 0x010fe20000010000 */
[C---:B-1----:R-:W-:Y:S08]  /*15940*/  HMMA.16816.F32.BF16 R44, R160.reuse, R140, R44 ;  /* 0x0000008ca02c723c */ /* 0x042ff0000004182c */
[----:B------:R-:W1:Y:S01]  /*15950*/  MUFU.EX2 R137, R170 ;  /* 0x000000aa00897308 */ /* 0x000e620000000800 */
[C---:B------:R-:W-:Y:S01]  /*15960*/  HMMA.16816.F32.BF16 R48, R160.reuse, R142, R48 ;  /* 0x0000008ea030723c */ /* 0x040fe20000041830 */
[----:B------:R-:W3:Y:S08]  /*15970*/  LDSM.16.MT88.4 R140, [R182+0x1000] ;  /* 0x00100000b68c783b */ /* 0x000ef00000004200 */
[----:B------:R4:W5:Y:S03]  /*15980*/  MUFU.EX2 R170, R166 ;  /* 0x000000a600aa7308 */ /* 0x0009660000000800 */
[C---:B--2---:R-:W-:Y:S01]  /*15990*/  F2FP.BF16.PACK_AB R164, R2.reuse, R132 ;  /* 0x0000008402a4723e */ /* 0x044fe200000010ff */
[----:B------:R-:W-:Y:S02]  /*159a0*/  FADD.FTZ R0, R2, R0 ;  /* 0x0000000002007221 */ /* 0x000fe40000010000 */
[----:B------:R-:W-:Y:S04]  /*159b0*/  FADD.FTZ R2, R152, R144 ;  /* 0x0000009098027221 */ /* 0x000fe80000010000 */
[----:B------:R-:W-:Y:S01]  /*159c0*/  MUFU.EX2 R132, R168 ;  /* 0x000000a800847308 */ /* 0x000fe20000000800 */
[----:B-1----:R-:W-:Y:S04]  /*159d0*/  FADD.FTZ R0, R137, R0 ;  /* 0x0000000089007221 */ /* 0x002fe80000010000 */
[C---:B------:R-:W-:Y:S02]  /*159e0*/  FADD.FTZ R205, R136.reuse, R0 ;  /* 0x0000000088cd7221 */ /* 0x040fe40000010000 */
[----:B------:R-:W-:Y:S01]  /*159f0*/  FADD.FTZ R0, R145, R2 ;  /* 0x0000000291007221 */ /* 0x000fe20000010000 */
[----:B----4-:R-:W-:Y:S03]  /*15a00*/  F2FP.BF16.PACK_AB R166, R136, R137 ;  /* 0x0000008988a6723e */ /* 0x010fe600000010ff */
[----:B------:R-:W-:Y:S01]  /*15a10*/  FADD.FTZ R0, R173, R0 ;  /* 0x00000000ad007221 */ /* 0x000fe20000010000 */
[C---:B-----5:R-:W-:Y:S02]  /*15a20*/  F2FP.BF16.PACK_AB R165, R169.reuse, R170 ;  /* 0x000000aaa9a5723e */ /* 0x060fe400000010ff */
[----:B------:R-:W-:Y:S01]  /*15a30*/  MOV R136, R133 ;  /* 0x0000008500887202 */ /* 0x000fe20000000f00 */
[----:B------:R-:W-:Y:S01]  /*15a40*/  FADD.FTZ R0, R170, R0 ;  /* 0x00000000aa007221 */ /* 0x000fe20000010000 */
[-C--:B------:R-:W-:Y:S03]  /*15a50*/  MOV R137, R3.reuse ;  /* 0x0000000300897202 */ /* 0x080fe60000000f00 */
[----:B------:R-:W-:Y:S01]  /*15a60*/  FADD.FTZ R0, R169, R0 ;  /* 0x00000000a9007221 */ /* 0x000fe20000010000 */
[C---:B---3--:R-:W-:Y:S08]  /*15a70*/  HMMA.16816.F32.BF16 R52, R160.reuse, R140, R52 ;  /* 0x0000008ca034723c */ /* 0x048ff00000041834 */
        /* <DEDUP_REMOVED lines=28> */
[----:B------:R-:W1:Y:S01]  /*15c40*/  MUFU.EX2 R160, R167 ;  /* 0x000000a700a07308 */ /* 0x000e620000000800 */
[----:B------:R-:W2:Y:S02]  /*15c50*/  LDSM.16.MT88.4 R140, [R180+0x800] ;  /* 0x00080000b48c783b */ /* 0x000ea40000004200 */
[----:B-1----:R-:W-:Y:S01]  /*15c60*/  F2FP.BF16.PACK_AB R167, R132, R160 ;  /* 0x000000a084a7723e */ /* 0x002fe200000010ff */
[----:B------:R-:W-:Y:S04]  /*15c70*/  FADD.FTZ R0, R160, R0 ;  /* 0x00000000a0007221 */ /* 0x000fe80000010000 */
[----:B------:R-:W-:Y:S02]  /*15c80*/  FADD.FTZ R204, R132, R0 ;  /* 0x0000000084cc7221 */ /* 0x000fe40000010000 */
[C---:B------:R-:W-:Y:S01]  /*15c90*/  HMMA.16816.F32.BF16 R152, R164.reuse, R148, R4 ;  /* 0x00000094a498723c */ /* 0x040fe20000041804 */
[----:B------:R-:W1:Y:S07]  /*15ca0*/  LDSM.16.MT88.4 R4, [R182+0x800] ;  /* 0x00080000b604783b */ /* 0x000e6e0000004200 */
[C---:B------:R-:W-:Y:S01]  /*15cb0*/  HMMA.16816.F32.BF16 R148, R164.reuse, R150, R8 ;  /* 0x00000096a494723c */ /* 0x040fe20000041808 */
[----:B------:R-:W3:Y:S07]  /*15cc0*/  LDSM.16.MT88.4 R8, [R181+0x800] ;  /* 0x00080000b508783b */ /* 0x000eee0000004200 */
[C---:B--2---:R-:W-:Y:S08]  /*15cd0*/  HMMA.16816.F32.BF16 R144, R164.reuse, R140, R12 ;  /* 0x0000008ca490723c */ /* 0x044ff0000004180c */
[C---:B------:R-:W-:Y:S08]  /*15ce0*/  HMMA.16816.F32.BF16 R140, R164.reuse, R142, R16 ;  /* 0x0000008ea48c723c */ /* 0x040ff00000041810 */
        /* <DEDUP_REMOVED lines=36> */
[C---:B-1----:R-:W-:Y:S07]  /*15f30*/  HMMA.16816.F32.BF16 R116, R164.reuse, R4, R116 ;  /* 0x00000004a474723c */ /* 0x042fee0000041874 */
[----:B------:R-:W-:Y:S01]  /*15f40*/  MOV R4, R3 ;  /* 0x0000000300047202 */ /* 0x000fe20000000f00 */
[C---:B------:R-:W-:Y:S08]  /*15f50*/  HMMA.16816.F32.BF16 R120, R164.reuse, R6, R120 ;  /* 0x00000006a478723c */ /* 0x040ff00000041878 */
[C---:B--2---:R-:W-:Y:S08]  /*15f60*/  HMMA.16816.F32.BF16 R124, R164.reuse, R8, R124 ;  /* 0x00000008a47c723c */ /* 0x044ff0000004187c */
[----:B------:R-:W-:Y:S01]  /*15f70*/  HMMA.16816.F32.BF16 R128, R164, R10, R128 ;  /* 0x0000000aa480723c */ /* 0x000fe20000041880 */
[----:B------:R-:W-:-:S07]  /*15f80*/  @P0 BRA `(.L_x_874) ;  /* 0xffffd66000000947 */ /* 0x000fce000383ffff */
.L_x_853:
[----:B------:R-:W-:Y:S02]  /*15f90*/  IMAD.MOV.U32 R0, RZ, RZ, c[0x0][0x2c4] ;  /* 0x0000b100ff007624 */ /* 0x000fe400078e00ff */
[----:B------:R-:W-:-:S03]  /*15fa0*/  IMAD.MOV.U32 R3, RZ, RZ, c[0x0][0x32c] ;  /* 0x0000cb00ff037624 */ /* 0x000fc600078e00ff */
[----:B------:R-:W-:Y:S02]  /*15fb0*/  ISETP.NE.AND P0, PT, R0, 0x1, PT ;  /* 0x000000010000780c */ /* 0x000fe40003f05270 */
[----:B------:R-:W-:-:S11]  /*15fc0*/  IADD3 R0, R228, 0x7f, RZ ;  /* 0x0000007fe4007810 */ /* 0x000fd60007ffe0ff */
[----:B------:R-:W-:-:S05]  /*15fd0*/  @P0 IMAD.HI.U32 R2, R0, c[0x0][0x2c8], RZ ;  /* 0x0000b20000020a27 */ /* 0x000fca00078e00ff */
[----:B------:R-:W-:Y:S02]  /*15fe0*/  @P0 SHF.R.U32.HI R0, RZ, c[0x0][0x2cc], R2 ;  /* 0x0000b300ff000a19 */ /* 0x000fe40000011602 */
[----:B------:R-:W-:Y:S02]  /*15ff0*/  ISETP.GE.AND P0, PT, R3, 0x1, PT ;  /* 0x000000010300780c */ /* 0x000fe40003f06270 */
[----:B------:R-:W-:-:S05]  /*16000*/  IADD3 R2, R210, 0x1, -R211 ;  /* 0x00000001d2027810 */ /* 0x000fca0007ffe8d3 */
        /* <DEDUP_REMOVED lines=13> */
.L_x_877:
[----:B------:R-:W-:-:S04]  /*160e0*/  MOV R3, 0x1 ;  /* 0x0000000100037802 */ /* 0x000fc80000000f00 */
[----:B------:R-:W-:-:S13]  /*160f0*/  ISETP.NE.AND P0, PT, R3, c[0x0][0x32c], PT ;  /* 0x0000cb0003007a0c */ /* 0x000fda0003f05270 */
[----:B------:R-:W-:-:S05]  /*16100*/  @P0 IMAD.HI.U32 R3, R0, c[0x0][0x330], RZ ;  /* 0x0000cc0000030a27 */ /* 0x000fca00078e00ff */
[----:B------:R-:W-:Y:S02]  /*16110*/  @P0 SHF.R.U32.HI R0, RZ, c[0x0][0x334], R3 ;  /* 0x0000cd00ff000a19 */ /* 0x000fe40000011603 */
.L_x_878:
[----:B------:R-:W-:Y:S05]  /*16120*/  BSYNC B0 ;  /* 0x0000000000007941 */ /* 0x000fea0003800000 */
.L_x_876:
[----:B------:R-:W-:-:S05]  /*16130*/  IMAD R0, R0, c[0x0][0x32c], RZ ;  /* 0x0000cb0000007a24 */ /* 0x000fca00078e02ff */
[----:B------:R-:W-:-:S04]  /*16140*/  IMNMX R2, R2, R0, !PT ;  /* 0x0000000002027217 */ /* 0x000fc80007800200 */
.L_x_875:
[----:B------:R-:W-:-:S04]  /*16150*/  IADD3 R2, R2, 0x1f, RZ ;  /* 0x0000001f02027810 */ /* 0x000fc80007ffe0ff */
[----:B------:R-:W-:-:S04]  /*16160*/  SHF.R.S32.HI R0, RZ, 0x1f, R2 ;  /* 0x0000001fff007819 */ /* 0x000fc80000011402 */
[----:B------:R-:W-:-:S04]  /*16170*/  LEA.HI R0, R0, R2, RZ, 0x5 ;  /* 0x0000000200007211 */ /* 0x000fc800078f28ff */
[----:B------:R-:W-:-:S04]  /*16180*/  SHF.R.S32.HI R0, RZ, 0x5, R0 ;  /* 0x00000005ff007819 */ /* 0x000fc80000011400 */
[----:B------:R-:W-:-:S04]  /*16190*/  IMNMX R197, R209, R0, !PT ;  /* 0x00000000d1c57217 */ /* 0x000fc80007800200 */
[----:B------:R-:W-:-:S13]  /*161a0*/  ISETP.GE.AND P0, PT, R196, R197, PT ;  /* 0x000000c5c400720c */ /* 0x000fda0003f06270 */
[----:B------:R-:W-:Y:S05]  /*161b0*/  @!P0 BRA `(.L_x_879) ;  /* 0x000021d000008947 */ /* 0x000fea0003800000 */
[----:B------:R-:W-:Y:S02]  /*161c0*/  MOV R137, R4 ;  /* 0x0000000400897202 */ /* 0x000fe40000000f00 */
[----:B------:R-:W-:Y:S02]  /*161d0*/  MOV R136, R133 ;  /* 0x0000008500887202 */ /* 0x000fe40000000f00 */
.L_x_890:
        /* <DEDUP_REMOVED lines=27> */
.L_x_997:
[----:B------:R-:W-:-:S05]  /*16390*/  BRA.DIV ~URZ, `(.L_x_883) ;  /* 0x0000b3b27f007947 */ /* 0x000fca000b800000 */
[----:B----4-:R4:W3:Y:S02]  /*163a0*/  SHFL.IDX PT, R0, R5, RZ, 0x181f ;  /* 0x00181fff05007589 */ /* 0x0108e400000e0000 */
.L_x_998:
[C---:B------:R-:W-:Y:S02]  /*163b0*/  ISETP.GE.AND P0, PT, R134.reuse, c[0x0][0x1d4], PT ;  /* 0x0000750086007a0c */ /* 0x040fe40003f06270 */
[C---:B---3--:R-:W-:Y:S04]  /*163c0*/  LEA R6, P1, R134.reuse, R0, 0x1 ;  /* 0x0000000086067211 */ /* 0x048fe800078208ff */
[----:B------:R-:W-:Y:S02]  /*163d0*/  LEA.HI.X R7, R134, R4, R135, 0x1, P1 ;  /* 0x0000000486077211 */ /* 0x000fe400008f0c87 */
[C---:B------:R-:W-:Y:S04]  /*163e0*/  LEA R2, P1, R202.reuse, R0, 0x1 ;  /* 0x00000000ca027211 */ /* 0x040fe800078208ff */
[----:B------:R-:W-:Y:S01]  /*163f0*/  LEA.HI.X R3, R202, R4, R207, 0x1, P1 ;  /* 0x00000004ca037211 */ /* 0x000fe200008f0ccf */
[----:B------:R-:W-:Y:S01]  /*16400*/  @!PT LDS RZ, [RZ] ;  /* 0x00000000fffff984 */ /* 0x000fe20000000800 */
[----:B------:R-:W-:Y:S01]  /*16410*/  @!PT LDS RZ, [RZ] ;  /* 0x00000000fffff984 */ /* 0x000fe20000000800 */
[----:B------:R-:W-:Y:S01]  /*16420*/  @!PT LDS RZ, [RZ] ;  /* 0x00000000fffff984 */ /* 0x000fe20000000800 */
[----:B------:R3:W-:Y:S01]  /*16430*/  LDGSTS.E.BYPASS.LTC128B.128 [R195+0x8080], [R6.64], !P0 ;  /* 0x0808000006c37fae */ /* 0x0007e2000c101d48 */
[----:B------:R-:W-:Y:S11]  /*16440*/  ISETP.GE.AND P0, PT, R138, c[0x0][0x1d4], PT ;  /* 0x000075008a007a0c */ /* 0x000ff60003f06270 */
[----:B------:R-:W-:Y:S02]  /*16450*/  @!UPT UIADD3 URZ, URZ, URZ, URZ ;  /* 0x0000003f3f3ff290 */ /* 0x000fe4000fffe03f */
[----:B------:R5:W-:Y:S01]  /*16460*/  LDGSTS.E.BYPASS.LTC128B.128 [R195+0x9080], [R2.64], !P0 ;  /* 0x0908000002c37fae */ /* 0x000be2000c101d48 */
[C---:B------:R-:W-:Y:S02]  /*16470*/  ISETP.GE.AND P0, PT, R201.reuse, c[0x0][0x1d4], PT ;  /* 0x00007500c9007a0c */ /* 0x040fe40003f06270 */
[C---:B-----5:R-:W-:Y:S04]  /*16480*/  LEA R2, P1, R201.reuse, R0, 0x1 ;  /* 0x00000000c9027211 */ /* 0x060fe800078208ff */
[----:B------:R-:W-:Y:S07]  /*16490*/  LEA.HI.X R3, R201, R4, R208, 0x1, P1 ;  /* 0x00000004c9037211 */ /* 0x000fee00008f0cd0 */
[----:B------:R5:W-:Y:S01]  /*164a0*/  LDGSTS.E.BYPASS.LTC128B.128 [R195+0xa080], [R2.64], !P0 ;  /* 0x0a08000002c37fae */ /* 0x000be2000c101d48 */
[C---:B------:R-:W-:Y:S02]  /*164b0*/  ISETP.GE.AND P0, PT, R200.reuse, c[0x0][0x1d4], PT ;  /* 0x00007500c8007a0c */ /* 0x040fe40003f06270 */
[C---:B-----5:R-:W-:Y:S04]  /*164c0*/  LEA R2, P1, R200.reuse, R0, 0x1 ;  /* 0x00000000c8027211 */ /* 0x060fe800078208ff */
[----:B------:R-:W-:Y:S07]  /*164d0*/  LEA.HI.X R3, R200, R4, R206, 0x1, P1 ;  /* 0x00000004c8037211 */ /* 0x000fee00008f0cce */
[----:B------:R3:W-:Y:S02]  /*164e0*/  LDGSTS.E.BYPASS.LTC128B.128 [R195+0xb080], [R2.64], !P0 ;  /* 0x0b08000002c37fae */ /* 0x0007e4000c101d48 */
.L_x_881:
[----:B------:R-:W-:Y:S05]  /*164f0*/  BSYNC B0 ;  /* 0x0000000000007941 */ /* 0x000fea0003800000 */
.L_x_880:
        /* <DEDUP_REMOVED lines=122> */
[C---:B------:R-:W-:Y:S02]  /*16ca0*/  IADD3 R132, -R0.reuse, RZ, RZ ;  /* 0x000000ff00847210 */ /* 0x040fe40007ffe1ff */
[----:B------:R-:W-:Y:S03]  /*16cb0*/  @!P5 IADD3 R3, P0, R0, R224, RZ ;  /* 0x000000e00003d210 */ /* 0x000fe60007f1e0ff */
[----:B------:R-:W-:Y:S01]  /*16cc0*/  IMAD R199, R132, c[0x0][0x2b8], R2 ;  /* 0x0000ae0084c77a24 */ /* 0x000fe200078e0202 */
[----:B------:R-:W-:Y:S02]  /*16cd0*/  @!P5 LEA.HI.X.SX32 R0, R0, R226, 0x1, P0 ;  /* 0x000000e20000d211 */ /* 0x000fe400000f0eff */
[C---:B------:R-:W-:Y:S04]  /*16ce0*/  @!P5 LEA R2, P0, R3.reuse, c[0x0][0x2a0], 0x2 ;  /* 0x0000a8000302da11 */ /* 0x040fe800078010ff */
[----:B------:R-:W-:Y:S02]  /*16cf0*/  @!P5 LEA.HI.X R3, R3, c[0x0][0x2a4], R0, 0x2, P0 ;  /* 0x0000a9000303da11 */ /* 0x000fe400000f1400 */
[----:B------:R-:W-:Y:S03]  /*16d00*/  SHF.R.S32.HI R0, RZ, 0x1f, R199 ;  /* 0x0000001fff007819 */ /* 0x000fe600000114c7 */
[----:B------:R1:W2:Y:S02]  /*16d10*/  @!P5 LDG.E R198, [R2.64] ;  /* 0x0000000802c6d981 */ /* 0x0002a4000c1e1900 */
[----:B------:R-:W-:Y:S04]  /*16d20*/  IMAD R0, R0, c[0x0][0x1e0], RZ ;  /* 0x0000780000007a24 */ /* 0x000fe800078e02ff */
[C---:B------:R-:W-:Y:S02]  /*16d30*/  IMAD R0, R199.reuse, c[0x0][0x1e4], R0 ;  /* 0x00007900c7007a24 */ /* 0x040fe400078e0200 */
[----:B-1----:R-:W-:Y:S05]  /*16d40*/  IMAD.WIDE.U32 R2, R199, c[0x0][0x1e0], RZ ;  /* 0x00007800c7027a25 */ /* 0x002fea00078e00ff */
        /* <DEDUP_REMOVED lines=11> */
.L_x_999:
[----:B------:R-:W-:-:S05]  /*16e00*/  BRA.DIV ~URZ, `(.L_x_887) ;  /* 0x0000aa027f007947 */ /* 0x000fca000b800000 */
[----:B-1----:R1:W3:Y:S02]  /*16e10*/  SHFL.IDX PT, R0, R133, RZ, 0x181f ;  /* 0x00181fff85007589 */ /* 0x0022e400000e0000 */
.L_x_1000:
[C---:B------:R-:W-:Y:S02]  /*16e20*/  ISETP.GE.AND P0, PT, R134.reuse, c[0x0][0x1d4], PT ;  /* 0x0000750086007a0c */ /* 0x040fe40003f06270 */
[C---:B---3--:R-:W-:Y:S04]  /*16e30*/  LEA R160, P1, R134.reuse, R0, 0x1 ;  /* 0x0000000086a07211 */ /* 0x048fe800078208ff */
[----:B--2---:R-:W-:Y:S02]  /*16e40*/  LEA.HI.X R161, R134, R132, R135, 0x1, P1 ;  /* 0x0000008486a17211 */ /* 0x004fe400008f0c87 */
        /* <DEDUP_REMOVED lines=10> */
[C---:B---3--:R-:W-:Y:S04]  /*16ef0*/  LEA R2, P1, R201.reuse, R0, 0x1 ;  /* 0x00000000c9027211 */ /* 0x048fe800078208ff */
[----:B------:R-:W-:Y:S07]  /*16f00*/  LEA.HI.X R3, R201, R132, R208, 0x1, P1 ;  /* 0x00000084c9037211 */ /* 0x000fee00008f0cd0 */
[----:B------:R3:W-:Y:S01]  /*16f10*/  LDGSTS.E.BYPASS.LTC128B.128 [R195+0xe080], [R2.64], !P0 ;  /* 0x0e08000002c37fae */ /* 0x0007e2000c101d48 */
[C---:B------:R-:W-:Y:S02]  /*16f20*/  ISETP.GE.AND P0, PT, R200.reuse, c[0x0][0x1d4], PT ;  /* 0x00007500c8007a0c */ /* 0x040fe40003f06270 */
[C---:B---3--:R-:W-:Y:S04]  /*16f30*/  LEA R2, P1, R200.reuse, R0, 0x1 ;  /* 0x00000000c8027211 */ /* 0x048fe800078208ff */
[----:B------:R-:W-:Y:S07]  /*16f40*/  LEA.HI.X R3, R200, R132, R206, 0x1, P1 ;  /* 0x00000084c8037211 */ /* 0x000fee00008f0cce */
[----:B------:R2:W-:Y:S02]  /*16f50*/  LDGSTS.E.BYPASS.LTC128B.128 [R195+0xf080], [R2.64], !P0 ;  /* 0x0f08000002c37fae */ /* 0x0005e4000c101d48 */
.L_x_885:
[----:B------:R-:W-:Y:S05]  /*16f60*/  BSYNC B0 ;  /* 0x0000000000007941 */ /* 0x000fea0003800000 */
.L_x_884:
        /* <DEDUP_REMOVED lines=18> */
[----:B------:R2:W3:Y:S02]  /*17090*/  SHFL.BFLY PT, R0, R132, 0x2, 0x1f ;  /* 0x0c401f0084007f89 */ /* 0x0004e400000e0000 */
.L_x_1001:
[----:B--23--:R-:W-:Y:S01]  /*170a0*/  FMNMX.FTZ R132, R132, R0, !PT ;  /* 0x0000000084847209 */ /* 0x00cfe20007810000 */
[----:B------:R-:W-:-:S05]  /*170b0*/  BRA.DIV ~URZ, `(.L_x_889) ;  /* 0x0000a7f27f007947 */ /* 0x000fca000b800000 */
[----:B------:R-:W2:Y:S02]  /*170c0*/  SHFL.BFLY PT, R0, R132, 0x1, 0x1f ;  /* 0x0c201f0084007f89 */ /* 0x000ea400000e0000 */
[----:B-12---:R-:W-:Y:S02]  /*170d0*/  FMNMX.FTZ R133, R132, R0, !PT ;  /* 0x0000000084857209 */ /* 0x006fe40007810000 */
[----:B------:R-:W1:Y:S02]  /*170e0*/  SHFL.BFLY PT, R0, R160, 0x2, 0x1f ;  /* 0x0c401f00a0007f89 */ /* 0x000e6400000e0000 */
[----:B-1----:R-:W-:Y:S05]  /*170f0*/  FMNMX.FTZ R132, R160, R0, !PT ;  /* 0x00000000a0847209 */ /* 0x002fea0007810000 */
[----:B------:R1:W2:Y:S02]  /*17100*/  SHFL.BFLY PT, R0, R132, 0x1, 0x1f ;  /* 0x0c201f0084007f89 */ /* 0x0002a400000e0000 */
.L_x_1002:
[----:B--2---:R-:W-:Y:S01]  /*17110*/  FMNMX.FTZ R3, R0, R132, !PT ;  /* 0x0000008400037209 */ /* 0x004fe20007810000 */
[C---:B------:R-:W-:Y:S01]  /*17120*/  FADD.FTZ R0, -R133.reuse, R136 ;  /* 0x0000008885007221 */ /* 0x040fe20000010100 */
[----:B------:R-:W-:Y:S01]  /*17130*/  WARPSYNC 0xffffffff ;  /* 0xffffffff00007948 */ /* 0x000fe20003800000 */
[----:B-1----:R-:W-:Y:S01]  /*17140*/  FMUL.FTZ R132, R133, c[0x0][0x2d0] ;  /* 0x0000b40085847a20 */ /* 0x002fe20000410000 */
[----:B------:R-:W-:Y:S01]  /*17150*/  ISETP.GT.AND P0, PT, R196, R197, PT ;  /* 0x000000c5c400720c */ /* 0x000fe20003f04270 */
[----:B------:R-:W-:Y:S01]  /*17160*/  FMUL.FTZ R0, R0, c[0x0][0x2d0] ;  /* 0x0000b40000007a20 */ /* 0x000fe20000410000 */
[----:B------:R-:W-:Y:S01]  /*17170*/  IADD3 R196, R196, -0x1, RZ ;  /* 0xffffffffc4c47810 */ /* 0x000fe20007ffe0ff */
        /* <DEDUP_REMOVED lines=237> */
[C---:B------:R-:W-:Y:S02]  /*18050*/  F2FP.BF16.PACK_AB R167, R136.reuse, R160 ;  /* 0x000000a088a7723e */ /* 0x040fe400000010ff */
[----:B------:R-:W-:Y:S01]  /*18060*/  MOV R137, R3 ;  /* 0x0000000300897202 */ /* 0x000fe20000000f00 */
[----:B------:R-:W-:Y:S03]  /*18070*/  FADD.FTZ R204, R136, R0 ;  /* 0x0000000088cc7221 */ /* 0x000fe60000010000 */
[----:B------:R-:W-:Y:S01]  /*18080*/  MOV R136, R133 ;  /* 0x0000008500887202 */ /* 0x000fe20000000f00 */
[C---:B------:R-:W-:Y:S01]  /*18090*/  HMMA.16816.F32.BF16 R152, R164.reuse, R148, R4 ;  /* 0x00000094a498723c */ /* 0x040fe20000041804 */
[----:B------:R-:W1:Y:S07]  /*180a0*/  LDSM.16.MT88.4 R4, [R182+0x800] ;  /* 0x00080000b604783b */ /* 0x000e6e0000004200 */
        /* <DEDUP_REMOVED lines=46> */
.L_x_879:
[----:B------:R-:W-:-:S13]  /*18390*/  ISETP.GE.AND P0, PT, R196, R209, PT ;  /* 0x000000d1c400720c */ /* 0x000fda0003f06270 */
[----:B------:R-:W-:Y:S05]  /*183a0*/  @!P0 BRA `(.L_x_891) ;  /* 0x0000294000008947 */ /* 0x000fea0003800000 */
[----:B------:R-:W-:Y:S02]  /*183b0*/  MOV R137, R4 ;  /* 0x0000000400897202 */ /* 0x000fe40000000f00 */
[----:B------:R-:W-:Y:S02]  /*183c0*/  MOV R136, R133 ;  /* 0x0000008500887202 */ /* 0x000fe40000000f00 */
.L_x_909:
[----:B------:R-:W-:Y:S04]  /*183d0*/  DEPBAR.LE SB0, 0x0 ;  /* 0x000080000000791a */ /* 0x000fe80000000000 */
[----:B------:R-:W-:Y:S01]  /*183e0*/  WARPSYNC 0xffffffff ;  /* 0xffffffff00007948 */ /* 0x000fe20003800000 */
[----:B------:R-:W-:Y:S01]  /*183f0*/  BAR.SYNC.DEFER_BLOCKING 0x0 ;  /* 0x0000000000007b1d */ /* 0x000fe20000010000 */
[----:B------:R-:W-:Y:S01]  /*18400*/  SHF.R.S32.HI R0, RZ, 0x1f, R199 ;  /* 0x0000001fff007819 */ /* 0x000fe200000114c7 */
[C---:B------:R-:W-:Y:S01]  /*18410*/  IMAD.WIDE.U32 R2, R199.reuse, c[0x0][0x208], RZ ;  /* 0x00008200c7027a25 */ /* 0x040fe200078e00ff */
[----:B------:R-:W-:Y:S03]  /*18420*/  SHF.R.S32.HI R4, RZ, 0x1f, R198 ;  /* 0x0000001fff047819 */ /* 0x000fe600000114c6 */
[----:B------:R-:W-:Y:S02]  /*18430*/  IMAD R0, R0, c[0x0][0x208], RZ ;  /* 0x0000820000007a24 */ /* 0x000fe400078e02ff */
[----:B------:R-:W-:Y:S02]  /*18440*/  IMAD R4, R4, c[0x0][0x218], RZ ;  /* 0x0000860004047a24 */ /* 0x000fe400078e02ff */
[----:B------:R-:W-:Y:S02]  /*18450*/  IMAD R0, R199, c[0x0][0x20c], R0 ;  /* 0x00008300c7007a24 */ /* 0x000fe400078e0200 */
[C---:B------:R-:W-:Y:S03]  /*18460*/  IMAD R4, R198.reuse, c[0x0][0x21c], R4 ;  /* 0x00008700c6047a24 */ /* 0x040fe600078e0204 */
[----:B------:R-:W-:Y:S05]  /*18470*/  IADD3 R3, R3, R0, RZ ;  /* 0x0000000003037210 */ /* 0x000fea0007ffe0ff */
[----:B------:R-:W-:Y:S01]  /*18480*/  IMAD.WIDE.U32 R2, R198, c[0x0][0x218], R2 ;  /* 0x00008600c6027a25 */ /* 0x000fe200078e0002 */
[----:B------:R1:W2:Y:S04]  /*18490*/  LDSM.16.M88.4 R16, [R183] ;  /* 0x00000000b710783b */ /* 0x0002a80000000200 */
[----:B------:R-:W-:Y:S01]  /*184a0*/  IADD3 R0, P0, R218, R2, RZ ;  /* 0x00000002da007210 */ /* 0x000fe20007f1e0ff */
[----:B------:R1:W3:Y:S03]  /*184b0*/  LDSM.16.M88.4 R8, [R178] ;  /* 0x00000000b208783b */ /* 0x0002e60000000200 */
[----:B------:R-:W-:Y:S02]  /*184c0*/  IADD3.X R2, R217, R3, R4, P0, !PT ;  /* 0x00000003d9027210 */ /* 0x000fe400007fe404 */
[C---:B------:R-:W-:Y:S01]  /*184d0*/  LEA R132, P0, R0.reuse, c[0x0][0x1f8], 0x1 ;  /* 0x00007e0000847a11 */ /* 0x040fe200078008ff */
[----:B------:R1:W4:Y:S03]  /*184e0*/  LDSM.16.M88.4 R160, [R178+0x800] ;  /* 0x00080000b2a0783b */ /* 0x0003260000000200 */
[----:B------:R-:W-:Y:S01]  /*184f0*/  LEA.HI.X R0, R0, c[0x0][0x1fc], R2, 0x1, P0 ;  /* 0x00007f0000007a11 */ /* 0x000fe200000f0c02 */
[----:B------:R1:W1:Y:S04]  /*18500*/  LDSM.16.M88.4 R164, [R184] ;  /* 0x00000000b8a4783b */ /* 0x0002680000000200 */
[----:B------:R1:W1:Y:S04]  /*18510*/  LDSM.16.M88.4 R168, [R187] ;  /* 0x00000000bba8783b */ /* 0x0002680000000200 */
[----:B------:R1:W1:Y:S01]  /*18520*/  LDSM.16.M88.4 R172, [R194] ;  /* 0x00000000c2ac783b */ /* 0x0002620000000200 */
[----:B------:R-:W-:-:S05]  /*18530*/  BRA.DIV ~URZ, `(.L_x_892) ;  /* 0x000094427f007947 */ /* 0x000fca000b800000 */
[----:B------:R-:W4:Y:S02]  /*18540*/  SHFL.IDX PT, R0, R0, RZ, 0x181f ;  /* 0x00181fff00007589 */ /* 0x000f2400000e0000 */
.L_x_1003:
[C---:B--23--:R-:W-:Y:S01]  /*18550*/  HMMA.16816.F32.BF16 R4, R16.reuse, R8, RZ ;  /* 0x000000081004723c */ /* 0x04cfe200000418ff */
[----:B------:R-:W2:Y:S01]  /*18560*/  SHFL.IDX PT, R2, R132, RZ, 0x181f ;  /* 0x00181fff84027589 */ /* 0x000ea200000e0000 */
[----:B------:R-:W-:Y:S01]  /*18570*/  BSSY B0, `(.L_x_893) ;  /* 0x00000b1000007945 */ /* 0x000fe20003800000 */
[----:B------:R-:W-:Y:S02]  /*18580*/  ISETP.GE.AND P4, PT, R134, c[0x0][0x1d4], PT ;  /* 0x0000750086007a0c */ /* 0x000fe40003f86270 */
[C---:B------:R-:W-:Y:S02]  /*18590*/  ISETP.GE.AND P3, PT, R201.reuse, c[0x0][0x1d4], PT ;  /* 0x00007500c9007a0c */ /* 0x040fe40003f66270 */
[----:B------:R-:W-:Y:S01]  /*185a0*/  ISETP.GE.AND P2, PT, R200, c[0x0][0x1d4], PT ;  /* 0x00007500c8007a0c */ /* 0x000fe20003f46270 */
[C---:B------:R-:W-:Y:S08]  /*185b0*/  HMMA.16816.F32.BF16 R8, R16.reuse, R10, RZ ;  /* 0x0000000a1008723c */ /* 0x040ff000000418ff */
[C---:B----4-:R-:W-:Y:S08]  /*185c0*/  HMMA.16816.F32.BF16 R12, R16.reuse, R160, RZ ;  /* 0x000000a0100c723c */ /* 0x050ff000000418ff */
[----:B------:R-:W-:Y:S01]  /*185d0*/  HMMA.16816.F32.BF16 R16, R16, R162, RZ ;  /* 0x000000a21010723c */ /* 0x000fe200000418ff */
[CC--:B--2---:R-:W-:Y:S03]  /*185e0*/  LEA R132, P0, R134.reuse, R2.reuse, 0x1 ;  /* 0x0000000286847211 */ /* 0x0c4fe600078008ff */
[C---:B------:R-:W-:Y:S02]  /*185f0*/  LEA R160, P1, R201.reuse, R2, 0x1 ;  /* 0x00000002c9a07211 */ /* 0x040fe400078208ff */
[-C--:B------:R-:W-:Y:S02]  /*18600*/  LEA.HI.X R133, R134, R0.reuse, R135, 0x1, P0 ;  /* 0x0000000086857211 */ /* 0x080fe400000f0c87 */
[C---:B-1----:R-:W-:Y:S03]  /*18610*/  HMMA.16816.F32.BF16 R4, R164.reuse, R168, R4 ;  /* 0x000000a8a404723c */ /* 0x042fe60000041804 */
[----:B------:R-:W-:Y:S01]  /*18620*/  @!PT LDS RZ, [RZ] ;  /* 0x00000000fffff984 */ /* 0x000fe20000000800 */
[----:B------:R-:W-:Y:S01]  /*18630*/  @!PT LDS RZ, [RZ] ;  /* 0x00000000fffff984 */ /* 0x000fe20000000800 */
[----:B------:R1:W-:Y:S02]  /*18640*/  LDGSTS.E.BYPASS.LTC128B.128 [R220+0x8080], [R132.64], !P4 ;  /* 0x0808000084dc7fae */ /* 0x0003e4000e101d48 */
[----:B------:R-:W-:Y:S02]  /*18650*/  LEA.HI.X R161, R201, R0, R208, 0x1, P1 ;  /* 0x00000000c9a17211 */ /* 0x000fe400008f0cd0 */
[----:B------:R-:W-:Y:S01]  /*18660*/  ISETP.GE.AND P1, PT, R138, c[0x0][0x1d4], PT ;  /* 0x000075008a007a0c */ /* 0x000fe20003f26270 */
[C---:B------:R-:W-:Y:S08]  /*18670*/  HMMA.16816.F32.BF16 R8, R164.reuse, R170, R8 ;  /* 0x000000aaa408723c */ /* 0x040ff00000041808 */
[C---:B------:R-:W-:Y:S08]  /*18680*/  HMMA.16816.F32.BF16 R12, R164.reuse, R172, R12 ;  /* 0x000000aca40c723c */ /* 0x040ff0000004180c */
[----:B------:R-:W-:Y:S04]  /*18690*/  HMMA.16816.F32.BF16 R16, R164, R174, R16 ;  /* 0x000000aea410723c */ /* 0x000fe80000041810 */
[C---:B-1----:R-:W-:Y:S04]  /*186a0*/  LEA R132, P0, R202.reuse, R2, 0x1 ;  /* 0x00000002ca847211 */ /* 0x042fe800078008ff */
[----:B------:R-:W-:Y:S04]  /*186b0*/  LEA.HI.X R133, R202, R0, R207, 0x1, P0 ;  /* 0x00000000ca857211 */ /* 0x000fe800000f0ccf */
[C---:B------:R-:W-:Y:S01]  /*186c0*/  LEA R2, P0, R200.reuse, R2, 0x1 ;  /* 0x00000002c8027211 */ /* 0x040fe200078008ff */
[----:B------:R1:W-:Y:S03]  /*186d0*/  LDGSTS.E.BYPASS.LTC128B.128 [R220+0x9080], [R132.64], !P1 ;  /* 0x0908000084dc7fae */ /* 0x0003e6000c901d48 */
[----:B------:R-:W-:Y:S02]  /*186e0*/  LEA.HI.X R3, R200, R0, R206, 0x1, P0 ;  /* 0x00000000c8037211 */ /* 0x000fe400000f0cce */
[----:B------:R-:W-:Y:S01]  /*186f0*/  ISETP.GT.AND P0, PT, R196, R209, PT ;  /* 0x000000d1c400720c */ /* 0x000fe20003f04270 */
[----:B------:R2:W-:Y:S04]  /*18700*/  LDGSTS.E.BYPASS.LTC128B.128 [R220+0xa080], [R160.64], !P3 ;  /* 0x0a080000a0dc7fae */ /* 0x0005e8000d901d48 */
[----:B------:R1:W-:Y:S04]  /*18710*/  LDGSTS.E.BYPASS.LTC128B.128 [R220+0xb080], [R2.64], !P2 ;  /* 0x0b08000002dc7fae */ /* 0x0003e8000d101d48 */
[----:B------:R-:W-:Y:S04]  /*18720*/  LDSM.16.M88.4 R168, [R177] ;  /* 0x00000000b1a8783b */ /* 0x000fe80000000200 */
[----:B------:R-:W-:Y:S04]  /*18730*/  LDSM.16.M88.4 R164, [R177+0x800] ;  /* 0x00080000b1a4783b */ /* 0x000fe80000000200 */
[----:B------:R-:W-:Y:S04]  /*18740*/  LDSM.16.M88.4 R172, [R176+-0x3000] ;  /* 0xffd00000b0ac783b */ /* 0x000fe80000000200 */
[----:B------:R-:W0:Y:S04]  /*18750*/  LDGDEPBAR ;  /* 0x00000000000079af */ /* 0x000e280000000000 */
[----:B--2---:R-:W2:Y:S02]  /*18760*/  LDSM.16.M88.4 R160, [R186] ;  /* 0x00000000baa0783b */ /* 0x004ea40000000200 */
[C---:B--2---:R-:W-:Y:S08]  /*18770*/  HMMA.16816.F32.BF16 R4, R160.reuse, R168, R4 ;  /* 0x000000a8a004723c */ /* 0x044ff00000041804 */
[C---:B------:R-:W-:Y:S01]  /*18780*/  HMMA.16816.F32.BF16 R8, R160.reuse, R170, R8 ;  /* 0x000000aaa008723c */ /* 0x040fe20000041808 */
[----:B------:R-:W2:Y:S07]  /*18790*/  LDSM.16.M88.4 R168, [R185] ;  /* 0x00000000b9a8783b */ /* 0x000eae0000000200 */
[C---:B------:R-:W-:Y:S08]  /*187a0*/  HMMA.16816.F32.BF16 R12, R160.reuse, R164, R12 ;  /* 0x000000a4a00c723c */ /* 0x040ff0000004180c */
[----:B------:R-:W-:Y:S01]  /*187b0*/  HMMA.16816.F32.BF16 R16, R160, R166, R16 ;  /* 0x000000a6a010723c */ /* 0x000fe20000041810 */
[----:B------:R-:W3:Y:S04]  /*187c0*/  LDSM.16.M88.4 R160, [R176+-0x2800] ;  /* 0xffd80000b0a0783b */ /* 0x000ee80000000200 */
[----:B------:R-:W-:Y:S03]  /*187d0*/  LDSM.16.M88.4 R164, [R183+0x4000] ;  /* 0x00400000b7a4783b */ /* 0x000fe60000000200 */
[C---:B--2---:R-:W-:Y:S08]  /*187e0*/  HMMA.16816.F32.BF16 R4, R168.reuse, R172, R4 ;  /* 0x000000aca804723c */ /* 0x044ff00000041804 */
[C---:B------:R-:W-:Y:S01]  /*187f0*/  HMMA.16816.F32.BF16 R8, R168.reuse, R174, R8 ;  /* 0x000000aea808723c */ /* 0x040fe20000041808 */
[----:B------:R-:W2:Y:S07]  /*18800*/  LDSM.16.M88.4 R172, [R178+0x1000] ;  /* 0x00100000b2ac783b */ /* 0x000eae0000000200 */
[C---:B---3--:R-:W-:Y:S08]  /*18810*/  HMMA.16816.F32.BF16 R12, R168.reuse, R160, R12 ;  /* 0x000000a0a80c723c */ /* 0x048ff0000004180c */
[----:B------:R-:W-:Y:S01]  /*18820*/  HMMA.16816.F32.BF16 R16, R168, R162, R16 ;  /* 0x000000a2a810723c */ /* 0x000fe20000041810 */
[----:B------:R-:W3:Y:S04]  /*18830*/  LDSM.16.M88.4 R160, [R178+0x1800] ;  /* 0x00180000b2a0783b */ /* 0x000ee80000000200 */
[----:B------:R-:W-:Y:S03]  /*18840*/  LDSM.16.M88.4 R168, [R184+0x4000] ;  /* 0x00400000b8a8783b */ /* 0x000fe60000000200 */
[C---:B--2---:R-:W-:Y:S08]  /*18850*/  HMMA.16816.F32.BF16 R4, R164.reuse, R172, R4 ;  /* 0x000000aca404723c */ /* 0x044ff00000041804 */
[C---:B------:R-:W-:Y:S01]  /*18860*/  HMMA.16816.F32.BF16 R8, R164.reuse, R174, R8 ;  /* 0x000000aea408723c */ /* 0x040fe20000041808 */
[----:B------:R-:W2:Y:S07]  /*18870*/  LDSM.16.M88.4 R172, [R190] ;  /* 0x00000000beac783b */ /* 0x000eae0000000200 */
[C---:B---3--:R-:W-:Y:S08]  /*18880*/  HMMA.16816.F32.BF16 R12, R164.reuse, R160, R12 ;  /* 0x000000a0a40c723c */ /* 0x048ff0000004180c */
[----:B------:R-:W-:Y:S01]  /*18890*/  HMMA.16816.F32.BF16 R16, R164, R162, R16 ;  /* 0x000000a2a410723c */ /* 0x000fe20000041810 */
[----:B------:R-:W3:Y:S04]  /*188a0*/  LDSM.16.M88.4 R160, [R189] ;  /* 0x00000000bda0783b */ /* 0x000ee80000000200 */
        /* <DEDUP_REMOVED lines=10> */
[----:B------:R-:W2:Y:S07]  /*18950*/  LDSM.16.M88.4 R172, [R176+-0x2000] ;  /* 0xffe00000b0ac783b */ /* 0x000eae0000000200 */
[C---:B---3--:R-:W-:Y:S08]  /*18960*/  HMMA.16816.F32.BF16 R12, R164.reuse, R160, R12 ;  /* 0x000000a0a40c723c */ /* 0x048ff0000004180c */
        /* <DEDUP_REMOVED lines=57> */
[----:B------:R-:W3:Y:S01]  /*18d00*/  LDSM.16.M88.4 R160, [R176+0x800] ;  /* 0x00080000b0a0783b */ /* 0x000ee20000000200 */
[----:B------:R-:W-:Y:S04]  /*18d10*/  DEPBAR.LE SB0, 0x0 ;  /* 0x000080000000791a */ /* 0x000fe80000000000 */
[----:B------:R-:W-:Y:S02]  /*18d20*/  BAR.SYNC.DEFER_BLOCKING 0x0 ;  /* 0x0000000000007b1d */ /* 0x000fe40000010000 */
[C---:B--2---:R-:W-:Y:S08]  /*18d30*/  HMMA.16816.F32.BF16 R4, R168.reuse, R172, R4 ;  /* 0x000000aca804723c */ /* 0x044ff00000041804 */
[C---:B------:R-:W-:Y:S08]  /*18d40*/  HMMA.16816.F32.BF16 R8, R168.reuse, R174, R8 ;  /* 0x000000aea808723c */ /* 0x040ff00000041808 */
[C---:B---3--:R-:W-:Y:S08]  /*18d50*/  HMMA.16816.F32.BF16 R12, R168.reuse, R160, R12 ;  /* 0x000000a0a80c723c */ /* 0x048ff0000004180c */
[----:B------:R-:W-:Y:S01]  /*18d60*/  HMMA.16816.F32.BF16 R16, R168, R162, R16 ;  /* 0x000000a2a810723c */ /* 0x000fe20000041810 */
[----:B------:R-:W-:Y:S07]  /*18d70*/  @!UPT UIADD3 URZ, URZ, URZ, URZ ;  /* 0x0000003f3f3ff290 */ /* 0x000fee000fffe03f */
[----:B------:R-:W-:-:S11]  /*18d80*/  @!P0 BRA `(.L_x_894) ;  /* 0x000002f000008947 */ /* 0x000fd60003800000 */
[----:B-1----:R-:W-:Y:S02]  /*18d90*/  IMAD.MOV.U32 R197, RZ, RZ, c[0x0][0x2b8] ;  /* 0x0000ae00ffc57624 */ /* 0x002fe400078e00ff */
        /* <DEDUP_REMOVED lines=29> */
.L_x_1004:
[----:B------:R-:W-:-:S05]  /*18f70*/  BRA.DIV ~URZ, `(.L_x_896) ;  /* 0x00008ab27f007947 */ /* 0x000fca000b800000 */
[----:B-1----:R1:W3:Y:S02]  /*18f80*/  SHFL.IDX PT, R0, R133, RZ, 0x181f ;  /* 0x00181fff85007589 */ /* 0x0022e400000e0000 */
.L_x_1005:
        /* <DEDUP_REMOVED lines=15> */
.L_x_894:
[----:B-1----:R-:W-:Y:S05]  /*19080*/  BSYNC B0 ;  /* 0x0000000000007941 */ /* 0x002fea0003800000 */
.L_x_893:
[----:B------:R-:W-:Y:S01]  /*19090*/  LOP3.LUT R162, RZ, c[0x0][0x324], RZ, 0x33, !PT ;  /* 0x0000c900ffa27a12 */ /* 0x000fe200078e33ff */
[----:B------:R-:W-:Y:S01]  /*190a0*/  IMAD.MOV.U32 R0, RZ, RZ, c[0x0][0x2c4] ;  /* 0x0000b100ff007624 */ /* 0x000fe200078e00ff */
[----:B------:R-:W0:Y:S01]  /*190b0*/  LDGDEPBAR ;  /* 0x00000000000079af */ /* 0x000e220000000000 */
[----:B------:R-:W-:Y:S02]  /*190c0*/  IMAD.IADD R132, R236, 0x1, R228 ;  /* 0x00000001ec847824 */ /* 0x000fe400078e02e4 */
[----:B------:R-:W-:Y:S01]  /*190d0*/  IMAD.SHL.U32 R133, R196, 0x20, RZ ;  /* 0x00000020c4857824 */ /* 0x000fe200078e00ff */
[----:B------:R-:W-:Y:S11]  /*190e0*/  ISETP.NE.AND P0, PT, R0, 0x1, PT ;  /* 0x000000010000780c */ /* 0x000ff60003f05270 */
[----:B------:R-:W-:Y:S02]  /*190f0*/  @!UPT UIADD3 URZ, URZ, URZ, URZ ;  /* 0x0000003f3f3ff290 */ /* 0x000fe4000fffe03f */
[----:B------:R-:W-:Y:S05]  /*19100*/  @P0 IMAD.HI.U32 R0, R132, c[0x0][0x2c8], RZ ;  /* 0x0000b20084000a27 */ /* 0x000fea00078e00ff */
[----:B------:R-:W-:Y:S02]  /*19110*/  @P0 SHF.R.U32.HI R132, RZ, c[0x0][0x2cc], R0 ;  /* 0x0000b300ff840a19 */ /* 0x000fe40000011600 */
[----:B------:R-:W-:Y:S04]  /*19120*/  IADD3 R0, -R216, 0x1, -R133 ;  /* 0x00000001d8007810 */ /* 0x000fe80007ffe985 */
[----:B---3--:R-:W-:Y:S04]  /*19130*/  IADD3 R160, -R211, R0, R210 ;  /* 0x00000000d3a07210 */ /* 0x008fe80007ffe1d2 */
[----:B------:R-:W-:Y:S01]  /*19140*/  IADD3 R161, R160, c[0x0][0x328], RZ ;  /* 0x0000ca00a0a17a10 */ /* 0x000fe20007ffe0ff */
[----:B------:R-:W-:-:S05]  /*19150*/  BRA.DIV ~URZ, `(.L_x_897) ;  /* 0x000089327f007947 */ /* 0x000fca000b800000 */
[----:B------:R1:W2:Y:S02]  /*19160*/  SHFL.IDX PT, R3, R132, RZ, 0x1c1f ;  /* 0x001c1fff84037589 */ /* 0x0002a400000e0000 */
.L_x_1006:
[-C--:B--2---:R-:W-:Y:S01]  /*19170*/  IADD3 R2, R161, R3.reuse, RZ ;  /* 0x00000003a1027210 */ /* 0x084fe20007ffe0ff */
[----:B------:R-:W-:Y:S02]  /*19180*/  IMAD.MOV.U32 R0, RZ, RZ, c[0x0][0x32c] ;  /* 0x0000cb00ff007624 */ /* 0x000fe400078e00ff */
[----:B------:R-:W-:Y:S03]  /*19190*/  IMAD.IADD R160, R162, 0x1, R160 ;  /* 0x00000001a2a07824 */ /* 0x000fe600078e02a0 */
[----:B------:R-:W-:Y:S02]  /*191a0*/  ISETP.GE.AND P0, PT, R0, 0x1, PT ;  /* 0x000000010000780c */ /* 0x000fe40003f06270 */
[----:B------:R-:W-:Y:S11]  /*191b0*/  IADD3 R0, R160, R3, RZ ;  /* 0x00000003a0007210 */ /* 0x000ff60007ffe0ff */
        /* <DEDUP_REMOVED lines=14> */
.L_x_900:
[----:B------:R-:W-:Y:S04]  /*192a0*/  MOV R162, c[0x0][0x32c] ;  /* 0x0000cb0000a27a02 */ /* 0x000fe80000000f00 */
[----:B------:R-:W-:Y:S11]  /*192b0*/  ISETP.NE.AND P0, PT, R162, 0x1, PT ;  /* 0x00000001a200780c */ /* 0x000ff60003f05270 */
[----:B------:R-:W-:Y:S02]  /*192c0*/  @!UPT UIADD3 URZ, URZ, URZ, URZ ;  /* 0x0000003f3f3ff290 */ /* 0x000fe4000fffe03f */
[----:B------:R-:W-:Y:S05]  /*192d0*/  @P0 IMAD.HI.U32 R162, R3, c[0x0][0x330], RZ ;  /* 0x0000cc0003a20a27 */ /* 0x000fea00078e00ff */
[----:B------:R-:W-:Y:S02]  /*192e0*/  @P0 SHF.R.U32.HI R3, RZ, c[0x0][0x334], R162 ;  /* 0x0000cd00ff030a19 */ /* 0x000fe400000116a2 */
.L_x_901:
[----:B------:R-:W-:Y:S05]  /*192f0*/  BSYNC B0 ;  /* 0x0000000000007941 */ /* 0x000fea0003800000 */
.L_x_899:
[----:B------:R-:W-:Y:S04]  /*19300*/  IMAD R3, R3, c[0x0][0x32c], -R133 ;  /* 0x0000cb0003037a24 */ /* 0x000fe800078e0a85 */
[----:B------:R-:W-:Y:S05]  /*19310*/  IMAD.IADD R3, R3, 0x1, -R216 ;  /* 0x0000000103037824 */ /* 0x000fea00078e0ad8 */
[----:B------:R-:W-:Y:S02]  /*19320*/  IMNMX R0, R0, R3, !PT ;  /* 0x0000000300007217 */ /* 0x000fe40007800200 */
[----:B------:R-:W-:Y:S04]  /*19330*/  IADD3 R3, R3, c[0x0][0x32c], RZ ;  /* 0x0000cb0003037a10 */ /* 0x000fe80007ffe0ff */
[----:B------:R-:W-:Y:S02]  /*19340*/  IMNMX R2, R2, R3, PT ;  /* 0x0000000302027217 */ /* 0x000fe40003800200 */
.L_x_898:
[----:B------:R-:W-:Y:S04]  /*19350*/  ISETP.GT.AND P1, PT, R196, -0x1, PT ;  /* 0xffffffffc400780c */ /* 0x000fe80003f24270 */
[C---:B------:R-:W-:Y:S02]  /*19360*/  ISETP.GT.AND P2, PT, R0.reuse, RZ, P1 ;  /* 0x000000ff0000720c */ /* 0x040fe40000f44270 */
[----:B------:R-:W-:Y:S02]  /*19370*/  ISETP.GT.AND P0, PT, R0, 0x1, P1 ;  /* 0x000000010000780c */ /* 0x000fe40000f04270 */
[C---:B------:R-:W-:Y:S02]  /*19380*/  ISETP.LT.OR P2, PT, R2.reuse, 0x1, P2 ;  /* 0x000000010200780c */ /* 0x040fe40001741670 */
[----:B------:R-:W-:Y:S02]  /*19390*/  ISETP.LT.OR P0, PT, R2, 0x2, P0 ;  /* 0x000000020200780c */ /* 0x000fe40000701670 */
[----:B------:R-:W-:Y:S02]  /*193a0*/  FSEL R163, R4, -INF , !P2 ;  /* 0xff80000004a37808 */ /* 0x000fe40005000000 */
[C---:B------:R-:W-:Y:S02]  /*193b0*/  ISETP.GT.AND P2, PT, R0.reuse, 0x8, P1 ;  /* 0x000000080000780c */ /* 0x040fe40000f44270 */
[----:B------:R-:W-:Y:S02]  /*193c0*/  FSEL R167, R5, -INF , !P0 ;  /* 0xff80000005a77808 */ /* 0x000fe40004000000 */
        /* <DEDUP_REMOVED lines=16> */
[----:B------:R-:W-:Y:S01]  /*194d0*/  FSEL R13, R17, -INF , !P0 ;  /* 0xff800000110d7808 */ /* 0x000fe20004000000 */
[----:B------:R-:W-:-:S06]  /*194e0*/  BRA.DIV ~URZ, `(.L_x_902) ;  /* 0x000086127f007947 */ /* 0x000fcc000b800000 */
[----:B------:R2:W3:Y:S02]  /*194f0*/  SHFL.IDX PT, R3, R132, 0x1, 0x1c1f ;  /* 0x003c1f0084037f89 */ /* 0x0004e400000e0000 */
.L_x_1007:
        /* <DEDUP_REMOVED lines=19> */
.L_x_905:
[----:B------:R-:W-:Y:S04]  /*19630*/  MOV R4, c[0x0][0x32c] ;  /* 0x0000cb0000047a02 */ /* 0x000fe80000000f00 */
[----:B------:R-:W-:Y:S11]  /*19640*/  ISETP.NE.AND P0, PT, R4, 0x1, PT ;  /* 0x000000010400780c */ /* 0x000ff60003f05270 */
[----:B------:R-:W-:Y:S02]  /*19650*/  @!UPT UIADD3 URZ, URZ, URZ, URZ ;  /* 0x0000003f3f3ff290 */ /* 0x000fe4000fffe03f */
[----:B------:R-:W-:Y:S05]  /*19660*/  @P0 IMAD.HI.U32 R4, R3, c[0x0][0x330], RZ ;  /* 0x0000cc0003040a27 */ /* 0x000fea00078e00ff */
[----:B------:R-:W-:Y:S02]  /*19670*/  @P0 SHF.R.U32.HI R3, RZ, c[0x0][0x334], R4 ;  /* 0x0000cd00ff030a19 */ /* 0x000fe40000011604 */
.L_x_906:
[----:B------:R-:W-:Y:S05]  /*19680*/  BSYNC B0 ;  /* 0x0000000000007941 */ /* 0x000fea0003800000 */
.L_x_904:
[----:B------:R-:W-:Y:S04]  /*19690*/  IMAD R133, R3, c[0x0][0x32c], -R133 ;  /* 0x0000cb0003857a24 */ /* 0x000fe800078e0a85 */
[----:B------:R-:W-:Y:S05]  /*196a0*/  IMAD.IADD R3, R133, 0x1, -R216 ;  /* 0x0000000185037824 */ /* 0x000fea00078e0ad8 */
[----:B------:R-:W-:Y:S02]  /*196b0*/  IMNMX R0, R0, R3, !PT ;  /* 0x0000000300007217 */ /* 0x000fe40007800200 */
[----:B------:R-:W-:Y:S04]  /*196c0*/  IADD3 R3, R3, c[0x0][0x32c], RZ ;  /* 0x0000cb0003037a10 */ /* 0x000fe80007ffe0ff */
[----:B------:R-:W-:Y:S02]  /*196d0*/  IMNMX R2, R2, R3, PT ;  /* 0x0000000302027217 */ /* 0x000fe40003800200 */
.L_x_903:
[C---:B------:R-:W-:Y:S02]  /*196e0*/  ISETP.GT.AND P0, PT, R0.reuse, RZ, P1 ;  /* 0x000000ff0000720c */ /* 0x040fe40000f04270 */
[----:B------:R-:W-:Y:S02]  /*196f0*/  ISETP.GT.AND P2, PT, R0, 0x1, P1 ;  /* 0x000000010000780c */ /* 0x000fe40000f44270 */
[C---:B------:R-:W-:Y:S02]  /*19700*/  ISETP.LT.OR P0, PT, R2.reuse, 0x1, P0 ;  /* 0x000000010200780c */ /* 0x040fe40000701670 */
[----:B------:R-:W-:Y:S02]  /*19710*/  ISETP.LT.OR P2, PT, R2, 0x2, P2 ;  /* 0x000000020200780c */ /* 0x000fe40001741670 */
[----:B------:R-:W-:Y:S02]  /*19720*/  FSEL R8, R6, -INF , !P0 ;  /* 0xff80000006087808 */ /* 0x000fe40004000000 */
[----:B------:R-:W-:Y:S02]  /*19730*/  ISETP.GT.AND P0, PT, R0, 0x8, P1 ;  /* 0x000000080000780c */ /* 0x000fe40000f04270 */
[----:B------:R-:W-:Y:S02]  /*19740*/  FSEL R12, R7, -INF , !P2 ;  /* 0xff800000070c7808 */ /* 0x000fe40005000000 */
[----:B------:R-:W-:Y:S02]  /*19750*/  ISETP.LT.OR P0, PT, R2, 0x9, P0 ;  /* 0x000000090200780c */ /* 0x000fe40000701670 */
[----:B------:R-:W-:Y:S02]  /*19760*/  ISETP.GT.AND P2, PT, R0, 0x9, P1 ;  /* 0x000000090000780c */ /* 0x000fe40000f44270 */
[----:B------:R-:W-:Y:S02]  /*19770*/  FSEL R10, R10, -INF , !P0 ;  /* 0xff8000000a0a7808 */ /* 0x000fe40004000000 */
[----:B------:R-:W-:Y:S02]  /*19780*/  ISETP.GT.AND P0, PT, R0, 0x10, P1 ;  /* 0x000000100000780c */ /* 0x000fe40000f04270 */
[C---:B------:R-:W-:Y:S02]  /*19790*/  ISETP.LT.OR P2, PT, R2.reuse, 0xa, P2 ;  /* 0x0000000a0200780c */ /* 0x040fe40001741670 */
[----:B------:R-:W-:Y:S02]  /*197a0*/  ISETP.LT.OR P0, PT, R2, 0x11, P0 ;  /* 0x000000110200780c */ /* 0x000fe40000701670 */
[----:B------:R-:W-:Y:S02]  /*197b0*/  FSEL R11, R11, -INF , !P2 ;  /* 0xff8000000b0b7808 */ /* 0x000fe40005000000 */
[----:B------:R-:W-:Y:S02]  /*197c0*/  ISETP.GT.AND P3, PT, R0, 0x11, P1 ;  /* 0x000000110000780c */ /* 0x000fe40000f64270 */
[----:B------:R-:W-:Y:S02]  /*197d0*/  FSEL R9, R14, -INF , !P0 ;  /* 0xff8000000e097808 */ /* 0x000fe40004000000 */
[C---:B------:R-:W-:Y:S02]  /*197e0*/  ISETP.GT.AND P2, PT, R0.reuse, 0x18, P1 ;  /* 0x000000180000780c */ /* 0x040fe40000f44270 */
[----:B------:R-:W-:Y:S02]  /*197f0*/  ISETP.GT.AND P0, PT, R0, 0x19, P1 ;  /* 0x000000190000780c */ /* 0x000fe40000f04270 */
[----:B------:R-:W-:Y:S02]  /*19800*/  FMNMX.FTZ R0, R163, R136, !PT ;  /* 0x00000088a3007209 */ /* 0x000fe40007810000 */
[----:B------:R-:W-:Y:S02]  /*19810*/  FMNMX.FTZ R3, R8, R137, !PT ;  /* 0x0000008908037209 */ /* 0x000fe40007810000 */
[----:B------:R-:W-:Y:S02]  /*19820*/  FMNMX.FTZ R0, R167, R0, !PT ;  /* 0x00000000a7007209 */ /* 0x000fe40007810000 */
[----:B------:R-:W-:Y:S02]  /*19830*/  FMNMX.FTZ R3, R12, R3, !PT ;  /* 0x000000030c037209 */ /* 0x000fe40007810000 */
[C---:B------:R-:W-:Y:S02]  /*19840*/  ISETP.LT.OR P3, PT, R2.reuse, 0x12, P3 ;  /* 0x000000120200780c */ /* 0x040fe40001f61670 */
[C---:B------:R-:W-:Y:S02]  /*19850*/  ISETP.LT.OR P1, PT, R2.reuse, 0x19, P2 ;  /* 0x000000190200780c */ /* 0x040fe40001721670 */
[----:B------:R-:W-:Y:S02]  /*19860*/  ISETP.LT.OR P0, PT, R2, 0x1a, P0 ;  /* 0x0000001a0200780c */ /* 0x000fe40000701670 */
[----:B------:R-:W-:Y:S02]  /*19870*/  FMNMX.FTZ R2, R166, R0, !PT ;  /* 0x00000000a6027209 */ /* 0x000fe40007810000 */
[----:B------:R-:W-:Y:S02]  /*19880*/  FMNMX.FTZ R0, R10, R3, !PT ;  /* 0x000000030a007209 */ /* 0x000fe40007810000 */
[----:B------:R-:W-:Y:S02]  /*19890*/  FMNMX.FTZ R2, R165, R2, !PT ;  /* 0x00000002a5027209 */ /* 0x000fe40007810000 */
[----:B------:R-:W-:Y:S02]  /*198a0*/  FMNMX.FTZ R0, R11, R0, !PT ;  /* 0x000000000b007209 */ /* 0x000fe40007810000 */
[----:B------:R-:W-:Y:S02]  /*198b0*/  FSEL R7, R15, -INF , !P3 ;  /* 0xff8000000f077808 */ /* 0x000fe40005800000 */
        /* <DEDUP_REMOVED lines=12> */
.L_x_1008:
[----:B-12---:R-:W-:Y:S01]  /*19980*/  FMNMX.FTZ R132, R132, R0, !PT ;  /* 0x0000000084847209 */ /* 0x006fe20007810000 */
[----:B------:R-:W-:-:S05]  /*19990*/  BRA.DIV ~URZ, `(.L_x_908) ;  /* 0x000082127f007947 */ /* 0x000fca000b800000 */
[----:B------:R-:W1:Y:S02]  /*199a0*/  SHFL.BFLY PT, R0, R132, 0x1, 0x1f ;  /* 0x0c201f0084007f89 */ /* 0x000e6400000e0000 */
[----:B-1----:R-:W-:Y:S02]  /*199b0*/  FMNMX.FTZ R133, R132, R0, !PT ;  /* 0x0000000084857209 */ /* 0x002fe40007810000 */
[----:B------:R-:W1:Y:S02]  /*199c0*/  SHFL.BFLY PT, R0, R4, 0x2, 0x1f ;  /* 0x0c401f0004007f89 */ /* 0x000e6400000e0000 */
[----:B-1----:R-:W-:Y:S05]  /*199d0*/  FMNMX.FTZ R4, R4, R0, !PT ;  /* 0x0000000004047209 */ /* 0x002fea0007810000 */
[----:B------:R1:W2:Y:S02]  /*199e0*/  SHFL.BFLY PT, R0, R4, 0x1, 0x1f ;  /* 0x0c201f0004007f89 */ /* 0x0002a400000e0000 */
.L_x_1009:
[C---:B------:R-:W-:Y:S01]  /*199f0*/  FSETP.NEU.FTZ.AND P0, PT, R133.reuse, -INF , PT ;  /* 0xff8000008500780b */ /* 0x040fe20003f1d000 */
[C---:B------:R-:W-:Y:S01]  /*19a00*/  FMUL.FTZ R2, R133.reuse, c[0x0][0x2d0] ;  /* 0x0000b40085027a20 */ /* 0x040fe20000410000 */
[----:B--2---:R-:W-:Y:S01]  /*19a10*/  FMNMX.FTZ R3, R0, R4, !PT ;  /* 0x0000000400037209 */ /* 0x004fe20007810000 */
[----:B------:R-:W-:Y:S01]  /*19a20*/  WARPSYNC 0xffffffff ;  /* 0xffffffff00007948 */ /* 0x000fe20003800000 */
[----:B------:R-:W-:Y:S02]  /*19a30*/  FSEL R0, R133, RZ, P0 ;  /* 0x000000ff85007208 */ /* 0x000fe40000000000 */
[----:B------:R-:W-:Y:S02]  /*19a40*/  FSEL R2, R2, RZ, P0 ;  /* 0x000000ff02027208 */ /* 0x000fe40000000000 */
[----:B------:R-:W-:Y:S01]  /*19a50*/  FSETP.NEU.FTZ.AND P0, PT, R3, -INF , PT ;  /* 0xff8000000300780b */ /* 0x000fe20003f1d000 */
[----:B------:R-:W-:Y:S02]  /*19a60*/  FADD.FTZ R0, -R0, R136 ;  /* 0x0000008800007221 */ /* 0x000fe40000010100 */
[--C-:B-1----:R-:W-:Y:S02]  /*19a70*/  FFMA.FTZ R4, R163, c[0x0][0x2d0], -R2.reuse ;  /* 0x0000b400a3047a23 */ /* 0x102fe40000010802 */
        /* <DEDUP_REMOVED lines=8> */
[----:B------:R-:W1:Y:S01]  /*19b00*/  MUFU.EX2 R0, R0 ;  /* 0x0000000000007308 */ /* 0x000e620000000800 */
[----:B------:R-:W-:Y:S09]  /*19b10*/  FFMA.FTZ R169, R13, c[0x0][0x2d0], -R2 ;  /* 0x0000b4000da97a23 */ /* 0x000ff20000010802 */
[----:B------:R-:W2:Y:S10]  /*19b20*/  MUFU.EX2 R4, R15 ;  /* 0x0000000f00047308 */ /* 0x000eb40000000800 */
[----:B------:R-:W-:Y:S10]  /*19b30*/  MUFU.EX2 R18, R14 ;  /* 0x0000000e00127308 */ /* 0x000ff40000000800 */
[----:B------:R1:W3:Y:S02]  /*19b40*/  MUFU.EX2 R15, R17 ;  /* 0x00000011000f7308 */ /* 0x0002e40000000800 */
[----:B-1----:R-:W-:Y:S01]  /*19b50*/  FMUL.FTZ R17, R0, R141 ;  /* 0x0000008d00117220 */ /* 0x002fe20000410000 */
[----:B--2---:R-:W-:Y:S01]  /*19b60*/  F2FP.BF16.PACK_AB R160, R4, R16 ;  /* 0x0000001004a0723e */ /* 0x004fe200000010ff */
[C---:B------:R-:W-:Y:S01]  /*19b70*/  FFMA.FTZ R2, R0.reuse, R205, R16 ;  /* 0x000000cd00027223 */ /* 0x040fe20000010010 */
[----:B---3--:R-:W-:Y:S01]  /*19b80*/  F2FP.BF16.PACK_AB R162, R15, R18 ;  /* 0x000000120fa2723e */ /* 0x008fe200000010ff */
        /* <DEDUP_REMOVED lines=9> */
[----:B------:R-:W-:Y:S02]  /*19c20*/  FMUL.FTZ R2, R2, c[0x0][0x2d0] ;  /* 0x0000b40002027a20 */ /* 0x000fe40000410000 */
[--C-:B------:R-:W-:Y:S02]  /*19c30*/  FFMA.FTZ R8, R8, c[0x0][0x2d0], -R4.reuse ;  /* 0x0000b40008087a23 */ /* 0x100fe40000010804 */
[--C-:B------:R-:W-:Y:S02]  /*19c40*/  FFMA.FTZ R132, R10, c[0x0][0x2d0], -R4.reuse ;  /* 0x0000b4000a847a23 */ /* 0x100fe40000010804 */
        /* <DEDUP_REMOVED lines=10> */
[----:B------:R-:W-:Y:S02]  /*19cf0*/  FADD.FTZ R164, R15, R4 ;  /* 0x000000040fa47221 */ /* 0x000fe40000010000 */
[C---:B------:R-:W-:Y:S01]  /*19d00*/  FMUL.FTZ R4, R0.reuse, R152 ;  /* 0x0000009800047220 */ /* 0x040fe20000410000 */
        /* <DEDUP_REMOVED lines=9> */
[----:B--2---:R-:W-:Y:S02]  /*19da0*/  FMUL.FTZ R8, R0, R148 ;  /* 0x0000009400087220 */ /* 0x004fe40000410000 */
[C---:B------:R-:W-:Y:S02]  /*19db0*/  FMUL.FTZ R10, R2.reuse, R150 ;  /* 0x00000096020a7220 */ /* 0x040fe40000410000 */
[----:B------:R-:W-:Y:S01]  /*19dc0*/  FMUL.FTZ R11, R2, R151 ;  /* 0x00000097020b7220 */ /* 0x000fe20000410000 */
[----:B------:R-:W2:Y:S01]  /*19dd0*/  MUFU.EX2 R173, R136 ;  /* 0x0000008800ad7308 */ /* 0x000ea20000000800 */
[----:B------:R-:W-:Y:S01]  /*19de0*/  FMUL.FTZ R12, R0, R144 ;  /* 0x00000090000c7220 */ /* 0x000fe20000410000 */
[----:B------:R-:W-:Y:S01]  /*19df0*/  LDSM.16.MT88.4 R148, [R179+0x800] ;  /* 0x00080000b394783b */ /* 0x000fe20000004200 */
[C---:B------:R-:W-:Y:S02]  /*19e00*/  FMUL.FTZ R15, R2.reuse, R147 ;  /* 0x00000093020f7220 */ /* 0x040fe40000410000 */
[C---:B------:R-:W-:Y:S02]  /*19e10*/  FMUL.FTZ R22, R2.reuse, R22 ;  /* 0x0000001602167220 */ /* 0x040fe40000410000 */
[----:B------:R-:W-:Y:S02]  /*19e20*/  FMUL.FTZ R23, R2, R23 ;  /* 0x0000001702177220 */ /* 0x000fe40000410000 */
[C---:B------:R-:W-:Y:S01]  /*19e30*/  FMUL.FTZ R24, R0.reuse, R24 ;  /* 0x0000001800187220 */ /* 0x040fe20000410000 */
[----:B------:R-:W4:Y:S01]  /*19e40*/  MUFU.EX2 R132, R172 ;  /* 0x000000ac00847308 */ /* 0x000f220000000800 */
[----:B------:R-:W-:Y:S02]  /*19e50*/  FMUL.FTZ R25, R0, R25 ;  /* 0x0000001900197220 */ /* 0x000fe40000410000 */
[----:B------:R-:W-:Y:S01]  /*19e60*/  FMUL.FTZ R26, R2, R26 ;  /* 0x0000001a021a7220 */ /* 0x000fe20000410000 */
[----:B---3--:R-:W-:Y:S01]  /*19e70*/  F2FP.BF16.PACK_AB R161, R152, R137 ;  /* 0x0000008998a1723e */ /* 0x008fe200000010ff */
[C---:B------:R-:W-:Y:S02]  /*19e80*/  FMUL.FTZ R14, R2.reuse, R146 ;  /* 0x00000092020e7220 */ /* 0x040fe40000410000 */
[----:B------:R-:W-:Y:S02]  /*19e90*/  FMUL.FTZ R27, R2, R27 ;  /* 0x0000001b021b7220 */ /* 0x000fe40000410000 */
[C---:B------:R-:W-:Y:S01]  /*19ea0*/  FMUL.FTZ R28, R0.reuse, R28 ;  /* 0x0000001c001c7220 */ /* 0x040fe20000410000 */
[----:B------:R-:W-:Y:S01]  /*19eb0*/  MUFU.EX2 R136, R169 ;  /* 0x000000a900887308 */ /* 0x000fe20000000800 */
[----:B------:R-:W-:Y:S02]  /*19ec0*/  FMUL.FTZ R29, R0, R29 ;  /* 0x0000001d001d7220 */ /* 0x000fe40000410000 */
[C---:B------:R-:W-:Y:S01]  /*19ed0*/  FMUL.FTZ R30, R2.reuse, R30 ;  /* 0x0000001e021e7220 */ /* 0x040fe20000410000 */
[----:B--2---:R-:W-:Y:S01]  /*19ee0*/  F2FP.BF16.PACK_AB R163, R173, R145 ;  /* 0x00000091ada3723e */ /* 0x004fe200000010ff */
        /* <DEDUP_REMOVED lines=171> */
[----:B------:R-:W-:Y:S01]  /*1a9a0*/  FADD.FTZ R2, R160, R0 ;  /* 0x00000000a0027221 */ /* 0x000fe20000010000 */
[----:B------:R-:W-:Y:S03]  /*1a9b0*/  IADD3 R0, R196, -0x1, RZ ;  /* 0xffffffffc4007810 */ /* 0x000fe60007ffe0ff */
[----:B------:R-:W-:Y:S03]  /*1a9c0*/  FADD.FTZ R204, R132, R2 ;  /* 0x0000000284cc7221 */ /* 0x000fe60000010000 */
[----:B------:R-:W-:Y:S01]  /*1a9d0*/  MOV R196, R0 ;  /* 0x0000000000c47202 */ /* 0x000fe20000000f00 */
        /* <DEDUP_REMOVED lines=47> */
[----:B------:R-:W-:Y:S07]  /*1acd0*/  @!UPT UIADD3 URZ, URZ, URZ, URZ ;  /* 0x0000003f3f3ff290 */ /* 0x000fee000fffe03f */
[----:B------:R-:W-:-:S11]  /*1ace0*/  @P0 BRA `(.L_x_909) ;  /* 0xffffd6e000000947 */ /* 0x000fd6000383ffff */
.L_x_891:
[----:B------:R-:W-:Y:S05]  /*1acf0*/  BRA.DIV ~URZ, `(.L_x_910) ;  /* 0x00006f927f007947 */ /* 0x000fea000b800000 */
[----:B------:R1:W2:Y:S02]  /*1ad00*/  SHFL.BFLY PT, R0, R205, 0x2, 0x1f ;  /* 0x0c401f00cd007f89 */ /* 0x0002a400000e0000 */
.L_x_1010:
[----:B--2---:R-:W-:Y:S01]  /*1ad10*/  FADD.FTZ R5, R0, R205 ;  /* 0x000000cd00057221 */ /* 0x004fe20000010000 */
[----:B------:R-:W-:Y:S05]  /*1ad20*/  BRA.DIV ~URZ, `(.L_x_911) ;  /* 0x00006fb27f007947 */ /* 0x000fea000b800000 */
[----:B------:R-:W2:Y:S02]  /*1ad30*/  SHFL.BFLY PT, R0, R5, 0x1, 0x1f ;  /* 0x0c201f0005007f89 */ /* 0x000ea400000e0000 */
[----:B--2---:R-:W-:-:S02]  /*1ad40*/  FADD.FTZ R5, R5, R0 ;  /* 0x0000000005057221 */ /* 0x004fc40000010000 */
[----:B------:R-:W2:Y:S02]  /*1ad50*/  SHFL.BFLY PT, R0, R204, 0x2, 0x1f ;  /* 0x0c401f00cc007f89 */ /* 0x000ea400000e0000 */
[----:B--2---:R-:W-:-:S05]  /*1ad60*/  FADD.FTZ R6, R0, R204 ;  /* 0x000000cc00067221 */ /* 0x004fca0000010000 */
[----:B------:R2:W3:Y:S02]  /*1ad70*/  SHFL.BFLY PT, R3, R6, 0x1, 0x1f ;  /* 0x0c201f0006037f89 */ /* 0x0004e400000e0000 */
.L_x_1011:
        /* <DEDUP_REMOVED lines=38> */
[C---:B--2---:R-:W-:Y:S02]  /*1afe0*/  FMUL.FTZ R120, R0.reuse, R26 ;  /* 0x0000001a00787220 */ /* 0x044fe40000410000 */
[----:B------:R-:W-:Y:S02]  /*1aff0*/  FMUL.FTZ R121, R0, R27 ;  /* 0x0000001b00797220 */ /* 0x000fe40000410000 */
[C---:B------:R-:W-:Y:S02]  /*1b000*/  FMUL.FTZ R152, R2.reuse, R48 ;  /* 0x0000003002987220 */ /* 0x040fe40000410000 */
[----:B------:R-:W-:-:S02]  /*1b010*/  FMUL.FTZ R153, R2, R49 ;  /* 0x0000003102997220 */ /* 0x000fc40000410000 */
[C---:B------:R-:W-:Y:S02]  /*1b020*/  FMUL.FTZ R112, R2.reuse, R124 ;  /* 0x0000007c02707220 */ /* 0x040fe40000410000 */
[----:B------:R-:W-:Y:S02]  /*1b030*/  FMUL.FTZ R113, R2, R125 ;  /* 0x0000007d02717220 */ /* 0x000fe40000410000 */
        /* <DEDUP_REMOVED lines=8> */
[----:B---3--:R-:W-:Y:S02]  /*1b0c0*/  @P0 FMUL.FTZ R3, R3, 0.69314718246459960938 ;  /* 0x3f31721803030820 */ /* 0x008fe40000410000 */
        /* <DEDUP_REMOVED lines=95> */
.L_x_756:
[----:B------:R-:W2:Y:S01]  /*1b6c0*/  S2R R106, SR_TID.X ;  /* 0x00000000006a7919 */ /* 0x000ea20000002100 */
[----:B------:R-:W-:Y:S01]  /*1b6d0*/  BSSY B0, `(.L_x_912) ;  /* 0x0000010000007945 */ /* 0x000fe20003800000 */
[----:B--2---:R-:W-:-:S13]  /*1b6e0*/  LOP3.LUT P0, RZ, R106, 0xff, RZ, 0xc0, !PT ;  /* 0x000000ff6aff7812 */ /* 0x004fda000780c0ff */
[----:B------:R-:W-:Y:S05]  /*1b6f0*/  @P0 BRA `(.L_x_913) ;  /* 0x000000d000000947 */ /* 0x000fea0003800000 */
[----:B------:R-:W2:Y:S01]  /*1b700*/  S2R R2, SR_LANEID ;  /* 0x0000000000027919 */ /* 0x000ea20000000000 */
[----:B------:R-:W-:Y:S01]  /*1b710*/  VOTEU.ANY UR4, UPT, PT ;  /* 0x0000000000047886 */ /* 0x000fe200038e0100 */
[----:B------:R-:W-:Y:S01]  /*1b720*/  IMAD.MOV.U32 R4, RZ, RZ, c[0x0][0x560] ;  /* 0x00015800ff047624 */ /* 0x000fe200078e00ff */
[----:B------:R-:W2:Y:S01]  /*1b730*/  FLO.U32 R3, UR4 ;  /* 0x0000000400037d00 */ /* 0x000ea200080e0000 */
[----:B------:R-:W-:Y:S01]  /*1b740*/  IMAD.MOV.U32 R5, RZ, RZ, c[0x0][0x564] ;  /* 0x00015900ff057624 */ /* 0x000fe200078e00ff */
[----:B--2---:R-:W-:-:S06]  /*1b750*/  ISETP.EQ.U32.AND P0, PT, R3, R2, PT ;  /* 0x000000020300720c */ /* 0x004fcc0003f02070 */
[----:B------:R-:W2:Y:S07]  /*1b760*/  POPC R2, UR4 ;  /* 0x0000000400027d09 */ /* 0x000eae0008000000 */
[----:B--2---:R-:W2:Y:S04]  /*1b770*/  @P0 ATOMG.E.ADD.STRONG.GPU PT, R2, [R4.64], R2 ;  /* 0x00000002040209a8 */ /* 0x004ea800081ee1c8 */
[----:B--2---:R2:W3:Y:S04]  /*1b780*/  SHFL.IDX PT, R3, R2, R3, 0x1f ;  /* 0x00001f0302037589 */ /* 0x0044e800000e0000 */
[----:B--2---:R-:W2:Y:S02]  /*1b790*/  S2R R2, SR_LTMASK ;  /* 0x0000000000027919 */ /* 0x004ea40000003900 */
[----:B--2---:R-:W-:-:S06]  /*1b7a0*/  LOP3.LUT R2, R2, UR4, RZ, 0xc0, !PT ;  /* 0x0000000402027c12 */ /* 0x004fcc000f8ec0ff */
[----:B------:R-:W3:Y:S02]  /*1b7b0*/  POPC R2, R2 ;  /* 0x0000000200027309 */ /* 0x000ee40000000000 */
[----:B---3--:R-:W-:-:S06]  /*1b7c0*/  IADD3 R232, R3, c[0x0][0xc], R2 ;  /* 0x0000030003e87a10 */ /* 0x008fcc0007ffe002 */
.L_x_913:
[----:B------:R-:W-:Y:S05]  /*1b7d0*/  BSYNC B0 ;  /* 0x0000000000007941 */ /* 0x000fea0003800000 */
.L_x_912:
        /* <DEDUP_REMOVED lines=8> */
[----:B------:R-:W-:Y:S01]  /*1b860*/  IMAD.MOV.U32 R4, RZ, RZ, 0x4 ;  /* 0x00000004ff047424 */ /* 0x000fe200078e00ff */
[----:B------:R-:W-:Y:S01]  /*1b870*/  F2FP.BF16.PACK_AB R0, R49, R48 ;  /* 0x000000303100723e */ /* 0x000fe200000010ff */
[----:B------:R-:W-:Y:S01]  /*1b880*/  IMAD.MOV.U32 R12, RZ, RZ, c[0x0][0x388] ;  /* 0x0000e200ff0c7624 */ /* 0x000fe200078e00ff */
[----:B------:R-:W-:Y:S02]  /*1b890*/  ISETP.NE.U32.AND P0, PT, RZ, c[0x0][0x508], PT ;  /* 0x00014200ff007a0c */ /* 0x000fe40003f05070 */
[----:B------:R-:W-:Y:S02]  /*1b8a0*/  ISETP.NE.U32.AND P2, PT, RZ, c[0x0][0x500], PT ;  /* 0x00014000ff007a0c */ /* 0x000fe40003f45070 */
[----:B------:R-:W-:-:S02]  /*1b8b0*/  ISETP.NE.AND.EX P1, PT, RZ, c[0x0][0x50c], PT, P0 ;  /* 0x00014300ff007a0c */ /* 0x000fc40003f25300 */
        /* <DEDUP_REMOVED lines=127> */
[----:B--2---:R-:W-:-:S03]  /*1c0b0*/  @P1 IMAD.WIDE R2, R235, R4, c[0x0][0x508] ;  /* 0x00014200eb021625 */ /* 0x004fc600078e0204 */
[----:B------:R-:W-:Y:S01]  /*1c0c0*/  BAR.SYNC.DEFER_BLOCKING 0x1, 0x100 ;  /* 0x0044000000007b1d */ /* 0x000fe20000010000 */
[----:B------:R-:W-:-:S05]  /*1c0d0*/  IMAD.WIDE R4, R235, R4, c[0x0][0x500] ;  /* 0x00014000eb047625 */ /* 0x000fca00078e0204 */
[----:B------:R2:W5:Y:S02]  /*1c0e0*/  @P1 LDG.E R12, [R2.64] ;  /* 0x00000008020c1981 */ /* 0x000564000c1e1900 */
[----:B--2---:R-:W-:-:S06]  /*1c0f0*/  IMAD.MOV.U32 R2, RZ, RZ, RZ ;  /* 0x000000ffff027224 */ /* 0x004fcc00078e00ff */
[----:B------:R3:W5:Y:S01]  /*1c100*/  @P2 LDG.E R2, [R4.64] ;  /* 0x0000000804022981 */ /* 0x000762000c1e1900 */
[----:B------:R-:W-:-:S04]  /*1c110*/  ISETP.NE.AND P0, PT, R233, RZ, PT ;  /* 0x000000ffe900720c */ /* 0x000fc80003f05270 */
[----:B------:R-:W-:Y:S01]  /*1c120*/  SEL R3, R233, c[0x0][0x3d4], P0 ;  /* 0x0000f500e9037a07 */ /* 0x000fe20000000000 */
[----:B------:R-:W-:Y:S05]  /*1c130*/  @P1 BRA `(.L_x_916) ;  /* 0x0000004000001947 */ /* 0x000fea0003800000 */
[----:B------:R-:W-:Y:S05]  /*1c140*/  @!P2 BRA `(.L_x_916) ;  /* 0x000000300000a947 */ /* 0x000fea0003800000 */
[----:B---3--:R2:W3:Y:S04]  /*1c150*/  LDG.E R0, [R4.64] ;  /* 0x0000000804007981 */ /* 0x0084e8000c1e1900 */
[----:B--2---:R-:W3:Y:S02]  /*1c160*/  LDG.E R4, [R4.64+0x4] ;  /* 0x0000040804047981 */ /* 0x004ee4000c1e1900 */
[----:B---3-5:R-:W-:Y:S02]  /*1c170*/  IADD3 R12, -R0, R4, RZ ;  /* 0x00000004000c7210 */ /* 0x028fe40007ffe1ff */
.L_x_916:
[----:B------:R-:W2:Y:S01]  /*1c180*/  LDL R97, [R1+0x40] ;  /* 0x0000400001617983 */ /* 0x000ea20000100800 */
[----:B------:R-:W-:Y:S01]  /*1c190*/  IMAD.MOV.U32 R16, RZ, RZ, 0x368 ;  /* 0x00000368ff107424 */ /* 0x000fe200078e00ff */
[----:B------:R-:W-:Y:S01]  /*1c1a0*/  ISETP.GT.AND P2, PT, R3, 0x1, PT ;  /* 0x000000010300780c */ /* 0x000fe20003f44270 */
[----:B-----5:R-:W-:Y:S01]  /*1c1b0*/  IMAD R12, R12, c[0x0][0x4e8], RZ ;  /* 0x00013a000c0c7a24 */ /* 0x020fe200078e02ff */
[----:B------:R-:W-:-:S02]  /*1c1c0*/  ISETP.NE.U32.AND P0, PT, RZ, c[0x0][0x500], PT ;  /* 0x00014000ff007a0c */ /* 0x000fc40003f05070 */
[----:B------:R-:W-:Y:S02]  /*1c1d0*/  SEL R16, R16, 0x328, P2 ;  /* 0x0000032810107807 */ /* 0x000fe40001000000 */
[----:B------:R-:W-:Y:S02]  /*1c1e0*/  ISETP.NE.AND.EX P0, PT, RZ, c[0x0][0x504], PT, P0 ;  /* 0x00014100ff007a0c */ /* 0x000fe40003f05300 */
[----:B------:R-:W4:Y:S01]  /*1c1f0*/  LDC.64 R6, c[0x0][R16+0x170] ;  /* 0x00005c0010067b82 */ /* 0x000f220000000a00 */
[----:B------:R-:W-:Y:S02]  /*1c200*/  SHF.R.S32.HI R3, RZ, 0x1f, R235 ;  /* 0x0000001fff037819 */ /* 0x000fe400000114eb */
[----:B---3--:R-:W-:Y:S02]  /*1c210*/  SEL R0, R235, RZ, !P0 ;  /* 0x000000ffeb007207 */ /* 0x008fe40004000000 */
[----:B------:R-:W-:Y:S02]  /*1c220*/  SEL R5, R3, RZ, !P0 ;  /* 0x000000ff03057207 */ /* 0x000fe40004000000 */
[----:B------:R-:W-:Y:S01]  /*1c230*/  LOP3.LUT R4, R234, 0xffff, RZ, 0xc0, !PT ;  /* 0x0000ffffea047812 */ /* 0x000fe200078ec0ff */
[----:B------:R-:W3:Y:S01]  /*1c240*/  LDC.64 R10, c[0x0][R16+0x168] ;  /* 0x00005a00100a7b82 */ /* 0x000ee20000000a00 */
[----:B------:R-:W-:-:S04]  /*1c250*/  SHF.R.S32.HI R19, RZ, 0x1f, R106 ;  /* 0x0000001fff137819 */ /* 0x000fc8000001146a */
[----:B------:R-:W-:-:S03]  /*1c260*/  LEA.HI R19, R19, R106, RZ, 0x5 ;  /* 0x0000006a13137211 */ /* 0x000fc600078f28ff */
[----:B------:R-:W1:Y:S01]  /*1c270*/  LDC.64 R14, c[0x0][R16+0x178] ;  /* 0x00005e00100e7b82 */ /* 0x000e620000000a00 */
[----:B------:R-:W-:-:S05]  /*1c280*/  LOP3.LUT R19, R19, 0xffffffe0, RZ, 0xc0, !PT ;  /* 0xffffffe013137812 */ /* 0x000fca00078ec0ff */
[----:B------:R-:W-:Y:S02]  /*1c290*/  IMAD.IADD R19, R106, 0x1, -R19 ;  /* 0x000000016a137824 */ /* 0x000fe400078e0a13 */
[----:B----4-:R-:W-:-:S04]  /*1c2a0*/  IMAD R3, R7, R0, RZ ;  /* 0x0000000007037224 */ /* 0x010fc800078e02ff */
[C---:B------:R-:W-:Y:S02]  /*1c2b0*/  IMAD R5, R6.reuse, R5, R3 ;  /* 0x0000000506057224 */ /* 0x040fe400078e0203 */
[----:B------:R-:W-:-:S04]  /*1c2c0*/  IMAD.WIDE.U32 R6, R6, R0, RZ ;  /* 0x0000000006067225 */ /* 0x000fc800078e00ff */
[----:B---3--:R-:W-:-:S04]  /*1c2d0*/  IMAD.WIDE.U32 R8, R10, R4, RZ ;  /* 0x000000040a087225 */ /* 0x008fc800078e00ff */
[----:B------:R-:W-:Y:S01]  /*1c2e0*/  IMAD R3, R11, R4, RZ ;  /* 0x000000040b037224 */ /* 0x000fe200078e02ff */
[--C-:B------:R-:W-:Y:S01]  /*1c2f0*/  IADD3 R13, P1, P0, R6, R8, R2.reuse ;  /* 0x00000008060d7210 */ /* 0x100fe2000783e002 */
[----:B------:R-:W-:Y:S01]  /*1c300*/  IMAD.IADD R5, R7, 0x1, R5 ;  /* 0x0000000107057824 */ /* 0x000fe200078e0205 */
[----:B------:R-:W-:Y:S01]  /*1c310*/  SHF.R.S32.HI R11, RZ, 0x1f, R2 ;  /* 0x0000001fff0b7819 */ /* 0x000fe20000011402 */
[----:B------:R-:W-:Y:S01]  /*1c320*/  IMAD.IADD R8, R9, 0x1, R3 ;  /* 0x0000000109087824 */ /* 0x000fe200078e0203 */
[----:B------:R-:W-:Y:S01]  /*1c330*/  SEL R6, R245, RZ, P2 ;  /* 0x000000fff5067207 */ /* 0x000fe20001000000 */
[----:B------:R-:W-:-:S03]  /*1c340*/  IMAD.MOV.U32 R3, RZ, RZ, c[0x0][0x4e8] ;  /* 0x00013a00ff037624 */ /* 0x000fc600078e00ff */
[----:B------:R-:W-:Y:S01]  /*1c350*/  IADD3.X R10, R5, R8, R11, P1, P0 ;  /* 0x00000008050a7210 */ /* 0x000fe20000fe040b */
[-C--:B-1----:R-:W-:Y:S01]  /*1c360*/  IMAD R9, R15, R6.reuse, RZ ;  /* 0x000000060f097224 */ /* 0x082fe200078e02ff */
[----:B------:R-:W-:Y:S01]  /*1c370*/  ISETP.NE.AND P3, PT, R3, 0x1, PT ;  /* 0x000000010300780c */ /* 0x000fe20003f65270 */
[----:B------:R-:W-:Y:S02]  /*1c380*/  IMAD.IADD R3, R236, 0x1, R228 ;  /* 0x00000001ec037824 */ /* 0x000fe400078e02e4 */
[----:B------:R-:W-:-:S04]  /*1c390*/  IMAD.WIDE.U32 R6, R14, R6, RZ ;  /* 0x000000060e067225 */ /* 0x000fc800078e00ff */
[----:B------:R-:W-:Y:S02]  /*1c3a0*/  IMAD.MOV.U32 R5, RZ, RZ, R3 ;  /* 0x000000ffff057224 */ /* 0x000fe400078e0003 */
[----:B------:R-:W-:-:S04]  /*1c3b0*/  IMAD.IADD R9, R7, 0x1, R9 ;  /* 0x0000000107097824 */ /* 0x000fc800078e0209 */
[----:B------:R-:W-:-:S05]  /*1c3c0*/  @P3 IMAD.HI.U32 R8, R3, c[0x0][0x4ec], RZ ;  /* 0x00013b0003083a27 */ /* 0x000fca00078e00ff */
[----:B------:R-:W-:-:S04]  /*1c3d0*/  @P3 SHF.R.U32.HI R5, RZ, c[0x0][0x4f0], R8 ;  /* 0x00013c00ff053a19 */ /* 0x000fc80000011608 */
[----:B------:R-:W-:Y:S02]  /*1c3e0*/  IADD3 R6, P1, P0, R5, R13, R6 ;  /* 0x0000000d05067210 */ /* 0x000fe4000783e006 */
[--C-:B------:R-:W-:Y:S01]  /*1c3f0*/  SHF.R.S32.HI R7, RZ, 0x1f, R5.reuse ;  /* 0x0000001fff077819 */ /* 0x100fe20000011405 */
[----:B------:R-:W-:-:S03]  /*1c400*/  IMAD.MOV R5, RZ, RZ, -R5 ;  /* 0x000000ffff057224 */ /* 0x000fc600078e0a05 */
[----:B------:R-:W-:Y:S01]  /*1c410*/  IADD3.X R7, R7, R10, R9, P1, P0 ;  /* 0x0000000a07077210 */ /* 0x000fe20000fe0409 */
[----:B------:R-:W-:Y:S01]  /*1c420*/  IMAD R5, R5, c[0x0][0x4e8], R3 ;  /* 0x00013a0005057a24 */ /* 0x000fe200078e0203 */
[----:B------:R-:W1:Y:S04]  /*1c430*/  LDC.64 R8, c[0x0][R16+0x160] ;  /* 0x0000580010087b82 */ /* 0x000e680000000a00 */
[----:B------:R-:W-:Y:S01]  /*1c440*/  SHF.R.S32.HI R10, RZ, 0x1f, R5 ;  /* 0x0000001fff0a7819 */ /* 0x000fe20000011405 */
[----:B-1----:R-:W-:-:S04]  /*1c450*/  IMAD.WIDE.U32 R6, R8, R5, R6 ;  /* 0x0000000508067225 */ /* 0x002fc800078e0006 */
[----:B------:R-:W-:Y:S02]  /*1c460*/  IMAD R5, R9, R5, RZ ;  /* 0x0000000509057224 */ /* 0x000fe400078e02ff */
[----:B------:R-:W-:Y:S02]  /*1c470*/  IMAD.MOV.U32 R9, RZ, RZ, c[0x0][0x4ac] ;  /* 0x00012b00ff097624 */ /* 0x000fe400078e00ff */
[----:B------:R-:W-:Y:S02]  /*1c480*/  IMAD R5, R8, R10, R5 ;  /* 0x0000000a08057224 */ /* 0x000fe400078e0205 */
[----:B------:R-:W-:Y:S01]  /*1c490*/  IMAD.MOV.U32 R8, RZ, RZ, c[0x0][0x4a8] ;  /* 0x00012a00ff087624 */ /* 0x000fe200078e00ff */
[----:B------:R-:W-:Y:S01]  /*1c4a0*/  SEL R9, R9, c[0x0][0x454], P2 ;  /* 0x0001150009097a07 */ /* 0x000fe20001000000 */
[----:B------:R-:W-:-:S03]  /*1c4b0*/  IMAD.IADD R7, R7, 0x1, R5 ;  /* 0x0000000107077824 */ /* 0x000fc600078e0205 */
[----:B------:R-:W-:-:S04]  /*1c4c0*/  SEL R8, R8, c[0x0][0x450], P2 ;  /* 0x0001140008087a07 */ /* 0x000fc80001000000 */
[----:B------:R-:W-:-:S04]  /*1c4d0*/  LEA R5, P0, R6, R8, 0x2 ;  /* 0x0000000806057211 */ /* 0x000fc800078010ff */
[----:B------:R-:W-:Y:S01]  /*1c4e0*/  LEA.HI.X R7, R6, R9, R7, 0x2, P0 ;  /* 0x0000000906077211 */ /* 0x000fe200000f1407 */
[----:B------:R-:W-:Y:S01]  /*1c4f0*/  SHFL.IDX PT, R8, R5, RZ, 0x1c1f ;  /* 0x001c1fff05087589 */ /* 0x000fe200000e0000 */
[----:B------:R-:W-:-:S03]  /*1c500*/  LOP3.LUT P0, RZ, R19, 0x3, RZ, 0xc0, !PT ;  /* 0x0000000313ff7812 */ /* 0x000fc6000780c0ff */
[----:B------:R-:W1:Y:S04]  /*1c510*/  SHFL.IDX PT, R9, R7, RZ, 0x1c1f ;  /* 0x001c1fff07097589 */ /* 0x000e6800000e0000 */
[----:B------:R2:W-:Y:S04]  /*1c520*/  SHFL.IDX PT, R6, R5, 0x1, 0x1c1f ;  /* 0x003c1f0005067f89 */ /* 0x0005e800000e0000 */
        /* <DEDUP_REMOVED lines=11> */
[----:B------:R-:W-:Y:S01]  /*1c5e0*/  IMAD R11, R11, c[0x0][0x3a0], RZ ;  /* 0x0000e8000b0b7a24 */ /* 0x000fe200078e02ff */
[----:B-1----:R-:W-:Y:S01]  /*1c5f0*/  IADD3 R8, R213, R228, RZ ;  /* 0x000000e4d5087210 */ /* 0x002fe20007ffe0ff */
        /* <DEDUP_REMOVED lines=33> */
[----:B------:R-:W-:Y:S02]  /*1c810*/  IADD3 R5, R212, R228, RZ ;  /* 0x000000e4d4057210 */ /* 0x000fe40007ffe0ff */
        /* <DEDUP_REMOVED lines=14> */
.L_x_1012:
[----:B------:R-:W-:Y:S05]  /*1c900*/  BRA.DIV ~URZ, `(.L_x_919) ;  /* 0x000055427f007947 */ /* 0x000fea000b800000 */
[----:B------:R4:W2:Y:S02]  /*1c910*/  SHFL.IDX PT, R0, R14, RZ, 0x181f ;  /* 0x00181fff0e007589 */ /* 0x0008a400000e0000 */
.L_x_1013:
[----:B------:R-:W-:Y:S01]  /*1c920*/  ISETP.GE.AND P0, PT, R5, R12, PT ;  /* 0x0000000c0500720c */ /* 0x000fe20003f06270 */
[----:B------:R-:W-:-:S12]  /*1c930*/  BSSY B0, `(.L_x_920) ;  /* 0x0000012000007945 */ /* 0x000fd80003800000 */
[----:B------:R-:W-:Y:S05]  /*1c940*/  @P0 BRA `(.L_x_921) ;  /* 0x0000010000000947 */ /* 0x000fea0003800000 */
[----:B------:R-:W-:Y:S02]  /*1c950*/  ISETP.GE.AND P3, PT, R134, c[0x0][0x3c8], PT ;  /* 0x0000f20086007a0c */ /* 0x000fe40003f66270 */
[----:B------:R-:W-:Y:S02]  /*1c960*/  ISETP.GE.AND P2, PT, R138, c[0x0][0x3c8], PT ;  /* 0x0000f2008a007a0c */ /* 0x000fe40003f46270 */
[----:B------:R-:W-:Y:S02]  /*1c970*/  ISETP.GE.AND P1, PT, R201, c[0x0][0x3c8], PT ;  /* 0x0000f200c9007a0c */ /* 0x000fe40003f26270 */
[----:B------:R-:W-:-:S07]  /*1c980*/  ISETP.GE.AND P0, PT, R200, c[0x0][0x3c8], PT ;  /* 0x0000f200c8007a0c */ /* 0x000fce0003f06270 */
[-C--:B--2---:R-:W-:Y:S02]  /*1c990*/  @!P3 LEA R10, P4, R134, R0.reuse, 0x1 ;  /* 0x00000000860ab211 */ /* 0x084fe400078808ff */
[-C--:B------:R-:W-:Y:S02]  /*1c9a0*/  @!P2 LEA R8, P6, R202, R0.reuse, 0x1 ;  /* 0x00000000ca08a211 */ /* 0x080fe400078c08ff */
[C---:B------:R-:W-:Y:S02]  /*1c9b0*/  @!P1 LEA R6, P5, R201.reuse, R0, 0x1 ;  /* 0x00000000c9069211 */ /* 0x040fe400078a08ff */
        /* <DEDUP_REMOVED lines=9> */
.L_x_921:
[----:B------:R-:W-:Y:S05]  /*1ca50*/  BSYNC B0 ;  /* 0x0000000000007941 */ /* 0x000fea0003800000 */
.L_x_920:
[----:B------:R-:W-:Y:S05]  /*1ca60*/  BRA.DIV ~URZ, `(.L_x_922) ;  /* 0x000054427f007947 */ /* 0x000fea000b800000 */
[----:B---3--:R3:W4:Y:S04]  /*1ca70*/  SHFL.IDX PT, R4, R13, 0x1, 0x181f ;  /* 0x00381f000d047f89 */ /* 0x00872800000e0000 */
[----:B--2---:R3:W2:Y:S02]  /*1ca80*/  SHFL.IDX PT, R0, R14, 0x1, 0x181f ;  /* 0x00381f000e007f89 */ /* 0x0046a400000e0000 */
.L_x_1014:
        /* <DEDUP_REMOVED lines=20> */
.L_x_924:
[----:B------:R-:W-:Y:S05]  /*1cbd0*/  BSYNC B0 ;  /* 0x0000000000007941 */ /* 0x000fea0003800000 */
.L_x_923:
[----:B------:R-:W-:Y:S05]  /*1cbe0*/  BRA.DIV ~URZ, `(.L_x_925) ;  /* 0x000053827f007947 */ /* 0x000fea000b800000 */
[----:B----4-:R4:W3:Y:S02]  /*1cbf0*/  SHFL.IDX PT, R4, R13, 0x2, 0x181f ;  /* 0x00581f000d047f89 */ /* 0x0108e400000e0000 */
.L_x_1015:
[----:B------:R-:W-:Y:S05]  /*1cc00*/  BRA.DIV ~URZ, `(.L_x_926) ;  /* 0x000053d27f007947 */ /* 0x000fea000b800000 */
[----:B--2---:R2:W4:Y:S02]  /*1cc10*/  SHFL.IDX PT, R0, R14, 0x2, 0x181f ;  /* 0x00581f000e007f89 */ /* 0x00452400000e0000 */
.L_x_1016:
        /* <DEDUP_REMOVED lines=8> */
[-C--:B----4-:R-:W-:Y:S02]  /*1cca0*/  @!P3 LEA R10, P4, R134, R0.reuse, 0x1 ;  /* 0x00000000860ab211 */ /* 0x090fe400078808ff */
        /* <DEDUP_REMOVED lines=11> */
.L_x_928:
[----:B------:R-:W-:Y:S05]  /*1cd60*/  BSYNC B0 ;  /* 0x0000000000007941 */ /* 0x000fea0003800000 */
.L_x_927:
[----:B------:R-:W-:Y:S05]  /*1cd70*/  BRA.DIV ~URZ, `(.L_x_929) ;  /* 0x000052c27f007947 */ /* 0x000fea000b800000 */
[----:B---3--:R3:W2:Y:S04]  /*1cd80*/  SHFL.IDX PT, R4, R13, 0x3, 0x181f ;  /* 0x00781f000d047f89 */ /* 0x0086a800000e0000 */
[----:B----4-:R3:W4:Y:S02]  /*1cd90*/  SHFL.IDX PT, R0, R14, 0x3, 0x181f ;  /* 0x00781f000e007f89 */ /* 0x01072400000e0000 */
.L_x_1017:
[----:B------:R-:W-:-:S04]  /*1cda0*/  IADD3 R2, R5, 0x60, RZ ;  /* 0x0000006005027810 */ /* 0x000fc80007ffe0ff */
[----:B------:R-:W-:-:S13]  /*1cdb0*/  ISETP.GE.AND P0, PT, R2, R12, PT ;  /* 0x0000000c0200720c */ /* 0x000fda0003f06270 */
[----:B------:R-:W-:Y:S05]  /*1cdc0*/  @P0 BRA `(.L_x_930) ;  /* 0x00002bb000000947 */ /* 0x000fea0003800000 */
[----:B------:R-:W-:Y:S02]  /*1cdd0*/  ISETP.GE.AND P2, PT, R134, c[0x0][0x3c8], PT ;  /* 0x0000f20086007a0c */ /* 0x000fe40003f46270 */
[----:B------:R-:W-:Y:S02]  /*1cde0*/  ISETP.GE.AND P1, PT, R138, c[0x0][0x3c8], PT ;  /* 0x0000f2008a007a0c */ /* 0x000fe40003f26270 */
[----:B------:R-:W-:-:S09]  /*1cdf0*/  ISETP.GE.AND P0, PT, R201, c[0x0][0x3c8], PT ;  /* 0x0000f200c9007a0c */ /* 0x000fd20003f06270 */
[-C--:B----4-:R-:W-:Y:S02]  /*1ce00*/  @!P2 LEA R8, P5, R134, R0.reuse, 0x1 ;  /* 0x000000008608a211 */ /* 0x090fe400078a08ff */
[-C--:B------:R-:W-:Y:S02]  /*1ce10*/  @!P1 LEA R6, P4, R202, R0.reuse, 0x1 ;  /* 0x00000000ca069211 */ /* 0x080fe400078808ff */
[C---:B------:R-:W-:Y:S02]  /*1ce20*/  @!P0 LEA R2, P3, R201.reuse, R0, 0x1 ;  /* 0x00000000c9028211 */ /* 0x040fe400078608ff */
        /* <DEDUP_REMOVED lines=12> */
.L_x_917:
        /* <DEDUP_REMOVED lines=33> */
.L_x_1018:
[----:B------:R-:W-:Y:S05]  /*1d100*/  BRA.DIV ~URZ, `(.L_x_932) ;  /* 0x000050627f007947 */ /* 0x000fea000b800000 */
[----:B------:R3:W4:Y:S02]  /*1d110*/  SHFL.IDX PT, R0, R12, RZ, 0x1c1f ;  /* 0x001c1fff0c007589 */ /* 0x00072400000e0000 */
.L_x_1019:
[----:B------:R-:W-:Y:S01]  /*1d120*/  BSSY B0, `(.L_x_933) ;  /* 0x00000d2000007945 */ /* 0x000fe20003800000 */
[----:B------:R-:W-:Y:S05]  /*1d130*/  @P0 BRA `(.L_x_934) ;  /* 0x00000d0000000947 */ /* 0x000fea0003800000 */
[C---:B------:R-:W-:Y:S02]  /*1d140*/  ISETP.GE.AND P0, PT, R216.reuse, c[0x0][0x3c8], PT ;  /* 0x0000f200d8007a0c */ /* 0x040fe40003f06270 */
[----:B------:R-:W-:Y:S02]  /*1d150*/  SHF.R.S32.HI R6, RZ, 0x1f, R216 ;  /* 0x0000001fff067819 */ /* 0x000fe400000114d8 */
[C---:B------:R-:W-:Y:S02]  /*1d160*/  IADD3 R8, R216.reuse, 0x8, RZ ;  /* 0x00000008d8087810 */ /* 0x040fe40007ffe0ff */
[C---:B------:R-:W-:Y:S02]  /*1d170*/  IADD3 R9, R216.reuse, 0x8, RZ ;  /* 0x00000008d8097810 */ /* 0x040fe40007ffe0ff */
[----:B------:R-:W-:-:S02]  /*1d180*/  IADD3 R7, R216, 0x10, RZ ;  /* 0x00000010d8077810 */ /* 0x000fc40007ffe0ff */
[----:B------:R-:W-:Y:S02]  /*1d190*/  SHF.R.S32.HI R9, RZ, 0x1f, R9 ;  /* 0x0000001fff097819 */ /* 0x000fe40000011409 */
[C---:B------:R-:W-:Y:S02]  /*1d1a0*/  IADD3 R14, R216.reuse, 0x60, RZ ;  /* 0x00000060d80e7810 */ /* 0x040fe40007ffe0ff */
[----:B----4-:R-:W-:Y:S02]  /*1d1b0*/  @!P0 LEA R2, P1, R216, R0, 0x2 ;  /* 0x00000000d8028211 */ /* 0x010fe400078210ff */
[----:B------:R-:W-:Y:S02]  /*1d1c0*/  ISETP.GE.AND P3, PT, R14, c[0x0][0x3c8], PT ;  /* 0x0000f2000e007a0c */ /* 0x000fe40003f66270 */
[C---:B--2---:R-:W-:Y:S02]  /*1d1d0*/  @!P0 LEA.HI.X R3, R216.reuse, R4, R6, 0x2, P1 ;  /* 0x00000004d8038211 */ /* 0x044fe400008f1406 */
[----:B------:R-:W-:-:S02]  /*1d1e0*/  IADD3 R6, R216, 0x18, RZ ;  /* 0x00000018d8067810 */ /* 0x000fc40007ffe0ff */
[----:B------:R-:W-:Y:S01]  /*1d1f0*/  IADD3 R11, R216, 0x70, RZ ;  /* 0x00000070d80b7810 */ /* 0x000fe20007ffe0ff */
[----:B------:R2:W-:Y:S01]  /*1d200*/  @!P0 ST.E.64 [R2.64], R132 ;  /* 0x0000008402008985 */ /* 0x0005e2000c101b08 */
[----:B------:R-:W-:Y:S02]  /*1d210*/  ISETP.GE.AND P0, PT, R8, c[0x0][0x3c8], PT ;  /* 0x0000f20008007a0c */ /* 0x000fe40003f06270 */
[----:B------:R-:W-:Y:S02]  /*1d220*/  ISETP.GE.AND P2, PT, R6, c[0x0][0x3c8], PT ;  /* 0x0000f20006007a0c */ /* 0x000fe40003f46270 */
[----:B------:R-:W-:Y:S02]  /*1d230*/  IADD3 R15, R216, 0x60, RZ ;  /* 0x00000060d80f7810 */ /* 0x000fe40007ffe0ff */
[----:B------:R-:W-:Y:S02]  /*1d240*/  ISETP.GE.AND P4, PT, R11, c[0x0][0x3c8], PT ;  /* 0x0000f2000b007a0c */ /* 0x000fe40003f86270 */
[----:B------:R-:W-:-:S02]  /*1d250*/  SHF.R.S32.HI R15, RZ, 0x1f, R15 ;  /* 0x0000001fff0f7819 */ /* 0x000fc4000001140f */
[C---:B------:R-:W-:Y:S02]  /*1d260*/  IADD3 R10, R216.reuse, 0x68, RZ ;  /* 0x00000068d80a7810 */ /* 0x040fe40007ffe0ff */
[----:B------:R-:W-:Y:S02]  /*1d270*/  IADD3 R16, R216, 0xa0, RZ ;  /* 0x000000a0d8107810 */ /* 0x000fe40007ffe0ff */
[----:B------:R-:W-:Y:S02]  /*1d280*/  SHF.R.S32.HI R10, RZ, 0x1f, R10 ;  /* 0x0000001fff0a7819 */ /* 0x000fe4000001140a */
        /* <DEDUP_REMOVED lines=80> */
[C---:B----4-:R-:W-:Y:S02]  /*1d790*/  @!P4 LEA R6, P5, R11.reuse, R0, 0x2 ;  /* 0x000000000b06c211 */ /* 0x050fe400078a10ff */
[C---:B------:R-:W-:Y:S01]  /*1d7a0*/  IADD3 R9, R216.reuse, 0x88, RZ ;  /* 0x00000088d8097810 */ /* 0x040fe20007ffe0ff */
[----:B------:R2:W-:Y:S01]  /*1d7b0*/  @!P1 ST.E.64 [R2.64], R56 ;  /* 0x0000003802009985 */ /* 0x0005e2000c101b08 */
[----:B------:R-:W-:Y:S02]  /*1d7c0*/  IADD3 R10, R216, 0x78, RZ ;  /* 0x00000078d80a7810 */ /* 0x000fe40007ffe0ff */
[----:B------:R-:W-:Y:S02]  /*1d7d0*/  @!P4 LEA.HI.X R7, R11, R4, R15, 0x2, P5 ;  /* 0x000000040b07c211 */ /* 0x000fe400028f140f */
[----:B------:R-:W-:-:S02]  /*1d7e0*/  ISETP.GE.AND P1, PT, R9, c[0x0][0x3c8], PT ;  /* 0x0000f20009007a0c */ /* 0x000fc40003f26270 */
[----:B------:R-:W-:Y:S01]  /*1d7f0*/  SHF.R.S32.HI R10, RZ, 0x1f, R10 ;  /* 0x0000001fff0a7819 */ /* 0x000fe2000001140a */
[----:B------:R4:W-:Y:S01]  /*1d800*/  @!P4 ST.E.64 [R6.64], R60 ;  /* 0x0000003c0600c985 */ /* 0x0009e2000c101b08 */
[C---:B------:R-:W-:Y:S02]  /*1d810*/  IADD3 R11, R216.reuse, 0x90, RZ ;  /* 0x00000090d80b7810 */ /* 0x040fe40007ffe0ff */
[----:B------:R-:W-:Y:S02]  /*1d820*/  IADD3 R15, R216, 0x80, RZ ;  /* 0x00000080d80f7810 */ /* 0x000fe40007ffe0ff */
[----:B------:R-:W-:Y:S02]  /*1d830*/  ISETP.GE.AND P4, PT, R11, c[0x0][0x3c8], PT ;  /* 0x0000f2000b007a0c */ /* 0x000fe40003f86270 */
[----:B------:R-:W-:Y:S02]  /*1d840*/  SHF.R.S32.HI R15, RZ, 0x1f, R15 ;  /* 0x0000001fff0f7819 */ /* 0x000fe4000001140f */
[----:B--2---:R-:W-:-:S04]  /*1d850*/  @!P2 LEA R2, P0, R8, R0, 0x2 ;  /* 0x000000000802a211 */ /* 0x004fc800078010ff */
[----:B------:R-:W-:Y:S02]  /*1d860*/  @!P2 LEA.HI.X R3, R8, R4, R10, 0x2, P0 ;  /* 0x000000040803a211 */ /* 0x000fe400000f140a */
[----:B------:R-:W-:Y:S02]  /*1d870*/  IADD3 R8, R216, 0x98, RZ ;  /* 0x00000098d8087810 */ /* 0x000fe40007ffe0ff */
[----:B----4-:R-:W-:Y:S01]  /*1d880*/  @!P3 LEA R6, P5, R14, R0, 0x2 ;  /* 0x000000000e06b211 */ /* 0x010fe200078a10ff */
[----:B------:R2:W-:Y:S01]  /*1d890*/  @!P2 ST.E.64 [R2.64], R64 ;  /* 0x000000400200a985 */ /* 0x0005e2000c101b08 */
[----:B------:R-:W-:Y:S02]  /*1d8a0*/  IADD3 R10, R216, 0x88, RZ ;  /* 0x00000088d80a7810 */ /* 0x000fe40007ffe0ff */
[----:B------:R-:W-:Y:S02]  /*1d8b0*/  @!P3 LEA.HI.X R7, R14, R4, R15, 0x2, P5 ;  /* 0x000000040e07b211 */ /* 0x000fe400028f140f */
[----:B------:R-:W-:-:S02]  /*1d8c0*/  ISETP.GE.AND P2, PT, R8, c[0x0][0x3c8], PT ;  /* 0x0000f20008007a0c */ /* 0x000fc40003f46270 */
[C---:B------:R-:W-:Y:S01]  /*1d8d0*/  IADD3 R14, R216.reuse, 0xa0, RZ ;  /* 0x000000a0d80e7810 */ /* 0x040fe20007ffe0ff */
[----:B------:R4:W-:Y:S01]  /*1d8e0*/  @!P3 ST.E.64 [R6.64], R68 ;  /* 0x000000440600b985 */ /* 0x0009e2000c101b08 */
[----:B------:R-:W-:Y:S02]  /*1d8f0*/  SHF.R.S32.HI R10, RZ, 0x1f, R10 ;  /* 0x0000001fff0a7819 */ /* 0x000fe4000001140a */
[----:B------:R-:W-:Y:S02]  /*1d900*/  IADD3 R15, R216, 0x90, RZ ;  /* 0x00000090d80f7810 */ /* 0x000fe40007ffe0ff */
[----:B------:R-:W-:Y:S02]  /*1d910*/  ISETP.GE.AND P3, PT, R14, c[0x0][0x3c8], PT ;  /* 0x0000f2000e007a0c */ /* 0x000fe40003f66270 */
[----:B------:R-:W-:Y:S02]  /*1d920*/  SHF.R.S32.HI R15, RZ, 0x1f, R15 ;  /* 0x0000001fff0f7819 */ /* 0x000fe4000001140f */
[----:B--2---:R-:W-:-:S04]  /*1d930*/  @!P1 LEA R2, P0, R9, R0, 0x2 ;  /* 0x0000000009029211 */ /* 0x004fc800078010ff */
[----:B------:R-:W-:Y:S02]  /*1d940*/  @!P1 LEA.HI.X R3, R9, R4, R10, 0x2, P0 ;  /* 0x0000000409039211 */ /* 0x000fe400000f140a */
[C---:B------:R-:W-:Y:S02]  /*1d950*/  IADD3 R9, R216.reuse, 0xa8, RZ ;  /* 0x000000a8d8097810 */ /* 0x040fe40007ffe0ff */
[C---:B----4-:R-:W-:Y:S01]  /*1d960*/  @!P4 LEA R6, P5, R11.reuse, R0, 0x2 ;  /* 0x000000000b06c211 */ /* 0x050fe200078a10ff */
        /* <DEDUP_REMOVED lines=17> */
[----:B------:R-:W-:Y:S01]  /*1da80*/  SHF.R.S32.HI R10, RZ, 0x1f, R10 ;  /* 0x0000001fff0a7819 */ /* 0x000fe2000001140a */
[----:B------:R4:W-:Y:S01]  /*1da90*/  @!P3 ST.E.64 [R6.64], R84 ;  /* 0x000000540600b985 */ /* 0x0009e2000c101b08 */
[----:B------:R-:W-:Y:S02]  /*1daa0*/  ISETP.GE.AND P3, PT, R11, c[0x0][0x3c8], PT ;  /* 0x0000f2000b007a0c */ /* 0x000fe40003f66270 */
[C---:B------:R-:W-:Y:S02]  /*1dab0*/  IADD3 R16, R216.reuse, 0xb0, RZ ;  /* 0x000000b0d8107810 */ /* 0x040fe40007ffe0ff */
[----:B------:R-:W-:Y:S02]  /*1dac0*/  IADD3 R14, R216, 0xc8, RZ ;  /* 0x000000c8d80e7810 */ /* 0x000fe40007ffe0ff */
[----:B------:R-:W-:Y:S02]  /*1dad0*/  SHF.R.S32.HI R16, RZ, 0x1f, R16 ;  /* 0x0000001fff107819 */ /* 0x000fe40000011410 */
[----:B--2---:R-:W-:-:S04]  /*1dae0*/  @!P1 LEA R2, P0, R9, R0, 0x2 ;  /* 0x0000000009029211 */ /* 0x004fc800078010ff */
[----:B------:R-:W-:Y:S02]  /*1daf0*/  @!P1 LEA.HI.X R3, R9, R4, R10, 0x2, P0 ;  /* 0x0000000409039211 */ /* 0x000fe400000f140a */
[----:B------:R-:W-:Y:S02]  /*1db00*/  IADD3 R9, R216, 0xb8, RZ ;  /* 0x000000b8d8097810 */ /* 0x000fe40007ffe0ff */
[C---:B----4-:R-:W-:Y:S01]  /*1db10*/  @!P4 LEA R6, P5, R15.reuse, R0, 0x2 ;  /* 0x000000000f06c211 */ /* 0x050fe200078a10ff */
[----:B------:R2:W-:Y:S01]  /*1db20*/  @!P1 ST.E.64 [R2.64], R88 ;  /* 0x0000005802009985 */ /* 0x0005e2000c101b08 */
[----:B------:R-:W-:Y:S02]  /*1db30*/  SHF.R.S32.HI R9, RZ, 0x1f, R9 ;  /* 0x0000001fff097819 */ /* 0x000fe40000011409 */
[----:B------:R-:W-:Y:S02]  /*1db40*/  @!P4 LEA.HI.X R7, R15, R4, R16, 0x2, P5 ;  /* 0x000000040f07c211 */ /* 0x000fe400028f1410 */
[----:B------:R-:W-:-:S02]  /*1db50*/  ISETP.GE.AND P1, PT, R14, c[0x0][0x3c8], PT ;  /* 0x0000f2000e007a0c */ /* 0x000fc40003f26270 */
[C---:B------:R-:W-:Y:S01]  /*1db60*/  IADD3 R15, R216.reuse, 0xc0, RZ ;  /* 0x000000c0d80f7810 */ /* 0x040fe20007ffe0ff */
[----:B------:R4:W-:Y:S01]  /*1db70*/  @!P4 ST.E.64 [R6.64], R92 ;  /* 0x0000005c0600c985 */ /* 0x0009e2000c101b08 */
[----:B------:R-:W-:Y:S02]  /*1db80*/  IADD3 R10, R216, 0xd0, RZ ;  /* 0x000000d0d80a7810 */ /* 0x000fe40007ffe0ff */
[----:B------:R-:W-:Y:S02]  /*1db90*/  SHF.R.S32.HI R15, RZ, 0x1f, R15 ;  /* 0x0000001fff0f7819 */ /* 0x000fe4000001140f */
[----:B------:R-:W-:Y:S02]  /*1dba0*/  ISETP.GE.AND P6, PT, R10, c[0x0][0x3c8], PT ;  /* 0x0000f2000a007a0c */ /* 0x000fe40003fc6270 */
[----:B------:R-:W-:Y:S02]  /*1dbb0*/  ISETP.GE.AND P5, PT, R252, c[0x0][0x3c8], PT ;  /* 0x0000f200fc007a0c */ /* 0x000fe40003fa6270 */
[----:B------:R-:W-:-:S02]  /*1dbc0*/  ISETP.GE.AND P4, PT, R251, c[0x0][0x3c8], PT ;  /* 0x0000f200fb007a0c */ /* 0x000fc40003f86270 */
[----:B------:R-:W-:Y:S02]  /*1dbd0*/  SHF.R.S32.HI R16, RZ, 0x1f, R250 ;  /* 0x0000001fff107819 */ /* 0x000fe400000114fa */
        /* <DEDUP_REMOVED lines=8> */
[----:B------:R-:W-:Y:S02]  /*1dc60*/  SHF.R.S32.HI R15, RZ, 0x1f, R15 ;  /* 0x0000001fff0f7819 */ /* 0x000fe4000001140f */
[----:B----4-:R-:W-:Y:S02]  /*1dc70*/  @!P6 LEA R6, P0, R10, R0, 0x2 ;  /* 0x000000000a06e211 */ /* 0x010fe400078010ff */
[----:B------:R-:W-:-:S04]  /*1dc80*/  SHF.R.S32.HI R11, RZ, 0x1f, R11 ;  /* 0x0000001fff0b7819 */ /* 0x000fc8000001140b */
[----:B------:R-:W-:Y:S02]  /*1dc90*/  @!P6 LEA.HI.X R7, R10, R4, R11, 0x2, P0 ;  /* 0x000000040a07e211 */ /* 0x000fe400000f140b */
[----:B------:R-:W-:Y:S02]  /*1dca0*/  ISETP.GE.AND P0, PT, R248, c[0x0][0x3c8], PT ;  /* 0x0000f200f8007a0c */ /* 0x000fe40003f06270 */
[----:B------:R-:W-:Y:S02]  /*1dcb0*/  SHF.R.S32.HI R10, RZ, 0x1f, R252 ;  /* 0x0000001fff0a7819 */ /* 0x000fe400000114fc */
[----:B--2---:R-:W-:-:S04]  /*1dcc0*/  @!P1 LEA R2, P2, R14, R0, 0x2 ;  /* 0x000000000e029211 */ /* 0x004fc800078410ff */
[----:B------:R-:W-:Y:S02]  /*1dcd0*/  @!P1 LEA.HI.X R3, R14, R4, R15, 0x2, P2 ;  /* 0x000000040e039211 */ /* 0x000fe400010f140f */
[----:B------:R-:W-:Y:S02]  /*1dce0*/  ISETP.GE.AND P2, PT, R250, c[0x0][0x3c8], PT ;  /* 0x0000f200fa007a0c */ /* 0x000fe40003f46270 */
[----:B------:R-:W-:Y:S01]  /*1dcf0*/  SHF.R.S32.HI R14, RZ, 0x1f, R251 ;  /* 0x0000001fff0e7819 */ /* 0x000fe200000114fb */
[----:B------:R2:W-:Y:S01]  /*1dd00*/  @!P1 ST.E.64 [R2.64], R100 ;  /* 0x0000006402009985 */ /* 0x0005e2000c101b08 */
[----:B------:R-:W-:Y:S02]  /*1dd10*/  ISETP.GE.AND P1, PT, R249, c[0x0][0x3c8], PT ;  /* 0x0000f200f9007a0c */ /* 0x000fe40003f26270 */
[----:B------:R-:W-:Y:S01]  /*1dd20*/  SHF.R.S32.HI R15, RZ, 0x1f, R249 ;  /* 0x0000001fff0f7819 */ /* 0x000fe200000114f9 */
[----:B------:R4:W-:Y:S01]  /*1dd30*/  @!P6 ST.E.64 [R6.64], R104 ;  /* 0x000000680600e985 */ /* 0x0009e2000c101b08 */
[----:B--2---:R-:W-:-:S04]  /*1dd40*/  @!P5 LEA R2, P3, R252, R0, 0x2 ;  /* 0x00000000fc02d211 */ /* 0x004fc800078610ff */
[----:B------:R-:W-:Y:S02]  /*1dd50*/  @!P5 LEA.HI.X R3, R252, R4, R10, 0x2, P3 ;  /* 0x00000004fc03d211 */ /* 0x000fe400018f140a */
[CC--:B------:R-:W-:Y:S02]  /*1dd60*/  @!P4 LEA R10, P6, R251.reuse, R0.reuse, 0x2 ;  /* 0x00000000fb0ac211 */ /* 0x0c0fe400078c10ff */
[C---:B------:R-:W-:Y:S01]  /*1dd70*/  @!P2 LEA R8, P3, R250.reuse, R0, 0x2 ;  /* 0x00000000fa08a211 */ /* 0x040fe200078610ff */
[----:B------:R2:W-:Y:S01]  /*1dd80*/  @!P5 ST.E.64 [R2.64], R108 ;  /* 0x0000006c0200d985 */ /* 0x0005e2000c101b08 */
[----:B------:R-:W-:Y:S02]  /*1dd90*/  @!P4 LEA.HI.X R11, R251, R4, R14, 0x2, P6 ;  /* 0x00000004fb0bc211 */ /* 0x000fe400030f140e */
[----:B----4-:R-:W-:Y:S02]  /*1dda0*/  @!P1 LEA R6, P5, R249, R0, 0x2 ;  /* 0x00000000f9069211 */ /* 0x010fe400078a10ff */
[----:B------:R-:W-:Y:S01]  /*1ddb0*/  @!P2 LEA.HI.X R9, R250, R4, R16, 0x2, P3 ;  /* 0x00000004fa09a211 */ /* 0x000fe200018f1410 */
[----:B------:R4:W-:Y:S01]  /*1ddc0*/  @!P4 ST.E.64 [R10.64], R168 ;  /* 0x000000a80a00c985 */ /* 0x0009e2000c101b08 */
[----:B------:R-:W-:-:S02]  /*1ddd0*/  SHF.R.S32.HI R14, RZ, 0x1f, R248 ;  /* 0x0000001fff0e7819 */ /* 0x000fc400000114f8 */
[----:B------:R-:W-:Y:S01]  /*1dde0*/  @!P1 LEA.HI.X R7, R249, R4, R15, 0x2, P5 ;  /* 0x00000004f9079211 */ /* 0x000fe200028f140f */
[----:B------:R4:W-:Y:S04]  /*1ddf0*/  @!P2 ST.E.64 [R8.64], R166 ;  /* 0x000000a60800a985 */ /* 0x0009e8000c101b08 */
[----:B------:R4:W-:Y:S01]  /*1de00*/  @!P1 ST.E.64 [R6.64], R112 ;  /* 0x0000007006009985 */ /* 0x0009e2000c101b08 */
[----:B--2---:R-:W-:-:S04]  /*1de10*/  @!P0 LEA R2, P3, R248, R0, 0x2 ;  /* 0x00000000f8028211 */ /* 0x004fc800078610ff */
[----:B------:R-:W-:-:S05]  /*1de20*/  @!P0 LEA.HI.X R3, R248, R4, R14, 0x2, P3 ;  /* 0x00000004f8038211 */ /* 0x000fca00018f140e */
[----:B------:R4:W-:Y:S04]  /*1de30*/  @!P0 ST.E.64 [R2.64], R20 ;  /* 0x0000001402008985 */ /* 0x0009e8000c101b08 */
.L_x_934:
[----:B------:R-:W-:Y:S05]  /*1de40*/  BSYNC B0 ;  /* 0x0000000000007941 */ /* 0x000fea0003800000 */
.L_x_933:
[----:B------:R-:W-:Y:S05]  /*1de50*/  BRA.DIV ~URZ, `(.L_x_935) ;  /* 0x000043727f007947 */ /* 0x000fea000b800000 */
[----:B--2---:R2:W1:Y:S04]  /*1de60*/  SHFL.IDX PT, R4, R5, 0x1, 0x1c1f ;  /* 0x003c1f0005047f89 */ /* 0x00446800000e0000 */
[----:B----4-:R2:W4:Y:S02]  /*1de70*/  SHFL.IDX PT, R0, R12, 0x1, 0x1c1f ;  /* 0x003c1f000c007f89 */ /* 0x01052400000e0000 */
.L_x_1020:
[----:B------:R-:W-:-:S13]  /*1de80*/  ISETP.NE.AND P0, PT, R13, RZ, PT ;  /* 0x000000ff0d00720c */ /* 0x000fda0003f05270 */
[----:B------:R-:W-:Y:S05]  /*1de90*/  @P0 BRA `(.L_x_930) ;  /* 0x00001ae000000947 */ /* 0x000fea0003800000 */
[C---:B------:R-:W-:Y:S02]  /*1dea0*/  ISETP.GE.AND P3, PT, R216.reuse, c[0x0][0x3c8], PT ;  /* 0x0000f200d8007a0c */ /* 0x040fe40003f66270 */
[C---:B------:R-:W-:Y:S02]  /*1deb0*/  IADD3 R11, R216.reuse, 0x8, RZ ;  /* 0x00000008d80b7810 */ /* 0x040fe40007ffe0ff */
[----:B------:R-:W-:Y:S02]  /*1dec0*/  SHF.R.S32.HI R6, RZ, 0x1f, R216 ;  /* 0x0000001fff067819 */ /* 0x000fe400000114d8 */
[----:B------:R-:W-:Y:S02]  /*1ded0*/  ISETP.GE.AND P2, PT, R11, c[0x0][0x3c8], PT ;  /* 0x0000f2000b007a0c */ /* 0x000fe40003f46270 */
[C---:B--23--:R-:W-:Y:S02]  /*1dee0*/  IADD3 R12, R216.reuse, 0x10, RZ ;  /* 0x00000010d80c7810 */ /* 0x04cfe40007ffe0ff */
[----:B------:R-:W-:-:S02]  /*1def0*/  IADD3 R14, R216, 0x8, RZ ;  /* 0x00000008d80e7810 */ /* 0x000fc40007ffe0ff */
[----:B------:R-:W-:Y:S02]  /*1df00*/  ISETP.GE.AND P1, PT, R12, c[0x0][0x3c8], PT ;  /* 0x0000f2000c007a0c */ /* 0x000fe40003f26270 */
[C---:B----4-:R-:W-:Y:S02]  /*1df10*/  @!P3 LEA R2, P4, R216.reuse, R0, 0x2 ;  /* 0x00000000d802b211 */ /* 0x050fe400078810ff */
[C---:B-1----:R-:W-:Y:S02]  /*1df20*/  IADD3 R5, R216.reuse, 0x18, RZ ;  /* 0x00000018d8057810 */ /* 0x042fe40007ffe0ff */
[----:B------:R-:W-:Y:S02]  /*1df30*/  @!P3 LEA.HI.X R3, R216, R4, R6, 0x2, P4 ;  /* 0x00000004d803b211 */ /* 0x000fe400020f1406 */
[----:B------:R-:W-:Y:S02]  /*1df40*/  SHF.R.S32.HI R14, RZ, 0x1f, R14 ;  /* 0x0000001fff0e7819 */ /* 0x000fe4000001140e */
[----:B------:R-:W-:Y:S01]  /*1df50*/  ISETP.GE.AND P0, PT, R5, c[0x0][0x3c8], PT ;  /* 0x0000f20005007a0c */ /* 0x000fe20003f06270 */
[----:B------:R1:W-:Y:S01]  /*1df60*/  @!P3 ST.E.64 [R2.64], R48 ;  /* 0x000000300200b985 */ /* 0x0003e2000c101b08 */
[----:B------:R-:W-:-:S02]  /*1df70*/  @!P2 LEA R8, P3, R11, R0, 0x2 ;  /* 0x000000000b08a211 */ /* 0x000fc400078610ff */
[----:B------:R-:W-:Y:S02]  /*1df80*/  @!P1 LEA R6, P4, R12, R0, 0x2 ;  /* 0x000000000c069211 */ /* 0x000fe400078810ff */
[----:B------:R-:W-:Y:S02]  /*1df90*/  @!P2 LEA.HI.X R9, R11, R4, R14, 0x2, P3 ;  /* 0x000000040b09a211 */ /* 0x000fe400018f140e */
[C---:B------:R-:W-:Y:S02]  /*1dfa0*/  IADD3 R14, R216.reuse, 0x10, RZ ;  /* 0x00000010d80e7810 */ /* 0x040fe40007ffe0ff */
[----:B------:R-:W-:Y:S01]  /*1dfb0*/  IADD3 R11, R216, 0x18, RZ ;  /* 0x00000018d80b7810 */ /* 0x000fe20007ffe0ff */
[----:B------:R2:W-:Y:S01]  /*1dfc0*/  @!P2 ST.E.64 [R8.64], R124 ;  /* 0x0000007c0800a985 */ /* 0x0005e2000c101b08 */
[----:B------:R-:W-:Y:S02]  /*1dfd0*/  SHF.R.S32.HI R14, RZ, 0x1f, R14 ;  /* 0x0000001fff0e7819 */ /* 0x000fe4000001140e */
[----:B------:R-:W-:-:S02]  /*1dfe0*/  SHF.R.S32.HI R11, RZ, 0x1f, R11 ;  /* 0x0000001fff0b7819 */ /* 0x000fc4000001140b */
[----:B------:R-:W-:Y:S02]  /*1dff0*/  @!P1 LEA.HI.X R7, R12, R4, R14, 0x2, P4 ;  /* 0x000000040c079211 */ /* 0x000fe400020f140e */
[----:B------:R-:W-:Y:S02]  /*1e000*/  ISETP.GE.AND P4, PT, R247, c[0x0][0x3c8], PT ;  /* 0x0000f200f7007a0c */ /* 0x000fe40003f86270 */
[----:B------:R-:W-:Y:S01]  /*1e010*/  IADD3 R10, R216, 0x30, RZ ;  /* 0x00000030d80a7810 */ /* 0x000fe20007ffe0ff */
[----:B------:R3:W-:Y:S01]  /*1e020*/  @!P1 ST.E.64 [R6.64], R116 ;  /* 0x0000007406009985 */ /* 0x0007e2000c101b08 */
[----:B------:R-:W-:Y:S02]  /*1e030*/  SHF.R.S32.HI R15, RZ, 0x1f, R246 ;  /* 0x0000001fff0f7819 */ /* 0x000fe400000114f6 */
[----:B------:R-:W-:Y:S02]  /*1e040*/  ISETP.GE.AND P6, PT, R10, c[0x0][0x3c8], PT ;  /* 0x0000f2000a007a0c */ /* 0x000fe40003fc6270 */
[----:B------:R-:W-:-:S02]  /*1e050*/  IADD3 R14, R216, 0x40, RZ ;  /* 0x00000040d80e7810 */ /* 0x000fc40007ffe0ff */
[----:B------:R-:W-:Y:S02]  /*1e060*/  IADD3 R12, R216, 0x30, RZ ;  /* 0x00000030d80c7810 */ /* 0x000fe40007ffe0ff */
[C---:B-1----:R-:W-:Y:S02]  /*1e070*/  @!P0 LEA R2, P3, R5.reuse, R0, 0x2 ;  /* 0x0000000005028211 */ /* 0x042fe400078610ff */
[----:B------:R-:W-:Y:S02]  /*1e080*/  SHF.R.S32.HI R12, RZ, 0x1f, R12 ;  /* 0x0000001fff0c7819 */ /* 0x000fe4000001140c */
[----:B------:R-:W-:Y:S02]  /*1e090*/  @!P0 LEA.HI.X R3, R5, R4, R11, 0x2, P3 ;  /* 0x0000000405038211 */ /* 0x000fe400018f140b */
[----:B------:R-:W-:Y:S02]  /*1e0a0*/  ISETP.GE.AND P3, PT, R246, c[0x0][0x3c8], PT ;  /* 0x0000f200f6007a0c */ /* 0x000fe40003f66270 */
[----:B------:R-:W-:Y:S01]  /*1e0b0*/  SHF.R.S32.HI R11, RZ, 0x1f, R247 ;  /* 0x0000001fff0b7819 */ /* 0x000fe200000114f7 */
[----:B------:R1:W-:Y:S01]  /*1e0c0*/  @!P0 ST.E.64 [R2.64], R52 ;  /* 0x0000003402008985 */ /* 0x0003e2000c101b08 */
[----:B--2---:R-:W-:-:S02]  /*1e0d0*/  @!P4 LEA R8, P0, R247, R0, 0x2 ;  /* 0x00000000f708c211 */ /* 0x004fc400078010ff */
[----:B------:R-:W-:Y:S02]  /*1e0e0*/  IADD3 R5, R216, 0x38, RZ ;  /* 0x00000038d8057810 */ /* 0x000fe40007ffe0ff */
[----:B------:R-:W-:Y:S02]  /*1e0f0*/  @!P4 LEA.HI.X R9, R247, R4, R11, 0x2, P0 ;  /* 0x00000004f709c211 */ /* 0x000fe400000f140b */
[----:B------:R-:W-:Y:S02]  /*1e100*/  ISETP.GE.AND P0, PT, R246, c[0x0][0x3c8], PT ;  /* 0x0000f200f6007a0c */ /* 0x000fe40003f06270 */
[----:B------:R-:W-:Y:S02]  /*1e110*/  ISETP.GE.AND P4, PT, R14, c[0x0][0x3c8], PT ;  /* 0x0000f2000e007a0c */ /* 0x000fe40003f86270 */
[----:B---3--:R-:W-:Y:S02]  /*1e120*/  @!P3 LEA R6, P1, R246, R0, 0x2 ;  /* 0x00000000f606b211 */ /* 0x008fe400078210ff */
[----:B------:R-:W-:-:S02]  /*1e130*/  ISETP.GE.AND P5, PT, R5, c[0x0][0x3c8], PT ;  /* 0x0000f20005007a0c */ /* 0x000fc40003fa6270 */
[C---:B------:R-:W-:Y:S02]  /*1e140*/  IADD3 R11, R216.reuse, 0x48, RZ ;  /* 0x00000048d80b7810 */ /* 0x040fe40007ffe0ff */
[----:B------:R-:W-:Y:S02]  /*1e150*/  IADD3 R13, R216, 0x58, RZ ;  /* 0x00000058d80d7810 */ /* 0x000fe40007ffe0ff */
[----:B------:R-:W-:-:S05]  /*1e160*/  ISETP.GE.AND P3, PT, R11, c[0x0][0x3c8], PT ;  /* 0x0000f2000b007a0c */ /* 0x000fca0003f66270 */
[----:B------:R-:W-:Y:S02]  /*1e170*/  @!P0 LEA.HI.X R7, R246, R4, R15, 0x2, P1 ;  /* 0x00000004f6078211 */ /* 0x000fe400008f140f */
[----:B------:R-:W-:Y:S02]  /*1e180*/  ISETP.GE.AND P1, PT, R247, c[0x0][0x3c8], PT ;  /* 0x0000f200f7007a0c */ /* 0x000fe40003f26270 */
[----:B------:R-:W-:Y:S02]  /*1e190*/  IADD3 R15, R216, 0x40, RZ ;  /* 0x00000040d80f7810 */ /* 0x000fe40007ffe0ff */
[C---:B-1----:R-:W-:Y:S02]  /*1e1a0*/  @!P6 LEA R2, P2, R10.reuse, R0, 0x2 ;  /* 0x000000000a02e211 */ /* 0x042fe400078410ff */
[----:B------:R-:W-:Y:S02]  /*1e1b0*/  SHF.R.S32.HI R15, RZ, 0x1f, R15 ;  /* 0x0000001fff0f7819 */ /* 0x000fe4000001140f */
[----:B------:R-:W-:-:S02]  /*1e1c0*/  @!P6 LEA.HI.X R3, R10, R4, R12, 0x2, P2 ;  /* 0x000000040a03e211 */ /* 0x000fc400010f140c */
        /* <DEDUP_REMOVED lines=8> */
[CC--:B-1----:R-:W-:Y:S02]  /*1e250*/  @!P5 LEA R8, P0, R5.reuse, R0.reuse, 0x2 ;  /* 0x000000000508d211 */ /* 0x0c2fe400078010ff */
        /* <DEDUP_REMOVED lines=31> */
[----:B------:R-:W-:Y:S02]  /*1e450*/  @!P0 LEA R2, P6, R5, R0, 0x2 ;  /* 0x0000000005028211 */ /* 0x000fe400078c10ff */
[-C--:B------:R-:W-:Y:S02]  /*1e460*/  @!P1 LEA.HI.X R7, R13, R4.reuse, R15, 0x2, P3 ;  /* 0x000000040d079211 */ /* 0x080fe400018f140f */
[----:B------:R-:W-:Y:S02]  /*1e470*/  ISETP.GE.AND P3, PT, R10, c[0x0][0x3c8], PT ;  /* 0x0000f2000a007a0c */ /* 0x000fe40003f66270 */
[----:B------:R-:W-:Y:S01]  /*1e480*/  @!P0 LEA.HI.X R3, R5, R4, R12, 0x2, P6 ;  /* 0x0000000405038211 */ /* 0x000fe200030f140c */
[----:B------:R2:W-:Y:S01]  /*1e490*/  @!P1 ST.E.64 [R6.64], R42 ;  /* 0x0000002a06009985 */ /* 0x0005e2000c101b08 */
[----:B------:R-:W-:-:S02]  /*1e4a0*/  IADD3 R12, R216, 0x68, RZ ;  /* 0x00000068d80c7810 */ /* 0x000fc40007ffe0ff */
[C---:B------:R-:W-:Y:S01]  /*1e4b0*/  IADD3 R13, R216.reuse, 0x88, RZ ;  /* 0x00000088d80d7810 */ /* 0x040fe20007ffe0ff */
[----:B------:R3:W-:Y:S01]  /*1e4c0*/  @!P0 ST.E.64 [R2.64], R30 ;  /* 0x0000001e02008985 */ /* 0x0007e2000c101b08 */
[C---:B-1----:R-:W-:Y:S02]  /*1e4d0*/  @!P5 LEA R8, P0, R11.reuse, R0, 0x2 ;  /* 0x000000000b08d211 */ /* 0x042fe400078010ff */
        /* <DEDUP_REMOVED lines=11> */
[-C--:B--2---:R-:W-:Y:S02]  /*1e590*/  @!P4 LEA R6, P6, R14, R0.reuse, 0x2 ;  /* 0x000000000e06c211 */ /* 0x084fe400078c10ff */
        /* <DEDUP_REMOVED lines=18> */
[C---:B------:R-:W-:Y:S02]  /*1e6c0*/  IADD3 R12, R216.reuse, 0x90, RZ ;  /* 0x00000090d80c7810 */ /* 0x040fe40007ffe0ff */
        /* <DEDUP_REMOVED lines=37> */
[----:B-1----:R-:W-:Y:S02]  /*1e920*/  @!P2 LEA R8, P3, R12, R0, 0x2 ;  /* 0x000000000c08a211 */ /* 0x002fe400078610ff */
[----:B------:R-:W-:Y:S02]  /*1e930*/  IADD3 R11, R216, 0xc8, RZ ;  /* 0x000000c8d80b7810 */ /* 0x000fe40007ffe0ff */
[----:B------:R-:W-:Y:S02]  /*1e940*/  @!P2 LEA.HI.X R9, R12, R4, R14, 0x2, P3 ;  /* 0x000000040c09a211 */ /* 0x000fe400018f140e */
[C---:B------:R-:W-:Y:S02]  /*1e950*/  IADD3 R14, R216.reuse, 0xb8, RZ ;  /* 0x000000b8d80e7810 */ /* 0x040fe40007ffe0ff */
[----:B------:R-:W-:Y:S01]  /*1e960*/  IADD3 R12, R216, 0xc0, RZ ;  /* 0x000000c0d80c7810 */ /* 0x000fe20007ffe0ff */
[----:B------:R-:W-:Y:S01]  /*1e970*/  @!P2 ST.E.64 [R8.64], R94 ;  /* 0x0000005e0800a985 */ /* 0x000fe2000c101b08 */
[----:B------:R-:W-:-:S02]  /*1e980*/  ISETP.GE.AND P5, PT, R11, c[0x0][0x3c8], PT ;  /* 0x0000f2000b007a0c */ /* 0x000fc40003fa6270 */
[----:B------:R-:W-:Y:S02]  /*1e990*/  IADD3 R5, R216, 0xd0, RZ ;  /* 0x000000d0d8057810 */ /* 0x000fe40007ffe0ff */
[----:B------:R-:W-:Y:S02]  /*1e9a0*/  SHF.R.S32.HI R14, RZ, 0x1f, R14 ;  /* 0x0000001fff0e7819 */ /* 0x000fe4000001140e */
[----:B------:R-:W-:Y:S02]  /*1e9b0*/  SHF.R.S32.HI R12, RZ, 0x1f, R12 ;  /* 0x0000001fff0c7819 */ /* 0x000fe4000001140c */
[----:B------:R-:W-:Y:S02]  /*1e9c0*/  ISETP.GE.AND P2, PT, R251, c[0x0][0x3c8], PT ;  /* 0x0000f200fb007a0c */ /* 0x000fe40003f46270 */
        /* <DEDUP_REMOVED lines=8> */
[----:B------:R-:W-:Y:S01]  /*1ea50*/  ISETP.GE.AND P3, PT, R252, c[0x0][0x3c8], PT ;  /* 0x0000f200fc007a0c */ /* 0x000fe20003f66270 */
[----:B------:R1:W-:Y:S01]  /*1ea60*/  @!P1 ST.E.64 [R6.64], R78 ;  /* 0x0000004e06009985 */ /* 0x0003e2000c101b08 */
[----:B------:R-:W-:Y:S02]  /*1ea70*/  SHF.R.S32.HI R12, RZ, 0x1f, R12 ;  /* 0x0000001fff0c7819 */ /* 0x000fe4000001140c */
[----:B------:R-:W-:Y:S01]  /*1ea80*/  IADD3 R10, R216, 0xd0, RZ ;  /* 0x000000d0d80a7810 */ /* 0x000fe20007ffe0ff */
[----:B------:R2:W-:Y:S01]  /*1ea90*/  @!P0 ST.E.64 [R2.64], R62 ;  /* 0x0000003e02008985 */ /* 0x0005e2000c101b08 */
[----:B------:R-:W-:Y:S02]  /*1eaa0*/  ISETP.GE.AND P1, PT, R250, c[0x0][0x3c8], PT ;  /* 0x0000f200fa007a0c */ /* 0x000fe40003f26270 */
[----:B------:R-:W-:Y:S02]  /*1eab0*/  SHF.R.S32.HI R10, RZ, 0x1f, R10 ;  /* 0x0000001fff0a7819 */ /* 0x000fe4000001140a */
[----:B------:R-:W-:-:S02]  /*1eac0*/  SHF.R.S32.HI R13, RZ, 0x1f, R251 ;  /* 0x0000001fff0d7819 */ /* 0x000fc400000114fb */
[----:B-1----:R-:W-:-:S04]  /*1ead0*/  @!P5 LEA R6, P0, R11, R0, 0x2 ;  /* 0x000000000b06d211 */ /* 0x002fc800078010ff */
[----:B------:R-:W-:Y:S02]  /*1eae0*/  @!P5 LEA.HI.X R7, R11, R4, R12, 0x2, P0 ;  /* 0x000000040b07d211 */ /* 0x000fe400000f140c */
[----:B--2---:R-:W-:Y:S02]  /*1eaf0*/  @!P4 LEA R2, P6, R5, R0, 0x2 ;  /* 0x000000000502c211 */ /* 0x004fe400078c10ff */
[----:B------:R-:W-:Y:S01]  /*1eb00*/  ISETP.GE.AND P0, PT, R249, c[0x0][0x3c8], PT ;  /* 0x0000f200f9007a0c */ /* 0x000fe20003f06270 */
[----:B------:R-:W-:Y:S01]  /*1eb10*/  @!P5 ST.E.64 [R6.64], R82 ;  /* 0x000000520600d985 */ /* 0x000fe2000c101b08 */
[----:B------:R-:W-:Y:S02]  /*1eb20*/  @!P4 LEA.HI.X R3, R5, R4, R10, 0x2, P6 ;  /* 0x000000040503c211 */ /* 0x000fe400030f140a */
[-C--:B------:R-:W-:Y:S02]  /*1eb30*/  @!P3 LEA R10, P5, R252, R0.reuse, 0x2 ;  /* 0x00000000fc0ab211 */ /* 0x080fe400078a10ff */
[----:B------:R-:W-:Y:S01]  /*1eb40*/  SHF.R.S32.HI R5, RZ, 0x1f, R252 ;  /* 0x0000001fff057819 */ /* 0x000fe200000114fc */
[----:B------:R1:W-:Y:S01]  /*1eb50*/  @!P4 ST.E.64 [R2.64], R86 ;  /* 0x000000560200c985 */ /* 0x0003e2000c101b08 */
[----:B------:R-:W-:-:S02]  /*1eb60*/  @!P2 LEA R8, P6, R251, R0, 0x2 ;  /* 0x00000000fb08a211 */ /* 0x000fc400078c10ff */
[----:B------:R-:W-:Y:S02]  /*1eb70*/  SHF.R.S32.HI R12, RZ, 0x1f, R250 ;  /* 0x0000001fff0c7819 */ /* 0x000fe400000114fa */
[----:B------:R-:W-:-:S05]  /*1eb80*/  @!P2 LEA.HI.X R9, R251, R4, R13, 0x2, P6 ;  /* 0x00000004fb09a211 */ /* 0x000fca00030f140d */
[----:B-1----:R-:W-:Y:S02]  /*1eb90*/  P2R R2, PR, RZ, 0x20 ;  /* 0x00000020ff027803 */ /* 0x002fe40000000000 */
[----:B------:R-:W-:Y:S02]  /*1eba0*/  @!P1 LEA R6, P5, R250, R0, 0x2 ;  /* 0x00000000fa069211 */ /* 0x000fe400078a10ff */
[----:B------:R-:W-:Y:S02]  /*1ebb0*/  ISETP.NE.AND P4, PT, R2, RZ, PT ;  /* 0x000000ff0200720c */ /* 0x000fe40003f85270 */
[-C--:B------:R-:W-:Y:S02]  /*1ebc0*/  @!P1 LEA.HI.X R7, R250, R4.reuse, R12, 0x2, P5 ;  /* 0x00000004fa079211 */ /* 0x080fe400028f140c */
[----:B------:R-:W-:Y:S02]  /*1ebd0*/  @!P3 LEA.HI.X R11, R252, R4, R5, 0x2, P4 ;  /* 0x00000004fc0bb211 */ /* 0x000fe400020f1405 */
[----:B------:R-:W-:-:S02]  /*1ebe0*/  SHF.R.S32.HI R5, RZ, 0x1f, R249 ;  /* 0x0000001fff057819 */ /* 0x000fc400000114f9 */
[C---:B------:R-:W-:Y:S01]  /*1ebf0*/  @!P0 LEA R2, P4, R249.reuse, R0, 0x2 ;  /* 0x00000000f9028211 */ /* 0x040fe200078810ff */
[----:B------:R1:W-:Y:S03]  /*1ec00*/  @!P3 ST.E.64 [R10.64], R102 ;  /* 0x000000660a00b985 */ /* 0x0003e6000c101b08 */
[----:B------:R-:W-:Y:S01]  /*1ec10*/  @!P0 LEA.HI.X R3, R249, R4, R5, 0x2, P4 ;  /* 0x00000004f9038211 */ /* 0x000fe200020f1405 */
[----:B------:R1:W-:Y:S04]  /*1ec20*/  @!P2 ST.E.64 [R8.64], R98 ;  /* 0x000000620800a985 */ /* 0x0003e8000c101b08 */
        /* <DEDUP_REMOVED lines=9> */
.L_x_915:
[----:B------:R-:W-:Y:S01]  /*1ecc0*/  ISETP.NE.U32.AND P0, PT, RZ, c[0x0][0x508], PT ;  /* 0x00014200ff007a0c */ /* 0x000fe20003f05070 */
[----:B------:R-:W-:Y:S01]  /*1ecd0*/  IMAD.MOV.U32 R4, RZ, RZ, 0x4 ;  /* 0x00000004ff047424 */ /* 0x000fe200078e00ff */
[----:B------:R-:W-:Y:S01]  /*1ece0*/  ISETP.NE.U32.AND P2, PT, RZ, c[0x0][0x500], PT ;  /* 0x00014000ff007a0c */ /* 0x000fe20003f45070 */
[----:B------:R-:W-:Y:S01]  /*1ecf0*/  IMAD.MOV.U32 R20, RZ, RZ, c[0x0][0x388] ;  /* 0x0000e200ff147624 */ /* 0x000fe200078e00ff */
[----:B------:R-:W-:Y:S01]  /*1ed00*/  ISETP.NE.AND.EX P0, PT, RZ, c[0x0][0x50c], PT, P0 ;  /* 0x00014300ff007a0c */ /* 0x000fe20003f05300 */
[----:B------:R-:W-:Y:S01]  /*1ed10*/  IMAD.MOV.U32 R0, RZ, RZ, RZ ;  /* 0x000000ffff007224 */ /* 0x000fe200078e00ff */
[----:B------:R-:W-:Y:S01]  /*1ed20*/  ISETP.NE.AND.EX P2, PT, RZ, c[0x0][0x504], PT, P2 ;  /* 0x00014100ff007a0c */ /* 0x000fe20003f45320 */
[----:B------:R-:W-:-:S10]  /*1ed30*/  IMAD.WIDE R2, R235, R4, c[0x0][0x500] ;  /* 0x00014000eb027625 */ /* 0x000fd400078e0204 */
[----:B------:R-:W-:Y:S02]  /*1ed40*/  @P0 IMAD.WIDE R4, R235, R4, c[0x0][0x508] ;  /* 0x00014200eb040625 */ /* 0x000fe400078e0204 */
[----:B------:R2:W5:Y:S04]  /*1ed50*/  @P2 LDG.E R0, [R2.64] ;  /* 0x0000000802002981 */ /* 0x000568000c1e1900 */
[----:B------:R2:W5:Y:S01]  /*1ed60*/  @P0 LDG.E R20, [R4.64] ;  /* 0x0000000804140981 */ /* 0x000562000c1e1900 */
[----:B------:R-:W-:-:S04]  /*1ed70*/  ISETP.NE.AND P1, PT, R233, RZ, PT ;  /* 0x000000ffe900720c */ /* 0x000fc80003f25270 */
[----:B------:R-:W-:Y:S01]  /*1ed80*/  SEL R19, R233, c[0x0][0x3d4], P1 ;  /* 0x0000f500e9137a07 */ /* 0x000fe20000800000 */
[----:B------:R-:W-:Y:S05]  /*1ed90*/  @P0 BRA `(.L_x_936) ;  /* 0x0000004000000947 */ /* 0x000fea0003800000 */
[----:B------:R-:W-:Y:S05]  /*1eda0*/  @!P2 BRA `(.L_x_936) ;  /* 0x000000300000a947 */ /* 0x000fea0003800000 */
[----:B--2---:R2:W3:Y:S04]  /*1edb0*/  LDG.E R4, [R2.64] ;  /* 0x0000000802047981 */ /* 0x0044e8000c1e1900 */
[----:B--2---:R-:W3:Y:S02]  /*1edc0*/  LDG.E R2, [R2.64+0x4] ;  /* 0x0000040802027981 */ /* 0x004ee4000c1e1900 */
[----:B---3-5:R-:W-:Y:S02]  /*1edd0*/  IADD3 R20, -R4, R2, RZ ;  /* 0x0000000204147210 */ /* 0x028fe40007ffe1ff */
.L_x_936:
[----:B--2---:R-:W2:Y:S01]  /*1ede0*/  S2R R3, SR_TID.X ;  /* 0x0000000000037919 */ /* 0x004ea20000002100 */
[----:B------:R-:W-:Y:S01]  /*1edf0*/  SHF.R.S32.HI R2, RZ, 0x1f, R235 ;  /* 0x0000001fff027819 */ /* 0x000fe200000114eb */
[----:B------:R-:W-:Y:S01]  /*1ee00*/  BSSY B0, `(.L_x_937) ;  /* 0x0000036000007945 */ /* 0x000fe20003800000 */
[----:B------:R-:W-:-:S02]  /*1ee10*/  LOP3.LUT R12, R234, 0xffff, RZ, 0xc0, !PT ;  /* 0x0000ffffea0c7812 */ /* 0x000fc400078ec0ff */
[----:B-----5:R-:W-:Y:S02]  /*1ee20*/  SHF.R.S32.HI R18, RZ, 0x1f, R0 ;  /* 0x0000001fff127819 */ /* 0x020fe40000011400 */
[----:B------:R-:W-:Y:S02]  /*1ee30*/  SEL R13, R235, RZ, !P2 ;  /* 0x000000ffeb0d7207 */ /* 0x000fe40005000000 */
[----:B------:R-:W-:Y:S02]  /*1ee40*/  SEL R21, R2, RZ, !P2 ;  /* 0x000000ff02157207 */ /* 0x000fe40005000000 */
[----:B--2---:R-:W-:-:S13]  /*1ee50*/  ISETP.GT.AND P0, PT, R3, 0x7f, PT ;  /* 0x0000007f0300780c */ /* 0x004fda0003f04270 */
[----:B------:R-:W-:Y:S05]  /*1ee60*/  @P0 BRA `(.L_x_938) ;  /* 0x000002f000000947 */ /* 0x000fea0003800000 */
[----:B------:R-:W-:Y:S01]  /*1ee70*/  IMAD R2, R20, c[0x0][0x4e8], RZ ;  /* 0x00013a0014027a24 */ /* 0x000fe200078e02ff */
[----:B------:R-:W-:-:S04]  /*1ee80*/  IADD3 R16, R228, R3, RZ ;  /* 0x00000003e4107210 */ /* 0x000fc80007ffe0ff */
[----:B------:R-:W-:-:S13]  /*1ee90*/  ISETP.GE.AND P0, PT, R16, R2, PT ;  /* 0x000000021000720c */ /* 0x000fda0003f06270 */
[----:B------:R-:W-:Y:S05]  /*1eea0*/  @P0 BRA `(.L_x_938) ;  /* 0x000002b000000947 */ /* 0x000fea0003800000 */
[----:B------:R-:W-:Y:S01]  /*1eeb0*/  IMAD.MOV.U32 R2, RZ, RZ, 0x368 ;  /* 0x00000368ff027424 */ /* 0x000fe200078e00ff */
[----:B------:R-:W-:-:S04]  /*1eec0*/  ISETP.GT.AND P2, PT, R19, 0x1, PT ;  /* 0x000000011300780c */ /* 0x000fc80003f44270 */
[----:B------:R-:W-:-:S04]  /*1eed0*/  SEL R2, R2, 0x328, P2 ;  /* 0x0000032802027807 */ /* 0x000fc80001000000 */
[----:B------:R2:W3:Y:S08]  /*1eee0*/  LDC.64 R8, c[0x0][R2+0x170] ;  /* 0x00005c0002087b82 */ /* 0x0004f00000000a00 */
[----:B------:R2:W4:Y:S08]  /*1eef0*/  LDC.64 R6, c[0x0][R2+0x168] ;  /* 0x00005a0002067b82 */ /* 0x0005300000000a00 */
[----:B------:R2:W5:Y:S08]  /*1ef00*/  LDC.64 R14, c[0x0][R2+0x178] ;  /* 0x00005e00020e7b82 */ /* 0x0005700000000a00 */
[----:B------:R2:W1:Y:S02]  /*1ef10*/  LDC.64 R10, c[0x0][R2+0x160] ;  /* 0x00005800020a7b82 */ /* 0x0004640000000a00 */
[----:B--2---:R-:W-:-:S02]  /*1ef20*/  IMAD.MOV.U32 R2, RZ, RZ, c[0x0][0x4e8] ;  /* 0x00013a00ff027624 */ /* 0x004fc400078e00ff */
[-C--:B---3--:R-:W-:Y:S02]  /*1ef30*/  IMAD R3, R9, R13.reuse, RZ ;  /* 0x0000000d09037224 */ /* 0x088fe400078e02ff */
[----:B------:R-:W-:Y:S01]  /*1ef40*/  IMAD.WIDE.U32 R4, R8, R13, RZ ;  /* 0x0000000d08047225 */ /* 0x000fe200078e00ff */
[----:B------:R-:W-:Y:S02]  /*1ef50*/  ISETP.NE.AND P0, PT, R2, 0x1, PT ;  /* 0x000000010200780c */ /* 0x000fe40003f05270 */
[----:B------:R-:W-:Y:S01]  /*1ef60*/  MOV R2, R16 ;  /* 0x0000001000027202 */ /* 0x000fe20000000f00 */
[----:B------:R-:W-:Y:S01]  /*1ef70*/  IMAD R8, R8, R21, R3 ;  /* 0x0000001508087224 */ /* 0x000fe200078e0203 */
[----:B------:R-:W-:Y:S01]  /*1ef80*/  SEL R3, R245, RZ, P2 ;  /* 0x000000fff5037207 */ /* 0x000fe20001000000 */
[-C--:B----4-:R-:W-:Y:S02]  /*1ef90*/  IMAD R9, R7, R12.reuse, RZ ;  /* 0x0000000c07097224 */ /* 0x090fe400078e02ff */
[----:B------:R-:W-:-:S04]  /*1efa0*/  IMAD.WIDE.U32 R6, R6, R12, RZ ;  /* 0x0000000c06067225 */ /* 0x000fc800078e00ff */
[----:B------:R-:W-:Y:S01]  /*1efb0*/  IMAD.IADD R9, R7, 0x1, R9 ;  /* 0x0000000107097824 */ /* 0x000fe200078e0209 */
[----:B------:R-:W-:Y:S01]  /*1efc0*/  IADD3 R7, R5, R8, RZ ;  /* 0x0000000805077210 */ /* 0x000fe20007ffe0ff */
[----:B------:R-:W-:-:S04]  /*1efd0*/  @P0 IMAD.HI.U32 R17, R16, c[0x0][0x4ec], RZ ;  /* 0x00013b0010110a27 */ /* 0x000fc800078e00ff */
[-C--:B-----5:R-:W-:Y:S01]  /*1efe0*/  IMAD R8, R15, R3.reuse, RZ ;  /* 0x000000030f087224 */ /* 0x0a0fe200078e02ff */
[----:B------:R-:W-:Y:S02]  /*1eff0*/  @P0 SHF.R.U32.HI R2, RZ, c[0x0][0x4f0], R17 ;  /* 0x00013c00ff020a19 */ /* 0x000fe40000011611 */
[----:B------:R-:W-:Y:S01]  /*1f000*/  IADD3 R17, P1, P0, R4, R6, R0 ;  /* 0x0000000604117210 */ /* 0x000fe2000783e000 */
[----:B------:R-:W-:-:S03]  /*1f010*/  IMAD.WIDE.U32 R4, R14, R3, RZ ;  /* 0x000000030e047225 */ /* 0x000fc600078e00ff */
[----:B------:R-:W-:Y:S01]  /*1f020*/  IADD3.X R9, R7, R9, R18, P1, P0 ;  /* 0x0000000907097210 */ /* 0x000fe20000fe0412 */
[----:B------:R-:W-:Y:S01]  /*1f030*/  IMAD.MOV R6, RZ, RZ, -R2 ;  /* 0x000000ffff067224 */ /* 0x000fe200078e0a02 */
[----:B------:R-:W-:Y:S02]  /*1f040*/  IADD3 R7, R5, R8, RZ ;  /* 0x0000000805077210 */ /* 0x000fe40007ffe0ff */
[----:B------:R-:W-:Y:S01]  /*1f050*/  IADD3 R4, P1, P0, R2, R17, R4 ;  /* 0x0000001102047210 */ /* 0x000fe2000783e004 */
[----:B------:R-:W-:Y:S01]  /*1f060*/  IMAD R3, R6, c[0x0][0x4e8], R16 ;  /* 0x00013a0006037a24 */ /* 0x000fe200078e0210 */
[----:B------:R-:W-:-:S03]  /*1f070*/  SHF.R.S32.HI R5, RZ, 0x1f, R2 ;  /* 0x0000001fff057819 */ /* 0x000fc60000011402 */
[----:B-1----:R-:W-:Y:S01]  /*1f080*/  IMAD R2, R11, R3, RZ ;  /* 0x000000030b027224 */ /* 0x002fe200078e02ff */
[----:B------:R-:W-:Y:S02]  /*1f090*/  SHF.R.S32.HI R6, RZ, 0x1f, R3 ;  /* 0x0000001fff067819 */ /* 0x000fe40000011403 */
[----:B------:R-:W-:Y:S01]  /*1f0a0*/  IADD3.X R5, R5, R9, R7, P1, P0 ;  /* 0x0000000905057210 */ /* 0x000fe20000fe0407 */
[----:B------:R-:W-:Y:S02]  /*1f0b0*/  IMAD.MOV.U32 R7, RZ, RZ, c[0x0][0x4a8] ;  /* 0x00012a00ff077624 */ /* 0x000fe400078e00ff */
[C---:B------:R-:W-:Y:S02]  /*1f0c0*/  IMAD R6, R10.reuse, R6, R2 ;  /* 0x000000060a067224 */ /* 0x040fe400078e0202 */
[----:B------:R-:W-:Y:S01]  /*1f0d0*/  IMAD.WIDE.U32 R2, R10, R3, R4 ;  /* 0x000000030a027225 */ /* 0x000fe200078e0004 */
[----:B------:R-:W-:Y:S02]  /*1f0e0*/  MOV R5, c[0x0][0x4ac] ;  /* 0x00012b0000057a02 */ /* 0x000fe40000000f00 */
[----:B------:R-:W-:Y:S01]  /*1f0f0*/  SEL R4, R7, c[0x0][0x450], P2 ;  /* 0x0001140007047a07 */ /* 0x000fe20001000000 */
[----:B------:R-:W-:Y:S01]  /*1f100*/  IMAD.IADD R3, R3, 0x1, R6 ;  /* 0x0000000103037824 */ /* 0x000fe200078e0206 */
[----:B------:R-:W-:-:S02]  /*1f110*/  SEL R5, R5, c[0x0][0x454], P2 ;  /* 0x0001150005057a07 */ /* 0x000fc40001000000 */
[----:B------:R-:W-:-:S04]  /*1f120*/  LEA R4, P0, R2, R4, 0x2 ;  /* 0x0000000402047211 */ /* 0x000fc800078010ff */
[----:B------:R-:W-:Y:S02]  /*1f130*/  LEA.HI.X R5, R2, R5, R3, 0x2, P0 ;  /* 0x0000000502057211 */ /* 0x000fe400000f1403 */
[----:B------:R-:W-:-:S05]  /*1f140*/  MOV R2, 0xff800000 ;  /* 0xff80000000027802 */ /* 0x000fca0000000f00 */
[----:B------:R1:W-:Y:S02]  /*1f150*/  STG.E [R4.64], R2 ;  /* 0x0000000204007986 */ /* 0x0003e4000c101908 */
.L_x_938:
[----:B------:R-:W-:Y:S05]  /*1f160*/  BSYNC B0 ;  /* 0x0000000000007941 */ /* 0x000fea0003800000 */
.L_x_937:
[----:B------:R-:W-:-:S13]  /*1f170*/  ISETP.GT.AND P0, PT, R19, 0x1, PT ;  /* 0x000000011300780c */ /* 0x000fda0003f04270 */
[----:B------:R-:W-:Y:S05]  /*1f180*/  @P0 BRA `(.L_x_930) ;  /* 0x000007f000000947 */ /* 0x000fea0003800000 */
[----:B-1----:R-:W-:Y:S01]  /*1f190*/  MOV R2, c[0x0][0x4e8] ;  /* 0x00013a0000027a02 */ /* 0x002fe20000000f00 */
[----:B------:R-:W-:Y:S02]  /*1f1a0*/  IMAD R4, R18, c[0x0][0x3a0], RZ ;  /* 0x0000e80012047a24 */ /* 0x000fe400078e02ff */
[----:B------:R-:W-:Y:S01]  /*1f1b0*/  IMAD R5, R21, c[0x0][0x3f0], RZ ;  /* 0x0000fc0015057a24 */ /* 0x000fe200078e02ff */
[----:B------:R-:W-:Y:S01]  /*1f1c0*/  ISETP.NE.AND P0, PT, R2, 0x1, PT ;  /* 0x000000010200780c */ /* 0x000fe20003f05270 */
[----:B------:R-:W-:-:S04]  /*1f1d0*/  IMAD.WIDE.U32 R2, R0, c[0x0][0x3a0], RZ ;  /* 0x0000e80000027a25 */ /* 0x000fc800078e00ff */
[----:B------:R-:W-:Y:S01]  /*1f1e0*/  IMAD R0, R0, c[0x0][0x3a4], R4 ;  /* 0x0000e90000007a24 */ /* 0x000fe200078e0204 */
[----:B------:R-:W-:Y:S01]  /*1f1f0*/  IADD3 R4, R213, R228, RZ ;  /* 0x000000e4d5047210 */ /* 0x000fe20007ffe0ff */
[----:B------:R-:W-:-:S03]  /*1f200*/  IMAD R7, R13, c[0x0][0x3f4], R5 ;  /* 0x0000fd000d077a24 */ /* 0x000fc600078e0205 */
[----:B------:R-:W-:Y:S02]  /*1f210*/  IADD3 R3, R3, R0, RZ ;  /* 0x0000000003037210 */ /* 0x000fe40007ffe0ff */
[----:B------:R-:W-:Y:S01]  /*1f220*/  MOV R0, R4 ;  /* 0x0000000400007202 */ /* 0x000fe20000000f00 */
[----:B------:R-:W-:-:S04]  /*1f230*/  @P0 IMAD.HI.U32 R6, R4, c[0x0][0x4ec], RZ ;  /* 0x00013b0004060a27 */ /* 0x000fc800078e00ff */
[----:B------:R-:W-:Y:S01]  /*1f240*/  IMAD.WIDE.U32 R2, R12, c[0x0][0x3e8], R2 ;  /* 0x0000fa000c027a25 */ /* 0x000fe200078e0002 */
[----:B------:R-:W-:-:S03]  /*1f250*/  @P0 SHF.R.U32.HI R0, RZ, c[0x0][0x4f0], R6 ;  /* 0x00013c00ff000a19 */ /* 0x000fc60000011606 */
[----:B------:R-:W-:Y:S01]  /*1f260*/  IMAD R3, R12, c[0x0][0x3ec], R3 ;  /* 0x0000fb000c037a24 */ /* 0x000fe200078e0203 */
[----:B------:R-:W-:Y:S02]  /*1f270*/  SHF.R.S32.HI R6, RZ, 0x1f, R0 ;  /* 0x0000001fff067819 */ /* 0x000fe40000011400 */
[----:B------:R-:W-:Y:S01]  /*1f280*/  IADD3 R5, -R0, RZ, RZ ;  /* 0x000000ff00057210 */ /* 0x000fe20007ffe1ff */
[----:B------:R-:W-:Y:S01]  /*1f290*/  IMAD.WIDE.U32 R2, R13, c[0x0][0x3f0], R2 ;  /* 0x0000fc000d027a25 */ /* 0x000fe200078e0002 */
[----:B------:R-:W-:-:S03]  /*1f2a0*/  IADD3 R13, R212, R228, RZ ;  /* 0x000000e4d40d7210 */ /* 0x000fc60007ffe0ff */
        /* <DEDUP_REMOVED lines=15> */
.L_x_1021:
[----:B------:R-:W-:Y:S05]  /*1f3a0*/  BRA.DIV ~URZ, `(.L_x_940) ;  /* 0x00002f527f007947 */ /* 0x000fea000b800000 */
[----:B------:R3:W4:Y:S02]  /*1f3b0*/  SHFL.IDX PT, R0, R14, RZ, 0x181f ;  /* 0x00181fff0e007589 */ /* 0x00072400000e0000 */
.L_x_1022:
        /* <DEDUP_REMOVED lines=20> */
.L_x_942:
[----:B------:R-:W-:Y:S05]  /*1f500*/  BSYNC B0 ;  /* 0x0000000000007941 */ /* 0x000fea0003800000 */
.L_x_941:
[----:B------:R-:W-:Y:S05]  /*1f510*/  BRA.DIV ~URZ, `(.L_x_943) ;  /* 0x00002e427f007947 */ /* 0x000fea000b800000 */
[----:B--2---:R2:W1:Y:S04]  /*1f520*/  SHFL.IDX PT, R4, R5, 0x1, 0x181f ;  /* 0x00381f0005047f89 */ /* 0x00446800000e0000 */
[----:B----4-:R2:W4:Y:S02]  /*1f530*/  SHFL.IDX PT, R0, R14, 0x1, 0x181f ;  /* 0x00381f000e007f89 */ /* 0x01052400000e0000 */
.L_x_1023:
        /* <DEDUP_REMOVED lines=20> */
.L_x_945:
[----:B------:R-:W-:Y:S05]  /*1f680*/  BSYNC B0 ;  /* 0x0000000000007941 */ /* 0x000fea0003800000 */
.L_x_944:
[----:B------:R-:W-:Y:S05]  /*1f690*/  BRA.DIV ~URZ, `(.L_x_946) ;  /* 0x00002d827f007947 */ /* 0x000fea000b800000 */
[----:B-1----:R1:W2:Y:S02]  /*1f6a0*/  SHFL.IDX PT, R4, R5, 0x2, 0x181f ;  /* 0x00581f0005047f89 */ /* 0x0022a400000e0000 */
.L_x_1024:
[----:B------:R-:W-:Y:S05]  /*1f6b0*/  BRA.DIV ~URZ, `(.L_x_947) ;  /* 0x00002dd27f007947 */ /* 0x000fea000b800000 */
[----:B----4-:R4:W1:Y:S02]  /*1f6c0*/  SHFL.IDX PT, R0, R14, 0x2, 0x181f ;  /* 0x00581f000e007f89 */ /* 0x01086400000e0000 */
.L_x_1025:
        /* <DEDUP_REMOVED lines=8> */
[-C--:B-1----:R-:W-:Y:S02]  /*1f750*/  @!P3 LEA R10, P4, R134, R0.reuse, 0x1 ;  /* 0x00000000860ab211 */ /* 0x082fe400078808ff */
        /* <DEDUP_REMOVED lines=11> */
.L_x_949:
[----:B------:R-:W-:Y:S05]  /*1f810*/  BSYNC B0 ;  /* 0x0000000000007941 */ /* 0x000fea0003800000 */
.L_x_948:
[----:B------:R-:W-:Y:S05]  /*1f820*/  BRA.DIV ~URZ, `(.L_x_950) ;  /* 0x00002cc27f007947 */ /* 0x000fea000b800000 */
[----:B--2---:R2:W3:Y:S04]  /*1f830*/  SHFL.IDX PT, R4, R5, 0x3, 0x181f ;  /* 0x00781f0005047f89 */ /* 0x0044e800000e0000 */
[----:B-1----:R2:W1:Y:S02]  /*1f840*/  SHFL.IDX PT, R0, R14, 0x3, 0x181f ;  /* 0x00781f000e007f89 */ /* 0x00246400000e0000 */
.L_x_1026:
[----:B------:R-:W-:-:S04]  /*1f850*/  IADD3 R2, R13, 0x60, RZ ;  /* 0x000000600d027810 */ /* 0x000fc80007ffe0ff */
        /* <DEDUP_REMOVED lines=18> */
.L_x_930:
[----:B------:R-:W-:Y:S05]  /*1f980*/  BSYNC B1 ;  /* 0x0000000000017941 */ /* 0x000fea0003800000 */
.L_x_914:
        /* <DEDUP_REMOVED lines=13> */
.L_x_1027:
[----:B------:R-:W-:Y:S05]  /*1fa60*/  BRA.DIV ~URZ, `(.L_x_953) ;  /* 0x00002bb27f007947 */ /* 0x000fea000b800000 */
[----:B------:R3:W4:Y:S02]  /*1fa70*/  SHFL.IDX PT, R6, R96, 0x1, 0x1f ;  /* 0x00201f0060067f89 */ /* 0x00072400000e0000 */
.L_x_1028:
        /* <DEDUP_REMOVED lines=18> */
.L_x_1029:
        /* <DEDUP_REMOVED lines=16> */
.L_x_1030:
[----:B--2---:R-:W-:Y:S01]  /*1fca0*/  IMAD R0, R0, c[0x0][0x538], RZ ;  /* 0x00014e0000007a24 */ /* 0x004fe200078e02ff */
[----:B------:R-:W-:Y:S04]  /*1fcb0*/  BSSY B1, `(.L_x_956) ;  /* 0x00000c8000017945 */ /* 0x000fe80003800000 */
[----:B----4-:R-:W-:-:S04]  /*1fcc0*/  IADD3 R6, R0, R6, RZ ;  /* 0x0000000600067210 */ /* 0x010fc80007ffe0ff */
[----:B------:R-:W-:-:S13]  /*1fcd0*/  ISETP.GT.AND P0, PT, R6, R9, PT ;  /* 0x000000090600720c */ /* 0x000fda0003f04270 */
[----:B------:R-:W-:Y:S05]  /*1fce0*/  @P0 BRA `(.L_x_957) ;  /* 0x0000025000000947 */ /* 0x000fea0003800000 */
.L_x_961:
        /* <DEDUP_REMOVED lines=17> */
.L_x_1031:
        /* <DEDUP_REMOVED lines=16> */
.L_x_1032:
[----:B--2---:R-:W-:-:S05]  /*1ff00*/  IMAD R0, R0, c[0x0][0x538], RZ ;  /* 0x00014e0000007a24 */ /* 0x004fca00078e02ff */
[----:B------:R-:W-:-:S04]  /*1ff10*/  IADD3 R6, R0, R6, RZ ;  /* 0x0000000600067210 */ /* 0x000fc80007ffe0ff */
[----:B------:R-:W-:-:S13]  /*1ff20*/  ISETP.GT.AND P0, PT, R6, R9, PT ;  /* 0x000000090600720c */ /* 0x000fda0003f04270 */
[----:B-1-3--:R-:W-:Y:S05]  /*1ff30*/  @!P0 BRA `(.L_x_961) ;  /* 0xfffffdb000008947 */ /* 0x00afea000383ffff */
.L_x_957:
[----:B------:R-:W-:-:S05]  /*1ff40*/  IADD3 R11, -R0, R6, RZ ;  /* 0x00000006000b7210 */ /* 0x000fca0007ffe1ff */
[----:B------:R-:W-:-:S05]  /*1ff50*/  IMAD R0, R4, c[0x0][0x538], R11 ;  /* 0x00014e0004007a24 */ /* 0x000fca00078e020b */
[----:B------:R-:W-:Y:S01]  /*1ff60*/  ISETP.GT.AND P0, PT, R0, R9, PT ;  /* 0x000000090000720c */ /* 0x000fe20003f04270 */
[----:B------:R-:W-:-:S12]  /*1ff70*/  BRA.DIV ~URZ, `(.L_x_962) ;  /* 0x00002ae27f007947 */ /* 0x000fd8000b800000 */
[----:B------:R-:W-:-:S04]  /*1ff80*/  VOTE.ANY R10, PT, !P0 ;  /* 0x00000000000a7806 */ /* 0x000fc800040e0100 */
.L_x_1033:
[----:B------:R-:W2:Y:S02]  /*1ff90*/  POPC R6, R10 ;  /* 0x0000000a00067309 */ /* 0x000ea40000000000 */
[----:B--2---:R-:W-:Y:S01]  /*1ffa0*/  IADD3 R235, R6, R235, RZ ;  /* 0x000000eb06eb7210 */ /* 0x004fe20007ffe0ff */
[----:B------:R-:W-:Y:S05]  /*1ffb0*/  BRA.DIV ~URZ, `(.L_x_963) ;  /* 0x00002af27f007947 */ /* 0x000fea000b800000 */
[----:B------:R2:W4:Y:S04]  /*1ffc0*/  SHFL.IDX PT, R7, R7, R6, 0x1f ;  /* 0x00001f0607077589 */ /* 0x00052800000e0000 */
[----:B------:R2:W1:Y:S02]  /*1ffd0*/  SHFL.IDX PT, R5, R8, R6, 0x1f ;  /* 0x00001f0608057589 */ /* 0x00046400000e0000 */
.L_x_1034:
[----:B------:R-:W-:Y:S01]  /*1ffe0*/  ISETP.NE.AND P0, PT, R10, RZ, PT ;  /* 0x000000ff0a00720c */ /* 0x000fe20003f05270 */
[----:B------:R-:W-:-:S12]  /*1fff0*/  BSSY B0, `(.L_x_964) ;  /* 0x0000005000007945 */ /* 0x000fd80003800000 */
[----:B------:R-:W-:Y:S05]  /*20000*/  @!P0 BRA `(.L_x_965) ;  /* 0x0000003000008947 */ /* 0x000fea0003800000 */
[----:B--2---:R-:W-:Y:S01]  /*20010*/  IADD3 R6, R6, -0x1, RZ ;  /* 0xffffffff06067810 */ /* 0x004fe20007ffe0ff */
[----:B------:R-:W-:Y:S05]  /*20020*/  BRA.DIV ~URZ, `(.L_x_966) ;  /* 0x00002b527f007947 */ /* 0x000fea000b800000 */
[----:B------:R2:W3:Y:S02]  /*20030*/  SHFL.IDX PT, R12, R4, R6, 0x1f ;  /* 0x00001f06040c7589 */ /* 0x0004e400000e0000 */
.L_x_965:
[----:B------:R-:W-:Y:S05]  /*20040*/  BSYNC B0 ;  /* 0x0000000000007941 */ /* 0x000fea0003800000 */
.L_x_964:
[----:B-1----:R-:W-:Y:S01]  /*20050*/  ISETP.NE.AND P0, PT, R5, 0x1, PT ;  /* 0x000000010500780c */ /* 0x002fe20003f05270 */
[----:B---3--:R-:W-:Y:S01]  /*20060*/  IMAD R232, R12, c[0x0][0x538], R11 ;  /* 0x00014e000ce87a24 */ /* 0x008fe200078e020b */
[----:B------:R-:W-:Y:S04]  /*20070*/  BSSY B0, `(.L_x_967) ;  /* 0x0000084000007945 */ /* 0x000fe80003800000 */
[----:B--2---:R-:W-:-:S07]  /*20080*/  IADD3 R8, -R232, R9, RZ ;  /* 0x00000009e8087210 */ /* 0x004fce0007ffe1ff */
[----:B------:R-:W-:Y:S05]  /*20090*/  @!P0 BRA `(.L_x_968) ;  /* 0x000003e000008947 */ /* 0x000fea0003800000 */
[-C--:B----4-:R-:W-:Y:S02]  /*200a0*/  IABS R0, R7.reuse ;  /* 0x0000000700007213 */ /* 0x090fe40000000000 */
        /* <DEDUP_REMOVED lines=15> */
[----:B------:R-:W-:-:S04]  /*201a0*/  IMAD.MOV R0, RZ, RZ, -R10 ;  /* 0x000000ffff007224 */ /* 0x000fc800078e0a0a */
[----:B------:R-:W-:Y:S02]  /*201b0*/  IMAD.MOV.U32 R3, RZ, RZ, R0 ;  /* 0x000000ffff037224 */ /* 0x000fe400078e0000 */
        /* <DEDUP_REMOVED lines=13> */
[----:B-1----:R-:W-:-:S04]  /*20290*/  IADD3 R2, RZ, -R3, RZ ;  /* 0x80000003ff027210 */ /* 0x002fc80007ffe0ff */
[----:B------:R-:W-:Y:S01]  /*202a0*/  @!P1 IMAD.MOV R0, RZ, RZ, -R0 ;  /* 0x000000ffff009224 */ /* 0x000fe200078e0a00 */
[----:B------:R-:W-:Y:S01]  /*202b0*/  @!P0 LOP3.LUT R0, RZ, R7, RZ, 0x33, !PT ;  /* 0x00000007ff008212 */ /* 0x000fe200078e33ff */
[----:B------:R-:W-:Y:S01]  /*202c0*/  IMAD.MOV.U32 R4, RZ, RZ, R2 ;  /* 0x000000ffff047224 */ /* 0x000fe200078e0002 */
[----:B------:R-:W-:Y:S02]  /*202d0*/  IABS R2, R5 ;  /* 0x0000000500027213 */ /* 0x000fe40000000000 */
[----:B------:R-:W-:Y:S01]  /*202e0*/  IABS R10, R0 ;  /* 0x00000000000a7213 */ /* 0x000fe20000000000 */
[----:B------:R-:W-:Y:S02]  /*202f0*/  IMAD R4, R4, R6, RZ ;  /* 0x0000000604047224 */ /* 0x000fe400078e02ff */
[----:B------:R-:W-:Y:S01]  /*20300*/  IMAD.MOV R9, RZ, RZ, -R2 ;  /* 0x000000ffff097224 */ /* 0x000fe200078e0a02 */
[----:B------:R-:W-:-:S05]  /*20310*/  MOV R2, RZ ;  /* 0x000000ff00027202 */ /* 0x000fca0000000f00 */
        /* <DEDUP_REMOVED lines=22> */
.L_x_968:
[----:B------:R-:W-:-:S04]  /*20480*/  IMAD.MOV.U32 R2, RZ, RZ, 0x4 ;  /* 0x00000004ff027424 */ /* 0x000fc800078e00ff */
[----:B------:R-:W-:-:S05]  /*20490*/  IMAD.WIDE R2, R235, R2, c[0x0][0x590] ;  /* 0x00016400eb027625 */ /* 0x000fca00078e0202 */
        /* <DEDUP_REMOVED lines=64> */
[----:B------:R-:W-:Y:S02]  /*208a0*/  IMAD R234, R2, R3, R5 ;  /* 0x0000000302ea7224 */ /* 0x000fe400078e0205 */
.L_x_969:
[----:B------:R-:W-:Y:S05]  /*208b0*/  BSYNC B0 ;  /* 0x0000000000007941 */ /* 0x000fea0003800000 */
.L_x_967:
[----:B------:R-:W-:-:S04]  /*208c0*/  LOP3.LUT R2, RZ, R2, RZ, 0x33, !PT ;  /* 0x00000002ff027212 */ /* 0x000fc800078e33ff */
[----:B------:R-:W-:Y:S01]  /*208d0*/  IADD3 R233, R2, R7, RZ ;  /* 0x0000000702e97210 */ /* 0x000fe20007ffe0ff */
[----:B------:R-:W-:Y:S05]  /*208e0*/  BRA `(.L_x_970) ;  /* 0x0000004000007947 */ /* 0x000fea0003800000 */
.L_x_958:
[----:B------:R-:W-:Y:S01]  /*208f0*/  IMAD.MOV.U32 R232, RZ, RZ, R9 ;  /* 0x000000ffffe87224 */ /* 0x000fe200078e0009 */
[----:B------:R-:W-:Y:S01]  /*20900*/  MOV R234, RZ ;  /* 0x000000ff00ea7202 */ /* 0x000fe20000000f00 */
[----:B------:R-:W-:Y:S01]  /*20910*/  IMAD.MOV.U32 R233, RZ, RZ, RZ ;  /* 0x000000ffffe97224 */ /* 0x000fe200078e00ff */
[----:B------:R-:W-:Y:S02]  /*20920*/  MOV R235, c[0x0][0x53c] ;  /* 0x00014f0000eb7a02 */ /* 0x000fe40000000f00 */
.L_x_970:
[----:B------:R-:W-:Y:S05]  /*20930*/  BSYNC B1 ;  /* 0x0000000000017941 */ /* 0x000fea0003800000 */
.L_x_956:
[----:B------:R-:W-:Y:S01]  /*20940*/  WARPSYNC 0xffffffff ;  /* 0xffffffff00007948 */ /* 0x000fe20003800000 */
[----:B------:R-:W-:Y:S01]  /*20950*/  BAR.SYNC.DEFER_BLOCKING 0x4, 0x100 ;  /* 0x0104000000007b1d */ /* 0x000fe20000010000 */
[----:B------:R-:W-:-:S13]  /*20960*/  ISETP.NE.AND P0, PT, R13, RZ, PT ;  /* 0x000000ff0d00720c */ /* 0x000fda0003f05270 */
[----:B------:R2:W-:Y:S04]  /*20970*/  @!P0 STS.128 [0x20080], R232 ;  /* 0x020080e8ff008388 */ /* 0x0005e80000000c00 */
[----:B------:R-:W-:Y:S06]  /*20980*/  BAR.ARV 0x5, 0x100 ;  /* 0x0144000000007b1d */ /* 0x000fec0000002000 */
.L_x_951:
[----:B-1----:R-:W-:-:S13]  /*20990*/  ISETP.GE.AND P0, PT, R235, c[0x0][0x53c], PT ;  /* 0x00014f00eb007a0c */ /* 0x002fda0003f06270 */
[----:B--23--:R-:W-:Y:S01]  /*209a0*/  @P0 CALL.REL.NOINC `(.L_x_971) ;  /* 0x0000001000000944 */ /* 0x00cfe20003c00000 */
[----:B------:R-:W-:Y:S05]  /*209b0*/  BRA `(.L_x_972) ;  /* 0xfffe169000007947 */ /* 0x000fea000383ffff */
.L_x_971:
[----:B------:R-:W-:Y:S05]  /*209c0*/  EXIT ;  /* 0x000000000000794d */ /* 0x000fea0003800000 */
.L_x_701:
[----:B------:R-:W-:Y:S01]  /*209d0*/  IMAD.MOV.U32 R0, RZ, RZ, R5 ;  /* 0x000000ffff007224 */ /* 0x000fe200078e0005 */
[----:B------:R-:W-:Y:S02]  /*209e0*/  MOV R3, 0x1 ;  /* 0x0000000100037802 */ /* 0x000fe40000000f00 */
[----:B------:R-:W-:Y:S02]  /*209f0*/  MOV R2, 0x20a10 ;  /* 0x00020a1000027802 */ /* 0x000fe40000000f00 */
[----:B--2---:R-:W-:Y:S05]  /*20a00*/  CALL.REL.NOINC `($__internal_15_$__cuda_sm70_shflsync_up_p) ;  /* 0x000022c000007944 */ /* 0x004fea0003c00000 */
[----:B------:R-:W-:Y:S01]  /*20a10*/  MOV R0, R4 ;  /* 0x0000000400007202 */ /* 0x000fe20000000f00 */
[----:B------:R-:W-:Y:S05]  /*20a20*/  BRA `(.L_x_973) ;  /* 0xfffdfa1000007947 */ /* 0x000fea000383ffff */
.L_x_702:
[----:B------:R-:W-:Y:S01]  /*20a30*/  IMAD.MOV.U32 R0, RZ, RZ, R5 ;  /* 0x000000ffff007224 */ /* 0x000fe200078e0005 */
[----:B------:R-:W-:Y:S02]  /*20a40*/  MOV R3, 0x2 ;  /* 0x0000000200037802 */ /* 0x000fe40000000f00 */
[----:B------:R-:W-:Y:S02]  /*20a50*/  MOV R2, 0x20a70 ;  /* 0x00020a7000027802 */ /* 0x000fe40000000f00 */
[----:B--2---:R-:W-:Y:S05]  /*20a60*/  CALL.REL.NOINC `($__internal_15_$__cuda_sm70_shflsync_up_p) ;  /* 0x0000226000007944 */ /* 0x004fea0003c00000 */
[----:B------:R-:W-:Y:S01]  /*20a70*/  SEL R4, R4, RZ, P4 ;  /* 0x000000ff04047207 */ /* 0x000fe20002000000 */
[----:B------:R-:W-:Y:S01]  /*20a80*/  IMAD.MOV.U32 R3, RZ, RZ, 0x4 ;  /* 0x00000004ff037424 */ /* 0x000fe200078e00ff */
[----:B------:R-:W-:-:S03]  /*20a90*/  MOV R2, 0x20ac0 ;  /* 0x00020ac000027802 */ /* 0x000fc60000000f00 */
[----:B------:R-:W-:Y:S02]  /*20aa0*/  IMAD.IADD R0, R5, 0x1, R4 ;  /* 0x0000000105007824 */ /* 0x000fe400078e0204 */
[----:B------:R-:W-:Y:S05]  /*20ab0*/  CALL.REL.NOINC `($__internal_15_$__cuda_sm70_shflsync_up_p) ;  /* 0x0000221000007944 */ /* 0x000fea0003c00000 */
        /* <DEDUP_REMOVED lines=12> */
[----:B------:R-:W-:Y:S02]  /*20b80*/  MOV R203, 0x1f ;  /* 0x0000001f00cb7802 */ /* 0x000fe40000000f00 */
[----:B------:R-:W-:Y:S01]  /*20b90*/  MOV R3, 0x20bd0 ;  /* 0x00020bd000037802 */ /* 0x000fe20000000f00 */
[----:B------:R-:W-:-:S04]  /*20ba0*/  IMAD.IADD R4, R0, 0x1, R4 ;  /* 0x0000000100047824 */ /* 0x000fc800078e0204 */
[----:B------:R-:W-:Y:S02]  /*20bb0*/  IMAD.MOV.U32 R0, RZ, RZ, R4 ;  /* 0x000000ffff007224 */ /* 0x000fe400078e0004 */
[----:B------:R-:W-:Y:S05]  /*20bc0*/  CALL.REL.NOINC `($__internal_14_$__cuda_sm70_shflsync_idx_p) ;  /* 0x0000208000007944 */ /* 0x000fea0003c00000 */
[----:B-1---5:R-:W-:Y:S05]  /*20bd0*/  BRA `(.L_x_974) ;  /* 0xfffdf96000007947 */ /* 0x022fea000383ffff */
.L_x_704:
[----:B------:R-:W-:Y:S02]  /*20be0*/  SEL R0, RZ, 0x1, P0 ;  /* 0x00000001ff007807 */ /* 0x000fe40000000000 */
[----:B------:R-:W-:Y:S02]  /*20bf0*/  MOV R2, 0x20c10 ;  /* 0x00020c1000027802 */ /* 0x000fe40000000f00 */
[----:B--2---:R-:W-:Y:S05]  /*20c00*/  CALL.REL.NOINC `($__internal_16_$__cuda_sm70_votesync_ballot) ;  /* 0x0000212000007944 */ /* 0x004fea0003c00000 */
[----:B------:R-:W-:Y:S01]  /*20c10*/  MOV R10, R0 ;  /* 0x00000000000a7202 */ /* 0x000fe20000000f00 */
[----:B------:R-:W-:Y:S05]  /*20c20*/  BRA `(.L_x_975) ;  /* 0xfffdf9a000007947 */ /* 0x000fea000383ffff */
.L_x_705:
[----:B------:R-:W-:Y:S01]  /*20c30*/  IMAD.MOV.U32 R0, RZ, RZ, R9 ;  /* 0x000000ffff007224 */ /* 0x000fe200078e0009 */
[----:B------:R-:W-:Y:S01]  /*20c40*/  MOV R2, R5 ;  /* 0x0000000500027202 */ /* 0x000fe20000000f00 */
[----:B------:R-:W-:Y:S01]  /*20c50*/  IMAD.MOV.U32 R203, RZ, RZ, 0x1f ;  /* 0x0000001fffcb7424 */ /* 0x000fe200078e00ff */
[----:B------:R-:W-:Y:S02]  /*20c60*/  MOV R3, 0x20c80 ;  /* 0x00020c8000037802 */ /* 0x000fe40000000f00 */
[----:B------:R-:W-:Y:S05]  /*20c70*/  CALL.REL.NOINC `($__internal_14_$__cuda_sm70_shflsync_idx_p) ;  /* 0x00001fd000007944 */ /* 0x000fea0003c00000 */
[----:B------:R-:W-:Y:S01]  /*20c80*/  IMAD.MOV.U32 R12, RZ, RZ, R0 ;  /* 0x000000ffff0c7224 */ /* 0x000fe200078e0000 */
[----:B------:R-:W-:Y:S01]  /*20c90*/  MOV R0, R8 ;  /* 0x0000000800007202 */ /* 0x000fe20000000f00 */
[----:B------:R-:W-:Y:S01]  /*20ca0*/  IMAD.MOV.U32 R6, RZ, RZ, RZ ;  /* 0x000000ffff067224 */ /* 0x000fe200078e00ff */
[----:B------:R-:W-:Y:S01]  /*20cb0*/  MOV R2, R5 ;  /* 0x0000000500027202 */ /* 0x000fe20000000f00 */
[----:B------:R-:W-:Y:S01]  /*20cc0*/  IMAD.MOV.U32 R203, RZ, RZ, 0x1f ;  /* 0x0000001fffcb7424 */ /* 0x000fe200078e00ff */
[----:B------:R-:W-:-:S02]  /*20cd0*/  MOV R3, 0x20cf0 ;  /* 0x00020cf000037802 */ /* 0x000fc40000000f00 */
[----:B-1---5:R-:W-:Y:S05]  /*20ce0*/  CALL.REL.NOINC `($__internal_14_$__cuda_sm70_shflsync_idx_p) ;  /* 0x00001f6000007944 */ /* 0x022fea0003c00000 */
[----:B------:R-:W-:Y:S01]  /*20cf0*/  MOV R9, R0 ;  /* 0x0000000000097202 */ /* 0x000fe20000000f00 */
[----:B-1---5:R-:W-:Y:S05]  /*20d00*/  BRA `(.L_x_976) ;  /* 0xfffdf92000007947 */ /* 0x022fea000383ffff */
.L_x_708:
[----:B------:R-:W-:Y:S01]  /*20d10*/  IMAD.MOV.U32 R0, RZ, RZ, R4 ;  /* 0x000000ffff007224 */ /* 0x000fe200078e0004 */
[----:B------:R-:W-:-:S02]  /*20d20*/  MOV R203, 0x1f ;  /* 0x0000001f00cb7802 */ /* 0x000fc40000000f00 */
[----:B------:R-:W-:Y:S02]  /*20d30*/  MOV R3, 0x20d50 ;  /* 0x00020d5000037802 */ /* 0x000fe40000000f00 */
[----:B-123--:R-:W-:Y:S05]  /*20d40*/  CALL.REL.NOINC `($__internal_14_$__cuda_sm70_shflsync_idx_p) ;  /* 0x00001f0000007944 */ /* 0x00efea0003c00000 */
[----:B------:R-:W-:Y:S01]  /*20d50*/  MOV R6, R0 ;  /* 0x0000000000067202 */ /* 0x000fe20000000f00 */
[----:B-1---5:R-:W-:Y:S05]  /*20d60*/  BRA `(.L_x_707) ;  /* 0xfffdf92000007947 */ /* 0x022fea000383ffff */
.L_x_757:
[----:B------:R-:W-:Y:S01]  /*20d70*/  IMAD.MOV.U32 R0, RZ, RZ, R5 ;  /* 0x000000ffff007224 */ /* 0x000fe200078e0005 */
[----:B------:R-:W-:Y:S01]  /*20d80*/  MOV R2, RZ ;  /* 0x000000ff00027202 */ /* 0x000fe20000000f00 */
[----:B------:R-:W-:Y:S01]  /*20d90*/  IMAD.MOV.U32 R203, RZ, RZ, 0x181f ;  /* 0x0000181fffcb7424 */ /* 0x000fe200078e00ff */
[----:B------:R-:W-:Y:S02]  /*20da0*/  MOV R3, 0x20dc0 ;  /* 0x00020dc000037802 */ /* 0x000fe40000000f00 */
[----:B-----5:R-:W-:Y:S05]  /*20db0*/  CALL.REL.NOINC `($__internal_14_$__cuda_sm70_shflsync_idx_p) ;  /* 0x00001e9000007944 */ /* 0x020fea0003c00000 */
[----:B-----5:R-:W-:Y:S01]  /*20dc0*/  MOV R4, R0 ;  /* 0x0000000000047202 */ /* 0x020fe20000000f00 */
[----:B-1----:R-:W-:Y:S05]  /*20dd0*/  BRA `(.L_x_977) ;  /* 0xfffe64e000007947 */ /* 0x002fea000383ffff */
.L_x_758:
[----:B------:R-:W-:Y:S01]  /*20de0*/  IMAD.MOV.U32 R0, RZ, RZ, R12 ;  /* 0x000000ffff007224 */ /* 0x000fe200078e000c */
[----:B------:R-:W-:Y:S01]  /*20df0*/  MOV R2, RZ ;  /* 0x000000ff00027202 */ /* 0x000fe20000000f00 */
[----:B------:R-:W-:Y:S01]  /*20e00*/  IMAD.MOV.U32 R203, RZ, RZ, 0x181f ;  /* 0x0000181fffcb7424 */ /* 0x000fe200078e00ff */
[----:B------:R-:W-:Y:S02]  /*20e10*/  MOV R3, 0x20e30 ;  /* 0x00020e3000037802 */ /* 0x000fe40000000f00 */
[----:B-12--5:R-:W-:Y:S05]  /*20e20*/  CALL.REL.NOINC `($__internal_14_$__cuda_sm70_shflsync_idx_p) ;  /* 0x00001e2000007944 */ /* 0x026fea0003c00000 */
[----:B-1---5:R-:W-:Y:S05]  /*20e30*/  BRA `(.L_x_978) ;  /* 0xfffe64a000007947 */ /* 0x022fea000383ffff */
.L_x_761:
[----:B----4-:R-:W-:Y:S01]  /*20e40*/  IMAD.MOV.U32 R0, RZ, RZ, R5 ;  /* 0x000000ffff007224 */ /* 0x010fe200078e0005 */
[----:B--2---:R-:W-:Y:S01]  /*20e50*/  MOV R2, 0x1 ;  /* 0x0000000100027802 */ /* 0x004fe20000000f00 */
[----:B------:R-:W-:Y:S01]  /*20e60*/  IMAD.MOV.U32 R203, RZ, RZ, 0x181f ;  /* 0x0000181fffcb7424 */ /* 0x000fe200078e00ff */
[----:B------:R-:W-:-:S02]  /*20e70*/  MOV R3, 0x20e90 ;  /* 0x00020e9000037802 */ /* 0x000fc40000000f00 */
[----:B-1-3-5:R-:W-:Y:S05]  /*20e80*/  CALL.REL.NOINC `($__internal_14_$__cuda_sm70_shflsync_idx_p) ;  /* 0x00001dc000007944 */ /* 0x02afea0003c00000 */
[----:B-----5:R-:W-:Y:S01]  /*20e90*/  IMAD.MOV.U32 R4, RZ, RZ, R0 ;  /* 0x000000ffff047224 */ /* 0x020fe200078e0000 */
[----:B------:R-:W-:Y:S01]  /*20ea0*/  MOV R2, 0x1 ;  /* 0x0000000100027802 */ /* 0x000fe20000000f00 */
[----:B------:R-:W-:Y:S01]  /*20eb0*/  IMAD.MOV.U32 R0, RZ, RZ, R12 ;  /* 0x000000ffff007224 */ /* 0x000fe200078e000c */
[----:B------:R-:W-:-:S02]  /*20ec0*/  MOV R203, 0x181f ;  /* 0x0000181f00cb7802 */ /* 0x000fc40000000f00 */
[----:B------:R-:W-:Y:S02]  /*20ed0*/  MOV R3, 0x20ef0 ;  /* 0x00020ef000037802 */ /* 0x000fe40000000f00 */
[----:B-1----:R-:W-:Y:S05]  /*20ee0*/  CALL.REL.NOINC `($__internal_14_$__cuda_sm70_shflsync_idx_p) ;  /* 0x00001d6000007944 */ /* 0x002fea0003c00000 */
[----:B-1---5:R-:W-:Y:S05]  /*20ef0*/  BRA `(.L_x_979) ;  /* 0xfffe657000007947 */ /* 0x022fea000383ffff */
.L_x_764:
[----:B----4-:R-:W-:Y:S01]  /*20f00*/  IMAD.MOV.U32 R0, RZ, RZ, R5 ;  /* 0x000000ffff007224 */ /* 0x010fe200078e0005 */
[----:B-1----:R-:W-:Y:S01]  /*20f10*/  MOV R2, 0x2 ;  /* 0x0000000200027802 */ /* 0x002fe20000000f00 */
[----:B------:R-:W-:Y:S01]  /*20f20*/  IMAD.MOV.U32 R203, RZ, RZ, 0x181f ;  /* 0x0000181fffcb7424 */ /* 0x000fe200078e00ff */
[----:B------:R-:W-:Y:S02]  /*20f30*/  MOV R3, 0x20f50 ;  /* 0x00020f5000037802 */ /* 0x000fe40000000f00 */
[----:B--23-5:R-:W-:Y:S05]  /*20f40*/  CALL.REL.NOINC `($__internal_14_$__cuda_sm70_shflsync_idx_p) ;  /* 0x00001d0000007944 */ /* 0x02cfea0003c00000 */
[----:B-----5:R-:W-:Y:S01]  /*20f50*/  MOV R4, R0 ;  /* 0x0000000000047202 */ /* 0x020fe20000000f00 */
[----:B-1----:R-:W-:Y:S05]  /*20f60*/  BRA `(.L_x_980) ;  /* 0xfffe668000007947 */ /* 0x002fea000383ffff */
.L_x_765:
[----:B----4-:R-:W-:Y:S01]  /*20f70*/  IMAD.MOV.U32 R0, RZ, RZ, R12 ;  /* 0x000000ffff007224 */ /* 0x010fe200078e000c */
[----:B------:R-:W-:Y:S01]  /*20f80*/  MOV R2, 0x2 ;  /* 0x0000000200027802 */ /* 0x000fe20000000f00 */
[----:B------:R-:W-:Y:S01]  /*20f90*/  IMAD.MOV.U32 R203, RZ, RZ, 0x181f ;  /* 0x0000181fffcb7424 */ /* 0x000fe200078e00ff */
[----:B------:R-:W-:Y:S02]  /*20fa0*/  MOV R3, 0x20fc0 ;  /* 0x00020fc000037802 */ /* 0x000fe40000000f00 */
[----:B-123-5:R-:W-:Y:S05]  /*20fb0*/  CALL.REL.NOINC `($__internal_14_$__cuda_sm70_shflsync_idx_p) ;  /* 0x00001c9000007944 */ /* 0x02efea0003c00000 */
[----:B-1---5:R-:W-:Y:S05]  /*20fc0*/  BRA `(.L_x_981) ;  /* 0xfffe664000007947 */ /* 0x022fea000383ffff */
.L_x_768:
[----:B-1----:R-:W-:Y:S01]  /*20fd0*/  IMAD.MOV.U32 R0, RZ, RZ, R5 ;  /* 0x000000ffff007224 */ /* 0x002fe200078e0005 */
[----:B------:R-:W-:Y:S01]  /*20fe0*/  MOV R2, 0x3 ;  /* 0x0000000300027802 */ /* 0x000fe20000000f00 */
[----:B------:R-:W-:Y:S01]  /*20ff0*/  IMAD.MOV.U32 R203, RZ, RZ, 0x181f ;  /* 0x0000181fffcb7424 */ /* 0x000fe200078e00ff */
[----:B------:R-:W-:-:S02]  /*21000*/  MOV R3, 0x21020 ;  /* 0x0002102000037802 */ /* 0x000fc40000000f00 */
[----:B--2345:R-:W-:Y:S05]  /*21010*/  CALL.REL.NOINC `($__internal_14_$__cuda_sm70_shflsync_idx_p) ;  /* 0x00001c3000007944 */ /* 0x03cfea0003c00000 */
[----:B-----5:R-:W-:Y:S01]  /*21020*/  IMAD.MOV.U32 R4, RZ, RZ, R0 ;  /* 0x000000ffff047224 */ /* 0x020fe200078e0000 */
[----:B------:R-:W-:Y:S01]  /*21030*/  MOV R2, 0x3 ;  /* 0x0000000300027802 */ /* 0x000fe20000000f00 */
[----:B------:R-:W-:Y:S01]  /*21040*/  IMAD.MOV.U32 R0, RZ, RZ, R12 ;  /* 0x000000ffff007224 */ /* 0x000fe200078e000c */
[----:B------:R-:W-:-:S02]  /*21050*/  MOV R203, 0x181f ;  /* 0x0000181f00cb7802 */ /* 0x000fc40000000f00 */
[----:B------:R-:W-:Y:S02]  /*21060*/  MOV R3, 0x21080 ;  /* 0x0002108000037802 */ /* 0x000fe40000000f00 */
[----:B-1----:R-:W-:Y:S05]  /*21070*/  CALL.REL.NOINC `($__internal_14_$__cuda_sm70_shflsync_idx_p) ;  /* 0x00001bd000007944 */ /* 0x002fea0003c00000 */
[----:B-1---5:R-:W-:Y:S05]  /*21080*/  BRA `(.L_x_982) ;  /* 0xfffe671000007947 */ /* 0x022fea000383ffff */
.L_x_835:
[----:B------:R-:W-:Y:S01]  /*21090*/  IMAD.MOV.U32 R2, RZ, RZ, RZ ;  /* 0x000000ffff027224 */ /* 0x000fe200078e00ff */
[----:B------:R-:W-:Y:S02]  /*210a0*/  MOV R203, 0x181f ;  /* 0x0000181f00cb7802 */ /* 0x000fe40000000f00 */
[----:B------:R-:W-:Y:S02]  /*210b0*/  MOV R3, 0x210d0 ;  /* 0x000210d000037802 */ /* 0x000fe40000000f00 */
[----:B------:R-:W-:Y:S05]  /*210c0*/  CALL.REL.NOINC `($__internal_14_$__cuda_sm70_shflsync_idx_p) ;  /* 0x00001b8000007944 */ /* 0x000fea0003c00000 */
[----:B-----5:R-:W-:Y:S01]  /*210d0*/  MOV R4, R0 ;  /* 0x0000000000047202 */ /* 0x020fe20000000f00 */
[----:B-1----:R-:W-:Y:S05]  /*210e0*/  BRA `(.L_x_983) ;  /* 0xffff0e0000007947 */ /* 0x002fea000383ffff */
.L_x_836:
[----:B-1----:R-:W-:Y:S01]  /*210f0*/  IMAD.MOV.U32 R0, RZ, RZ, R5 ;  /* 0x000000ffff007224 */ /* 0x002fe200078e0005 */
[----:B------:R-:W-:Y:S01]  /*21100*/  MOV R2, RZ ;  /* 0x000000ff00027202 */ /* 0x000fe20000000f00 */
[----:B------:R-:W-:Y:S01]  /*21110*/  IMAD.MOV.U32 R203, RZ, RZ, 0x181f ;  /* 0x0000181fffcb7424 */ /* 0x000fe200078e00ff */
[----:B------:R-:W-:Y:S02]  /*21120*/  MOV R3, 0x21140 ;  /* 0x0002114000037802 */ /* 0x000fe40000000f00 */
[----:B--2---:R-:W-:Y:S05]  /*21130*/  CALL.REL.NOINC `($__internal_14_$__cuda_sm70_shflsync_idx_p) ;  /* 0x00001b1000007944 */ /* 0x004fea0003c00000 */
[----:B-1---5:R-:W-:Y:S05]  /*21140*/  BRA `(.L_x_984) ;  /* 0xffff0dc000007947 */ /* 0x022fea000383ffff */
.L_x_837:
[----:B------:R-:W-:Y:S01]  /*21150*/  IMAD.MOV.U32 R0, RZ, RZ, R4 ;  /* 0x000000ffff007224 */ /* 0x000fe200078e0004 */
[----:B------:R-:W-:Y:S01]  /*21160*/  MOV R2, RZ ;  /* 0x000000ff00027202 */ /* 0x000fe20000000f00 */
[----:B------:R-:W-:Y:S01]  /*21170*/  IMAD.MOV.U32 R203, RZ, RZ, 0x1c1f ;  /* 0x00001c1fffcb7424 */ /* 0x000fe200078e00ff */
[----:B------:R-:W-:-:S02]  /*21180*/  MOV R3, 0x211a0 ;  /* 0x000211a000037802 */ /* 0x000fc40000000f00 */
[----:B------:R-:W-:Y:S05]  /*21190*/  CALL.REL.NOINC `($__internal_14_$__cuda_sm70_shflsync_idx_p) ;  /* 0x00001ab000007944 */ /* 0x000fea0003c00000 */
[----:B------:R-:W-:Y:S01]  /*211a0*/  MOV R3, R0 ;  /* 0x0000000000037202 */ /* 0x000fe20000000f00 */
[----:B-1---5:R-:W-:Y:S05]  /*211b0*/  BRA `(.L_x_985) ;  /* 0xffff0f9000007947 */ /* 0x022fea000383ffff */
.L_x_842:
[----:B------:R-:W-:Y:S01]  /*211c0*/  IMAD.MOV.U32 R0, RZ, RZ, R4 ;  /* 0x000000ffff007224 */ /* 0x000fe200078e0004 */
[----:B------:R-:W-:Y:S01]  /*211d0*/  MOV R2, 0x1 ;  /* 0x0000000100027802 */ /* 0x000fe20000000f00 */
[----:B------:R-:W-:Y:S01]  /*211e0*/  IMAD.MOV.U32 R203, RZ, RZ, 0x1c1f ;  /* 0x00001c1fffcb7424 */ /* 0x000fe200078e00ff */
[----:B------:R-:W-:-:S02]  /*211f0*/  MOV R3, 0x21210 ;  /* 0x0002121000037802 */ /* 0x000fc40000000f00 */
[----:B-1----:R-:W-:Y:S05]  /*21200*/  CALL.REL.NOINC `($__internal_14_$__cuda_sm70_shflsync_idx_p) ;  /* 0x00001a4000007944 */ /* 0x002fea0003c00000 */
[----:B------:R-:W-:Y:S01]  /*21210*/  MOV R3, R0 ;  /* 0x0000000000037202 */ /* 0x000fe20000000f00 */
[----:B-1---5:R-:W-:Y:S05]  /*21220*/  BRA `(.L_x_986) ;  /* 0xffff128000007947 */ /* 0x022fea000383ffff */
.L_x_847:
[----:B------:R-:W-:Y:S01]  /*21230*/  IMAD.MOV.U32 R132, RZ, RZ, R4 ;  /* 0x000000ffff847224 */ /* 0x000fe200078e0004 */
[----:B------:R-:W-:-:S02]  /*21240*/  MOV R0, 0x2 ;  /* 0x0000000200007802 */ /* 0x000fc40000000f00 */
[----:B------:R-:W-:Y:S02]  /*21250*/  MOV R2, 0x21270 ;  /* 0x0002127000027802 */ /* 0x000fe40000000f00 */
[----:B------:R-:W-:Y:S05]  /*21260*/  CALL.REL.NOINC `($__internal_13_$__cuda_sm70_shflsync_bfly_p) ;  /* 0x0000198000007944 */ /* 0x000fea0003c00000 */
[----:B------:R-:W-:Y:S05]  /*21270*/  BRA `(.L_x_987) ;  /* 0xffff166000007947 */ /* 0x000fea000383ffff */
.L_x_848:
[----:B------:R-:W-:Y:S01]  /*21280*/  IMAD.MOV.U32 R132, RZ, RZ, R4 ;  /* 0x000000ffff847224 */ /* 0x000fe200078e0004 */
[----:B------:R-:W-:Y:S02]  /*21290*/  MOV R0, 0x1 ;  /* 0x0000000100007802 */ /* 0x000fe40000000f00 */
[----:B------:R-:W-:Y:S02]  /*212a0*/  MOV R2, 0x212c0 ;  /* 0x000212c000027802 */ /* 0x000fe40000000f00 */
[----:B------:R-:W-:Y:S05]  /*212b0*/  CALL.REL.NOINC `($__internal_13_$__cuda_sm70_shflsync_bfly_p) ;  /* 0x0000193000007944 */ /* 0x000fea0003c00000 */
[----:B------:R-:W-:Y:S01]  /*212c0*/  FMNMX.FTZ R133, R4, R0, !PT ;  /* 0x0000000004857209 */ /* 0x000fe20007810000 */
[----:B------:R-:W-:Y:S01]  /*212d0*/  IMAD.MOV.U32 R132, RZ, RZ, R5 ;  /* 0x000000ffff847224 */ /* 0x000fe200078e0005 */
[----:B------:R-:W-:Y:S01]  /*212e0*/  MOV R2, 0x21310 ;  /* 0x0002131000027802 */ /* 0x000fe20000000f00 */
[----:B------:R-:W-:Y:S02]  /*212f0*/  IMAD.MOV.U32 R0, RZ, RZ, 0x2 ;  /* 0x00000002ff007424 */ /* 0x000fe400078e00ff */
[----:B------:R-:W-:Y:S05]  /*21300*/  CALL.REL.NOINC `($__internal_13_$__cuda_sm70_shflsync_bfly_p) ;  /* 0x000018e000007944 */ /* 0x000fea0003c00000 */
[----:B------:R-:W-:Y:S01]  /*21310*/  FMNMX.FTZ R5, R5, R0, !PT ;  /* 0x0000000005057209 */ /* 0x000fe20007810000 */
[----:B------:R-:W-:Y:S01]  /*21320*/  IMAD.MOV.U32 R0, RZ, RZ, 0x1 ;  /* 0x00000001ff007424 */ /* 0x000fe200078e00ff */
[----:B------:R-:W-:-:S03]  /*21330*/  MOV R2, 0x21360 ;  /* 0x0002136000027802 */ /* 0x000fc60000000f00 */
[----:B------:R-:W-:Y:S02]  /*21340*/  IMAD.MOV.U32 R132, RZ, RZ, R5 ;  /* 0x000000ffff847224 */ /* 0x000fe400078e0005 */
[----:B------:R-:W-:Y:S05]  /*21350*/  CALL.REL.NOINC `($__internal_13_$__cuda_sm70_shflsync_bfly_p) ;  /* 0x0000189000007944 */ /* 0x000fea0003c00000 */
[----:B------:R-:W-:Y:S01]  /*21360*/  MOV R3, R0 ;  /* 0x0000000000037202 */ /* 0x000fe20000000f00 */
[----:B------:R-:W-:Y:S05]  /*21370*/  BRA `(.L_x_988) ;  /* 0xffff15d000007947 */ /* 0x000fea000383ffff */
.L_x_856:
[----:B------:R-:W-:Y:S01]  /*21380*/  MOV R203, 0x181f ;  /* 0x0000181f00cb7802 */ /* 0x000fe20000000f00 */
[----:B------:R-:W-:Y:S01]  /*21390*/  IMAD.MOV.U32 R2, RZ, RZ, RZ ;  /* 0x000000ffff027224 */ /* 0x000fe200078e00ff */
[----:B------:R-:W-:Y:S02]  /*213a0*/  MOV R3, 0x213c0 ;  /* 0x000213c000037802 */ /* 0x000fe40000000f00 */
[----:B-1234-:R-:W-:Y:S05]  /*213b0*/  CALL.REL.NOINC `($__internal_14_$__cuda_sm70_shflsync_idx_p) ;  /* 0x0000189000007944 */ /* 0x01efea0003c00000 */
[----:B-----5:R-:W-:Y:S01]  /*213c0*/  MOV R4, R0 ;  /* 0x0000000000047202 */ /* 0x020fe20000000f00 */
[----:B-1----:R-:W-:-:S05]  /*213d0*/  BRA `(.L_x_989) ;  /* 0xffff23c000007947 */ /* 0x002fca000383ffff */
.L_x_857:
[----:B------:R-:W-:Y:S01]  /*213e0*/  MOV R2, RZ ;  /* 0x000000ff00027202 */ /* 0x000fe20000000f00 */
[----:B----4-:R-:W-:Y:S01]  /*213f0*/  IMAD.MOV.U32 R0, RZ, RZ, R5 ;  /* 0x000000ffff007224 */ /* 0x010fe200078e0005 */
[----:B------:R-:W-:Y:S01]  /*21400*/  MOV R3, 0x21430 ;  /* 0x0002143000037802 */ /* 0x000fe20000000f00 */
[----:B------:R-:W-:Y:S02]  /*21410*/  IMAD.MOV.U32 R203, RZ, RZ, 0x181f ;  /* 0x0000181fffcb7424 */ /* 0x000fe400078e00ff */
[----:B-123--:R-:W-:Y:S05]  /*21420*/  CALL.REL.NOINC `($__internal_14_$__cuda_sm70_shflsync_idx_p) ;  /* 0x0000182000007944 */ /* 0x00efea0003c00000 */
[----:B-1---5:R-:W-:-:S05]  /*21430*/  BRA `(.L_x_990) ;  /* 0xffff238000007947 */ /* 0x022fca000383ffff */
.L_x_860:
[----:B------:R-:W-:Y:S01]  /*21440*/  MOV R203, 0x181f ;  /* 0x0000181f00cb7802 */ /* 0x000fe20000000f00 */
[----:B------:R-:W-:Y:S01]  /*21450*/  IMAD.MOV.U32 R2, RZ, RZ, RZ ;  /* 0x000000ffff027224 */ /* 0x000fe200078e00ff */
[----:B------:R-:W-:Y:S02]  /*21460*/  MOV R3, 0x21480 ;  /* 0x0002148000037802 */ /* 0x000fe40000000f00 */
[----:B------:R-:W-:Y:S05]  /*21470*/  CALL.REL.NOINC `($__internal_14_$__cuda_sm70_shflsync_idx_p) ;  /* 0x000017d000007944 */ /* 0x000fea0003c00000 */
[----:B------:R-:W-:Y:S01]  /*21480*/  MOV R132, R0 ;  /* 0x0000000000847202 */ /* 0x000fe20000000f00 */
[----:B-1---5:R-:W-:-:S05]  /*21490*/  BRA `(.L_x_991) ;  /* 0xffff2d4000007947 */ /* 0x022fca000383ffff */
.L_x_861:
[----:B------:R-:W-:Y:S01]  /*214a0*/  MOV R2, RZ ;  /* 0x000000ff00027202 */ /* 0x000fe20000000f00 */
[----:B-1----:R-:W-:Y:S01]  /*214b0*/  IMAD.MOV.U32 R0, RZ, RZ, R133 ;  /* 0x000000ffff007224 */ /* 0x002fe200078e0085 */
[----:B------:R-:W-:Y:S01]  /*214c0*/  MOV R3, 0x214f0 ;  /* 0x000214f000037802 */ /* 0x000fe20000000f00 */
[----:B------:R-:W-:Y:S02]  /*214d0*/  IMAD.MOV.U32 R203, RZ, RZ, 0x181f ;  /* 0x0000181fffcb7424 */ /* 0x000fe400078e00ff */
[----:B--2---:R-:W-:Y:S05]  /*214e0*/  CALL.REL.NOINC `($__internal_14_$__cuda_sm70_shflsync_idx_p) ;  /* 0x0000176000007944 */ /* 0x004fea0003c00000 */
[----:B-1---5:R-:W-:-:S05]  /*214f0*/  BRA `(.L_x_992) ;  /* 0xffff2d0000007947 */ /* 0x022fca000383ffff */
.L_x_862:
[----:B------:R-:W-:Y:S01]  /*21500*/  MOV R2, RZ ;  /* 0x000000ff00027202 */ /* 0x000fe20000000f00 */
[----:B------:R-:W-:Y:S01]  /*21510*/  IMAD.MOV.U32 R0, RZ, RZ, R132 ;  /* 0x000000ffff007224 */ /* 0x000fe200078e0084 */
[----:B------:R-:W-:Y:S01]  /*21520*/  MOV R3, 0x21550 ;  /* 0x0002155000037802 */ /* 0x000fe20000000f00 */
[----:B------:R-:W-:Y:S02]  /*21530*/  IMAD.MOV.U32 R203, RZ, RZ, 0x1c1f ;  /* 0x00001c1fffcb7424 */ /* 0x000fe400078e00ff */
[----:B------:R-:W-:Y:S05]  /*21540*/  CALL.REL.NOINC `($__internal_14_$__cuda_sm70_shflsync_idx_p) ;  /* 0x0000170000007944 */ /* 0x000fea0003c00000 */
[----:B------:R-:W-:Y:S01]  /*21550*/  MOV R3, R0 ;  /* 0x0000000000037202 */ /* 0x000fe20000000f00 */
[----:B-1---5:R-:W-:-:S05]  /*21560*/  BRA `(.L_x_993) ;  /* 0xffff2eb000007947 */ /* 0x022fca000383ffff */
.L_x_867:
[----:B------:R-:W-:Y:S01]  /*21570*/  MOV R2, 0x1 ;  /* 0x0000000100027802 */ /* 0x000fe20000000f00 */
[----:B------:R-:W-:Y:S01]  /*21580*/  IMAD.MOV.U32 R0, RZ, RZ, R132 ;  /* 0x000000ffff007224 */ /* 0x000fe200078e0084 */
[----:B------:R-:W-:Y:S01]  /*21590*/  MOV R3, 0x215c0 ;  /* 0x000215c000037802 */ /* 0x000fe20000000f00 */
[----:B------:R-:W-:Y:S02]  /*215a0*/  IMAD.MOV.U32 R203, RZ, RZ, 0x1c1f ;  /* 0x00001c1fffcb7424 */ /* 0x000fe400078e00ff */
[----:B-1----:R-:W-:Y:S05]  /*215b0*/  CALL.REL.NOINC `($__internal_14_$__cuda_sm70_shflsync_idx_p) ;  /* 0x0000169000007944 */ /* 0x002fea0003c00000 */
[----:B------:R-:W-:Y:S01]  /*215c0*/  MOV R3, R0 ;  /* 0x0000000000037202 */ /* 0x000fe20000000f00 */
[----:B-1---5:R-:W-:-:S05]  /*215d0*/  BRA `(.L_x_994) ;  /* 0xffff31d000007947 */ /* 0x022fca000383ffff */
.L_x_872:
[----:B------:R-:W-:Y:S02]  /*215e0*/  MOV R0, 0x2 ;  /* 0x0000000200007802 */ /* 0x000fe40000000f00 */
[----:B------:R-:W-:Y:S02]  /*215f0*/  MOV R2, 0x21610 ;  /* 0x0002161000027802 */ /* 0x000fe40000000f00 */
[----:B------:R-:W-:Y:S05]  /*21600*/  CALL.REL.NOINC `($__internal_13_$__cuda_sm70_shflsync_bfly_p) ;  /* 0x000015e000007944 */ /* 0x000fea0003c00000 */
[----:B------:R-:W-:-:S05]  /*21610*/  BRA `(.L_x_995) ;  /* 0xffff361000007947 */ /* 0x000fca000383ffff */
.L_x_873:
        /* <DEDUP_REMOVED lines=10> */
[----:B------:R-:W-:Y:S02]  /*216c0*/  MOV R2, 0x216e0 ;  /* 0x000216e000027802 */ /* 0x000fe40000000f00 */
[----:B------:R-:W-:Y:S05]  /*216d0*/  CALL.REL.NOINC `($__internal_13_$__cuda_sm70_shflsync_bfly_p) ;  /* 0x0000151000007944 */ /* 0x000fea0003c00000 */
[----:B------:R-:W-:-:S05]  /*216e0*/  BRA `(.L_x_996) ;  /* 0xffff35b000007947 */ /* 0x000fca000383ffff */
.L_x_882:
[----:B------:R-:W-:Y:S01]  /*216f0*/  MOV R203, 0x181f ;  /* 0x0000181f00cb7802 */ /* 0x000fe20000000f00 */
[----:B------:R-:W-:Y:S01]  /*21700*/  IMAD.MOV.U32 R2, RZ, RZ, RZ ;  /* 0x000000ffff027224 */ /* 0x000fe200078e00ff */
[----:B------:R-:W-:Y:S02]  /*21710*/  MOV R3, 0x21730 ;  /* 0x0002173000037802 */ /* 0x000fe40000000f00 */
[----:B-1234-:R-:W-:Y:S05]  /*21720*/  CALL.REL.NOINC `($__internal_14_$__cuda_sm70_shflsync_idx_p) ;  /* 0x0000152000007944 */ /* 0x01efea0003c00000 */
[----:B-----5:R-:W-:Y:S01]  /*21730*/  MOV R4, R0 ;  /* 0x0000000000047202 */ /* 0x020fe20000000f00 */
[----:B-1----:R-:W-:-:S05]  /*21740*/  BRA `(.L_x_997) ;  /* 0xffff4c4000007947 */ /* 0x002fca000383ffff */
.L_x_883:
[----:B------:R-:W-:Y:S01]  /*21750*/  MOV R2, RZ ;  /* 0x000000ff00027202 */ /* 0x000fe20000000f00 */
[----:B----4-:R-:W-:Y:S01]  /*21760*/  IMAD.MOV.U32 R0, RZ, RZ, R5 ;  /* 0x000000ffff007224 */ /* 0x010fe200078e0005 */
[----:B------:R-:W-:Y:S01]  /*21770*/  MOV R3, 0x217a0 ;  /* 0x000217a000037802 */ /* 0x000fe20000000f00 */
[----:B------:R-:W-:Y:S02]  /*21780*/  IMAD.MOV.U32 R203, RZ, RZ, 0x181f ;  /* 0x0000181fffcb7424 */ /* 0x000fe400078e00ff */
[----:B-123--:R-:W-:Y:S05]  /*21790*/  CALL.REL.NOINC `($__internal_14_$__cuda_sm70_shflsync_idx_p) ;  /* 0x000014b000007944 */ /* 0x00efea0003c00000 */
[----:B-1---5:R-:W-:-:S05]  /*217a0*/  BRA `(.L_x_998) ;  /* 0xffff4c0000007947 */ /* 0x022fca000383ffff */
.L_x_886:
[----:B------:R-:W-:Y:S01]  /*217b0*/  MOV R203, 0x181f ;  /* 0x0000181f00cb7802 */ /* 0x000fe20000000f00 */
[----:B------:R-:W-:Y:S01]  /*217c0*/  IMAD.MOV.U32 R2, RZ, RZ, RZ ;  /* 0x000000ffff027224 */ /* 0x000fe200078e00ff */
[----:B------:R-:W-:Y:S02]  /*217d0*/  MOV R3, 0x217f0 ;  /* 0x000217f000037802 */ /* 0x000fe40000000f00 */
[----:B------:R-:W-:Y:S05]  /*217e0*/  CALL.REL.NOINC `($__internal_14_$__cuda_sm70_shflsync_idx_p) ;  /* 0x0000146000007944 */ /* 0x000fea0003c00000 */
[----:B------:R-:W-:Y:S01]  /*217f0*/  MOV R132, R0 ;  /* 0x0000000000847202 */ /* 0x000fe20000000f00 */
[----:B-1---5:R-:W-:-:S05]  /*21800*/  BRA `(.L_x_999) ;  /* 0xffff55f000007947 */ /* 0x022fca000383ffff */
.L_x_887:
[----:B------:R-:W-:Y:S01]  /*21810*/  MOV R2, RZ ;  /* 0x000000ff00027202 */ /* 0x000fe20000000f00 */
[----:B-1----:R-:W-:Y:S01]  /*21820*/  IMAD.MOV.U32 R0, RZ, RZ, R133 ;  /* 0x000000ffff007224 */ /* 0x002fe200078e0085 */
[----:B------:R-:W-:Y:S01]  /*21830*/  MOV R3, 0x21860 ;  /* 0x0002186000037802 */ /* 0x000fe20000000f00 */
[----:B------:R-:W-:Y:S02]  /*21840*/  IMAD.MOV.U32 R203, RZ, RZ, 0x181f ;  /* 0x0000181fffcb7424 */ /* 0x000fe400078e00ff */
[----:B--2---:R-:W-:Y:S05]  /*21850*/  CALL.REL.NOINC `($__internal_14_$__cuda_sm70_shflsync_idx_p) ;  /* 0x000013f000007944 */ /* 0x004fea0003c00000 */
[----:B-1---5:R-:W-:-:S05]  /*21860*/  BRA `(.L_x_1000) ;  /* 0xffff55b000007947 */ /* 0x022fca000383ffff */
.L_x_888:
[----:B------:R-:W-:Y:S02]  /*21870*/  MOV R0, 0x2 ;  /* 0x0000000200007802 */ /* 0x000fe40000000f00 */
[----:B------:R-:W-:Y:S02]  /*21880*/  MOV R2, 0x218a0 ;  /* 0x000218a000027802 */ /* 0x000fe40000000f00 */
[----:B-1----:R-:W-:Y:S05]  /*21890*/  CALL.REL.NOINC `($__internal_13_$__cuda_sm70_shflsync_bfly_p) ;  /* 0x0000135000007944 */ /* 0x002fea0003c00000 */
[----:B------:R-:W-:-:S05]  /*218a0*/  BRA `(.L_x_1001) ;  /* 0xffff57f000007947 */ /* 0x000fca000383ffff */
.L_x_889:
[----:B------:R-:W-:Y:S02]  /*218b0*/  MOV R0, 0x1 ;  /* 0x0000000100007802 */ /* 0x000fe40000000f00 */
[----:B------:R-:W-:Y:S02]  /*218c0*/  MOV R2, 0x218e0 ;  /* 0x000218e000027802 */ /* 0x000fe40000000f00 */
[----:B-1----:R-:W-:Y:S05]  /*218d0*/  CALL.REL.NOINC `($__internal_13_$__cuda_sm70_shflsync_bfly_p) ;  /* 0x0000131000007944 */ /* 0x002fea0003c00000 */
        /* <DEDUP_REMOVED lines=10> */
.L_x_892:
[----:B------:R-:W-:Y:S01]  /*21980*/  MOV R203, 0x181f ;  /* 0x0000181f00cb7802 */ /* 0x000fe20000000f00 */
[----:B------:R-:W-:Y:S01]  /*21990*/  IMAD.MOV.U32 R2, RZ, RZ, RZ ;  /* 0x000000ffff027224 */ /* 0x000fe200078e00ff */
[----:B------:R-:W-:Y:S02]  /*219a0*/  MOV R3, 0x219c0 ;  /* 0x000219c000037802 */ /* 0x000fe40000000f00 */
[----:B-1234-:R-:W-:Y:S05]  /*219b0*/  CALL.REL.NOINC `($__internal_14_$__cuda_sm70_shflsync_idx_p) ;  /* 0x0000129000007944 */ /* 0x01efea0003c00000 */
[----:B-1---5:R-:W-:-:S05]  /*219c0*/  BRA `(.L_x_1003) ;  /* 0xffff6b8000007947 */ /* 0x022fca000383ffff */
.L_x_895:
[----:B------:R-:W-:Y:S01]  /*219d0*/  MOV R203, 0x181f ;  /* 0x0000181f00cb7802 */ /* 0x000fe20000000f00 */
[----:B------:R-:W-:Y:S01]  /*219e0*/  IMAD.MOV.U32 R2, RZ, RZ, RZ ;  /* 0x000000ffff027224 */ /* 0x000fe200078e00ff */
[----:B------:R-:W-:Y:S02]  /*219f0*/  MOV R3, 0x21a10 ;  /* 0x00021a1000037802 */ /* 0x000fe40000000f00 */
[----:B------:R-:W-:Y:S05]  /*21a00*/  CALL.REL.NOINC `($__internal_14_$__cuda_sm70_shflsync_idx_p) ;  /* 0x0000124000007944 */ /* 0x000fea0003c00000 */
[----:B------:R-:W-:Y:S01]  /*21a10*/  MOV R132, R0 ;  /* 0x0000000000847202 */ /* 0x000fe20000000f00 */
[----:B-1---5:R-:W-:-:S05]  /*21a20*/  BRA `(.L_x_1004) ;  /* 0xffff754000007947 */ /* 0x022fca000383ffff */
.L_x_896:
[----:B------:R-:W-:Y:S01]  /*21a30*/  MOV R2, RZ ;  /* 0x000000ff00027202 */ /* 0x000fe20000000f00 */
[----:B-1----:R-:W-:Y:S01]  /*21a40*/  IMAD.MOV.U32 R0, RZ, RZ, R133 ;  /* 0x000000ffff007224 */ /* 0x002fe200078e0085 */
[----:B------:R-:W-:Y:S01]  /*21a50*/  MOV R3, 0x21a80 ;  /* 0x00021a8000037802 */ /* 0x000fe20000000f00 */
[----:B------:R-:W-:Y:S02]  /*21a60*/  IMAD.MOV.U32 R203, RZ, RZ, 0x181f ;  /* 0x0000181fffcb7424 */ /* 0x000fe400078e00ff */
[----:B--2---:R-:W-:Y:S05]  /*21a70*/  CALL.REL.NOINC `($__internal_14_$__cuda_sm70_shflsync_idx_p) ;  /* 0x000011d000007944 */ /* 0x004fea0003c00000 */
[----:B-1---5:R-:W-:-:S05]  /*21a80*/  BRA `(.L_x_1005) ;  /* 0xffff750000007947 */ /* 0x022fca000383ffff */
.L_x_897:
[----:B------:R-:W-:Y:S01]  /*21a90*/  MOV R2, RZ ;  /* 0x000000ff00027202 */ /* 0x000fe20000000f00 */
[----:B------:R-:W-:Y:S01]  /*21aa0*/  IMAD.MOV.U32 R0, RZ, RZ, R132 ;  /* 0x000000ffff007224 */ /* 0x000fe200078e0084 */
[----:B------:R-:W-:Y:S01]  /*21ab0*/  MOV R3, 0x21ae0 ;  /* 0x00021ae000037802 */ /* 0x000fe20000000f00 */
[----:B------:R-:W-:Y:S02]  /*21ac0*/  IMAD.MOV.U32 R203, RZ, RZ, 0x1c1f ;  /* 0x00001c1fffcb7424 */ /* 0x000fe400078e00ff */
[----:B------:R-:W-:Y:S05]  /*21ad0*/  CALL.REL.NOINC `($__internal_14_$__cuda_sm70_shflsync_idx_p) ;  /* 0x0000117000007944 */ /* 0x000fea0003c00000 */
[----:B------:R-:W-:Y:S01]  /*21ae0*/  MOV R3, R0 ;  /* 0x0000000000037202 */ /* 0x000fe20000000f00 */
[----:B-1---5:R-:W-:-:S05]  /*21af0*/  BRA `(.L_x_1006) ;  /* 0xffff767000007947 */ /* 0x022fca000383ffff */
.L_x_902:
[----:B------:R-:W-:Y:S01]  /*21b00*/  MOV R2, 0x1 ;  /* 0x0000000100027802 */ /* 0x000fe20000000f00 */
[----:B------:R-:W-:Y:S01]  /*21b10*/  IMAD.MOV.U32 R0, RZ, RZ, R132 ;  /* 0x000000ffff007224 */ /* 0x000fe200078e0084 */
[----:B------:R-:W-:Y:S01]  /*21b20*/  MOV R3, 0x21b50 ;  /* 0x00021b5000037802 */ /* 0x000fe20000000f00 */
[----:B------:R-:W-:Y:S02]  /*21b30*/  IMAD.MOV.U32 R203, RZ, RZ, 0x1c1f ;  /* 0x00001c1fffcb7424 */ /* 0x000fe400078e00ff */
[----:B-1----:R-:W-:Y:S05]  /*21b40*/  CALL.REL.NOINC `($__internal_14_$__cuda_sm70_shflsync_idx_p) ;  /* 0x0000110000007944 */ /* 0x002fea0003c00000 */
[----:B------:R-:W-:Y:S01]  /*21b50*/  MOV R3, R0 ;  /* 0x0000000000037202 */ /* 0x000fe20000000f00 */
[----:B-1---5:R-:W-:-:S05]  /*21b60*/  BRA `(.L_x_1007) ;  /* 0xffff799000007947 */ /* 0x022fca000383ffff */
.L_x_907:
[----:B------:R-:W-:Y:S02]  /*21b70*/  MOV R0, 0x2 ;  /* 0x0000000200007802 */ /* 0x000fe40000000f00 */
[----:B------:R-:W-:Y:S02]  /*21b80*/  MOV R2, 0x21ba0 ;  /* 0x00021ba000027802 */ /* 0x000fe40000000f00 */
[----:B------:R-:W-:Y:S05]  /*21b90*/  CALL.REL.NOINC `($__internal_13_$__cuda_sm70_shflsync_bfly_p) ;  /* 0x0000105000007944 */ /* 0x000fea0003c00000 */
[----:B------:R-:W-:-:S05]  /*21ba0*/  BRA `(.L_x_1008) ;  /* 0xffff7dd000007947 */ /* 0x000fca000383ffff */
.L_x_908:
        /* <DEDUP_REMOVED lines=10> */
[----:B------:R-:W-:Y:S03]  /*21c50*/  MOV R2, 0x21c80 ;  /* 0x00021c8000027802 */ /* 0x000fe60000000f00 */
[----:B------:R-:W-:Y:S02]  /*21c60*/  IMAD.MOV.U32 R132, RZ, RZ, R4 ;  /* 0x000000ffff847224 */ /* 0x000fe400078e0004 */
[----:B------:R-:W-:Y:S05]  /*21c70*/  CALL.REL.NOINC `($__internal_13_$__cuda_sm70_shflsync_bfly_p) ;  /* 0x00000f7000007944 */ /* 0x000fea0003c00000 */
[----:B------:R-:W-:-:S05]  /*21c80*/  BRA `(.L_x_1009) ;  /* 0xffff7d6000007947 */ /* 0x000fca000383ffff */
.L_x_910:
[----:B------:R-:W-:Y:S01]  /*21c90*/  IMAD.MOV.U32 R132, RZ, RZ, R205 ;  /* 0x000000ffff847224 */ /* 0x000fe200078e00cd */
[----:B------:R-:W-:-:S02]  /*21ca0*/  MOV R0, 0x2 ;  /* 0x0000000200007802 */ /* 0x000fc40000000f00 */
[----:B------:R-:W-:Y:S02]  /*21cb0*/  MOV R2, 0x21cd0 ;  /* 0x00021cd000027802 */ /* 0x000fe40000000f00 */
[----:B------:R-:W-:Y:S05]  /*21cc0*/  CALL.REL.NOINC `($__internal_13_$__cuda_sm70_shflsync_bfly_p) ;  /* 0x00000f2000007944 */ /* 0x000fea0003c00000 */
[----:B------:R-:W-:Y:S05]  /*21cd0*/  BRA `(.L_x_1010) ;  /* 0xffff903000007947 */ /* 0x000fea000383ffff */
.L_x_911:
[----:B------:R-:W-:Y:S01]  /*21ce0*/  IMAD.MOV.U32 R132, RZ, RZ, R5 ;  /* 0x000000ffff847224 */ /* 0x000fe200078e0005 */
[----:B------:R-:W-:Y:S02]  /*21cf0*/  MOV R0, 0x1 ;  /* 0x0000000100007802 */ /* 0x000fe40000000f00 */
[----:B------:R-:W-:Y:S02]  /*21d00*/  MOV R2, 0x21d20 ;  /* 0x00021d2000027802 */ /* 0x000fe40000000f00 */
[----:B-1----:R-:W-:Y:S05]  /*21d10*/  CALL.REL.NOINC `($__internal_13_$__cuda_sm70_shflsync_bfly_p) ;  /* 0x00000ed000007944 */ /* 0x002fea0003c00000 */
[----:B------:R-:W-:Y:S01]  /*21d20*/  FADD.FTZ R5, R5, R0 ;  /* 0x0000000005057221 */ /* 0x000fe20000010000 */
[----:B------:R-:W-:Y:S02]  /*21d30*/  MOV R132, R204 ;  /* 0x000000cc00847202 */ /* 0x000fe40000000f00 */
[----:B------:R-:W-:Y:S02]  /*21d40*/  MOV R0, 0x2 ;  /* 0x0000000200007802 */ /* 0x000fe40000000f00 */
[----:B------:R-:W-:Y:S02]  /*21d50*/  MOV R2, 0x21d70 ;  /* 0x00021d7000027802 */ /* 0x000fe40000000f00 */
[----:B------:R-:W-:Y:S05]  /*21d60*/  CALL.REL.NOINC `($__internal_13_$__cuda_sm70_shflsync_bfly_p) ;  /* 0x00000e8000007944 */ /* 0x000fea0003c00000 */
[----:B------:R-:W-:Y:S01]  /*21d70*/  FADD.FTZ R6, R204, R0 ;  /* 0x00000000cc067221 */ /* 0x000fe20000010000 */
[----:B------:R-:W-:Y:S02]  /*21d80*/  MOV R0, 0x1 ;  /* 0x0000000100007802 */ /* 0x000fe40000000f00 */
[----:B------:R-:W-:-:S02]  /*21d90*/  MOV R2, 0x21dc0 ;  /* 0x00021dc000027802 */ /* 0x000fc40000000f00 */
[----:B------:R-:W-:Y:S02]  /*21da0*/  MOV R132, R6 ;  /* 0x0000000600847202 */ /* 0x000fe40000000f00 */
[----:B------:R-:W-:Y:S05]  /*21db0*/  CALL.REL.NOINC `($__internal_13_$__cuda_sm70_shflsync_bfly_p) ;  /* 0x00000e3000007944 */ /* 0x000fea0003c00000 */
[----:B------:R-:W-:Y:S01]  /*21dc0*/  MOV R3, R0 ;  /* 0x0000000000037202 */ /* 0x000fe20000000f00 */
[----:B------:R-:W-:Y:S05]  /*21dd0*/  BRA `(.L_x_1011) ;  /* 0xffff8fa000007947 */ /* 0x000fea000383ffff */
.L_x_918:
[----:B--234-:R-:W-:Y:S01]  /*21de0*/  IMAD.MOV.U32 R0, RZ, RZ, R13 ;  /* 0x000000ffff007224 */ /* 0x01cfe200078e000d */
[----:B------:R-:W-:Y:S01]  /*21df0*/  MOV R2, RZ ;  /* 0x000000ff00027202 */ /* 0x000fe20000000f00 */
[----:B------:R-:W-:Y:S01]  /*21e00*/  IMAD.MOV.U32 R203, RZ, RZ, 0x181f ;  /* 0x0000181fffcb7424 */ /* 0x000fe200078e00ff */
[----:B------:R-:W-:Y:S02]  /*21e10*/  MOV R3, 0x21e30 ;  /* 0x00021e3000037802 */ /* 0x000fe40000000f00 */
[----:B-1----:R-:W-:Y:S05]  /*21e20*/  CALL.REL.NOINC `($__internal_14_$__cuda_sm70_shflsync_idx_p) ;  /* 0x00000e2000007944 */ /* 0x002fea0003c00000 */
[----:B-----5:R-:W-:Y:S01]  /*21e30*/  MOV R4, R0 ;  /* 0x0000000000047202 */ /* 0x020fe20000000f00 */
[----:B-1----:R-:W-:Y:S05]  /*21e40*/  BRA `(.L_x_1012) ;  /* 0xffffaab000007947 */ /* 0x002fea000383ffff */
.L_x_919:
[----:B------:R-:W-:Y:S01]  /*21e50*/  IMAD.MOV.U32 R0, RZ, RZ, R14 ;  /* 0x000000ffff007224 */ /* 0x000fe200078e000e */
[----:B------:R-:W-:Y:S01]  /*21e60*/  MOV R2, RZ ;  /* 0x000000ff00027202 */ /* 0x000fe20000000f00 */
[----:B------:R-:W-:Y:S01]  /*21e70*/  IMAD.MOV.U32 R203, RZ, RZ, 0x181f ;  /* 0x0000181fffcb7424 */ /* 0x000fe200078e00ff */
[----:B------:R-:W-:Y:S02]  /*21e80*/  MOV R3, 0x21ea0 ;  /* 0x00021ea000037802 */ /* 0x000fe40000000f00 */
[----:B-123--:R-:W-:Y:S05]  /*21e90*/  CALL.REL.NOINC `($__internal_14_$__cuda_sm70_shflsync_idx_p) ;  /* 0x00000db000007944 */ /* 0x00efea0003c00000 */
[----:B-1---5:R-:W-:Y:S05]  /*21ea0*/  BRA `(.L_x_1013) ;  /* 0xffffaa7000007947 */ /* 0x022fea000383ffff */
.L_x_922:
[----:B--2---:R-:W-:Y:S01]  /*21eb0*/  IMAD.MOV.U32 R0, RZ, RZ, R13 ;  /* 0x000000ffff007224 */ /* 0x004fe200078e000d */
[----:B------:R-:W-:Y:S01]  /*21ec0*/  MOV R2, 0x1 ;  /* 0x0000000100027802 */ /* 0x000fe20000000f00 */
[----:B------:R-:W-:Y:S01]  /*21ed0*/  IMAD.MOV.U32 R203, RZ, RZ, 0x181f ;  /* 0x0000181fffcb7424 */ /* 0x000fe200078e00ff */
[----:B------:R-:W-:-:S02]  /*21ee0*/  MOV R3, 0x21f00 ;  /* 0x00021f0000037802 */ /* 0x000fc40000000f00 */
[----:B-1-34-:R-:W-:Y:S05]  /*21ef0*/  CALL.REL.NOINC `($__internal_14_$__cuda_sm70_shflsync_idx_p) ;  /* 0x00000d5000007944 */ /* 0x01afea0003c00000 */
[----:B-----5:R-:W-:Y:S01]  /*21f00*/  IMAD.MOV.U32 R4, RZ, RZ, R0 ;  /* 0x000000ffff047224 */ /* 0x020fe200078e0000 */
[----:B------:R-:W-:Y:S01]  /*21f10*/  MOV R2, 0x1 ;  /* 0x0000000100027802 */ /* 0x000fe20000000f00 */
[----:B------:R-:W-:Y:S01]  /*21f20*/  IMAD.MOV.U32 R0, RZ, RZ, R14 ;  /* 0x000000ffff007224 */ /* 0x000fe200078e000e */
[----:B------:R-:W-:-:S02]  /*21f30*/  MOV R203, 0x181f ;  /* 0x0000181f00cb7802 */ /* 0x000fc40000000f00 */
[----:B------:R-:W-:Y:S02]  /*21f40*/  MOV R3, 0x21f60 ;  /* 0x00021f6000037802 */ /* 0x000fe40000000f00 */
[----:B-1----:R-:W-:Y:S05]  /*21f50*/  CALL.REL.NOINC `($__internal_14_$__cuda_sm70_shflsync_idx_p) ;  /* 0x00000cf000007944 */ /* 0x002fea0003c00000 */
[----:B-1---5:R-:W-:Y:S05]  /*21f60*/  BRA `(.L_x_1014) ;  /* 0xffffab2000007947 */ /* 0x022fea000383ffff */
.L_x_925:
[----:B--2---:R-:W-:Y:S01]  /*21f70*/  IMAD.MOV.U32 R0, RZ, RZ, R13 ;  /* 0x000000ffff007224 */ /* 0x004fe200078e000d */
[----:B------:R-:W-:Y:S01]  /*21f80*/  MOV R2, 0x2 ;  /* 0x0000000200027802 */ /* 0x000fe20000000f00 */
[----:B------:R-:W-:Y:S01]  /*21f90*/  IMAD.MOV.U32 R203, RZ, RZ, 0x181f ;  /* 0x0000181fffcb7424 */ /* 0x000fe200078e00ff */
[----:B------:R-:W-:Y:S02]  /*21fa0*/  MOV R3, 0x21fc0 ;  /* 0x00021fc000037802 */ /* 0x000fe40000000f00 */
[----:B-1-34-:R-:W-:Y:S05]  /*21fb0*/  CALL.REL.NOINC `($__internal_14_$__cuda_sm70_shflsync_idx_p) ;  /* 0x00000c9000007944 */ /* 0x01afea0003c00000 */
[----:B-----5:R-:W-:Y:S01]  /*21fc0*/  MOV R4, R0 ;  /* 0x0000000000047202 */ /* 0x020fe20000000f00 */
[----:B-1----:R-:W-:Y:S05]  /*21fd0*/  BRA `(.L_x_1015) ;  /* 0xffffac2000007947 */ /* 0x002fea000383ffff */
.L_x_926:
[----:B--2---:R-:W-:Y:S01]  /*21fe0*/  IMAD.MOV.U32 R0, RZ, RZ, R14 ;  /* 0x000000ffff007224 */ /* 0x004fe200078e000e */
[----:B------:R-:W-:Y:S01]  /*21ff0*/  MOV R2, 0x2 ;  /* 0x0000000200027802 */ /* 0x000fe20000000f00 */
[----:B------:R-:W-:Y:S01]  /*22000*/  IMAD.MOV.U32 R203, RZ, RZ, 0x181f ;  /* 0x0000181fffcb7424 */ /* 0x000fe200078e00ff */
[----:B------:R-:W-:Y:S02]  /*22010*/  MOV R3, 0x22030 ;  /* 0x0002203000037802 */ /* 0x000fe40000000f00 */
[----:B-1-34-:R-:W-:Y:S05]  /*22020*/  CALL.REL.NOINC `($__internal_14_$__cuda_sm70_shflsync_idx_p) ;  /* 0x00000c2000007944 */ /* 0x01afea0003c00000 */
[----:B-1---5:R-:W-:Y:S05]  /*22030*/  BRA `(.L_x_1016) ;  /* 0xffffabe000007947 */ /* 0x022fea000383ffff */
.L_x_929:
[----:B----4-:R-:W-:Y:S01]  /*22040*/  IMAD.MOV.U32 R0, RZ, RZ, R13 ;  /* 0x000000ffff007224 */ /* 0x010fe200078e000d */
[----:B---3--:R-:W-:Y:S01]  /*22050*/  MOV R2, 0x3 ;  /* 0x0000000300027802 */ /* 0x008fe20000000f00 */
[----:B------:R-:W-:Y:S01]  /*22060*/  IMAD.MOV.U32 R203, RZ, RZ, 0x181f ;  /* 0x0000181fffcb7424 */ /* 0x000fe200078e00ff */
[----:B------:R-:W-:-:S02]  /*22070*/  MOV R3, 0x22090 ;  /* 0x0002209000037802 */ /* 0x000fc40000000f00 */
[----:B-12---:R-:W-:Y:S05]  /*22080*/  CALL.REL.NOINC `($__internal_14_$__cuda_sm70_shflsync_idx_p) ;  /* 0x00000bc000007944 */ /* 0x006fea0003c00000 */
[----:B-----5:R-:W-:Y:S01]  /*22090*/  IMAD.MOV.U32 R4, RZ, RZ, R0 ;  /* 0x000000ffff047224 */ /* 0x020fe200078e0000 */
[----:B------:R-:W-:Y:S01]  /*220a0*/  MOV R2, 0x3 ;  /* 0x0000000300027802 */ /* 0x000fe20000000f00 */
[----:B------:R-:W-:Y:S01]  /*220b0*/  IMAD.MOV.U32 R0, RZ, RZ, R14 ;  /* 0x000000ffff007224 */ /* 0x000fe200078e000e */
[----:B------:R-:W-:-:S02]  /*220c0*/  MOV R203, 0x181f ;  /* 0x0000181f00cb7802 */ /* 0x000fc40000000f00 */
[----:B------:R-:W-:Y:S02]  /*220d0*/  MOV R3, 0x220f0 ;  /* 0x000220f000037802 */ /* 0x000fe40000000f00 */
[----:B-1----:R-:W-:Y:S05]  /*220e0*/  CALL.REL.NOINC `($__internal_14_$__cuda_sm70_shflsync_idx_p) ;  /* 0x00000b6000007944 */ /* 0x002fea0003c00000 */
[----:B-1---5:R-:W-:Y:S05]  /*220f0*/  BRA `(.L_x_1017) ;  /* 0xffffaca000007947 */ /* 0x022fea000383ffff */
.L_x_931:
[----:B------:R-:W-:Y:S01]  /*22100*/  IMAD.MOV.U32 R0, RZ, RZ, R5 ;  /* 0x000000ffff007224 */ /* 0x000fe200078e0005 */
[----:B------:R-:W-:Y:S01]  /*22110*/  MOV R2, RZ ;  /* 0x000000ff00027202 */ /* 0x000fe20000000f00 */
[----:B------:R-:W-:Y:S01]  /*22120*/  IMAD.MOV.U32 R203, RZ, RZ, 0x1c1f ;  /* 0x00001c1fffcb7424 */ /* 0x000fe200078e00ff */
[----:B------:R-:W-:Y:S02]  /*22130*/  MOV R3, 0x22150 ;  /* 0x0002215000037802 */ /* 0x000fe40000000f00 */
[----:B------:R-:W-:Y:S05]  /*22140*/  CALL.REL.NOINC `($__internal_14_$__cuda_sm70_shflsync_idx_p) ;  /* 0x00000b0000007944 */ /* 0x000fea0003c00000 */
[----:B-----5:R-:W-:Y:S01]  /*22150*/  MOV R4, R0 ;  /* 0x0000000000047202 */ /* 0x020fe20000000f00 */
[----:B-1----:R-:W-:Y:S05]  /*22160*/  BRA `(.L_x_1018) ;  /* 0xffffaf9000007947 */ /* 0x002fea000383ffff */
.L_x_932:
[----:B------:R-:W-:Y:S01]  /*22170*/  IMAD.MOV.U32 R0, RZ, RZ, R12 ;  /* 0x000000ffff007224 */ /* 0x000fe200078e000c */
[----:B------:R-:W-:Y:S01]  /*22180*/  MOV R2, RZ ;  /* 0x000000ff00027202 */ /* 0x000fe20000000f00 */
[----:B------:R-:W-:Y:S01]  /*22190*/  IMAD.MOV.U32 R203, RZ, RZ, 0x1c1f ;  /* 0x00001c1fffcb7424 */ /* 0x000fe200078e00ff */
[----:B------:R-:W-:Y:S02]  /*221a0*/  MOV R3, 0x221c0 ;  /* 0x000221c000037802 */ /* 0x000fe40000000f00 */
[----:B-12---:R-:W-:Y:S05]  /*221b0*/  CALL.REL.NOINC `($__internal_14_$__cuda_sm70_shflsync_idx_p) ;  /* 0x00000a9000007944 */ /* 0x006fea0003c00000 */
[----:B-1---5:R-:W-:Y:S05]  /*221c0*/  BRA `(.L_x_1019) ;  /* 0xffffaf5000007947 */ /* 0x022fea000383ffff */
.L_x_935:
[----:B----4-:R-:W-:Y:S01]  /*221d0*/  IMAD.MOV.U32 R0, RZ, RZ, R5 ;  /* 0x000000ffff007224 */ /* 0x010fe200078e0005 */
[----:B------:R-:W-:Y:S01]  /*221e0*/  MOV R2, 0x1 ;  /* 0x0000000100027802 */ /* 0x000fe20000000f00 */
[----:B------:R-:W-:Y:S01]  /*221f0*/  IMAD.MOV.U32 R203, RZ, RZ, 0x1c1f ;  /* 0x00001c1fffcb7424 */ /* 0x000fe200078e00ff */
[----:B------:R-:W-:-:S02]  /*22200*/  MOV R3, 0x22220 ;  /* 0x0002222000037802 */ /* 0x000fc40000000f00 */
[----:B-123--:R-:W-:Y:S05]  /*22210*/  CALL.REL.NOINC `($__internal_14_$__cuda_sm70_shflsync_idx_p) ;  /* 0x00000a3000007944 */ /* 0x00efea0003c00000 */
[----:B-----5:R-:W-:Y:S01]  /*22220*/  IMAD.MOV.U32 R4, RZ, RZ, R0 ;  /* 0x000000ffff047224 */ /* 0x020fe200078e0000 */
[----:B------:R-:W-:Y:S01]  /*22230*/  MOV R2, 0x1 ;  /* 0x0000000100027802 */ /* 0x000fe20000000f00 */
[----:B------:R-:W-:Y:S01]  /*22240*/  IMAD.MOV.U32 R0, RZ, RZ, R12 ;  /* 0x000000ffff007224 */ /* 0x000fe200078e000c */
[----:B------:R-:W-:-:S02]  /*22250*/  MOV R203, 0x1c1f ;  /* 0x00001c1f00cb7802 */ /* 0x000fc40000000f00 */
[----:B------:R-:W-:Y:S02]  /*22260*/  MOV R3, 0x22280 ;  /* 0x0002228000037802 */ /* 0x000fe40000000f00 */
[----:B-1----:R-:W-:Y:S05]  /*22270*/  CALL.REL.NOINC `($__internal_14_$__cuda_sm70_shflsync_idx_p) ;  /* 0x000009d000007944 */ /* 0x002fea0003c00000 */
[----:B-1---5:R-:W-:Y:S05]  /*22280*/  BRA `(.L_x_1020) ;  /* 0xffffbbf000007947 */ /* 0x022fea000383ffff */
.L_x_939:
[----:B------:R-:W-:Y:S01]  /*22290*/  IMAD.MOV.U32 R0, RZ, RZ, R5 ;  /* 0x000000ffff007224 */ /* 0x000fe200078e0005 */
[----:B------:R-:W-:Y:S01]  /*222a0*/  MOV R2, RZ ;  /* 0x000000ff00027202 */ /* 0x000fe20000000f00 */
[----:B------:R-:W-:Y:S01]  /*222b0*/  IMAD.MOV.U32 R203, RZ, RZ, 0x181f ;  /* 0x0000181fffcb7424 */ /* 0x000fe200078e00ff */
[----:B------:R-:W-:Y:S02]  /*222c0*/  MOV R3, 0x222e0 ;  /* 0x000222e000037802 */ /* 0x000fe40000000f00 */
[----:B------:R-:W-:Y:S05]  /*222d0*/  CALL.REL.NOINC `($__internal_14_$__cuda_sm70_shflsync_idx_p) ;  /* 0x0000097000007944 */ /* 0x000fea0003c00000 */
[----:B-----5:R-:W-:Y:S01]  /*222e0*/  MOV R4, R0 ;  /* 0x0000000000047202 */ /* 0x020fe20000000f00 */
[----:B-1----:R-:W-:Y:S05]  /*222f0*/  BRA `(.L_x_1021) ;  /* 0xffffd0a000007947 */ /* 0x002fea000383ffff */
.L_x_940:
[----:B------:R-:W-:Y:S01]  /*22300*/  IMAD.MOV.U32 R0, RZ, RZ, R14 ;  /* 0x000000ffff007224 */ /* 0x000fe200078e000e */
[----:B------:R-:W-:Y:S01]  /*22310*/  MOV R2, RZ ;  /* 0x000000ff00027202 */ /* 0x000fe20000000f00 */
[----:B------:R-:W-:Y:S01]  /*22320*/  IMAD.MOV.U32 R203, RZ, RZ, 0x181f ;  /* 0x0000181fffcb7424 */ /* 0x000fe200078e00ff */
[----:B------:R-:W-:Y:S02]  /*22330*/  MOV R3, 0x22350 ;  /* 0x0002235000037802 */ /* 0x000fe40000000f00 */
[----:B-12---:R-:W-:Y:S05]  /*22340*/  CALL.REL.NOINC `($__internal_14_$__cuda_sm70_shflsync_idx_p) ;  /* 0x0000090000007944 */ /* 0x006fea0003c00000 */
[----:B-1---5:R-:W-:Y:S05]  /*22350*/  BRA `(.L_x_1022) ;  /* 0xffffd06000007947 */ /* 0x022fea000383ffff */
.L_x_943:
[----:B----4-:R-:W-:Y:S01]  /*22360*/  IMAD.MOV.U32 R0, RZ, RZ, R5 ;  /* 0x000000ffff007224 */ /* 0x010fe200078e0005 */
[----:B--2---:R-:W-:Y:S01]  /*22370*/  MOV R2, 0x1 ;  /* 0x0000000100027802 */ /* 0x004fe20000000f00 */
[----:B------:R-:W-:Y:S01]  /*22380*/  IMAD.MOV.U32 R203, RZ, RZ, 0x181f ;  /* 0x0000181fffcb7424 */ /* 0x000fe200078e00ff */
[----:B------:R-:W-:-:S02]  /*22390*/  MOV R3, 0x223b0 ;  /* 0x000223b000037802 */ /* 0x000fc40000000f00 */
[----:B-1-3--:R-:W-:Y:S05]  /*223a0*/  CALL.REL.NOINC `($__internal_14_$__cuda_sm70_shflsync_idx_p) ;  /* 0x000008a000007944 */ /* 0x00afea0003c00000 */
[----:B-----5:R-:W-:Y:S01]  /*223b0*/  IMAD.MOV.U32 R4, RZ, RZ, R0 ;  /* 0x000000ffff047224 */ /* 0x020fe200078e0000 */
[----:B------:R-:W-:Y:S01]  /*223c0*/  MOV R2, 0x1 ;  /* 0x0000000100027802 */ /* 0x000fe20000000f00 */
[----:B------:R-:W-:Y:S01]  /*223d0*/  IMAD.MOV.U32 R0, RZ, RZ, R14 ;  /* 0x000000ffff007224 */ /* 0x000fe200078e000e */
[----:B------:R-:W-:-:S02]  /*223e0*/  MOV R203, 0x181f ;  /* 0x0000181f00cb7802 */ /* 0x000fc40000000f00 */
[----:B------:R-:W-:Y:S02]  /*223f0*/  MOV R3, 0x22410 ;  /* 0x0002241000037802 */ /* 0x000fe40000000f00 */
[----:B-1----:R-:W-:Y:S05]  /*22400*/  CALL.REL.NOINC `($__internal_14_$__cuda_sm70_shflsync_idx_p) ;  /* 0x0000084000007944 */ /* 0x002fea0003c00000 */
[----:B-1---5:R-:W-:Y:S05]  /*22410*/  BRA `(.L_x_1023) ;  /* 0xffffd12000007947 */ /* 0x022fea000383ffff */
.L_x_946:
[----:B----4-:R-:W-:Y:S01]  /*22420*/  IMAD.MOV.U32 R0, RZ, RZ, R5 ;  /* 0x000000ffff007224 */ /* 0x010fe200078e0005 */
[----:B-1----:R-:W-:Y:S01]  /*22430*/  MOV R2, 0x2 ;  /* 0x0000000200027802 */ /* 0x002fe20000000f00 */
[----:B------:R-:W-:Y:S01]  /*22440*/  IMAD.MOV.U32 R203, RZ, RZ, 0x181f ;  /* 0x0000181fffcb7424 */ /* 0x000fe200078e00ff */
[----:B------:R-:W-:Y:S02]  /*22450*/  MOV R3, 0x22470 ;  /* 0x0002247000037802 */ /* 0x000fe40000000f00 */
[----:B--23--:R-:W-:Y:S05]  /*22460*/  CALL.REL.NOINC `($__internal_14_$__cuda_sm70_shflsync_idx_p) ;  /* 0x000007e000007944 */ /* 0x00cfea0003c00000 */
[----:B-----5:R-:W-:Y:S01]  /*22470*/  MOV R4, R0 ;  /* 0x0000000000047202 */ /* 0x020fe20000000f00 */
[----:B-1----:R-:W-:Y:S05]  /*22480*/  BRA `(.L_x_1024) ;  /* 0xffffd22000007947 */ /* 0x002fea000383ffff */
.L_x_947:
[----:B----4-:R-:W-:Y:S01]  /*22490*/  IMAD.MOV.U32 R0, RZ, RZ, R14 ;  /* 0x000000ffff007224 */ /* 0x010fe200078e000e */
[----:B------:R-:W-:Y:S01]  /*224a0*/  MOV R2, 0x2 ;  /* 0x0000000200027802 */ /* 0x000fe20000000f00 */
[----:B------:R-:W-:Y:S01]  /*224b0*/  IMAD.MOV.U32 R203, RZ, RZ, 0x181f ;  /* 0x0000181fffcb7424 */ /* 0x000fe200078e00ff */
[----:B------:R-:W-:Y:S02]  /*224c0*/  MOV R3, 0x224e0 ;  /* 0x000224e000037802 */ /* 0x000fe40000000f00 */
[----:B-123--:R-:W-:Y:S05]  /*224d0*/  CALL.REL.NOINC `($__internal_14_$__cuda_sm70_shflsync_idx_p) ;  /* 0x0000077000007944 */ /* 0x00efea0003c00000 */
[----:B-1---5:R-:W-:Y:S05]  /*224e0*/  BRA `(.L_x_1025) ;  /* 0xffffd1e000007947 */ /* 0x022fea000383ffff */
.L_x_950:
[----:B-1----:R-:W-:Y:S01]  /*224f0*/  IMAD.MOV.U32 R0, RZ, RZ, R5 ;  /* 0x000000ffff007224 */ /* 0x002fe200078e0005 */
[----:B------:R-:W-:Y:S01]  /*22500*/  MOV R2, 0x3 ;  /* 0x0000000300027802 */ /* 0x000fe20000000f00 */
[----:B------:R-:W-:Y:S01]  /*22510*/  IMAD.MOV.U32 R203, RZ, RZ, 0x181f ;  /* 0x0000181fffcb7424 */ /* 0x000fe200078e00ff */
[----:B------:R-:W-:-:S02]  /*22520*/  MOV R3, 0x22540 ;  /* 0x0002254000037802 */ /* 0x000fc40000000f00 */
[----:B--234-:R-:W-:Y:S05]  /*22530*/  CALL.REL.NOINC `($__internal_14_$__cuda_sm70_shflsync_idx_p) ;  /* 0x0000071000007944 */ /* 0x01cfea0003c00000 */
[----:B-----5:R-:W-:Y:S01]  /*22540*/  IMAD.MOV.U32 R4, RZ, RZ, R0 ;  /* 0x000000ffff047224 */ /* 0x020fe200078e0000 */
[----:B------:R-:W-:Y:S01]  /*22550*/  MOV R2, 0x3 ;  /* 0x0000000300027802 */ /* 0x000fe20000000f00 */
[----:B------:R-:W-:Y:S01]  /*22560*/  IMAD.MOV.U32 R0, RZ, RZ, R14 ;  /* 0x000000ffff007224 */ /* 0x000fe200078e000e */
[----:B------:R-:W-:-:S02]  /*22570*/  MOV R203, 0x181f ;  /* 0x0000181f00cb7802 */ /* 0x000fc40000000f00 */
[----:B------:R-:W-:Y:S02]  /*22580*/  MOV R3, 0x225a0 ;  /* 0x000225a000037802 */ /* 0x000fe40000000f00 */
[----:B-1----:R-:W-:Y:S05]  /*22590*/  CALL.REL.NOINC `($__internal_14_$__cuda_sm70_shflsync_idx_p) ;  /* 0x000006b000007944 */ /* 0x002fea0003c00000 */
[----:B-1---5:R-:W-:Y:S05]  /*225a0*/  BRA `(.L_x_1026) ;  /* 0xffffd2a000007947 */ /* 0x022fea000383ffff */
.L_x_952:
[----:B------:R-:W-:Y:S01]  /*225b0*/  IMAD.MOV.U32 R0, RZ, RZ, R96 ;  /* 0x000000ffff007224 */ /* 0x000fe200078e0060 */
[----:B------:R-:W-:Y:S01]  /*225c0*/  MOV R2, RZ ;  /* 0x000000ff00027202 */ /* 0x000fe20000000f00 */
[----:B------:R-:W-:Y:S01]  /*225d0*/  IMAD.MOV.U32 R203, RZ, RZ, 0x1f ;  /* 0x0000001fffcb7424 */ /* 0x000fe200078e00ff */
[----:B------:R-:W-:Y:S02]  /*225e0*/  MOV R3, 0x22600 ;  /* 0x0002260000037802 */ /* 0x000fe40000000f00 */
[----:B-12---:R-:W-:Y:S05]  /*225f0*/  CALL.REL.NOINC `($__internal_14_$__cuda_sm70_shflsync_idx_p) ;  /* 0x0000065000007944 */ /* 0x006fea0003c00000 */
[----:B------:R-:W-:Y:S01]  /*22600*/  MOV R9, R0 ;  /* 0x0000000000097202 */ /* 0x000fe20000000f00 */
[----:B-1---5:R-:W-:Y:S05]  /*22610*/  BRA `(.L_x_1027) ;  /* 0xffffd44000007947 */ /* 0x022fea000383ffff */
.L_x_953:
[----:B------:R-:W-:Y:S01]  /*22620*/  IMAD.MOV.U32 R0, RZ, RZ, R96 ;  /* 0x000000ffff007224 */ /* 0x000fe200078e0060 */
[----:B------:R-:W-:Y:S01]  /*22630*/  MOV R2, 0x1 ;  /* 0x0000000100027802 */ /* 0x000fe20000000f00 */
[----:B------:R-:W-:Y:S01]  /*22640*/  IMAD.MOV.U32 R203, RZ, RZ, 0x1f ;  /* 0x0000001fffcb7424 */ /* 0x000fe200078e00ff */
[----:B------:R-:W-:Y:S02]  /*22650*/  MOV R3, 0x22670 ;  /* 0x0002267000037802 */ /* 0x000fe40000000f00 */
[----:B-1234-:R-:W-:Y:S05]  /*22660*/  CALL.REL.NOINC `($__internal_14_$__cuda_sm70_shflsync_idx_p) ;  /* 0x000005e000007944 */ /* 0x01efea0003c00000 */
[----:B------:R-:W-:Y:S01]  /*22670*/  MOV R6, R0 ;  /* 0x0000000000067202 */ /* 0x000fe20000000f00 */
[----:B-1---5:R-:W-:Y:S05]  /*22680*/  BRA `(.L_x_1028) ;  /* 0xffffd3f000007947 */ /* 0x022fea000383ffff */
.L_x_954:
[----:B------:R-:W-:Y:S02]  /*22690*/  MOV R3, 0x1 ;  /* 0x0000000100037802 */ /* 0x000fe40000000f00 */
[----:B------:R-:W-:-:S02]  /*226a0*/  MOV R2, 0x226c0 ;  /* 0x000226c000027802 */ /* 0x000fc40000000f00 */
[----:B---34-:R-:W-:Y:S05]  /*226b0*/  CALL.REL.NOINC `($__internal_15_$__cuda_sm70_shflsync_up_p) ;  /* 0x0000061000007944 */ /* 0x018fea0003c00000 */
[----:B------:R-:W-:Y:S05]  /*226c0*/  BRA `(.L_x_1029) ;  /* 0xffffd4d000007947 */ /* 0x000fea000383ffff */
.L_x_955:
[----:B------:R-:W-:Y:S02]  /*226d0*/  MOV R3, 0x2 ;  /* 0x0000000200037802 */ /* 0x000fe40000000f00 */
[----:B------:R-:W-:-:S02]  /*226e0*/  MOV R2, 0x22700 ;  /* 0x0002270000027802 */ /* 0x000fc40000000f00 */
[----:B---34-:R-:W-:Y:S05]  /*226f0*/  CALL.REL.NOINC `($__internal_15_$__cuda_sm70_shflsync_up_p) ;  /* 0x000005d000007944 */ /* 0x018fea0003c00000 */
[----:B------:R-:W-:Y:S02]  /*22700*/  SEL R3, R4, RZ, P1 ;  /* 0x000000ff04037207 */ /* 0x000fe40000800000 */
[----:B------:R-:W-:-:S03]  /*22710*/  MOV R2, 0x22750 ;  /* 0x0002275000027802 */ /* 0x000fc60000000f00 */
[----:B------:R-:W-:Y:S02]  /*22720*/  IMAD.IADD R0, R0, 0x1, R3 ;  /* 0x0000000100007824 */ /* 0x000fe400078e0203 */
[----:B------:R-:W-:Y:S02]  /*22730*/  IMAD.MOV.U32 R3, RZ, RZ, 0x4 ;  /* 0x00000004ff037424 */ /* 0x000fe400078e00ff */
        /* <DEDUP_REMOVED lines=19> */
.L_x_959:
[----:B------:R-:W-:Y:S02]  /*22870*/  MOV R3, 0x1 ;  /* 0x0000000100037802 */ /* 0x000fe40000000f00 */
[----:B------:R-:W-:Y:S02]  /*22880*/  MOV R2, 0x228a0 ;  /* 0x000228a000027802 */ /* 0x000fe40000000f00 */
[----:B---3--:R-:W-:Y:S05]  /*22890*/  CALL.REL.NOINC `($__internal_15_$__cuda_sm70_shflsync_up_p) ;  /* 0x0000043000007944 */ /* 0x008fea0003c00000 */
[----:B------:R-:W-:Y:S01]  /*228a0*/  MOV R2, R4 ;  /* 0x0000000400027202 */ /* 0x000fe20000000f00 */
[----:B------:R-:W-:Y:S05]  /*228b0*/  BRA `(.L_x_1031) ;  /* 0xffffd54000007947 */ /* 0x000fea000383ffff */
.L_x_960:
[----:B------:R-:W-:Y:S02]  /*228c0*/  MOV R3, 0x2 ;  /* 0x0000000200037802 */ /* 0x000fe40000000f00 */
[----:B------:R-:W-:Y:S02]  /*228d0*/  MOV R2, 0x228f0 ;  /* 0x000228f000027802 */ /* 0x000fe40000000f00 */
[----:B---3--:R-:W-:Y:S05]  /*228e0*/  CALL.REL.NOINC `($__internal_15_$__cuda_sm70_shflsync_up_p) ;  /* 0x000003e000007944 */ /* 0x008fea0003c00000 */
        /* <DEDUP_REMOVED lines=23> */
.L_x_962:
[----:B------:R-:W-:Y:S02]  /*22a60*/  SEL R0, RZ, 0x1, P0 ;  /* 0x00000001ff007807 */ /* 0x000fe40000000000 */
[----:B------:R-:W-:Y:S02]  /*22a70*/  MOV R2, 0x22a90 ;  /* 0x00022a9000027802 */ /* 0x000fe40000000f00 */
[----:B-1-3--:R-:W-:Y:S05]  /*22a80*/  CALL.REL.NOINC `($__internal_16_$__cuda_sm70_votesync_ballot) ;  /* 0x000002a000007944 */ /* 0x00afea0003c00000 */
[----:B------:R-:W-:Y:S01]  /*22a90*/  MOV R10, R0 ;  /* 0x00000000000a7202 */ /* 0x000fe20000000f00 */
[----:B------:R-:W-:Y:S05]  /*22aa0*/  BRA `(.L_x_1033) ;  /* 0xffffd4e000007947 */ /* 0x000fea000383ffff */
.L_x_963:
[----:B------:R-:W-:Y:S01]  /*22ab0*/  IMAD.MOV.U32 R0, RZ, RZ, R7 ;  /* 0x000000ffff007224 */ /* 0x000fe200078e0007 */
[----:B------:R-:W-:Y:S01]  /*22ac0*/  MOV R2, R6 ;  /* 0x0000000600027202 */ /* 0x000fe20000000f00 */
[----:B------:R-:W-:Y:S01]  /*22ad0*/  IMAD.MOV.U32 R203, RZ, RZ, 0x1f ;  /* 0x0000001fffcb7424 */ /* 0x000fe200078e00ff */
[----:B------:R-:W-:Y:S02]  /*22ae0*/  MOV R3, 0x22b00 ;  /* 0x00022b0000037802 */ /* 0x000fe40000000f00 */
[----:B-1-3--:R-:W-:Y:S05]  /*22af0*/  CALL.REL.NOINC `($__internal_14_$__cuda_sm70_shflsync_idx_p) ;  /* 0x0000015000007944 */ /* 0x00afea0003c00000 */
[----:B------:R-:W-:Y:S01]  /*22b00*/  IMAD.MOV.U32 R7, RZ, RZ, R0 ;  /* 0x000000ffff077224 */ /* 0x000fe200078e0000 */
[----:B------:R-:W-:Y:S01]  /*22b10*/  MOV R2, R6 ;  /* 0x0000000600027202 */ /* 0x000fe20000000f00 */
[----:B------:R-:W-:Y:S01]  /*22b20*/  IMAD.MOV.U32 R0, RZ, RZ, R8 ;  /* 0x000000ffff007224 */ /* 0x000fe200078e0008 */
[----:B------:R-:W-:Y:S02]  /*22b30*/  MOV R203, 0x1f ;  /* 0x0000001f00cb7802 */ /* 0x000fe40000000f00 */
[----:B------:R-:W-:-:S02]  /*22b40*/  MOV R3, 0x22b60 ;  /* 0x00022b6000037802 */ /* 0x000fc40000000f00 */
[----:B-1---5:R-:W-:Y:S05]  /*22b50*/  CALL.REL.NOINC `($__internal_14_$__cuda_sm70_shflsync_idx_p) ;  /* 0x000000f000007944 */ /* 0x022fea0003c00000 */
[----:B------:R-:W-:Y:S01]  /*22b60*/  MOV R5, R0 ;  /* 0x0000000000057202 */ /* 0x000fe20000000f00 */
[----:B-1---5:R-:W-:Y:S05]  /*22b70*/  BRA `(.L_x_1034) ;  /* 0xffffd46000007947 */ /* 0x022fea000383ffff */
.L_x_966:
[----:B------:R-:W-:Y:S01]  /*22b80*/  IMAD.MOV.U32 R0, RZ, RZ, R4 ;  /* 0x000000ffff007224 */ /* 0x000fe200078e0004 */
[----:B------:R-:W-:Y:S01]  /*22b90*/  MOV R2, R6 ;  /* 0x0000000600027202 */ /* 0x000fe20000000f00 */
[----:B------:R-:W-:Y:S01]  /*22ba0*/  IMAD.MOV.U32 R203, RZ, RZ, 0x1f ;  /* 0x0000001fffcb7424 */ /* 0x000fe200078e00ff */
[----:B------:R-:W-:-:S02]  /*22bb0*/  MOV R3, 0x22bd0 ;  /* 0x00022bd000037802 */ /* 0x000fc40000000f00 */
[----:B-1-34-:R-:W-:Y:S05]  /*22bc0*/  CALL.REL.NOINC `($__internal_14_$__cuda_sm70_shflsync_idx_p) ;  /* 0x0000008000007944 */ /* 0x01afea0003c00000 */
[----:B------:R-:W-:Y:S01]  /*22bd0*/  MOV R12, R0 ;  /* 0x00000000000c7202 */ /* 0x000fe20000000f00 */
[----:B-1---5:R-:W-:Y:S05]  /*22be0*/  BRA `(.L_x_965) ;  /* 0xffffd45000007947 */ /* 0x022fea000383ffff */
        .weak           $__internal_13_$__cuda_sm70_shflsync_bfly_p
        .type           $__internal_13_$__cuda_sm70_shflsync_bfly_p,@function
        .size           $__internal_13_$__cuda_sm70_shflsync_bfly_p,($__internal_14_$__cuda_sm70_shflsync_idx_p - $__internal_13_$__cuda_sm70_shflsync_bfly_p)
$__internal_13_$__cuda_sm70_shflsync_bfly_p:
[----:B------:R-:W-:Y:S02]  /*22bf0*/  MOV R161, 0xffffffff ;  /* 0xffffffff00a17802 */ /* 0x000fe40000000f00 */
[----:B------:R-:W-:-:S02]  /*22c00*/  MOV R3, 0x1f ;  /* 0x0000001f00037802 */ /* 0x000fc40000000f00 */
[----:B------:R-:W-:Y:S04]  /*22c10*/  WARPSYNC R161 ;  /* 0x000000a100007348 */ /* 0x000fe80003800000 */
[----:B------:R1:W2:Y:S02]  /*22c20*/  SHFL.BFLY PT, R0, R132, R0, R3 ;  /* 0x0c00000084007389 */ /* 0x0002a400000e0003 */
[----:B-1----:R-:W-:-:S04]  /*22c30*/  MOV R3, 0x0 ;  /* 0x0000000000037802 */ /* 0x002fc80000000f00 */
[----:B--2---:R-:W-:Y:S05]  /*22c40*/  RET.REL.NODEC R2 `(_ZN7cutlass13device_kernelIN5flash19enable_sm80_to_sm89INS1_16FlashAttnFwdSm80INS1_25CollectiveMainloopFwdSm80ILi8ELi1ELb0EN4cute5tupleIJNS5_1CILi128EEENS7_ILi32EEENS7_ILi256EEEEEELi256ENS_10bfloat16_tEfNS_4arch4Sm80ELb0ELb1ELb0ELb1ELb1ELb1ELb1ELb1EEENS1_21CollectiveEpilogueFwdINS6_IJS8_SA_S9_EEENS6_IJNS7_ILi1EEESI_SI_EEESC_SE_Li256ELb1ELb1ELb1ELb0EEENS1_36VarlenDynamicPersistentTileSchedulerILi128ELi32ELi256ELi256ELb1ELb1ELb0ELb1ELb0ELb1EEEEEEEEEvNT_6ParamsE) ;  /* 0xfffdd3b002007950 */ /* 0x004fea0003c3ffff */
        .weak           $__internal_14_$__cuda_sm70_shflsync_idx_p
        .type           $__internal_14_$__cuda_sm70_shflsync_idx_p,@function
        .size           $__internal_14_$__cuda_sm70_shflsync_idx_p,($__internal_15_$__cuda_sm70_shflsync_up_p - $__internal_14_$__cuda_sm70_shflsync_idx_p)
$__internal_14_$__cuda_sm70_shflsync_idx_p:
[----:B------:R1:W-:Y:S02]  /*22c50*/  STL [R1+0x44], R4 ;  /* 0x0000440401007387 */ /* 0x0003e40000100800 */
[----:B-1----:R-:W-:-:S04]  /*22c60*/  MOV R4, 0xffffffff ;  /* 0xffffffff00047802 */ /* 0x002fc80000000f00 */
[----:B------:R-:W-:Y:S04]  /*22c70*/  WARPSYNC R4 ;  /* 0x0000000400007348 */ /* 0x000fe80003800000 */
[----:B------:R1:W2:Y:S04]  /*22c80*/  SHFL.IDX PT, R0, R0, R2, R203 ;  /* 0x0000000200007389 */ /* 0x0002a800000e00cb */
[----:B-1----:R1:W5:Y:S01]  /*22c90*/  LDL.LU R4, [R1+0x44] ;  /* 0x0000440001047983 */ /* 0x0023620000300800 */
[----:B------:R-:W-:Y:S02]  /*22ca0*/  MOV R2, R3 ;  /* 0x0000000300027202 */ /* 0x000fe40000000f00 */
[----:B------:R-:W-:-:S04]  /*22cb0*/  MOV R3, 0x0 ;  /* 0x0000000000037802 */ /* 0x000fc80000000f00 */
[----:B--2---:R-:W-:Y:S05]  /*22cc0*/  RET.REL.NODEC R2 `(_ZN7cutlass13device_kernelIN5flash19enable_sm80_to_sm89INS1_16FlashAttnFwdSm80INS1_25CollectiveMainloopFwdSm80ILi8ELi1ELb0EN4cute5tupleIJNS5_1CILi128EEENS7_ILi32EEENS7_ILi256EEEEEELi256ENS_10bfloat16_tEfNS_4arch4Sm80ELb0ELb1ELb0ELb1ELb1ELb1ELb1ELb1EEENS1_21CollectiveEpilogueFwdINS6_IJS8_SA_S9_EEENS6_IJNS7_ILi1EEESI_SI_EEESC_SE_Li256ELb1ELb1ELb1ELb0EEENS1_36VarlenDynamicPersistentTileSchedulerILi128ELi32ELi256ELi256ELb1ELb1ELb0ELb1ELb0ELb1EEEEEEEEEvNT_6ParamsE) ;  /* 0xfffdd33002007950 */ /* 0x004fea0003c3ffff */
        .weak           $__internal_15_$__cuda_sm70_shflsync_up_p
        .type           $__internal_15_$__cuda_sm70_shflsync_up_p,@function
        .size           $__internal_15_$__cuda_sm70_shflsync_up_p,($__internal_16_$__cuda_sm70_votesync_ballot - $__internal_15_$__cuda_sm70_shflsync_up_p)
$__internal_15_$__cuda_sm70_shflsync_up_p:
[----:B------:R-:W-:Y:S02]  /*22cd0*/  MOV R4, RZ ;  /* 0x000000ff00047202 */ /* 0x000fe40000000f00 */
[----:B------:R-:W-:-:S04]  /*22ce0*/  MOV R10, 0xffffffff ;  /* 0xffffffff000a7802 */ /* 0x000fc80000000f00 */
[----:B------:R-:W-:Y:S04]  /*22cf0*/  WARPSYNC R10 ;  /* 0x0000000a00007348 */ /* 0x000fe80003800000 */
[----:B------:R1:W2:Y:S02]  /*22d00*/  SHFL.UP PT, R4, R0, R3, R4 ;  /* 0x0400000300047389 */ /* 0x0002a400000e0004 */
[----:B-1----:R-:W-:-:S04]  /*22d10*/  MOV R3, 0x0 ;  /* 0x0000000000037802 */ /* 0x002fc80000000f00 */
[----:B--2---:R-:W-:Y:S05]  /*22d20*/  RET.REL.NODEC R2 `(_ZN7cutlass13device_kernelIN5flash19enable_sm80_to_sm89INS1_16FlashAttnFwdSm80INS1_25CollectiveMainloopFwdSm80ILi8ELi1ELb0EN4cute5tupleIJNS5_1CILi128EEENS7_ILi32EEENS7_ILi256EEEEEELi256ENS_10bfloat16_tEfNS_4arch4Sm80ELb0ELb1ELb0ELb1ELb1ELb1ELb1ELb1EEENS1_21CollectiveEpilogueFwdINS6_IJS8_SA_S9_EEENS6_IJNS7_ILi1EEESI_SI_EEESC_SE_Li256ELb1ELb1ELb1ELb0EEENS1_36VarlenDynamicPersistentTileSchedulerILi128ELi32ELi256ELi256ELb1ELb1ELb0ELb1ELb0ELb1EEEEEEEEEvNT_6ParamsE) ;  /* 0xfffdd2d002007950 */ /* 0x004fea0003c3ffff */
        .weak           $__internal_16_$__cuda_sm70_votesync_ballot
        .type           $__internal_16_$__cuda_sm70_votesync_ballot,@function
        .size           $__internal_16_$__cuda_sm70_votesync_ballot,(.L_x_3246 - $__internal_16_$__cuda_sm70_votesync_ballot)
$__internal_16_$__cuda_sm70_votesync_ballot:
[----:B------:R-:W-:Y:S01]  /*22d30*/  ISETP.NE.U32.AND P0, PT, R0, 0x1, PT ;  /* 0x000000010000780c */ /* 0x000fe20003f05070 */
[----:B------:R-:W-:-:S04]  /*22d40*/  IMAD.MOV.U32 R3, RZ, RZ, -0x1 ;  /* 0xffffffffff037424 */ /* 0x000fc800078e00ff */
[----:B------:R-:W-:Y:S08]  /*22d50*/  WARPSYNC R3 ;  /* 0x0000000300007348 */ /* 0x000ff00003800000 */
[----:B------:R-:W-:-:S04]  /*22d60*/  VOTE.ANY R0, PT, !P0 ;  /* 0x0000000000007806 */ /* 0x000fc800040e0100 */
[----:B------:R-:W-:Y:S01]  /*22d70*/  LOP3.LUT R0, R0, R3, RZ, 0xc0, !PT ;  /* 0x0000000300007212 */ /* 0x000fe200078ec0ff */
[----:B------:R-:W-:-:S04]  /*22d80*/  IMAD.MOV.U32 R3, RZ, RZ, 0x0 ;  /* 0x00000000ff037424 */ /* 0x000fc800078e00ff */
[----:B------:R-:W-:Y:S05]  /*22d90*/  RET.REL.NODEC R2 `(_ZN7cutlass13device_kernelIN5flash19enable_sm80_to_sm89INS1_16FlashAttnFwdSm80INS1_25CollectiveMainloopFwdSm80ILi8ELi1ELb0EN4cute5tupleIJNS5_1CILi128EEENS7_ILi32EEENS7_ILi256EEEEEELi256ENS_10bfloat16_tEfNS_4arch4Sm80ELb0ELb1ELb0ELb1ELb1ELb1ELb1ELb1EEENS1_21CollectiveEpilogueFwdINS6_IJS8_SA_S9_EEENS6_IJNS7_ILi1EEESI_SI_EEESC_SE_Li256ELb1ELb1ELb1ELb0EEENS1_36VarlenDynamicPersistentTileSchedulerILi128ELi32ELi256ELi256ELb1ELb1ELb0ELb1ELb0ELb1EEEEEEEEEvNT_6ParamsE) ;  /* 0xfffdd26002007950 */ /* 0x000fea0003c3ffff */
.L_x_1035:
        /* <DEDUP_REMOVED lines=14> */
.L_x_3246:


//--------------------- .text._ZN7cutlass13device_kernelIN5flash19enable_sm80_to_sm89INS1_16FlashAttnFwdSm80INS1_25CollectiveMainloopFwdSm80ILi8ELi1ELb1EN4cute5tupleIJNS5_1CILi128EEENS7_ILi64EEENS7_ILi256EEEEEELi256ENS_10bfloat16_tEfNS_4arch4Sm80ELb1ELb0ELb0ELb0ELb1ELb0ELb1ELb1EEENS1_21CollectiveEpilogueFwdINS6_IJS8_SA_S9_EEENS6_IJNS7_ILi1EEESI_SI_EEESC_SE_Li256ELb0ELb1ELb1ELb0EEENS1_30DynamicPersistentTileSchedulerILi256ELi256ELb1ELb1ELb0EEEEEEEEEvNT_6ParamsE --------------------------
	.section	.text._ZN7cutlass13device_kernelIN5flash19enable_sm80_to_sm89INS1_16FlashAttnFwdSm80INS1_25CollectiveMainloopFwdSm80ILi8ELi1ELb1EN4cute5tupleIJNS5_1CILi128EEENS7_ILi64EEENS7_ILi256EEEEEELi256ENS_10bfloat16_tEfNS_4arch4Sm80ELb1ELb0ELb0ELb0ELb1ELb0ELb1ELb1EEENS1_21CollectiveEpilogueFwdINS6_IJS8_SA_S9_EEENS6_IJNS7_ILi1EEESI_SI_EEESC_SE_Li256ELb0ELb1ELb1ELb0EEENS1_30DynamicPersistentTileSchedulerILi256ELi256ELb1ELb1ELb0EEEEEEEEEvNT_6ParamsE,"ax",@progbits
	.sectioninfo	@"SHI_REGISTERS=255"
	.align	128
.text._ZN7cutlass13device_kernelIN5flash19enable_sm80_to_sm89INS1_16FlashAttnFwdSm80INS1_25CollectiveMainloopFwdSm80ILi8ELi1ELb1EN4cute5tupleIJNS5_1CILi128EEENS7_ILi64EEENS7_ILi256EEEEEELi256ENS_10bfloat16_tEfNS_4arch4Sm80ELb1ELb0ELb0ELb0ELb1ELb0ELb1ELb1EEENS1_21CollectiveEpilogueFwdINS6_IJS8_SA_S9_EEENS6_IJNS7_ILi1EEESI_SI_EEESC_SE_Li256ELb0ELb1ELb1ELb0EEENS1_30DynamicPersistentTileSchedulerILi256ELi256ELb1ELb1ELb0EEEEEEEEEvNT_6ParamsE:
        .type           _ZN7cutlass13device_kernelIN5flash19enable_sm80_to_sm89INS1_16FlashAttnFwdSm80INS1_25CollectiveMainloopFwdSm80ILi8ELi1ELb1EN4cute5tupleIJNS5_1CILi128EEENS7_ILi64EEENS7_ILi256EEEEEELi256ENS_10bfloat16_tEfNS_4arch4Sm80ELb1ELb0ELb0ELb0ELb1ELb0ELb1ELb1EEENS1_21CollectiveEpilogueFwdINS6_IJS8_SA_S9_EEENS6_IJNS7_ILi1EEESI_SI_EEESC_SE_Li256ELb0ELb1ELb1ELb0EEENS1_30DynamicPersistentTileSchedulerILi256ELi256ELb1ELb1ELb0EEEEEEEEEvNT_6ParamsE,@function
        .size           _ZN7cutlass13device_kernelIN5flash19enable_sm80_to_sm89INS1_16FlashAttnFwdSm80INS1_25CollectiveMainloopFwdSm80ILi8ELi1ELb1EN4cute5tupleIJNS5_1CILi128EEENS7_ILi64EEENS7_ILi256EEEEEELi256ENS_10bfloat16_tEfNS_4arch4Sm80ELb1ELb0ELb0ELb0ELb1ELb0ELb1ELb1EEENS1_21CollectiveEpilogueFwdINS6_IJS8_SA_S9_EEENS6_IJNS7_ILi1EEESI_SI_EEESC_SE_Li256ELb0ELb1ELb1ELb0EEENS1_30DynamicPersistentTileSchedulerILi256ELi256ELb1ELb1ELb0EEEEEEEEEvNT_6ParamsE,(.L_x_3251 - _ZN7cutlass13device_kernelIN5flash19enable_sm80_to_sm89INS1_16FlashAttnFwdSm80INS1_25CollectiveMainloopFwdSm80ILi8ELi1ELb1EN4cute5tupleIJNS5_1CILi128EEENS7_ILi64EEENS7_ILi256EEEEEELi256ENS_10bfloat16_tEfNS_4arch4Sm80ELb1ELb0ELb0ELb0ELb1ELb0ELb1ELb1EEENS1_21CollectiveEpilogueFwdINS6_IJS8_SA_S9_EEENS6_IJNS7_ILi1EEESI_SI_EEESC_SE_Li256ELb0ELb1ELb1ELb0EEENS1_30DynamicPersistentTileSchedulerILi256ELi256ELb1ELb1ELb0EEEEEEEEEvNT_6ParamsE)
        .other          _ZN7cutlass13device_kernelIN5flash19enable_sm80_to_sm89INS1_16FlashAttnFwdSm80INS1_25CollectiveMainloopFwdSm80ILi8ELi1ELb1EN4cute5tupleIJNS5_1CILi128EEENS7_ILi64EEENS7_ILi256EEEEEELi256ENS_10bfloat16_tEfNS_4arch4Sm80ELb1ELb0ELb0ELb0ELb1ELb0ELb1ELb1EEENS1_21CollectiveEpilogueFwdINS6_IJS8_SA_S9_EEENS6_IJNS7_ILi1EEESI_SI_EEESC_SE_Li256ELb0ELb1ELb1ELb0EEENS1_30DynamicPersistentTileSchedulerILi256ELi256ELb1ELb1ELb0EEEEEEEEEvNT_6ParamsE,@"STO_CUDA_ENTRY STV_DEFAULT"
_ZN7cutlass13device_kernelIN5flash19enable_sm80_to_sm89INS1_16FlashAttnFwdSm80INS1_25CollectiveMainloopFwdSm80ILi8ELi1ELb1EN4cute5tupleIJNS5_1CILi128EEENS7_ILi64EEENS7_ILi256EEEEEELi256ENS_10bfloat16_tEfNS_4arch4Sm80ELb1ELb0ELb0ELb0ELb1ELb0ELb1ELb1EEENS1_21CollectiveEpilogueFwdINS6_IJS8_SA_S9_EEENS6_IJNS7_ILi1EEESI_SI_EEESC_SE_Li256ELb0ELb1ELb1ELb0EEENS1_30DynamicPersistentTileSchedulerILi256ELi256ELb1ELb1ELb0EEEEEEEEEvNT_6ParamsE:
[----:B------:R-:W-:-:S03]  /*0000*/  MOV R1, c[0x0][0x28] ;  /* 0x00000a0000017a02 */ /* 0x000fc60000000f00 */
[----:B------:R-:W1:Y:S01]  /*0010*/  S2R R17, SR_TID.X ;  /* 0x0000000000117919 */ /* 0x000e620000002100 */
[----:B------:R-:W-:-:S03]  /*0020*/  IADD3 R1, R1, -0x1f8, RZ ;  /* 0xfffffe0801017810 */ /* 0x000fc60007ffe0ff */
[----:B------:R-:W2:Y:S01]  /*0030*/  S2R R13, SR_CTAID.X ;  /* 0x00000000000d7919 */ /* 0x000ea20000002500 */
[----:B-1----:R-:W-:-:S05]  /*0040*/  SHF.R.U32.HI R2, RZ, 0x5, R17 ;  /* 0x00000005ff027819 */ /* 0x002fca0000011611 */
[----:B------:R-:W1:Y:S02]  /*0050*/  SHFL.IDX PT, R0, R2, RZ, 0x1f ;  /* 0x00001fff02007589 */ /* 0x000e6400000e0000 */
[----:B-1----:R-:W-:Y:S02]  /*0060*/  ISETP.GE.AND P0, PT, R0, 0x1, PT ;  /* 0x000000010000780c */ /* 0x002fe40003f06270 */
[----:B------:R1:W-:Y:S11]  /*0070*/  STL [R1+0x1e8], R0 ;  /* 0x0001e80001007387 */ /* 0x0003f60000100800 */
[----:B------:R-:W-:Y:S06]  /*0080*/  @P0 BAR.ARV 0x4, 0x100 ;  /* 0x0104000000000b1d */ /* 0x000fec0000002000 */
[----:B--2---:R-:W-:-:S13]  /*0090*/  ISETP.GE.AND P0, PT, R13, c[0x0][0x538], PT ;  /* 0x00014e000d007a0c */ /* 0x004fda0003f06270 */
[----:B------:R-:W-:Y:S05]  /*00a0*/  @P0 EXIT ;  /* 0x000000000000094d */ /* 0x000fea0003800000 */
[----:B-1----:R-:W-:Y:S01]  /*00b0*/  SHF.R.S32.HI R11, RZ, 0x1f, R17 ;  /* 0x0000001fff0b7819 */ /* 0x002fe20000011411 */
[----:B------:R-:W-:Y:S01]  /*00c0*/  IMAD.MOV.U32 R12, RZ, RZ, 0x10 ;  /* 0x00000010ff0c7424 */ /* 0x000fe200078e00ff */
[----:B------:R-:W-:Y:S02]  /*00d0*/  ULDC.64 UR6, c[0x0][0x118] ;  /* 0x0000460000067ab9 */ /* 0x000fe40000000a00 */
[CC--:B------:R-:W-:Y:S02]  /*00e0*/  LEA.HI R2, R11.reuse, R17.reuse, RZ, 0x4 ;  /* 0x000000110b027211 */ /* 0x0c0fe400078f20ff */
[CC--:B------:R-:W-:Y:S02]  /*00f0*/  LEA.HI R9, R11.reuse, R17.reuse, RZ, 0x3 ;  /* 0x000000110b097211 */ /* 0x0c0fe400078f18ff */
[----:B------:R-:W-:Y:S02]  /*0100*/  SHF.R.S32.HI R3, RZ, 0x4, R2 ;  /* 0x00000004ff037819 */ /* 0x000fe40000011402 */
[----:B------:R-:W-:-:S02]  /*0110*/  LEA.HI R4, R11, R17, RZ, 0x2 ;  /* 0x000000110b047211 */ /* 0x000fc400078f10ff */
[----:B------:R-:W-:Y:S02]  /*0120*/  LEA.HI R0, R2, R3, RZ, 0x1 ;  /* 0x0000000302007211 */ /* 0x000fe400078f08ff */
[----:B------:R-:W-:Y:S02]  /*0130*/  SHF.R.S32.HI R5, RZ, 0x3, R9 ;  /* 0x00000003ff057819 */ /* 0x000fe40000011409 */
[----:B------:R-:W-:-:S05]  /*0140*/  LOP3.LUT R0, R0, 0xfffffffe, RZ, 0xc0, !PT ;  /* 0xfffffffe00007812 */ /* 0x000fca00078ec0ff */
[----:B------:R-:W-:Y:S01]  /*0150*/  IMAD.IADD R8, R3, 0x1, -R0 ;  /* 0x0000000103087824 */ /* 0x000fe200078e0a00 */
[----:B------:R-:W-:Y:S02]  /*0160*/  LOP3.LUT R0, R2, 0xfffffff0, RZ, 0xc0, !PT ;  /* 0xfffffff002007812 */ /* 0x000fe400078ec0ff */
[----:B------:R-:W-:Y:S02]  /*0170*/  LOP3.LUT R3, R9, 0xfffffff8, RZ, 0xc0, !PT ;  /* 0xfffffff809037812 */ /* 0x000fe400078ec0ff */
[----:B------:R-:W-:Y:S01]  /*0180*/  LOP3.LUT R2, R4, 0xfffffffc, RZ, 0xc0, !PT ;  /* 0xfffffffc04027812 */ /* 0x000fe200078ec0ff */
[----:B------:R-:W-:Y:S02]  /*0190*/  IMAD.SHL.U32 R4, R5, 0x40, RZ ;  /* 0x0000004005047824 */ /* 0x000fe400078e00ff */
[C---:B------:R-:W-:Y:S02]  /*01a0*/  IMAD.IADD R5, R17.reuse, 0x1, -R3 ;  /* 0x0000000111057824 */ /* 0x040fe400078e0a03 */
[----:B------:R-:W-:Y:S01]  /*01b0*/  IMAD.IADD R3, R17, 0x1, -R2 ;  /* 0x0000000111037824 */ /* 0x000fe200078e0a02 */
[----:B------:R-:W-:Y:S01]  /*01c0*/  LOP3.LUT R2, R4, 0x1c0, RZ, 0xc0, !PT ;  /* 0x000001c004027812 */ /* 0x000fe200078ec0ff */
[----:B------:R-:W-:-:S02]  /*01d0*/  IMAD.SHL.U32 R16, R5, 0x8, RZ ;  /* 0x0000000805107824 */ /* 0x000fc400078e00ff */
[----:B------:R-:W-:Y:S01]  /*01e0*/  IMAD.IADD R0, R17, 0x1, -R0 ;  /* 0x0000000111007824 */ /* 0x000fe200078e0a00 */
[----:B------:R-:W-:Y:S01]  /*01f0*/  LEA.HI R4, R3, R3, RZ, 0x1 ;  /* 0x0000000303047211 */ /* 0x000fe200078f08ff */
[----:B------:R-:W-:Y:S01]  /*0200*/  IMAD.SHL.U32 R6, R5, 0x40, RZ ;  /* 0x0000004005067824 */ /* 0x000fe200078e00ff */
[----:B------:R-:W-:Y:S01]  /*0210*/  SHF.R.U32.HI R7, RZ, 0x3, R2 ;  /* 0x00000003ff077819 */ /* 0x000fe20000011602 */
[----:B------:R-:W-:Y:S01]  /*0220*/  STL [R1+0x64], R16 ;  /* 0x0000641001007387 */ /* 0x000fe20000100800 */
[----:B------:R-:W-:Y:S02]  /*0230*/  LOP3.LUT R4, R4, 0x1ffffffe, RZ, 0xc0, !PT ;  /* 0x1ffffffe04047812 */ /* 0x000fe400078ec0ff */
[----:B------:R-:W-:Y:S02]  /*0240*/  LOP3.LUT R5, R2, 0x38, R16, 0xf8, !PT ;  /* 0x0000003802057812 */ /* 0x000fe400078ef810 */
[----:B------:R-:W-:Y:S01]  /*0250*/  SHF.R.S32.HI R251, RZ, 0x1f, R0 ;  /* 0x0000001ffffb7819 */ /* 0x000fe20000011400 */
[----:B------:R-:W-:Y:S01]  /*0260*/  IMAD.IADD R10, R3, 0x1, -R4 ;  /* 0x00000001030a7824 */ /* 0x000fe200078e0a04 */
[----:B------:R-:W-:-:S02]  /*0270*/  LOP3.LUT R2, R6, 0x1c0, RZ, 0xc0, !PT ;  /* 0x000001c006027812 */ /* 0x000fc400078ec0ff */
[----:B------:R-:W-:Y:S02]  /*0280*/  LEA.HI R251, R251, R0, RZ, 0x3 ;  /* 0x00000000fbfb7211 */ /* 0x000fe400078f18ff */
[----:B------:R-:W-:Y:S01]  /*0290*/  LOP3.LUT R4, R2, 0x8, R9, 0xf8, !PT ;  /* 0x0000000802047812 */ /* 0x000fe200078ef809 */
[----:B------:R-:W-:Y:S01]  /*02a0*/  IMAD.MOV.U32 R9, RZ, RZ, 0x20 ;  /* 0x00000020ff097424 */ /* 0x000fe200078e00ff */
[----:B------:R-:W-:Y:S02]  /*02b0*/  LOP3.LUT R5, R5, R7, RZ, 0x3c, !PT ;  /* 0x0000000705057212 */ /* 0x000fe400078e3cff */
[----:B------:R-:W-:Y:S02]  /*02c0*/  SHF.R.U32.HI R2, RZ, 0x3, R2 ;  /* 0x00000003ff027819 */ /* 0x000fe40000011602 */
[-C--:B------:R-:W-:Y:S02]  /*02d0*/  LEA.HI R7, R11, R17.reuse, RZ, 0x5 ;  /* 0x000000110b077211 */ /* 0x080fe400078f28ff */
[C---:B------:R-:W-:Y:S01]  /*02e0*/  LOP3.LUT R3, R251.reuse, 0xfffffff8, RZ, 0xc0, !PT ;  /* 0xfffffff8fb037812 */ /* 0x040fe200078ec0ff */
[----:B------:R-:W-:Y:S01]  /*02f0*/  IMAD.SHL.U32 R251, R251, 0x40, RZ ;  /* 0x00000040fbfb7824 */ /* 0x000fe200078e00ff */
[----:B------:R-:W-:-:S02]  /*0300*/  LEA.HI R6, R11, R17, RZ, 0x6 ;  /* 0x000000110b067211 */ /* 0x000fc400078f30ff */
[----:B------:R-:W-:Y:S01]  /*0310*/  LOP3.LUT R248, R4, R2, RZ, 0x3c, !PT ;  /* 0x0000000204f87212 */ /* 0x000fe200078e3cff */
[----:B------:R-:W-:Y:S01]  /*0320*/  IMAD.IADD R0, R0, 0x1, -R3 ;  /* 0x0000000100007824 */ /* 0x000fe200078e0a03 */
[----:B------:R-:W-:Y:S01]  /*0330*/  LOP3.LUT R2, R7, 0xffffffe0, RZ, 0xc0, !PT ;  /* 0xffffffe007027812 */ /* 0x000fe200078ec0ff */
[----:B------:R-:W-:Y:S01]  /*0340*/  IMAD.SHL.U32 R4, R6, 0x8, RZ ;  /* 0x0000000806047824 */ /* 0x000fe200078e00ff */
[--C-:B------:R-:W-:Y:S01]  /*0350*/  SHF.R.S32.HI R6, RZ, 0x5, R7.reuse ;  /* 0x00000005ff067819 */ /* 0x100fe20000011407 */
[C---:B------:R-:W-:Y:S01]  /*0360*/  IMAD R248, R8.reuse, 0x200, R248 ;  /* 0x0000020008f87824 */ /* 0x040fe200078e02f8 */
[----:B------:R-:W-:Y:S01]  /*0370*/  SHF.R.S32.HI R3, RZ, 0x1f, R7 ;  /* 0x0000001fff037819 */ /* 0x000fe20000011407 */
[----:B------:R-:W-:Y:S01]  /*0380*/  IMAD.IADD R15, R17, 0x1, -R2 ;  /* 0x00000001110f7824 */ /* 0x000fe200078e0a02 */
[----:B------:R-:W-:Y:S01]  /*0390*/  LOP3.LUT R7, R5, 0x7ffffe00, R4, 0xf8, !PT ;  /* 0x7ffffe0005077812 */ /* 0x000fe200078ef804 */
[----:B------:R-:W-:Y:S01]  /*03a0*/  IMAD.SHL.U32 R4, R8, 0x8, RZ ;  /* 0x0000000808047824 */ /* 0x000fe200078e00ff */
[----:B------:R-:W-:-:S02]  /*03b0*/  LEA.HI R2, R3, R6, RZ, 0x3 ;  /* 0x0000000603027211 */ /* 0x000fc400078f18ff */
[----:B------:R-:W-:Y:S01]  /*03c0*/  SHF.R.S32.HI R5, RZ, 0x1f, R15 ;  /* 0x0000001fff057819 */ /* 0x000fe2000001140f */
[----:B------:R-:W-:Y:S01]  /*03d0*/  IMAD.SHL.U32 R7, R7, 0x2, RZ ;  /* 0x0000000207077824 */ /* 0x000fe200078e00ff */
[----:B------:R-:W-:Y:S02]  /*03e0*/  LOP3.LUT R2, R2, 0xffffff8, RZ, 0xc0, !PT ;  /* 0x0ffffff802027812 */ /* 0x000fe400078ec0ff */
[C---:B------:R-:W-:Y:S01]  /*03f0*/  R2P PR, R0.reuse, 0x6 ;  /* 0x0000000600007804 */ /* 0x040fe20000000000 */
[----:B------:R-:W-:Y:S01]  /*0400*/  IMAD.SHL.U32 R0, R0, 0x40, RZ ;  /* 0x0000004000007824 */ /* 0x000fe200078e00ff */
[----:B------:R-:W-:Y:S01]  /*0410*/  LEA.HI R5, R5, R15, RZ, 0x2 ;  /* 0x0000000f05057211 */ /* 0x000fe200078f10ff */
[----:B------:R-:W-:Y:S01]  /*0420*/  IMAD.IADD R3, R6, 0x1, -R2 ;  /* 0x0000000106037824 */ /* 0x000fe200078e0a02 */
[----:B------:R-:W-:Y:S02]  /*0430*/  IADD3 R8, R16, 0x80, RZ ;  /* 0x0000008010087810 */ /* 0x000fe40007ffe0ff */
[----:B------:R-:W-:-:S02]  /*0440*/  SHF.R.S32.HI R2, RZ, 0x2, R5 ;  /* 0x00000002ff027819 */ /* 0x000fc40000011405 */
[----:B------:R-:W-:Y:S02]  /*0450*/  LOP3.LUT R0, R0, 0x1c0, RZ, 0xc0, !PT ;  /* 0x000001c000007812 */ /* 0x000fe400078ec0ff */
[----:B------:R-:W-:Y:S01]  /*0460*/  LEA R248, R248, 0x10100, 0x1 ;  /* 0x00010100f8f87811 */ /* 0x000fe200078e08ff */
[----:B------:R-:W-:Y:S01]  /*0470*/  IMAD R14, R3, 0x10, R2 ;  /* 0x00000010030e7824 */ /* 0x000fe200078e0202 */
[----:B------:R-:W-:Y:S02]  /*0480*/  LOP3.LUT R4, R0, 0x8, R4, 0xf8, !PT ;  /* 0x0000000800047812 */ /* 0x000fe400078ef804 */
[----:B------:R-:W-:Y:S02]  /*0490*/  SEL R2, R12, 0xfffffff0, !P1 ;  /* 0xfffffff00c027807 */ /* 0x000fe40004800000 */
[----:B------:R-:W-:Y:S01]  /*04a0*/  SEL R3, R9, 0xffffffe0, !P2 ;  /* 0xffffffe009037807 */ /* 0x000fe20005000000 */
[----:B------:R-:W-:Y:S01]  /*04b0*/  STL [R1+0x1ec], R14 ;  /* 0x0001ec0e01007387 */ /* 0x000fe20000100800 */
[----:B------:R-:W-:-:S03]  /*04c0*/  SHF.R.U32.HI R0, RZ, 0x3, R0 ;  /* 0x00000003ff007819 */ /* 0x000fc60000011600 */
[----:B------:R-:W-:Y:S01]  /*04d0*/  IMAD.IADD R3, R2, 0x1, R3 ;  /* 0x0000000102037824 */ /* 0x000fe200078e0203 */
[----:B------:R-:W-:Y:S01]  /*04e0*/  LOP3.LUT R0, R4, R0, RZ, 0x3c, !PT ;  /* 0x0000000004007212 */ /* 0x000fe200078e3cff */
[----:B------:R-:W-:Y:S01]  /*04f0*/  STL [R1+0xd8], R13 ;  /* 0x0000d80d01007387 */ /* 0x000fe20000100800 */
[----:B------:R-:W-:Y:S01]  /*0500*/  LEA.HI R2, R11, R17, RZ, 0x7 ;  /* 0x000000110b027211 */ /* 0x000fe200078f38ff */
[----:B------:R-:W-:Y:S01]  /*0510*/  IMAD.MOV.U32 R4, RZ, RZ, 0x40 ;  /* 0x00000040ff047424 */ /* 0x000fe200078e00ff */
[----:B------:R-:W-:Y:S02]  /*0520*/  LOP3.LUT R251, R0, 0x7ffffe00, R251, 0xf8, !PT ;  /* 0x7ffffe0000fb7812 */ /* 0x000fe400078ef8fb */
[----:B------:R-:W-:Y:S02]  /*0530*/  SHF.R.S32.HI R0, RZ, 0x7, R2 ;  /* 0x00000007ff007819 */ /* 0x000fe40000011402 */
[----:B------:R-:W-:Y:S02]  /*0540*/  IADD3 R11, R16, 0x40, RZ ;  /* 0x00000040100b7810 */ /* 0x000fe40007ffe0ff */
[----:B------:R-:W-:-:S02]  /*0550*/  SHF.R.S32.HI R2, RZ, 0x1f, R16 ;  /* 0x0000001fff027819 */ /* 0x000fc40000011410 */
[----:B------:R-:W-:Y:S02]  /*0560*/  LOP3.LUT R0, R5, 0x7ffffffc, RZ, 0xc0, !PT ;  /* 0x7ffffffc05007812 */ /* 0x000fe400078ec0ff */
[----:B------:R-:W-:Y:S01]  /*0570*/  SHF.R.S32.HI R5, RZ, 0x1f, R11 ;  /* 0x0000001fff057819 */ /* 0x000fe2000001140b */
[----:B------:R1:W-:Y:S01]  /*0580*/  STL [R1+0x164], R2 ;  /* 0x0001640201007387 */ /* 0x0003e20000100800 */
[----:B------:R-:W-:Y:S01]  /*0590*/  LEA R251, R251, 0x100, 0x1 ;  /* 0x00000100fbfb7811 */ /* 0x000fe200078e08ff */
[----:B------:R-:W-:Y:S02]  /*05a0*/  IMAD.IADD R0, R15, 0x1, -R0 ;  /* 0x000000010f007824 */ /* 0x000fe400078e0a00 */
[----:B------:R-:W-:Y:S02]  /*05b0*/  STL [R1+0x84], R11 ;  /* 0x0000840b01007387 */ /* 0x000fe40000100800 */
[----:B------:R-:W-:Y:S02]  /*05c0*/  IMAD R3, R3, 0x2, R251 ;  /* 0x0000000203037824 */ /* 0x000fe400078e02fb */
[----:B------:R-:W-:Y:S04]  /*05d0*/  STL [R1+0x80], R8 ;  /* 0x0000800801007387 */ /* 0x000fe80000100800 */
[----:B------:R2:W-:Y:S01]  /*05e0*/  STL [R1+0x160], R5 ;  /* 0x0001600501007387 */ /* 0x0005e20000100800 */
[----:B-1----:R-:W-:-:S05]  /*05f0*/  IADD3 R2, R16, 0xc0, RZ ;  /* 0x000000c010027810 */ /* 0x002fca0007ffe0ff */
[----:B------:R1:W-:Y:S01]  /*0600*/  STL [R1+0x7c], R2 ;  /* 0x00007c0201007387 */ /* 0x0003e20000100800 */
[----:B--2---:R-:W-:-:S05]  /*0610*/  SHF.R.S32.HI R5, RZ, 0x1f, R8 ;  /* 0x0000001fff057819 */ /* 0x004fca0000011408 */
[----:B------:R2:W-:Y:S01]  /*0620*/  STL [R1+0x15c], R5 ;  /* 0x00015c0501007387 */ /* 0x0005e20000100800 */
[----:B-1----:R-:W-:-:S05]  /*0630*/  SHF.R.S32.HI R2, RZ, 0x1f, R2 ;  /* 0x0000001fff027819 */ /* 0x002fca0000011402 */
[----:B------:R1:W-:Y:S04]  /*0640*/  STL [R1+0x158], R2 ;  /* 0x0001580201007387 */ /* 0x0003e80000100800 */
[----:B------:R-:W-:Y:S01]  /*0650*/  STL [R1+0x58], R7 ;  /* 0x0000580701007387 */ /* 0x000fe20000100800 */
[----:B--2---:R-:W-:Y:S01]  /*0660*/  IMAD.SHL.U32 R5, R0, 0x2, RZ ;  /* 0x0000000200057824 */ /* 0x004fe200078e00ff */
[----:B------:R-:W-:-:S04]  /*0670*/  SEL R0, R9, 0xffffffe0, !P1 ;  /* 0xffffffe009007807 */ /* 0x000fc80004800000 */
[C---:B------:R-:W-:Y:S02]  /*0680*/  IADD3 R38, R5.reuse, 0x8, RZ ;  /* 0x0000000805267810 */ /* 0x040fe40007ffe0ff */
[C---:B------:R-:W-:Y:S02]  /*0690*/  IADD3 R37, R5.reuse, 0x10, RZ ;  /* 0x0000001005257810 */ /* 0x040fe40007ffe0ff */
[C---:B------:R-:W-:Y:S02]  /*06a0*/  IADD3 R36, R5.reuse, 0x18, RZ ;  /* 0x0000001805247810 */ /* 0x040fe40007ffe0ff */
[C---:B------:R-:W-:Y:S02]  /*06b0*/  IADD3 R35, R5.reuse, 0x20, RZ ;  /* 0x0000002005237810 */ /* 0x040fe40007ffe0ff */
[C---:B------:R-:W-:Y:S02]  /*06c0*/  IADD3 R34, R5.reuse, 0x28, RZ ;  /* 0x0000002805227810 */ /* 0x040fe40007ffe0ff */
[----:B------:R-:W-:-:S02]  /*06d0*/  IADD3 R33, R5, 0x30, RZ ;  /* 0x0000003005217810 */ /* 0x000fc40007ffe0ff */
[C---:B------:R-:W-:Y:S01]  /*06e0*/  IADD3 R32, R5.reuse, 0x38, RZ ;  /* 0x0000003805207810 */ /* 0x040fe20007ffe0ff */
[----:B-1----:R-:W-:Y:S01]  /*06f0*/  IMAD R2, R10, 0x8, R14 ;  /* 0x000000080a027824 */ /* 0x002fe200078e020e */
[C---:B------:R-:W-:Y:S02]  /*0700*/  IADD3 R31, R5.reuse, 0x40, RZ ;  /* 0x00000040051f7810 */ /* 0x040fe40007ffe0ff */
[C---:B------:R-:W-:Y:S02]  /*0710*/  IADD3 R30, R5.reuse, 0x48, RZ ;  /* 0x00000048051e7810 */ /* 0x040fe40007ffe0ff */
[----:B------:R1:W-:Y:S01]  /*0720*/  STL [R1+0x1e4], R2 ;  /* 0x0001e40201007387 */ /* 0x0003e20000100800 */
        /* <DEDUP_REMOVED lines=28> */
[----:B-1----:R-:W-:Y:S01]  /*08f0*/  SEL R2, R4, 0xffffffc0, !P2 ;  /* 0xffffffc004027807 */ /* 0x002fe20005000000 */
[----:B------:R-:W-:Y:S01]  /*0900*/  STL [R1+0x134], R30 ;  /* 0x0001341e01007387 */ /* 0x000fe20000100800 */
[----:B------:R-:W-:-:S02]  /*0910*/  IADD3 R8, R5, 0xe8, RZ ;  /* 0x000000e805087810 */ /* 0x000fc40007ffe0ff */
[----:B------:R-:W-:Y:S01]  /*0920*/  SHF.R.S32.HI R4, RZ, 0x1f, R38 ;  /* 0x0000001fff047819 */ /* 0x000fe20000011426 */
[----:B------:R-:W-:Y:S01]  /*0930*/  STL [R1+0x130], R29 ;  /* 0x0001301d01007387 */ /* 0x000fe20000100800 */
[----:B------:R-:W-:Y:S01]  /*0940*/  IADD3 R7, R5, 0xf0, RZ ;  /* 0x000000f005077810 */ /* 0x000fe20007ffe0ff */
[----:B------:R-:W-:Y:S01]  /*0950*/  IMAD.IADD R252, R251, 0x1, R2 ;  /* 0x00000001fbfc7824 */ /* 0x000fe200078e0202 */
[----:B------:R-:W-:Y:S01]  /*0960*/  SHF.R.S32.HI R9, RZ, 0x1f, R37 ;  /* 0x0000001fff097819 */ /* 0x000fe20000011425 */
[----:B------:R-:W-:Y:S01]  /*0970*/  STL [R1+0x12c], R28 ;  /* 0x00012c1c01007387 */ /* 0x000fe20000100800 */
[----:B--2---:R-:W-:Y:S02]  /*0980*/  IADD3 R5, R5, 0xf8, RZ ;  /* 0x000000f805057810 */ /* 0x004fe40007ffe0ff */
[----:B------:R-:W-:Y:S01]  /*0990*/  SHF.R.S32.HI R10, RZ, 0x1f, R35 ;  /* 0x0000001fff0a7819 */ /* 0x000fe20000011423 */
        /* <DEDUP_REMOVED lines=24> */
[----:B---3--:R-:W-:-:S03]  /*0b20*/  SHF.R.S32.HI R7, RZ, 0x1f, R7 ;  /* 0x0000001fff077819 */ /* 0x008fc60000011407 */
[----:B------:R1:W-:Y:S01]  /*0b30*/  STL [R1+0x1d8], R4 ;  /* 0x0001d80401007387 */ /* 0x0003e20000100800 */
[----:B----4-:R-:W-:-:S03]  /*0b40*/  SHF.R.S32.HI R9, RZ, 0x1f, R33 ;  /* 0x0000001fff097819 */ /* 0x010fc60000011421 */
        /* <DEDUP_REMOVED lines=45> */
[----:B------:R-:W-:Y:S01]  /*0e20*/  STL [R1+0x178], R9 ;  /* 0x0001780901007387 */ /* 0x000fe20000100800 */
[----:B-1----:R-:W-:-:S05]  /*0e30*/  SHF.R.S32.HI R4, RZ, 0x1f, R11 ;  /* 0x0000001fff047819 */ /* 0x002fca000001140b */
[----:B------:R1:W-:Y:S04]  /*0e40*/  STL [R1+0x174], R4 ;  /* 0x0001740401007387 */ /* 0x0003e80000100800 */
[----:B------:R-:W-:Y:S04]  /*0e50*/  STL [R1+0x170], R8 ;  /* 0x0001700801007387 */ /* 0x000fe80000100800 */
[----:B------:R-:W-:Y:S01]  /*0e60*/  STL [R1+0x16c], R7 ;  /* 0x00016c0701007387 */ /* 0x000fe20000100800 */
[----:B-1----:R-:W-:Y:S01]  /*0e70*/  IMAD R4, R6, 0x800, R251 ;  /* 0x0000080006047824 */ /* 0x002fe200078e02fb */
[----:B------:R-:W-:Y:S01]  /*0e80*/  SHF.R.S32.HI R6, RZ, 0x1f, R5 ;  /* 0x0000001fff067819 */ /* 0x000fe20000011405 */
[----:B------:R-:W-:-:S04]  /*0e90*/  IMAD.IADD R5, R251, 0x1, R0 ;  /* 0x00000001fb057824 */ /* 0x000fc800078e0200 */
[----:B------:R-:W-:Y:S04]  /*0ea0*/  STL [R1+0x168], R6 ;  /* 0x0001680601007387 */ /* 0x000fe80000100800 */
[----:B------:R1:W-:Y:S04]  /*0eb0*/  STL [R1+0x3c], R3 ;  /* 0x00003c0301007387 */ /* 0x0003e80000100800 */
[----:B------:R-:W-:Y:S01]  /*0ec0*/  STL [R1], R5 ;  /* 0x0000000501007387 */ /* 0x000fe20000100800 */
[----:B-1----:R-:W-:Y:S01]  /*0ed0*/  IMAD.IADD R3, R0, 0x1, R4 ;  /* 0x0000000100037824 */ /* 0x002fe200078e0204 */
[C---:B------:R-:W-:Y:S01]  /*0ee0*/  IADD3 R0, R2.reuse, R251, R0 ;  /* 0x000000fb02007210 */ /* 0x040fe20007ffe000 */
[----:B------:R-:W-:-:S04]  /*0ef0*/  IMAD.IADD R4, R2, 0x1, R4 ;  /* 0x0000000102047824 */ /* 0x000fc800078e0204 */
[----:B------:R1:W-:Y:S04]  /*0f00*/  STL [R1+0x4], R0 ;  /* 0x0000040001007387 */ /* 0x0003e80000100800 */
[----:B------:R2:W-:Y:S04]  /*0f10*/  STL [R1+0x4c], R3 ;  /* 0x00004c0301007387 */ /* 0x0005e80000100800 */
[----:B------:R2:W-:Y:S01]  /*0f20*/  STL [R1+0x54], R4 ;  /* 0x0000540401007387 */ /* 0x0005e20000100800 */
[----:B-1----:R-:W-:-:S05]  /*0f30*/  IMAD.IADD R0, R2, 0x1, R3 ;  /* 0x0000000102007824 */ /* 0x002fca00078e0203 */
[----:B------:R2:W-:Y:S02]  /*0f40*/  STL [R1+0x50], R0 ;  /* 0x0000500001007387 */ /* 0x0005e40000100800 */
.L_x_1081:
[----:B--2---:R-:W2:Y:S01]  /*0f50*/  LDL R4, [R1+0xd8] ;  /* 0x0000d80001047983 */ /* 0x004ea20000100800 */
[----:B------:R-:W-:Y:S01]  /*0f60*/  IMAD.MOV.U32 R0, RZ, RZ, c[0x0][0x560] ;  /* 0x00015800ff007624 */ /* 0x000fe200078e00ff */
[----:B------:R-:W-:Y:S01]  /*0f70*/  YIELD ;  /* 0x0000000000007946 */ /* 0x000fe20003800000 */
[----:B------:R-:W-:Y:S03]  /*0f80*/  BSSY B0, `(.L_x_1036) ;  /* 0x0000016000007945 */ /* 0x000fe60003800000 */
[----:B------:R-:W-:-:S13]  /*0f90*/  ISETP.NE.AND P0, PT, R0, 0x1, PT ;  /* 0x000000010000780c */ /* 0x000fda0003f05270 */
[----:B--2---:R-:W-:Y:S01]  /*0fa0*/  @P0 IMAD.HI.U32 R0, R4, c[0x0][0x564], RZ ;  /* 0x0001590004000a27 */ /* 0x004fe200078e00ff */
[----:B------:R-:W-:-:S04]  /*0fb0*/  MOV R3, R4 ;  /* 0x0000000400037202 */ /* 0x000fc80000000f00 */
[----:B------:R-:W-:-:S04]  /*0fc0*/  @P0 SHF.R.U32.HI R3, RZ, c[0x0][0x568], R0 ;  /* 0x00015a00ff030a19 */ /* 0x000fc80000011600 */
[----:B------:R-:W-:Y:S01]  /*0fd0*/  ISETP.GE.AND P0, PT, R3, c[0x0][0x578], PT ;  /* 0x00015e0003007a0c */ /* 0x000fe20003f06270 */
[----:B------:R-:W-:-:S04]  /*0fe0*/  IMAD.MOV R2, RZ, RZ, -R3 ;  /* 0x000000ffff027224 */ /* 0x000fc800078e0a03 */
[----:B------:R-:W-:-:S08]  /*0ff0*/  IMAD R2, R2, c[0x0][0x560], R4 ;  /* 0x0001580002027a24 */ /* 0x000fd000078e0204 */
[----:B------:R-:W-:Y:S05]  /*1000*/  @!P0 BRA `(.L_x_1037) ;  /* 0x0000007000008947 */ /* 0x000fea0003800000 */
[----:B------:R-:W-:-:S04]  /*1010*/  MOV R0, c[0x0][0x56c] ;  /* 0x00015b0000007a02 */ /* 0x000fc80000000f00 */
[----:B------:R-:W-:Y:S02]  /*1020*/  ISETP.NE.AND P0, PT, R0, 0x1, PT ;  /* 0x000000010000780c */ /* 0x000fe40003f05270 */
[----:B------:R-:W-:-:S11]  /*1030*/  MOV R0, R2 ;  /* 0x0000000200007202 */ /* 0x000fd60000000f00 */
[----:B------:R-:W-:-:S05]  /*1040*/  @P0 IMAD.HI.U32 R4, R2, c[0x0][0x570], RZ ;  /* 0x00015c0002040a27 */ /* 0x000fca00078e00ff */
[----:B------:R-:W-:-:S05]  /*1050*/  @P0 SHF.R.U32.HI R0, RZ, c[0x0][0x574], R4 ;  /* 0x00015d00ff000a19 */ /* 0x000fca0000011604 */
[----:B------:R-:W-:Y:S01]  /*1060*/  IMAD R4, R0, c[0x0][0x56c], RZ ;  /* 0x00015b0000047a24 */ /* 0x000fe200078e02ff */
[----:B------:R-:W-:Y:S05]  /*1070*/  BRA `(.L_x_1038) ;  /* 0x0000006000007947 */ /* 0x000fea0003800000 */
.L_x_1037:
[----:B------:R-:W-:-:S04]  /*1080*/  MOV R0, c[0x0][0x554] ;  /* 0x0001550000007a02 */ /* 0x000fc80000000f00 */
[----:B------:R-:W-:Y:S02]  /*1090*/  ISETP.NE.AND P0, PT, R0, 0x1, PT ;  /* 0x000000010000780c */ /* 0x000fe40003f05270 */
[----:B------:R-:W-:-:S11]  /*10a0*/  MOV R0, R2 ;  /* 0x0000000200007202 */ /* 0x000fd60000000f00 */
[----:B------:R-:W-:-:S05]  /*10b0*/  @P0 IMAD.HI.U32 R4, R2, c[0x0][0x558], RZ ;  /* 0x0001560002040a27 */ /* 0x000fca00078e00ff */
[----:B------:R-:W-:-:S05]  /*10c0*/  @P0 SHF.R.U32.HI R0, RZ, c[0x0][0x55c], R4 ;  /* 0x00015700ff000a19 */ /* 0x000fca0000011604 */
[----:B------:R-:W-:Y:S02]  /*10d0*/  IMAD R4, R0, c[0x0][0x554], RZ ;  /* 0x0001550000047a24 */ /* 0x000fe400078e02ff */
.L_x_1038:
[----:B------:R-:W-:Y:S05]  /*10e0*/  BSYNC B0 ;  /* 0x0000000000007941 */ /* 0x000fea0003800000 */
.L_x_1036:
[----:B------:R-:W-:Y:S01]  /*10f0*/  IMAD.MOV.U32 R5, RZ, RZ, c[0x0][0x548] ;  /* 0x00015200ff057624 */ /* 0x000fe200078e00ff */
[----:B------:R-:W-:Y:S01]  /*1100*/  ISETP.NE.U32.AND P0, PT, RZ, c[0x0][0x370], PT ;  /* 0x0000dc00ff007a0c */ /* 0x000fe20003f05070 */
[----:B------:R-:W2:Y:S01]  /*1110*/  LDL.LU R16, [R1+0xd0] ;  /* 0x0000d00001107983 */ /* 0x000ea20000300800 */
[----:B------:R-:W-:Y:S02]  /*1120*/  IMAD.IADD R4, R2, 0x1, -R4 ;  /* 0x0000000102047824 */ /* 0x000fe400078e0a04 */
[----:B------:R-:W-:Y:S01]  /*1130*/  ISETP.NE.AND P1, PT, R5, 0x1, PT ;  /* 0x000000010500780c */ /* 0x000fe20003f25270 */
[----:B------:R-:W-:Y:S01]  /*1140*/  IMAD.MOV.U32 R132, RZ, RZ, RZ ;  /* 0x000000ffff847224 */ /* 0x000fe200078e00ff */
[----:B------:R-:W-:Y:S01]  /*1150*/  ISETP.NE.AND.EX P0, PT, RZ, c[0x0][0x374], PT, P0 ;  /* 0x0000dd00ff007a0c */ /* 0x000fe20003f05300 */
[----:B------:R-:W-:-:S04]  /*1160*/  IMAD R4, R3, c[0x0][0x554], R4 ;  /* 0x0001550003047a24 */ /* 0x000fc800078e0204 */
[----:B------:R-:W-:-:S06]  /*1170*/  IMAD.MOV.U32 R15, RZ, RZ, R4 ;  /* 0x000000ffff0f7224 */ /* 0x000fcc00078e0004 */
[----:B------:R-:W-:-:S04]  /*1180*/  @P1 IMAD.HI.U32 R2, R4, c[0x0][0x54c], RZ ;  /* 0x0001530004021a27 */ /* 0x000fc800078e00ff */
[----:B------:R-:W-:Y:S01]  /*1190*/  @P0 IMAD.MOV.U32 R3, RZ, RZ, 0x4 ;  /* 0x00000004ff030424 */ /* 0x000fe200078e00ff */
[----:B------:R-:W-:-:S05]  /*11a0*/  @P1 SHF.R.U32.HI R15, RZ, c[0x0][0x550], R2 ;  /* 0x00015400ff0f1a19 */ /* 0x000fca0000011602 */
[----:B------:R-:W-:Y:S01]  /*11b0*/  @P0 IMAD.WIDE R2, R15, R3, c[0x0][0x370] ;  /* 0x0000dc000f020625 */ /* 0x000fe200078e0203 */
[----:B------:R1:W-:Y:S04]  /*11c0*/  STL [R1+0xc4], R15 ;  /* 0x0000c40f01007387 */ /* 0x0003e80000100800 */
[----:B------:R3:W4:Y:S01]  /*11d0*/  @P0 LDG.E R132, [R2.64] ;  /* 0x0000000602840981 */ /* 0x000722000c1e1900 */
[----:B------:R-:W-:Y:S01]  /*11e0*/  IMAD.MOV.U32 R12, RZ, RZ, R0 ;  /* 0x000000ffff0c7224 */ /* 0x000fe200078e0000 */
[----:B------:R-:W-:Y:S01]  /*11f0*/  BSSY B0, `(.L_x_1039) ;  /* 0x0000047000007945 */ /* 0x000fe20003800000 */
[----:B------:R-:W-:Y:S02]  /*1200*/  IMAD.MOV.U32 R14, RZ, RZ, c[0x0][0x2c4] ;  /* 0x0000b100ff0e7624 */ /* 0x000fe400078e00ff */
[----:B------:R-:W-:-:S03]  /*1210*/  IMAD.MOV.U32 R28, RZ, RZ, 0x40 ;  /* 0x00000040ff1c7424 */ /* 0x000fc600078e00ff */
[----:B------:R-:W-:Y:S02]  /*1220*/  ISETP.NE.AND P3, PT, R14, 0x1, PT ;  /* 0x000000010e00780c */ /* 0x000fe40003f65270 */
[----:B------:R-:W-:Y:S01]  /*1230*/  IADD3 R5, R28, -c[0x0][0x168], RZ ;  /* 0x80005a001c057a10 */ /* 0x000fe20007ffe0ff */
[----:B---3--:R-:W-:-:S05]  /*1240*/  IMAD.MOV.U32 R2, RZ, RZ, c[0x0][0x53c] ;  /* 0x00014f00ff027624 */ /* 0x008fca00078e00ff */
[----:B------:R-:W-:Y:S02]  /*1250*/  ISETP.NE.AND P0, PT, R2, 0x1, PT ;  /* 0x000000010200780c */ /* 0x000fe40003f05270 */
[----:B------:R-:W-:-:S11]  /*1260*/  LOP3.LUT R2, R0, 0x1ffffff, RZ, 0x3c, !PT ;  /* 0x01ffffff00027812 */ /* 0x000fd600078e3cff */
[----:B------:R-:W-:Y:S01]  /*1270*/  @P0 IMAD.HI.U32 R3, R0, c[0x0][0x540], RZ ;  /* 0x0001500000030a27 */ /* 0x000fe200078e00ff */
[----:B------:R-:W-:-:S03]  /*1280*/  IADD3 R0, R2, c[0x0][0x53c], RZ ;  /* 0x00014f0002007a10 */ /* 0x000fc60007ffe0ff */
[----:B------:R-:W-:Y:S01]  /*1290*/  IMAD.MOV.U32 R2, RZ, RZ, c[0x0][0x2ac] ;  /* 0x0000ab00ff027624 */ /* 0x000fe200078e00ff */
[----:B------:R-:W-:-:S03]  /*12a0*/  @P0 SHF.R.U32.HI R12, RZ, c[0x0][0x544], R3 ;  /* 0x00015100ff0c0a19 */ /* 0x000fc60000011603 */
[----:B------:R-:W-:Y:S02]  /*12b0*/  IMAD R168, R2, c[0x0][0x1d0], RZ ;  /* 0x0000740002a87a24 */ /* 0x000fe400078e02ff */
[----:B------:R-:W-:Y:S01]  /*12c0*/  IMAD R0, R12, c[0x0][0x53c], R0 ;  /* 0x00014f000c007a24 */ /* 0x000fe200078e0200 */
[----:B------:R1:W-:Y:S01]  /*12d0*/  STL [R1+0xcc], R12 ;  /* 0x0000cc0c01007387 */ /* 0x0003e20000100800 */
[----:B------:R-:W-:Y:S01]  /*12e0*/  IMAD R2, R2, c[0x0][0x1d0], R5 ;  /* 0x0000740002027a24 */ /* 0x000fe200078e0205 */
[----:B------:R-:W-:Y:S01]  /*12f0*/  IADD3 R5, R168, 0x3f, RZ ;  /* 0x0000003fa8057810 */ /* 0x000fe20007ffe0ff */
[----:B------:R-:W-:-:S05]  /*1300*/  IMAD.SHL.U32 R11, R0, 0x80, RZ ;  /* 0x00000080000b7824 */ /* 0x000fca00078e00ff */
[----:B------:R-:W-:Y:S01]  /*1310*/  IADD3 R0, R11, 0x7f, RZ ;  /* 0x0000007f0b007810 */ /* 0x000fe20007ffe0ff */
[----:B------:R1:W-:Y:S04]  /*1320*/  STL [R1+0xd4], R11 ;  /* 0x0000d40b01007387 */ /* 0x0003e80000100800 */
[----:B------:R-:W-:-:S05]  /*1330*/  @P3 IMAD.HI.U32 R3, R0, c[0x0][0x2c8], RZ ;  /* 0x0000b20000033a27 */ /* 0x000fca00078e00ff */
[----:B------:R-:W-:-:S05]  /*1340*/  @P3 SHF.R.U32.HI R0, RZ, c[0x0][0x2cc], R3 ;  /* 0x0000b300ff003a19 */ /* 0x000fca0000011603 */
[----:B------:R-:W-:Y:S01]  /*1350*/  IMAD.IADD R0, R2, 0x1, R0 ;  /* 0x0000000102007824 */ /* 0x000fe200078e0200 */
[----:B------:R-:W-:-:S04]  /*1360*/  SHF.R.S32.HI R2, RZ, 0x1f, R5 ;  /* 0x0000001fff027819 */ /* 0x000fc80000011405 */
[----:B------:R-:W-:Y:S02]  /*1370*/  SHF.R.S32.HI R3, RZ, 0x1f, R0 ;  /* 0x0000001fff037819 */ /* 0x000fe40000011400 */
[----:B------:R-:W-:Y:S02]  /*1380*/  LEA.HI R2, R2, R5, RZ, 0x6 ;  /* 0x0000000502027211 */ /* 0x000fe400078f30ff */
[----:B------:R-:W-:Y:S02]  /*1390*/  LEA.HI R3, R3, R0, RZ, 0x6 ;  /* 0x0000000003037211 */ /* 0x000fe400078f30ff */
[----:B------:R-:W-:Y:S02]  /*13a0*/  SHF.R.S32.HI R0, RZ, 0x6, R2 ;  /* 0x00000006ff007819 */ /* 0x000fe40000011402 */
[----:B------:R-:W-:-:S04]  /*13b0*/  SHF.R.S32.HI R2, RZ, 0x6, R3 ;  /* 0x00000006ff027819 */ /* 0x000fc80000011403 */
[----:B------:R-:W-:Y:S01]  /*13c0*/  IMNMX R7, R0, R2, PT ;  /* 0x0000000200077217 */ /* 0x000fe20003800200 */
[----:B------:R-:W-:Y:S02]  /*13d0*/  IMAD.MOV R0, RZ, RZ, -R15 ;  /* 0x000000ffff007224 */ /* 0x000fe400078e0a0f */
[----:B------:R-:W-:Y:S01]  /*13e0*/  IMAD.MOV.U32 R2, RZ, RZ, RZ ;  /* 0x000000ffff027224 */ /* 0x000fe200078e00ff */
[----:B------:R-:W-:Y:S01]  /*13f0*/  ISETP.GE.AND P0, PT, R7, 0x1, PT ;  /* 0x000000010700780c */ /* 0x000fe20003f06270 */
[----:B------:R-:W-:Y:S01]  /*1400*/  IMAD R134, R0, c[0x0][0x548], R4 ;  /* 0x0001520000867a24 */ /* 0x000fe200078e0204 */
[----:B--2---:R-:W-:-:S04]  /*1410*/  LOP3.LUT R16, R16, 0xfffffffd, RZ, 0xc0, !PT ;  /* 0xfffffffd10107812 */ /* 0x004fc800078ec0ff */
[----:B------:R-:W-:-:S05]  /*1420*/  @P3 LOP3.LUT R16, R16, 0x2, RZ, 0xfc, !PT ;  /* 0x0000000210103812 */ /* 0x000fca00078efcff */
[----:B------:R1:W-:Y:S04]  /*1430*/  STL [R1+0xd0], R16 ;  /* 0x0000d01001007387 */ /* 0x0003e80000100800 */
[----:B----4-:R1:W-:Y:S04]  /*1440*/  STL [R1+0xa0], R132 ;  /* 0x0000a08401007387 */ /* 0x0103e80000100800 */
[----:B------:R1:W-:Y:S01]  /*1450*/  STL [R1+0xc8], R134 ;  /* 0x0000c88601007387 */ /* 0x0003e20000100800 */
[----:B------:R-:W-:Y:S05]  /*1460*/  @!P0 BRA `(.L_x_1040) ;  /* 0x000001f000008947 */ /* 0x000fea0003800000 */
[----:B------:R-:W-:-:S04]  /*1470*/  SHF.R.U32.HI R0, RZ, 0x10, R12 ;  /* 0x00000010ff007819 */ /* 0x000fc8000001160c */
[----:B------:R-:W-:-:S04]  /*1480*/  ISETP.NE.AND P0, PT, R0, RZ, PT ;  /* 0x000000ff0000720c */ /* 0x000fc80003f05270 */
[----:B------:R-:W-:-:S04]  /*1490*/  SEL R0, R0, c[0x0][0x338], P0 ;  /* 0x0000ce0000007a07 */ /* 0x000fc80000000000 */
[----:B------:R-:W-:Y:S02]  /*14a0*/  IABS R3, R0 ;  /* 0x0000000000037213 */ /* 0x000fe40000000000 */
[----:B------:R-:W-:Y:S02]  /*14b0*/  IADD3 R6, R0, -0x1, R7 ;  /* 0xffffffff00067810 */ /* 0x000fe40007ffe007 */
[----:B------:R-:W2:Y:S02]  /*14c0*/  I2F.RP R4, R3 ;  /* 0x0000000300047306 */ /* 0x000ea40000209400 */
[----:B------:R-:W-:Y:S02]  /*14d0*/  IABS R10, R6 ;  /* 0x00000006000a7213 */ /* 0x000fe40000000000 */
[----:B------:R-:W-:-:S04]  /*14e0*/  LOP3.LUT R6, R6, R0, RZ, 0x3c, !PT ;  /* 0x0000000006067212 */ /* 0x000fc800078e3cff */
[----:B------:R-:W-:Y:S01]  /*14f0*/  ISETP.GE.AND P1, PT, R6, RZ, PT ;  /* 0x000000ff0600720c */ /* 0x000fe20003f26270 */
[----:B--2---:R-:W2:Y:S02]  /*1500*/  MUFU.RCP R4, R4 ;  /* 0x0000000400047308 */ /* 0x004ea40000001000 */
[----:B--2---:R-:W-:-:S06]  /*1510*/  IADD3 R4, R4, 0xffffffe, RZ ;  /* 0x0ffffffe04047810 */ /* 0x004fcc0007ffe0ff */
[----:B------:R-:W2:Y:S02]  /*1520*/  F2I.FTZ.U32.TRUNC.NTZ R5, R4 ;  /* 0x0000000400057305 */ /* 0x000ea4000021f000 */
[----:B--2---:R-:W-:Y:S02]  /*1530*/  IMAD.MOV R2, RZ, RZ, -R5 ;  /* 0x000000ffff027224 */ /* 0x004fe400078e0a05 */
[----:B------:R-:W-:Y:S02]  /*1540*/  IMAD.MOV.U32 R4, RZ, RZ, RZ ;  /* 0x000000ffff047224 */ /* 0x000fe400078e00ff */
        /* <DEDUP_REMOVED lines=13> */
[----:B------:R-:W-:-:S13]  /*1620*/  ISETP.GE.U32.AND P2, PT, R4, R3, PT ;  /* 0x000000030400720c */ /* 0x000fda0003f46070 */
[----:B------:R-:W-:-:S05]  /*1630*/  @P2 IADD3 R2, R2, 0x1, RZ ;  /* 0x0000000102022810 */ /* 0x000fca0007ffe0ff */
[----:B------:R-:W-:Y:S01]  /*1640*/  @!P1 IMAD.MOV R2, RZ, RZ, -R2 ;  /* 0x000000ffff029224 */ /* 0x000fe200078e0a02 */
[----:B------:R-:W-:Y:S02]  /*1650*/  @!P0 LOP3.LUT R2, RZ, R0, RZ, 0x33, !PT ;  /* 0x00000000ff028212 */ /* 0x000fe400078e33ff */
.L_x_1040:
[----:B------:R-:W-:Y:S05]  /*1660*/  BSYNC B0 ;  /* 0x0000000000007941 */ /* 0x000fea0003800000 */
.L_x_1039:
[----:B------:R-:W-:Y:S01]  /*1670*/  LOP3.LUT R0, R12, 0xffff, RZ, 0xc0, !PT ;  /* 0x0000ffff0c007812 */ /* 0x000fe200078ec0ff */
[----:B------:R-:W-:Y:S01]  /*1680*/  CS2R R130, SRZ ;  /* 0x0000000000827805 */ /* 0x000fe2000001ff00 */
[----:B-1----:R-:W-:Y:S01]  /*1690*/  CS2R R12, SRZ ;  /* 0x00000000000c7805 */ /* 0x002fe2000001ff00 */
[----:B------:R-:W-:Y:S01]  /*16a0*/  CS2R R128, SRZ ;  /* 0x0000000000807805 */ /* 0x000fe2000001ff00 */
[----:B------:R-:W-:Y:S01]  /*16b0*/  CS2R R126, SRZ ;  /* 0x00000000007e7805 */ /* 0x000fe2000001ff00 */
[----:B------:R-:W-:Y:S01]  /*16c0*/  IMAD R133, R0, R2, RZ ;  /* 0x0000000200857224 */ /* 0x000fe200078e02ff */
[----:B------:R-:W-:Y:S01]  /*16d0*/  PRMT R0, RZ, 0x7610, R0 ;  /* 0x00007610ff007816 */ /* 0x000fe20000000000 */
[----:B------:R-:W-:Y:S01]  /*16e0*/  CS2R R124, SRZ ;  /* 0x00000000007c7805 */ /* 0x000fe2000001ff00 */
        /* <DEDUP_REMOVED lines=66> */
[----:B-1----:R-:W-:-:S04]  /*1b10*/  ISETP.NE.U32.AND P0, PT, RZ, c[0x0][0x340], PT ;  /* 0x0000d000ff007a0c */ /* 0x002fc80003f05070 */
[----:B------:R-:W-:-:S13]  /*1b20*/  ISETP.NE.AND.EX P0, PT, RZ, c[0x0][0x344], PT, P0 ;  /* 0x0000d100ff007a0c */ /* 0x000fda0003f05300 */
[----:B------:R-:W-:-:S04]  /*1b30*/  @P0 IMAD.MOV.U32 R2, RZ, RZ, 0x4 ;  /* 0x00000004ff020424 */ /* 0x000fc800078e00ff */
[----:B------:R-:W-:-:S05]  /*1b40*/  @P0 IMAD.WIDE R2, R15, R2, c[0x0][0x340] ;  /* 0x0000d0000f020625 */ /* 0x000fca00078e0202 */
[----:B------:R1:W5:Y:S01]  /*1b50*/  @P0 LDG.E R0, [R2.64] ;  /* 0x0000000602000981 */ /* 0x000362000c1e1900 */
[----:B------:R-:W-:Y:S01]  /*1b60*/  WARPSYNC 0xffffffff ;  /* 0xffffffff00007948 */ /* 0x000fe20003800000 */
[----:B------:R-:W-:Y:S02]  /*1b70*/  @!P0 MOV R0, R15 ;  /* 0x0000000f00008202 */ /* 0x000fe40000000f00 */
[----:B-1----:R-:W1:Y:S01]  /*1b80*/  S2R R6, SR_TID.X ;  /* 0x0000000000067919 */ /* 0x002e620000002100 */
[----:B------:R-:W-:Y:S01]  /*1b90*/  IMAD.MOV.U32 R87, RZ, RZ, c[0x0][0x2b8] ;  /* 0x0000ae00ff577624 */ /* 0x000fe200078e00ff */
[----:B------:R-:W-:Y:S01]  /*1ba0*/  IADD3 R72, R5, -0x1, RZ ;  /* 0xffffffff05487810 */ /* 0x000fe20007ffe0ff */
[----:B------:R-:W-:Y:S01]  /*1bb0*/  IMAD.MOV.U32 R4, RZ, RZ, R16 ;  /* 0x000000ffff047224 */ /* 0x000fe200078e0010 */
[----:B-----5:R-:W-:Y:S01]  /*1bc0*/  SHF.R.S32.HI R3, RZ, 0x1f, R0 ;  /* 0x0000001fff037819 */ /* 0x020fe20000011400 */
[----:B------:R-:W-:Y:S01]  /*1bd0*/  IMAD.WIDE.U32 R88, R0, c[0x0][0x2b0], RZ ;  /* 0x0000ac0000587a25 */ /* 0x000fe200078e00ff */
[----:B------:R-:W-:Y:S01]  /*1be0*/  ISETP.NE.AND P1, PT, R87, 0x1, PT ;  /* 0x000000015700780c */ /* 0x000fe20003f25270 */
[----:B------:R-:W-:Y:S01]  /*1bf0*/  BAR.SYNC.DEFER_BLOCKING 0x0 ;  /* 0x0000000000007b1d */ /* 0x000fe20000010000 */
[----:B------:R-:W-:Y:S01]  /*1c00*/  LOP3.LUT R4, R4, 0xfffffffe, RZ, 0xc0, !PT ;  /* 0xfffffffe04047812 */ /* 0x000fe200078ec0ff */
[----:B------:R-:W-:-:S10]  /*1c10*/  IMAD.MOV.U32 R36, RZ, RZ, RZ ;  /* 0x000000ffff247224 */ /* 0x000fd400078e00ff */
[----:B------:R-:W-:Y:S02]  /*1c20*/  @P1 LOP3.LUT R4, R4, 0x1, RZ, 0xfc, !PT ;  /* 0x0000000104041812 */ /* 0x000fe400078efcff */
[----:B-1----:R-:W-:-:S03]  /*1c30*/  SHF.R.S32.HI R25, RZ, 0x1f, R6 ;  /* 0x0000001fff197819 */ /* 0x002fc60000011406 */
[----:B------:R1:W-:Y:S01]  /*1c40*/  STL [R1+0xd0], R4 ;  /* 0x0000d00401007387 */ /* 0x0003e20000100800 */
[----:B------:R-:W-:Y:S02]  /*1c50*/  SHF.R.S32.HI R135, RZ, 0x1f, R6 ;  /* 0x0000001fff877819 */ /* 0x000fe40000011406 */
[-C--:B------:R-:W-:Y:S01]  /*1c60*/  LEA.HI R25, R25, R6.reuse, RZ, 0x3 ;  /* 0x0000000619197211 */ /* 0x080fe200078f18ff */
[----:B------:R-:W-:Y:S01]  /*1c70*/  STL.64 [R1+0xa8], R88 ;  /* 0x0000a85801007387 */ /* 0x000fe20000100a00 */
[----:B------:R-:W-:Y:S02]  /*1c80*/  LEA.HI R135, R135, R6, RZ, 0x3 ;  /* 0x0000000687877211 */ /* 0x000fe400078f18ff */
[----:B------:R-:W-:Y:S02]  /*1c90*/  LOP3.LUT R25, R25, 0xfffffff8, RZ, 0xc0, !PT ;  /* 0xfffffff819197812 */ /* 0x000fe400078ec0ff */
[----:B------:R-:W-:-:S03]  /*1ca0*/  SHF.R.S32.HI R135, RZ, 0x3, R135 ;  /* 0x00000003ff877819 */ /* 0x000fc60000011487 */
[----:B------:R-:W-:-:S04]  /*1cb0*/  IMAD.IADD R25, R6, 0x1, -R25 ;  /* 0x0000000106197824 */ /* 0x000fc800078e0a19 */
[----:B------:R-:W-:-:S04]  /*1cc0*/  IMAD R77, R25, 0x20, R135 ;  /* 0x00000020194d7824 */ /* 0x000fc800078e0287 */
[----:B------:R-:W-:-:S04]  /*1cd0*/  IMAD R2, R72, 0x40, R77 ;  /* 0x0000004048027824 */ /* 0x000fc800078e024d */
[C---:B------:R-:W-:Y:S01]  /*1ce0*/  IMAD.IADD R22, R2.reuse, 0x1, R132 ;  /* 0x0000000102167824 */ /* 0x040fe200078e0284 */
[----:B------:R-:W-:Y:S01]  /*1cf0*/  ISETP.GE.AND P0, PT, R2, R168, PT ;  /* 0x000000a80200720c */ /* 0x000fe20003f06270 */
[----:B------:R-:W-:Y:S02]  /*1d00*/  IMAD R2, R3, c[0x0][0x2b0], RZ ;  /* 0x0000ac0003027a24 */ /* 0x000fe400078e02ff */
[----:B------:R-:W-:Y:S01]  /*1d10*/  @P1 IMAD.HI.U32 R3, R22, c[0x0][0x2bc], RZ ;  /* 0x0000af0016031a27 */ /* 0x000fe200078e00ff */
[----:B------:R-:W-:-:S03]  /*1d20*/  ISETP.GT.OR P0, PT, R77, 0x3f, P0 ;  /* 0x0000003f4d00780c */ /* 0x000fc60000704670 */
[----:B------:R-:W-:Y:S02]  /*1d30*/  IMAD R2, R0, c[0x0][0x2b4], R2 ;  /* 0x0000ad0000027a24 */ /* 0x000fe400078e0202 */
[----:B------:R-:W-:Y:S01]  /*1d40*/  IMAD.MOV.U32 R21, RZ, RZ, R22 ;  /* 0x000000ffff157224 */ /* 0x000fe200078e0016 */
[----:B------:R-:W-:Y:S01]  /*1d50*/  @P1 SHF.R.U32.HI R21, RZ, c[0x0][0x2c0], R3 ;  /* 0x0000b000ff151a19 */ /* 0x000fe20000011603 */
[----:B------:R-:W-:-:S05]  /*1d60*/  IMAD.IADD R86, R89, 0x1, R2 ;  /* 0x0000000159567824 */ /* 0x000fca00078e0202 */
[----:B------:R-:W-:Y:S01]  /*1d70*/  STL [R1+0xb8], R86 ;  /* 0x0000b85601007387 */ /* 0x000fe20000100800 */
        /* <DEDUP_REMOVED lines=14> */
[----:B------:R-:W-:Y:S01]  /*1e60*/  SHF.R.S32.HI R23, RZ, 0x1f, R134 ;  /* 0x0000001fff177819 */ /* 0x000fe20000011486 */
[----:B-1----:R-:W-:Y:S01]  /*1e70*/  IMAD.IADD R4, R11, 0x1, R77 ;  /* 0x000000010b047824 */ /* 0x002fe200078e024d */
[----:B------:R-:W-:-:S03]  /*1e80*/  SHF.R.S32.HI R6, RZ, 0x1f, R15 ;  /* 0x0000001fff067819 */ /* 0x000fc6000001140f */
[----:B------:R-:W-:Y:S02]  /*1e90*/  IMAD R5, R23, c[0x0][0x1b8], RZ ;  /* 0x00006e0017057a24 */ /* 0x000fe400078e02ff */
[----:B------:R-:W-:-:S04]  /*1ea0*/  @P3 IMAD.HI.U32 R7, R4, c[0x0][0x2c8], RZ ;  /* 0x0000b20004073a27 */ /* 0x000fc800078e00ff */
[C---:B------:R-:W-:Y:S02]  /*1eb0*/  IMAD R5, R134.reuse, c[0x0][0x1bc], R5 ;  /* 0x00006f0086057a24 */ /* 0x040fe400078e0205 */
[----:B------:R-:W-:Y:S01]  /*1ec0*/  IMAD.MOV.U32 R0, RZ, RZ, R4 ;  /* 0x000000ffff007224 */ /* 0x000fe200078e0004 */
[----:B------:R-:W-:Y:S01]  /*1ed0*/  @P3 SHF.R.U32.HI R0, RZ, c[0x0][0x2cc], R7 ;  /* 0x0000b300ff003a19 */ /* 0x000fe20000011607 */
[----:B------:R-:W-:-:S04]  /*1ee0*/  IMAD.WIDE.U32 R2, R134, c[0x0][0x1b8], RZ ;  /* 0x00006e0086027a25 */ /* 0x000fc800078e00ff */
[----:B------:R-:W-:Y:S02]  /*1ef0*/  IMAD.IADD R3, R3, 0x1, R5 ;  /* 0x0000000103037824 */ /* 0x000fe400078e0205 */
[----:B------:R-:W-:Y:S01]  /*1f00*/  IMAD R5, R6, c[0x0][0x1c0], RZ ;  /* 0x0000700006057a24 */ /* 0x000fe200078e02ff */
[----:B------:R-:W-:Y:S01]  /*1f10*/  SHF.R.S32.HI R7, RZ, 0x1f, R0 ;  /* 0x0000001fff077819 */ /* 0x000fe20000011400 */
[----:B------:R-:W-:-:S04]  /*1f20*/  IMAD.WIDE.U32 R2, R15, c[0x0][0x1c0], R2 ;  /* 0x000070000f027a25 */ /* 0x000fc800078e0002 */
[----:B------:R-:W-:Y:S02]  /*1f30*/  IMAD R6, R15, c[0x0][0x1c4], R5 ;  /* 0x000071000f067a24 */ /* 0x000fe400078e0205 */
        /* <DEDUP_REMOVED lines=14> */
[----:B------:R-:W2:Y:S01]  /*2020*/  SHFL.IDX PT, R3, R17, RZ, 0x181f ;  /* 0x00181fff11037589 */ /* 0x000ea200000e0000 */
[----:B------:R-:W-:-:S03]  /*2030*/  IMAD R24, R14, c[0x0][0x168], RZ ;  /* 0x00005a000e187a24 */ /* 0x000fc600078e02ff */
[----:B------:R-:W3:Y:S01]  /*2040*/  SHFL.IDX PT, R4, R16, RZ, 0x181f ;  /* 0x00181fff10047589 */ /* 0x000ee200000e0000 */
[----:B------:R-:W-:-:S05]  /*2050*/  IMAD.IADD R20, R135, 0x1, R11 ;  /* 0x0000000187147824 */ /* 0x000fca00078e020b */
[C---:B------:R-:W-:Y:S01]  /*2060*/  ISETP.GE.AND P0, PT, R20.reuse, R24, PT ;  /* 0x000000181400720c */ /* 0x040fe20003f06270 */
[----:B------:R-:W1:Y:S01]  /*2070*/  SHFL.IDX PT, R0, R17, 0x1, 0x181f ;  /* 0x00381f0011007f89 */ /* 0x000e6200000e0000 */
[----:B------:R-:W-:-:S03]  /*2080*/  IADD3 R5, R20, 0x20, RZ ;  /* 0x0000002014057810 */ /* 0x000fc60007ffe0ff */
[----:B------:R-:W1:Y:S01]  /*2090*/  SHFL.IDX PT, R2, R16, 0x1, 0x181f ;  /* 0x00381f0010027f89 */ /* 0x000e6200000e0000 */
[----:B------:R-:W-:Y:S01]  /*20a0*/  ISETP.GE.AND P1, PT, R5, R24, PT ;  /* 0x000000180500720c */ /* 0x000fe20003f26270 */
[----:B------:R-:W-:-:S06]  /*20b0*/  IMAD.WIDE.U32 R84, R134, c[0x0][0x1e8], RZ ;  /* 0x00007a0086547a25 */ /* 0x000fcc00078e00ff */
[----:B--2---:R-:W-:-:S04]  /*20c0*/  @!P0 LEA R10, P3, R32, R3, 0x1 ;  /* 0x00000003200a8211 */ /* 0x004fc800078608ff */
[-C--:B---3--:R-:W-:Y:S02]  /*20d0*/  @!P0 LEA.HI.X R11, R32, R4.reuse, R35, 0x1, P3 ;  /* 0x00000004200b8211 */ /* 0x088fe400018f0c23 */
[-C--:B----4-:R-:W-:Y:S02]  /*20e0*/  @!P0 LEA R6, P3, R30, R3.reuse, 0x1 ;  /* 0x000000031e068211 */ /* 0x090fe400078608ff */
[----:B------:R-:W-:Y:S02]  /*20f0*/  ISETP.GE.AND P4, PT, R32, c[0x0][0x198], PT ;  /* 0x0000660020007a0c */ /* 0x000fe40003f86270 */
[----:B------:R-:W-:Y:S02]  /*2100*/  @!P0 LEA.HI.X R7, R30, R4, R33, 0x1, P3 ;  /* 0x000000041e078211 */ /* 0x000fe400018f0c21 */
[C---:B------:R-:W-:Y:S02]  /*2110*/  ISETP.GE.AND P3, PT, R26.reuse, c[0x0][0x198], PT ;  /* 0x000066001a007a0c */ /* 0x040fe40003f66270 */
[----:B------:R-:W-:-:S02]  /*2120*/  @!P0 LEA R12, P2, R26, R3, 0x1 ;  /* 0x000000031a0c8211 */ /* 0x000fc400078408ff */
[C---:B------:R-:W-:Y:S02]  /*2130*/  ISETP.GE.AND P5, PT, R31.reuse, c[0x0][0x198], PT ;  /* 0x000066001f007a0c */ /* 0x040fe40003fa6270 */
        /* <DEDUP_REMOVED lines=18> */
[----:B------:R-:W3:Y:S02]  /*2260*/  SHFL.IDX PT, R0, R17, 0x2, 0x181f ;  /* 0x00581f0011007f89 */ /* 0x000ee400000e0000 */
[----:B------:R-:W-:Y:S02]  /*2270*/  @!P1 LEA.HI.X R5, R30, R2, R33, 0x1, P0 ;  /* 0x000000021e059211 */ /* 0x000fe400000f0c21 */
[----:B------:R-:W4:Y:S01]  /*2280*/  SHFL.IDX PT, R2, R16, 0x2, 0x181f ;  /* 0x00581f0010027f89 */ /* 0x000f2200000e0000 */
[----:B------:R-:W-:-:S03]  /*2290*/  ISETP.GE.AND P0, PT, R3, R24, PT ;  /* 0x000000180300720c */ /* 0x000fc60003f06270 */
[----:B------:R1:W-:Y:S04]  /*22a0*/  @!P1 LDGSTS.E.BYPASS.LTC128B.128 [R29+0x9100], [R6.64], !P5 ;  /* 0x09100000061d9fae */ /* 0x0003e8000e901d46 */
[----:B------:R1:W-:Y:S04]  /*22b0*/  @!P1 LDGSTS.E.BYPASS.LTC128B.128 [R29+0xd100], [R4.64], !P6 ;  /* 0x0d100000041d9fae */ /* 0x0003e8000f101d46 */
[----:B------:R-:W1:Y:S02]  /*22c0*/  SHFL.IDX PT, R12, R17, 0x3, 0x181f ;  /* 0x00781f00110c7f89 */ /* 0x000e6400000e0000 */
[----:B---3--:R-:W-:-:S04]  /*22d0*/  @!P0 LEA R10, P1, R32, R0, 0x1 ;  /* 0x00000000200a8211 */ /* 0x008fc800078208ff */
[----:B----4-:R-:W-:Y:S02]  /*22e0*/  @!P0 LEA.HI.X R11, R32, R2, R35, 0x1, P1 ;  /* 0x00000002200b8211 */ /* 0x010fe400008f0c23 */
[CC--:B--2---:R-:W-:Y:S01]  /*22f0*/  @!P0 LEA R8, P1, R31.reuse, R0.reuse, 0x1 ;  /* 0x000000001f088211 */ /* 0x0c4fe200078208ff */
[----:B------:R-:W2:Y:S01]  /*2300*/  SHFL.IDX PT, R13, R16, 0x3, 0x181f ;  /* 0x00781f00100d7f89 */ /* 0x000ea200000e0000 */
[----:B------:R-:W-:Y:S02]  /*2310*/  @!P0 LEA R14, P2, R26, R0, 0x1 ;  /* 0x000000001a0e8211 */ /* 0x000fe400078408ff */
[----:B------:R-:W-:Y:S02]  /*2320*/  @!P0 LEA.HI.X R9, R31, R2, R34, 0x1, P1 ;  /* 0x000000021f098211 */ /* 0x000fe400008f0c22 */
[----:B------:R-:W-:Y:S02]  /*2330*/  IADD3 R20, R20, 0x60, RZ ;  /* 0x0000006014147810 */ /* 0x000fe40007ffe0ff */
[----:B-1----:R-:W-:Y:S01]  /*2340*/  @!P0 LEA R4, P1, R30, R0, 0x1 ;  /* 0x000000001e048211 */ /* 0x002fe200078208ff */
[----:B------:R-:W-:Y:S01]  /*2350*/  IMAD.MOV R0, RZ, RZ, -R21 ;  /* 0x000000ffff007224 */ /* 0x000fe200078e0a15 */
[----:B------:R-:W-:-:S02]  /*2360*/  @!P0 LEA.HI.X R15, R26, R2, R27, 0x1, P2 ;  /* 0x000000021a0f8211 */ /* 0x000fc400010f0c1b */
[----:B------:R-:W-:Y:S01]  /*2370*/  ISETP.GE.AND P2, PT, R20, R24, PT ;  /* 0x000000181400720c */ /* 0x000fe20003f46270 */
[----:B------:R-:W-:Y:S02]  /*2380*/  IMAD R22, R0, c[0x0][0x2b8], R22 ;  /* 0x0000ae0000167a24 */ /* 0x000fe400078e0216 */
[----:B------:R1:W-:Y:S04]  /*2390*/  @!P0 LDGSTS.E.BYPASS.LTC128B.128 [R29+0x2100], [R14.64], !P3 ;  /* 0x021000000e1d8fae */ /* 0x0003e8000d901d46 */
[----:B------:R3:W-:Y:S04]  /*23a0*/  @!P0 LDGSTS.E.BYPASS.LTC128B.128 [R29+0x6100], [R10.64], !P4 ;  /* 0x061000000a1d8fae */ /* 0x0007e8000e101d46 */
[----:B------:R4:W-:Y:S01]  /*23b0*/  @!P0 LDGSTS.E.BYPASS.LTC128B.128 [R29+0xa100], [R8.64], !P5 ;  /* 0x0a100000081d8fae */ /* 0x0009e2000e901d46 */
[----:B------:R-:W-:Y:S01]  /*23c0*/  @!P0 LEA.HI.X R5, R30, R2, R33, 0x1, P1 ;  /* 0x000000021e058211 */ /* 0x000fe200008f0c21 */
[----:B------:R-:W-:Y:S01]  /*23d0*/  IMAD.WIDE.U32 R2, R22, c[0x0][0x1e0], RZ ;  /* 0x0000780016027a25 */ /* 0x000fe200078e00ff */
[----:B------:R-:W-:-:S03]  /*23e0*/  @!P2 LEA R6, P1, R26, R12, 0x1 ;  /* 0x0000000c1a06a211 */ /* 0x000fc600078208ff */
[----:B------:R1:W-:Y:S01]  /*23f0*/  @!P0 LDGSTS.E.BYPASS.LTC128B.128 [R29+0xe100], [R4.64], !P6 ;  /* 0x0e100000041d8fae */ /* 0x0003e2000f101d46 */
[----:B--2---:R-:W-:-:S05]  /*2400*/  @!P2 LEA.HI.X R7, R26, R13, R27, 0x1, P1 ;  /* 0x0000000d1a07a211 */ /* 0x004fca00008f0c1b */
[----:B------:R2:W-:Y:S01]  /*2410*/  @!P2 LDGSTS.E.BYPASS.LTC128B.128 [R29+0x3100], [R6.64], !P3 ;  /* 0x03100000061dafae */ /* 0x0005e2000d901d46 */
[----:B----4-:R-:W-:-:S05]  /*2420*/  SHF.R.S32.HI R8, RZ, 0x1f, R22 ;  /* 0x0000001fff087819 */ /* 0x010fca0000011416 */
[----:B------:R-:W-:-:S04]  /*2430*/  IMAD R0, R8, c[0x0][0x1e0], RZ ;  /* 0x0000780008007a24 */ /* 0x000fc800078e02ff */
[----:B------:R-:W-:Y:S01]  /*2440*/  IMAD R0, R22, c[0x0][0x1e4], R0 ;  /* 0x0000790016007a24 */ /* 0x000fe200078e0200 */
[----:B-1----:R-:W-:-:S03]  /*2450*/  SHF.R.S32.HI R15, RZ, 0x1f, R36 ;  /* 0x0000001fff0f7819 */ /* 0x002fc60000011424 */
[----:B------:R-:W-:Y:S02]  /*2460*/  IMAD.IADD R3, R3, 0x1, R0 ;  /* 0x0000000103037824 */ /* 0x000fe400078e0200 */
[----:B------:R-:W-:Y:S01]  /*2470*/  IMAD R0, R23, c[0x0][0x1e8], RZ ;  /* 0x00007a0017007a24 */ /* 0x000fe200078e02ff */
[----:B------:R-:W-:Y:S01]  /*2480*/  @!P2 LEA R4, P0, R32, R12, 0x1 ;  /* 0x0000000c2004a211 */ /* 0x000fe200078008ff */
[----:B--2---:R-:W-:Y:S02]  /*2490*/  IMAD R6, R15, c[0x0][0x1f0], RZ ;  /* 0x00007c000f067a24 */ /* 0x004fe400078e02ff */
[----:B------:R-:W-:Y:S02]  /*24a0*/  IMAD R0, R134, c[0x0][0x1ec], R0 ;  /* 0x00007b0086007a24 */ /* 0x000fe400078e0200 */
[----:B------:R-:W-:Y:S01]  /*24b0*/  IMAD.WIDE.U32 R2, R36, c[0x0][0x1f0], R2 ;  /* 0x00007c0024027a25 */ /* 0x000fe200078e0002 */
[----:B------:R-:W-:-:S03]  /*24c0*/  @!P2 LEA.HI.X R5, R32, R13, R35, 0x1, P0 ;  /* 0x0000000d2005a211 */ /* 0x000fc600000f0c23 */
[----:B------:R-:W-:Y:S01]  /*24d0*/  IMAD.IADD R83, R85, 0x1, R0 ;  /* 0x0000000155537824 */ /* 0x000fe200078e0200 */
[----:B------:R-:W-:Y:S01]  /*24e0*/  IADD3 R0, P0, R2, R84, RZ ;  /* 0x0000005402007210 */ /* 0x000fe20007f1e0ff */
[----:B------:R-:W-:Y:S01]  /*24f0*/  IMAD R6, R36, c[0x0][0x1f4], R6 ;  /* 0x00007d0024067a24 */ /* 0x000fe200078e0206 */
[----:B------:R1:W-:Y:S04]  /*2500*/  @!P2 LDGSTS.E.BYPASS.LTC128B.128 [R29+0x7100], [R4.64], !P4 ;  /* 0x07100000041dafae */ /* 0x0003e8000e101d46 */
[----:B------:R-:W-:Y:S02]  /*2510*/  IADD3.X R2, R83, R3, R6, P0, !PT ;  /* 0x0000000353027210 */ /* 0x000fe400007fe406 */
[----:B---3--:R-:W-:-:S04]  /*2520*/  LEA R10, P0, R0, c[0x0][0x1c8], 0x1 ;  /* 0x00007200000a7a11 */ /* 0x008fc800078008ff */
[----:B------:R-:W-:Y:S02]  /*2530*/  LEA.HI.X R11, R0, c[0x0][0x1cc], R2, 0x1, P0 ;  /* 0x00007300000b7a11 */ /* 0x000fe400000f0c02 */
[CC--:B------:R-:W-:Y:S01]  /*2540*/  @!P2 LEA R2, P0, R31.reuse, R12.reuse, 0x1 ;  /* 0x0000000c1f02a211 */ /* 0x0c0fe200078008ff */
[----:B------:R-:W-:Y:S03]  /*2550*/  STL [R1+0x60], R36 ;  /* 0x0000602401007387 */ /* 0x000fe60000100800 */
[----:B------:R-:W-:Y:S01]  /*2560*/  @!P2 LEA.HI.X R3, R31, R13, R34, 0x1, P0 ;  /* 0x0000000d1f03a211 */ /* 0x000fe200000f0c22 */
[----:B------:R-:W-:Y:S04]  /*2570*/  STL [R1+0x68], R22 ;  /* 0x0000681601007387 */ /* 0x000fe80000100800 */
[----:B------:R-:W-:Y:S01]  /*2580*/  STL.64 [R1+0x98], R84 ;  /* 0x0000985401007387 */ /* 0x000fe20000100a00 */
[----:B-1----:R-:W-:-:S03]  /*2590*/  @!P2 LEA R4, P0, R30, R12, 0x1 ;  /* 0x0000000c1e04a211 */ /* 0x002fc600078008ff */
[----:B------:R-:W-:Y:S01]  /*25a0*/  STL [R1+0xa4], R83 ;  /* 0x0000a45301007387 */ /* 0x000fe20000100800 */
[----:B------:R-:W-:-:S03]  /*25b0*/  @!P2 LEA.HI.X R5, R30, R13, R33, 0x1, P0 ;  /* 0x0000000d1e05a211 */ /* 0x000fc600000f0c21 */
[----:B------:R-:W2:Y:S04]  /*25c0*/  LDL R16, [R1+0x4c] ;  /* 0x00004c0001107983 */ /* 0x000ea80000100800 */
[----:B------:R-:W3:Y:S04]  /*25d0*/  LDL R13, [R1+0x54] ;  /* 0x00005400010d7983 */ /* 0x000ee80000100800 */
[----:B------:R-:W4:Y:S01]  /*25e0*/  LDL R12, [R1+0x50] ;  /* 0x00005000010c7983 */ /* 0x000f220000100800 */
[----:B------:R-:W-:-:S03]  /*25f0*/  IMAD R78, R72, -0x40, R168 ;  /* 0xffffffc0484e7824 */ /* 0x000fc600078e02a8 */
[----:B------:R-:W1:Y:S01]  /*2600*/  SHFL.IDX PT, R0, R10, RZ, 0x181f ;  /* 0x00181fff0a007589 */ /* 0x000e6200000e0000 */
[----:B------:R-:W-:-:S03]  /*2610*/  IMAD.IADD R14, R78, 0x1, -R135 ;  /* 0x000000014e0e7824 */ /* 0x000fc600078e0a87 */
[----:B------:R-:W1:Y:S02]  /*2620*/  SHFL.IDX PT, R7, R11, RZ, 0x181f ;  /* 0x00181fff0b077589 */ /* 0x000e6400000e0000 */
[----:B------:R-:W-:Y:S02]  /*2630*/  ISETP.GE.AND P1, PT, R14, 0x1, PT ;  /* 0x000000010e00780c */ /* 0x000fe40003f26270 */
[----:B------:R1:W-:Y:S04]  /*2640*/  @!P2 LDGSTS.E.BYPASS.LTC128B.128 [R29+0xb100], [R2.64], !P5 ;  /* 0x0b100000021dafae */ /* 0x0003e8000e901d46 */
[----:B------:R1:W-:Y:S04]  /*2650*/  @!P2 LDGSTS.E.BYPASS.LTC128B.128 [R29+0xf100], [R4.64], !P6 ;  /* 0x0f100000041dafae */ /* 0x0003e8000f101d46 */
[----:B------:R-:W1:Y:S03]  /*2660*/  SHFL.IDX PT, R10, R10, 0x1, 0x181f ;  /* 0x00381f000a0a7f89 */ /* 0x000e6600000e0000 */
[----:B------:R-:W-:Y:S01]  /*2670*/  @P1 ISETP.GE.AND P4, PT, R26, c[0x0][0x1d4], PT ;  /* 0x000075001a001a0c */ /* 0x000fe20003f86270 */
[----:B------:R-:W1:Y:S01]  /*2680*/  SHFL.IDX PT, R11, R11, 0x1, 0x181f ;  /* 0x00381f000b0b7f89 */ /* 0x000e6200000e0000 */
[----:B------:R-:W-:-:S03]  /*2690*/  @P1 ISETP.GE.AND P3, PT, R32, c[0x0][0x1d4], PT ;  /* 0x0000750020001a0c */ /* 0x000fc60003f66270 */
[----:B------:R-:W0:Y:S01]  /*26a0*/  LDGDEPBAR ;  /* 0x00000000000079af */ /* 0x000e220000000000 */
[-C--:B-1----:R-:W-:Y:S02]  /*26b0*/  @P1 LEA R2, P0, R26, R0.reuse, 0x1 ;  /* 0x000000001a021211 */ /* 0x082fe400078008ff */
[----:B------:R-:W-:Y:S02]  /*26c0*/  @P1 LEA R4, P2, R32, R0, 0x1 ;  /* 0x0000000020041211 */ /* 0x000fe400078408ff */
[-C--:B------:R-:W-:Y:S02]  /*26d0*/  @P1 LEA.HI.X R3, R26, R7.reuse, R27, 0x1, P0 ;  /* 0x000000071a031211 */ /* 0x080fe400000f0c1b */
[----:B------:R-:W-:-:S03]  /*26e0*/  @P1 LEA.HI.X R5, R32, R7, R35, 0x1, P2 ;  /* 0x0000000720051211 */ /* 0x000fc600010f0c23 */
[----:B------:R1:W-:Y:S01]  /*26f0*/  @P1 LDGSTS.E.BYPASS.LTC128B.128 [R29+0x10100], [R2.64], !P4 ;  /* 0x10100000021d1fae */ /* 0x0003e2000e101d46 */
[C---:B------:R-:W-:Y:S02]  /*2700*/  @P1 ISETP.GE.AND P4, PT, R31.reuse, c[0x0][0x1d4], PT ;  /* 0x000075001f001a0c */ /* 0x040fe40003f86270 */
[----:B------:R-:W-:Y:S01]  /*2710*/  ISETP.GE.AND P0, PT, R14, 0x21, PT ;  /* 0x000000210e00780c */ /* 0x000fe20003f06270 */
[----:B------:R1:W-:Y:S01]  /*2720*/  @P1 LDGSTS.E.BYPASS.LTC128B.128 [R29+0x12100], [R4.64], !P3 ;  /* 0x12100000041d1fae */ /* 0x0003e2000d901d46 */
[----:B------:R-:W-:Y:S02]  /*2730*/  @P1 ISETP.GE.AND P3, PT, R30, c[0x0][0x1d4], PT ;  /* 0x000075001e001a0c */ /* 0x000fe40003f66270 */
[----:B-1----:R-:W-:-:S04]  /*2740*/  @P1 LEA R2, P2, R31, R0, 0x1 ;  /* 0x000000001f021211 */ /* 0x002fc800078408ff */
[----:B------:R-:W-:Y:S02]  /*2750*/  @P1 LEA.HI.X R3, R31, R7, R34, 0x1, P2 ;  /* 0x000000071f031211 */ /* 0x000fe400010f0c22 */
[----:B------:R-:W-:-:S03]  /*2760*/  @P1 LEA R6, P2, R30, R0, 0x1 ;  /* 0x000000001e061211 */ /* 0x000fc600078408ff */
[----:B------:R1:W-:Y:S01]  /*2770*/  @P1 LDGSTS.E.BYPASS.LTC128B.128 [R29+0x14100], [R2.64], !P4 ;  /* 0x14100000021d1fae */ /* 0x0003e2000e101d46 */
[----:B------:R-:W-:Y:S02]  /*2780*/  @P1 LEA.HI.X R7, R30, R7, R33, 0x1, P2 ;  /* 0x000000071e071211 */ /* 0x000fe400010f0c21 */
[----:B------:R-:W-:-:S03]  /*2790*/  @P0 ISETP.GE.AND P4, PT, R26, c[0x0][0x1d4], PT ;  /* 0x000075001a000a0c */ /* 0x000fc60003f86270 */
[----:B------:R1:W-:Y:S01]  /*27a0*/  @P1 LDGSTS.E.BYPASS.LTC128B.128 [R29+0x16100], [R6.64], !P3 ;  /* 0x16100000061d1fae */ /* 0x0003e2000d901d46 */
[----:B------:R-:W-:Y:S01]  /*27b0*/  @P0 ISETP.GE.AND P1, PT, R32, c[0x0][0x1d4], PT ;  /* 0x0000750020000a0c */ /* 0x000fe20003f26270 */
[----:B------:R-:W-:Y:S01]  /*27c0*/  IMAD R0, R8, c[0x0][0x208], RZ ;  /* 0x0000820008007a24 */ /* 0x000fe200078e02ff */
[-C--:B------:R-:W-:Y:S02]  /*27d0*/  @P0 LEA R4, P2, R26, R10.reuse, 0x1 ;  /* 0x0000000a1a040211 */ /* 0x080fe400078408ff */
[----:B------:R-:W-:Y:S02]  /*27e0*/  @P0 LEA R8, P3, R32, R10, 0x1 ;  /* 0x0000000a20080211 */ /* 0x000fe400078608ff */
[----:B------:R-:W-:Y:S02]  /*27f0*/  @P0 ISETP.GE.AND P5, PT, R31, c[0x0][0x1d4], PT ;  /* 0x000075001f000a0c */ /* 0x000fe40003fa6270 */
[-C--:B------:R-:W-:Y:S02]  /*2800*/  @P0 LEA.HI.X R5, R26, R11.reuse, R27, 0x1, P2 ;  /* 0x0000000b1a050211 */ /* 0x080fe400010f0c1b */
[----:B------:R-:W-:Y:S01]  /*2810*/  @P0 LEA.HI.X R9, R32, R11, R35, 0x1, P3 ;  /* 0x0000000b20090211 */ /* 0x000fe200018f0c23 */
[----:B------:R-:W-:-:S02]  /*2820*/  IMAD R0, R22, c[0x0][0x20c], R0 ;  /* 0x0000830016007a24 */ /* 0x000fc400078e0200 */
[----:B------:R1:W-:Y:S04]  /*2830*/  @P0 LDGSTS.E.BYPASS.LTC128B.128 [R29+0x11100], [R4.64], !P4 ;  /* 0x11100000041d0fae */ /* 0x0003e8000e101d46 */
[----:B------:R2:W-:Y:S01]  /*2840*/  @P0 LDGSTS.E.BYPASS.LTC128B.128 [R29+0x13100], [R8.64], !P1 ;  /* 0x13100000081d0fae */ /* 0x0005e2000c901d46 */
[----:B-1----:R-:W-:Y:S01]  /*2850*/  IMAD.WIDE.U32 R2, R22, c[0x0][0x208], RZ ;  /* 0x0000820016027a25 */ /* 0x002fe200078e00ff */
[----:B------:R-:W-:Y:S02]  /*2860*/  @P0 ISETP.GE.AND P1, PT, R30, c[0x0][0x1d4], PT ;  /* 0x000075001e000a0c */ /* 0x000fe40003f26270 */
[----:B------:R-:W-:Y:S01]  /*2870*/  @P0 LEA R6, P2, R31, R10, 0x1 ;  /* 0x0000000a1f060211 */ /* 0x000fe200078408ff */
[----:B------:R-:W-:-:S03]  /*2880*/  IMAD.IADD R3, R3, 0x1, R0 ;  /* 0x0000000103037824 */ /* 0x000fc600078e0200 */
[----:B------:R-:W-:Y:S01]  /*2890*/  @P0 LEA.HI.X R7, R31, R11, R34, 0x1, P2 ;  /* 0x0000000b1f070211 */ /* 0x000fe200010f0c22 */
[----:B------:R-:W-:-:S04]  /*28a0*/  IMAD.WIDE.U32 R18, R134, c[0x0][0x210], RZ ;  /* 0x0000840086127a25 */ /* 0x000fc800078e00ff */
[----:B------:R-:W-:Y:S01]  /*28b0*/  IMAD.WIDE.U32 R2, R36, c[0x0][0x218], R2 ;  /* 0x0000860024027a25 */ /* 0x000fe200078e0002 */
[----:B------:R1:W-:Y:S01]  /*28c0*/  @P0 LDGSTS.E.BYPASS.LTC128B.128 [R29+0x15100], [R6.64], !P5 ;  /* 0x15100000061d0fae */ /* 0x0003e2000e901d46 */
[----:B------:R-:W-:-:S03]  /*28d0*/  @P0 LEA R4, P4, R30, R10, 0x1 ;  /* 0x0000000a1e040211 */ /* 0x000fc600078808ff */
[----:B------:R-:W-:Y:S02]  /*28e0*/  IADD3 R0, P3, R2, R18, RZ ;  /* 0x0000001202007210 */ /* 0x000fe40007f7e0ff */
[----:B------:R-:W-:Y:S01]  /*28f0*/  @P0 LEA.HI.X R5, R30, R11, R33, 0x1, P4 ;  /* 0x0000000b1e050211 */ /* 0x000fe200020f0c21 */
[----:B------:R-:W-:-:S04]  /*2900*/  IMAD R2, R15, c[0x0][0x218], RZ ;  /* 0x000086000f027a24 */ /* 0x000fc800078e02ff */
[----:B------:R1:W-:Y:S01]  /*2910*/  @P0 LDGSTS.E.BYPASS.LTC128B.128 [R29+0x17100], [R4.64], !P1 ;  /* 0x17100000041d0fae */ /* 0x0003e2000c901d46 */
[----:B------:R-:W-:Y:S02]  /*2920*/  IMAD R2, R36, c[0x0][0x21c], R2 ;  /* 0x0000870024027a24 */ /* 0x000fe400078e0202 */
[----:B-1----:R-:W-:Y:S01]  /*2930*/  IMAD R6, R23, c[0x0][0x210], RZ ;  /* 0x0000840017067a24 */ /* 0x002fe200078e02ff */
[----:B------:R-:W0:Y:S03]  /*2940*/  LDGDEPBAR ;  /* 0x00000000000079af */ /* 0x000e260000000000 */
[----:B------:R-:W-:Y:S01]  /*2950*/  IMAD R6, R134, c[0x0][0x214], R6 ;  /* 0x0000850086067a24 */ /* 0x000fe200078e0206 */
[----:B------:R-:W-:-:S03]  /*2960*/  LEA R10, P2, R0, c[0x0][0x1f8], 0x1 ;  /* 0x00007e00000a7a11 */ /* 0x000fc600078408ff */
[----:B------:R-:W-:-:S05]  /*2970*/  IMAD.IADD R4, R19, 0x1, R6 ;  /* 0x0000000113047824 */ /* 0x000fca00078e0206 */
[----:B------:R-:W-:-:S04]  /*2980*/  IADD3.X R2, R4, R3, R2, P3, !PT ;  /* 0x0000000304027210 */ /* 0x000fc80001ffe402 */
[----:B------:R-:W-:Y:S02]  /*2990*/  LEA.HI.X R0, R0, c[0x0][0x1fc], R2, 0x1, P2 ;  /* 0x00007f0000007a11 */ /* 0x000fe400010f0c02 */
[----:B------:R-:W-:Y:S01]  /*29a0*/  R2P PR, R25, 0x6 ;  /* 0x0000000619007804 */ /* 0x000fe20000000000 */
[----:B------:R-:W-:-:S04]  /*29b0*/  DEPBAR.LE SB0, 0x1 ;  /* 0x000080400000791a */ /* 0x000fc80000000000 */
[----:B------:R-:W1:Y:S04]  /*29c0*/  S2R R25, SR_TID.X ;  /* 0x0000000000197919 */ /* 0x000e680000002100 */
[----:B------:R-:W-:Y:S01]  /*29d0*/  BAR.SYNC.DEFER_BLOCKING 0x0 ;  /* 0x0000000000007b1d */ /* 0x000fe20000010000 */
[----:B-1----:R-:W-:-:S04]  /*29e0*/  SHF.R.S32.HI R17, RZ, 0x1f, R25 ;  /* 0x0000001fff117819 */ /* 0x002fc80000011419 */
        /* <DEDUP_REMOVED lines=8> */
[----:B------:R-:W-:Y:S04]  /*2a70*/  STL.64 [R1+0xb0], R18 ;  /* 0x0000b01201007387 */ /* 0x000fe80000100a00 */
[----:B------:R-:W-:Y:S04]  /*2a80*/  STL [R1+0xbc], R4 ;  /* 0x0000bc0401007387 */ /* 0x000fe80000100800 */
[----:B--2---:R-:W-:Y:S04]  /*2a90*/  LDSM.16.M88.4 R172, [R16] ;  /* 0x0000000010ac783b */ /* 0x004fe80000000200 */
[----:B---3--:R-:W-:Y:S04]  /*2aa0*/  LDSM.16.M88.4 R192, [R13] ;  /* 0x000000000dc0783b */ /* 0x008fe80000000200 */
[----:B----4-:R-:W-:Y:S04]  /*2ab0*/  LDSM.16.M88.4 R196, [R12] ;  /* 0x000000000cc4783b */ /* 0x010fe80000000200 */
[----:B------:R-:W-:Y:S04]  /*2ac0*/  LDSM.16.M88.4 R204, [R16+0x4000] ;  /* 0x0040000010cc783b */ /* 0x000fe80000000200 */
        /* <DEDUP_REMOVED lines=8> */
[----:B------:R-:W-:Y:S06]  /*2b50*/  BAR.SYNC.DEFER_BLOCKING 0x0 ;  /* 0x0000000000007b1d */ /* 0x000fec0000010000 */
[----:B------:R-:W2:Y:S01]  /*2b60*/  SHFL.IDX PT, R4, R0, RZ, 0x181f ;  /* 0x00181fff00047589 */ /* 0x000ea200000e0000 */
[----:B------:R-:W-:-:S04]  /*2b70*/  DEPBAR.LE SB0, 0x0 ;  /* 0x000080000000791a */ /* 0x000fc80000000000 */
[----:B------:R-:W-:Y:S01]  /*2b80*/  BAR.SYNC.DEFER_BLOCKING 0x0 ;  /* 0x0000000000007b1d */ /* 0x000fe20000010000 */
[C---:B------:R-:W-:Y:S01]  /*2b90*/  ISETP.GE.AND P5, PT, R26.reuse, c[0x0][0x1d4], PT ;  /* 0x000075001a007a0c */ /* 0x040fe20003fa6270 */
[----:B------:R-:W-:-:S04]  /*2ba0*/  IMAD.SHL.U32 R80, R26, 0x2, RZ ;  /* 0x000000021a507824 */ /* 0x000fc800078e00ff */
[----:B------:R-:W3:Y:S01]  /*2bb0*/  SHFL.IDX PT, R2, R10, 0x1, 0x181f ;  /* 0x00381f000a027f89 */ /* 0x000ee200000e0000 */
[----:B------:R-:W-:-:S03]  /*2bc0*/  ISETP.LT.OR P3, PT, R14, 0x1, P5 ;  /* 0x000000010e00780c */ /* 0x000fc60002f61670 */
[----:B------:R-:W4:Y:S01]  /*2bd0*/  SHFL.IDX PT, R3, R0, 0x1, 0x181f ;  /* 0x00381f0000037f89 */ /* 0x000f2200000e0000 */
[----:B------:R-:W-:Y:S02]  /*2be0*/  SHF.L.U64.HI R73, R26, 0x1, R27 ;  /* 0x000000011a497819 */ /* 0x000fe4000001021b */
[----:B-1----:R-:W-:Y:S01]  /*2bf0*/  IADD3 R8, P0, R7, R80, RZ ;  /* 0x0000005007087210 */ /* 0x002fe20007f1e0ff */
[----:B------:R-:W1:Y:S01]  /*2c00*/  LDSM.16.M88.4 R20, [R248] ;  /* 0x00000000f814783b */ /* 0x000e620000000200 */
[----:B------:R-:W-:-:S03]  /*2c10*/  IADD3 R90, R248, 0x20, RZ ;  /* 0x00000020f85a7810 */ /* 0x000fc60007ffe0ff */
[----:B--2---:R-:W-:Y:S01]  /*2c20*/  IMAD.X R9, R4, 0x1, R73, P0 ;  /* 0x0000000104097824 */ /* 0x004fe200000e0649 */
[----:B------:R-:W-:Y:S01]  /*2c30*/  @P1 IADD3 R90, R248, -0x20, RZ ;  /* 0xffffffe0f85a1810 */ /* 0x000fe20007ffe0ff */
[----:B------:R-:W-:Y:S01]  /*2c40*/  IMAD.SHL.U32 R79, R32, 0x2, RZ ;  /* 0x00000002204f7824 */ /* 0x000fe200078e00ff */
[----:B------:R-:W2:Y:S01]  /*2c50*/  LDSM.16.M88.4 R24, [R248+0x800] ;  /* 0x00080000f818783b */ /* 0x000ea20000000200 */
[----:B------:R-:W-:Y:S02]  /*2c60*/  IMAD.SHL.U32 R81, R31, 0x2, RZ ;  /* 0x000000021f517824 */ /* 0x000fe400078e00ff */
[----:B------:R-:W-:Y:S01]  /*2c70*/  IMAD.SHL.U32 R82, R30, 0x2, RZ ;  /* 0x000000021e527824 */ /* 0x000fe200078e00ff */
[----:B------:R-:W-:Y:S01]  /*2c80*/  LDSM.16.M88.4 R44, [R248+0x1000] ;  /* 0x00100000f82c783b */ /* 0x000fe20000000200 */
[----:B------:R-:W-:-:S03]  /*2c90*/  SHF.L.U64.HI R74, R32, 0x1, R35 ;  /* 0x00000001204a7819 */ /* 0x000fc60000010223 */
[----:B------:R-:W-:Y:S01]  /*2ca0*/  LDSM.16.M88.4 R64, [R248+0x1800] ;  /* 0x00180000f840783b */ /* 0x000fe20000000200 */
[----:B------:R-:W-:-:S03]  /*2cb0*/  SHF.L.U64.HI R75, R31, 0x1, R34 ;  /* 0x000000011f4b7819 */ /* 0x000fc60000010222 */
[----:B------:R-:W1:Y:S01]  /*2cc0*/  LDSM.16.M88.4 R36, [R90] ;  /* 0x000000005a24783b */ /* 0x000e620000000200 */
[----:B------:R-:W-:-:S03]  /*2cd0*/  SHF.L.U64.HI R76, R30, 0x1, R33 ;  /* 0x000000011e4c7819 */ /* 0x000fc60000010221 */
[----:B------:R-:W1:Y:S01]  /*2ce0*/  LDSM.16.M88.4 R40, [R90+0x800] ;  /* 0x000800005a28783b */ /* 0x000e620000000200 */
[----:B------:R-:W-:-:S03]  /*2cf0*/  IADD3 R12, P1, R7, R81, RZ ;  /* 0x00000051070c7210 */ /* 0x000fc60007f3e0ff */
[----:B------:R-:W1:Y:S01]  /*2d00*/  LDSM.16.M88.4 R52, [R90+0x1000] ;  /* 0x001000005a34783b */ /* 0x000e620000000200 */
[----:B------:R-:W-:-:S03]  /*2d10*/  IADD3 R6, P0, R7, R82, RZ ;  /* 0x0000005207067210 */ /* 0x000fc60007f1e0ff */
[----:B------:R-:W-:Y:S04]  /*2d20*/  LDSM.16.M88.4 R68, [R90+0x1800] ;  /* 0x001800005a44783b */ /* 0x000fe80000000200 */
[----:B------:R-:W-:Y:S01]  /*2d30*/  @!PT LDS RZ, [RZ] ;  /* 0x00000000fffff984 */ /* 0x000fe20000000800 */
[----:B------:R-:W-:Y:S01]  /*2d40*/  @!PT LDS RZ, [RZ] ;  /* 0x00000000fffff984 */ /* 0x000fe20000000800 */
[----:B------:R-:W-:Y:S01]  /*2d50*/  @!PT LDS RZ, [RZ] ;  /* 0x00000000fffff984 */ /* 0x000fe20000000800 */
[----:B------:R2:W-:Y:S01]  /*2d60*/  LDGSTS.E.BYPASS.LTC128B.128 [R29+0x100], [R8.64], !P3 ;  /* 0x00100000081d7fae */ /* 0x0005e2000d901d46 */
[----:B------:R-:W-:Y:S01]  /*2d70*/  IMAD.X R13, R4, 0x1, R75, P1 ;  /* 0x00000001040d7824 */ /* 0x000fe200008e064b */
[----:B------:R-:W-:Y:S02]  /*2d80*/  ISETP.GE.AND P4, PT, R32, c[0x0][0x1d4], PT ;  /* 0x0000750020007a0c */ /* 0x000fe40003f86270 */
[----:B--2---:R-:W-:Y:S01]  /*2d90*/  IADD3 R8, P3, R7, R79, RZ ;  /* 0x0000004f07087210 */ /* 0x004fe20007f7e0ff */
[----:B------:R-:W-:-:S04]  /*2da0*/  IMAD.X R7, R4, 0x1, R76, P0 ;  /* 0x0000000104077824 */ /* 0x000fc800000e064c */
[----:B------:R-:W-:Y:S01]  /*2db0*/  IMAD.X R9, R4, 0x1, R74, P3 ;  /* 0x0000000104097824 */ /* 0x000fe200018e064a */
[----:B---3--:R-:W-:-:S05]  /*2dc0*/  IADD3 R4, P0, R2, R79, RZ ;  /* 0x0000004f02047210 */ /* 0x008fca0007f1e0ff */
[----:B----4-:R-:W-:Y:S01]  /*2dd0*/  IMAD.X R5, R3, 0x1, R74, P0 ;  /* 0x0000000103057824 */ /* 0x010fe200000e064a */
[----:B------:R-:W-:Y:S01]  /*2de0*/  ISETP.LT.OR P0, PT, R14, 0x1, P4 ;  /* 0x000000010e00780c */ /* 0x000fe20002701670 */
[----:B-1----:R-:W-:Y:S01]  /*2df0*/  HMMA.16816.F32.BF16 R16, R168, R20, RZ ;  /* 0x00000014a810723c */ /* 0x002fe200000418ff */
[----:B------:R-:W-:-:S04]  /*2e00*/  ISETP.GE.AND P3, PT, R31, c[0x0][0x1d4], PT ;  /* 0x000075001f007a0c */ /* 0x000fc80003f66270 */
[----:B------:R-:W-:Y:S02]  /*2e10*/  ISETP.LT.OR P1, PT, R14, 0x1, P3 ;  /* 0x000000010e00780c */ /* 0x000fe40001f21670 */
[----:B------:R-:W-:-:S05]  /*2e20*/  SEL R0, R28, 0xffffffc0, !P2 ;  /* 0xffffffc01c007807 */ /* 0x000fca0005000000 */
[----:B------:R1:W-:Y:S01]  /*2e30*/  LDGSTS.E.BYPASS.LTC128B.128 [R29+0x2100], [R8.64], !P0 ;  /* 0x02100000081d7fae */ /* 0x0003e2000c101d46 */
[----:B------:R-:W-:Y:S02]  /*2e40*/  IADD3 R10, P2, R2, R80, RZ ;  /* 0x00000050020a7210 */ /* 0x000fe40007f5e0ff */
[----:B------:R-:W-:-:S03]  /*2e50*/  ISETP.LT.OR P5, PT, R14, 0x21, P5 ;  /* 0x000000210e00780c */ /* 0x000fc60002fa1670 */
[----:B------:R-:W-:Y:S01]  /*2e60*/  IMAD.X R11, R3, 0x1, R73, P2 ;  /* 0x00000001030b7824 */ /* 0x000fe200010e0649 */
[C---:B------:R-:W-:Y:S01]  /*2e70*/  ISETP.LT.OR P4, PT, R14.reuse, 0x21, P4 ;  /* 0x000000210e00780c */ /* 0x040fe20002781670 */
[----:B------:R2:W-:Y:S01]  /*2e80*/  LDGSTS.E.BYPASS.LTC128B.128 [R29+0x4100], [R12.64], !P1 ;  /* 0x041000000c1d7fae */ /* 0x0005e2000c901d46 */
[----:B------:R-:W-:Y:S02]  /*2e90*/  ISETP.LT.OR P3, PT, R14, 0x21, P3 ;  /* 0x000000210e00780c */ /* 0x000fe40001f61670 */
[----:B-1----:R-:W-:-:S05]  /*2ea0*/  IADD3 R8, P0, R2, R81, RZ ;  /* 0x0000005102087210 */ /* 0x002fca0007f1e0ff */
[----:B------:R-:W-:Y:S01]  /*2eb0*/  IMAD.X R9, R3, 0x1, R75, P0 ;  /* 0x0000000103097824 */ /* 0x000fe200000e064b */
[----:B------:R-:W-:-:S04]  /*2ec0*/  ISETP.GE.AND P0, PT, R30, c[0x0][0x1d4], PT ;  /* 0x000075001e007a0c */ /* 0x000fc80003f06270 */
[C---:B------:R-:W-:Y:S02]  /*2ed0*/  ISETP.LT.OR P2, PT, R14.reuse, 0x1, P0 ;  /* 0x000000010e00780c */ /* 0x040fe40000741670 */
[----:B------:R-:W-:Y:S02]  /*2ee0*/  ISETP.LT.OR P1, PT, R14, 0x21, P0 ;  /* 0x000000210e00780c */ /* 0x000fe40000721670 */
[----:B------:R-:W-:Y:S01]  /*2ef0*/  IADD3 R2, P0, R2, R82, RZ ;  /* 0x0000005202027210 */ /* 0x000fe20007f1e0ff */
[----:B--2---:R-:W-:Y:S01]  /*2f00*/  HMMA.16816.F32.BF16 R12, R168, R24, RZ ;  /* 0x00000018a80c723c */ /* 0x004fe200000418ff */
[----:B------:R-:W-:-:S03]  /*2f10*/  IMAD.IADD R250, R248, 0x1, R0 ;  /* 0x00000001f8fa7824 */ /* 0x000fc600078e0200 */
[----:B------:R-:W-:-:S04]  /*2f20*/  IMAD.X R3, R3, 0x1, R76, P0 ;  /* 0x0000000103037824 */ /* 0x000fc800000e064c */
[----:B------:R-:W-:Y:S01]  /*2f30*/  HMMA.16816.F32.BF16 R48, R172, R36, R16 ;  /* 0x00000024ac30723c */ /* 0x000fe20000041810 */
[----:B------:R1:W-:Y:S04]  /*2f40*/  LDGSTS.E.BYPASS.LTC128B.128 [R29+0x6100], [R6.64], !P2 ;  /* 0x06100000061d7fae */ /* 0x0003e8000d101d46 */
[----:B------:R2:W-:Y:S03]  /*2f50*/  LDGSTS.E.BYPASS.LTC128B.128 [R29+0x1100], [R10.64], !P5 ;  /* 0x011000000a1d7fae */ /* 0x0005e6000e901d46 */
[C---:B------:R-:W-:Y:S01]  /*2f60*/  HMMA.16816.F32.BF16 R16, R168.reuse, R22, RZ ;  /* 0x00000016a810723c */ /* 0x040fe200000418ff */
[----:B------:R1:W-:Y:S04]  /*2f70*/  LDGSTS.E.BYPASS.LTC128B.128 [R29+0x3100], [R4.64], !P4 ;  /* 0x03100000041d7fae */ /* 0x0003e8000e101d46 */
[----:B------:R2:W-:Y:S04]  /*2f80*/  LDGSTS.E.BYPASS.LTC128B.128 [R29+0x5100], [R8.64], !P3 ;  /* 0x05100000081d7fae */ /* 0x0005e8000d901d46 */
[----:B------:R2:W-:Y:S04]  /*2f90*/  LDGSTS.E.BYPASS.LTC128B.128 [R29+0x7100], [R2.64], !P1 ;  /* 0x07100000021d7fae */ /* 0x0005e8000c901d46 */
[----:B------:R-:W3:Y:S01]  /*2fa0*/  LDSM.16.M88.4 R32, [R250] ;  /* 0x00000000fa20783b */ /* 0x000ee20000000200 */
[----:B------:R-:W-:Y:S01]  /*2fb0*/  HMMA.16816.F32.BF16 R24, R168, R26, RZ ;  /* 0x0000001aa818723c */ /* 0x000fe200000418ff */
[----:B------:R-:W-:-:S02]  /*2fc0*/  IADD3 R91, R90, 0x6000, RZ ;  /* 0x000060005a5b7810 */ /* 0x000fc40007ffe0ff */
[----:B------:R-:W-:Y:S01]  /*2fd0*/  IADD3 R92, R90, 0x2000, RZ ;  /* 0x000020005a5c7810 */ /* 0x000fe20007ffe0ff */
[----:B------:R-:W-:Y:S04]  /*2fe0*/  STL [R1+0x8], R90 ;  /* 0x0000085a01007387 */ /* 0x000fe80000100800 */
[----:B------:R-:W0:Y:S02]  /*2ff0*/  LDGDEPBAR ;  /* 0x00000000000079af */ /* 0x000e240000000000 */
[C---:B------:R-:W-:Y:S08]  /*3000*/  HMMA.16816.F32.BF16 R20, R172.reuse, R38, R16 ;  /* 0x00000026ac14723c */ /* 0x040ff00000041810 */
[----:B-1----:R-:W-:Y:S01]  /*3010*/  HMMA.16816.F32.BF16 R4, R172, R40, R12 ;  /* 0x00000028ac04723c */ /* 0x002fe2000004180c */
[----:B--2---:R-:W1:Y:S07]  /*3020*/  LDSM.16.M88.4 R28, [R250+0x800] ;  /* 0x00080000fa1c783b */ /* 0x004e6e0000000200 */
[C---:B------:R-:W-:Y:S08]  /*3030*/  HMMA.16816.F32.BF16 R12, R168.reuse, R44, RZ ;  /* 0x0000002ca80c723c */ /* 0x040ff000000418ff */
[----:B------:R-:W-:Y:S08]  /*3040*/  HMMA.16816.F32.BF16 R8, R168, R46, RZ ;  /* 0x0000002ea808723c */ /* 0x000ff000000418ff */
[C---:B------:R-:W-:Y:S08]  /*3050*/  HMMA.16816.F32.BF16 R16, R172.reuse, R42, R24 ;  /* 0x0000002aac10723c */ /* 0x040ff00000041818 */
[C---:B------:R-:W-:Y:S08]  /*3060*/  HMMA.16816.F32.BF16 R36, R172.reuse, R52, R12 ;  /* 0x00000034ac24723c */ /* 0x040ff0000004180c */
[----:B------:R-:W-:Y:S08]  /*3070*/  HMMA.16816.F32.BF16 R24, R172, R54, R8 ;  /* 0x00000036ac18723c */ /* 0x000ff00000041808 */
[----:B---3--:R-:W-:Y:S01]  /*3080*/  HMMA.16816.F32.BF16 R52, R192, R34, R20 ;  /* 0x00000022c034723c */ /* 0x008fe20000041814 */
[----:B------:R-:W2:Y:S01]  /*3090*/  LDSM.16.M88.4 R20, [R250+0x1000] ;  /* 0x00100000fa14783b */ /* 0x000ea20000000200 */
[----:B------:R-:W-:-:S06]  /*30a0*/  IMAD.IADD R249, R91, 0x1, R0 ;  /* 0x000000015bf97824 */ /* 0x000fcc00078e0200 */
[----:B-1----:R-:W-:Y:S08]  /*30b0*/  HMMA.16816.F32.BF16 R60, R192, R28, R4 ;  /* 0x0000001cc03c723c */ /* 0x002ff00000041804 */
[C---:B------:R-:W-:Y:S08]  /*30c0*/  HMMA.16816.F32.BF16 R4, R168.reuse, R64, RZ ;  /* 0x00000040a804723c */ /* 0x040ff000000418ff */
[----:B------:R-:W-:Y:S08]  /*30d0*/  HMMA.16816.F32.BF16 R12, R168, R66, RZ ;  /* 0x00000042a80c723c */ /* 0x000ff000000418ff */
[----:B------:R-:W-:Y:S01]  /*30e0*/  HMMA.16816.F32.BF16 R56, R192, R30, R16 ;  /* 0x0000001ec038723c */ /* 0x000fe20000041810 */
[----:B------:R-:W1:Y:S04]  /*30f0*/  LDSM.16.M88.4 R16, [R250+0x1800] ;  /* 0x00180000fa10783b */ /* 0x000e680000000200 */
[----:B------:R-:W3:Y:S03]  /*3100*/  LDSM.16.M88.4 R28, [R249+-0x6000] ;  /* 0xffa00000f91c783b */ /* 0x000ee60000000200 */
[----:B------:R-:W-:Y:S08]  /*3110*/  HMMA.16816.F32.BF16 R8, R172, R68, R4 ;  /* 0x00000044ac08723c */ /* 0x000ff00000041804 */
[----:B------:R-:W-:Y:S08]  /*3120*/  HMMA.16816.F32.BF16 R48, R192, R32, R48 ;  /* 0x00000020c030723c */ /* 0x000ff00000041830 */
[----:B------:R-:W-:Y:S01]  /*3130*/  HMMA.16816.F32.BF16 R4, R172, R70, R12 ;  /* 0x00000046ac04723c */ /* 0x000fe2000004180c */
[----:B------:R-:W-:Y:S07]  /*3140*/  LDSM.16.M88.4 R12, [R248+0x2000] ;  /* 0x00200000f80c783b */ /* 0x000fee0000000200 */
[C---:B--2---:R-:W-:Y:S01]  /*3150*/  HMMA.16816.F32.BF16 R44, R192.reuse, R20, R36 ;  /* 0x00000014c02c723c */ /* 0x044fe20000041824 */
[----:B------:R-:W2:Y:S07]  /*3160*/  LDSM.16.M88.4 R36, [R249+-0x5800] ;  /* 0xffa80000f924783b */ /* 0x000eae0000000200 */
[C---:B------:R-:W-:Y:S01]  /*3170*/  HMMA.16816.F32.BF16 R40, R192.reuse, R22, R24 ;  /* 0x00000016c028723c */ /* 0x040fe20000041818 */
[----:B------:R-:W4:Y:S04]  /*3180*/  LDSM.16.M88.4 R24, [R249+-0x5000] ;  /* 0xffb00000f918783b */ /* 0x000f280000000200 */
[----:B------:R-:W4:Y:S03]  /*3190*/  LDSM.16.M88.4 R20, [R249+-0x4800] ;  /* 0xffb80000f914783b */ /* 0x000f260000000200 */
[C---:B-1----:R-:W-:Y:S08]  /*31a0*/  HMMA.16816.F32.BF16 R32, R192.reuse, R16, R8 ;  /* 0x00000010c020723c */ /* 0x042ff00000041808 */
[----:B------:R-:W-:Y:S08]  /*31b0*/  HMMA.16816.F32.BF16 R16, R192, R18, R4 ;  /* 0x00000012c010723c */ /* 0x000ff00000041804 */
[C---:B---3--:R-:W-:Y:S08]  /*31c0*/  HMMA.16816.F32.BF16 R8, R196.reuse, R28, R48 ;  /* 0x0000001cc408723c */ /* 0x048ff00000041830 */
[----:B------:R-:W-:Y:S01]  /*31d0*/  HMMA.16816.F32.BF16 R4, R196, R30, R52 ;  /* 0x0000001ec404723c */ /* 0x000fe20000041834 */
[----:B------:R-:W1:Y:S01]  /*31e0*/  LDSM.16.M88.4 R52, [R248+0x2800] ;  /* 0x00280000f834783b */ /* 0x000e620000000200 */
[----:B------:R-:W-:-:S06]  /*31f0*/  IADD3 R0, R90, 0x2800, RZ ;  /* 0x000028005a007810 */ /* 0x000fcc0007ffe0ff */
[C---:B--2---:R-:W-:Y:S08]  /*3200*/  HMMA.16816.F32.BF16 R28, R196.reuse, R36, R60 ;  /* 0x00000024c41c723c */ /* 0x044ff0000004183c */
[C---:B------:R-:W-:Y:S08]  /*3210*/  HMMA.16816.F32.BF16 R36, R196.reuse, R38, R56 ;  /* 0x00000026c424723c */ /* 0x040ff00000041838 */
[C---:B----4-:R-:W-:Y:S08]  /*3220*/  HMMA.16816.F32.BF16 R56, R196.reuse, R24, R44 ;  /* 0x00000018c438723c */ /* 0x050ff0000004182c */
[C---:B------:R-:W-:Y:S08]  /*3230*/  HMMA.16816.F32.BF16 R48, R196.reuse, R26, R40 ;  /* 0x0000001ac430723c */ /* 0x040ff00000041828 */
[C---:B------:R-:W-:Y:S01]  /*3240*/  HMMA.16816.F32.BF16 R44, R196.reuse, R20, R32 ;  /* 0x00000014c42c723c */ /* 0x040fe20000041820 */
[----:B------:R-:W-:Y:S07]  /*3250*/  LDSM.16.M88.4 R32, [R0] ;  /* 0x000000000020783b */ /* 0x000fee0000000200 */
[----:B------:R-:W-:Y:S08]  /*3260*/  HMMA.16816.F32.BF16 R40, R196, R22, R16 ;  /* 0x00000016c428723c */ /* 0x000ff00000041810 */
[C---:B------:R-:W-:Y:S01]  /*3270*/  HMMA.16816.F32.BF16 R24, R200.reuse, R12, R8 ;  /* 0x0000000cc818723c */ /* 0x040fe20000041808 */
[----:B------:R-:W2:Y:S07]  /*3280*/  LDSM.16.M88.4 R8, [R248+0x3000] ;  /* 0x00300000f808783b */ /* 0x000eae0000000200 */
[C---:B------:R-:W-:Y:S01]  /*3290*/  HMMA.16816.F32.BF16 R20, R200.reuse, R14, R4 ;  /* 0x0000000ec814723c */ /* 0x040fe20000041804 */
[----:B------:R-:W3:Y:S04]  /*32a0*/  LDSM.16.M88.4 R4, [R248+0x3800] ;  /* 0x00380000f804783b */ /* 0x000ee80000000200 */
[----:B------:R-:W4:Y:S03]  /*32b0*/  LDSM.16.M88.4 R12, [R92] ;  /* 0x000000005c0c783b */ /* 0x000f260000000200 */
[C---:B-1----:R-:W-:Y:S01]  /*32c0*/  HMMA.16816.F32.BF16 R16, R200.reuse, R52, R28 ;  /* 0x00000034c810723c */ /* 0x042fe2000004181c */
[----:B------:R-:W-:Y:S04]  /*32d0*/  STL [R1+0xc], R91 ;  /* 0x00000c5b01007387 */ /* 0x000fe80000100800 */
[----:B------:R-:W-:Y:S04]  /*32e0*/  STL [R1+0x1c], R92 ;  /* 0x00001c5c01007387 */ /* 0x000fe80000100800 */
[----:B------:R1:W-:Y:S01]  /*32f0*/  STL [R1+0x10], R0 ;  /* 0x0000100001007387 */ /* 0x0003e20000100800 */
[C---:B------:R-:W-:Y:S08]  /*3300*/  HMMA.16816.F32.BF16 R36, R200.reuse, R54, R36 ;  /* 0x00000036c824723c */ /* 0x040ff00000041824 */
[----:B--2---:R-:W-:Y:S01]  /*3310*/  HMMA.16816.F32.BF16 R52, R200, R10, R48 ;  /* 0x0000000ac834723c */ /* 0x004fe20000041830 */
[----:B-1----:R-:W-:-:S07]  /*3320*/  IADD3 R0, R90, 0x3000, RZ ;  /* 0x000030005a007810 */ /* 0x002fce0007ffe0ff */
[C---:B---3--:R-:W-:Y:S01]  /*3330*/  HMMA.16816.F32.BF16 R48, R200.reuse, R4, R44 ;  /* 0x00000004c830723c */ /* 0x048fe2000004182c */
[----:B------:R-:W-:Y:S04]  /*3340*/  STL [R1+0x14], R0 ;  /* 0x0000140001007387 */ /* 0x000fe80000100800 */
[----:B------:R1:W2:Y:S03]  /*3350*/  LDSM.16.M88.4 R28, [R0] ;  /* 0x00000000001c783b */ /* 0x0002a60000000200 */
[----:B------:R-:W-:Y:S08]  /*3360*/  HMMA.16816.F32.BF16 R44, R200, R6, R40 ;  /* 0x00000006c82c723c */ /* 0x000ff00000041828 */
[----:B----4-:R-:W-:Y:S08]  /*3370*/  HMMA.16816.F32.BF16 R40, R204, R12, R24 ;  /* 0x0000000ccc28723c */ /* 0x010ff00000041818 */
[----:B------:R-:W-:Y:S01]  /*3380*/  HMMA.16816.F32.BF16 R60, R200, R8, R56 ;  /* 0x00000008c83c723c */ /* 0x000fe20000041838 */
[----:B------:R-:W-:Y:S01]  /*3390*/  LDSM.16.M88.4 R56, [R250+0x3000] ;  /* 0x00300000fa38783b */ /* 0x000fe20000000200 */
[----:B-1----:R-:W-:-:S06]  /*33a0*/  IADD3 R0, R90, 0x3800, RZ ;  /* 0x000038005a007810 */ /* 0x002fcc0007ffe0ff */
[C---:B------:R-:W-:Y:S01]  /*33b0*/  HMMA.16816.F32.BF16 R24, R204.reuse, R14, R20 ;  /* 0x0000000ecc18723c */ /* 0x040fe20000041814 */
[----:B------:R-:W1:Y:S04]  /*33c0*/  LDSM.16.M88.4 R12, [R250+0x2800] ;  /* 0x00280000fa0c783b */ /* 0x000e680000000200 */
[----:B------:R-:W3:Y:S03]  /*33d0*/  LDSM.16.M88.4 R20, [R0] ;  /* 0x000000000014783b */ /* 0x000ee60000000200 */
[C---:B------:R-:W-:Y:S01]  /*33e0*/  HMMA.16816.F32.BF16 R8, R204.reuse, R32, R16 ;  /* 0x00000020cc08723c */ /* 0x040fe20000041810 */
[----:B------:R-:W4:Y:S07]  /*33f0*/  LDSM.16.M88.4 R16, [R250+0x2000] ;  /* 0x00200000fa10783b */ /* 0x000f2e0000000200 */
[C---:B------:R-:W-:Y:S08]  /*3400*/  HMMA.16816.F32.BF16 R4, R204.reuse, R34, R36 ;  /* 0x00000022cc04723c */ /* 0x040ff00000041824 */
[C---:B--2---:R-:W-:Y:S01]  /*3410*/  HMMA.16816.F32.BF16 R32, R204.reuse, R28, R60 ;  /* 0x0000001ccc20723c */ /* 0x044fe2000004183c */
[----:B------:R-:W-:Y:S07]  /*3420*/  LDSM.16.M88.4 R60, [R248+0x5800] ;  /* 0x00580000f83c783b */ /* 0x000fee0000000200 */
[----:B------:R-:W-:Y:S08]  /*3430*/  HMMA.16816.F32.BF16 R52, R204, R30, R52 ;  /* 0x0000001ecc34723c */ /* 0x000ff00000041834 */
[----:B-1----:R-:W-:Y:S08]  /*3440*/  HMMA.16816.F32.BF16 R28, R208, R12, R8 ;  /* 0x0000000cd01c723c */ /* 0x002ff00000041808 */
[C---:B---3--:R-:W-:Y:S08]  /*3450*/  HMMA.16816.F32.BF16 R48, R204.reuse, R20, R48 ;  /* 0x00000014cc30723c */ /* 0x048ff00000041830 */
[----:B------:R-:W-:Y:S01]  /*3460*/  HMMA.16816.F32.BF16 R44, R204, R22, R44 ;  /* 0x00000016cc2c723c */ /* 0x000fe2000004182c */
[----:B------:R-:W1:Y:S07]  /*3470*/  LDSM.16.M88.4 R20, [R250+0x3800] ;  /* 0x00380000fa14783b */ /* 0x000e6e0000000200 */
[C---:B----4-:R-:W-:Y:S08]  /*3480*/  HMMA.16816.F32.BF16 R40, R208.reuse, R16, R40 ;  /* 0x00000010d028723c */ /* 0x050ff00000041828 */
[C---:B------:R-:W-:Y:S01]  /*3490*/  HMMA.16816.F32.BF16 R36, R208.reuse, R18, R24 ;  /* 0x00000012d024723c */ /* 0x040fe20000041818 */
[----:B------:R-:W2:Y:S04]  /*34a0*/  LDSM.16.M88.4 R16, [R249+-0x4000] ;  /* 0xffc00000f910783b */ /* 0x000ea80000000200 */
[----:B------:R-:W-:Y:S03]  /*34b0*/  LDSM.16.M88.4 R24, [R249+-0x3000] ;  /* 0xffd00000f918783b */ /* 0x000fe60000000200 */
[C---:B------:R-:W-:Y:S01]  /*34c0*/  HMMA.16816.F32.BF16 R8, R208.reuse, R14, R4 ;  /* 0x0000000ed008723c */ /* 0x040fe20000041804 */
[----:B------:R-:W3:Y:S07]  /*34d0*/  LDSM.16.M88.4 R12, [R249+-0x3800] ;  /* 0xffc80000f90c783b */ /* 0x000eee0000000200 */
[C---:B------:R-:W-:Y:S08]  /*34e0*/  HMMA.16816.F32.BF16 R4, R208.reuse, R56, R32 ;  /* 0x00000038d004723c */ /* 0x040ff00000041820 */
[C---:B------:R-:W-:Y:S08]  /*34f0*/  HMMA.16816.F32.BF16 R32, R208.reuse, R58, R52 ;  /* 0x0000003ad020723c */ /* 0x040ff00000041834 */
[C---:B-1----:R-:W-:Y:S08]  /*3500*/  HMMA.16816.F32.BF16 R56, R208.reuse, R20, R48 ;  /* 0x00000014d038723c */ /* 0x042ff00000041830 */
[----:B------:R-:W-:Y:S01]  /*3510*/  HMMA.16816.F32.BF16 R52, R208, R22, R44 ;  /* 0x00000016d034723c */ /* 0x000fe2000004182c */
[----:B------:R-:W-:Y:S07]  /*3520*/  LDSM.16.M88.4 R20, [R248+0x4000] ;  /* 0x00400000f814783b */ /* 0x000fee0000000200 */
[C---:B--2---:R-:W-:Y:S08]  /*3530*/  HMMA.16816.F32.BF16 R48, R212.reuse, R16, R40 ;  /* 0x00000010d430723c */ /* 0x044ff00000041828 */
[C---:B------:R-:W-:Y:S01]  /*3540*/  HMMA.16816.F32.BF16 R44, R212.reuse, R18, R36 ;  /* 0x00000012d42c723c */ /* 0x040fe20000041824 */
[----:B------:R-:W1:Y:S04]  /*3550*/  LDSM.16.M88.4 R16, [R248+0x4800] ;  /* 0x00480000f810783b */ /* 0x000e680000000200 */
[----:B------:R-:W2:Y:S03]  /*3560*/  LDSM.16.M88.4 R36, [R249+-0x2800] ;  /* 0xffd80000f924783b */ /* 0x000ea60000000200 */
[C---:B---3--:R-:W-:Y:S08]  /*3570*/  HMMA.16816.F32.BF16 R40, R212.reuse, R12, R28 ;  /* 0x0000000cd428723c */ /* 0x048ff0000004181c */
[C---:B------:R-:W-:Y:S01]  /*3580*/  HMMA.16816.F32.BF16 R28, R212.reuse, R14, R8 ;  /* 0x0000000ed41c723c */ /* 0x040fe20000041808 */
[----:B------:R-:W3:Y:S07]  /*3590*/  LDSM.16.M88.4 R12, [R248+0x5000] ;  /* 0x00500000f80c783b */ /* 0x000eee0000000200 */
[C---:B------:R-:W-:Y:S08]  /*35a0*/  HMMA.16816.F32.BF16 R8, R212.reuse, R24, R4 ;  /* 0x00000018d408723c */ /* 0x040ff00000041804 */
[----:B------:R-:W-:Y:S01]  /*35b0*/  HMMA.16816.F32.BF16 R4, R212, R26, R32 ;  /* 0x0000001ad404723c */ /* 0x000fe20000041820 */
[----:B------:R-:W-:-:S02]  /*35c0*/  IADD3 R2, R90, 0x5000, RZ ;  /* 0x000050005a027810 */ /* 0x000fc40007ffe0ff */
[C---:B------:R-:W-:Y:S02]  /*35d0*/  IADD3 R64, R90.reuse, 0x4000, RZ ;  /* 0x000040005a407810 */ /* 0x040fe40007ffe0ff */
[----:B------:R-:W-:-:S03]  /*35e0*/  IADD3 R3, R90, 0x4800, RZ ;  /* 0x000048005a037810 */ /* 0x000fc60007ffe0ff */
[----:B-1----:R-:W-:Y:S08]  /*35f0*/  HMMA.16816.F32.BF16 R32, R216, R18, R28 ;  /* 0x00000012d820723c */ /* 0x002ff0000004181c */
[----:B--2---:R-:W-:Y:S08]  /*3600*/  HMMA.16816.F32.BF16 R24, R212, R36, R56 ;  /* 0x00000024d418723c */ /* 0x004ff00000041838 */
[----:B---3--:R-:W-:Y:S01]  /*3610*/  HMMA.16816.F32.BF16 R28, R216, R12, R8 ;  /* 0x0000000cd81c723c */ /* 0x008fe20000041808 */
[----:B------:R-:W1:Y:S07]  /*3620*/  LDSM.16.M88.4 R8, [R2] ;  /* 0x000000000208783b */ /* 0x000e6e0000000200 */
[----:B------:R-:W-:Y:S08]  /*3630*/  HMMA.16816.F32.BF16 R56, R212, R38, R52 ;  /* 0x00000026d438723c */ /* 0x000ff00000041834 */
[C---:B------:R-:W-:Y:S01]  /*3640*/  HMMA.16816.F32.BF16 R36, R216.reuse, R16, R40 ;  /* 0x00000010d824723c */ /* 0x040fe20000041828 */
[----:B------:R-:W2:Y:S07]  /*3650*/  LDSM.16.M88.4 R16, [R64] ;  /* 0x000000004010783b */ /* 0x000eae0000000200 */
[C---:B------:R-:W-:Y:S01]  /*3660*/  HMMA.16816.F32.BF16 R4, R216.reuse, R14, R4 ;  /* 0x0000000ed804723c */ /* 0x040fe20000041804 */
[----:B------:R-:W3:Y:S04]  /*3670*/  LDSM.16.M88.4 R12, [R3] ;  /* 0x00000000030c783b */ /* 0x000ee80000000200 */
[----:B------:R4:W-:Y:S03]  /*3680*/  STL [R1+0x18], R0 ;  /* 0x0000180001007387 */ /* 0x0009e60000100800 */
[C---:B------:R-:W-:Y:S08]  /*3690*/  HMMA.16816.F32.BF16 R52, R216.reuse, R20, R48 ;  /* 0x00000014d834723c */ /* 0x040ff00000041830 */
[----:B------:R-:W-:Y:S01]  /*36a0*/  HMMA.16816.F32.BF16 R44, R216, R22, R44 ;  /* 0x00000016d82c723c */ /* 0x000fe2000004182c */
[----:B----4-:R-:W-:-:S05]  /*36b0*/  IADD3 R0, R90, 0x5800, RZ ;  /* 0x000058005a007810 */ /* 0x010fca0007ffe0ff */
[----:B------:R-:W4:Y:S02]  /*36c0*/  LDSM.16.M88.4 R48, [R0] ;  /* 0x000000000030783b */ /* 0x000f240000000200 */
[----:B------:R-:W-:Y:S08]  /*36d0*/  HMMA.16816.F32.BF16 R20, R216, R60, R24 ;  /* 0x0000003cd814723c */ /* 0x000ff00000041818 */
[C---:B-1----:R-:W-:Y:S08]  /*36e0*/  HMMA.16816.F32.BF16 R24, R220.reuse, R8, R28 ;  /* 0x00000008dc18723c */ /* 0x042ff0000004181c */
[----:B------:R-:W-:Y:S01]  /*36f0*/  HMMA.16816.F32.BF16 R4, R220, R10, R4 ;  /* 0x0000000adc04723c */ /* 0x000fe20000041804 */
[----:B------:R-:W1:Y:S07]  /*3700*/  LDSM.16.M88.4 R8, [R250+0x5000] ;  /* 0x00500000fa08783b */ /* 0x000e6e0000000200 */
[----:B------:R-:W-:Y:S08]  /*3710*/  HMMA.16816.F32.BF16 R60, R216, R62, R56 ;  /* 0x0000003ed83c723c */ /* 0x000ff00000041838 */
[C---:B--2---:R-:W-:Y:S01]  /*3720*/  HMMA.16816.F32.BF16 R56, R220.reuse, R16, R52 ;  /* 0x00000010dc38723c */ /* 0x044fe20000041834 */
[----:B------:R-:W2:Y:S07]  /*3730*/  LDSM.16.M88.4 R52, [R250+0x5800] ;  /* 0x00580000fa34783b */ /* 0x000eae0000000200 */
[C---:B------:R-:W-:Y:S01]  /*3740*/  HMMA.16816.F32.BF16 R40, R220.reuse, R18, R44 ;  /* 0x00000012dc28723c */ /* 0x040fe2000004182c */
[----:B------:R-:W2:Y:S07]  /*3750*/  LDSM.16.M88.4 R16, [R250+0x4000] ;  /* 0x00400000fa10783b */ /* 0x000eae0000000200 */
[C---:B---3--:R-:W-:Y:S08]  /*3760*/  HMMA.16816.F32.BF16 R36, R220.reuse, R12, R36 ;  /* 0x0000000cdc24723c */ /* 0x048ff00000041824 */
[C---:B------:R-:W-:Y:S01]  /*3770*/  HMMA.16816.F32.BF16 R32, R220.reuse, R14, R32 ;  /* 0x0000000edc20723c */ /* 0x040fe20000041820 */
[----:B------:R-:W3:Y:S07]  /*3780*/  LDSM.16.M88.4 R12, [R250+0x4800] ;  /* 0x00480000fa0c783b */ /* 0x000eee0000000200 */
[----:B----4-:R-:W-:Y:S08]  /*3790*/  HMMA.16816.F32.BF16 R20, R220, R48, R20 ;  /* 0x00000030dc14723c */ /* 0x010ff00000041814 */
[C---:B-1----:R-:W-:Y:S08]  /*37a0*/  HMMA.16816.F32.BF16 R24, R224.reuse, R8, R24 ;  /* 0x00000008e018723c */ /* 0x042ff00000041818 */
[C---:B------:R-:W-:Y:S08]  /*37b0*/  HMMA.16816.F32.BF16 R8, R224.reuse, R10, R4 ;  /* 0x0000000ae008723c */ /* 0x040ff00000041804 */
[----:B--2---:R-:W-:Y:S01]  /*37c0*/  HMMA.16816.F32.BF16 R4, R224, R52, R20 ;  /* 0x00000034e004723c */ /* 0x004fe20000041814 */
[----:B------:R-:W1:Y:S07]  /*37d0*/  LDSM.16.M88.4 R20, [R249+-0x2000] ;  /* 0xffe00000f914783b */ /* 0x000e6e0000000200 */
[----:B------:R-:W-:Y:S08]  /*37e0*/  HMMA.16816.F32.BF16 R60, R220, R50, R60 ;  /* 0x00000032dc3c723c */ /* 0x000ff0000004183c */
[C---:B------:R-:W-:Y:S08]  /*37f0*/  HMMA.16816.F32.BF16 R48, R224.reuse, R16, R56 ;  /* 0x00000010e030723c */ /* 0x040ff00000041838 */
[C---:B------:R-:W-:Y:S01]  /*3800*/  HMMA.16816.F32.BF16 R44, R224.reuse, R18, R40 ;  /* 0x00000012e02c723c */ /* 0x040fe20000041828 */
[----:B------:R-:W2:Y:S04]  /*3810*/  LDSM.16.M88.4 R16, [R249+-0x1800] ;  /* 0xffe80000f910783b */ /* 0x000ea80000000200 */
[----:B------:R-:W-:Y:S03]  /*3820*/  LDSM.16.M88.4 R40, [R249+-0x800] ;  /* 0xfff80000f928783b */ /* 0x000fe60000000200 */
[C---:B---3--:R-:W-:Y:S08]  /*3830*/  HMMA.16816.F32.BF16 R36, R224.reuse, R12, R36 ;  /* 0x0000000ce024723c */ /* 0x048ff00000041824 */
[C---:B------:R-:W-:Y:S01]  /*3840*/  HMMA.16816.F32.BF16 R28, R224.reuse, R14, R32 ;  /* 0x0000000ee01c723c */ /* 0x040fe20000041820 */
[----:B------:R-:W3:Y:S07]  /*3850*/  LDSM.16.M88.4 R12, [R249+-0x1000] ;  /* 0xfff00000f90c783b */ /* 0x000eee0000000200 */
[----:B------:R-:W-:Y:S08]  /*3860*/  HMMA.16816.F32.BF16 R56, R224, R54, R60 ;  /* 0x00000036e038723c */ /* 0x000ff0000004183c */
[C---:B-1----:R-:W-:Y:S08]  /*3870*/  HMMA.16816.F32.BF16 R52, R228.reuse, R20, R48 ;  /* 0x00000014e434723c */ /* 0x042ff00000041830 */
[C---:B------:R-:W-:Y:S01]  /*3880*/  HMMA.16816.F32.BF16 R48, R228.reuse, R22, R44 ;  /* 0x00000016e430723c */ /* 0x040fe2000004182c */
[----:B------:R-:W1:Y:S07]  /*3890*/  LDSM.16.M88.4 R20, [R248+0x6800] ;  /* 0x00680000f814783b */ /* 0x000e6e0000000200 */
[C---:B--2---:R-:W-:Y:S08]  /*38a0*/  HMMA.16816.F32.BF16 R44, R228.reuse, R16, R36 ;  /* 0x00000010e42c723c */ /* 0x044ff00000041824 */
[C---:B------:R-:W-:Y:S01]  /*38b0*/  HMMA.16816.F32.BF16 R36, R228.reuse, R18, R28 ;  /* 0x00000012e424723c */ /* 0x040fe2000004181c */
[----:B------:R-:W2:Y:S07]  /*38c0*/  LDSM.16.M88.4 R16, [R248+0x7000] ;  /* 0x00700000f810783b */ /* 0x000eae0000000200 */
[C---:B---3--:R-:W-:Y:S01]  /*38d0*/  HMMA.16816.F32.BF16 R32, R228.reuse, R12, R24 ;  /* 0x0000000ce420723c */ /* 0x048fe20000041818 */
[----:B------:R-:W3:Y:S07]  /*38e0*/  LDSM.16.M88.4 R24, [R248+0x6000] ;  /* 0x00600000f818783b */ /* 0x000eee0000000200 */
[C---:B------:R-:W-:Y:S01]  /*38f0*/  HMMA.16816.F32.BF16 R28, R228.reuse, R14, R8 ;  /* 0x0000000ee41c723c */ /* 0x040fe20000041808 */
[----:B------:R-:W4:Y:S07]  /*3900*/  LDSM.16.M88.4 R12, [R248+0x7800] ;  /* 0x00780000f80c783b */ /* 0x000f2e0000000200 */
[C---:B------:R-:W-:Y:S08]  /*3910*/  HMMA.16816.F32.BF16 R8, R228.reuse, R40, R4 ;  /* 0x00000028e408723c */ /* 0x040ff00000041804 */
[----:B------:R-:W-:Y:S01]  /*3920*/  HMMA.16816.F32.BF16 R4, R228, R42, R56 ;  /* 0x0000002ae404723c */ /* 0x000fe20000041838 */
[----:B------:R-:W-:Y:S04]  /*3930*/  STL [R1+0x2c], R64 ;  /* 0x00002c4001007387 */ /* 0x000fe80000100800 */
[----:B------:R3:W-:Y:S03]  /*3940*/  STL [R1+0x20], R3 ;  /* 0x0000200301007387 */ /* 0x0007e60000100800 */
[C---:B-1----:R-:W-:Y:S01]  /*3950*/  HMMA.16816.F32.BF16 R40, R232.reuse, R20, R44 ;  /* 0x00000014e828723c */ /* 0x042fe2000004182c */
[----:B------:R1:W-:Y:S04]  /*3960*/  STL [R1+0x24], R2 ;  /* 0x0000240201007387 */ /* 0x0003e80000100800 */
[----:B------:R4:W-:Y:S03]  /*3970*/  STL [R1+0x28], R0 ;  /* 0x0000280001007387 */ /* 0x0009e60000100800 */
[C---:B------:R-:W-:Y:S01]  /*3980*/  HMMA.16816.F32.BF16 R36, R232.reuse, R22, R36 ;  /* 0x00000016e824723c */ /* 0x040fe20000041824 */
[----:B------:R-:W4:Y:S07]  /*3990*/  LDSM.16.M88.4 R20, [R91] ;  /* 0x000000005b14783b */ /* 0x000f2e0000000200 */
[----:B--2---:R-:W-:Y:S01]  /*39a0*/  HMMA.16816.F32.BF16 R32, R232, R16, R32 ;  /* 0x00000010e820723c */ /* 0x004fe20000041820 */
[----:B---3--:R-:W-:-:S07]  /*39b0*/  IADD3 R3, R90, 0x6800, RZ ;  /* 0x000068005a037810 */ /* 0x008fce0007ffe0ff */
[----:B------:R-:W-:Y:S01]  /*39c0*/  HMMA.16816.F32.BF16 R28, R232, R18, R28 ;  /* 0x00000012e81c723c */ /* 0x000fe2000004181c */
[C---:B-1----:R-:W-:Y:S01]  /*39d0*/  IADD3 R2, R90.reuse, 0x7000, RZ ;  /* 0x000070005a027810 */ /* 0x042fe20007ffe0ff */
[----:B------:R-:W1:Y:S01]  /*39e0*/  LDSM.16.M88.4 R16, [R3] ;  /* 0x000000000310783b */ /* 0x000e620000000200 */
[----:B----4-:R-:W-:-:S05]  /*39f0*/  IADD3 R0, R90, 0x7800, RZ ;  /* 0x000078005a007810 */ /* 0x010fca0007ffe0ff */
[C---:B------:R-:W-:Y:S08]  /*3a00*/  HMMA.16816.F32.BF16 R52, R232.reuse, R24, R52 ;  /* 0x00000018e834723c */ /* 0x040ff00000041834 */
[C---:B------:R-:W-:Y:S08]  /*3a10*/  HMMA.16816.F32.BF16 R48, R232.reuse, R26, R48 ;  /* 0x0000001ae830723c */ /* 0x040ff00000041830 */
[C---:B------:R-:W-:Y:S01]  /*3a20*/  HMMA.16816.F32.BF16 R24, R232.reuse, R12, R8 ;  /* 0x0000000ce818723c */ /* 0x040fe20000041808 */
[----:B------:R-:W2:Y:S07]  /*3a30*/  LDSM.16.M88.4 R8, [R0] ;  /* 0x000000000008783b */ /* 0x000eae0000000200 */
[----:B------:R-:W-:Y:S01]  /*3a40*/  HMMA.16816.F32.BF16 R4, R232, R14, R4 ;  /* 0x0000000ee804723c */ /* 0x000fe20000041804 */
[----:B------:R-:W3:Y:S07]  /*3a50*/  LDSM.16.M88.4 R12, [R2] ;  /* 0x00000000020c783b */ /* 0x000eee0000000200 */
[C---:B------:R-:W-:Y:S08]  /*3a60*/  HMMA.16816.F32.BF16 R52, R236.reuse, R20, R52 ;  /* 0x00000014ec34723c */ /* 0x040ff00000041834 */
[C---:B------:R-:W-:Y:S01]  /*3a70*/  HMMA.16816.F32.BF16 R44, R236.reuse, R22, R48 ;  /* 0x00000016ec2c723c */ /* 0x040fe20000041830 */
[----:B------:R-:W4:Y:S07]  /*3a80*/  LDSM.16.M88.4 R20, [R250+0x6000] ;  /* 0x00600000fa14783b */ /* 0x000f2e0000000200 */
[C---:B-1----:R-:W-:Y:S08]  /*3a90*/  HMMA.16816.F32.BF16 R40, R236.reuse, R16, R40 ;  /* 0x00000010ec28723c */ /* 0x042ff00000041828 */
[C---:B------:R-:W-:Y:S01]  /*3aa0*/  HMMA.16816.F32.BF16 R36, R236.reuse, R18, R36 ;  /* 0x00000012ec24723c */ /* 0x040fe20000041824 */
[----:B------:R-:W1:Y:S07]  /*3ab0*/  LDSM.16.M88.4 R16, [R250+0x6800] ;  /* 0x00680000fa10783b */ /* 0x000e6e0000000200 */
[C---:B--2---:R-:W-:Y:S08]  /*3ac0*/  HMMA.16816.F32.BF16 R24, R236.reuse, R8, R24 ;  /* 0x00000008ec18723c */ /* 0x044ff00000041818 */
[C---:B---3--:R-:W-:Y:S08]  /*3ad0*/  HMMA.16816.F32.BF16 R32, R236.reuse, R12, R32 ;  /* 0x0000000cec20723c */ /* 0x048ff00000041820 */
[C---:B------:R-:W-:Y:S01]  /*3ae0*/  HMMA.16816.F32.BF16 R28, R236.reuse, R14, R28 ;  /* 0x0000000eec1c723c */ /* 0x040fe2000004181c */
[----:B------:R-:W2:Y:S07]  /*3af0*/  LDSM.16.M88.4 R12, [R250+0x7000] ;  /* 0x00700000fa0c783b */ /* 0x000eae0000000200 */
[----:B------:R-:W-:Y:S01]  /*3b00*/  HMMA.16816.F32.BF16 R4, R236, R10, R4 ;  /* 0x0000000aec04723c */ /* 0x000fe20000041804 */
[----:B------:R-:W3:Y:S07]  /*3b10*/  LDSM.16.M88.4 R8, [R250+0x7800] ;  /* 0x00780000fa08783b */ /* 0x000eee0000000200 */
[C---:B----4-:R-:W-:Y:S08]  /*3b20*/  HMMA.16816.F32.BF16 R48, R240.reuse, R20, R52 ;  /* 0x00000014f030723c */ /* 0x050ff00000041834 */
[C---:B------:R-:W-:Y:S01]  /*3b30*/  HMMA.16816.F32.BF16 R44, R240.reuse, R22, R44 ;  /* 0x00000016f02c723c */ /* 0x040fe2000004182c */
[----:B------:R-:W4:Y:S07]  /*3b40*/  LDSM.16.M88.4 R20, [R249] ;  /* 0x00000000f914783b */ /* 0x000f2e0000000200 */
        /* <DEDUP_REMOVED lines=8> */
[----:B------:R-:W3:Y:S01]  /*3bd0*/  LDSM.16.M88.4 R8, [R249+0x1800] ;  /* 0x00180000f908783b */ /* 0x000ee20000000200 */
[----:B------:R-:W-:Y:S01]  /*3be0*/  ISETP.GT.AND P0, PT, R72, R133, PT ;  /* 0x000000854800720c */ /* 0x000fe20003f04270 */
[----:B------:R-:W-:-:S04]  /*3bf0*/  DEPBAR.LE SB0, 0x0 ;  /* 0x000080000000791a */ /* 0x000fc80000000000 */
[----:B------:R1:W-:Y:S04]  /*3c00*/  STL [R1+0x30], R3 ;  /* 0x0000300301007387 */ /* 0x0003e80000100800 */
[----:B------:R2:W-:Y:S04]  /*3c10*/  STL [R1+0x34], R2 ;  /* 0x0000340201007387 */ /* 0x0005e80000100800 */
[----:B------:R4:W-:Y:S01]  /*3c20*/  STL [R1+0x38], R0 ;  /* 0x0000380001007387 */ /* 0x0009e20000100800 */
[C---:B-1----:R-:W-:Y:S02]  /*3c30*/  IADD3 R3, R90.reuse, 0x1800, RZ ;  /* 0x000018005a037810 */ /* 0x042fe40007ffe0ff */
[----:B--2---:R-:W-:-:S02]  /*3c40*/  IADD3 R2, R90, 0x1000, RZ ;  /* 0x000010005a027810 */ /* 0x004fc40007ffe0ff */
[----:B----4-:R-:W-:Y:S01]  /*3c50*/  IADD3 R0, R90, 0x800, RZ ;  /* 0x000008005a007810 */ /* 0x010fe20007ffe0ff */
[----:B------:R1:W-:Y:S04]  /*3c60*/  STL [R1+0x48], R3 ;  /* 0x0000480301007387 */ /* 0x0003e80000100800 */
[----:B------:R1:W-:Y:S04]  /*3c70*/  STL [R1+0x40], R0 ;  /* 0x0000400001007387 */ /* 0x0003e80000100800 */
[----:B------:R1:W-:Y:S01]  /*3c80*/  STL [R1+0x44], R2 ;  /* 0x0000440201007387 */ /* 0x0003e20000100800 */
[C---:B------:R-:W-:Y:S01]  /*3c90*/  HMMA.16816.F32.BF16 R52, R244.reuse, R20, R48 ;  /* 0x00000014f434723c */ /* 0x040fe20000041830 */
[----:B------:R-:W-:Y:S07]  /*3ca0*/  BSSY B0, `(.L_x_1042) ;  /* 0x0000064000007945 */ /* 0x000fee0003800000 */
[----:B------:R-:W-:Y:S01]  /*3cb0*/  HMMA.16816.F32.BF16 R48, R244, R22, R44 ;  /* 0x00000016f430723c */ /* 0x000fe2000004182c */
[----:B------:R-:W-:Y:S01]  /*3cc0*/  BAR.SYNC.DEFER_BLOCKING 0x0 ;  /* 0x0000000000007b1d */ /* 0x000fe20000010000 */
[----:B------:R-:W-:-:S06]  /*3cd0*/  ISETP.GT.AND P6, PT, R77, 0x3f, PT ;  /* 0x0000003f4d00780c */ /* 0x000fcc0003fc4270 */
[C---:B------:R-:W-:Y:S08]  /*3ce0*/  HMMA.16816.F32.BF16 R44, R244.reuse, R16, R40 ;  /* 0x00000010f42c723c */ /* 0x040ff00000041828 */
[C---:B------:R-:W-:Y:S08]  /*3cf0*/  HMMA.16816.F32.BF16 R40, R244.reuse, R18, R36 ;  /* 0x00000012f428723c */ /* 0x040ff00000041824 */
[C---:B------:R-:W-:Y:S08]  /*3d00*/  HMMA.16816.F32.BF16 R36, R244.reuse, R12, R32 ;  /* 0x0000000cf424723c */ /* 0x040ff00000041820 */
[C---:B------:R-:W-:Y:S08]  /*3d10*/  HMMA.16816.F32.BF16 R32, R244.reuse, R14, R28 ;  /* 0x0000000ef420723c */ /* 0x040ff0000004181c */
[C---:B---3--:R-:W-:Y:S08]  /*3d20*/  HMMA.16816.F32.BF16 R24, R244.reuse, R8, R24 ;  /* 0x00000008f418723c */ /* 0x048ff00000041818 */
[----:B------:R-:W-:Y:S01]  /*3d30*/  HMMA.16816.F32.BF16 R20, R244, R10, R4 ;  /* 0x0000000af414723c */ /* 0x000fe20000041804 */
[----:B------:R-:W-:Y:S07]  /*3d40*/  @!UPT UIADD3 URZ, URZ, URZ, URZ ;  /* 0x0000003f3f3ff290 */ /* 0x000fee000fffe03f */
[----:B------:R-:W-:Y:S11]  /*3d50*/  @!P0 BRA `(.L_x_1043) ;  /* 0x0000058000008947 */ /* 0x000ff60003800000 */
[----:B-1----:R-:W-:Y:S01]  /*3d60*/  ISETP.NE.AND P2, PT, R87, 0x1, PT ;  /* 0x000000015700780c */ /* 0x002fe20003f45270 */
[----:B------:R-:W-:-:S02]  /*3d70*/  IMAD R2, R72, 0x40, R132 ;  /* 0x0000004048027824 */ /* 0x000fc400078e0284 */
        /* <DEDUP_REMOVED lines=11> */
[----:B------:R-:W-:-:S05]  /*3e30*/  IMAD R2, R0, c[0x0][0x2b8], R2 ;  /* 0x0000ae0000027a24 */ /* 0x000fca00078e0202 */
[----:B------:R-:W-:Y:S01]  /*3e40*/  SHF.R.S32.HI R0, RZ, 0x1f, R2 ;  /* 0x0000001fff007819 */ /* 0x000fe20000011402 */
[----:B------:R1:W-:Y:S04]  /*3e50*/  STL [R1+0x68], R2 ;  /* 0x0000680201007387 */ /* 0x0003e80000100800 */
[----:B------:R-:W-:-:S04]  /*3e60*/  IMAD R0, R0, c[0x0][0x1e0], RZ ;  /* 0x0000780000007a24 */ /* 0x000fc800078e02ff */
[C---:B------:R-:W-:Y:S02]  /*3e70*/  IMAD R0, R2.reuse, c[0x0][0x1e4], R0 ;  /* 0x0000790002007a24 */ /* 0x040fe400078e0200 */
[----:B-1----:R-:W-:-:S04]  /*3e80*/  IMAD.WIDE.U32 R2, R2, c[0x0][0x1e0], RZ ;  /* 0x0000780002027a25 */ /* 0x002fc800078e00ff */
[----:B------:R-:W-:Y:S01]  /*3e90*/  IMAD.IADD R3, R3, 0x1, R0 ;  /* 0x0000000103037824 */ /* 0x000fe200078e0200 */
[----:B--2---:R1:W-:Y:S01]  /*3ea0*/  STL [R1+0x60], R6 ;  /* 0x0000600601007387 */ /* 0x0043e20000100800 */
[----:B------:R-:W-:Y:S02]  /*3eb0*/  SHF.R.S32.HI R0, RZ, 0x1f, R6 ;  /* 0x0000001fff007819 */ /* 0x000fe40000011406 */
[----:B------:R-:W-:-:S04]  /*3ec0*/  IMAD.WIDE.U32 R2, R6, c[0x0][0x1f0], R2 ;  /* 0x00007c0006027a25 */ /* 0x000fc800078e0002 */
[----:B------:R-:W-:-:S04]  /*3ed0*/  IMAD R0, R0, c[0x0][0x1f0], RZ ;  /* 0x00007c0000007a24 */ /* 0x000fc800078e02ff */
[----:B------:R-:W-:Y:S01]  /*3ee0*/  IMAD R4, R6, c[0x0][0x1f4], R0 ;  /* 0x00007d0006047a24 */ /* 0x000fe200078e0200 */
[----:B------:R-:W-:-:S04]  /*3ef0*/  IADD3 R0, P0, R84, R2, RZ ;  /* 0x0000000254007210 */ /* 0x000fc80007f1e0ff */
[----:B------:R-:W-:Y:S02]  /*3f00*/  IADD3.X R2, R83, R3, R4, P0, !PT ;  /* 0x0000000353027210 */ /* 0x000fe400007fe404 */
[----:B------:R-:W-:-:S04]  /*3f10*/  LEA R15, P0, R0, c[0x0][0x1c8], 0x1 ;  /* 0x00007200000f7a11 */ /* 0x000fc800078008ff */
[----:B------:R-:W-:Y:S01]  /*3f20*/  LEA.HI.X R5, R0, c[0x0][0x1cc], R2, 0x1, P0 ;  /* 0x0000730000057a11 */ /* 0x000fe200000f0c02 */
[----:B------:R-:W-:Y:S06]  /*3f30*/  BRA.DIV ~URZ, `(.L_x_1044) ;  /* 0x0000ce327f007947 */ /* 0x000fec000b800000 */
[----:B------:R2:W3:Y:S02]  /*3f40*/  SHFL.IDX PT, R4, R5, RZ, 0x181f ;  /* 0x00181fff05047589 */ /* 0x0004e400000e0000 */
.L_x_1082:
[----:B------:R-:W-:Y:S05]  /*3f50*/  BRA.DIV ~URZ, `(.L_x_1045) ;  /* 0x0000ce827f007947 */ /* 0x000fea000b800000 */
[----:B------:R-:W4:Y:S04]  /*3f60*/  LDL R2, [R1+0x64] ;  /* 0x0000640001027983 */ /* 0x000f280000100800 */
[----:B------:R-:W5:Y:S04]  /*3f70*/  LDL R19, [R1+0x84] ;  /* 0x0000840001137983 */ /* 0x000f680000100800 */
[----:B--2---:R-:W2:Y:S04]  /*3f80*/  LDL R18, [R1+0x80] ;  /* 0x0000800001127983 */ /* 0x004ea80000100800 */
[----:B---3--:R-:W3:Y:S04]  /*3f90*/  LDL R17, [R1+0x7c] ;  /* 0x00007c0001117983 */ /* 0x008ee80000100800 */
[----:B------:R-:W3:Y:S04]  /*3fa0*/  LDL R16, [R1+0x58] ;  /* 0x0000580001107983 */ /* 0x000ee80000100800 */
[----:B------:R-:W1:Y:S02]  /*3fb0*/  SHFL.IDX PT, R0, R15, RZ, 0x181f ;  /* 0x00181fff0f007589 */ /* 0x000e6400000e0000 */
[----:B-1----:R-:W-:-:S02]  /*3fc0*/  IADD3 R10, P1, R0, R80, RZ ;  /* 0x00000050000a7210 */ /* 0x002fc40007f3e0ff */
[C---:B------:R-:W-:Y:S02]  /*3fd0*/  IADD3 R8, P0, R0.reuse, R79, RZ ;  /* 0x0000004f00087210 */ /* 0x040fe40007f1e0ff */
[----:B------:R-:W-:Y:S01]  /*3fe0*/  IADD3 R6, P5, R0, R81, RZ ;  /* 0x0000005100067210 */ /* 0x000fe20007fbe0ff */
[C---:B------:R-:W-:Y:S02]  /*3ff0*/  IMAD.X R11, R4.reuse, 0x1, R73, P1 ;  /* 0x00000001040b7824 */ /* 0x040fe400008e0649 */
[C---:B------:R-:W-:Y:S02]  /*4000*/  IMAD.X R9, R4.reuse, 0x1, R74, P0 ;  /* 0x0000000104097824 */ /* 0x040fe400000e064a */
[----:B------:R-:W-:Y:S01]  /*4010*/  IMAD.X R7, R4, 0x1, R75, P5 ;  /* 0x0000000104077824 */ /* 0x000fe200028e064b */
[----:B----4-:R-:W-:Y:S02]  /*4020*/  ISETP.GE.AND P3, PT, R2, c[0x0][0x1d4], PT ;  /* 0x0000750002007a0c */ /* 0x010fe40003f66270 */
[----:B------:R-:W-:-:S02]  /*4030*/  IADD3 R2, P4, R0, R82, RZ ;  /* 0x0000005200027210 */ /* 0x000fc40007f9e0ff */
[----:B-----5:R-:W-:Y:S01]  /*4040*/  ISETP.GE.AND P2, PT, R19, c[0x0][0x1d4], PT ;  /* 0x0000750013007a0c */ /* 0x020fe20003f46270 */
[----:B------:R-:W1:Y:S01]  /*4050*/  SHFL.IDX PT, R0, R15, 0x1, 0x181f ;  /* 0x00381f000f007f89 */ /* 0x000e6200000e0000 */
[----:B------:R-:W-:Y:S01]  /*4060*/  SEL R14, RZ, 0x10, P3 ;  /* 0x00000010ff0e7807 */ /* 0x000fe20001800000 */
[----:B------:R-:W-:Y:S01]  /*4070*/  IMAD.X R3, R4, 0x1, R76, P4 ;  /* 0x0000000104037824 */ /* 0x000fe200020e064c */
[----:B--2---:R-:W-:Y:S01]  /*4080*/  ISETP.GE.AND P1, PT, R18, c[0x0][0x1d4], PT ;  /* 0x0000750012007a0c */ /* 0x004fe20003f26270 */
[----:B------:R2:W4:Y:S01]  /*4090*/  SHFL.IDX PT, R4, R5, 0x1, 0x181f ;  /* 0x00381f0005047f89 */ /* 0x00052200000e0000 */
[----:B------:R-:W-:Y:S02]  /*40a0*/  SEL R13, RZ, 0x10, P2 ;  /* 0x00000010ff0d7807 */ /* 0x000fe40001000000 */
[----:B---3--:R-:W-:Y:S02]  /*40b0*/  ISETP.GE.AND P0, PT, R17, c[0x0][0x1d4], PT ;  /* 0x0000750011007a0c */ /* 0x008fe40003f06270 */
[----:B------:R-:W-:Y:S01]  /*40c0*/  SEL R12, RZ, 0x10, P1 ;  /* 0x00000010ff0c7807 */ /* 0x000fe20000800000 */
[----:B------:R3:W-:Y:S04]  /*40d0*/  LDGSTS.E.BYPASS.LTC128B.128 [R16+0x10100], [R10.64], !P3 ;  /* 0x101000000a107fae */ /* 0x0007e8000d901d46 */
[----:B------:R3:W-:Y:S04]  /*40e0*/  LDGSTS.E.BYPASS.LTC128B.128 [R16+0x12100], [R8.64], !P2 ;  /* 0x1210000008107fae */ /* 0x0007e8000d101d46 */
[----:B------:R3:W-:Y:S04]  /*40f0*/  LDGSTS.E.BYPASS.LTC128B.128 [R16+0x14100], [R6.64], !P1 ;  /* 0x1410000006107fae */ /* 0x0007e8000c901d46 */
[----:B------:R3:W-:Y:S01]  /*4100*/  LDGSTS.E.BYPASS.LTC128B.128 [R16+0x16100], [R2.64], !P0 ;  /* 0x1610000002107fae */ /* 0x0007e2000c101d46 */
[----:B--2---:R-:W-:-:S03]  /*4110*/  SEL R5, RZ, 0x10, P0 ;  /* 0x00000010ff057807 */ /* 0x004fc60000000000 */
.L_x_1083:
[----:B-1----:R-:W2:Y:S01]  /*4120*/  LDL R15, [R1+0x58] ;  /* 0x00005800010f7983 */ /* 0x002ea20000100800 */
[----:B---3--:R-:W-:-:S02]  /*4130*/  IADD3 R2, -R14, 0x10, RZ ;  /* 0x000000100e027810 */ /* 0x008fc40007ffe1ff */
[----:B------:R-:W-:Y:S02]  /*4140*/  IADD3 R3, -R13, 0x10, RZ ;  /* 0x000000100d037810 */ /* 0x000fe40007ffe1ff */
[----:B------:R-:W-:Y:S02]  /*4150*/  LOP3.LUT R2, R2, 0xf, RZ, 0xc0, !PT ;  /* 0x0000000f02027812 */ /* 0x000fe400078ec0ff */
[----:B------:R-:W-:Y:S02]  /*4160*/  LOP3.LUT R3, R3, 0xf, RZ, 0xc0, !PT ;  /* 0x0000000f03037812 */ /* 0x000fe400078ec0ff */
[----:B------:R-:W-:Y:S02]  /*4170*/  IADD3 R10, P1, P0, R2, R0, R80 ;  /* 0x00000000020a7210 */ /* 0x000fe4000783e050 */
[----:B------:R-:W-:Y:S02]  /*4180*/  IADD3 R2, -R12, 0x10, RZ ;  /* 0x000000100c027810 */ /* 0x000fe40007ffe1ff */
[----:B----4-:R-:W-:-:S02]  /*4190*/  IADD3.X R11, RZ, R4, R73, P1, P0 ;  /* 0x00000004ff0b7210 */ /* 0x010fc40000fe0449 */
[----:B------:R-:W-:Y:S02]  /*41a0*/  LOP3.LUT R2, R2, 0xf, RZ, 0xc0, !PT ;  /* 0x0000000f02027812 */ /* 0x000fe400078ec0ff */
[-C--:B------:R-:W-:Y:S02]  /*41b0*/  IADD3 R8, P5, P4, R3, R0.reuse, R79 ;  /* 0x0000000003087210 */ /* 0x080fe40007cbe04f */
[----:B------:R-:W-:Y:S02]  /*41c0*/  IADD3 R6, P3, P2, R2, R0, R81 ;  /* 0x0000000002067210 */ /* 0x000fe40007a7e051 */
[----:B------:R-:W-:Y:S02]  /*41d0*/  IADD3 R2, -R5, 0x10, RZ ;  /* 0x0000001005027810 */ /* 0x000fe40007ffe1ff */
[----:B------:R-:W-:Y:S02]  /*41e0*/  IADD3.X R7, RZ, R4, R75, P3, P2 ;  /* 0x00000004ff077210 */ /* 0x000fe40001fe444b */
[----:B------:R-:W-:-:S02]  /*41f0*/  LOP3.LUT R2, R2, 0xf, RZ, 0xc0, !PT ;  /* 0x0000000f02027812 */ /* 0x000fc400078ec0ff */
[----:B------:R-:W-:Y:S02]  /*4200*/  ISETP.NE.U32.AND P3, PT, R14, RZ, PT ;  /* 0x000000ff0e00720c */ /* 0x000fe40003f65070 */
[----:B------:R-:W-:Y:S02]  /*4210*/  IADD3 R2, P1, P0, R2, R0, R82 ;  /* 0x0000000002027210 */ /* 0x000fe4000783e052 */
[----:B------:R-:W-:Y:S02]  /*4220*/  ISETP.NE.U32.AND P2, PT, R13, RZ, PT ;  /* 0x000000ff0d00720c */ /* 0x000fe40003f45070 */
[----:B------:R-:W-:Y:S02]  /*4230*/  IADD3.X R3, RZ, R4, R76, P1, P0 ;  /* 0x00000004ff037210 */ /* 0x000fe40000fe044c */
[----:B------:R-:W-:Y:S02]  /*4240*/  ISETP.NE.U32.AND P1, PT, R12, RZ, PT ;  /* 0x000000ff0c00720c */ /* 0x000fe40003f25070 */
[----:B------:R-:W-:-:S02]  /*4250*/  ISETP.NE.U32.AND P0, PT, R5, RZ, PT ;  /* 0x000000ff0500720c */ /* 0x000fc40003f05070 */
[----:B------:R-:W-:Y:S01]  /*4260*/  IADD3.X R9, RZ, R4, R74, P5, P4 ;  /* 0x00000004ff097210 */ /* 0x000fe20002fe844a */
[----:B------:R-:W-:Y:S01]  /*4270*/  @!PT LDS RZ, [RZ] ;  /* 0x00000000fffff984 */ /* 0x000fe20000000800 */
[----:B------:R-:W-:Y:S01]  /*4280*/  @!PT LDS RZ, [RZ] ;  /* 0x00000000fffff984 */ /* 0x000fe20000000800 */
[----:B------:R-:W-:Y:S01]  /*4290*/  @!PT LDS RZ, [RZ] ;  /* 0x00000000fffff984 */ /* 0x000fe20000000800 */
[----:B--2---:R1:W-:Y:S04]  /*42a0*/  LDGSTS.E.BYPASS.LTC128B.128.ZFILL [R15+0x11100], [R10.64], P3 ;  /* 0x111000000a0f7fae */ /* 0x0043e80009941d46 */
[----:B------:R1:W-:Y:S04]  /*42b0*/  LDGSTS.E.BYPASS.LTC128B.128.ZFILL [R15+0x13100], [R8.64], P2 ;  /* 0x13100000080f7fae */ /* 0x0003e80009141d46 */
[----:B------:R1:W-:Y:S04]  /*42c0*/  LDGSTS.E.BYPASS.LTC128B.128.ZFILL [R15+0x15100], [R6.64], P1 ;  /* 0x15100000060f7fae */ /* 0x0003e80008941d46 */
[----:B------:R1:W-:Y:S02]  /*42d0*/  LDGSTS.E.BYPASS.LTC128B.128.ZFILL [R15+0x17100], [R2.64], P0 ;  /* 0x17100000020f7fae */ /* 0x0003e40008141d46 */
.L_x_1043:
[----:B-1----:R-:W-:Y:S05]  /*42e0*/  BSYNC B0 ;  /* 0x0000000000007941 */ /* 0x002fea0003800000 */
.L_x_1042:
[----:B------:R-:W2:Y:S04]  /*42f0*/  LDL R3, [R1+0xd4] ;  /* 0x0000d40001037983 */ /* 0x000ea80000100800 */
[----:B------:R-:W2:Y:S01]  /*4300*/  LDL R2, [R1+0x1e4] ;  /* 0x0001e40001027983 */ /* 0x000ea20000100800 */
[----:B------:R-:W-:-:S03]  /*4310*/  MOV R4, c[0x0][0x2c4] ;  /* 0x0000b10000047a02 */ /* 0x000fc60000000f00 */
[----:B------:R-:W3:Y:S01]  /*4320*/  LDL R5, [R1+0xc0] ;  /* 0x0000c00001057983 */ /* 0x000ee20000100800 */
[----:B------:R-:W-:Y:S02]  /*4330*/  ISETP.NE.AND P0, PT, R4, 0x1, PT ;  /* 0x000000010400780c */ /* 0x000fe40003f05270 */
[----:B------:R-:W-:Y:S01]  /*4340*/  MOV R0, 0x1 ;  /* 0x0000000100007802 */ /* 0x000fe20000000f00 */
[----:B------:R-:W0:Y:S04]  /*4350*/  LDGDEPBAR ;  /* 0x00000000000079af */ /* 0x000e280000000000 */
[----:B------:R-:W-:Y:S02]  /*4360*/  IMAD R0, R72, -0x40, R0 ;  /* 0xffffffc048007824 */ /* 0x000fe400078e0200 */
[----:B--2---:R-:W-:Y:S01]  /*4370*/  IMAD.IADD R4, R2, 0x1, R3 ;  /* 0x0000000102047824 */ /* 0x004fe200078e0203 */
[----:B------:R-:W-:-:S03]  /*4380*/  MOV R3, c[0x0][0x2ac] ;  /* 0x0000ab0000037a02 */ /* 0x000fc60000000f00 */
[----:B------:R-:W-:Y:S01]  /*4390*/  @P0 IMAD.HI.U32 R2, R4, c[0x0][0x2c8], RZ ;  /* 0x0000b20004020a27 */ /* 0x000fe200078e00ff */
[----:B------:R1:W-:Y:S03]  /*43a0*/  STL [R1+0x90], R4 ;  /* 0x0000900401007387 */ /* 0x0003e60000100800 */
[----:B------:R-:W-:Y:S02]  /*43b0*/  IMAD R0, R3, c[0x0][0x1d0], R0 ;  /* 0x0000740003007a24 */ /* 0x000fe400078e0200 */
[----:B---3--:R-:W-:-:S03]  /*43c0*/  IMAD.IADD R6, R78, 0x1, -R5 ;  /* 0x000000014e067824 */ /* 0x008fc600078e0a05 */
[----:B------:R-:W-:Y:S02]  /*43d0*/  IADD3 R5, R0, -c[0x0][0x168], -R5 ;  /* 0x80005a0000057a10 */ /* 0x000fe40007ffe805 */
[----:B-1----:R-:W-:Y:S01]  /*43e0*/  @P0 SHF.R.U32.HI R4, RZ, c[0x0][0x2cc], R2 ;  /* 0x0000b300ff040a19 */ /* 0x002fe20000011602 */
[----:B------:R-:W-:Y:S05]  /*43f0*/  BRA.DIV ~URZ, `(.L_x_1046) ;  /* 0x0000ccd27f007947 */ /* 0x000fea000b800000 */
[----:B------:R1:W2:Y:S02]  /*4400*/  SHFL.IDX PT, R0, R4, RZ, 0x1c1f ;  /* 0x001c1fff04007589 */ /* 0x0002a400000e0000 */
.L_x_1084:
[----:B--2---:R-:W-:-:S05]  /*4410*/  IMAD.IADD R0, R5, 0x1, R0 ;  /* 0x0000000105007824 */ /* 0x004fca00078e0200 */
[----:B------:R-:W-:-:S04]  /*4420*/  IMNMX R0, R6, R0, PT ;  /* 0x0000000006007217 */ /* 0x000fc80003800200 */
[C---:B------:R-:W-:Y:S02]  /*4430*/  ISETP.GT.AND P0, PT, R0.reuse, RZ, PT ;  /* 0x000000ff0000720c */ /* 0x040fe40003f04270 */
[----:B------:R-:W-:Y:S02]  /*4440*/  ISETP.GT.AND P2, PT, R0, 0x1, PT ;  /* 0x000000010000780c */ /* 0x000fe40003f44270 */
[----:B------:R-:W-:Y:S02]  /*4450*/  FSEL R13, R52, -INF , P0 ;  /* 0xff800000340d7808 */ /* 0x000fe40000000000 */
[C---:B------:R-:W-:Y:S02]  /*4460*/  ISETP.GT.AND P3, PT, R0.reuse, 0x8, PT ;  /* 0x000000080000780c */ /* 0x040fe40003f64270 */
[C---:B------:R-:W-:Y:S02]  /*4470*/  ISETP.GT.AND P4, PT, R0.reuse, 0x9, PT ;  /* 0x000000090000780c */ /* 0x040fe40003f84270 */
[----:B------:R-:W-:-:S02]  /*4480*/  ISETP.GT.AND P1, PT, R0, 0x10, PT ;  /* 0x000000100000780c */ /* 0x000fc40003f24270 */
[----:B------:R-:W-:Y:S02]  /*4490*/  ISETP.GT.AND P0, PT, R0, 0x11, PT ;  /* 0x000000110000780c */ /* 0x000fe40003f04270 */
[----:B------:R-:W-:Y:S02]  /*44a0*/  FSEL R12, R53, -INF , P2 ;  /* 0xff800000350c7808 */ /* 0x000fe40001000000 */
[----:B------:R-:W-:Y:S02]  /*44b0*/  FSEL R14, R48, -INF , P3 ;  /* 0xff800000300e7808 */ /* 0x000fe40001800000 */
[----:B------:R-:W-:Y:S02]  /*44c0*/  FSEL R15, R49, -INF , P4 ;  /* 0xff800000310f7808 */ /* 0x000fe40002000000 */
[----:B------:R-:W-:Y:S02]  /*44d0*/  FSEL R17, R44, -INF , P1 ;  /* 0xff8000002c117808 */ /* 0x000fe40000800000 */
[----:B------:R-:W-:-:S02]  /*44e0*/  FSEL R18, R45, -INF , P0 ;  /* 0xff8000002d127808 */ /* 0x000fc40000000000 */
[C---:B------:R-:W-:Y:S02]  /*44f0*/  ISETP.GT.AND P3, PT, R0.reuse, 0x18, PT ;  /* 0x000000180000780c */ /* 0x040fe40003f64270 */
[C---:B------:R-:W-:Y:S02]  /*4500*/  ISETP.GT.AND P4, PT, R0.reuse, 0x19, PT ;  /* 0x000000190000780c */ /* 0x040fe40003f84270 */
[C---:B------:R-:W-:Y:S02]  /*4510*/  ISETP.GT.AND P2, PT, R0.reuse, 0x20, PT ;  /* 0x000000200000780c */ /* 0x040fe40003f44270 */
[C---:B------:R-:W-:Y:S02]  /*4520*/  ISETP.GT.AND P1, PT, R0.reuse, 0x21, PT ;  /* 0x000000210000780c */ /* 0x040fe40003f24270 */
[----:B------:R-:W-:Y:S02]  /*4530*/  ISETP.GT.AND P0, PT, R0, 0x28, PT ;  /* 0x000000280000780c */ /* 0x000fe40003f04270 */
[----:B------:R-:W-:-:S02]  /*4540*/  FSEL R19, R40, -INF , P3 ;  /* 0xff80000028137808 */ /* 0x000fc40001800000 */
[----:B------:R-:W-:Y:S02]  /*4550*/  FSEL R28, R41, -INF , P4 ;  /* 0xff800000291c7808 */ /* 0x000fe40002000000 */
[----:B------:R-:W-:Y:S02]  /*4560*/  FSEL R87, R36, -INF , P2 ;  /* 0xff80000024577808 */ /* 0x000fe40001000000 */
[----:B------:R-:W-:Y:S02]  /*4570*/  FSEL R86, R37, -INF , P1 ;  /* 0xff80000025567808 */ /* 0x000fe40000800000 */
[----:B------:R-:W-:Y:S02]  /*4580*/  FSEL R85, R32, -INF , P0 ;  /* 0xff80000020557808 */ /* 0x000fe40000000000 */
[C---:B------:R-:W-:Y:S02]  /*4590*/  ISETP.GT.AND P4, PT, R0.reuse, 0x29, PT ;  /* 0x000000290000780c */ /* 0x040fe40003f84270 */
[----:B------:R-:W-:-:S02]  /*45a0*/  ISETP.GT.AND P3, PT, R0, 0x30, PT ;  /* 0x000000300000780c */ /* 0x000fc40003f64270 */
[C---:B------:R-:W-:Y:S02]  /*45b0*/  ISETP.GT.AND P2, PT, R0.reuse, 0x31, PT ;  /* 0x000000310000780c */ /* 0x040fe40003f44270 */
[C---:B------:R-:W-:Y:S02]  /*45c0*/  ISETP.GT.AND P1, PT, R0.reuse, 0x38, PT ;  /* 0x000000380000780c */ /* 0x040fe40003f24270 */
[----:B------:R-:W-:Y:S02]  /*45d0*/  ISETP.GT.AND P0, PT, R0, 0x39, PT ;  /* 0x000000390000780c */ /* 0x000fe40003f04270 */
[----:B------:R-:W-:Y:S02]  /*45e0*/  FSEL R84, R33, -INF , P4 ;  /* 0xff80000021547808 */ /* 0x000fe40002000000 */
[----:B------:R-:W-:Y:S02]  /*45f0*/  FSEL R83, R24, -INF , P3 ;  /* 0xff80000018537808 */ /* 0x000fe40001800000 */
[----:B------:R-:W-:-:S02]  /*4600*/  FSEL R82, R25, -INF , P2 ;  /* 0xff80000019527808 */ /* 0x000fc40001000000 */
[----:B------:R-:W-:Y:S02]  /*4610*/  FSEL R81, R20, -INF , P1 ;  /* 0xff80000014517808 */ /* 0x000fe40000800000 */
[----:B------:R-:W-:Y:S01]  /*4620*/  FSEL R80, R21, -INF , P0 ;  /* 0xff80000015507808 */ /* 0x000fe20000000000 */
[----:B------:R-:W-:Y:S05]  /*4630*/  BRA.DIV ~URZ, `(.L_x_1047) ;  /* 0x0000caf27f007947 */ /* 0x000fea000b800000 */
[----:B------:R-:W2:Y:S01]  /*4640*/  SHFL.IDX PT, R0, R4, 0x1, 0x1c1f ;  /* 0x003c1f0004007f89 */ /* 0x000ea200000e0000 */
[----:B------:R-:W-:-:S04]  /*4650*/  FMNMX.FTZ R2, R13, R12, !PT ;  /* 0x0000000c0d027209 */ /* 0x000fc80007810000 */
[----:B------:R-:W-:-:S04]  /*4660*/  FMNMX.FTZ R2, R14, R2, !PT ;  /* 0x000000020e027209 */ /* 0x000fc80007810000 */
[----:B------:R-:W-:-:S04]  /*4670*/  FMNMX.FTZ R2, R15, R2, !PT ;  /* 0x000000020f027209 */ /* 0x000fc80007810000 */
[----:B------:R-:W-:-:S04]  /*4680*/  FMNMX.FTZ R2, R17, R2, !PT ;  /* 0x0000000211027209 */ /* 0x000fc80007810000 */
[----:B------:R-:W-:-:S04]  /*4690*/  FMNMX.FTZ R2, R18, R2, !PT ;  /* 0x0000000212027209 */ /* 0x000fc80007810000 */
[----:B------:R-:W-:Y:S01]  /*46a0*/  FMNMX.FTZ R2, R19, R2, !PT ;  /* 0x0000000213027209 */ /* 0x000fe20007810000 */
[----:B--2---:R-:W-:-:S03]  /*46b0*/  IMAD.IADD R0, R5, 0x1, R0 ;  /* 0x0000000105007824 */ /* 0x004fc600078e0200 */
[----:B------:R-:W-:Y:S02]  /*46c0*/  FMNMX.FTZ R2, R28, R2, !PT ;  /* 0x000000021c027209 */ /* 0x000fe40007810000 */
[----:B------:R-:W-:Y:S02]  /*46d0*/  IMNMX R0, R6, R0, PT ;  /* 0x0000000006007217 */ /* 0x000fe40003800200 */
[----:B------:R-:W-:Y:S02]  /*46e0*/  FMNMX.FTZ R2, R87, R2, !PT ;  /* 0x0000000257027209 */ /* 0x000fe40007810000 */
[C---:B------:R-:W-:Y:S02]  /*46f0*/  ISETP.GT.AND P1, PT, R0.reuse, RZ, PT ;  /* 0x000000ff0000720c */ /* 0x040fe40003f24270 */
[C---:B------:R-:W-:Y:S02]  /*4700*/  ISETP.GT.AND P0, PT, R0.reuse, 0x1, PT ;  /* 0x000000010000780c */ /* 0x040fe40003f04270 */
[----:B------:R-:W-:-:S02]  /*4710*/  ISETP.GT.AND P2, PT, R0, 0x8, PT ;  /* 0x000000080000780c */ /* 0x000fc40003f44270 */
[----:B------:R-:W-:Y:S02]  /*4720*/  FSEL R5, R54, -INF , P1 ;  /* 0xff80000036057808 */ /* 0x000fe40000800000 */
[----:B-1----:R-:W-:Y:S02]  /*4730*/  FSEL R4, R55, -INF , P0 ;  /* 0xff80000037047808 */ /* 0x002fe40000000000 */
[----:B------:R-:W-:Y:S02]  /*4740*/  ISETP.GT.AND P0, PT, R0, 0x9, PT ;  /* 0x000000090000780c */ /* 0x000fe40003f04270 */
[----:B------:R-:W-:Y:S02]  /*4750*/  FSEL R7, R50, -INF , P2 ;  /* 0xff80000032077808 */ /* 0x000fe40001000000 */
[----:B------:R-:W-:Y:S02]  /*4760*/  FMNMX.FTZ R3, R5, R4, !PT ;  /* 0x0000000405037209 */ /* 0x000fe40007810000 */
[----:B------:R-:W-:-:S02]  /*4770*/  FSEL R6, R51, -INF , P0 ;  /* 0xff80000033067808 */ /* 0x000fc40000000000 */
[C---:B------:R-:W-:Y:S02]  /*4780*/  ISETP.GT.AND P1, PT, R0.reuse, 0x10, PT ;  /* 0x000000100000780c */ /* 0x040fe40003f24270 */
[----:B------:R-:W-:Y:S02]  /*4790*/  FMNMX.FTZ R3, R7, R3, !PT ;  /* 0x0000000307037209 */ /* 0x000fe40007810000 */
        /* <DEDUP_REMOVED lines=15> */
[----:B------:R-:W-:-:S02]  /*4890*/  FMNMX.FTZ R2, R86, R2, !PT ;  /* 0x0000000256027209 */ /* 0x000fc40007810000 */
[----:B------:R-:W-:Y:S02]  /*48a0*/  FSEL R78, R39, -INF , P0 ;  /* 0xff800000274e7808 */ /* 0x000fe40000000000 */
[C---:B------:R-:W-:Y:S02]  /*48b0*/  ISETP.GT.AND P1, PT, R0.reuse, 0x28, PT ;  /* 0x000000280000780c */ /* 0x040fe40003f24270 */
[----:B------:R-:W-:Y:S02]  /*48c0*/  FMNMX.FTZ R3, R79, R3, !PT ;  /* 0x000000034f037209 */ /* 0x000fe40007810000 */
[----:B------:R-:W-:Y:S02]  /*48d0*/  FMNMX.FTZ R2, R85, R2, !PT ;  /* 0x0000000255027209 */ /* 0x000fe40007810000 */
[----:B------:R-:W-:Y:S02]  /*48e0*/  ISETP.GT.AND P0, PT, R0, 0x29, PT ;  /* 0x000000290000780c */ /* 0x000fe40003f04270 */
[----:B------:R-:W-:-:S02]  /*48f0*/  FSEL R77, R34, -INF , P1 ;  /* 0xff800000224d7808 */ /* 0x000fc40000800000 */
[----:B------:R-:W-:Y:S02]  /*4900*/  FMNMX.FTZ R3, R78, R3, !PT ;  /* 0x000000034e037209 */ /* 0x000fe40007810000 */
[----:B------:R-:W-:Y:S02]  /*4910*/  FMNMX.FTZ R2, R84, R2, !PT ;  /* 0x0000000254027209 */ /* 0x000fe40007810000 */
[----:B------:R-:W-:Y:S02]  /*4920*/  FSEL R76, R35, -INF , P0 ;  /* 0xff800000234c7808 */ /* 0x000fe40000000000 */
[----:B------:R-:W-:Y:S02]  /*4930*/  ISETP.GT.AND P1, PT, R0, 0x30, PT ;  /* 0x000000300000780c */ /* 0x000fe40003f24270 */
[----:B------:R-:W-:Y:S02]  /*4940*/  FMNMX.FTZ R3, R77, R3, !PT ;  /* 0x000000034d037209 */ /* 0x000fe40007810000 */
[----:B------:R-:W-:-:S02]  /*4950*/  FMNMX.FTZ R2, R83, R2, !PT ;  /* 0x0000000253027209 */ /* 0x000fc40007810000 */
[----:B------:R-:W-:Y:S02]  /*4960*/  ISETP.GT.AND P0, PT, R0, 0x31, PT ;  /* 0x000000310000780c */ /* 0x000fe40003f04270 */
[----:B------:R-:W-:Y:S02]  /*4970*/  FSEL R75, R26, -INF , P1 ;  /* 0xff8000001a4b7808 */ /* 0x000fe40000800000 */
[----:B------:R-:W-:Y:S02]  /*4980*/  FMNMX.FTZ R3, R76, R3, !PT ;  /* 0x000000034c037209 */ /* 0x000fe40007810000 */
[----:B------:R-:W-:Y:S02]  /*4990*/  FMNMX.FTZ R2, R82, R2, !PT ;  /* 0x0000000252027209 */ /* 0x000fe40007810000 */
[----:B------:R-:W-:Y:S02]  /*49a0*/  FSEL R74, R27, -INF , P0 ;  /* 0xff8000001b4a7808 */ /* 0x000fe40000000000 */
[----:B------:R-:W-:-:S02]  /*49b0*/  ISETP.GT.AND P1, PT, R0, 0x38, PT ;  /* 0x000000380000780c */ /* 0x000fc40003f24270 */
[----:B------:R-:W-:Y:S02]  /*49c0*/  FMNMX.FTZ R3, R75, R3, !PT ;  /* 0x000000034b037209 */ /* 0x000fe40007810000 */
[----:B------:R-:W-:Y:S02]  /*49d0*/  FMNMX.FTZ R2, R81, R2, !PT ;  /* 0x0000000251027209 */ /* 0x000fe40007810000 */
[----:B------:R-:W-:Y:S02]  /*49e0*/  ISETP.GT.AND P0, PT, R0, 0x39, PT ;  /* 0x000000390000780c */ /* 0x000fe40003f04270 */
[----:B------:R-:W-:Y:S02]  /*49f0*/  FSEL R73, R22, -INF , P1 ;  /* 0xff80000016497808 */ /* 0x000fe40000800000 */
[----:B------:R-:W-:Y:S02]  /*4a00*/  FMNMX.FTZ R3, R74, R3, !PT ;  /* 0x000000034a037209 */ /* 0x000fe40007810000 */
[----:B------:R-:W-:-:S02]  /*4a10*/  FMNMX.FTZ R0, R80, R2, !PT ;  /* 0x0000000250007209 */ /* 0x000fc40007810000 */
[----:B------:R-:W-:Y:S02]  /*4a20*/  FSEL R72, R23, -INF , P0 ;  /* 0xff80000017487808 */ /* 0x000fe40000000000 */
[----:B------:R-:W-:Y:S02]  /*4a30*/  FMNMX.FTZ R2, R73, R3, !PT ;  /* 0x0000000349027209 */ /* 0x000fe40007810000 */
[----:B------:R-:W1:Y:S02]  /*4a40*/  SHFL.BFLY PT, R3, R0, 0x2, 0x1f ;  /* 0x0c401f0000037f89 */ /* 0x000e6400000e0000 */
[----:B------:R-:W-:-:S05]  /*4a50*/  FMNMX.FTZ R2, R72, R2, !PT ;  /* 0x0000000248027209 */ /* 0x000fca0007810000 */
[----:B------:R-:W2:Y:S01]  /*4a60*/  SHFL.BFLY PT, R16, R2, 0x2, 0x1f ;  /* 0x0c401f0002107f89 */ /* 0x000ea200000e0000 */
[----:B-1----:R-:W-:-:S05]  /*4a70*/  FMNMX.FTZ R0, R3, R0, !PT ;  /* 0x0000000003007209 */ /* 0x002fca0007810000 */
[----:B------:R-:W1:Y:S01]  /*4a80*/  SHFL.BFLY PT, R133, R0, 0x1, 0x1f ;  /* 0x0c201f0000857f89 */ /* 0x000e6200000e0000 */
[----:B--2---:R-:W-:-:S05]  /*4a90*/  FMNMX.FTZ R16, R2, R16, !PT ;  /* 0x0000001002107209 */ /* 0x004fca0007810000 */
[----:B------:R2:W3:Y:S01]  /*4aa0*/  SHFL.BFLY PT, R3, R16, 0x1, 0x1f ;  /* 0x0c201f0010037f89 */ /* 0x0004e200000e0000 */
[----:B-1----:R-:W-:-:S03]  /*4ab0*/  FMNMX.FTZ R133, R0, R133, !PT ;  /* 0x0000008500857209 */ /* 0x002fc60007810000 */
.L_x_1085:
[----:B------:R-:W4:Y:S04]  /*4ac0*/  LDL R92, [R1] ;  /* 0x00000000015c7983 */ /* 0x000f280000100800 */
[----:B------:R-:W5:Y:S04]  /*4ad0*/  LDL R56, [R1+0x3c] ;  /* 0x00003c0001387983 */ /* 0x000f680000100800 */
[----:B--2---:R-:W2:Y:S01]  /*4ae0*/  LDL R93, [R1+0x4] ;  /* 0x00000400015d7983 */ /* 0x004ea20000100800 */
[C---:B------:R-:W-:Y:S01]  /*4af0*/  FMUL.FTZ R2, R133.reuse, c[0x0][0x2d0] ;  /* 0x0000b40085027a20 */ /* 0x040fe20000410000 */
[----:B------:R-:W-:-:S02]  /*4b00*/  FSETP.NEU.FTZ.AND P0, PT, R133, -INF , PT ;  /* 0xff8000008500780b */ /* 0x000fc40003f1d000 */
[----:B---3--:R-:W-:Y:S02]  /*4b10*/  FMNMX.FTZ R16, R3, R16, !PT ;  /* 0x0000001003107209 */ /* 0x008fe40007810000 */
[----:B------:R-:W-:Y:S02]  /*4b20*/  FSEL R2, R2, RZ, P0 ;  /* 0x000000ff02027208 */ /* 0x000fe40000000000 */
[C---:B------:R-:W-:Y:S01]  /*4b30*/  FSETP.NEU.FTZ.AND P0, PT, R16.reuse, -INF , PT ;  /* 0xff8000001000780b */ /* 0x040fe20003f1d000 */
[----:B------:R-:W-:Y:S02]  /*4b40*/  FMUL.FTZ R0, R16, c[0x0][0x2d0] ;  /* 0x0000b40010007a20 */ /* 0x000fe40000410000 */
[----:B------:R-:W-:-:S03]  /*4b50*/  FFMA.FTZ R3, R14, c[0x0][0x2d0], -R2 ;  /* 0x0000b4000e037a23 */ /* 0x000fc60000010802 */
[----:B------:R-:W-:Y:S01]  /*4b60*/  FSEL R0, R0, RZ, P0 ;  /* 0x000000ff00007208 */ /* 0x000fe20000000000 */
[----:B------:R1:W-:Y:S02]  /*4b70*/  MUFU.EX2 R117, R3 ;  /* 0x0000000300757308 */ /* 0x0003e40000000800 */
[----:B-1----:R-:W-:-:S06]  /*4b80*/  FFMA.FTZ R3, R15, c[0x0][0x2d0], -R2 ;  /* 0x0000b4000f037a23 */ /* 0x002fcc0000010802 */
[----:B------:R1:W3:Y:S01]  /*4b90*/  MUFU.EX2 R122, R3 ;  /* 0x00000003007a7308 */ /* 0x0002e20000000800 */
[----:B------:R-:W-:Y:S01]  /*4ba0*/  WARPSYNC 0xffffffff ;  /* 0xffffffff00007948 */ /* 0x000fe20003800000 */
[----:B------:R-:W3:Y:S01]  /*4bb0*/  LDSM.16.MT88.4 R24, [R251] ;  /* 0x00000000fb18783b */ /* 0x000ee20000004200 */
[----:B------:R-:W-:Y:S02]  /*4bc0*/  FFMA.FTZ R5, R5, c[0x0][0x2d0], -R0 ;  /* 0x0000b40005057a23 */ /* 0x000fe40000010800 */
[----:B------:R-:W-:Y:S01]  /*4bd0*/  FFMA.FTZ R13, R13, c[0x0][0x2d0], -R2 ;  /* 0x0000b4000d0d7a23 */ /* 0x000fe20000010802 */
[----:B------:R-:W-:Y:S01]  /*4be0*/  LDSM.16.MT88.4 R44, [R251+0x800] ;  /* 0x00080000fb2c783b */ /* 0x000fe20000004200 */
[----:B-1----:R-:W-:Y:S02]  /*4bf0*/  FFMA.FTZ R3, R4, c[0x0][0x2d0], -R0 ;  /* 0x0000b40004037a23 */ /* 0x002fe40000010800 */
[----:B------:R-:W-:Y:S01]  /*4c00*/  FFMA.FTZ R12, R12, c[0x0][0x2d0], -R2 ;  /* 0x0000b4000c0c7a23 */ /* 0x000fe20000010802 */
[----:B---3--:R-:W-:Y:S01]  /*4c10*/  F2FP.BF16.PACK_AB R14, R122, R117 ;  /* 0x000000757a0e723e */ /* 0x008fe200000010ff */
[----:B------:R1:W-:Y:S01]  /*4c20*/  MUFU.EX2 R119, R3 ;  /* 0x0000000300777308 */ /* 0x0003e20000000800 */
[----:B------:R-:W-:Y:S04]  /*4c30*/  LDSM.16.MT88.4 R32, [R252+0x800] ;  /* 0x00080000fc20783b */ /* 0x000fe80000004200 */
[----:B------:R-:W-:Y:S04]  /*4c40*/  LDSM.16.MT88.4 R60, [R252+0x2800] ;  /* 0x00280000fc3c783b */ /* 0x000fe80000004200 */
[----:B------:R-:W-:Y:S01]  /*4c50*/  LDSM.16.MT88.4 R68, [R251+0x4000] ;  /* 0x00400000fb44783b */ /* 0x000fe20000004200 */
[----:B-1----:R-:W-:-:S04]  /*4c60*/  FFMA.FTZ R3, R7, c[0x0][0x2d0], -R0 ;  /* 0x0000b40007037a23 */ /* 0x002fc80000010800 */
[----:B------:R1:W-:Y:S02]  /*4c70*/  MUFU.EX2 R128, R3 ;  /* 0x0000000300807308 */ /* 0x0003e40000000800 */
[----:B-1----:R-:W-:-:S06]  /*4c80*/  FFMA.FTZ R3, R6, c[0x0][0x2d0], -R0 ;  /* 0x0000b40006037a23 */ /* 0x002fcc0000010800 */
[----:B------:R1:W-:Y:S02]  /*4c90*/  MUFU.EX2 R129, R3 ;  /* 0x0000000300817308 */ /* 0x0003e40000000800 */
[----:B-1----:R-:W-:-:S06]  /*4ca0*/  FFMA.FTZ R3, R17, c[0x0][0x2d0], -R2 ;  /* 0x0000b40011037a23 */ /* 0x002fcc0000010802 */
[----:B------:R1:W-:Y:S08]  /*4cb0*/  MUFU.EX2 R121, R3 ;  /* 0x0000000300797308 */ /* 0x0003f00000000800 */
[----:B------:R3:W-:Y:S01]  /*4cc0*/  MUFU.EX2 R120, R5 ;  /* 0x0000000500787308 */ /* 0x0007e20000000800 */
[----:B-1----:R-:W-:-:S07]  /*4cd0*/  FFMA.FTZ R3, R18, c[0x0][0x2d0], -R2 ;  /* 0x0000b40012037a23 */ /* 0x002fce0000010802 */
[----:B------:R1:W-:Y:S01]  /*4ce0*/  MUFU.EX2 R130, R3 ;  /* 0x0000000300827308 */ /* 0x0003e20000000800 */
[----:B---3--:R-:W-:Y:S07]  /*4cf0*/  LDSM.16.MT88.4 R4, [R252] ;  /* 0x00000000fc04783b */ /* 0x008fee0000004200 */
[----:B------:R-:W-:Y:S01]  /*4d00*/  MUFU.EX2 R118, R13 ;  /* 0x0000000d00767308 */ /* 0x000fe20000000800 */
[----:B-1----:R-:W-:-:S07]  /*4d10*/  FFMA.FTZ R3, R19, c[0x0][0x2d0], -R2 ;  /* 0x0000b40013037a23 */ /* 0x002fce0000010802 */
[----:B------:R-:W1:Y:S08]  /*4d20*/  MUFU.EX2 R116, R12 ;  /* 0x0000000c00747308 */ /* 0x000e700000000800 */
[----:B------:R3:W-:Y:S02]  /*4d30*/  MUFU.EX2 R134, R3 ;  /* 0x0000000300867308 */ /* 0x0007e40000000800 */
[----:B---3--:R-:W-:-:S06]  /*4d40*/  FFMA.FTZ R3, R28, c[0x0][0x2d0], -R2 ;  /* 0x0000b4001c037a23 */ /* 0x008fcc0000010802 */
[----:B------:R3:W2:Y:S01]  /*4d50*/  MUFU.EX2 R96, R3 ;  /* 0x0000000300607308 */ /* 0x0006a20000000800 */
[----:B-1----:R-:W-:Y:S02]  /*4d60*/  F2FP.BF16.PACK_AB R12, R116, R118 ;  /* 0x00000076740c723e */ /* 0x002fe400000010ff */
[----:B------:R-:W-:Y:S02]  /*4d70*/  F2FP.BF16.PACK_AB R13, R119, R120 ;  /* 0x00000078770d723e */ /* 0x000fe400000010ff */
[----:B------:R-:W-:Y:S01]  /*4d80*/  F2FP.BF16.PACK_AB R15, R129, R128 ;  /* 0x00000080810f723e */ /* 0x000fe200000010ff */
[----:B---3--:R-:W-:-:S04]  /*4d90*/  FFMA.FTZ R3, R11, c[0x0][0x2d0], -R0 ;  /* 0x0000b4000b037a23 */ /* 0x008fc80000010800 */
[----:B------:R1:W-:Y:S02]  /*4da0*/  MUFU.EX2 R123, R3 ;  /* 0x00000003007b7308 */ /* 0x0003e40000000800 */
[----:B------:R-:W-:Y:S01]  /*4db0*/  HMMA.16816.F32.BF16 R48, R12, R26, RZ ;  /* 0x0000001a0c30723c */ /* 0x000fe200000418ff */
[----:B-1----:R-:W-:-:S05]  /*4dc0*/  FFMA.FTZ R3, R10, c[0x0][0x2d0], -R0 ;  /* 0x0000b4000a037a23 */ /* 0x002fca0000010800 */
[----:B------:R1:W3:Y:S02]  /*4dd0*/  MUFU.EX2 R131, R3 ;  /* 0x0000000300837308 */ /* 0x0002e40000000800 */
[----:B------:R-:W-:Y:S01]  /*4de0*/  HMMA.16816.F32.BF16 R52, R12, R24, RZ ;  /* 0x000000180c34723c */ /* 0x000fe200000418ff */
[----:B-1----:R-:W-:-:S05]  /*4df0*/  FFMA.FTZ R3, R9, c[0x0][0x2d0], -R0 ;  /* 0x0000b40009037a23 */ /* 0x002fca0000010800 */
[----:B------:R1:W-:Y:S02]  /*4e00*/  MUFU.EX2 R135, R3 ;  /* 0x0000000300877308 */ /* 0x0003e40000000800 */
[----:B-1----:R-:W-:Y:S01]  /*4e10*/  FFMA.FTZ R3, R8, c[0x0][0x2d0], -R0 ;  /* 0x0000b40008037a23 */ /* 0x002fe20000010800 */
[----:B----4-:R-:W1:Y:S04]  /*4e20*/  LDSM.16.MT88.4 R20, [R92] ;  /* 0x000000005c14783b */ /* 0x010e680000004200 */
[----:B------:R-:W4:Y:S01]  /*4e30*/  LDSM.16.MT88.4 R40, [R92+0x800] ;  /* 0x000800005c28783b */ /* 0x000f220000004200 */
[----:B------:R-:W3:Y:S03]  /*4e40*/  MUFU.EX2 R132, R3 ;  /* 0x0000000300847308 */ /* 0x000ee60000000800 */
[----:B-----5:R-:W5:Y:S01]  /*4e50*/  LDSM.16.MT88.4 R24, [R56] ;  /* 0x000000003818783b */ /* 0x020f620000004200 */
[----:B------:R-:W-:-:S02]  /*4e60*/  F2FP.BF16.PACK_AB R8, R130, R121 ;  /* 0x000000798208723e */ /* 0x000fc400000010ff */
[----:B--2---:R-:W-:Y:S01]  /*4e70*/  F2FP.BF16.PACK_AB R10, R96, R134 ;  /* 0x00000086600a723e */ /* 0x004fe200000010ff */
[----:B------:R-:W2:Y:S01]  /*4e80*/  LDSM.16.MT88.4 R56, [R251+0x2000] ;  /* 0x00200000fb38783b */ /* 0x000ea20000004200 */
[----:B---3--:R-:W-:-:S03]  /*4e90*/  F2FP.BF16.PACK_AB R9, R131, R123 ;  /* 0x0000007b8309723e */ /* 0x008fc600000010ff */
[----:B------:R-:W-:Y:S01]  /*4ea0*/  LDSM.16.MT88.4 R64, [R92+0x2000] ;  /* 0x002000005c40783b */ /* 0x000fe20000004200 */
[----:B------:R-:W-:Y:S01]  /*4eb0*/  F2FP.BF16.PACK_AB R11, R132, R135 ;  /* 0x00000087840b723e */ /* 0x000fe200000010ff */
[C---:B-1----:R-:W-:Y:S08]  /*4ec0*/  HMMA.16816.F32.BF16 R28, R12.reuse, R22, RZ ;  /* 0x000000160c1c723c */ /* 0x042ff000000418ff */
[C---:B------:R-:W-:Y:S08]  /*4ed0*/  HMMA.16816.F32.BF16 R36, R12.reuse, R20, RZ ;  /* 0x000000140c24723c */ /* 0x040ff000000418ff */
[C---:B------:R-:W-:Y:S08]  /*4ee0*/  HMMA.16816.F32.BF16 R20, R12.reuse, R4, RZ ;  /* 0x000000040c14723c */ /* 0x040ff000000418ff */
[----:B------:R-:W-:Y:S08]  /*4ef0*/  HMMA.16816.F32.BF16 R4, R12, R6, RZ ;  /* 0x000000060c04723c */ /* 0x000ff000000418ff */
[C---:B------:R-:W-:Y:S08]  /*4f00*/  HMMA.16816.F32.BF16 R48, R8.reuse, R46, R48 ;  /* 0x0000002e0830723c */ /* 0x040ff00000041830 */
[C---:B------:R-:W-:Y:S01]  /*4f10*/  HMMA.16816.F32.BF16 R164, R8.reuse, R44, R52 ;  /* 0x0000002c08a4723c */ /* 0x040fe20000041834 */
[----:B------:R-:W1:Y:S07]  /*4f20*/  LDSM.16.MT88.4 R52, [R93+0x800] ;  /* 0x000800005d34783b */ /* 0x000e6e0000004200 */
[C---:B----4-:R-:W-:Y:S08]  /*4f30*/  HMMA.16816.F32.BF16 R28, R8.reuse, R42, R28 ;  /* 0x0000002a081c723c */ /* 0x050ff0000004181c */
[----:B------:R-:W-:Y:S01]  /*4f40*/  HMMA.16816.F32.BF16 R148, R8, R32, R20 ;  /* 0x000000200894723c */ /* 0x000fe20000041814 */
[----:B------:R-:W-:-:S07]  /*4f50*/  MOV R98, R51 ;  /* 0x0000003300627202 */ /* 0x000fce0000000f00 */
[----:B------:R-:W-:Y:S01]  /*4f60*/  HMMA.16816.F32.BF16 R4, R8, R34, R4 ;  /* 0x000000220804723c */ /* 0x000fe20000041804 */
[----:B------:R-:W-:Y:S01]  /*4f70*/  MOV R97, R48 ;  /* 0x0000003000617202 */ /* 0x000fe20000000f00 */
[----:B------:R-:W-:-:S06]  /*4f80*/  IMAD.MOV.U32 R94, RZ, RZ, R49 ;  /* 0x000000ffff5e7224 */ /* 0x000fcc00078e0031 */
[----:B-----5:R-:W-:Y:S01]  /*4f90*/  HMMA.16816.F32.BF16 R32, R12, R26, RZ ;  /* 0x0000001a0c20723c */ /* 0x020fe200000418ff */
[----:B------:R-:W-:Y:S02]  /*4fa0*/  MOV R95, R50 ;  /* 0x00000032005f7202 */ /* 0x000fe40000000f00 */
[----:B------:R-:W3:Y:S05]  /*4fb0*/  LDSM.16.MT88.4 R48, [R252+0x2000] ;  /* 0x00200000fc30783b */ /* 0x000eea0000004200 */
[----:B------:R-:W-:Y:S01]  /*4fc0*/  HMMA.16816.F32.BF16 R156, R8, R40, R36 ;  /* 0x00000028089c723c */ /* 0x000fe20000041824 */
[----:B------:R-:W4:Y:S01]  /*4fd0*/  LDSM.16.MT88.4 R40, [R251+0x2800] ;  /* 0x00280000fb28783b */ /* 0x000f220000004200 */
[----:B------:R-:W-:Y:S01]  /*4fe0*/  MOV R91, R31 ;  /* 0x0000001f005b7202 */ /* 0x000fe20000000f00 */
[----:B------:R-:W-:Y:S01]  /*4ff0*/  IMAD.MOV.U32 R88, RZ, RZ, R29 ;  /* 0x000000ffff587224 */ /* 0x000fe200078e001d */
[----:B------:R-:W-:Y:S01]  /*5000*/  MOV R90, R28 ;  /* 0x0000001c005a7202 */ /* 0x000fe20000000f00 */
[----:B------:R-:W5:Y:S01]  /*5010*/  LDSM.16.MT88.4 R36, [R92+0x2800] ;  /* 0x002800005c24783b */ /* 0x000f620000004200 */
[----:B------:R-:W-:-:S02]  /*5020*/  MOV R89, R30 ;  /* 0x0000001e00597202 */ /* 0x000fc40000000f00 */
[C---:B------:R-:W-:Y:S08]  /*5030*/  HMMA.16816.F32.BF16 R44, R12.reuse, R24, RZ ;  /* 0x000000180c2c723c */ /* 0x040ff000000418ff */
[C---:B--2---:R-:W-:Y:S08]  /*5040*/  HMMA.16816.F32.BF16 R28, R12.reuse, R56, RZ ;  /* 0x000000380c1c723c */ /* 0x044ff000000418ff */
[----:B------:R-:W-:Y:S01]  /*5050*/  HMMA.16816.F32.BF16 R24, R12, R58, RZ ;  /* 0x0000003a0c18723c */ /* 0x000fe200000418ff */
[----:B------:R-:W2:Y:S01]  /*5060*/  LDSM.16.MT88.4 R56, [R93+0x2000] ;  /* 0x002000005d38783b */ /* 0x000ea20000004200 */
[----:B------:R-:W-:-:S06]  /*5070*/  MOV R19, R4 ;  /* 0x0000000400137202 */ /* 0x000fcc0000000f00 */
[----:B-1----:R-:W-:Y:S01]  /*5080*/  HMMA.16816.F32.BF16 R100, R8, R54, R32 ;  /* 0x000000360864723c */ /* 0x002fe20000041820 */
[----:B------:R-:W-:Y:S01]  /*5090*/  MOV R18, R6 ;  /* 0x0000000600127202 */ /* 0x000fe20000000f00 */
[----:B------:R-:W-:Y:S01]  /*50a0*/  IMAD.MOV.U32 R3, RZ, RZ, R5 ;  /* 0x000000ffff037224 */ /* 0x000fe200078e0005 */
[----:B------:R-:W-:-:S05]  /*50b0*/  MOV R17, R7 ;  /* 0x0000000700117202 */ /* 0x000fca0000000f00 */
[C---:B------:R-:W-:Y:S08]  /*50c0*/  HMMA.16816.F32.BF16 R4, R12.reuse, R66, RZ ;  /* 0x000000420c04723c */ /* 0x040ff000000418ff */
[----:B------:R-:W-:Y:S01]  /*50d0*/  HMMA.16816.F32.BF16 R20, R12, R64, RZ ;  /* 0x000000400c14723c */ /* 0x000fe200000418ff */
[----:B------:R-:W1:Y:S07]  /*50e0*/  LDSM.16.MT88.4 R64, [R93+0x2800] ;  /* 0x002800005d40783b */ /* 0x000e6e0000004200 */
[----:B------:R-:W-:Y:S01]  /*50f0*/  HMMA.16816.F32.BF16 R140, R8, R52, R44 ;  /* 0x00000034088c723c */ /* 0x000fe2000004182c */
[----:B------:R-:W-:-:S02]  /*5100*/  MOV R33, R102 ;  /* 0x0000006600217202 */ /* 0x000fc40000000f00 */
[----:B------:R-:W-:-:S05]  /*5110*/  MOV R32, R101 ;  /* 0x0000006500207202 */ /* 0x000fca0000000f00 */
[----:B---3--:R-:W-:Y:S07]  /*5120*/  HMMA.16816.F32.BF16 R44, R12, R48, RZ ;  /* 0x000000300c2c723c */ /* 0x008fee00000418ff */
[----:B------:R-:W-:Y:S01]  /*5130*/  MOV R49, R103 ;  /* 0x0000006700317202 */ /* 0x000fe20000000f00 */
[----:B------:R-:W-:Y:S02]  /*5140*/  IMAD.MOV.U32 R48, RZ, RZ, R100 ;  /* 0x000000ffff307224 */ /* 0x000fe400078e0064 */
[C---:B----4-:R-:W-:Y:S08]  /*5150*/  HMMA.16816.F32.BF16 R100, R8.reuse, R42, R24 ;  /* 0x0000002a0864723c */ /* 0x050ff00000041818 */
[----:B-----5:R-:W-:Y:S08]  /*5160*/  HMMA.16816.F32.BF16 R188, R8, R38, R4 ;  /* 0x0000002608bc723c */ /* 0x020ff00000041804 */
[----:B--2---:R-:W-:Y:S08]  /*5170*/  HMMA.16816.F32.BF16 R4, R12, R56, RZ ;  /* 0x000000380c04723c */ /* 0x004ff000000418ff */
[C---:B------:R-:W-:Y:S08]  /*5180*/  HMMA.16816.F32.BF16 R184, R8.reuse, R36, R20 ;  /* 0x0000002408b8723c */ /* 0x040ff00000041814 */
[----:B------:R-:W-:Y:S01]  /*5190*/  HMMA.16816.F32.BF16 R52, R8, R40, R28 ;  /* 0x000000280834723c */ /* 0x000fe2000004181c */
[----:B------:R-:W2:Y:S01]  /*51a0*/  LDSM.16.MT88.4 R40, [R251+0x4800] ;  /* 0x00480000fb28783b */ /* 0x000ea20000004200 */
[----:B------:R-:W-:Y:S01]  /*51b0*/  MOV R26, R102 ;  /* 0x00000066001a7202 */ /* 0x000fe20000000f00 */
[----:B------:R-:W-:Y:S01]  /*51c0*/  IMAD.MOV.U32 R24, RZ, RZ, R101 ;  /* 0x000000ffff187224 */ /* 0x000fe200078e0065 */
[----:B------:R-:W-:Y:S01]  /*51d0*/  MOV R27, R100 ;  /* 0x00000064001b7202 */ /* 0x000fe20000000f00 */
[----:B------:R-:W-:Y:S03]  /*51e0*/  LDSM.16.MT88.4 R28, [R92+0x4800] ;  /* 0x004800005c1c783b */ /* 0x000fe60000004200 */
[----:B------:R-:W-:Y:S01]  /*51f0*/  HMMA.16816.F32.BF16 R20, R12, R50, RZ ;  /* 0x000000320c14723c */ /* 0x000fe200000418ff */
[----:B------:R-:W-:Y:S01]  /*5200*/  MOV R25, R103 ;  /* 0x0000006700197202 */ /* 0x000fe20000000f00 */
[----:B------:R-:W-:Y:S05]  /*5210*/  LDSM.16.MT88.4 R36, [R252+0x4000] ;  /* 0x00400000fc24783b */ /* 0x000fea0000004200 */
[----:B------:R-:W-:-:S02]  /*5220*/  MOV R51, R33 ;  /* 0x0000002100337202 */ /* 0x000fc40000000f00 */
[----:B------:R-:W-:Y:S02]  /*5230*/  MOV R50, R32 ;  /* 0x0000002000327202 */ /* 0x000fe40000000f00 */
[----:B------:R-:W3:Y:S01]  /*5240*/  LDSM.16.MT88.4 R32, [R92+0x4000] ;  /* 0x004000005c20783b */ /* 0x000ee20000004200 */
[----:B------:R-:W-:Y:S01]  /*5250*/  HMMA.16816.F32.BF16 R160, R8, R60, R44 ;  /* 0x0000003c08a0723c */ /* 0x000fe2000004182c */
[----:B------:R-:W-:Y:S02]  /*5260*/  MOV R56, R27 ;  /* 0x0000001b00387202 */ /* 0x000fe40000000f00 */
[----:B------:R-:W-:-:S04]  /*5270*/  MOV R57, R24 ;  /* 0x0000001800397202 */ /* 0x000fc80000000f00 */
[----:B------:R-:W-:Y:S01]  /*5280*/  IMAD.MOV.U32 R60, RZ, RZ, R26 ;  /* 0x000000ffff3c7224 */ /* 0x000fe200078e001a */
[----:B------:R-:W-:Y:S01]  /*5290*/  MOV R61, R25 ;  /* 0x00000019003d7202 */ /* 0x000fe20000000f00 */
[----:B-1----:R-:W-:Y:S08]  /*52a0*/  HMMA.16816.F32.BF16 R144, R8, R64, R4 ;  /* 0x000000400890723c */ /* 0x002ff00000041804 */
[C---:B------:R-:W-:Y:S08]  /*52b0*/  HMMA.16816.F32.BF16 R24, R12.reuse, R58, RZ ;  /* 0x0000003a0c18723c */ /* 0x040ff000000418ff */
[----:B------:R-:W-:Y:S01]  /*52c0*/  HMMA.16816.F32.BF16 R4, R12, R68, RZ ;  /* 0x000000440c04723c */ /* 0x000fe200000418ff */
[----:B------:R-:W-:-:S02]  /*52d0*/  MOV R64, R91 ;  /* 0x0000005b00407202 */ /* 0x000fc40000000f00 */
[----:B------:R-:W-:-:S05]  /*52e0*/  MOV R65, R90 ;  /* 0x0000005a00417202 */ /* 0x000fca0000000f00 */
[C---:B------:R-:W-:Y:S08]  /*52f0*/  HMMA.16816.F32.BF16 R152, R8.reuse, R62, R20 ;  /* 0x0000003e0898723c */ /* 0x040ff00000041814 */
[----:B------:R-:W-:Y:S07]  /*5300*/  HMMA.16816.F32.BF16 R136, R8, R66, R24 ;  /* 0x000000420888723c */ /* 0x000fee0000041818 */
[----:B------:R-:W-:Y:S01]  /*5310*/  MOV R67, R89 ;  /* 0x0000005900437202 */ /* 0x000fe20000000f00 */
[----:B------:R-:W-:Y:S01]  /*5320*/  IMAD.MOV.U32 R66, RZ, RZ, R88 ;  /* 0x000000ffff427224 */ /* 0x000fe200078e0058 */
[----:B------:R-:W-:Y:S08]  /*5330*/  HMMA.16816.F32.BF16 R24, R12, R70, RZ ;  /* 0x000000460c18723c */ /* 0x000ff000000418ff */
[----:B--2---:R-:W-:Y:S08]  /*5340*/  HMMA.16816.F32.BF16 R88, R8, R40, R4 ;  /* 0x000000280858723c */ /* 0x004ff00000041804 */
[C---:B---3--:R-:W-:Y:S08]  /*5350*/  HMMA.16816.F32.BF16 R20, R12.reuse, R32, RZ ;  /* 0x000000200c14723c */ /* 0x048ff000000418ff */
[----:B------:R-:W-:Y:S01]  /*5360*/  HMMA.16816.F32.BF16 R4, R12, R34, RZ ;  /* 0x000000220c04723c */ /* 0x000fe200000418ff */
[----:B------:R-:W-:-:S05]  /*5370*/  IMAD.MOV.U32 R70, RZ, RZ, R93 ;  /* 0x000000ffff467224 */ /* 0x000fca00078e005d */
[----:B------:R-:W1:Y:S01]  /*5380*/  LDSM.16.MT88.4 R44, [R70+0x4000] ;  /* 0x00400000462c783b */ /* 0x000e620000004200 */
[----:B------:R-:W-:Y:S01]  /*5390*/  IMAD.MOV.U32 R63, RZ, RZ, R95 ;  /* 0x000000ffff3f7224 */ /* 0x000fe200078e005f */
[----:B------:R-:W-:Y:S02]  /*53a0*/  MOV R62, R94 ;  /* 0x0000005e003e7202 */ /* 0x000fe40000000f00 */
[----:B------:R-:W-:Y:S01]  /*53b0*/  MOV R71, R92 ;  /* 0x0000005c00477202 */ /* 0x000fe20000000f00 */
[----:B------:R-:W-:Y:S01]  /*53c0*/  LDSM.16.MT88.4 R32, [R70+0x4800] ;  /* 0x004800004620783b */ /* 0x000fe20000004200 */
[----:B------:R-:W-:Y:S01]  /*53d0*/  HMMA.16816.F32.BF16 R92, R8, R42, R24 ;  /* 0x0000002a085c723c */ /* 0x000fe20000041818 */
[----:B------:R-:W-:Y:S02]  /*53e0*/  MOV R58, R98 ;  /* 0x00000062003a7202 */ /* 0x000fe40000000f00 */
[----:B------:R-:W-:-:S04]  /*53f0*/  MOV R59, R97 ;  /* 0x00000061003b7202 */ /* 0x000fc80000000f00 */
[----:B------:R-:W-:Y:S02]  /*5400*/  MOV R43, R96 ;  /* 0x00000060002b7202 */ /* 0x000fe40000000f00 */
[C---:B------:R-:W-:Y:S08]  /*5410*/  HMMA.16816.F32.BF16 R96, R8.reuse, R28, R20 ;  /* 0x0000001c0860723c */ /* 0x040ff00000041814 */
[----:B------:R-:W-:Y:S01]  /*5420*/  HMMA.16816.F32.BF16 R100, R8, R30, R4 ;  /* 0x0000001e0864723c */ /* 0x000fe20000041804 */
[----:B------:R-:W2:Y:S07]  /*5430*/  LDSM.16.MT88.4 R28, [R252+0x4800] ;  /* 0x00480000fc1c783b */ /* 0x000eae0000004200 */
[C---:B------:R-:W-:Y:S08]  /*5440*/  HMMA.16816.F32.BF16 R24, R12.reuse, R36, RZ ;  /* 0x000000240c18723c */ /* 0x040ff000000418ff */
[C---:B-1----:R-:W-:Y:S08]  /*5450*/  HMMA.16816.F32.BF16 R4, R12.reuse, R44, RZ ;  /* 0x0000002c0c04723c */ /* 0x042ff000000418ff */
[----:B------:R-:W-:Y:S08]  /*5460*/  HMMA.16816.F32.BF16 R20, R12, R38, RZ ;  /* 0x000000260c14723c */ /* 0x000ff000000418ff */
[C---:B--2---:R-:W-:Y:S01]  /*5470*/  HMMA.16816.F32.BF16 R104, R8.reuse, R28, R24 ;  /* 0x0000001c0868723c */ /* 0x044fe20000041818 */
[----:B------:R-:W1:Y:S07]  /*5480*/  LDSM.16.MT88.4 R24, [R251+0x6000] ;  /* 0x00600000fb18783b */ /* 0x000e6e0000004200 */
[----:B------:R-:W-:Y:S08]  /*5490*/  HMMA.16816.F32.BF16 R112, R8, R32, R4 ;  /* 0x000000200870723c */ /* 0x000ff00000041804 */
[----:B------:R-:W-:Y:S08]  /*54a0*/  HMMA.16816.F32.BF16 R4, R12, R46, RZ ;  /* 0x0000002e0c04723c */ /* 0x000ff000000418ff */
[C---:B------:R-:W-:Y:S01]  /*54b0*/  HMMA.16816.F32.BF16 R108, R8.reuse, R30, R20 ;  /* 0x0000001e086c723c */ /* 0x040fe20000041814 */
[----:B------:R-:W2:Y:S11]  /*54c0*/  LDSM.16.MT88.4 R20, [R251+0x6800] ;  /* 0x00680000fb14783b */ /* 0x000eb60000004200 */
[----:B------:R-:W-:Y:S04]  /*54d0*/  @!UPT UIADD3 URZ, URZ, URZ, URZ ;  /* 0x0000003f3f3ff290 */ /* 0x000fe8000fffe03f */
[----:B------:R-:W-:Y:S08]  /*54e0*/  HMMA.16816.F32.BF16 R180, R8, R34, R4 ;  /* 0x0000002208b4723c */ /* 0x000ff00000041804 */
[----:B-1----:R-:W-:Y:S11]  /*54f0*/  HMMA.16816.F32.BF16 R4, R12, R24, RZ ;  /* 0x000000180c04723c */ /* 0x002ff600000418ff */
[----:B------:R-:W-:Y:S11]  /*5500*/  @!UPT UIADD3 URZ, URZ, URZ, URZ ;  /* 0x0000003f3f3ff290 */ /* 0x000ff6000fffe03f */
[----:B------:R-:W-:Y:S02]  /*5510*/  @!UPT UIADD3 URZ, URZ, URZ, URZ ;  /* 0x0000003f3f3ff290 */ /* 0x000fe4000fffe03f */
[----:B--2---:R-:W-:Y:S08]  /*5520*/  HMMA.16816.F32.BF16 R176, R8, R20, R4 ;  /* 0x0000001408b0723c */ /* 0x004ff00000041804 */
[----:B------:R-:W-:Y:S01]  /*5530*/  HMMA.16816.F32.BF16 R4, R12, R26, RZ ;  /* 0x0000001a0c04723c */ /* 0x000fe200000418ff */
[----:B------:R-:W-:Y:S01]  /*5540*/  MOV R69, R3 ;  /* 0x0000000300457202 */ /* 0x000fe20000000f00 */
[----:B------:R-:W-:Y:S11]  /*5550*/  LDSM.16.MT88.4 R24, [R71+0x6800] ;  /* 0x006800004718783b */ /* 0x000ff60000004200 */
[----:B------:R-:W-:Y:S11]  /*5560*/  @!UPT UIADD3 URZ, URZ, URZ, URZ ;  /* 0x0000003f3f3ff290 */ /* 0x000ff6000fffe03f */
[----:B------:R-:W-:Y:S01]  /*5570*/  HMMA.16816.F32.BF16 R124, R8, R22, R4 ;  /* 0x00000016087c723c */ /* 0x000fe20000041804 */
[----:B------:R-:W1:Y:S01]  /*5580*/  LDSM.16.MT88.4 R20, [R71+0x6000] ;  /* 0x006000004714783b */ /* 0x000e620000004200 */
[----:B------:R-:W-:Y:S01]  /*5590*/  FADD.FTZ R3, R118, R116 ;  /* 0x0000007476037221 */ /* 0x000fe20000010000 */
[----:B------:R-:W-:Y:S01]  /*55a0*/  MOV R41, R17 ;  /* 0x0000001100297202 */ /* 0x000fe20000000f00 */
[----:B------:R-:W-:Y:S02]  /*55b0*/  FADD.FTZ R17, R120, R119 ;  /* 0x0000007778117221 */ /* 0x000fe40000010000 */
[----:B------:R-:W-:Y:S02]  /*55c0*/  FADD.FTZ R3, R117, R3 ;  /* 0x0000000375037221 */ /* 0x000fe40000010000 */
[----:B------:R-:W-:Y:S02]  /*55d0*/  FADD.FTZ R4, R128, R17 ;  /* 0x0000001180047221 */ /* 0x000fe40000010000 */
[----:B------:R-:W-:Y:S01]  /*55e0*/  FADD.FTZ R3, R122, R3 ;  /* 0x000000037a037221 */ /* 0x000fe20000010000 */
[----:B------:R-:W-:Y:S01]  /*55f0*/  MOV R68, R19 ;  /* 0x0000001300447202 */ /* 0x000fe20000000f00 */
[----:B------:R-:W-:-:S02]  /*5600*/  FADD.FTZ R4, R129, R4 ;  /* 0x0000000481047221 */ /* 0x000fc40000010000 */
[----:B------:R-:W-:Y:S01]  /*5610*/  FADD.FTZ R3, R121, R3 ;  /* 0x0000000379037221 */ /* 0x000fe20000010000 */
[----:B------:R-:W-:Y:S01]  /*5620*/  MOV R40, R18 ;  /* 0x0000001200287202 */ /* 0x000fe20000000f00 */
[--C-:B------:R-:W-:Y:S02]  /*5630*/  FFMA.FTZ R18, R87, c[0x0][0x2d0], -R2.reuse ;  /* 0x0000b40057127a23 */ /* 0x100fe40000010802 */
[--C-:B------:R-:W-:Y:S02]  /*5640*/  FFMA.FTZ R17, R86, c[0x0][0x2d0], -R2.reuse ;  /* 0x0000b40056117a23 */ /* 0x100fe40000010802 */
[--C-:B------:R-:W-:Y:S02]  /*5650*/  FFMA.FTZ R19, R85, c[0x0][0x2d0], -R2.reuse ;  /* 0x0000b40055137a23 */ /* 0x100fe40000010802 */
[--C-:B------:R-:W-:Y:S02]  /*5660*/  FFMA.FTZ R28, R84, c[0x0][0x2d0], -R2.reuse ;  /* 0x0000b400541c7a23 */ /* 0x100fe40000010802 */
[----:B------:R-:W-:-:S02]  /*5670*/  FFMA.FTZ R38, R83, c[0x0][0x2d0], -R2 ;  /* 0x0000b40053267a23 */ /* 0x000fc40000010802 */
[--C-:B------:R-:W-:Y:S02]  /*5680*/  FFMA.FTZ R37, R82, c[0x0][0x2d0], -R2.reuse ;  /* 0x0000b40052257a23 */ /* 0x100fe40000010802 */
[--C-:B------:R-:W-:Y:S02]  /*5690*/  FFMA.FTZ R36, R81, c[0x0][0x2d0], -R2.reuse ;  /* 0x0000b40051247a23 */ /* 0x100fe40000010802 */
[----:B------:R-:W-:Y:S02]  /*56a0*/  FFMA.FTZ R34, R80, c[0x0][0x2d0], -R2 ;  /* 0x0000b40050227a23 */ /* 0x000fe40000010802 */
[----:B------:R-:W-:Y:S02]  /*56b0*/  FADD.FTZ R2, R130, R3 ;  /* 0x0000000382027221 */ /* 0x000fe40000010000 */
[----:B------:R-:W-:Y:S02]  /*56c0*/  FADD.FTZ R3, R123, R4 ;  /* 0x000000047b037221 */ /* 0x000fe40000010000 */
[----:B-1----:R-:W-:Y:S11]  /*56d0*/  HMMA.16816.F32.BF16 R4, R12, R20, RZ ;  /* 0x000000140c04723c */ /* 0x002ff600000418ff */
[----:B------:R-:W-:Y:S11]  /*56e0*/  @!UPT UIADD3 URZ, URZ, URZ, URZ ;  /* 0x0000003f3f3ff290 */ /* 0x000ff6000fffe03f */
[----:B------:R-:W-:Y:S02]  /*56f0*/  @!UPT UIADD3 URZ, URZ, URZ, URZ ;  /* 0x0000003f3f3ff290 */ /* 0x000fe4000fffe03f */
[----:B------:R-:W-:Y:S08]  /*5700*/  HMMA.16816.F32.BF16 R120, R8, R24, R4 ;  /* 0x000000180878723c */ /* 0x000ff00000041804 */
[----:B------:R-:W-:Y:S01]  /*5710*/  HMMA.16816.F32.BF16 R4, R12, R22, RZ ;  /* 0x000000160c04723c */ /* 0x000fe200000418ff */
[----:B------:R1:W2:Y:S01]  /*5720*/  MUFU.EX2 R22, R18 ;  /* 0x0000001200167308 */ /* 0x0002a20000000800 */
[----:B------:R-:W-:Y:S11]  /*5730*/  FADD.FTZ R2, R134, R2 ;  /* 0x0000000286027221 */ /* 0x000ff60000010000 */
[----:B------:R-:W-:Y:S11]  /*5740*/  @!UPT UIADD3 URZ, URZ, URZ, URZ ;  /* 0x0000003f3f3ff290 */ /* 0x000ff6000fffe03f */
[----:B------:R-:W-:Y:S01]  /*5750*/  HMMA.16816.F32.BF16 R116, R8, R26, R4 ;  /* 0x0000001a0874723c */ /* 0x000fe20000041804 */
[----:B------:R3:W-:Y:S01]  /*5760*/  MUFU.EX2 R6, R28 ;  /* 0x0000001c00067308 */ /* 0x0007e20000000800 */
[--C-:B-1----:R-:W-:Y:S01]  /*5770*/  FFMA.FTZ R18, R76, c[0x0][0x2d0], -R0.reuse ;  /* 0x0000b4004c127a23 */ /* 0x102fe20000010800 */
[----:B------:R-:W-:Y:S04]  /*5780*/  LDSM.16.MT88.4 R24, [R252+0x6800] ;  /* 0x00680000fc18783b */ /* 0x000fe80000004200 */
[----:B---3--:R-:W1:Y:S02]  /*5790*/  LDSM.16.MT88.4 R28, [R252+0x6000] ;  /* 0x00600000fc1c783b */ /* 0x008e640000004200 */
[----:B------:R3:W4:Y:S01]  /*57a0*/  MUFU.EX2 R21, R17 ;  /* 0x0000001100157308 */ /* 0x0007220000000800 */
[----:B------:R-:W-:-:S02]  /*57b0*/  FFMA.FTZ R7, R78, c[0x0][0x2d0], -R0 ;  /* 0x0000b4004e077a23 */ /* 0x000fc40000010800 */
[--C-:B------:R-:W-:Y:S02]  /*57c0*/  FFMA.FTZ R5, R77, c[0x0][0x2d0], -R0.reuse ;  /* 0x0000b4004d057a23 */ /* 0x100fe40000010800 */
[----:B------:R-:W-:-:S03]  /*57d0*/  FFMA.FTZ R33, R75, c[0x0][0x2d0], -R0 ;  /* 0x0000b4004b217a23 */ /* 0x000fc60000010800 */
[----:B------:R5:W2:Y:S01]  /*57e0*/  MUFU.EX2 R20, R19 ;  /* 0x0000001300147308 */ /* 0x000aa20000000800 */
[--C-:B------:R-:W-:Y:S02]  /*57f0*/  FFMA.FTZ R32, R74, c[0x0][0x2d0], -R0.reuse ;  /* 0x0000b4004a207a23 */ /* 0x100fe40000010800 */
[--C-:B------:R-:W-:Y:S02]  /*5800*/  FFMA.FTZ R35, R72, c[0x0][0x2d0], -R0.reuse ;  /* 0x0000b40048237a23 */ /* 0x100fe40000010800 */
[--C-:B---3--:R-:W-:Y:S02]  /*5810*/  FFMA.FTZ R17, R79, c[0x0][0x2d0], -R0.reuse ;  /* 0x0000b4004f117a23 */ /* 0x108fe40000010800 */
[----:B-----5:R-:W-:Y:S02]  /*5820*/  FFMA.FTZ R19, R73, c[0x0][0x2d0], -R0 ;  /* 0x0000b40049137a23 */ /* 0x020fe40000010800 */
[----:B------:R-:W-:-:S04]  /*5830*/  FADD.FTZ R0, R43, R2 ;  /* 0x000000022b007221 */ /* 0x000fc80000010000 */
[----:B--2---:R-:W-:-:S04]  /*5840*/  FADD.FTZ R0, R22, R0 ;  /* 0x0000000016007221 */ /* 0x004fc80000010000 */
[----:B----4-:R-:W-:-:S04]  /*5850*/  FADD.FTZ R0, R21, R0 ;  /* 0x0000000015007221 */ /* 0x010fc80000010000 */
[----:B------:R-:W-:Y:S01]  /*5860*/  FADD.FTZ R0, R20, R0 ;  /* 0x0000000014007221 */ /* 0x000fe20000010000 */
[----:B------:R-:W-:-:S03]  /*5870*/  F2FP.BF16.PACK_AB R4, R21, R22 ;  /* 0x000000161504723e */ /* 0x000fc600000010ff */
[C---:B------:R-:W-:Y:S01]  /*5880*/  FADD.FTZ R0, R6.reuse, R0 ;  /* 0x0000000006007221 */ /* 0x040fe20000010000 */
[----:B------:R-:W-:Y:S02]  /*5890*/  F2FP.BF16.PACK_AB R6, R6, R20 ;  /* 0x000000140606723e */ /* 0x000fe400000010ff */
[----:B-1----:R-:W-:Y:S01]  /*58a0*/  HMMA.16816.F32.BF16 R20, R12, R28, RZ ;  /* 0x0000001c0c14723c */ /* 0x002fe200000418ff */
[----:B------:R-:W-:Y:S01]  /*58b0*/  FADD.FTZ R3, R131, R3 ;  /* 0x0000000383037221 */ /* 0x000fe20000010000 */
[----:B------:R-:W-:Y:S01]  /*58c0*/  MOV R134, R70 ;  /* 0x0000004600867202 */ /* 0x000fe20000000f00 */
[----:B------:R-:W-:Y:S02]  /*58d0*/  IMAD.MOV.U32 R70, RZ, RZ, R40 ;  /* 0x000000ffff467224 */ /* 0x000fe400078e0028 */
[----:B------:R-:W-:Y:S01]  /*58e0*/  FADD.FTZ R2, R135, R3 ;  /* 0x0000000387027221 */ /* 0x000fe20000010000 */
[----:B------:R-:W-:Y:S01]  /*58f0*/  MOV R135, R71 ;  /* 0x0000004700877202 */ /* 0x000fe20000000f00 */
[----:B------:R-:W-:Y:S01]  /*5900*/  IMAD.MOV.U32 R40, RZ, RZ, R65 ;  /* 0x000000ffff287224 */ /* 0x000fe200078e0041 */
[----:B------:R-:W-:-:S02]  /*5910*/  MOV R71, R41 ;  /* 0x0000002900477202 */ /* 0x000fc40000000f00 */
[----:B------:R-:W-:Y:S02]  /*5920*/  MOV R41, R66 ;  /* 0x0000004200297202 */ /* 0x000fe40000000f00 */
[----:B------:R-:W-:Y:S02]  /*5930*/  MOV R42, R67 ;  /* 0x00000043002a7202 */ /* 0x000fe40000000f00 */
[----:B------:R-:W-:-:S10]  /*5940*/  MOV R43, R64 ;  /* 0x00000040002b7202 */ /* 0x000fd40000000f00 */
[----:B------:R-:W-:Y:S08]  /*5950*/  HMMA.16816.F32.BF16 R64, R8, R24, R20 ;  /* 0x000000180840723c */ /* 0x000ff00000041814 */
[----:B------:R-:W-:Y:S01]  /*5960*/  HMMA.16816.F32.BF16 R20, R12, R30, RZ ;  /* 0x0000001e0c14723c */ /* 0x000fe200000418ff */
[----:B------:R-:W-:Y:S01]  /*5970*/  MOV R39, R58 ;  /* 0x0000003a00277202 */ /* 0x000fe20000000f00 */
[----:B------:R-:W-:Y:S01]  /*5980*/  IMAD.MOV.U32 R58, RZ, RZ, R60 ;  /* 0x000000ffff3a7224 */ /* 0x000fe200078e003c */
[----:B------:R-:W-:Y:S01]  /*5990*/  MOV R44, R59 ;  /* 0x0000003b002c7202 */ /* 0x000fe20000000f00 */
[----:B------:R-:W-:Y:S01]  /*59a0*/  IMAD.MOV.U32 R60, RZ, RZ, R48 ;  /* 0x000000ffff3c7224 */ /* 0x000fe200078e0030 */
[----:B------:R-:W-:-:S02]  /*59b0*/  MOV R45, R62 ;  /* 0x0000003e002d7202 */ /* 0x000fc40000000f00 */
[----:B------:R-:W-:Y:S02]  /*59c0*/  MOV R47, R63 ;  /* 0x0000003f002f7202 */ /* 0x000fe40000000f00 */
[----:B------:R-:W-:Y:S02]  /*59d0*/  MOV R59, R61 ;  /* 0x0000003d003b7202 */ /* 0x000fe40000000f00 */
[----:B------:R-:W-:Y:S02]  /*59e0*/  MOV R61, R50 ;  /* 0x00000032003d7202 */ /* 0x000fe40000000f00 */
[----:B------:R-:W-:Y:S02]  /*59f0*/  MOV R62, R51 ;  /* 0x00000033003e7202 */ /* 0x000fe40000000f00 */
[----:B------:R-:W-:-:S09]  /*5a00*/  MOV R63, R49 ;  /* 0x00000031003f7202 */ /* 0x000fd20000000f00 */
[----:B------:R-:W-:Y:S01]  /*5a10*/  HMMA.16816.F32.BF16 R48, R8, R26, R20 ;  /* 0x0000001a0830723c */ /* 0x000fe20000041814 */
[----:B------:R-:W1:Y:S01]  /*5a20*/  LDSM.16.MT88.4 R20, [R134+0x6000] ;  /* 0x006000008614783b */ /* 0x000e620000004200 */
[----:B------:R-:W2:Y:S08]  /*5a30*/  MUFU.EX2 R25, R38 ;  /* 0x0000002600197308 */ /* 0x000eb00000000800 */
[----:B------:R-:W3:Y:S01]  /*5a40*/  MUFU.EX2 R24, R37 ;  /* 0x0000002500187308 */ /* 0x000ee20000000800 */
[----:B--2---:R-:W-:-:S04]  /*5a50*/  FADD.FTZ R0, R25, R0 ;  /* 0x0000000019007221 */ /* 0x004fc80000010000 */
[C---:B---3--:R-:W-:Y:S01]  /*5a60*/  FADD.FTZ R0, R24.reuse, R0 ;  /* 0x0000000018007221 */ /* 0x048fe20000010000 */
[----:B------:R-:W-:Y:S02]  /*5a70*/  F2FP.BF16.PACK_AB R128, R24, R25 ;  /* 0x000000191880723e */ /* 0x000fe400000010ff */
[----:B------:R-:W2:Y:S01]  /*5a80*/  MUFU.EX2 R30, R36 ;  /* 0x00000024001e7308 */ /* 0x000ea20000000800 */
[C---:B-1----:R-:W-:Y:S08]  /*5a90*/  HMMA.16816.F32.BF16 R24, R12.reuse, R20, RZ ;  /* 0x000000140c18723c */ /* 0x042ff000000418ff */
[----:B------:R-:W-:Y:S01]  /*5aa0*/  HMMA.16816.F32.BF16 R20, R12, R22, RZ ;  /* 0x000000160c14723c */ /* 0x000fe200000418ff */
[----:B------:R-:W1:Y:S01]  /*5ab0*/  LDSM.16.MT88.4 R12, [R134+0x6800] ;  /* 0x00680000860c783b */ /* 0x000e620000004200 */
[----:B------:R-:W3:Y:S08]  /*5ac0*/  MUFU.EX2 R29, R17 ;  /* 0x00000011001d7308 */ /* 0x000ef00000000800 */
[----:B------:R-:W4:Y:S08]  /*5ad0*/  MUFU.EX2 R28, R34 ;  /* 0x00000022001c7308 */ /* 0x000f300000000800 */
[----:B------:R-:W5:Y:S01]  /*5ae0*/  MUFU.EX2 R7, R7 ;  /* 0x0000000700077308 */ /* 0x000f620000000800 */
[----:B------:R-:W-:-:S07]  /*5af0*/  FADD.FTZ R2, R132, R2 ;  /* 0x0000000284027221 */ /* 0x000fce0000010000 */
[----:B------:R1:W-:Y:S01]  /*5b00*/  MUFU.EX2 R17, R5 ;  /* 0x0000000500117308 */ /* 0x0003e20000000800 */
[----:B--2---:R-:W-:Y:S02]  /*5b10*/  FADD.FTZ R0, R30, R0 ;  /* 0x000000001e007221 */ /* 0x004fe40000010000 */
[----:B---3--:R-:W-:-:S05]  /*5b20*/  FADD.FTZ R2, R29, R2 ;  /* 0x000000021d027221 */ /* 0x008fca0000010000 */
[----:B------:R-:W2:Y:S01]  /*5b30*/  MUFU.EX2 R3, R18 ;  /* 0x0000001200037308 */ /* 0x000ea20000000800 */
[----:B----4-:R-:W-:Y:S02]  /*5b40*/  FADD.FTZ R0, R28, R0 ;  /* 0x000000001c007221 */ /* 0x010fe40000010000 */
[----:B-----5:R-:W-:-:S03]  /*5b50*/  FADD.FTZ R2, R7, R2 ;  /* 0x0000000207027221 */ /* 0x020fc60000010000 */
[----:B------:R3:W-:Y:S01]  /*5b60*/  STL [R1+0x78], R0 ;  /* 0x0000780001007387 */ /* 0x0007e20000100800 */
[----:B-1----:R-:W-:Y:S02]  /*5b70*/  F2FP.BF16.PACK_AB R5, R7, R29 ;  /* 0x0000001d0705723e */ /* 0x002fe400000010ff */
[----:B--2---:R-:W-:Y:S01]  /*5b80*/  F2FP.BF16.PACK_AB R7, R3, R17 ;  /* 0x000000110307723e */ /* 0x004fe200000010ff */
[----:B---3--:R-:W-:Y:S02]  /*5b90*/  FADD.FTZ R0, R17, R2 ;  /* 0x0000000211007221 */ /* 0x008fe40000010000 */
[----:B------:R-:W1:Y:S02]  /*5ba0*/  MUFU.EX2 R17, R33 ;  /* 0x0000002100117308 */ /* 0x000e640000000800 */
[----:B------:R-:W-:-:S06]  /*5bb0*/  FADD.FTZ R0, R3, R0 ;  /* 0x0000000003007221 */ /* 0x000fcc0000010000 */
[----:B------:R-:W2:Y:S08]  /*5bc0*/  MUFU.EX2 R3, R32 ;  /* 0x0000002000037308 */ /* 0x000eb00000000800 */
[----:B------:R3:W-:Y:S02]  /*5bd0*/  MUFU.EX2 R2, R35 ;  /* 0x0000002300027308 */ /* 0x0007e40000000800 */
[C---:B---3--:R-:W-:Y:S08]  /*5be0*/  HMMA.16816.F32.BF16 R32, R8.reuse, R12, R24 ;  /* 0x0000000c0820723c */ /* 0x048ff00000041818 */
[----:B------:R-:W-:Y:S01]  /*5bf0*/  HMMA.16816.F32.BF16 R24, R8, R14, R20 ;  /* 0x0000000e0818723c */ /* 0x000fe20000041814 */
[----:B------:R-:W3:Y:S01]  /*5c00*/  LDSM.16.MT88.4 R12, [R135+0x1000] ;  /* 0x00100000870c783b */ /* 0x000ee20000004200 */
[----:B------:R-:W-:-:S02]  /*5c10*/  MOV R46, R47 ;  /* 0x0000002f002e7202 */ /* 0x000fc40000000f00 */
[----:B------:R-:W-:Y:S01]  /*5c20*/  MOV R47, R39 ;  /* 0x00000027002f7202 */ /* 0x000fe20000000f00 */
[----:B------:R-:W4:Y:S01]  /*5c30*/  LDSM.16.MT88.4 R8, [R251+0x1000] ;  /* 0x00100000fb08783b */ /* 0x000f220000004200 */
[----:B------:R-:W-:Y:S01]  /*5c40*/  F2FP.BF16.PACK_AB R130, R28, R30 ;  /* 0x0000001e1c82723e */ /* 0x000fe200000010ff */
[----:B------:R-:W5:Y:S01]  /*5c50*/  MUFU.EX2 R19, R19 ;  /* 0x0000001300137308 */ /* 0x000f620000000800 */
[----:B-1----:R-:W-:Y:S01]  /*5c60*/  FADD.FTZ R0, R17, R0 ;  /* 0x0000000011007221 */ /* 0x002fe20000010000 */
[C---:B--2---:R-:W-:Y:S01]  /*5c70*/  F2FP.BF16.PACK_AB R129, R3.reuse, R17 ;  /* 0x000000110381723e */ /* 0x044fe200000010ff */
[----:B------:R-:W-:Y:S01]  /*5c80*/  LDSM.16.MT88.4 R20, [R135+0x7000] ;  /* 0x007000008714783b */ /* 0x000fe20000004200 */
[C---:B---3--:R-:W-:Y:S08]  /*5c90*/  HMMA.16816.F32.BF16 R156, R4.reuse, R12, R156 ;  /* 0x0000000c049c723c */ /* 0x048ff0000004189c */
[C---:B------:R-:W-:Y:S01]  /*5ca0*/  HMMA.16816.F32.BF16 R36, R4.reuse, R14, R40 ;  /* 0x0000000e0424723c */ /* 0x040fe20000041828 */
[----:B------:R-:W1:Y:S07]  /*5cb0*/  LDSM.16.MT88.4 R12, [R134+0x1000] ;  /* 0x00100000860c783b */ /* 0x000e6e0000004200 */
[C---:B----4-:R-:W-:Y:S08]  /*5cc0*/  HMMA.16816.F32.BF16 R164, R4.reuse, R8, R164 ;  /* 0x0000000804a4723c */ /* 0x050ff000000418a4 */
[C---:B------:R-:W-:Y:S01]  /*5cd0*/  HMMA.16816.F32.BF16 R28, R4.reuse, R10, R44 ;  /* 0x0000000a041c723c */ /* 0x040fe2000004182c */
[----:B------:R-:W2:Y:S07]  /*5ce0*/  LDSM.16.MT88.4 R8, [R252+0x1000] ;  /* 0x00100000fc08783b */ /* 0x000eae0000004200 */
[C---:B-1----:R-:W-:Y:S08]  /*5cf0*/  HMMA.16816.F32.BF16 R140, R4.reuse, R12, R140 ;  /* 0x0000000c048c723c */ /* 0x042ff0000004188c */
[C---:B------:R-:W-:Y:S01]  /*5d00*/  HMMA.16816.F32.BF16 R44, R4.reuse, R14, R60 ;  /* 0x0000000e042c723c */ /* 0x040fe2000004183c */
[----:B------:R-:W1:Y:S07]  /*5d10*/  LDSM.16.MT88.4 R12, [R135+0x3000] ;  /* 0x00300000870c783b */ /* 0x000e6e0000004200 */
[----:B--2---:R-:W-:Y:S01]  /*5d20*/  HMMA.16816.F32.BF16 R40, R4, R10, R68 ;  /* 0x0000000a0428723c */ /* 0x004fe20000041844 */
[----:B------:R-:W-:-:S04]  /*5d30*/  FADD.FTZ R0, R3, R0 ;  /* 0x0000000003007221 */ /* 0x000fc80000010000 */
[----:B-----5:R-:W-:-:S04]  /*5d40*/  FADD.FTZ R0, R19, R0 ;  /* 0x0000000013007221 */ /* 0x020fc80000010000 */
[C---:B------:R-:W-:Y:S01]  /*5d50*/  FADD.FTZ R0, R2.reuse, R0 ;  /* 0x0000000002007221 */ /* 0x040fe20000010000 */
[C---:B-1----:R-:W-:Y:S08]  /*5d60*/  HMMA.16816.F32.BF16 R60, R4.reuse, R12, R184 ;  /* 0x0000000c043c723c */ /* 0x042ff000000418b8 */
[C---:B------:R-:W-:Y:S01]  /*5d70*/  HMMA.16816.F32.BF16 R68, R4.reuse, R14, R188 ;  /* 0x0000000e0444723c */ /* 0x040fe200000418bc */
[----:B------:R-:W1:Y:S04]  /*5d80*/  LDSM.16.MT88.4 R12, [R134+0x3000] ;  /* 0x00300000860c783b */ /* 0x000e680000004200 */
[----:B------:R2:W-:Y:S04]  /*5d90*/  STL [R1+0x88], R0 ;  /* 0x0000880001007387 */ /* 0x0005e80000100800 */
[----:B--2---:R-:W2:Y:S04]  /*5da0*/  LDL R0, [R1+0xd4] ;  /* 0x0000d40001007983 */ /* 0x004ea80000100800 */
[----:B------:R-:W3:Y:S04]  /*5db0*/  LDL.LU R3, [R1+0x74] ;  /* 0x0000740001037983 */ /* 0x000ee80000300800 */
[----:B------:R-:W4:Y:S01]  /*5dc0*/  LDL R17, [R1+0x8c] ;  /* 0x00008c0001117983 */ /* 0x000f220000100800 */
[C---:B-1----:R-:W-:Y:S03]  /*5dd0*/  HMMA.16816.F32.BF16 R80, R4.reuse, R12, R144 ;  /* 0x0000000c0450723c */ /* 0x042fe60000041890 */
[----:B------:R-:W-:Y:S05]  /*5de0*/  LDSM.16.MT88.4 R144, [R252+0x1800] ;  /* 0x00180000fc90783b */ /* 0x000fea0000004200 */
[----:B------:R-:W-:Y:S01]  /*5df0*/  HMMA.16816.F32.BF16 R84, R4, R14, R136 ;  /* 0x0000000e0454723c */ /* 0x000fe20000041888 */
[----:B------:R-:W1:Y:S01]  /*5e00*/  LDSM.16.MT88.4 R12, [R135+0x5000] ;  /* 0x00500000870c783b */ /* 0x000e620000004200 */
[----:B------:R-:W-:-:S03]  /*5e10*/  F2FP.BF16.PACK_AB R131, R2, R19 ;  /* 0x000000130283723e */ /* 0x000fc600000010ff */
[----:B------:R-:W-:Y:S03]  /*5e20*/  LDSM.16.MT88.4 R136, [R134+0x1800] ;  /* 0x001800008688783b */ /* 0x000fe60000004200 */
[C---:B------:R-:W-:Y:S01]  /*5e30*/  HMMA.16816.F32.BF16 R148, R4.reuse, R8, R148 ;  /* 0x000000080494723c */ /* 0x040fe20000041894 */
[----:B------:R-:W5:Y:S07]  /*5e40*/  LDSM.16.MT88.4 R8, [R251+0x3000] ;  /* 0x00300000fb08783b */ /* 0x000f6e0000004200 */
[C---:B-1----:R-:W-:Y:S08]  /*5e50*/  HMMA.16816.F32.BF16 R96, R4.reuse, R12, R96 ;  /* 0x0000000c0460723c */ /* 0x042ff00000041860 */
[C---:B------:R-:W-:Y:S01]  /*5e60*/  HMMA.16816.F32.BF16 R100, R4.reuse, R14, R100 ;  /* 0x0000000e0464723c */ /* 0x040fe20000041864 */
[----:B------:R-:W1:Y:S07]  /*5e70*/  LDSM.16.MT88.4 R12, [R134+0x5000] ;  /* 0x00500000860c783b */ /* 0x000e6e0000004200 */
[C---:B-----5:R-:W-:Y:S08]  /*5e80*/  HMMA.16816.F32.BF16 R52, R4.reuse, R8, R52 ;  /* 0x000000080434723c */ /* 0x060ff00000041834 */
[C---:B------:R-:W-:Y:S01]  /*5e90*/  HMMA.16816.F32.BF16 R56, R4.reuse, R10, R56 ;  /* 0x0000000a0438723c */ /* 0x040fe20000041838 */
[----:B------:R-:W5:Y:S07]  /*5ea0*/  LDSM.16.MT88.4 R8, [R252+0x3000] ;  /* 0x00300000fc08783b */ /* 0x000f6e0000004200 */
[C---:B-1----:R-:W-:Y:S08]  /*5eb0*/  HMMA.16816.F32.BF16 R112, R4.reuse, R12, R112 ;  /* 0x0000000c0470723c */ /* 0x042ff00000041870 */
[C---:B------:R-:W-:Y:S01]  /*5ec0*/  HMMA.16816.F32.BF16 R180, R4.reuse, R14, R180 ;  /* 0x0000000e04b4723c */ /* 0x040fe200000418b4 */
[----:B------:R-:W1:Y:S07]  /*5ed0*/  LDSM.16.MT88.4 R12, [R252+0x7000] ;  /* 0x00700000fc0c783b */ /* 0x000e6e0000004200 */
[C---:B-----5:R-:W-:Y:S01]  /*5ee0*/  HMMA.16816.F32.BF16 R76, R4.reuse, R10, R152 ;  /* 0x0000000a044c723c */ /* 0x060fe20000041898 */
[----:B------:R-:W5:Y:S07]  /*5ef0*/  LDSM.16.MT88.4 R152, [R135+0x1800] ;  /* 0x001800008798783b */ /* 0x000f6e0000004200 */
[----:B------:R-:W-:Y:S08]  /*5f00*/  HMMA.16816.F32.BF16 R120, R4, R20, R120 ;  /* 0x000000140478723c */ /* 0x000ff00000041878 */
[----:B------:R-:W-:Y:S08]  /*5f10*/  HMMA.16816.F32.BF16 R148, R128, R144, R148 ;  /* 0x000000908094723c */ /* 0x000ff00000041894 */
[----:B------:R-:W-:Y:S08]  /*5f20*/  HMMA.16816.F32.BF16 R20, R4, R22, R116 ;  /* 0x000000160414723c */ /* 0x000ff00000041874 */
[----:B------:R-:W-:Y:S01]  /*5f30*/  HMMA.16816.F32.BF16 R144, R128, R146, R40 ;  /* 0x000000928090723c */ /* 0x000fe20000041828 */
[----:B------:R-:W5:Y:S07]  /*5f40*/  LDSM.16.MT88.4 R40, [R251+0x3800] ;  /* 0x00380000fb28783b */ /* 0x000f6e0000004200 */
[C---:B-1----:R-:W-:Y:S01]  /*5f50*/  HMMA.16816.F32.BF16 R116, R4.reuse, R12, R64 ;  /* 0x0000000c0474723c */ /* 0x042fe20000041840 */
[----:B------:R-:W-:Y:S07]  /*5f60*/  LDSM.16.MT88.4 R64, [R134+0x3800] ;  /* 0x003800008640783b */ /* 0x000fee0000004200 */
[C---:B------:R-:W-:Y:S01]  /*5f70*/  HMMA.16816.F32.BF16 R12, R4.reuse, R14, R48 ;  /* 0x0000000e040c723c */ /* 0x040fe20000041830 */
[----:B------:R-:W1:Y:S07]  /*5f80*/  LDSM.16.MT88.4 R48, [R135+0x3800] ;  /* 0x003800008730783b */ /* 0x000e6e0000004200 */
[----:B------:R-:W-:Y:S01]  /*5f90*/  HMMA.16816.F32.BF16 R72, R4, R8, R160 ;  /* 0x000000080448723c */ /* 0x000fe200000418a0 */
[----:B------:R-:W1:Y:S01]  /*5fa0*/  LDSM.16.MT88.4 R8, [R251+0x5000] ;  /* 0x00500000fb08783b */ /* 0x000e620000004200 */
[----:B------:R-:W-:-:S02]  /*5fb0*/  MOV R2, c[0x0][0x2c4] ;  /* 0x0000b10000027a02 */ /* 0x000fc40000000f00 */
[----:B------:R-:W-:Y:S01]  /*5fc0*/  MOV R18, c[0x0][0x2ac] ;  /* 0x0000ab0000127a02 */ /* 0x000fe20000000f00 */
[----:B------:R-:W-:Y:S03]  /*5fd0*/  LDSM.16.MT88.4 R160, [R251+0x1800] ;  /* 0x00180000fba0783b */ /* 0x000fe60000004200 */
[C---:B-----5:R-:W-:Y:S08]  /*5fe0*/  HMMA.16816.F32.BF16 R156, R128.reuse, R152, R156 ;  /* 0x00000098809c723c */ /* 0x060ff0000004189c */
[C---:B------:R-:W-:Y:S08]  /*5ff0*/  HMMA.16816.F32.BF16 R152, R128.reuse, R154, R36 ;  /* 0x0000009a8098723c */ /* 0x040ff00000041824 */
[C---:B------:R-:W-:Y:S08]  /*6000*/  HMMA.16816.F32.BF16 R140, R128.reuse, R136, R140 ;  /* 0x00000088808c723c */ /* 0x040ff0000004188c */
[C---:B------:R-:W-:Y:S08]  /*6010*/  HMMA.16816.F32.BF16 R36, R128.reuse, R40, R52 ;  /* 0x000000288024723c */ /* 0x040ff00000041834 */
[C---:B------:R-:W-:Y:S08]  /*6020*/  HMMA.16816.F32.BF16 R136, R128.reuse, R138, R44 ;  /* 0x0000008a8088723c */ /* 0x040ff0000004182c */
[C---:B------:R-:W-:Y:S01]  /*6030*/  HMMA.16816.F32.BF16 R40, R128.reuse, R42, R56 ;  /* 0x0000002a8028723c */ /* 0x040fe20000041838 */
[----:B------:R-:W5:Y:S07]  /*6040*/  LDSM.16.MT88.4 R56, [R252+0x3800] ;  /* 0x00380000fc38783b */ /* 0x000f6e0000004200 */
[C---:B-1----:R-:W-:Y:S08]  /*6050*/  HMMA.16816.F32.BF16 R44, R128.reuse, R48, R60 ;  /* 0x00000030802c723c */ /* 0x042ff0000004183c */
[----:B------:R-:W-:Y:S01]  /*6060*/  HMMA.16816.F32.BF16 R60, R128, R64, R80 ;  /* 0x00000040803c723c */ /* 0x000fe20000041850 */
[----:B------:R-:W1:Y:S07]  /*6070*/  LDSM.16.MT88.4 R80, [R135+0x5800] ;  /* 0x005800008750783b */ /* 0x000e6e0000004200 */
[C---:B------:R-:W-:Y:S08]  /*6080*/  HMMA.16816.F32.BF16 R88, R4.reuse, R8, R88 ;  /* 0x000000080458723c */ /* 0x040ff00000041858 */
[----:B------:R-:W-:Y:S01]  /*6090*/  HMMA.16816.F32.BF16 R92, R4, R10, R92 ;  /* 0x0000000a045c723c */ /* 0x000fe2000004185c */
[----:B------:R-:W2:Y:S07]  /*60a0*/  LDSM.16.MT88.4 R8, [R252+0x5000] ;  /* 0x00500000fc08783b */ /* 0x000eae0000004200 */
[C---:B-----5:R-:W-:Y:S01]  /*60b0*/  HMMA.16816.F32.BF16 R52, R128.reuse, R56, R72 ;  /* 0x000000388034723c */ /* 0x060fe20000041848 */
[----:B------:R-:W5:Y:S07]  /*60c0*/  LDSM.16.MT88.4 R72, [R251+0x5800] ;  /* 0x00580000fb48783b */ /* 0x000f6e0000004200 */
[C---:B------:R-:W-:Y:S08]  /*60d0*/  HMMA.16816.F32.BF16 R56, R128.reuse, R58, R76 ;  /* 0x0000003a8038723c */ /* 0x040ff0000004184c */
[----:B-1----:R-:W-:Y:S01]  /*60e0*/  HMMA.16816.F32.BF16 R76, R128, R80, R96 ;  /* 0x00000050804c723c */ /* 0x002fe20000041860 */
[----:B------:R-:W1:Y:S07]  /*60f0*/  LDSM.16.MT88.4 R96, [R134+0x5800] ;  /* 0x005800008660783b */ /* 0x000e6e0000004200 */
[C---:B--2---:R-:W-:Y:S08]  /*6100*/  HMMA.16816.F32.BF16 R104, R4.reuse, R8, R104 ;  /* 0x000000080468723c */ /* 0x044ff00000041868 */
[----:B------:R-:W-:Y:S01]  /*6110*/  HMMA.16816.F32.BF16 R108, R4, R10, R108 ;  /* 0x0000000a046c723c */ /* 0x000fe2000004186c */
[----:B------:R-:W2:Y:S07]  /*6120*/  LDSM.16.MT88.4 R8, [R251+0x7000] ;  /* 0x00700000fb08783b */ /* 0x000eae0000004200 */
[C---:B------:R-:W-:Y:S08]  /*6130*/  HMMA.16816.F32.BF16 R48, R128.reuse, R50, R68 ;  /* 0x000000328030723c */ /* 0x040ff00000041844 */
[C---:B-----5:R-:W-:Y:S01]  /*6140*/  HMMA.16816.F32.BF16 R68, R128.reuse, R72, R88 ;  /* 0x000000488044723c */ /* 0x060fe20000041858 */
[----:B------:R-:W5:Y:S07]  /*6150*/  LDSM.16.MT88.4 R88, [R252+0x5800] ;  /* 0x00580000fc58783b */ /* 0x000f6e0000004200 */
[C---:B------:R-:W-:Y:S08]  /*6160*/  HMMA.16816.F32.BF16 R72, R128.reuse, R74, R92 ;  /* 0x0000004a8048723c */ /* 0x040ff0000004185c */
[----:B-1----:R-:W-:Y:S01]  /*6170*/  HMMA.16816.F32.BF16 R92, R128, R96, R112 ;  /* 0x00000060805c723c */ /* 0x002fe20000041870 */
[----:B------:R-:W1:Y:S07]  /*6180*/  LDSM.16.MT88.4 R112, [R135+0x7800] ;  /* 0x007800008770783b */ /* 0x000e6e0000004200 */
[C---:B--2---:R-:W-:Y:S08]  /*6190*/  HMMA.16816.F32.BF16 R176, R4.reuse, R8, R176 ;  /* 0x0000000804b0723c */ /* 0x044ff000000418b0 */
[----:B------:R-:W-:Y:S01]  /*61a0*/  HMMA.16816.F32.BF16 R124, R4, R10, R124 ;  /* 0x0000000a047c723c */ /* 0x000fe2000004187c */
[----:B------:R-:W2:Y:S01]  /*61b0*/  LDSM.16.MT88.4 R8, [R134+0x7000] ;  /* 0x007000008608783b */ /* 0x000ea20000004200 */
[----:B------:R-:W-:Y:S01]  /*61c0*/  ISETP.NE.AND P1, PT, R2, 0x1, PT ;  /* 0x000000010200780c */ /* 0x000fe20003f25270 */
[----:B------:R-:W-:-:S05]  /*61d0*/  IMAD R18, R18, c[0x0][0x1d0], RZ ;  /* 0x0000740012127a24 */ /* 0x000fca00078e02ff */
[C---:B------:R-:W-:Y:S07]  /*61e0*/  HMMA.16816.F32.BF16 R64, R128.reuse, R66, R84 ;  /* 0x000000428040723c */ /* 0x040fee0000041854 */
[----:B------:R-:W-:Y:S01]  /*61f0*/  @P1 IMAD.HI.U32 R2, R0, c[0x0][0x2c8], RZ ;  /* 0x0000b20000021a27 */ /* 0x000fe200078e00ff */
[----:B-----5:R-:W-:Y:S01]  /*6200*/  HMMA.16816.F32.BF16 R84, R128, R88, R104 ;  /* 0x000000588054723c */ /* 0x020fe20000041868 */
[----:B------:R-:W5:Y:S03]  /*6210*/  LDSM.16.MT88.4 R104, [R251+0x7800] ;  /* 0x00780000fb68783b */ /* 0x000f660000004200 */
[----:B------:R-:W-:-:S04]  /*6220*/  @P1 SHF.R.U32.HI R0, RZ, c[0x0][0x2cc], R2 ;  /* 0x0000b300ff001a19 */ /* 0x000fc80000011602 */
[----:B------:R-:W-:Y:S01]  /*6230*/  HMMA.16816.F32.BF16 R88, R128, R90, R108 ;  /* 0x0000005a8058723c */ /* 0x000fe2000004186c */
[----:B------:R-:W-:-:S07]  /*6240*/  IADD3 R0, R0, -c[0x0][0x168], R18 ;  /* 0x80005a0000007a10 */ /* 0x000fce0007ffe012 */
[----:B-1----:R-:W-:Y:S01]  /*6250*/  HMMA.16816.F32.BF16 R108, R128, R112, R120 ;  /* 0x00000070806c723c */ /* 0x002fe20000041878 */
[----:B------:R-:W1:Y:S07]  /*6260*/  LDSM.16.MT88.4 R120, [R252+0x7800] ;  /* 0x00780000fc78783b */ /* 0x000e6e0000004200 */
[C---:B--2---:R-:W-:Y:S08]  /*6270*/  HMMA.16816.F32.BF16 R32, R4.reuse, R8, R32 ;  /* 0x000000080420723c */ /* 0x044ff00000041820 */
[----:B------:R-:W-:Y:S01]  /*6280*/  HMMA.16816.F32.BF16 R24, R4, R10, R24 ;  /* 0x0000000a0418723c */ /* 0x000fe20000041818 */
[----:B------:R-:W2:Y:S01]  /*6290*/  LDSM.16.MT88.4 R4, [R134+0x7800] ;  /* 0x007800008604783b */ /* 0x000ea20000004200 */
[----:B------:R-:W-:-:S04]  /*62a0*/  SHF.R.S32.HI R2, RZ, 0x1f, R0 ;  /* 0x0000001fff027819 */ /* 0x000fc80000011400 */
[----:B------:R-:W-:-:S04]  /*62b0*/  LEA.HI R0, R2, R0, RZ, 0x6 ;  /* 0x0000000002007211 */ /* 0x000fc800078f30ff */
[----:B------:R-:W-:Y:S02]  /*62c0*/  SHF.R.S32.HI R0, RZ, 0x6, R0 ;  /* 0x00000006ff007819 */ /* 0x000fe40000011400 */
[----:B---3--:R-:W-:Y:S02]  /*62d0*/  IADD3 R3, R3, -0x2, RZ ;  /* 0xfffffffe03037810 */ /* 0x008fe40007ffe0ff */
[----:B----4-:R-:W-:-:S03]  /*62e0*/  IMNMX R0, R17, R0, !PT ;  /* 0x0000000011007217 */ /* 0x010fc60007800200 */
[----:B------:R3:W-:Y:S04]  /*62f0*/  STL [R1+0x6c], R3 ;  /* 0x00006c0301007387 */ /* 0x0007e80000100800 */
[----:B------:R3:W-:Y:S01]  /*6300*/  STL [R1+0x94], R0 ;  /* 0x0000940001007387 */ /* 0x0007e20000100800 */
[----:B------:R-:W-:Y:S01]  /*6310*/  ISETP.GE.AND P0, PT, R3, R0, PT ;  /* 0x000000000300720c */ /* 0x000fe20003f06270 */
[C---:B------:R-:W-:Y:S08]  /*6320*/  HMMA.16816.F32.BF16 R80, R128.reuse, R82, R100 ;  /* 0x000000528050723c */ /* 0x040ff00000041864 */
[C---:B-----5:R-:W-:Y:S08]  /*6330*/  HMMA.16816.F32.BF16 R100, R128.reuse, R104, R176 ;  /* 0x000000688064723c */ /* 0x060ff000000418b0 */
[C---:B------:R-:W-:Y:S08]  /*6340*/  HMMA.16816.F32.BF16 R164, R128.reuse, R160, R164 ;  /* 0x000000a080a4723c */ /* 0x040ff000000418a4 */
[C---:B------:R-:W-:Y:S08]  /*6350*/  HMMA.16816.F32.BF16 R104, R128.reuse, R106, R124 ;  /* 0x0000006a8068723c */ /* 0x040ff0000004187c */
[C---:B-1----:R-:W-:Y:S08]  /*6360*/  HMMA.16816.F32.BF16 R116, R128.reuse, R120, R116 ;  /* 0x000000788074723c */ /* 0x042ff00000041874 */
[C---:B------:R-:W-:Y:S08]  /*6370*/  HMMA.16816.F32.BF16 R160, R128.reuse, R162, R28 ;  /* 0x000000a280a0723c */ /* 0x040ff0000004181c */
[C---:B------:R-:W-:Y:S08]  /*6380*/  HMMA.16816.F32.BF16 R96, R128.reuse, R98, R180 ;  /* 0x000000628060723c */ /* 0x040ff000000418b4 */
[C---:B------:R-:W-:Y:S08]  /*6390*/  HMMA.16816.F32.BF16 R112, R128.reuse, R114, R20 ;  /* 0x000000728070723c */ /* 0x040ff00000041814 */
[C---:B------:R-:W-:Y:S08]  /*63a0*/  HMMA.16816.F32.BF16 R120, R128.reuse, R122, R12 ;  /* 0x0000007a8078723c */ /* 0x040ff0000004180c */
[C---:B--2---:R-:W-:Y:S08]  /*63b0*/  HMMA.16816.F32.BF16 R124, R128.reuse, R4, R32 ;  /* 0x00000004807c723c */ /* 0x044ff00000041820 */
[----:B------:R-:W-:Y:S01]  /*63c0*/  HMMA.16816.F32.BF16 R128, R128, R6, R24 ;  /* 0x000000068080723c */ /* 0x000fe20000041818 */
[----:B------:R-:W-:Y:S01]  /*63d0*/  @!UPT UIADD3 URZ, URZ, URZ, URZ ;  /* 0x0000003f3f3ff290 */ /* 0x000fe2000fffe03f */
[----:B------:R-:W-:Y:S11]  /*63e0*/  @!P0 BRA `(.L_x_1048) ;  /* 0x000042f000008947 */ /* 0x000ff60003800000 */
[----:B---3--:R-:W-:Y:S02]  /*63f0*/  MOV R0, R3 ;  /* 0x0000000300007202 */ /* 0x008fe40000000f00 */
[----:B------:R-:W-:-:S02]  /*6400*/  MOV R135, R16 ;  /* 0x0000001000877202 */ /* 0x000fc40000000f00 */
[----:B------:R-:W-:Y:S01]  /*6410*/  MOV R134, R133 ;  /* 0x0000008500867202 */ /* 0x000fe20000000f00 */
[----:B------:R1:W-:Y:S06]  /*6420*/  STL [R1+0x5c], R0 ;  /* 0x00005c0001007387 */ /* 0x0003ec0000100800 */
.L_x_1059:
[----:B------:R-:W2:Y:S01]  /*6430*/  LDL R6, [R1+0x8] ;  /* 0x0000080001067983 */ /* 0x000ea20000100800 */
[----:B------:R-:W-:Y:S04]  /*6440*/  DEPBAR.LE SB0, 0x0 ;  /* 0x000080000000791a */ /* 0x000fe80000000000 */
[----:B------:R-:W3:Y:S01]  /*6450*/  LDL R2, [R1+0x5c] ;  /* 0x00005c0001027983 */ /* 0x000ee20000100800 */
[----:B------:R-:W-:Y:S01]  /*6460*/  WARPSYNC 0xffffffff ;  /* 0xffffffff00007948 */ /* 0x000fe20003800000 */
[----:B------:R-:W-:Y:S02]  /*6470*/  BSSY B0, `(.L_x_1049) ;  /* 0x000006f000007945 */ /* 0x000fe40003800000 */
[----:B------:R-:W4:Y:S04]  /*6480*/  LDL R5, [R1+0x40] ;  /* 0x0000400001057983 */ /* 0x000f280000100800 */
[----:B-1----:R-:W3:Y:S04]  /*6490*/  LDL R0, [R1+0x8c] ;  /* 0x00008c0001007983 */ /* 0x002ee80000100800 */
[----:B------:R-:W5:Y:S04]  /*64a0*/  LDL R4, [R1+0x44] ;  /* 0x0000440001047983 */ /* 0x000f680000100800 */
[----:B------:R-:W5:Y:S04]  /*64b0*/  LDL R3, [R1+0x48] ;  /* 0x0000480001037983 */ /* 0x000f680000100800 */
[----:B------:R-:W-:Y:S06]  /*64c0*/  BAR.SYNC.DEFER_BLOCKING 0x0 ;  /* 0x0000000000007b1d */ /* 0x000fec0000010000 */
[----:B------:R1:W1:Y:S04]  /*64d0*/  LDSM.16.M88.4 R8, [R248] ;  /* 0x00000000f808783b */ /* 0x0002680000000200 */
[----:B------:R1:W1:Y:S04]  /*64e0*/  LDSM.16.M88.4 R16, [R248+0x800] ;  /* 0x00080000f810783b */ /* 0x0002680000000200 */
[----:B------:R1:W1:Y:S04]  /*64f0*/  LDSM.16.M88.4 R24, [R248+0x1000] ;  /* 0x00100000f818783b */ /* 0x0002680000000200 */
[----:B------:R1:W1:Y:S04]  /*6500*/  LDSM.16.M88.4 R32, [R248+0x1800] ;  /* 0x00180000f820783b */ /* 0x0002680000000200 */
[----:B--2---:R2:W1:Y:S04]  /*6510*/  LDSM.16.M88.4 R176, [R6] ;  /* 0x0000000006b0783b */ /* 0x0044680000000200 */
[----:B----4-:R2:W4:Y:S01]  /*6520*/  LDSM.16.M88.4 R180, [R5] ;  /* 0x0000000005b4783b */ /* 0x0105220000000200 */
[----:B---3--:R-:W-:Y:S03]  /*6530*/  ISETP.GT.AND P0, PT, R0, R2, PT ;  /* 0x000000020000720c */ /* 0x008fe60003f04270 */
[----:B-----5:R2:W3:Y:S04]  /*6540*/  LDSM.16.M88.4 R184, [R4] ;  /* 0x0000000004b8783b */ /* 0x0204e80000000200 */
[----:B------:R2:W1:Y:S06]  /*6550*/  LDSM.16.M88.4 R188, [R3] ;  /* 0x0000000003bc783b */ /* 0x00046c0000000200 */
[----:B------:R-:W-:-:S05]  /*6560*/  @P0 BRA `(.L_x_1050) ;  /* 0x000005f000000947 */ /* 0x000fca0003800000 */
[----:B--2---:R-:W2:Y:S04]  /*6570*/  LDL R4, [R1+0x68] ;  /* 0x0000680001047983 */ /* 0x004ea80000100800 */
[----:B------:R-:W5:Y:S04]  /*6580*/  LDL R28, [R1+0x60] ;  /* 0x00006000011c7983 */ /* 0x000f680000100800 */
[----:B----4-:R-:W4:Y:S04]  /*6590*/  LDL.64 R22, [R1+0xb0] ;  /* 0x0000b00001167983 */ /* 0x010f280000100a00 */
[----:B---3--:R-:W3:Y:S04]  /*65a0*/  LDL R21, [R1+0xbc] ;  /* 0x0000bc0001157983 */ /* 0x008ee80000100800 */
[----:B------:R-:W3:Y:S04]  /*65b0*/  LDL R20, [R1+0x158] ;  /* 0x0001580001147983 */ /* 0x000ee80000100800 */
[----:B------:R-:W3:Y:S04]  /*65c0*/  LDL R5, [R1+0x7c] ;  /* 0x00007c0001057983 */ /* 0x000ee80000100800 */
[----:B------:R-:W4:Y:S04]  /*65d0*/  LDL R15, [R1+0x15c] ;  /* 0x00015c00010f7983 */ /* 0x000f280000100800 */
[----:B------:R-:W4:Y:S04]  /*65e0*/  LDL R14, [R1+0x80] ;  /* 0x00008000010e7983 */ /* 0x000f280000100800 */
[----:B------:R-:W4:Y:S04]  /*65f0*/  LDL R13, [R1+0x160] ;  /* 0x00016000010d7983 */ /* 0x000f280000100800 */
[----:B------:R-:W4:Y:S04]  /*6600*/  LDL R12, [R1+0x84] ;  /* 0x00008400010c7983 */ /* 0x000f280000100800 */
[----:B------:R-:W4:Y:S04]  /*6610*/  LDL R7, [R1+0x164] ;  /* 0x0001640001077983 */ /* 0x000f280000100800 */
[----:B------:R-:W4:Y:S01]  /*6620*/  LDL R6, [R1+0x64] ;  /* 0x0000640001067983 */ /* 0x000f220000100800 */
[----:B--2---:R-:W-:Y:S01]  /*6630*/  SHF.R.S32.HI R0, RZ, 0x1f, R4 ;  /* 0x0000001fff007819 */ /* 0x004fe20000011404 */
[----:B------:R-:W-:Y:S04]  /*6640*/  IMAD.WIDE.U32 R2, R4, c[0x0][0x208], RZ ;  /* 0x0000820004027a25 */ /* 0x000fe800078e00ff */
[----:B------:R-:W-:Y:S04]  /*6650*/  IMAD R0, R0, c[0x0][0x208], RZ ;  /* 0x0000820000007a24 */ /* 0x000fe800078e02ff */
[----:B------:R-:W-:Y:S01]  /*6660*/  IMAD R0, R4, c[0x0][0x20c], R0 ;  /* 0x0000830004007a24 */ /* 0x000fe200078e0200 */
[----:B-----5:R-:W-:Y:S03]  /*6670*/  SHF.R.S32.HI R4, RZ, 0x1f, R28 ;  /* 0x0000001fff047819 */ /* 0x020fe6000001141c */
[----:B------:R-:W-:Y:S02]  /*6680*/  IMAD.IADD R3, R3, 0x1, R0 ;  /* 0x0000000103037824 */ /* 0x000fe400078e0200 */
[----:B------:R-:W-:Y:S02]  /*6690*/  IMAD R4, R4, c[0x0][0x218], RZ ;  /* 0x0000860004047a24 */ /* 0x000fe400078e02ff */
[C---:B------:R-:W-:Y:S01]  /*66a0*/  IMAD.WIDE.U32 R2, R28.reuse, c[0x0][0x218], R2 ;  /* 0x000086001c027a25 */ /* 0x040fe200078e0002 */
[C---:B---3--:R-:W-:Y:S03]  /*66b0*/  SHF.L.U64.HI R29, R5.reuse, 0x1, R20 ;  /* 0x00000001051d7819 */ /* 0x048fe60000010214 */
[----:B------:R-:W-:Y:S01]  /*66c0*/  IMAD R4, R28, c[0x0][0x21c], R4 ;  /* 0x000087001c047a24 */ /* 0x000fe200078e0204 */
[----:B----4-:R-:W-:Y:S01]  /*66d0*/  IADD3 R0, P0, R22, R2, RZ ;  /* 0x0000000216007210 */ /* 0x010fe20007f1e0ff */
[----:B------:R-:W-:Y:S03]  /*66e0*/  IMAD.SHL.U32 R133, R5, 0x2, RZ ;  /* 0x0000000205857824 */ /* 0x000fe600078e00ff */
[----:B------:R-:W-:Y:S02]  /*66f0*/  IADD3.X R4, R21, R3, R4, P0, !PT ;  /* 0x0000000315047210 */ /* 0x000fe400007fe404 */
[----:B------:R-:W-:Y:S02]  /*6700*/  LEA R21, P0, R0, c[0x0][0x1f8], 0x1 ;  /* 0x00007e0000157a11 */ /* 0x000fe400078008ff */
[----:B------:R-:W-:Y:S02]  /*6710*/  SHF.L.U64.HI R28, R14, 0x1, R15 ;  /* 0x000000010e1c7819 */ /* 0x000fe4000001020f */
[----:B------:R-:W-:Y:S02]  /*6720*/  LEA.HI.X R5, R0, c[0x0][0x1fc], R4, 0x1, P0 ;  /* 0x00007f0000057a11 */ /* 0x000fe400000f0c04 */
[----:B------:R-:W-:Y:S02]  /*6730*/  SHF.L.U32 R132, R14, 0x1, RZ ;  /* 0x000000010e847819 */ /* 0x000fe400000006ff */
[C---:B------:R-:W-:Y:S01]  /*6740*/  SHF.L.U64.HI R23, R12.reuse, 0x1, R13 ;  /* 0x000000010c177819 */ /* 0x040fe2000001020d */
[----:B------:R-:W-:Y:S01]  /*6750*/  IMAD.SHL.U32 R31, R12, 0x2, RZ ;  /* 0x000000020c1f7824 */ /* 0x000fe200078e00ff */
[C---:B------:R-:W-:Y:S02]  /*6760*/  SHF.L.U64.HI R22, R6.reuse, 0x1, R7 ;  /* 0x0000000106167819 */ /* 0x040fe40000010207 */
[----:B------:R-:W-:Y:S01]  /*6770*/  SHF.L.U32 R30, R6, 0x1, RZ ;  /* 0x00000001061e7819 */ /* 0x000fe200000006ff */
[----:B------:R-:W-:-:S05]  /*6780*/  BRA.DIV ~URZ, `(.L_x_1051) ;  /* 0x0000af527f007947 */ /* 0x000fca000b800000 */
[----:B------:R2:W3:Y:S02]  /*6790*/  SHFL.IDX PT, R4, R5, RZ, 0x181f ;  /* 0x00181fff05047589 */ /* 0x0004e400000e0000 */
.L_x_1086:
[----:B------:R-:W-:-:S05]  /*67a0*/  BRA.DIV ~URZ, `(.L_x_1052) ;  /* 0x0000afa27f007947 */ /* 0x000fca000b800000 */
[----:B------:R-:W4:Y:S04]  /*67b0*/  LDL R2, [R1+0x64] ;  /* 0x0000640001027983 */ /* 0x000f280000100800 */
[----:B------:R-:W5:Y:S04]  /*67c0*/  LDL R14, [R1+0x58] ;  /* 0x00005800010e7983 */ /* 0x000f680000100800 */
[----:B--2---:R-:W2:Y:S04]  /*67d0*/  LDL R6, [R1+0x84] ;  /* 0x0000840001067983 */ /* 0x004ea80000100800 */
[----:B---3--:R-:W3:Y:S04]  /*67e0*/  LDL R20, [R1+0x80] ;  /* 0x0000800001147983 */ /* 0x008ee80000100800 */
[----:B------:R-:W5:Y:S04]  /*67f0*/  LDL R15, [R1+0x7c] ;  /* 0x00007c00010f7983 */ /* 0x000f680000100800 */
[----:B------:R-:W1:Y:S01]  /*6800*/  SHFL.IDX PT, R0, R21, RZ, 0x181f ;  /* 0x00181fff15007589 */ /* 0x000e6200000e0000 */
[----:B----4-:R-:W-:Y:S02]  /*6810*/  ISETP.GE.AND P4, PT, R2, c[0x0][0x1d4], PT ;  /* 0x0000750002007a0c */ /* 0x010fe40003f86270 */
[----:B-1----:R-:W-:Y:S05]  /*6820*/  IADD3 R2, P0, R0, R30, RZ ;  /* 0x0000001e00027210 */ /* 0x002fea0007f1e0ff */
[----:B------:R-:W-:Y:S01]  /*6830*/  IMAD.X R3, R4, 0x1, R22, P0 ;  /* 0x0000000104037824 */ /* 0x000fe200000e0616 */
[----:B------:R-:W-:Y:S02]  /*6840*/  IADD3 R12, P0, R0, R31, RZ ;  /* 0x0000001f000c7210 */ /* 0x000fe40007f1e0ff */
[----:B--2---:R-:W-:Y:S02]  /*6850*/  ISETP.GE.AND P3, PT, R6, c[0x0][0x1d4], PT ;  /* 0x0000750006007a0c */ /* 0x004fe40003f66270 */
[----:B---3--:R-:W-:Y:S01]  /*6860*/  ISETP.GE.AND P1, PT, R20, c[0x0][0x1d4], PT ;  /* 0x0000750014007a0c */ /* 0x008fe20003f26270 */
[----:B------:R-:W-:Y:S01]  /*6870*/  @!PT LDS RZ, [RZ] ;  /* 0x00000000fffff984 */ /* 0x000fe20000000800 */
[----:B------:R-:W-:Y:S01]  /*6880*/  @!PT LDS RZ, [RZ] ;  /* 0x00000000fffff984 */ /* 0x000fe20000000800 */
[----:B-----5:R1:W-:Y:S01]  /*6890*/  LDGSTS.E.BYPASS.LTC128B.128 [R14+0x100], [R2.64], !P4 ;  /* 0x00100000020e7fae */ /* 0x0203e2000e101d46 */
[----:B------:R-:W-:Y:S01]  /*68a0*/  IMAD.X R13, R4, 0x1, R23, P0 ;  /* 0x00000001040d7824 */ /* 0x000fe200000e0617 */
[----:B------:R-:W-:Y:S02]  /*68b0*/  IADD3 R6, P2, R0, R133, RZ ;  /* 0x0000008500067210 */ /* 0x000fe40007f5e0ff */
[----:B------:R-:W-:Y:S03]  /*68c0*/  SEL R20, RZ, 0x10, P3 ;  /* 0x00000010ff147807 */ /* 0x000fe60001800000 */
[----:B------:R-:W-:Y:S03]  /*68d0*/  IMAD.X R7, R4, 0x1, R29, P2 ;  /* 0x0000000104077824 */ /* 0x000fe600010e061d */
[----:B------:R2:W-:Y:S01]  /*68e0*/  LDGSTS.E.BYPASS.LTC128B.128 [R14+0x2100], [R12.64], !P3 ;  /* 0x021000000c0e7fae */ /* 0x0005e2000d901d46 */
[----:B-1----:R-:W-:Y:S03]  /*68f0*/  IADD3 R2, P0, R0, R132, RZ ;  /* 0x0000008400027210 */ /* 0x002fe60007f1e0ff */
[----:B------:R-:W1:Y:S02]  /*6900*/  SHFL.IDX PT, R0, R21, 0x1, 0x181f ;  /* 0x00381f0015007f89 */ /* 0x000e6400000e0000 */
[----:B------:R-:W-:Y:S01]  /*6910*/  IMAD.X R3, R4, 0x1, R28, P0 ;  /* 0x0000000104037824 */ /* 0x000fe200000e061c */
[----:B------:R-:W-:Y:S01]  /*6920*/  ISETP.GE.AND P0, PT, R15, c[0x0][0x1d4], PT ;  /* 0x000075000f007a0c */ /* 0x000fe20003f06270 */
[----:B------:R3:W4:Y:S01]  /*6930*/  SHFL.IDX PT, R4, R5, 0x1, 0x181f ;  /* 0x00381f0005047f89 */ /* 0x00072200000e0000 */
[----:B------:R-:W-:Y:S03]  /*6940*/  SEL R15, RZ, 0x10, P1 ;  /* 0x00000010ff0f7807 */ /* 0x000fe60000800000 */
[----:B------:R2:W-:Y:S08]  /*6950*/  LDGSTS.E.BYPASS.LTC128B.128 [R14+0x4100], [R2.64], !P1 ;  /* 0x04100000020e7fae */ /* 0x0005f0000c901d46 */
[----:B------:R2:W-:Y:S01]  /*6960*/  LDGSTS.E.BYPASS.LTC128B.128 [R14+0x6100], [R6.64], !P0 ;  /* 0x06100000060e7fae */ /* 0x0005e2000c101d46 */
[----:B---3--:R-:W-:Y:S02]  /*6970*/  SEL R5, RZ, 0x10, P4 ;  /* 0x00000010ff057807 */ /* 0x008fe40002000000 */
[----:B--2---:R-:W-:Y:S02]  /*6980*/  SEL R14, RZ, 0x10, P0 ;  /* 0x00000010ff0e7807 */ /* 0x004fe40000000000 */
.L_x_1087:
[C---:B-1--4-:R-:W-:Y:S01]  /*6990*/  ISETP.NE.U32.AND P2, PT, R5.reuse, RZ, PT ;  /* 0x000000ff0500720c */ /* 0x052fe20003f45070 */
[----:B------:R-:W2:Y:S01]  /*69a0*/  LDL R21, [R1+0x58] ;  /* 0x0000580001157983 */ /* 0x000ea20000100800 */
[----:B------:R-:W-:Y:S02]  /*69b0*/  IADD3 R5, -R5, 0x10, RZ ;  /* 0x0000001005057810 */ /* 0x000fe40007ffe1ff */
[----:B------:R-:W-:Y:S02]  /*69c0*/  IADD3 R6, -R15, 0x10, RZ ;  /* 0x000000100f067810 */ /* 0x000fe40007ffe1ff */
[----:B------:R-:W-:Y:S02]  /*69d0*/  LOP3.LUT R5, R5, 0xf, RZ, 0xc0, !PT ;  /* 0x0000000f05057812 */ /* 0x000fe400078ec0ff */
[----:B------:R-:W-:Y:S02]  /*69e0*/  IADD3 R12, -R20, 0x10, RZ ;  /* 0x00000010140c7810 */ /* 0x000fe40007ffe1ff */
[----:B------:R-:W-:Y:S02]  /*69f0*/  IADD3 R2, P1, P0, R5, R0, R30 ;  /* 0x0000000005027210 */ /* 0x000fe4000783e01e */
[----:B------:R-:W-:Y:S02]  /*6a00*/  LOP3.LUT R6, R6, 0xf, RZ, 0xc0, !PT ;  /* 0x0000000f06067812 */ /* 0x000fe400078ec0ff */
[----:B------:R-:W-:Y:S02]  /*6a10*/  IADD3.X R3, RZ, R4, R22, P1, P0 ;  /* 0x00000004ff037210 */ /* 0x000fe40000fe0416 */
[----:B------:R-:W-:Y:S04]  /*6a20*/  LOP3.LUT R12, R12, 0xf, RZ, 0xc0, !PT ;  /* 0x0000000f0c0c7812 */ /* 0x000fe800078ec0ff */
[----:B------:R-:W-:Y:S04]  /*6a30*/  IADD3 R12, P1, P0, R12, R0, R31 ;  /* 0x000000000c0c7210 */ /* 0x000fe8000783e01f */
[----:B------:R-:W-:Y:S01]  /*6a40*/  IADD3.X R13, RZ, R4, R23, P1, P0 ;  /* 0x00000004ff0d7210 */ /* 0x000fe20000fe0417 */
[----:B------:R-:W-:Y:S01]  /*6a50*/  @!PT LDS RZ, [RZ] ;  /* 0x00000000fffff984 */ /* 0x000fe20000000800 */
[----:B------:R-:W-:Y:S01]  /*6a60*/  @!PT LDS RZ, [RZ] ;  /* 0x00000000fffff984 */ /* 0x000fe20000000800 */
[----:B------:R-:W-:Y:S01]  /*6a70*/  @!PT LDS RZ, [RZ] ;  /* 0x00000000fffff984 */ /* 0x000fe20000000800 */
[----:B--2---:R1:W-:Y:S01]  /*6a80*/  LDGSTS.E.BYPASS.LTC128B.128.ZFILL [R21+0x1100], [R2.64], P2 ;  /* 0x0110000002157fae */ /* 0x0043e20009141d46 */
[----:B------:R-:W-:Y:S04]  /*6a90*/  IADD3 R6, P3, P2, R6, R0, R132 ;  /* 0x0000000006067210 */ /* 0x000fe80007a7e084 */
[----:B------:R-:W-:Y:S02]  /*6aa0*/  IADD3.X R7, RZ, R4, R28, P3, P2 ;  /* 0x00000004ff077210 */ /* 0x000fe40001fe441c */
[----:B------:R-:W-:Y:S02]  /*6ab0*/  ISETP.NE.U32.AND P3, PT, R20, RZ, PT ;  /* 0x000000ff1400720c */ /* 0x000fe40003f65070 */
[----:B------:R-:W-:Y:S11]  /*6ac0*/  ISETP.NE.U32.AND P2, PT, R15, RZ, PT ;  /* 0x000000ff0f00720c */ /* 0x000ff60003f45070 */
[----:B------:R2:W-:Y:S04]  /*6ad0*/  LDGSTS.E.BYPASS.LTC128B.128.ZFILL [R21+0x3100], [R12.64], P3 ;  /* 0x031000000c157fae */ /* 0x0005e80009941d46 */
[----:B------:R2:W-:Y:S01]  /*6ae0*/  LDGSTS.E.BYPASS.LTC128B.128.ZFILL [R21+0x5100], [R6.64], P2 ;  /* 0x0510000006157fae */ /* 0x0005e20009141d46 */
[----:B-1----:R-:W-:Y:S04]  /*6af0*/  IADD3 R2, -R14, 0x10, RZ ;  /* 0x000000100e027810 */ /* 0x002fe80007ffe1ff */
[----:B------:R-:W-:Y:S04]  /*6b00*/  LOP3.LUT R2, R2, 0xf, RZ, 0xc0, !PT ;  /* 0x0000000f02027812 */ /* 0x000fe800078ec0ff */
[----:B------:R-:W-:Y:S04]  /*6b10*/  IADD3 R2, P1, P0, R2, R0, R133 ;  /* 0x0000000002027210 */ /* 0x000fe8000783e085 */
[----:B------:R-:W-:Y:S02]  /*6b20*/  IADD3.X R3, RZ, R4, R29, P1, P0 ;  /* 0x00000004ff037210 */ /* 0x000fe40000fe041d */
[----:B------:R-:W-:Y:S11]  /*6b30*/  ISETP.NE.U32.AND P0, PT, R14, RZ, PT ;  /* 0x000000ff0e00720c */ /* 0x000ff60003f05070 */
[----:B------:R-:W-:Y:S02]  /*6b40*/  @!UPT UIADD3 URZ, URZ, URZ, URZ ;  /* 0x0000003f3f3ff290 */ /* 0x000fe4000fffe03f */
[----:B------:R2:W-:Y:S02]  /*6b50*/  LDGSTS.E.BYPASS.LTC128B.128.ZFILL [R21+0x7100], [R2.64], P0 ;  /* 0x0710000002157fae */ /* 0x0005e40008141d46 */
.L_x_1050:
[----:B------:R-:W-:Y:S05]  /*6b60*/  BSYNC B0 ;  /* 0x0000000000007941 */ /* 0x000fea0003800000 */
.L_x_1049:
[----:B------:R-:W5:Y:S06]  /*6b70*/  LDL R132, [R1+0x1c] ;  /* 0x00001c0001847983 */ /* 0x000f6c0000100800 */
[----:B------:R-:W0:Y:S01]  /*6b80*/  LDGDEPBAR ;  /* 0x00000000000079af */ /* 0x000e220000000000 */
[----:B------:R-:W-:Y:S01]  /*6b90*/  WARPSYNC 0xffffffff ;  /* 0xffffffff00007948 */ /* 0x000fe20003800000 */
[C---:B-12---:R-:W-:Y:S01]  /*6ba0*/  HMMA.16816.F32.BF16 R4, R168.reuse, R8, RZ ;  /* 0x00000008a804723c */ /* 0x046fe200000418ff */
[----:B------:R-:W-:Y:S03]  /*6bb0*/  BSSY B0, `(.L_x_1053) ;  /* 0x0000144000007945 */ /* 0x000fe60003800000 */
[----:B------:R-:W2:Y:S04]  /*6bc0*/  LDL R2, [R1+0x14] ;  /* 0x0000140001027983 */ /* 0x000ea80000100800 */
[C---:B------:R-:W-:Y:S02]  /*6bd0*/  HMMA.16816.F32.BF16 R8, R168.reuse, R10, RZ ;  /* 0x0000000aa808723c */ /* 0x040fe400000418ff */
[----:B----4-:R-:W4:Y:S06]  /*6be0*/  LDL R0, [R1+0x18] ;  /* 0x0000180001007983 */ /* 0x010f2c0000100800 */
[C---:B------:R-:W-:Y:S01]  /*6bf0*/  HMMA.16816.F32.BF16 R12, R168.reuse, R16, RZ ;  /* 0x00000010a80c723c */ /* 0x040fe200000418ff */
[----:B---3--:R-:W3:Y:S07]  /*6c00*/  LDL R3, [R1+0x10] ;  /* 0x0000100001037983 */ /* 0x008eee0000100800 */
[C---:B------:R-:W-:Y:S08]  /*6c10*/  HMMA.16816.F32.BF16 R16, R168.reuse, R18, RZ ;  /* 0x00000012a810723c */ /* 0x040ff000000418ff */
[C---:B------:R-:W-:Y:S08]  /*6c20*/  HMMA.16816.F32.BF16 R20, R168.reuse, R24, RZ ;  /* 0x00000018a814723c */ /* 0x040ff000000418ff */
        /* <DEDUP_REMOVED lines=17> */
[----:B------:R-:W1:Y:S07]  /*6d40*/  LDSM.16.M88.4 R176, [R249+-0x6000] ;  /* 0xffa00000f9b0783b */ /* 0x000e6e0000000200 */
[C---:B------:R-:W-:Y:S08]  /*6d50*/  HMMA.16816.F32.BF16 R12, R192.reuse, R180, R12 ;  /* 0x000000b4c00c723c */ /* 0x040ff0000004180c */
[C---:B------:R-:W-:Y:S01]  /*6d60*/  HMMA.16816.F32.BF16 R16, R192.reuse, R182, R16 ;  /* 0x000000b6c010723c */ /* 0x040fe20000041810 */
[----:B------:R-:W1:Y:S07]  /*6d70*/  LDSM.16.M88.4 R180, [R249+-0x5800] ;  /* 0xffa80000f9b4783b */ /* 0x000e6e0000000200 */
[C---:B------:R-:W-:Y:S08]  /*6d80*/  HMMA.16816.F32.BF16 R20, R192.reuse, R184, R20 ;  /* 0x000000b8c014723c */ /* 0x040ff00000041814 */
[C---:B------:R-:W-:Y:S01]  /*6d90*/  HMMA.16816.F32.BF16 R24, R192.reuse, R186, R24 ;  /* 0x000000bac018723c */ /* 0x040fe20000041818 */
[----:B------:R-:W1:Y:S07]  /*6da0*/  LDSM.16.M88.4 R184, [R249+-0x5000] ;  /* 0xffb00000f9b8783b */ /* 0x000e6e0000000200 */
[C---:B------:R-:W-:Y:S08]  /*6db0*/  HMMA.16816.F32.BF16 R28, R192.reuse, R188, R28 ;  /* 0x000000bcc01c723c */ /* 0x040ff0000004181c */
[----:B------:R-:W-:Y:S01]  /*6dc0*/  HMMA.16816.F32.BF16 R32, R192, R190, R32 ;  /* 0x000000bec020723c */ /* 0x000fe20000041820 */
[----:B------:R-:W1:Y:S07]  /*6dd0*/  LDSM.16.M88.4 R188, [R249+-0x4800] ;  /* 0xffb80000f9bc783b */ /* 0x000e6e0000000200 */
[C---:B-1----:R-:W-:Y:S08]  /*6de0*/  HMMA.16816.F32.BF16 R4, R196.reuse, R176, R4 ;  /* 0x000000b0c404723c */ /* 0x042ff00000041804 */
[C---:B------:R-:W-:Y:S01]  /*6df0*/  HMMA.16816.F32.BF16 R8, R196.reuse, R178, R8 ;  /* 0x000000b2c408723c */ /* 0x040fe20000041808 */
[----:B------:R-:W1:Y:S07]  /*6e00*/  LDSM.16.M88.4 R176, [R248+0x2000] ;  /* 0x00200000f8b0783b */ /* 0x000e6e0000000200 */
[C---:B------:R-:W-:Y:S08]  /*6e10*/  HMMA.16816.F32.BF16 R12, R196.reuse, R180, R12 ;  /* 0x000000b4c40c723c */ /* 0x040ff0000004180c */
[C---:B------:R-:W-:Y:S01]  /*6e20*/  HMMA.16816.F32.BF16 R16, R196.reuse, R182, R16 ;  /* 0x000000b6c410723c */ /* 0x040fe20000041810 */
[----:B------:R-:W1:Y:S07]  /*6e30*/  LDSM.16.M88.4 R180, [R248+0x2800] ;  /* 0x00280000f8b4783b */ /* 0x000e6e0000000200 */
[C---:B------:R-:W-:Y:S08]  /*6e40*/  HMMA.16816.F32.BF16 R20, R196.reuse, R184, R20 ;  /* 0x000000b8c414723c */ /* 0x040ff00000041814 */
[C---:B------:R-:W-:Y:S01]  /*6e50*/  HMMA.16816.F32.BF16 R24, R196.reuse, R186, R24 ;  /* 0x000000bac418723c */ /* 0x040fe20000041818 */
[----:B------:R-:W5:Y:S07]  /*6e60*/  LDSM.16.M88.4 R184, [R248+0x3000] ;  /* 0x00300000f8b8783b */ /* 0x000f6e0000000200 */
[C---:B------:R-:W-:Y:S08]  /*6e70*/  HMMA.16816.F32.BF16 R28, R196.reuse, R188, R28 ;  /* 0x000000bcc41c723c */ /* 0x040ff0000004181c */
[----:B------:R-:W-:Y:S01]  /*6e80*/  HMMA.16816.F32.BF16 R32, R196, R190, R32 ;  /* 0x000000bec420723c */ /* 0x000fe20000041820 */
[----:B------:R-:W2:Y:S07]  /*6e90*/  LDSM.16.M88.4 R188, [R248+0x3800] ;  /* 0x00380000f8bc783b */ /* 0x000eae0000000200 */
[C---:B-1----:R-:W-:Y:S08]  /*6ea0*/  HMMA.16816.F32.BF16 R4, R200.reuse, R176, R4 ;  /* 0x000000b0c804723c */ /* 0x042ff00000041804 */
[C---:B------:R-:W-:Y:S08]  /*6eb0*/  HMMA.16816.F32.BF16 R8, R200.reuse, R178, R8 ;  /* 0x000000b2c808723c */ /* 0x040ff00000041808 */
[C---:B------:R-:W-:Y:S08]  /*6ec0*/  HMMA.16816.F32.BF16 R12, R200.reuse, R180, R12 ;  /* 0x000000b4c80c723c */ /* 0x040ff0000004180c */
[C---:B------:R-:W-:Y:S08]  /*6ed0*/  HMMA.16816.F32.BF16 R16, R200.reuse, R182, R16 ;  /* 0x000000b6c810723c */ /* 0x040ff00000041810 */
[C---:B-----5:R-:W-:Y:S01]  /*6ee0*/  HMMA.16816.F32.BF16 R20, R200.reuse, R184, R20 ;  /* 0x000000b8c814723c */ /* 0x060fe20000041814 */
[----:B------:R1:W5:Y:S07]  /*6ef0*/  LDSM.16.M88.4 R176, [R132] ;  /* 0x0000000084b0783b */ /* 0x00036e0000000200 */
[C---:B------:R-:W-:Y:S08]  /*6f00*/  HMMA.16816.F32.BF16 R24, R200.reuse, R186, R24 ;  /* 0x000000bac818723c */ /* 0x040ff00000041818 */
[C---:B--2---:R-:W-:Y:S01]  /*6f10*/  HMMA.16816.F32.BF16 R28, R200.reuse, R188, R28 ;  /* 0x000000bcc81c723c */ /* 0x044fe2000004181c */
[----:B------:R2:W-:Y:S07]  /*6f20*/  LDSM.16.M88.4 R184, [R2] ;  /* 0x0000000002b8783b */ /* 0x0005ee0000000200 */
[----:B------:R-:W-:Y:S01]  /*6f30*/  HMMA.16816.F32.BF16 R32, R200, R190, R32 ;  /* 0x000000bec820723c */ /* 0x000fe20000041820 */
[----:B----4-:R5:W-:Y:S06]  /*6f40*/  LDSM.16.M88.4 R188, [R0] ;  /* 0x0000000000bc783b */ /* 0x010bec0000000200 */
[----:B-1----:R-:W4:Y:S06]  /*6f50*/  LDL R132, [R1+0x2c] ;  /* 0x00002c0001847983 */ /* 0x002f2c0000100800 */
[----:B---3--:R1:W3:Y:S06]  /*6f60*/  LDSM.16.M88.4 R180, [R3] ;  /* 0x0000000003b4783b */ /* 0x0082ec0000000200 */
[----:B--2---:R-:W2:Y:S01]  /*6f70*/  LDL R2, [R1+0x24] ;  /* 0x0000240001027983 */ /* 0x004ea20000100800 */
[C---:B-----5:R-:W-:Y:S05]  /*6f80*/  HMMA.16816.F32.BF16 R4, R204.reuse, R176, R4 ;  /* 0x000000b0cc04723c */ /* 0x060fea0000041804 */
[----:B------:R-:W5:Y:S03]  /*6f90*/  LDL R0, [R1+0x28] ;  /* 0x0000280001007983 */ /* 0x000f660000100800 */
[C---:B------:R-:W-:Y:S03]  /*6fa0*/  HMMA.16816.F32.BF16 R8, R204.reuse, R178, R8 ;  /* 0x000000b2cc08723c */ /* 0x040fe60000041808 */
[----:B------:R-:W3:Y:S06]  /*6fb0*/  LDSM.16.M88.4 R176, [R250+0x2000] ;  /* 0x00200000fab0783b */ /* 0x000eec0000000200 */
[----:B-1----:R-:W5:Y:S01]  /*6fc0*/  LDL R3, [R1+0x20] ;  /* 0x0000200001037983 */ /* 0x002f620000100800 */
[C---:B---3--:R-:W-:Y:S08]  /*6fd0*/  HMMA.16816.F32.BF16 R12, R204.reuse, R180, R12 ;  /* 0x000000b4cc0c723c */ /* 0x048ff0000004180c */
[C---:B------:R-:W-:Y:S01]  /*6fe0*/  HMMA.16816.F32.BF16 R16, R204.reuse, R182, R16 ;  /* 0x000000b6cc10723c */ /* 0x040fe20000041810 */
[----:B------:R-:W1:Y:S07]  /*6ff0*/  LDSM.16.M88.4 R180, [R250+0x2800] ;  /* 0x00280000fab4783b */ /* 0x000e6e0000000200 */
[C---:B------:R-:W-:Y:S08]  /*7000*/  HMMA.16816.F32.BF16 R20, R204.reuse, R184, R20 ;  /* 0x000000b8cc14723c */ /* 0x040ff00000041814 */
[C---:B------:R-:W-:Y:S01]  /*7010*/  HMMA.16816.F32.BF16 R24, R204.reuse, R186, R24 ;  /* 0x000000bacc18723c */ /* 0x040fe20000041818 */
[----:B------:R-:W3:Y:S07]  /*7020*/  LDSM.16.M88.4 R184, [R250+0x3000] ;  /* 0x00300000fab8783b */ /* 0x000eee0000000200 */
[C---:B------:R-:W-:Y:S08]  /*7030*/  HMMA.16816.F32.BF16 R28, R204.reuse, R188, R28 ;  /* 0x000000bccc1c723c */ /* 0x040ff0000004181c */
[----:B------:R-:W-:Y:S01]  /*7040*/  HMMA.16816.F32.BF16 R32, R204, R190, R32 ;  /* 0x000000becc20723c */ /* 0x000fe20000041820 */
[----:B------:R-:W3:Y:S07]  /*7050*/  LDSM.16.M88.4 R188, [R250+0x3800] ;  /* 0x00380000fabc783b */ /* 0x000eee0000000200 */
[C---:B------:R-:W-:Y:S08]  /*7060*/  HMMA.16816.F32.BF16 R4, R208.reuse, R176, R4 ;  /* 0x000000b0d004723c */ /* 0x040ff00000041804 */
[C---:B------:R-:W-:Y:S01]  /*7070*/  HMMA.16816.F32.BF16 R8, R208.reuse, R178, R8 ;  /* 0x000000b2d008723c */ /* 0x040fe20000041808 */
[----:B------:R-:W3:Y:S07]  /*7080*/  LDSM.16.M88.4 R176, [R249+-0x4000] ;  /* 0xffc00000f9b0783b */ /* 0x000eee0000000200 */
[C---:B-1----:R-:W-:Y:S08]  /*7090*/  HMMA.16816.F32.BF16 R12, R208.reuse, R180, R12 ;  /* 0x000000b4d00c723c */ /* 0x042ff0000004180c */
[C---:B------:R-:W-:Y:S01]  /*70a0*/  HMMA.16816.F32.BF16 R16, R208.reuse, R182, R16 ;  /* 0x000000b6d010723c */ /* 0x040fe20000041810 */
[----:B------:R-:W1:Y:S07]  /*70b0*/  LDSM.16.M88.4 R180, [R249+-0x3800] ;  /* 0xffc80000f9b4783b */ /* 0x000e6e0000000200 */
[C---:B---3--:R-:W-:Y:S08]  /*70c0*/  HMMA.16816.F32.BF16 R20, R208.reuse, R184, R20 ;  /* 0x000000b8d014723c */ /* 0x048ff00000041814 */
[C---:B------:R-:W-:Y:S01]  /*70d0*/  HMMA.16816.F32.BF16 R24, R208.reuse, R186, R24 ;  /* 0x000000bad018723c */ /* 0x040fe20000041818 */
[----:B------:R-:W3:Y:S07]  /*70e0*/  LDSM.16.M88.4 R184, [R249+-0x3000] ;  /* 0xffd00000f9b8783b */ /* 0x000eee0000000200 */
[C---:B------:R-:W-:Y:S08]  /*70f0*/  HMMA.16816.F32.BF16 R28, R208.reuse, R188, R28 ;  /* 0x000000bcd01c723c */ /* 0x040ff0000004181c */
[----:B------:R-:W-:Y:S01]  /*7100*/  HMMA.16816.F32.BF16 R32, R208, R190, R32 ;  /* 0x000000bed020723c */ /* 0x000fe20000041820 */
[----:B------:R-:W-:Y:S07]  /*7110*/  LDSM.16.M88.4 R188, [R248+0x4000] ;  /* 0x00400000f8bc783b */ /* 0x000fee0000000200 */
[C---:B------:R-:W-:Y:S08]  /*7120*/  HMMA.16816.F32.BF16 R4, R212.reuse, R176, R4 ;  /* 0x000000b0d404723c */ /* 0x040ff00000041804 */
[C---:B------:R-:W-:Y:S01]  /*7130*/  HMMA.16816.F32.BF16 R8, R212.reuse, R178, R8 ;  /* 0x000000b2d408723c */ /* 0x040fe20000041808 */
[----:B------:R-:W3:Y:S07]  /*7140*/  LDSM.16.M88.4 R176, [R249+-0x2800] ;  /* 0xffd80000f9b0783b */ /* 0x000eee0000000200 */
[C---:B-1----:R-:W-:Y:S08]  /*7150*/  HMMA.16816.F32.BF16 R12, R212.reuse, R180, R12 ;  /* 0x000000b4d40c723c */ /* 0x042ff0000004180c */
[C---:B------:R-:W-:Y:S01]  /*7160*/  HMMA.16816.F32.BF16 R16, R212.reuse, R182, R16 ;  /* 0x000000b6d410723c */ /* 0x040fe20000041810 */
[----:B------:R-:W1:Y:S07]  /*7170*/  LDSM.16.M88.4 R180, [R248+0x4800] ;  /* 0x00480000f8b4783b */ /* 0x000e6e0000000200 */
[C---:B---3--:R-:W-:Y:S08]  /*7180*/  HMMA.16816.F32.BF16 R20, R212.reuse, R184, R20 ;  /* 0x000000b8d414723c */ /* 0x048ff00000041814 */
[C---:B------:R-:W-:Y:S01]  /*7190*/  HMMA.16816.F32.BF16 R24, R212.reuse, R186, R24 ;  /* 0x000000bad418723c */ /* 0x040fe20000041818 */
[----:B------:R-:W-:Y:S07]  /*71a0*/  LDSM.16.M88.4 R184, [R248+0x5800] ;  /* 0x00580000f8b8783b */ /* 0x000fee0000000200 */
[C---:B------:R-:W-:Y:S08]  /*71b0*/  HMMA.16816.F32.BF16 R28, R212.reuse, R176, R28 ;  /* 0x000000b0d41c723c */ /* 0x040ff0000004181c */
[----:B------:R-:W-:Y:S01]  /*71c0*/  HMMA.16816.F32.BF16 R32, R212, R178, R32 ;  /* 0x000000b2d420723c */ /* 0x000fe20000041820 */
[----:B------:R-:W3:Y:S07]  /*71d0*/  LDSM.16.M88.4 R176, [R248+0x5000] ;  /* 0x00500000f8b0783b */ /* 0x000eee0000000200 */
[C---:B------:R-:W-:Y:S08]  /*71e0*/  HMMA.16816.F32.BF16 R4, R216.reuse, R188, R4 ;  /* 0x000000bcd804723c */ /* 0x040ff00000041804 */
[C---:B------:R-:W-:Y:S08]  /*71f0*/  HMMA.16816.F32.BF16 R8, R216.reuse, R190, R8 ;  /* 0x000000bed808723c */ /* 0x040ff00000041808 */
[C---:B-1----:R-:W-:Y:S08]  /*7200*/  HMMA.16816.F32.BF16 R12, R216.reuse, R180, R12 ;  /* 0x000000b4d80c723c */ /* 0x042ff0000004180c */
[C---:B------:R-:W-:Y:S08]  /*7210*/  HMMA.16816.F32.BF16 R16, R216.reuse, R182, R16 ;  /* 0x000000b6d810723c */ /* 0x040ff00000041810 */
[C---:B---3--:R-:W-:Y:S08]  /*7220*/  HMMA.16816.F32.BF16 R20, R216.reuse, R176, R20 ;  /* 0x000000b0d814723c */ /* 0x048ff00000041814 */
[C---:B------:R-:W-:Y:S08]  /*7230*/  HMMA.16816.F32.BF16 R24, R216.reuse, R178, R24 ;  /* 0x000000b2d818723c */ /* 0x040ff00000041818 */
[C---:B------:R-:W-:Y:S08]  /*7240*/  HMMA.16816.F32.BF16 R28, R216.reuse, R184, R28 ;  /* 0x000000b8d81c723c */ /* 0x040ff0000004181c */
[----:B------:R-:W-:Y:S01]  /*7250*/  HMMA.16816.F32.BF16 R32, R216, R186, R32 ;  /* 0x000000bad820723c */ /* 0x000fe20000041820 */
[----:B----4-:R1:W3:Y:S06]  /*7260*/  LDSM.16.M88.4 R188, [R132] ;  /* 0x0000000084bc783b */ /* 0x0102ec0000000200 */
[----:B--2---:R2:W-:Y:S06]  /*7270*/  LDSM.16.M88.4 R180, [R2] ;  /* 0x0000000002b4783b */ /* 0x0045ec0000000200 */
[----:B-----5:R4:W-:Y:S06]  /*7280*/  LDSM.16.M88.4 R184, [R0] ;  /* 0x0000000000b8783b */ /* 0x0209ec0000000200 */
[----:B-1----:R-:W5:Y:S06]  /*7290*/  LDL R132, [R1+0xc] ;  /* 0x00000c0001847983 */ /* 0x002f6c0000100800 */
[----:B------:R1:W1:Y:S06]  /*72a0*/  LDSM.16.M88.4 R176, [R3] ;  /* 0x0000000003b0783b */ /* 0x00026c0000000200 */
[----:B--2---:R-:W2:Y:S01]  /*72b0*/  LDL R2, [R1+0x34] ;  /* 0x0000340001027983 */ /* 0x004ea20000100800 */
[C---:B---3--:R-:W-:Y:S05]  /*72c0*/  HMMA.16816.F32.BF16 R4, R220.reuse, R188, R4 ;  /* 0x000000bcdc04723c */ /* 0x048fea0000041804 */
[----:B----4-:R-:W3:Y:S03]  /*72d0*/  LDL R0, [R1+0x38] ;  /* 0x0000380001007983 */ /* 0x010ee60000100800 */
[C---:B------:R-:W-:Y:S03]  /*72e0*/  HMMA.16816.F32.BF16 R8, R220.reuse, R190, R8 ;  /* 0x000000bedc08723c */ /* 0x040fe60000041808 */
[----:B------:R-:W-:Y:S06]  /*72f0*/  LDSM.16.M88.4 R188, [R250+0x4800] ;  /* 0x00480000fabc783b */ /* 0x000fec0000000200 */
[----:B-1----:R-:W4:Y:S01]  /*7300*/  LDL R3, [R1+0x30] ;  /* 0x0000300001037983 */ /* 0x002f220000100800 */
        /* <DEDUP_REMOVED lines=8> */
[----:B------:R-:W-:Y:S07]  /*7390*/  LDSM.16.M88.4 R184, [R249+-0x2000] ;  /* 0xffe00000f9b8783b */ /* 0x000fee0000000200 */
[C---:B-1----:R-:W-:Y:S08]  /*73a0*/  HMMA.16816.F32.BF16 R4, R224.reuse, R176, R4 ;  /* 0x000000b0e004723c */ /* 0x042ff00000041804 */
[C---:B------:R-:W-:Y:S01]  /*73b0*/  HMMA.16816.F32.BF16 R8, R224.reuse, R178, R8 ;  /* 0x000000b2e008723c */ /* 0x040fe20000041808 */
[----:B------:R-:W1:Y:S07]  /*73c0*/  LDSM.16.M88.4 R176, [R250+0x5800] ;  /* 0x00580000fab0783b */ /* 0x000e6e0000000200 */
[C---:B------:R-:W-:Y:S08]  /*73d0*/  HMMA.16816.F32.BF16 R12, R224.reuse, R188, R12 ;  /* 0x000000bce00c723c */ /* 0x040ff0000004180c */
[C---:B------:R-:W-:Y:S01]  /*73e0*/  HMMA.16816.F32.BF16 R16, R224.reuse, R190, R16 ;  /* 0x000000bee010723c */ /* 0x040fe20000041810 */
[----:B------:R-:W1:Y:S07]  /*73f0*/  LDSM.16.M88.4 R188, [R249+-0x1800] ;  /* 0xffe80000f9bc783b */ /* 0x000e6e0000000200 */
[C---:B------:R-:W-:Y:S08]  /*7400*/  HMMA.16816.F32.BF16 R20, R224.reuse, R180, R20 ;  /* 0x000000b4e014723c */ /* 0x040ff00000041814 */
[C---:B------:R-:W-:Y:S01]  /*7410*/  HMMA.16816.F32.BF16 R24, R224.reuse, R182, R24 ;  /* 0x000000b6e018723c */ /* 0x040fe20000041818 */
[----:B------:R-:W-:Y:S07]  /*7420*/  LDSM.16.M88.4 R180, [R249+-0x800] ;  /* 0xfff80000f9b4783b */ /* 0x000fee0000000200 */
[C---:B-1----:R-:W-:Y:S08]  /*7430*/  HMMA.16816.F32.BF16 R28, R224.reuse, R176, R28 ;  /* 0x000000b0e01c723c */ /* 0x042ff0000004181c */
[----:B------:R-:W-:Y:S01]  /*7440*/  HMMA.16816.F32.BF16 R32, R224, R178, R32 ;  /* 0x000000b2e020723c */ /* 0x000fe20000041820 */
[----:B------:R-:W1:Y:S07]  /*7450*/  LDSM.16.M88.4 R176, [R249+-0x1000] ;  /* 0xfff00000f9b0783b */ /* 0x000e6e0000000200 */
[C---:B------:R-:W-:Y:S08]  /*7460*/  HMMA.16816.F32.BF16 R4, R228.reuse, R184, R4 ;  /* 0x000000b8e404723c */ /* 0x040ff00000041804 */
[C---:B------:R-:W-:Y:S01]  /*7470*/  HMMA.16816.F32.BF16 R8, R228.reuse, R186, R8 ;  /* 0x000000bae408723c */ /* 0x040fe20000041808 */
[----:B------:R-:W1:Y:S07]  /*7480*/  LDSM.16.M88.4 R184, [R248+0x6000] ;  /* 0x00600000f8b8783b */ /* 0x000e6e0000000200 */
[C---:B------:R-:W-:Y:S08]  /*7490*/  HMMA.16816.F32.BF16 R12, R228.reuse, R188, R12 ;  /* 0x000000bce40c723c */ /* 0x040ff0000004180c */
[C---:B------:R-:W-:Y:S01]  /*74a0*/  HMMA.16816.F32.BF16 R16, R228.reuse, R190, R16 ;  /* 0x000000bee410723c */ /* 0x040fe20000041810 */
[----:B------:R-:W-:Y:S07]  /*74b0*/  LDSM.16.M88.4 R188, [R248+0x7000] ;  /* 0x00700000f8bc783b */ /* 0x000fee0000000200 */
[C---:B-1----:R-:W-:Y:S08]  /*74c0*/  HMMA.16816.F32.BF16 R20, R228.reuse, R176, R20 ;  /* 0x000000b0e414723c */ /* 0x042ff00000041814 */
[C---:B------:R-:W-:Y:S01]  /*74d0*/  HMMA.16816.F32.BF16 R24, R228.reuse, R178, R24 ;  /* 0x000000b2e418723c */ /* 0x040fe20000041818 */
[----:B------:R-:W1:Y:S07]  /*74e0*/  LDSM.16.M88.4 R176, [R248+0x6800] ;  /* 0x00680000f8b0783b */ /* 0x000e6e0000000200 */
[C---:B------:R-:W-:Y:S08]  /*74f0*/  HMMA.16816.F32.BF16 R28, R228.reuse, R180, R28 ;  /* 0x000000b4e41c723c */ /* 0x040ff0000004181c */
[----:B------:R-:W-:Y:S01]  /*7500*/  HMMA.16816.F32.BF16 R32, R228, R182, R32 ;  /* 0x000000b6e420723c */ /* 0x000fe20000041820 */
[----:B------:R-:W1:Y:S07]  /*7510*/  LDSM.16.M88.4 R180, [R248+0x7800] ;  /* 0x00780000f8b4783b */ /* 0x000e6e0000000200 */
        /* <DEDUP_REMOVED lines=8> */
[----:B------:R-:W-:Y:S06]  /*75a0*/  LDSM.16.M88.4 R180, [R250+0x6000] ;  /* 0x00600000fab4783b */ /* 0x000fec0000000200 */
[----:B-----5:R-:W1:Y:S06]  /*75b0*/  LDSM.16.M88.4 R176, [R132] ;  /* 0x0000000084b0783b */ /* 0x020e6c0000000200 */
[----:B--2---:R2:W-:Y:S06]  /*75c0*/  LDSM.16.M88.4 R188, [R2] ;  /* 0x0000000002bc783b */ /* 0x0045ec0000000200 */
[----:B----4-:R-:W4:Y:S06]  /*75d0*/  LDSM.16.M88.4 R184, [R3] ;  /* 0x0000000003b8783b */ /* 0x010f2c0000000200 */
[----:B--2---:R-:W2:Y:S01]  /*75e0*/  LDL R2, [R1+0x5c] ;  /* 0x00005c0001027983 */ /* 0x004ea20000100800 */
[C---:B-1----:R-:W-:Y:S08]  /*75f0*/  HMMA.16816.F32.BF16 R4, R236.reuse, R176, R4 ;  /* 0x000000b0ec04723c */ /* 0x042ff00000041804 */
[C---:B------:R-:W-:Y:S01]  /*7600*/  HMMA.16816.F32.BF16 R8, R236.reuse, R178, R8 ;  /* 0x000000b2ec08723c */ /* 0x040fe20000041808 */
[----:B---3--:R1:W3:Y:S07]  /*7610*/  LDSM.16.M88.4 R176, [R0] ;  /* 0x0000000000b0783b */ /* 0x0082ee0000000200 */
[C---:B----4-:R-:W-:Y:S01]  /*7620*/  HMMA.16816.F32.BF16 R12, R236.reuse, R184, R12 ;  /* 0x000000b8ec0c723c */ /* 0x050fe2000004180c */
[----:B-1----:R-:W2:Y:S07]  /*7630*/  LDL R0, [R1+0x8c] ;  /* 0x00008c0001007983 */ /* 0x002eae0000100800 */
[C---:B------:R-:W-:Y:S01]  /*7640*/  HMMA.16816.F32.BF16 R16, R236.reuse, R186, R16 ;  /* 0x000000baec10723c */ /* 0x040fe20000041810 */
[----:B------:R-:W1:Y:S07]  /*7650*/  LDSM.16.M88.4 R184, [R250+0x6800] ;  /* 0x00680000fab8783b */ /* 0x000e6e0000000200 */
[C---:B------:R-:W-:Y:S08]  /*7660*/  HMMA.16816.F32.BF16 R20, R236.reuse, R188, R20 ;  /* 0x000000bcec14723c */ /* 0x040ff00000041814 */
[C---:B------:R-:W-:Y:S01]  /*7670*/  HMMA.16816.F32.BF16 R24, R236.reuse, R190, R24 ;  /* 0x000000beec18723c */ /* 0x040fe20000041818 */
[----:B------:R-:W-:Y:S07]  /*7680*/  LDSM.16.M88.4 R188, [R249] ;  /* 0x00000000f9bc783b */ /* 0x000fee0000000200 */
[C---:B---3--:R-:W-:Y:S08]  /*7690*/  HMMA.16816.F32.BF16 R28, R236.reuse, R176, R28 ;  /* 0x000000b0ec1c723c */ /* 0x048ff0000004181c */
[----:B------:R-:W-:Y:S01]  /*76a0*/  HMMA.16816.F32.BF16 R32, R236, R178, R32 ;  /* 0x000000b2ec20723c */ /* 0x000fe20000041820 */
[----:B------:R-:W3:Y:S07]  /*76b0*/  LDSM.16.M88.4 R176, [R250+0x7000] ;  /* 0x00700000fab0783b */ /* 0x000eee0000000200 */
[C---:B------:R-:W-:Y:S08]  /*76c0*/  HMMA.16816.F32.BF16 R4, R240.reuse, R180, R4 ;  /* 0x000000b4f004723c */ /* 0x040ff00000041804 */
[C---:B------:R-:W-:Y:S01]  /*76d0*/  HMMA.16816.F32.BF16 R8, R240.reuse, R182, R8 ;  /* 0x000000b6f008723c */ /* 0x040fe20000041808 */
[----:B------:R-:W4:Y:S07]  /*76e0*/  LDSM.16.M88.4 R180, [R250+0x7800] ;  /* 0x00780000fab4783b */ /* 0x000f2e0000000200 */
[C---:B-1----:R-:W-:Y:S08]  /*76f0*/  HMMA.16816.F32.BF16 R12, R240.reuse, R184, R12 ;  /* 0x000000b8f00c723c */ /* 0x042ff0000004180c */
[C---:B------:R-:W-:Y:S01]  /*7700*/  HMMA.16816.F32.BF16 R16, R240.reuse, R186, R16 ;  /* 0x000000baf010723c */ /* 0x040fe20000041810 */
[----:B------:R-:W-:Y:S07]  /*7710*/  LDSM.16.M88.4 R184, [R249+0x1800] ;  /* 0x00180000f9b8783b */ /* 0x000fee0000000200 */
[C---:B---3--:R-:W-:Y:S08]  /*7720*/  HMMA.16816.F32.BF16 R20, R240.reuse, R176, R20 ;  /* 0x000000b0f014723c */ /* 0x048ff00000041814 */
[C---:B------:R-:W-:Y:S01]  /*7730*/  HMMA.16816.F32.BF16 R24, R240.reuse, R178, R24 ;  /* 0x000000b2f018723c */ /* 0x040fe20000041818 */
[----:B------:R-:W1:Y:S07]  /*7740*/  LDSM.16.M88.4 R176, [R249+0x800] ;  /* 0x00080000f9b0783b */ /* 0x000e6e0000000200 */
[C---:B----4-:R-:W-:Y:S08]  /*7750*/  HMMA.16816.F32.BF16 R28, R240.reuse, R180, R28 ;  /* 0x000000b4f01c723c */ /* 0x050ff0000004181c */
[----:B------:R-:W-:Y:S01]  /*7760*/  HMMA.16816.F32.BF16 R32, R240, R182, R32 ;  /* 0x000000b6f020723c */ /* 0x000fe20000041820 */
[----:B------:R-:W3:Y:S01]  /*7770*/  LDSM.16.M88.4 R180, [R249+0x1000] ;  /* 0x00100000f9b4783b */ /* 0x000ee20000000200 */
[----:B------:R-:W-:Y:S05]  /*7780*/  DEPBAR.LE SB0, 0x0 ;  /* 0x000080000000791a */ /* 0x000fea0000000000 */
[----:B------:R-:W-:Y:S01]  /*7790*/  BAR.SYNC.DEFER_BLOCKING 0x0 ;  /* 0x0000000000007b1d */ /* 0x000fe20000010000 */
[C---:B------:R-:W-:Y:S08]  /*77a0*/  HMMA.16816.F32.BF16 R4, R244.reuse, R188, R4 ;  /* 0x000000bcf404723c */ /* 0x040ff00000041804 */
[C---:B------:R-:W-:Y:S08]  /*77b0*/  HMMA.16816.F32.BF16 R8, R244.reuse, R190, R8 ;  /* 0x000000bef408723c */ /* 0x040ff00000041808 */
[C---:B-1----:R-:W-:Y:S08]  /*77c0*/  HMMA.16816.F32.BF16 R12, R244.reuse, R176, R12 ;  /* 0x000000b0f40c723c */ /* 0x042ff0000004180c */
[C---:B------:R-:W-:Y:S08]  /*77d0*/  HMMA.16816.F32.BF16 R16, R244.reuse, R178, R16 ;  /* 0x000000b2f410723c */ /* 0x040ff00000041810 */
[C---:B---3--:R-:W-:Y:S08]  /*77e0*/  HMMA.16816.F32.BF16 R20, R244.reuse, R180, R20 ;  /* 0x000000b4f414723c */ /* 0x048ff00000041814 */
[C---:B------:R-:W-:Y:S08]  /*77f0*/  HMMA.16816.F32.BF16 R24, R244.reuse, R182, R24 ;  /* 0x000000b6f418723c */ /* 0x040ff00000041818 */
[C---:B------:R-:W-:Y:S08]  /*7800*/  HMMA.16816.F32.BF16 R28, R244.reuse, R184, R28 ;  /* 0x000000b8f41c723c */ /* 0x040ff0000004181c */
[----:B------:R-:W-:Y:S03]  /*7810*/  HMMA.16816.F32.BF16 R32, R244, R186, R32 ;  /* 0x000000baf420723c */ /* 0x000fe60000041820 */
[----:B--2---:R-:W-:Y:S11]  /*7820*/  ISETP.GT.AND P0, PT, R2, R0, PT ;  /* 0x000000000200720c */ /* 0x004ff60003f04270 */
[----:B------:R-:W-:Y:S02]  /*7830*/  @!UPT UIADD3 URZ, URZ, URZ, URZ ;  /* 0x0000003f3f3ff290 */ /* 0x000fe4000fffe03f */
[----:B------:R-:W-:-:S05]  /*7840*/  @!P0 BRA `(.L_x_1054) ;  /* 0x000007a000008947 */ /* 0x000fca0003800000 */
[----:B------:R-:W1:Y:S01]  /*7850*/  S2R R132, SR_TID.X ;  /* 0x0000000000847919 */ /* 0x000e620000002100 */
[----:B------:R-:W-:Y:S02]  /*7860*/  IMAD.MOV.U32 R189, RZ, RZ, c[0x0][0x2b8] ;  /* 0x0000ae00ffbd7624 */ /* 0x000fe400078e00ff */
[----:B------:R-:W-:Y:S01]  /*7870*/  IMAD.MOV.U32 R182, RZ, RZ, RZ ;  /* 0x000000ffffb67224 */ /* 0x000fe200078e00ff */
[----:B------:R-:W2:Y:S02]  /*7880*/  LDL R3, [R1+0xa0] ;  /* 0x0000a00001037983 */ /* 0x000ea40000100800 */
[----:B------:R-:W-:Y:S02]  /*7890*/  ISETP.NE.AND P1, PT, R189, 0x1, PT ;  /* 0x00000001bd00780c */ /* 0x000fe40003f25270 */
[----:B------:R-:W3:Y:S04]  /*78a0*/  LDL.64 R176, [R1+0xa8] ;  /* 0x0000a80001b07983 */ /* 0x000ee80000100a00 */
[----:B------:R-:W4:Y:S04]  /*78b0*/  LDL.64 R180, [R1+0x98] ;  /* 0x0000980001b47983 */ /* 0x000f280000100a00 */
[----:B------:R-:W5:Y:S04]  /*78c0*/  LDL R179, [R1+0xa4] ;  /* 0x0000a40001b37983 */ /* 0x000f680000100800 */
[----:B------:R-:W4:Y:S04]  /*78d0*/  LDL R178, [R1+0x158] ;  /* 0x0001580001b27983 */ /* 0x000f280000100800 */
[----:B------:R-:W4:Y:S01]  /*78e0*/  LDL R191, [R1+0x7c] ;  /* 0x00007c0001bf7983 */ /* 0x000f220000100800 */
[--C-:B-1----:R-:W-:Y:S02]  /*78f0*/  SHF.R.S32.HI R0, RZ, 0x1f, R132.reuse ;  /* 0x0000001fff007819 */ /* 0x102fe40000011484 */
[----:B------:R-:W-:Y:S01]  /*7900*/  SHF.R.S32.HI R133, RZ, 0x1f, R132 ;  /* 0x0000001fff857819 */ /* 0x000fe20000011484 */
[----:B------:R-:W5:Y:S01]  /*7910*/  LDL R190, [R1+0x80] ;  /* 0x0000800001be7983 */ /* 0x000f620000100800 */
[-C--:B------:R-:W-:Y:S02]  /*7920*/  LEA.HI R0, R0, R132.reuse, RZ, 0x3 ;  /* 0x0000008400007211 */ /* 0x080fe400078f18ff */
[----:B------:R-:W-:Y:S01]  /*7930*/  LEA.HI R133, R133, R132, RZ, 0x3 ;  /* 0x0000008485857211 */ /* 0x000fe200078f18ff */
[----:B------:R-:W5:Y:S01]  /*7940*/  LDL R189, [R1+0x84] ;  /* 0x0000840001bd7983 */ /* 0x000f620000100800 */
[----:B------:R-:W-:Y:S02]  /*7950*/  LOP3.LUT R0, R0, 0xfffffff8, RZ, 0xc0, !PT ;  /* 0xfffffff800007812 */ /* 0x000fe400078ec0ff */
[----:B------:R-:W-:Y:S01]  /*7960*/  SHF.R.S32.HI R133, RZ, 0x3, R133 ;  /* 0x00000003ff857819 */ /* 0x000fe20000011485 */
[----:B------:R-:W5:Y:S02]  /*7970*/  LDL R188, [R1+0x64] ;  /* 0x0000640001bc7983 */ /* 0x000f640000100800 */
[----:B------:R-:W-:Y:S02]  /*7980*/  IMAD.IADD R0, R132, 0x1, -R0 ;  /* 0x0000000184007824 */ /* 0x000fe400078e0a00 */
[----:B------:R-:W5:Y:S02]  /*7990*/  LDL R132, [R1+0xb8] ;  /* 0x0000b80001847983 */ /* 0x000f640000100800 */
[----:B------:R-:W-:Y:S02]  /*79a0*/  IMAD R0, R0, 0x20, R133 ;  /* 0x0000002000007824 */ /* 0x000fe400078e0285 */
[----:B--2---:R-:W-:Y:S01]  /*79b0*/  IMAD R2, R2, 0x40, R3 ;  /* 0x0000004002027824 */ /* 0x004fe200078e0203 */
[----:B---3--:R-:W2:Y:S04]  /*79c0*/  LDL R177, [R1+0x15c] ;  /* 0x00015c0001b17983 */ /* 0x008ea80000100800 */
[----:B------:R-:W-:Y:S05]  /*79d0*/  IADD3 R2, R2, -0x40, R0 ;  /* 0xffffffc002027810 */ /* 0x000fea0007ffe000 */
[----:B------:R-:W-:Y:S04]  /*79e0*/  @P1 IMAD.HI.U32 R3, R2, c[0x0][0x2bc], RZ ;  /* 0x0000af0002031a27 */ /* 0x000fe800078e00ff */
[----:B------:R-:W-:Y:S01]  /*79f0*/  IMAD.MOV.U32 R0, RZ, RZ, R2 ;  /* 0x000000ffff007224 */ /* 0x000fe200078e0002 */
[----:B------:R-:W-:Y:S04]  /*7a00*/  @P1 SHF.R.U32.HI R0, RZ, c[0x0][0x2c0], R3 ;  /* 0x0000b000ff001a19 */ /* 0x000fe80000011603 */
[C---:B------:R-:W-:Y:S02]  /*7a10*/  @!P6 IADD3 R3, P0, R0.reuse, R176, RZ ;  /* 0x000000b00003e210 */ /* 0x040fe40007f1e0ff */
[----:B------:R-:W3:Y:S01]  /*7a20*/  LDL R176, [R1+0x160] ;  /* 0x0001600001b07983 */ /* 0x000ee20000100800 */
[C---:B----4-:R-:W-:Y:S01]  /*7a30*/  SHF.L.U64.HI R187, R191.reuse, 0x1, R178 ;  /* 0x00000001bfbb7819 */ /* 0x050fe200000102b2 */
[----:B------:R-:W-:Y:S01]  /*7a40*/  IMAD.SHL.U32 R191, R191, 0x2, RZ ;  /* 0x00000002bfbf7824 */ /* 0x000fe200078e00ff */
[----:B-----5:R-:W-:Y:S01]  /*7a50*/  @!P6 LEA.HI.X.SX32 R133, R0, R132, 0x1, P0 ;  /* 0x000000840085e211 */ /* 0x020fe200000f0eff */
[----:B------:R-:W-:Y:S01]  /*7a60*/  IMAD.MOV R0, RZ, RZ, -R0 ;  /* 0x000000ffff007224 */ /* 0x000fe200078e0a00 */
[C---:B------:R-:W-:Y:S03]  /*7a70*/  @!P6 LEA R132, P0, R3.reuse, c[0x0][0x2a0], 0x2 ;  /* 0x0000a8000384ea11 */ /* 0x040fe600078010ff */
[----:B------:R-:W-:Y:S01]  /*7a80*/  IMAD R183, R0, c[0x0][0x2b8], R2 ;  /* 0x0000ae0000b77a24 */ /* 0x000fe200078e0202 */
[----:B------:R-:W-:Y:S03]  /*7a90*/  @!P6 LEA.HI.X R133, R3, c[0x0][0x2a4], R133, 0x2, P0 ;  /* 0x0000a9000385ea11 */ /* 0x000fe600000f1485 */
[C---:B------:R-:W-:Y:S01]  /*7aa0*/  IMAD.WIDE.U32 R2, R183.reuse, c[0x0][0x1e0], RZ ;  /* 0x00007800b7027a25 */ /* 0x040fe200078e00ff */
[----:B------:R1:W-:Y:S01]  /*7ab0*/  STL [R1+0x68], R183 ;  /* 0x000068b701007387 */ /* 0x0003e20000100800 */
[----:B------:R-:W-:Y:S03]  /*7ac0*/  SHF.R.S32.HI R0, RZ, 0x1f, R183 ;  /* 0x0000001fff007819 */ /* 0x000fe600000114b7 */
[----:B------:R4:W5:Y:S02]  /*7ad0*/  @!P6 LDG.E R182, [R132.64] ;  /* 0x0000000684b6e981 */ /* 0x000964000c1e1900 */
[----:B------:R-:W-:Y:S04]  /*7ae0*/  IMAD R0, R0, c[0x0][0x1e0], RZ ;  /* 0x0000780000007a24 */ /* 0x000fe800078e02ff */
[----:B------:R-:W-:Y:S04]  /*7af0*/  IMAD R0, R183, c[0x0][0x1e4], R0 ;  /* 0x00007900b7007a24 */ /* 0x000fe800078e0200 */
[----:B------:R-:W-:Y:S01]  /*7b00*/  IMAD.IADD R3, R3, 0x1, R0 ;  /* 0x0000000103037824 */ /* 0x000fe200078e0200 */
[----:B----4-:R-:W4:Y:S01]  /*7b10*/  LDL R132, [R1+0x164] ;  /* 0x0001640001847983 */ /* 0x010f220000100800 */
[C---:B--2---:R-:W-:Y:S01]  /*7b20*/  SHF.L.U64.HI R186, R190.reuse, 0x1, R177 ;  /* 0x00000001beba7819 */ /* 0x044fe200000102b1 */
[----:B------:R-:W-:Y:S01]  /*7b30*/  IMAD.SHL.U32 R190, R190, 0x2, RZ ;  /* 0x00000002bebe7824 */ /* 0x000fe200078e00ff */
[C---:B---3--:R-:W-:Y:S01]  /*7b40*/  SHF.L.U64.HI R185, R189.reuse, 0x1, R176 ;  /* 0x00000001bdb97819 */ /* 0x048fe200000102b0 */
[----:B------:R-:W-:Y:S01]  /*7b50*/  IMAD.SHL.U32 R189, R189, 0x2, RZ ;  /* 0x00000002bdbd7824 */ /* 0x000fe200078e00ff */
[----:B-----5:R-:W-:Y:S01]  /*7b60*/  SHF.R.S32.HI R133, RZ, 0x1f, R182 ;  /* 0x0000001fff857819 */ /* 0x020fe200000114b6 */
[----:B------:R2:W-:Y:S01]  /*7b70*/  STL [R1+0x60], R182 ;  /* 0x000060b601007387 */ /* 0x0005e20000100800 */
[----:B------:R-:W-:Y:S04]  /*7b80*/  IMAD.WIDE.U32 R2, R182, c[0x0][0x1f0], R2 ;  /* 0x00007c00b6027a25 */ /* 0x000fe800078e0002 */
[----:B------:R-:W-:Y:S01]  /*7b90*/  IMAD R133, R133, c[0x0][0x1f0], RZ ;  /* 0x00007c0085857a24 */ /* 0x000fe200078e02ff */
[----:B------:R-:W-:Y:S03]  /*7ba0*/  IADD3 R0, P0, R180, R2, RZ ;  /* 0x00000002b4007210 */ /* 0x000fe60007f1e0ff */
[----:B------:R-:W-:Y:S05]  /*7bb0*/  IMAD R133, R182, c[0x0][0x1f4], R133 ;  /* 0x00007d00b6857a24 */ /* 0x000fea00078e0285 */
[----:B------:R-:W-:Y:S02]  /*7bc0*/  IADD3.X R133, R179, R3, R133, P0, !PT ;  /* 0x00000003b3857210 */ /* 0x000fe400007fe485 */
[C---:B-1----:R-:W-:Y:S04]  /*7bd0*/  LEA R183, P0, R0.reuse, c[0x0][0x1c8], 0x1 ;  /* 0x0000720000b77a11 */ /* 0x042fe800078008ff */
[----:B------:R-:W-:Y:S02]  /*7be0*/  LEA.HI.X R133, R0, c[0x0][0x1cc], R133, 0x1, P0 ;  /* 0x0000730000857a11 */ /* 0x000fe400000f0c85 */
[C---:B----4-:R-:W-:Y:S01]  /*7bf0*/  SHF.L.U64.HI R184, R188.reuse, 0x1, R132 ;  /* 0x00000001bcb87819 */ /* 0x050fe20000010284 */
[----:B------:R-:W-:Y:S01]  /*7c00*/  IMAD.SHL.U32 R188, R188, 0x2, RZ ;  /* 0x00000002bcbc7824 */ /* 0x000fe200078e00ff */
[----:B------:R-:W-:-:S05]  /*7c10*/  BRA.DIV ~URZ, `(.L_x_1055) ;  /* 0x00009e227f007947 */ /* 0x000fca000b800000 */
[----:B--2---:R1:W2:Y:S02]  /*7c20*/  SHFL.IDX PT, R132, R133, RZ, 0x181f ;  /* 0x00181fff85847589 */ /* 0x0042a400000e0000 */
.L_x_1088:
[----:B------:R-:W-:-:S05]  /*7c30*/  BRA.DIV ~URZ, `(.L_x_1056) ;  /* 0x00009e727f007947 */ /* 0x000fca000b800000 */
[----:B------:R-:W3:Y:S04]  /*7c40*/  LDL R2, [R1+0x64] ;  /* 0x0000640001027983 */ /* 0x000ee80000100800 */
[----:B------:R-:W4:Y:S04]  /*7c50*/  LDL R180, [R1+0x58] ;  /* 0x0000580001b47983 */ /* 0x000f280000100800 */
[----:B------:R-:W5:Y:S04]  /*7c60*/  LDL R176, [R1+0x84] ;  /* 0x0000840001b07983 */ /* 0x000f680000100800 */
[----:B--2---:R-:W2:Y:S04]  /*7c70*/  LDL R182, [R1+0x80] ;  /* 0x0000800001b67983 */ /* 0x004ea80000100800 */
[----:B------:R-:W4:Y:S04]  /*7c80*/  LDL R181, [R1+0x7c] ;  /* 0x00007c0001b57983 */ /* 0x000f280000100800 */
[----:B------:R-:W1:Y:S01]  /*7c90*/  SHFL.IDX PT, R0, R183, RZ, 0x181f ;  /* 0x00181fffb7007589 */ /* 0x000e6200000e0000 */
[----:B---3--:R-:W-:Y:S02]  /*7ca0*/  ISETP.GE.AND P4, PT, R2, c[0x0][0x1d4], PT ;  /* 0x0000750002007a0c */ /* 0x008fe40003f86270 */
[----:B-1----:R-:W-:Y:S05]  /*7cb0*/  IADD3 R2, P0, R0, R188, RZ ;  /* 0x000000bc00027210 */ /* 0x002fea0007f1e0ff */
[----:B------:R-:W-:Y:S01]  /*7cc0*/  IMAD.X R3, R132, 0x1, R184, P0 ;  /* 0x0000000184037824 */ /* 0x000fe200000e06b8 */
[----:B------:R-:W-:Y:S02]  /*7cd0*/  IADD3 R178, P0, R0, R189, RZ ;  /* 0x000000bd00b27210 */ /* 0x000fe40007f1e0ff */
[----:B-----5:R-:W-:Y:S02]  /*7ce0*/  ISETP.GE.AND P3, PT, R176, c[0x0][0x1d4], PT ;  /* 0x00007500b0007a0c */ /* 0x020fe40003f66270 */
[----:B--2---:R-:W-:Y:S01]  /*7cf0*/  ISETP.GE.AND P1, PT, R182, c[0x0][0x1d4], PT ;  /* 0x00007500b6007a0c */ /* 0x004fe20003f26270 */
[----:B------:R-:W-:Y:S01]  /*7d00*/  @!PT LDS RZ, [RZ] ;  /* 0x00000000fffff984 */ /* 0x000fe20000000800 */
[----:B------:R-:W-:Y:S01]  /*7d10*/  @!PT LDS RZ, [RZ] ;  /* 0x00000000fffff984 */ /* 0x000fe20000000800 */
[----:B----4-:R1:W-:Y:S01]  /*7d20*/  LDGSTS.E.BYPASS.LTC128B.128 [R180+0x10100], [R2.64], !P4 ;  /* 0x1010000002b47fae */ /* 0x0103e2000e101d46 */
        /* <DEDUP_REMOVED lines=15> */
.L_x_1089:
        /* <DEDUP_REMOVED lines=29> */
.L_x_1054:
[----:B------:R-:W-:Y:S05]  /*7ff0*/  BSYNC B0 ;  /* 0x0000000000007941 */ /* 0x000fea0003800000 */
.L_x_1053:
[----:B------:R-:W3:Y:S01]  /*8000*/  LDL R132, [R1+0x90] ;  /* 0x0000900001847983 */ /* 0x000ee20000100800 */
[----:B------:R-:W-:Y:S02]  /*8010*/  IMAD.MOV.U32 R0, RZ, RZ, c[0x0][0x2c4] ;  /* 0x0000b100ff007624 */ /* 0x000fe400078e00ff */
[----:B------:R-:W-:Y:S01]  /*8020*/  IMAD.MOV.U32 R133, RZ, RZ, 0x1 ;  /* 0x00000001ff857424 */ /* 0x000fe200078e00ff */
[----:B--2---:R-:W2:Y:S02]  /*8030*/  LDL R3, [R1+0x5c] ;  /* 0x00005c0001037983 */ /* 0x004ea40000100800 */
[----:B------:R-:W-:Y:S02]  /*8040*/  ISETP.NE.AND P0, PT, R0, 0x1, PT ;  /* 0x000000010000780c */ /* 0x000fe40003f05270 */
[----:B------:R-:W4:Y:S04]  /*8050*/  LDL R2, [R1+0xc0] ;  /* 0x0000c00001027983 */ /* 0x000f280000100800 */
[----:B------:R-:W0:Y:S07]  /*8060*/  LDGDEPBAR ;  /* 0x00000000000079af */ /* 0x000e2e0000000000 */
[----:B---3--:R-:W-:Y:S04]  /*8070*/  @P0 IMAD.HI.U32 R0, R132, c[0x0][0x2c8], RZ ;  /* 0x0000b20084000a27 */ /* 0x008fe800078e00ff */
[----:B--2---:R-:W-:Y:S01]  /*8080*/  IMAD R133, R3, -0x40, R133 ;  /* 0xffffffc003857824 */ /* 0x004fe200078e0285 */
[----:B------:R-:W-:Y:S02]  /*8090*/  @P0 SHF.R.U32.HI R132, RZ, c[0x0][0x2cc], R0 ;  /* 0x0000b300ff840a19 */ /* 0x000fe40000011600 */
[----:B------:R-:W-:Y:S02]  /*80a0*/  MOV R0, c[0x0][0x2ac] ;  /* 0x0000ab0000007a02 */ /* 0x000fe40000000f00 */
[----:B----4-:R-:W-:Y:S05]  /*80b0*/  IADD3 R133, -R2, R133, RZ ;  /* 0x0000008502857210 */ /* 0x010fea0007ffe1ff */
[----:B------:R-:W-:Y:S05]  /*80c0*/  IMAD R133, R0, c[0x0][0x1d0], R133 ;  /* 0x0000740000857a24 */ /* 0x000fea00078e0285 */
[----:B------:R-:W-:Y:S01]  /*80d0*/  IADD3 R133, R133, -c[0x0][0x168], RZ ;  /* 0x80005a0085857a10 */ /* 0x000fe20007ffe0ff */
[----:B------:R-:W-:-:S05]  /*80e0*/  BRA.DIV ~URZ, `(.L_x_1057) ;  /* 0x00009cb27f007947 */ /* 0x000fca000b800000 */
[----:B------:R1:W2:Y:S02]  /*80f0*/  SHFL.IDX PT, R0, R132, RZ, 0x1c1f ;  /* 0x001c1fff84007589 */ /* 0x0002a400000e0000 */
.L_x_1090:
[----:B--2---:R-:W-:Y:S05]  /*8100*/  IMAD.IADD R0, R133, 0x1, R0 ;  /* 0x0000000185007824 */ /* 0x004fea00078e0200 */
[C---:B------:R-:W-:Y:S02]  /*8110*/  ISETP.GT.AND P0, PT, R0.reuse, RZ, PT ;  /* 0x000000ff0000720c */ /* 0x040fe40003f04270 */
[C---:B------:R-:W-:Y:S02]  /*8120*/  ISETP.GT.AND P2, PT, R0.reuse, 0x1, PT ;  /* 0x000000010000780c */ /* 0x040fe40003f44270 */
[C---:B------:R-:W-:Y:S02]  /*8130*/  ISETP.GT.AND P3, PT, R0.reuse, 0x8, PT ;  /* 0x000000080000780c */ /* 0x040fe40003f64270 */
[----:B------:R-:W-:Y:S02]  /*8140*/  ISETP.GT.AND P4, PT, R0, 0x9, PT ;  /* 0x000000090000780c */ /* 0x000fe40003f84270 */
[----:B------:R-:W-:Y:S02]  /*8150*/  FSEL R4, R4, -INF , P0 ;  /* 0xff80000004047808 */ /* 0x000fe40000000000 */
[C---:B------:R-:W-:Y:S02]  /*8160*/  ISETP.GT.AND P1, PT, R0.reuse, 0x10, PT ;  /* 0x000000100000780c */ /* 0x040fe40003f24270 */
[----:B------:R-:W-:Y:S02]  /*8170*/  ISETP.GT.AND P0, PT, R0, 0x11, PT ;  /* 0x000000110000780c */ /* 0x000fe40003f04270 */
[----:B------:R-:W-:Y:S02]  /*8180*/  FSEL R5, R5, -INF , P2 ;  /* 0xff80000005057808 */ /* 0x000fe40001000000 */
[----:B------:R-:W-:Y:S02]  /*8190*/  FSEL R8, R8, -INF , P3 ;  /* 0xff80000008087808 */ /* 0x000fe40001800000 */
[C---:B------:R-:W-:Y:S02]  /*81a0*/  ISETP.GT.AND P3, PT, R0.reuse, 0x18, PT ;  /* 0x000000180000780c */ /* 0x040fe40003f64270 */
[----:B------:R-:W-:Y:S02]  /*81b0*/  FSEL R9, R9, -INF , P4 ;  /* 0xff80000009097808 */ /* 0x000fe40002000000 */
[----:B------:R-:W-:Y:S02]  /*81c0*/  ISETP.GT.AND P4, PT, R0, 0x19, PT ;  /* 0x000000190000780c */ /* 0x000fe40003f84270 */
[----:B------:R-:W-:Y:S02]  /*81d0*/  FSEL R12, R12, -INF , P1 ;  /* 0xff8000000c0c7808 */ /* 0x000fe40000800000 */
[C---:B------:R-:W-:Y:S02]  /*81e0*/  ISETP.GT.AND P2, PT, R0.reuse, 0x20, PT ;  /* 0x000000200000780c */ /* 0x040fe40003f44270 */
[----:B------:R-:W-:Y:S02]  /*81f0*/  FSEL R13, R13, -INF , P0 ;  /* 0xff8000000d0d7808 */ /* 0x000fe40000000000 */
[C---:B------:R-:W-:Y:S02]  /*8200*/  ISETP.GT.AND P1, PT, R0.reuse, 0x21, PT ;  /* 0x000000210000780c */ /* 0x040fe40003f24270 */
[----:B------:R-:W-:Y:S02]  /*8210*/  ISETP.GT.AND P0, PT, R0, 0x28, PT ;  /* 0x000000280000780c */ /* 0x000fe40003f04270 */
[----:B------:R-:W-:Y:S02]  /*8220*/  FSEL R16, R16, -INF , P3 ;  /* 0xff80000010107808 */ /* 0x000fe40001800000 */
[----:B------:R-:W-:Y:S02]  /*8230*/  FSEL R17, R17, -INF , P4 ;  /* 0xff80000011117808 */ /* 0x000fe40002000000 */
[----:B------:R-:W-:Y:S02]  /*8240*/  ISETP.GT.AND P4, PT, R0, 0x29, PT ;  /* 0x000000290000780c */ /* 0x000fe40003f84270 */
[----:B------:R-:W-:Y:S02]  /*8250*/  FSEL R20, R20, -INF , P2 ;  /* 0xff80000014147808 */ /* 0x000fe40001000000 */
[C---:B------:R-:W-:Y:S02]  /*8260*/  ISETP.GT.AND P3, PT, R0.reuse, 0x30, PT ;  /* 0x000000300000780c */ /* 0x040fe40003f64270 */
[----:B------:R-:W-:Y:S02]  /*8270*/  FSEL R21, R21, -INF , P1 ;  /* 0xff80000015157808 */ /* 0x000fe40000800000 */
[----:B------:R-:W-:Y:S02]  /*8280*/  ISETP.GT.AND P2, PT, R0, 0x31, PT ;  /* 0x000000310000780c */ /* 0x000fe40003f44270 */
[----:B------:R-:W-:Y:S02]  /*8290*/  FSEL R24, R24, -INF , P0 ;  /* 0xff80000018187808 */ /* 0x000fe40000000000 */
[C---:B------:R-:W-:Y:S02]  /*82a0*/  ISETP.GT.AND P1, PT, R0.reuse, 0x38, PT ;  /* 0x000000380000780c */ /* 0x040fe40003f24270 */
[----:B------:R-:W-:Y:S02]  /*82b0*/  ISETP.GT.AND P0, PT, R0, 0x39, PT ;  /* 0x000000390000780c */ /* 0x000fe40003f04270 */
[----:B------:R-:W-:Y:S02]  /*82c0*/  FSEL R25, R25, -INF , P4 ;  /* 0xff80000019197808 */ /* 0x000fe40002000000 */
[----:B------:R-:W-:Y:S02]  /*82d0*/  FSEL R28, R28, -INF , P3 ;  /* 0xff8000001c1c7808 */ /* 0x000fe40001800000 */
[----:B------:R-:W-:Y:S02]  /*82e0*/  FSEL R29, R29, -INF , P2 ;  /* 0xff8000001d1d7808 */ /* 0x000fe40001000000 */
[----:B------:R-:W-:Y:S02]  /*82f0*/  FSEL R32, R32, -INF , P1 ;  /* 0xff80000020207808 */ /* 0x000fe40000800000 */
[----:B------:R-:W-:Y:S01]  /*8300*/  FSEL R33, R33, -INF , P0 ;  /* 0xff80000021217808 */ /* 0x000fe20000000000 */
[----:B------:R-:W-:-:S05]  /*8310*/  BRA.DIV ~URZ, `(.L_x_1058) ;  /* 0x00009ae27f007947 */ /* 0x000fca000b800000 */
[----:B------:R-:W2:Y:S02]  /*8320*/  SHFL.IDX PT, R0, R132, 0x1, 0x1c1f ;  /* 0x003c1f0084007f89 */ /* 0x000ea400000e0000 */
[----:B--2---:R-:W-:Y:S05]  /*8330*/  IMAD.IADD R0, R133, 0x1, R0 ;  /* 0x0000000185007824 */ /* 0x004fea00078e0200 */
[C---:B------:R-:W-:Y:S02]  /*8340*/  ISETP.GT.AND P3, PT, R0.reuse, RZ, PT ;  /* 0x000000ff0000720c */ /* 0x040fe40003f64270 */
[C---:B------:R-:W-:Y:S02]  /*8350*/  ISETP.GT.AND P2, PT, R0.reuse, 0x1, PT ;  /* 0x000000010000780c */ /* 0x040fe40003f44270 */
[C---:B------:R-:W-:Y:S02]  /*8360*/  ISETP.GT.AND P1, PT, R0.reuse, 0x8, PT ;  /* 0x000000080000780c */ /* 0x040fe40003f24270 */
[----:B------:R-:W-:Y:S02]  /*8370*/  ISETP.GT.AND P0, PT, R0, 0x9, PT ;  /* 0x000000090000780c */ /* 0x000fe40003f04270 */
[----:B------:R-:W-:Y:S02]  /*8380*/  FSEL R6, R6, -INF , P3 ;  /* 0xff80000006067808 */ /* 0x000fe40001800000 */
[----:B------:R-:W-:Y:S02]  /*8390*/  FSEL R7, R7, -INF , P2 ;  /* 0xff80000007077808 */ /* 0x000fe40001000000 */
[----:B------:R-:W-:Y:S02]  /*83a0*/  FSEL R10, R10, -INF , P1 ;  /* 0xff8000000a0a7808 */ /* 0x000fe40000800000 */
[----:B------:R-:W-:Y:S02]  /*83b0*/  FSEL R11, R11, -INF , P0 ;  /* 0xff8000000b0b7808 */ /* 0x000fe40000000000 */
[C---:B------:R-:W-:Y:S02]  /*83c0*/  ISETP.GT.AND P3, PT, R0.reuse, 0x10, PT ;  /* 0x000000100000780c */ /* 0x040fe40003f64270 */
        /* <DEDUP_REMOVED lines=19> */
[----:B------:R-:W-:Y:S02]  /*8500*/  FMNMX.FTZ R0, R4, R134, !PT ;  /* 0x0000008604007209 */ /* 0x000fe40007810000 */
[----:B------:R-:W-:Y:S02]  /*8510*/  FSEL R30, R30, -INF , P3 ;  /* 0xff8000001e1e7808 */ /* 0x000fe40001800000 */
[----:B------:R-:W-:Y:S02]  /*8520*/  FMNMX.FTZ R0, R5, R0, !PT ;  /* 0x0000000005007209 */ /* 0x000fe40007810000 */
[----:B------:R-:W-:Y:S02]  /*8530*/  FSEL R31, R31, -INF , P2 ;  /* 0xff8000001f1f7808 */ /* 0x000fe40001000000 */
[----:B------:R-:W-:Y:S02]  /*8540*/  FMNMX.FTZ R0, R8, R0, !PT ;  /* 0x0000000008007209 */ /* 0x000fe40007810000 */
[----:B------:R-:W-:Y:S02]  /*8550*/  FSEL R34, R34, -INF , P1 ;  /* 0xff80000022227808 */ /* 0x000fe40000800000 */
[----:B------:R-:W-:Y:S02]  /*8560*/  FMNMX.FTZ R0, R9, R0, !PT ;  /* 0x0000000009007209 */ /* 0x000fe40007810000 */
[----:B------:R-:W-:Y:S02]  /*8570*/  FSEL R35, R35, -INF , P0 ;  /* 0xff80000023237808 */ /* 0x000fe40000000000 */
        /* <DEDUP_REMOVED lines=12> */
[----:B------:R-:W2:Y:S02]  /*8640*/  SHFL.BFLY PT, R2, R0, 0x2, 0x1f ;  /* 0x0c401f0000027f89 */ /* 0x000ea400000e0000 */
[----:B--2---:R-:W-:Y:S06]  /*8650*/  FMNMX.FTZ R0, R2, R0, !PT ;  /* 0x0000000002007209 */ /* 0x004fec0007810000 */
[----:B------:R-:W2:Y:S02]  /*8660*/  SHFL.BFLY PT, R133, R0, 0x1, 0x1f ;  /* 0x0c201f0000857f89 */ /* 0x000ea400000e0000 */
[----:B--2---:R-:W-:Y:S02]  /*8670*/  FMNMX.FTZ R133, R0, R133, !PT ;  /* 0x0000008500857209 */ /* 0x004fe40007810000 */
        /* <DEDUP_REMOVED lines=11> */
[----:B-1----:R-:W-:Y:S04]  /*8730*/  FMNMX.FTZ R132, R27, R0, !PT ;  /* 0x000000001b847209 */ /* 0x002fe80007810000 */
[----:B------:R-:W-:Y:S04]  /*8740*/  FMNMX.FTZ R132, R30, R132, !PT ;  /* 0x000000841e847209 */ /* 0x000fe80007810000 */
[----:B------:R-:W-:Y:S04]  /*8750*/  FMNMX.FTZ R132, R31, R132, !PT ;  /* 0x000000841f847209 */ /* 0x000fe80007810000 */
[----:B------:R-:W-:Y:S04]  /*8760*/  FMNMX.FTZ R132, R34, R132, !PT ;  /* 0x0000008422847209 */ /* 0x000fe80007810000 */
[----:B------:R-:W-:Y:S05]  /*8770*/  FMNMX.FTZ R132, R35, R132, !PT ;  /* 0x0000008423847209 */ /* 0x000fea0007810000 */
[----:B------:R-:W1:Y:S02]  /*8780*/  SHFL.BFLY PT, R0, R132, 0x2, 0x1f ;  /* 0x0c401f0084007f89 */ /* 0x000e6400000e0000 */
[----:B-1----:R-:W-:Y:S06]  /*8790*/  FMNMX.FTZ R132, R132, R0, !PT ;  /* 0x0000000084847209 */ /* 0x002fec0007810000 */
[----:B------:R1:W2:Y:S02]  /*87a0*/  SHFL.BFLY PT, R0, R132, 0x1, 0x1f ;  /* 0x0c201f0084007f89 */ /* 0x0002a400000e0000 */
.L_x_1091:
[----:B------:R-:W3:Y:S01]  /*87b0*/  LDL.LU R177, [R1+0x78] ;  /* 0x0000780001b17983 */ /* 0x000ee20000300800 */
        /* <DEDUP_REMOVED lines=27> */
[----:B------:R-:W-:Y:S01]  /*8970*/  FFMA.FTZ R29, R29, c[0x0][0x2d0], -R2 ;  /* 0x0000b4001d1d7a23 */ /* 0x000fe20000010802 */
[----:B------:R-:W-:Y:S02]  /*8980*/  MOV R28, R24 ;  /* 0x00000018001c7202 */ /* 0x000fe40000000f00 */
[----:B------:R-:W-:Y:S10]  /*8990*/  MUFU.EX2 R8, R8 ;  /* 0x0000000800087308 */ /* 0x000ff40000000800 */
[----:B------:R-:W2:Y:S01]  /*89a0*/  MUFU.EX2 R9, R9 ;  /* 0x0000000900097308 */ /* 0x000ea20000000800 */
[C---:B---3--:R-:W-:Y:S01]  /*89b0*/  FFMA.FTZ R2, R0.reuse, R177, R4 ;  /* 0x000000b100027223 */ /* 0x048fe20000010004 */
[----:B--2---:R-:W-:Y:S01]  /*89c0*/  F2FP.BF16.PACK_AB R178, R9, R8 ;  /* 0x0000000809b2723e */ /* 0x004fe200000010ff */
[----:B------:R-:W-:Y:S02]  /*89d0*/  FMUL.FTZ R16, R0, R152 ;  /* 0x0000009800107220 */ /* 0x000fe40000410000 */
[C---:B------:R-:W-:Y:S01]  /*89e0*/  FADD.FTZ R5, R176.reuse, R2 ;  /* 0x00000002b0057221 */ /* 0x040fe20000010000 */
[----:B------:R-:W-:Y:S01]  /*89f0*/  F2FP.BF16.PACK_AB R176, R176, R4 ;  /* 0x00000004b0b0723e */ /* 0x000fe200000010ff */
[C---:B------:R-:W-:Y:S01]  /*8a00*/  FMUL.FTZ R4, R3.reuse, c[0x0][0x2d0] ;  /* 0x0000b40003047a20 */ /* 0x040fe20000410000 */
[----:B------:R-:W-:Y:S01]  /*8a10*/  FSEL R2, R3, RZ, P0 ;  /* 0x000000ff03027208 */ /* 0x000fe20000000000 */
[C---:B------:R-:W-:Y:S02]  /*8a20*/  FMUL.FTZ R12, R0.reuse, R156 ;  /* 0x0000009c000c7220 */ /* 0x040fe40000410000 */
[----:B------:R-:W-:Y:S01]  /*8a30*/  FMUL.FTZ R17, R0, R153 ;  /* 0x0000009900117220 */ /* 0x000fe20000410000 */
[----:B------:R-:W-:Y:S01]  /*8a40*/  FSEL R4, R4, RZ, P0 ;  /* 0x000000ff04047208 */ /* 0x000fe20000000000 */
[----:B------:R-:W-:Y:S01]  /*8a50*/  FADD.FTZ R2, -R2, R135 ;  /* 0x0000008702027221 */ /* 0x000fe20000010100 */
[----:B------:R-:W-:Y:S01]  /*8a60*/  MOV R135, R20 ;  /* 0x0000001400877202 */ /* 0x000fe20000000f00 */
[----:B------:R-:W-:Y:S01]  /*8a70*/  FMUL.FTZ R20, R0, R148 ;  /* 0x0000009400147220 */ /* 0x000fe20000410000 */
[----:B------:R-:W-:Y:S01]  /*8a80*/  MOV R148, R179 ;  /* 0x000000b300947202 */ /* 0x000fe20000000f00 */
[--C-:B------:R-:W-:Y:S02]  /*8a90*/  FFMA.FTZ R7, R7, c[0x0][0x2d0], -R4.reuse ;  /* 0x0000b40007077a23 */ /* 0x100fe40000010804 */
[--C-:B-1----:R-:W-:Y:S01]  /*8aa0*/  FFMA.FTZ R132, R10, c[0x0][0x2d0], -R4.reuse ;  /* 0x0000b4000a847a23 */ /* 0x102fe20000010804 */
[----:B------:R-:W-:Y:S01]  /*8ab0*/  MOV R10, R29 ;  /* 0x0000001d000a7202 */ /* 0x000fe20000000f00 */
[--C-:B------:R-:W-:Y:S01]  /*8ac0*/  FFMA.FTZ R181, R15, c[0x0][0x2d0], -R4.reuse ;  /* 0x0000b4000fb57a23 */ /* 0x100fe20000010804 */
[----:B------:R-:W-:Y:S01]  /*8ad0*/  MOV R29, R25 ;  /* 0x00000019001d7202 */ /* 0x000fe20000000f00 */
[--C-:B------:R-:W-:Y:S01]  /*8ae0*/  FFMA.FTZ R189, R23, c[0x0][0x2d0], -R4.reuse ;  /* 0x0000b40017bd7a23 */ /* 0x100fe20000010804 */
[----:B------:R-:W-:Y:S01]  /*8af0*/  MOV R25, R21 ;  /* 0x0000001500197202 */ /* 0x000fe20000000f00 */
        /* <DEDUP_REMOVED lines=9> */
[--C-:B------:R-:W-:Y:S01]  /*8b90*/  FFMA.FTZ R134, R11, c[0x0][0x2d0], -R4.reuse ;  /* 0x0000b4000b867a23 */ /* 0x100fe20000010804 */
[----:B------:R-:W-:Y:S01]  /*8ba0*/  MOV R11, R32 ;  /* 0x00000020000b7202 */ /* 0x000fe20000000f00 */
[--C-:B------:R-:W-:Y:S01]  /*8bb0*/  FFMA.FTZ R182, R14, c[0x0][0x2d0], -R4.reuse ;  /* 0x0000b4000eb67a23 */ /* 0x100fe20000010804 */
[----:B------:R-:W-:Y:S01]  /*8bc0*/  MOV R14, R33 ;  /* 0x00000021000e7202 */ /* 0x000fe20000000f00 */
[--C-:B------:R-:W-:Y:S02]  /*8bd0*/  FFMA.FTZ R183, R18, c[0x0][0x2d0], -R4.reuse ;  /* 0x0000b40012b77a23 */ /* 0x100fe40000010804 */
[--C-:B------:R-:W-:Y:S01]  /*8be0*/  FFMA.FTZ R184, R19, c[0x0][0x2d0], -R4.reuse ;  /* 0x0000b40013b87a23 */ /* 0x100fe20000010804 */
[----:B------:R-:W-:Y:S01]  /*8bf0*/  MUFU.EX2 R177, R6 ;  /* 0x0000000600b17308 */ /* 0x000fe20000000800 */
[----:B------:R-:W-:Y:S02]  /*8c00*/  FFMA.FTZ R190, R22, c[0x0][0x2d0], -R4 ;  /* 0x0000b40016be7a23 */ /* 0x000fe40000010804 */
[----:B------:R-:W-:Y:S02]  /*8c10*/  FADD.FTZ R4, R8, R5 ;  /* 0x0000000508047221 */ /* 0x000fe40000010000 */
[C---:B------:R-:W-:Y:S02]  /*8c20*/  FMUL.FTZ R32, R0.reuse, R136 ;  /* 0x0000008800207220 */ /* 0x040fe40000410000 */
[----:B------:R-:W-:Y:S02]  /*8c30*/  FADD.FTZ R180, R9, R4 ;  /* 0x0000000409b47221 */ /* 0x000fe40000010000 */
[----:B------:R-:W-:Y:S01]  /*8c40*/  FMUL.FTZ R4, R0, R164 ;  /* 0x000000a400047220 */ /* 0x000fe20000410000 */
[----:B------:R1:W-:Y:S01]  /*8c50*/  MUFU.EX2 R132, R188 ;  /* 0x000000bc00847308 */ /* 0x0003e20000000800 */
[----:B------:R-:W2:Y:S01]  /*8c60*/  LDL R164, [R1] ;  /* 0x0000000001a47983 */ /* 0x000ea20000100800 */
[----:B------:R-:W-:Y:S02]  /*8c70*/  FMUL.FTZ R2, R2, c[0x0][0x2d0] ;  /* 0x0000b40002027a20 */ /* 0x000fe40000410000 */
[C---:B------:R-:W-:Y:S01]  /*8c80*/  FMUL.FTZ R21, R0.reuse, R149 ;  /* 0x0000009500157220 */ /* 0x040fe20000410000 */
[----:B------:R-:W3:Y:S01]  /*8c90*/  LDL.LU R136, [R1+0x88] ;  /* 0x0000880001887983 */ /* 0x000ee20000300800 */
[----:B------:R-:W-:Y:S01]  /*8ca0*/  MOV R149, R10 ;  /* 0x0000000a00957202 */ /* 0x000fe20000000f00 */
[C---:B------:R-:W-:Y:S02]  /*8cb0*/  FMUL.FTZ R33, R0.reuse, R137 ;  /* 0x0000008900217220 */ /* 0x040fe40000410000 */
[C---:B------:R-:W-:Y:S01]  /*8cc0*/  FMUL.FTZ R5, R0.reuse, R165 ;  /* 0x000000a500057220 */ /* 0x040fe20000410000 */
[----:B------:R-:W4:Y:S01]  /*8cd0*/  MUFU.EX2 R2, R2 ;  /* 0x0000000200027308 */ /* 0x000f220000000800 */
[C---:B------:R-:W-:Y:S01]  /*8ce0*/  FMUL.FTZ R8, R0.reuse, R160 ;  /* 0x000000a000087220 */ /* 0x040fe20000410000 */
[----:B------:R-:W-:Y:S01]  /*8cf0*/  MOV R160, R34 ;  /* 0x0000002200a07202 */ /* 0x000fe20000000f00 */
[C---:B------:R-:W-:Y:S01]  /*8d00*/  FMUL.FTZ R13, R0.reuse, R157 ;  /* 0x0000009d000d7220 */ /* 0x040fe20000410000 */
[----:B------:R-:W-:Y:S01]  /*8d10*/  MOV R165, R35 ;  /* 0x0000002300a57202 */ /* 0x000fe20000000f00 */
[----:B------:R-:W5:Y:S01]  /*8d20*/  LDL R157, [R1+0x4] ;  /* 0x00000400019d7983 */ /* 0x000f620000100800 */
        /* <DEDUP_REMOVED lines=11> */
[----:B-1----:R-:W5:Y:S01]  /*8de0*/  LDL R188, [R1+0x94] ;  /* 0x0000940001bc7983 */ /* 0x002f620000100800 */
[C---:B------:R-:W-:Y:S01]  /*8df0*/  FMUL.FTZ R37, R0.reuse, R37 ;  /* 0x0000002500257220 */ /* 0x040fe20000410000 */
[----:B------:R-:W-:Y:S01]  /*8e00*/  MUFU.EX2 R190, R190 ;  /* 0x000000be00be7308 */ /* 0x000fe20000000800 */
[C---:B------:R-:W-:Y:S02]  /*8e10*/  FMUL.FTZ R40, R0.reuse, R40 ;  /* 0x0000002800287220 */ /* 0x040fe40000410000 */
[----:B------:R-:W-:Y:S02]  /*8e20*/  FMUL.FTZ R41, R0, R41 ;  /* 0x0000002900297220 */ /* 0x000fe40000410000 */
[C---:B----4-:R-:W-:Y:S02]  /*8e30*/  FMUL.FTZ R10, R2.reuse, R162 ;  /* 0x000000a2020a7220 */ /* 0x050fe40000410000 */
[----:B------:R-:W4:Y:S01]  /*8e40*/  LDL R162, [R1+0x3c] ;  /* 0x00003c0001a27983 */ /* 0x000f220000100800 */
[C---:B------:R-:W-:Y:S02]  /*8e50*/  FMUL.FTZ R34, R2.reuse, R138 ;  /* 0x0000008a02227220 */ /* 0x040fe40000410000 */
[C---:B------:R-:W-:Y:S01]  /*8e60*/  FMUL.FTZ R35, R2.reuse, R139 ;  /* 0x0000008b02237220 */ /* 0x040fe20000410000 */
[----:B------:R-:W-:Y:S01]  /*8e70*/  MUFU.EX2 R189, R189 ;  /* 0x000000bd00bd7308 */ /* 0x000fe20000000800 */
[C---:B------:R-:W-:Y:S01]  /*8e80*/  FMUL.FTZ R6, R2.reuse, R166 ;  /* 0x000000a602067220 */ /* 0x040fe20000410000 */
[----:B------:R-:W-:Y:S01]  /*8e90*/  MOV R166, R14 ;  /* 0x0000000e00a67202 */ /* 0x000fe20000000f00 */
[C---:B------:R-:W-:Y:S02]  /*8ea0*/  FMUL.FTZ R14, R2.reuse, R158 ;  /* 0x0000009e020e7220 */ /* 0x040fe40000410000 */
[C---:B------:R-:W-:Y:S01]  /*8eb0*/  FMUL.FTZ R7, R2.reuse, R167 ;  /* 0x000000a702077220 */ /* 0x040fe20000410000 */
[----:B------:R-:W-:Y:S01]  /*8ec0*/  MOV R167, R11 ;  /* 0x0000000b00a77202 */ /* 0x000fe20000000f00 */
[C---:B------:R-:W-:Y:S01]  /*8ed0*/  FMUL.FTZ R11, R2.reuse, R163 ;  /* 0x000000a3020b7220 */ /* 0x040fe20000410000 */
[----:B------:R-:W-:Y:S01]  /*8ee0*/  MOV R163, R141 ;  /* 0x0000008d00a37202 */ /* 0x000fe20000000f00 */
[C---:B------:R-:W-:Y:S01]  /*8ef0*/  FMUL.FTZ R15, R2.reuse, R159 ;  /* 0x0000009f020f7220 */ /* 0x040fe20000410000 */
[----:B------:R-:W1:Y:S01]  /*8f00*/  MUFU.EX2 R158, R134 ;  /* 0x00000086009e7308 */ /* 0x000e620000000800 */
        /* <DEDUP_REMOVED lines=11> */
[----:B------:R-:W-:Y:S02]  /*8fc0*/  FMUL.FTZ R31, R2, R143 ;  /* 0x0000008f021f7220 */ /* 0x000fe40000410000 */
[C---:B------:R-:W-:Y:S02]  /*8fd0*/  FMUL.FTZ R44, R0.reuse, R44 ;  /* 0x0000002c002c7220 */ /* 0x040fe40000410000 */
[C---:B------:R-:W-:Y:S02]  /*8fe0*/  FMUL.FTZ R45, R0.reuse, R45 ;  /* 0x0000002d002d7220 */ /* 0x040fe40000410000 */
[C---:B------:R-:W-:Y:S01]  /*8ff0*/  FMUL.FTZ R48, R0.reuse, R48 ;  /* 0x0000003000307220 */ /* 0x040fe20000410000 */
[----:B------:R-:W-:Y:S01]  /*9000*/  MUFU.EX2 R191, R191 ;  /* 0x000000bf00bf7308 */ /* 0x000fe20000000800 */
[C---:B------:R-:W-:Y:S02]  /*9010*/  FMUL.FTZ R49, R0.reuse, R49 ;  /* 0x0000003100317220 */ /* 0x040fe40000410000 */
[----:B------:R-:W-:Y:S01]  /*9020*/  FMUL.FTZ R52, R0, R52 ;  /* 0x0000003400347220 */ /* 0x000fe20000410000 */
        /* <DEDUP_REMOVED lines=43> */
[----:B-1----:R-:W-:Y:S01]  /*92e0*/  MOV R163, R149 ;  /* 0x0000009500a37202 */ /* 0x002fe20000000f00 */
[C---:B------:R-:W-:Y:S02]  /*92f0*/  FMUL.FTZ R124, R0.reuse, R124 ;  /* 0x0000007c007c7220 */ /* 0x040fe40000410000 */
[C---:B------:R-:W-:Y:S02]  /*9300*/  FMUL.FTZ R125, R0.reuse, R125 ;  /* 0x0000007d007d7220 */ /* 0x040fe40000410000 */
[C---:B------:R-:W-:Y:S02]  /*9310*/  FMUL.FTZ R128, R0.reuse, R128 ;  /* 0x0000008000807220 */ /* 0x040fe40000410000 */
[----:B------:R-:W-:Y:S01]  /*9320*/  FMUL.FTZ R129, R0, R129 ;  /* 0x0000008100817220 */ /* 0x000fe20000410000 */
[----:B------:R-:W-:Y:S01]  /*9330*/  MOV R0, R30 ;  /* 0x0000001e00007202 */ /* 0x000fe20000000f00 */
        /* <DEDUP_REMOVED lines=49> */
[C---:B------:R-:W-:Y:S01]  /*9650*/  FMUL.FTZ R131, R2.reuse, R131 ;  /* 0x0000008302837220 */ /* 0x040fe20000410000 */
[----:B--2---:R-:W-:Y:S01]  /*9660*/  LDSM.16.MT88.4 R144, [R164+0x800] ;  /* 0x00080000a490783b */ /* 0x004fe20000004200 */
[----:B---3--:R-:W-:Y:S01]  /*9670*/  FFMA.FTZ R152, R2, R136, R177 ;  /* 0x0000008802987223 */ /* 0x008fe200000100b1 */
[----:B------:R-:W-:Y:S01]  /*9680*/  F2FP.BF16.PACK_AB R177, R153, R177 ;  /* 0x000000b199b1723e */ /* 0x000fe200000010ff */
[----:B------:R1:W2:Y:S05]  /*9690*/  MUFU.EX2 R2, R187 ;  /* 0x000000bb00027308 */ /* 0x0002aa0000000800 */
[----:B------:R-:W3:Y:S08]  /*96a0*/  LDSM.16.MT88.4 R136, [R251] ;  /* 0x00000000fb88783b */ /* 0x000ef00000004200 */
[----:B-1----:R-:W5:Y:S01]  /*96b0*/  LDL.LU R187, [R1+0x5c] ;  /* 0x00005c0001bb7983 */ /* 0x002f620000300800 */
[C---:B---3--:R-:W-:Y:S08]  /*96c0*/  HMMA.16816.F32.BF16 R4, R176.reuse, R136, R4 ;  /* 0x00000088b004723c */ /* 0x048ff00000041804 */
[C---:B------:R-:W-:Y:S01]  /*96d0*/  HMMA.16816.F32.BF16 R8, R176.reuse, R138, R8 ;  /* 0x0000008ab008723c */ /* 0x040fe20000041808 */
[----:B------:R-:W1:Y:S07]  /*96e0*/  LDSM.16.MT88.4 R136, [R164] ;  /* 0x00000000a488783b */ /* 0x000e6e0000004200 */
[C---:B-1----:R-:W-:Y:S08]  /*96f0*/  HMMA.16816.F32.BF16 R12, R176.reuse, R136, R12 ;  /* 0x00000088b00c723c */ /* 0x042ff0000004180c */
[C---:B------:R-:W-:Y:S01]  /*9700*/  HMMA.16816.F32.BF16 R16, R176.reuse, R138, R16 ;  /* 0x0000008ab010723c */ /* 0x040fe20000041810 */
[----:B------:R-:W1:Y:S07]  /*9710*/  LDSM.16.MT88.4 R136, [R252] ;  /* 0x00000000fc88783b */ /* 0x000e6e0000004200 */
[C---:B-1----:R-:W-:Y:S08]  /*9720*/  HMMA.16816.F32.BF16 R20, R176.reuse, R136, R20 ;  /* 0x00000088b014723c */ /* 0x042ff00000041814 */
[C---:B------:R-:W-:Y:S01]  /*9730*/  HMMA.16816.F32.BF16 R24, R176.reuse, R138, R24 ;  /* 0x0000008ab018723c */ /* 0x040fe20000041818 */
[----:B----4-:R1:W3:Y:S03]  /*9740*/  LDSM.16.MT88.4 R136, [R162] ;  /* 0x00000000a288783b */ /* 0x0102e60000004200 */
[----:B-1----:R-:W-:Y:S02]  /*9750*/  MOV R162, R167 ;  /* 0x000000a700a27202 */ /* 0x002fe40000000f00 */
[----:B------:R-:W-:Y:S02]  /*9760*/  MOV R167, R166 ;  /* 0x000000a600a77202 */ /* 0x000fe40000000f00 */
[----:B------:R-:W-:Y:S01]  /*9770*/  MOV R166, R0 ;  /* 0x0000000000a67202 */ /* 0x000fe20000000f00 */
[----:B------:R-:W-:Y:S03]  /*9780*/  FADD.FTZ R0, R132, R180 ;  /* 0x000000b484007221 */ /* 0x000fe60000010000 */
[----:B------:R-:W1:Y:S01]  /*9790*/  MUFU.EX2 R180, R166 ;  /* 0x000000a600b47308 */ /* 0x000e620000000800 */
[----:B--2---:R-:W-:Y:S04]  /*97a0*/  FADD.FTZ R0, R2, R0 ;  /* 0x0000000002007221 */ /* 0x004fe80000010000 */
[----:B------:R-:W-:Y:S01]  /*97b0*/  FADD.FTZ R0, R135, R0 ;  /* 0x0000000087007221 */ /* 0x000fe20000010000 */
[C---:B---3--:R-:W-:Y:S03]  /*97c0*/  HMMA.16816.F32.BF16 R28, R176.reuse, R136, R28 ;  /* 0x00000088b01c723c */ /* 0x048fe6000004181c */
[----:B------:R-:W-:Y:S05]  /*97d0*/  FADD.FTZ R0, R134, R0 ;  /* 0x0000000086007221 */ /* 0x000fea0000010000 */
[C---:B------:R-:W-:Y:S01]  /*97e0*/  HMMA.16816.F32.BF16 R32, R176.reuse, R138, R32 ;  /* 0x0000008ab020723c */ /* 0x040fe20000041820 */
[----:B------:R-:W2:Y:S07]  /*97f0*/  LDSM.16.MT88.4 R136, [R251+0x2000] ;  /* 0x00200000fb88783b */ /* 0x000eae0000004200 */
[C---:B--2---:R-:W-:Y:S08]  /*9800*/  HMMA.16816.F32.BF16 R36, R176.reuse, R136, R36 ;  /* 0x00000088b024723c */ /* 0x044ff00000041824 */
[C---:B------:R-:W-:Y:S01]  /*9810*/  HMMA.16816.F32.BF16 R40, R176.reuse, R138, R40 ;  /* 0x0000008ab028723c */ /* 0x040fe20000041828 */
[----:B------:R-:W2:Y:S07]  /*9820*/  LDSM.16.MT88.4 R136, [R164+0x2000] ;  /* 0x00200000a488783b */ /* 0x000eae0000004200 */
[C---:B--2---:R-:W-:Y:S08]  /*9830*/  HMMA.16816.F32.BF16 R44, R176.reuse, R136, R44 ;  /* 0x00000088b02c723c */ /* 0x044ff0000004182c */
[C---:B------:R-:W-:Y:S01]  /*9840*/  HMMA.16816.F32.BF16 R48, R176.reuse, R138, R48 ;  /* 0x0000008ab030723c */ /* 0x040fe20000041830 */
[----:B------:R-:W2:Y:S02]  /*9850*/  LDSM.16.MT88.4 R136, [R252+0x2000] ;  /* 0x00200000fc88783b */ /* 0x000ea40000004200 */
[----:B-----5:R-:W-:Y:S05]  /*9860*/  ISETP.GT.AND P0, PT, R187, R188, PT ;  /* 0x000000bcbb00720c */ /* 0x020fea0003f04270 */
        /* <DEDUP_REMOVED lines=31> */
[----:B------:R-:W-:Y:S03]  /*9a60*/  F2FP.BF16.PACK_AB R137, R185, R186 ;  /* 0x000000bab989723e */ /* 0x000fe600000010ff */
[----:B------:R-:W-:Y:S02]  /*9a70*/  F2FP.BF16.PACK_AB R138, R134, R135 ;  /* 0x00000087868a723e */ /* 0x000fe400000010ff */
[----:B------:R-:W-:Y:S02]  /*9a80*/  F2FP.BF16.PACK_AB R139, R184, R183 ;  /* 0x000000b7b88b723e */ /* 0x000fe400000010ff */
[----:B------:R-:W3:Y:S01]  /*9a90*/  MUFU.EX2 R2, R155 ;  /* 0x0000009b00027308 */ /* 0x000ee20000000800 */
[----:B-1----:R-:W-:Y:S04]  /*9aa0*/  F2FP.BF16.PACK_AB R177, R181, R180 ;  /* 0x000000b4b5b1723e */ /* 0x002fe800000010ff */
[C---:B------:R-:W-:Y:S05]  /*9ab0*/  HMMA.16816.F32.BF16 R4, R136.reuse, R140, R4 ;  /* 0x0000008c8804723c */ /* 0x040fea0000041804 */
[----:B------:R-:W1:Y:S03]  /*9ac0*/  MUFU.EX2 R135, R154 ;  /* 0x0000009a00877308 */ /* 0x000e660000000800 */
[C---:B------:R-:W-:Y:S01]  /*9ad0*/  HMMA.16816.F32.BF16 R8, R136.reuse, R142, R8 ;  /* 0x0000008e8808723c */ /* 0x040fe20000041808 */
[----:B------:R-:W4:Y:S03]  /*9ae0*/  LDSM.16.MT88.4 R140, [R252+0x800] ;  /* 0x00080000fc8c783b */ /* 0x000f260000004200 */
[----:B--2---:R-:W-:Y:S03]  /*9af0*/  FADD.FTZ R0, R132, R0 ;  /* 0x0000000084007221 */ /* 0x004fe60000010000 */
[----:B------:R-:W-:Y:S01]  /*9b00*/  MUFU.EX2 R176, R163 ;  /* 0x000000a300b07308 */ /* 0x000fe20000000800 */
[C---:B------:R-:W-:Y:S04]  /*9b10*/  HMMA.16816.F32.BF16 R12, R136.reuse, R144, R12 ;  /* 0x00000090880c723c */ /* 0x040fe8000004180c */
[----:B---3--:R-:W-:Y:S04]  /*9b20*/  FADD.FTZ R0, R2, R0 ;  /* 0x0000000002007221 */ /* 0x008fe80000010000 */
[C---:B------:R-:W-:Y:S01]  /*9b30*/  HMMA.16816.F32.BF16 R16, R136.reuse, R146, R16 ;  /* 0x000000928810723c */ /* 0x040fe20000041810 */
[----:B------:R-:W2:Y:S01]  /*9b40*/  LDSM.16.MT88.4 R144, [R157+0x800] ;  /* 0x000800009d90783b */ /* 0x000ea20000004200 */
[----:B------:R3:W5:Y:S02]  /*9b50*/  MUFU.EX2 R134, R159 ;  /* 0x0000009f00867308 */ /* 0x0007640000000800 */
[----:B-1----:R-:W-:Y:S08]  /*9b60*/  FADD.FTZ R0, R135, R0 ;  /* 0x0000000087007221 */ /* 0x002ff00000010000 */
[----:B------:R-:W-:Y:S01]  /*9b70*/  MUFU.EX2 R178, R167 ;  /* 0x000000a700b27308 */ /* 0x000fe20000000800 */
[C---:B----4-:R-:W-:Y:S03]  /*9b80*/  HMMA.16816.F32.BF16 R20, R136.reuse, R140, R20 ;  /* 0x0000008c8814723c */ /* 0x050fe60000041814 */
[----:B---3--:R-:W-:Y:S01]  /*9b90*/  MOV R159, R148 ;  /* 0x00000094009f7202 */ /* 0x008fe20000000f00 */
[----:B-----5:R-:W-:Y:S01]  /*9ba0*/  FADD.FTZ R0, R134, R0 ;  /* 0x0000000086007221 */ /* 0x020fe20000010000 */
[----:B------:R-:W-:Y:S03]  /*9bb0*/  LDSM.16.MT88.4 R148, [R252+0x1000] ;  /* 0x00100000fc94783b */ /* 0x000fe60000004200 */
[C---:B------:R-:W-:Y:S05]  /*9bc0*/  HMMA.16816.F32.BF16 R24, R136.reuse, R142, R24 ;  /* 0x0000008e8818723c */ /* 0x040fea0000041818 */
[----:B------:R-:W1:Y:S03]  /*9bd0*/  LDSM.16.MT88.4 R140, [R251+0x2800] ;  /* 0x00280000fb8c783b */ /* 0x000e660000004200 */
        /* <DEDUP_REMOVED lines=38> */
[----:B------:R-:W2:Y:S06]  /*9e40*/  LDSM.16.MT88.4 R144, [R164+0x1000] ;  /* 0x00100000a490783b */ /* 0x000eac0000004200 */
[----:B------:R-:W-:Y:S02]  /*9e50*/  F2FP.BF16.PACK_AB R136, R2, R132 ;  /* 0x000000840288723e */ /* 0x000fe400000010ff */
[----:B------:R-:W-:Y:S01]  /*9e60*/  F2FP.BF16.PACK_AB R138, R134, R135 ;  /* 0x00000087868a723e */ /* 0x000fe200000010ff */
[----:B------:R-:W-:Y:S02]  /*9e70*/  MUFU.EX2 R132, R162 ;  /* 0x000000a200847308 */ /* 0x000fe40000000800 */
[----:B------:R-:W-:Y:S02]  /*9e80*/  F2FP.BF16.PACK_AB R137, R189, R190 ;  /* 0x000000bebd89723e */ /* 0x000fe400000010ff */
[----:B------:R-:W-:Y:S06]  /*9e90*/  F2FP.BF16.PACK_AB R139, R182, R191 ;  /* 0x000000bfb68b723e */ /* 0x000fec00000010ff */
[----:B------:R3:W-:Y:S01]  /*9ea0*/  MUFU.EX2 R135, R160 ;  /* 0x000000a000877308 */ /* 0x0007e20000000800 */
[C---:B-1----:R-:W-:Y:S09]  /*9eb0*/  HMMA.16816.F32.BF16 R4, R136.reuse, R140, R4 ;  /* 0x0000008c8804723c */ /* 0x042ff20000041804 */
[----:B------:R-:W1:Y:S01]  /*9ec0*/  MUFU.EX2 R2, R159 ;  /* 0x0000009f00027308 */ /* 0x000e620000000800 */
[C---:B------:R-:W-:Y:S01]  /*9ed0*/  HMMA.16816.F32.BF16 R8, R136.reuse, R142, R8 ;  /* 0x0000008e8808723c */ /* 0x040fe20000041808 */
[----:B------:R-:W4:Y:S08]  /*9ee0*/  LDSM.16.MT88.4 R140, [R157+0x1000] ;  /* 0x001000009d8c783b */ /* 0x000f300000004200 */
[----:B------:R-:W5:Y:S01]  /*9ef0*/  MUFU.EX2 R134, R165 ;  /* 0x000000a500867308 */ /* 0x000f620000000800 */
[C---:B--2---:R-:W-:Y:S01]  /*9f00*/  HMMA.16816.F32.BF16 R12, R136.reuse, R144, R12 ;  /* 0x00000090880c723c */ /* 0x044fe2000004180c */
[----:B---3--:R-:W-:Y:S07]  /*9f10*/  LDSM.16.MT88.4 R160, [R251+0x1800] ;  /* 0x00180000fba0783b */ /* 0x008fee0000004200 */
[C---:B------:R-:W-:Y:S01]  /*9f20*/  HMMA.16816.F32.BF16 R16, R136.reuse, R146, R16 ;  /* 0x000000928810723c */ /* 0x040fe20000041810 */
[----:B------:R-:W2:Y:S03]  /*9f30*/  LDSM.16.MT88.4 R144, [R251+0x3000] ;  /* 0x00300000fb90783b */ /* 0x000ea60000004200 */
[----:B-1----:R-:W-:Y:S04]  /*9f40*/  FADD.FTZ R0, R2, R0 ;  /* 0x0000000002007221 */ /* 0x002fe80000010000 */
[C---:B------:R-:W-:Y:S04]  /*9f50*/  HMMA.16816.F32.BF16 R20, R136.reuse, R148, R20 ;  /* 0x000000948814723c */ /* 0x040fe80000041814 */
[C---:B------:R-:W-:Y:S01]  /*9f60*/  FADD.FTZ R0, R176.reuse, R0 ;  /* 0x00000000b0007221 */ /* 0x040fe20000010000 */
[----:B------:R-:W-:Y:S01]  /*9f70*/  F2FP.BF16.PACK_AB R176, R176, R2 ;  /* 0x00000002b0b0723e */ /* 0x000fe200000010ff */
[----:B------:R-:W-:Y:S01]  /*9f80*/  FADD.FTZ R2, R153, R152 ;  /* 0x0000009899027221 */ /* 0x000fe20000010000 */
[----:B-----5:R-:W-:Y:S01]  /*9f90*/  F2FP.BF16.PACK_AB R179, R134, R135 ;  /* 0x0000008786b3723e */ /* 0x020fe200000010ff */
[C---:B------:R-:W-:Y:S01]  /*9fa0*/  HMMA.16816.F32.BF16 R24, R136.reuse, R150, R24 ;  /* 0x000000968818723c */ /* 0x040fe20000041818 */
[----:B------:R-:W1:Y:S03]  /*9fb0*/  LDSM.16.MT88.4 R148, [R164+0x3000] ;  /* 0x00300000a494783b */ /* 0x000e660000004200 */
[----:B------:R-:W-:Y:S04]  /*9fc0*/  FADD.FTZ R0, R132, R0 ;  /* 0x0000000084007221 */ /* 0x000fe80000010000 */
[C---:B------:R-:W-:Y:S01]  /*9fd0*/  FADD.FTZ R0, R178.reuse, R0 ;  /* 0x00000000b2007221 */ /* 0x040fe20000010000 */
[C---:B----4-:R-:W-:Y:S01]  /*9fe0*/  HMMA.16816.F32.BF16 R28, R136.reuse, R140, R28 ;  /* 0x0000008c881c723c */ /* 0x050fe2000004181c */
[----:B------:R-:W-:Y:S02]  /*9ff0*/  LDSM.16.MT88.4 R152, [R164+0x1800] ;  /* 0x00180000a498783b */ /* 0x000fe40000004200 */
[----:B------:R-:W-:Y:S02]  /*a000*/  F2FP.BF16.PACK_AB R178, R178, R132 ;  /* 0x00000084b2b2723e */ /* 0x000fe400000010ff */
[----:B------:R-:W-:Y:S03]  /*a010*/  MOV R132, R158 ;  /* 0x0000009e00847202 */ /* 0x000fe60000000f00 */
[C---:B------:R-:W-:Y:S01]  /*a020*/  HMMA.16816.F32.BF16 R32, R136.reuse, R142, R32 ;  /* 0x0000008e8820723c */ /* 0x040fe20000041820 */
[----:B------:R-:W3:Y:S08]  /*a030*/  LDSM.16.MT88.4 R140, [R252+0x3000] ;  /* 0x00300000fc8c783b */ /* 0x000ef00000004200 */
[----:B------:R4:W-:Y:S01]  /*a040*/  STL [R1+0x78], R0 ;  /* 0x0000780001007387 */ /* 0x0009e20000100800 */
[C---:B--2---:R-:W-:Y:S08]  /*a050*/  HMMA.16816.F32.BF16 R36, R136.reuse, R144, R36 ;  /* 0x000000908824723c */ /* 0x044ff00000041824 */
[C---:B------:R-:W-:Y:S01]  /*a060*/  HMMA.16816.F32.BF16 R40, R136.reuse, R146, R40 ;  /* 0x000000928828723c */ /* 0x040fe20000041828 */
[----:B------:R-:W2:Y:S07]  /*a070*/  LDSM.16.MT88.4 R144, [R157+0x3000] ;  /* 0x003000009d90783b */ /* 0x000eae0000004200 */
[C---:B-1----:R-:W-:Y:S08]  /*a080*/  HMMA.16816.F32.BF16 R44, R136.reuse, R148, R44 ;  /* 0x00000094882c723c */ /* 0x042ff0000004182c */
[C---:B------:R-:W-:Y:S01]  /*a090*/  HMMA.16816.F32.BF16 R48, R136.reuse, R150, R48 ;  /* 0x000000968830723c */ /* 0x040fe20000041830 */
[----:B------:R-:W1:Y:S03]  /*a0a0*/  LDSM.16.MT88.4 R148, [R251+0x5000] ;  /* 0x00500000fb94783b */ /* 0x000e660000004200 */
[----:B----4-:R-:W-:Y:S01]  /*a0b0*/  FADD.FTZ R0, R156, R2 ;  /* 0x000000029c007221 */ /* 0x010fe20000010000 */
[----:B------:R-:W-:Y:S03]  /*a0c0*/  MOV R2, R157 ;  /* 0x0000009d00027202 */ /* 0x000fe60000000f00 */
[C---:B---3--:R-:W-:Y:S04]  /*a0d0*/  HMMA.16816.F32.BF16 R52, R136.reuse, R140, R52 ;  /* 0x0000008c8834723c */ /* 0x048fe80000041834 */
[----:B------:R-:W-:Y:S04]  /*a0e0*/  FADD.FTZ R0, R132, R0 ;  /* 0x0000000084007221 */ /* 0x000fe80000010000 */
[C---:B------:R-:W-:Y:S01]  /*a0f0*/  HMMA.16816.F32.BF16 R56, R136.reuse, R142, R56 ;  /* 0x0000008e8838723c */ /* 0x040fe20000041838 */
[----:B------:R-:W3:Y:S03]  /*a100*/  LDSM.16.MT88.4 R140, [R164+0x5000] ;  /* 0x00500000a48c783b */ /* 0x000ee60000004200 */
[----:B------:R-:W-:Y:S04]  /*a110*/  FADD.FTZ R0, R186, R0 ;  /* 0x00000000ba007221 */ /* 0x000fe80000010000 */
[----:B------:R-:W-:Y:S01]  /*a120*/  FADD.FTZ R0, R185, R0 ;  /* 0x00000000b9007221 */ /* 0x000fe20000010000 */
[C---:B--2---:R-:W-:Y:S03]  /*a130*/  HMMA.16816.F32.BF16 R60, R136.reuse, R144, R60 ;  /* 0x00000090883c723c */ /* 0x044fe6000004183c */
[----:B------:R-:W-:Y:S04]  /*a140*/  FADD.FTZ R0, R183, R0 ;  /* 0x00000000b7007221 */ /* 0x000fe80000010000 */
[----:B------:R-:W-:Y:S01]  /*a150*/  FADD.FTZ R0, R184, R0 ;  /* 0x00000000b8007221 */ /* 0x000fe20000010000 */
[C---:B------:R-:W-:Y:S01]  /*a160*/  HMMA.16816.F32.BF16 R64, R136.reuse, R146, R64 ;  /* 0x000000928840723c */ /* 0x040fe20000041840 */
[----:B------:R-:W2:Y:S03]  /*a170*/  LDSM.16.MT88.4 R144, [R252+0x5000] ;  /* 0x00500000fc90783b */ /* 0x000ea60000004200 */
[----:B------:R-:W-:Y:S04]  /*a180*/  FADD.FTZ R0, R190, R0 ;  /* 0x00000000be007221 */ /* 0x000fe80000010000 */
[C---:B-1----:R-:W-:Y:S04]  /*a190*/  HMMA.16816.F32.BF16 R68, R136.reuse, R148, R68 ;  /* 0x000000948844723c */ /* 0x042fe80000041844 */
[----:B------:R-:W-:Y:S04]  /*a1a0*/  FADD.FTZ R0, R189, R0 ;  /* 0x00000000bd007221 */ /* 0x000fe80000010000 */
[C---:B------:R-:W-:Y:S01]  /*a1b0*/  HMMA.16816.F32.BF16 R72, R136.reuse, R150, R72 ;  /* 0x000000968848723c */ /* 0x040fe20000041848 */
[----:B------:R-:W1:Y:S03]  /*a1c0*/  LDSM.16.MT88.4 R148, [R157+0x5000] ;  /* 0x005000009d94783b */ /* 0x000e660000004200 */
[----:B------:R-:W-:Y:S04]  /*a1d0*/  FADD.FTZ R0, R191, R0 ;  /* 0x00000000bf007221 */ /* 0x000fe80000010000 */
[C---:B---3--:R-:W-:Y:S04]  /*a1e0*/  HMMA.16816.F32.BF16 R76, R136.reuse, R140, R76 ;  /* 0x0000008c884c723c */ /* 0x048fe8000004184c */
[----:B------:R-:W-:Y:S04]  /*a1f0*/  FADD.FTZ R0, R182, R0 ;  /* 0x00000000b6007221 */ /* 0x000fe80000010000 */
[C---:B------:R-:W-:Y:S01]  /*a200*/  HMMA.16816.F32.BF16 R80, R136.reuse, R142, R80 ;  /* 0x0000008e8850723c */ /* 0x040fe20000041850 */
[----:B------:R-:W3:Y:S03]  /*a210*/  LDSM.16.MT88.4 R140, [R251+0x7000] ;  /* 0x00700000fb8c783b */ /* 0x000ee60000004200 */
[----:B------:R-:W-:Y:S04]  /*a220*/  FADD.FTZ R0, R180, R0 ;  /* 0x00000000b4007221 */ /* 0x000fe80000010000 */
[----:B------:R-:W-:Y:S01]  /*a230*/  FADD.FTZ R0, R181, R0 ;  /* 0x00000000b5007221 */ /* 0x000fe20000010000 */
[C---:B--2---:R-:W-:Y:S03]  /*a240*/  HMMA.16816.F32.BF16 R84, R136.reuse, R144, R84 ;  /* 0x000000908854723c */ /* 0x044fe60000041854 */
[----:B------:R-:W-:Y:S01]  /*a250*/  FADD.FTZ R0, R135, R0 ;  /* 0x0000000087007221 */ /* 0x000fe20000010000 */
[----:B------:R-:W-:Y:S03]  /*a260*/  MOV R135, R3 ;  /* 0x0000000300877202 */ /* 0x000fe60000000f00 */
[----:B------:R-:W-:Y:S01]  /*a270*/  FADD.FTZ R0, R134, R0 ;  /* 0x0000000086007221 */ /* 0x000fe20000010000 */
[C---:B------:R-:W-:Y:S01]  /*a280*/  HMMA.16816.F32.BF16 R88, R136.reuse, R146, R88 ;  /* 0x000000928858723c */ /* 0x040fe20000041858 */
[----:B------:R-:W2:Y:S03]  /*a290*/  LDSM.16.MT88.4 R144, [R164+0x7000] ;  /* 0x00700000a490783b */ /* 0x000ea60000004200 */
[----:B------:R-:W-:Y:S04]  /*a2a0*/  MOV R134, R133 ;  /* 0x0000008500867202 */ /* 0x000fe80000000f00 */
[C---:B-1----:R-:W-:Y:S08]  /*a2b0*/  HMMA.16816.F32.BF16 R92, R136.reuse, R148, R92 ;  /* 0x00000094885c723c */ /* 0x042ff0000004185c */
[C---:B------:R-:W-:Y:S01]  /*a2c0*/  HMMA.16816.F32.BF16 R96, R136.reuse, R150, R96 ;  /* 0x000000968860723c */ /* 0x040fe20000041860 */
[----:B------:R-:W1:Y:S07]  /*a2d0*/  LDSM.16.MT88.4 R148, [R252+0x7000] ;  /* 0x00700000fc94783b */ /* 0x000e6e0000004200 */
[C---:B---3--:R-:W-:Y:S08]  /*a2e0*/  HMMA.16816.F32.BF16 R100, R136.reuse, R140, R100 ;  /* 0x0000008c8864723c */ /* 0x048ff00000041864 */
[C---:B------:R-:W-:Y:S01]  /*a2f0*/  HMMA.16816.F32.BF16 R104, R136.reuse, R142, R104 ;  /* 0x0000008e8868723c */ /* 0x040fe20000041868 */
[----:B------:R-:W3:Y:S07]  /*a300*/  LDSM.16.MT88.4 R140, [R157+0x7000] ;  /* 0x007000009d8c783b */ /* 0x000eee0000004200 */
[C---:B--2---:R-:W-:Y:S08]  /*a310*/  HMMA.16816.F32.BF16 R108, R136.reuse, R144, R108 ;  /* 0x00000090886c723c */ /* 0x044ff0000004186c */
[C---:B------:R-:W-:Y:S01]  /*a320*/  HMMA.16816.F32.BF16 R112, R136.reuse, R146, R112 ;  /* 0x000000928870723c */ /* 0x040fe20000041870 */
[----:B------:R-:W2:Y:S07]  /*a330*/  LDSM.16.MT88.4 R144, [R252+0x1800] ;  /* 0x00180000fc90783b */ /* 0x000eae0000004200 */
[C---:B-1----:R-:W-:Y:S08]  /*a340*/  HMMA.16816.F32.BF16 R116, R136.reuse, R148, R116 ;  /* 0x000000948874723c */ /* 0x042ff00000041874 */
[C---:B------:R-:W-:Y:S08]  /*a350*/  HMMA.16816.F32.BF16 R120, R136.reuse, R150, R120 ;  /* 0x000000968878723c */ /* 0x040ff00000041878 */
[C---:B---3--:R-:W-:Y:S07]  /*a360*/  HMMA.16816.F32.BF16 R124, R136.reuse, R140, R124 ;  /* 0x0000008c887c723c */ /* 0x048fee000004187c */
[----:B------:R-:W-:Y:S01]  /*a370*/  MOV R141, R164 ;  /* 0x000000a4008d7202 */ /* 0x000fe20000000f00 */
[----:B------:R-:W-:Y:S01]  /*a380*/  HMMA.16816.F32.BF16 R128, R136, R142, R128 ;  /* 0x0000008e8880723c */ /* 0x000fe20000041880 */
[----:B------:R-:W1:Y:S07]  /*a390*/  LDSM.16.MT88.4 R136, [R2+0x1800] ;  /* 0x001800000288783b */ /* 0x000e6e0000004200 */
[C---:B------:R-:W-:Y:S01]  /*a3a0*/  HMMA.16816.F32.BF16 R164, R176.reuse, R160, R4 ;  /* 0x000000a0b0a4723c */ /* 0x040fe20000041804 */
[----:B------:R-:W3:Y:S07]  /*a3b0*/  LDSM.16.MT88.4 R4, [R251+0x3800] ;  /* 0x00380000fb04783b */ /* 0x000eee0000004200 */
[C---:B------:R-:W-:Y:S01]  /*a3c0*/  HMMA.16816.F32.BF16 R160, R176.reuse, R162, R8 ;  /* 0x000000a2b0a0723c */ /* 0x040fe20000041808 */
[----:B------:R1:W4:Y:S07]  /*a3d0*/  LDSM.16.MT88.4 R8, [R141+0x3800] ;  /* 0x003800008d08783b */ /* 0x00032e0000004200 */
[C---:B------:R-:W-:Y:S01]  /*a3e0*/  HMMA.16816.F32.BF16 R156, R176.reuse, R152, R12 ;  /* 0x00000098b09c723c */ /* 0x040fe2000004180c */
[----:B------:R-:W5:Y:S07]  /*a3f0*/  LDSM.16.MT88.4 R12, [R252+0x3800] ;  /* 0x00380000fc0c783b */ /* 0x000f6e0000004200 */
[C---:B------:R-:W-:Y:S01]  /*a400*/  HMMA.16816.F32.BF16 R152, R176.reuse, R154, R16 ;  /* 0x0000009ab098723c */ /* 0x040fe20000041810 */
[----:B------:R-:W4:Y:S07]  /*a410*/  LDSM.16.MT88.4 R16, [R2+0x3800] ;  /* 0x003800000210783b */ /* 0x000f2e0000004200 */
[C---:B--2---:R-:W-:Y:S07]  /*a420*/  HMMA.16816.F32.BF16 R148, R176.reuse, R144, R20 ;  /* 0x00000090b094723c */ /* 0x044fee0000041814 */
[----:B------:R-:W-:Y:S01]  /*a430*/  MOV R23, R141 ;  /* 0x0000008d00177202 */ /* 0x000fe20000000f00 */
[C---:B------:R-:W-:Y:S08]  /*a440*/  HMMA.16816.F32.BF16 R144, R176.reuse, R146, R24 ;  /* 0x00000092b090723c */ /* 0x040ff00000041818 */
[C---:B-1----:R-:W-:Y:S08]  /*a450*/  HMMA.16816.F32.BF16 R140, R176.reuse, R136, R28 ;  /* 0x00000088b08c723c */ /* 0x042ff0000004181c */
        /* <DEDUP_REMOVED lines=24> */
[----:B------:R4:W5:Y:S07]  /*a5e0*/  LDSM.16.MT88.4 R16, [R2+0x7800] ;  /* 0x007800000210783b */ /* 0x00096e0000004200 */
[C---:B-1----:R-:W-:Y:S08]  /*a5f0*/  HMMA.16816.F32.BF16 R100, R176.reuse, R4, R100 ;  /* 0x00000004b064723c */ /* 0x042ff00000041864 */
[C---:B------:R-:W-:Y:S08]  /*a600*/  HMMA.16816.F32.BF16 R104, R176.reuse, R6, R104 ;  /* 0x00000006b068723c */ /* 0x040ff00000041868 */
[C---:B--2---:R-:W-:Y:S04]  /*a610*/  HMMA.16816.F32.BF16 R108, R176.reuse, R8, R108 ;  /* 0x00000008b06c723c */ /* 0x044fe8000004186c */
[----:B----4-:R-:W-:Y:S04]  /*a620*/  IADD3 R2, R187, -0x1, RZ ;  /* 0xffffffffbb027810 */ /* 0x010fe80007ffe0ff */
[C---:B------:R-:W-:Y:S01]  /*a630*/  HMMA.16816.F32.BF16 R112, R176.reuse, R10, R112 ;  /* 0x0000000ab070723c */ /* 0x040fe20000041870 */
[----:B------:R-:W-:Y:S04]  /*a640*/  STL [R1+0x6c], R2 ;  /* 0x00006c0201007387 */ /* 0x000fe80000100800 */
[----:B------:R1:W-:Y:S03]  /*a650*/  STL [R1+0x88], R0 ;  /* 0x0000880001007387 */ /* 0x0003e60000100800 */
[C---:B---3--:R-:W-:Y:S08]  /*a660*/  HMMA.16816.F32.BF16 R116, R176.reuse, R12, R116 ;  /* 0x0000000cb074723c */ /* 0x048ff00000041874 */
[C---:B------:R-:W-:Y:S08]  /*a670*/  HMMA.16816.F32.BF16 R120, R176.reuse, R14, R120 ;  /* 0x0000000eb078723c */ /* 0x040ff00000041878 */
[C---:B-----5:R-:W-:Y:S04]  /*a680*/  HMMA.16816.F32.BF16 R124, R176.reuse, R16, R124 ;  /* 0x00000010b07c723c */ /* 0x060fe8000004187c */
[----:B-1----:R-:W-:Y:S04]  /*a690*/  MOV R0, R2 ;  /* 0x0000000200007202 */ /* 0x002fe80000000f00 */
[----:B------:R-:W-:Y:S01]  /*a6a0*/  HMMA.16816.F32.BF16 R128, R176, R18, R128 ;  /* 0x00000012b080723c */ /* 0x000fe20000041880 */
[----:B------:R1:W-:Y:S03]  /*a6b0*/  STL [R1+0x5c], R0 ;  /* 0x00005c0001007387 */ /* 0x0003e60000100800 */
[----:B------:R-:W-:Y:S04]  /*a6c0*/  MOV R16, R3 ;  /* 0x0000000300107202 */ /* 0x000fe80000000f00 */
[----:B-1----:R-:W-:-:S05]  /*a6d0*/  @P0 BRA `(.L_x_1059) ;  /* 0xffffbd5000000947 */ /* 0x002fca000383ffff */
.L_x_1048:
[----:B---3--:R-:W2:Y:S04]  /*a6e0*/  LDL R2, [R1+0x8c] ;  /* 0x00008c0001027983 */ /* 0x008ea80000100800 */
[----:B------:R-:W2:Y:S02]  /*a6f0*/  LDL R0, [R1+0x6c] ;  /* 0x00006c0001007983 */ /* 0x000ea40000100800 */
[----:B--2---:R-:W-:-:S13]  /*a700*/  ISETP.GE.AND P0, PT, R0, R2, PT ;  /* 0x000000020000720c */ /* 0x004fda0003f06270 */
[----:B------:R-:W-:Y:S05]  /*a710*/  @!P0 BRA `(.L_x_1060) ;  /* 0x00003b8000008947 */ /* 0x000fea0003800000 */
[----:B------:R-:W-:Y:S02]  /*a720*/  MOV R135, R16 ;  /* 0x0000001000877202 */ /* 0x000fe40000000f00 */
[----:B------:R-:W-:Y:S02]  /*a730*/  MOV R134, R133 ;  /* 0x0000008500867202 */ /* 0x000fe40000000f00 */
.L_x_1067:
[----:B------:R-:W2:Y:S01]  /*a740*/  LDL R12, [R1+0x8] ;  /* 0x00000800010c7983 */ /* 0x000ea20000100800 */
[----:B------:R-:W-:Y:S04]  /*a750*/  DEPBAR.LE SB0, 0x0 ;  /* 0x000080000000791a */ /* 0x000fe80000000000 */
[----:B------:R-:W3:Y:S01]  /*a760*/  LDL R28, [R1+0x60] ;  /* 0x00006000011c7983 */ /* 0x000ee20000100800 */
[----:B------:R-:W-:Y:S03]  /*a770*/  WARPSYNC 0xffffffff ;  /* 0xffffffff00007948 */ /* 0x000fe60003800000 */
[----:B------:R-:W4:Y:S04]  /*a780*/  LDL R7, [R1+0x40] ;  /* 0x0000400001077983 */ /* 0x000f280000100800 */
[----:B------:R-:W5:Y:S04]  /*a790*/  LDL.64 R22, [R1+0xb0] ;  /* 0x0000b00001167983 */ /* 0x000f680000100a00 */
[----:B------:R-:W3:Y:S04]  /*a7a0*/  LDL R4, [R1+0x48] ;  /* 0x0000480001047983 */ /* 0x000ee80000100800 */
[----:B------:R-:W5:Y:S04]  /*a7b0*/  LDL R6, [R1+0xbc] ;  /* 0x0000bc0001067983 */ /* 0x000f680000100800 */
[----:B------:R-:W5:Y:S04]  /*a7c0*/  LDL R8, [R1+0x68] ;  /* 0x0000680001087983 */ /* 0x000f680000100800 */
[----:B------:R-:W5:Y:S04]  /*a7d0*/  LDL R21, [R1+0x158] ;  /* 0x0001580001157983 */ /* 0x000f680000100800 */
[----:B------:R-:W5:Y:S04]  /*a7e0*/  LDL R5, [R1+0x44] ;  /* 0x0000440001057983 */ /* 0x000f680000100800 */
[----:B------:R-:W5:Y:S04]  /*a7f0*/  LDL R20, [R1+0x7c] ;  /* 0x00007c0001147983 */ /* 0x000f680000100800 */
[----:B------:R-:W5:Y:S04]  /*a800*/  LDL R15, [R1+0x15c] ;  /* 0x00015c00010f7983 */ /* 0x000f680000100800 */
[----:B------:R-:W5:Y:S04]  /*a810*/  LDL R14, [R1+0x80] ;  /* 0x00008000010e7983 */ /* 0x000f680000100800 */
[----:B------:R-:W5:Y:S04]  /*a820*/  LDL R13, [R1+0x160] ;  /* 0x00016000010d7983 */ /* 0x000f680000100800 */
[----:B------:R-:W-:Y:S06]  /*a830*/  BAR.SYNC.DEFER_BLOCKING 0x0 ;  /* 0x0000000000007b1d */ /* 0x000fec0000010000 */
[----:B------:R-:W1:Y:S04]  /*a840*/  LDSM.16.M88.4 R16, [R248+0x800] ;  /* 0x00080000f810783b */ /* 0x000e680000000200 */
[----:B------:R-:W1:Y:S04]  /*a850*/  LDSM.16.M88.4 R24, [R248+0x1000] ;  /* 0x00100000f818783b */ /* 0x000e680000000200 */
[----:B------:R-:W1:Y:S04]  /*a860*/  LDSM.16.M88.4 R32, [R248+0x1800] ;  /* 0x00180000f820783b */ /* 0x000e680000000200 */
[----:B--2---:R2:W1:Y:S04]  /*a870*/  LDSM.16.M88.4 R176, [R12] ;  /* 0x000000000cb0783b */ /* 0x0044680000000200 */
[----:B----4-:R4:W1:Y:S04]  /*a880*/  LDSM.16.M88.4 R180, [R7] ;  /* 0x0000000007b4783b */ /* 0x0108680000000200 */
[----:B---3--:R3:W1:Y:S04]  /*a890*/  LDSM.16.M88.4 R188, [R4] ;  /* 0x0000000004bc783b */ /* 0x0086680000000200 */
[----:B--2---:R-:W2:Y:S01]  /*a8a0*/  LDL R12, [R1+0x84] ;  /* 0x00008400010c7983 */ /* 0x004ea20000100800 */
[----:B-----5:R-:W-:Y:S01]  /*a8b0*/  SHF.R.S32.HI R0, RZ, 0x1f, R8 ;  /* 0x0000001fff007819 */ /* 0x020fe20000011408 */
[----:B------:R-:W-:Y:S04]  /*a8c0*/  IMAD.WIDE.U32 R2, R8, c[0x0][0x208], RZ ;  /* 0x0000820008027a25 */ /* 0x000fe800078e00ff */
[----:B------:R-:W-:Y:S01]  /*a8d0*/  IMAD R0, R0, c[0x0][0x208], RZ ;  /* 0x0000820000007a24 */ /* 0x000fe200078e02ff */
[----:B----4-:R-:W4:Y:S03]  /*a8e0*/  LDL R7, [R1+0x164] ;  /* 0x0001640001077983 */ /* 0x010f260000100800 */
[----:B------:R-:W-:Y:S01]  /*a8f0*/  IMAD R0, R8, c[0x0][0x20c], R0 ;  /* 0x0000830008007a24 */ /* 0x000fe200078e0200 */
[----:B------:R5:W1:Y:S01]  /*a900*/  LDSM.16.M88.4 R184, [R5] ;  /* 0x0000000005b8783b */ /* 0x000a620000000200 */
[C---:B------:R-:W-:Y:S02]  /*a910*/  SHF.L.U64.HI R29, R20.reuse, 0x1, R21 ;  /* 0x00000001141d7819 */ /* 0x040fe40000010215 */
[----:B------:R-:W-:Y:S01]  /*a920*/  IMAD.IADD R3, R3, 0x1, R0 ;  /* 0x0000000103037824 */ /* 0x000fe200078e0200 */
[----:B---3--:R-:W4:Y:S01]  /*a930*/  LDL R4, [R1+0x64] ;  /* 0x0000640001047983 */ /* 0x008f220000100800 */
[----:B------:R-:W-:Y:S02]  /*a940*/  IMAD.SHL.U32 R132, R20, 0x2, RZ ;  /* 0x0000000214847824 */ /* 0x000fe400078e00ff */
[----:B------:R-:W-:Y:S01]  /*a950*/  IMAD.WIDE.U32 R2, R28, c[0x0][0x218], R2 ;  /* 0x000086001c027a25 */ /* 0x000fe200078e0002 */
[----:B------:R3:W1:Y:S01]  /*a960*/  LDSM.16.M88.4 R8, [R248] ;  /* 0x00000000f808783b */ /* 0x0006620000000200 */
[----:B------:R-:W-:Y:S03]  /*a970*/  SHF.L.U32 R31, R14, 0x1, RZ ;  /* 0x000000010e1f7819 */ /* 0x000fe600000006ff */
[----:B------:R-:W-:Y:S02]  /*a980*/  IADD3 R0, P0, R22, R2, RZ ;  /* 0x0000000216007210 */ /* 0x000fe40007f1e0ff */
[----:B-----5:R-:W-:Y:S05]  /*a990*/  SHF.R.S32.HI R5, RZ, 0x1f, R28 ;  /* 0x0000001fff057819 */ /* 0x020fea000001141c */
[----:B------:R-:W-:Y:S04]  /*a9a0*/  IMAD R5, R5, c[0x0][0x218], RZ ;  /* 0x0000860005057a24 */ /* 0x000fe800078e02ff */
[----:B------:R-:W-:Y:S01]  /*a9b0*/  IMAD R5, R28, c[0x0][0x21c], R5 ;  /* 0x000087001c057a24 */ /* 0x000fe200078e0205 */
[----:B------:R-:W-:Y:S04]  /*a9c0*/  SHF.L.U64.HI R28, R14, 0x1, R15 ;  /* 0x000000010e1c7819 */ /* 0x000fe8000001020f */
[----:B------:R-:W-:Y:S02]  /*a9d0*/  IADD3.X R5, R6, R3, R5, P0, !PT ;  /* 0x0000000306057210 */ /* 0x000fe400007fe405 */
[C---:B------:R-:W-:Y:S04]  /*a9e0*/  LEA R6, P0, R0.reuse, c[0x0][0x1f8], 0x1 ;  /* 0x00007e0000067a11 */ /* 0x040fe800078008ff */
[----:B------:R-:W-:Y:S02]  /*a9f0*/  LEA.HI.X R5, R0, c[0x0][0x1fc], R5, 0x1, P0 ;  /* 0x00007f0000057a11 */ /* 0x000fe400000f0c05 */
[C---:B--2---:R-:W-:Y:S01]  /*aa00*/  SHF.L.U64.HI R15, R12.reuse, 0x1, R13 ;  /* 0x000000010c0f7819 */ /* 0x044fe2000001020d */
[----:B------:R-:W-:Y:S01]  /*aa10*/  IMAD.SHL.U32 R23, R12, 0x2, RZ ;  /* 0x000000020c177824 */ /* 0x000fe200078e00ff */
[C---:B----4-:R-:W-:Y:S02]  /*aa20*/  SHF.L.U64.HI R14, R4.reuse, 0x1, R7 ;  /* 0x00000001040e7819 */ /* 0x050fe40000010207 */
[----:B------:R-:W-:Y:S01]  /*aa30*/  SHF.L.U32 R20, R4, 0x1, RZ ;  /* 0x0000000104147819 */ /* 0x000fe200000006ff */
[----:B------:R-:W-:-:S05]  /*aa40*/  BRA.DIV ~URZ, `(.L_x_1061) ;  /* 0x000079327f007947 */ /* 0x000fca000b800000 */
[----:B-1-3--:R1:W2:Y:S02]  /*aa50*/  SHFL.IDX PT, R0, R5, RZ, 0x181f ;  /* 0x00181fff05007589 */ /* 0x00a2a400000e0000 */
.L_x_1092:
[----:B------:R-:W3:Y:S01]  /*aa60*/  LDL R2, [R1+0x64] ;  /* 0x0000640001027983 */ /* 0x000ee20000100800 */
[----:B------:R-:W-:Y:S04]  /*aa70*/  BSSY B0, `(.L_x_1062) ;  /* 0x000016f000007945 */ /* 0x000fe80003800000 */
[----:B------:R-:W4:Y:S05]  /*aa80*/  LDL R12, [R1+0x84] ;  /* 0x00008400010c7983 */ /* 0x000f2a0000100800 */
[----:B--2---:R-:W2:Y:S05]  /*aa90*/  LDL R7, [R1+0x80] ;  /* 0x0000800001077983 */ /* 0x004eaa0000100800 */
[----:B------:R-:W2:Y:S05]  /*aaa0*/  LDL R21, [R1+0x7c] ;  /* 0x00007c0001157983 */ /* 0x000eaa0000100800 */
[----:B------:R-:W-:Y:S05]  /*aab0*/  STL [R1+0x1f0], R36 ;  /* 0x0001f02401007387 */ /* 0x000fea0000100800 */
[----:B------:R-:W2:Y:S05]  /*aac0*/  LDL R133, [R1+0x58] ;  /* 0x0000580001857983 */ /* 0x000eaa0000100800 */
[----:B------:R-:W1:Y:S01]  /*aad0*/  SHFL.IDX PT, R4, R6, RZ, 0x181f ;  /* 0x00181fff06047589 */ /* 0x000e6200000e0000 */
[----:B---3--:R-:W-:Y:S02]  /*aae0*/  ISETP.GE.AND P1, PT, R2, c[0x0][0x1d4], PT ;  /* 0x0000750002007a0c */ /* 0x008fe40003f26270 */
[----:B-1----:R-:W-:Y:S02]  /*aaf0*/  IADD3 R2, P0, R4, R20, RZ ;  /* 0x0000001404027210 */ /* 0x002fe40007f1e0ff */
[----:B------:R-:W-:Y:S02]  /*ab00*/  SEL R36, RZ, 0x10, P1 ;  /* 0x00000010ff247807 */ /* 0x000fe40000800000 */
[----:B----4-:R-:W-:Y:S01]  /*ab10*/  ISETP.GE.AND P5, PT, R12, c[0x0][0x1d4], PT ;  /* 0x000075000c007a0c */ /* 0x010fe20003fa6270 */
[----:B------:R-:W-:Y:S01]  /*ab20*/  IMAD.X R3, R0, 0x1, R14, P0 ;  /* 0x0000000100037824 */ /* 0x000fe200000e060e */
[----:B------:R-:W-:Y:S01]  /*ab30*/  IADD3 R12, P0, R4, R23, RZ ;  /* 0x00000017040c7210 */ /* 0x000fe20007f1e0ff */
[----:B------:R-:W-:Y:S01]  /*ab40*/  STL [R1+0x5c], R36 ;  /* 0x00005c2401007387 */ /* 0x000fe20000100800 */
[----:B--2---:R-:W-:Y:S03]  /*ab50*/  ISETP.GE.AND P4, PT, R7, c[0x0][0x1d4], PT ;  /* 0x0000750007007a0c */ /* 0x004fe60003f86270 */
[----:B------:R-:W-:Y:S01]  /*ab60*/  IMAD.X R13, R0, 0x1, R15, P0 ;  /* 0x00000001000d7824 */ /* 0x000fe200000e060f */
[----:B------:R-:W-:Y:S02]  /*ab70*/  ISETP.GE.AND P3, PT, R21, c[0x0][0x1d4], PT ;  /* 0x0000750015007a0c */ /* 0x000fe40003f66270 */
[----:B------:R-:W-:Y:S04]  /*ab80*/  SEL R21, RZ, 0x10, P4 ;  /* 0x00000010ff157807 */ /* 0x000fe80002000000 */
[C---:B------:R-:W-:Y:S01]  /*ab90*/  IADD3 R30, -R21.reuse, 0x10, RZ ;  /* 0x00000010151e7810 */ /* 0x040fe20007ffe1ff */
[----:B------:R-:W-:Y:S01]  /*aba0*/  @!PT LDS RZ, [RZ] ;  /* 0x00000000fffff984 */ /* 0x000fe20000000800 */
[----:B------:R-:W-:Y:S01]  /*abb0*/  @!PT LDS RZ, [RZ] ;  /* 0x00000000fffff984 */ /* 0x000fe20000000800 */
[----:B------:R1:W-:Y:S03]  /*abc0*/  LDGSTS.E.BYPASS.LTC128B.128 [R133+0x100], [R2.64], !P1 ;  /* 0x0010000002857fae */ /* 0x0003e6000c901d46 */
[----:B------:R-:W-:Y:S02]  /*abd0*/  LOP3.LUT R30, R30, 0xf, RZ, 0xc0, !PT ;  /* 0x0000000f1e1e7812 */ /* 0x000fe400078ec0ff */
[----:B------:R2:W-:Y:S05]  /*abe0*/  LDGSTS.E.BYPASS.LTC128B.128 [R133+0x2100], [R12.64], !P5 ;  /* 0x021000000c857fae */ /* 0x0005ea000e901d46 */
[----:B-1----:R1:W3:Y:S05]  /*abf0*/  SHFL.IDX PT, R2, R6, 0x1, 0x181f ;  /* 0x00381f0006027f89 */ /* 0x0022ea00000e0000 */
[----:B------:R4:W3:Y:S01]  /*ac00*/  SHFL.IDX PT, R3, R5, 0x1, 0x181f ;  /* 0x00381f0005037f89 */ /* 0x0008e200000e0000 */
[----:B--2---:R-:W-:Y:S04]  /*ac10*/  IADD3 R12, -R36, 0x10, RZ ;  /* 0x00000010240c7810 */ /* 0x004fe80007ffe1ff */
[----:B------:R-:W-:Y:S02]  /*ac20*/  LOP3.LUT R12, R12, 0xf, RZ, 0xc0, !PT ;  /* 0x0000000f0c0c7812 */ /* 0x000fe400078ec0ff */
[----:B-1----:R-:W-:Y:S05]  /*ac30*/  IADD3 R6, P0, R4, R31, RZ ;  /* 0x0000001f04067210 */ /* 0x002fea0007f1e0ff */
[----:B------:R-:W-:Y:S01]  /*ac40*/  IMAD.X R7, R0, 0x1, R28, P0 ;  /* 0x0000000100077824 */ /* 0x000fe200000e061c */
[----:B------:R-:W-:Y:S04]  /*ac50*/  IADD3 R4, P0, R4, R132, RZ ;  /* 0x0000008404047210 */ /* 0x000fe80007f1e0ff */
[----:B------:R1:W-:Y:S01]  /*ac60*/  LDGSTS.E.BYPASS.LTC128B.128 [R133+0x4100], [R6.64], !P4 ;  /* 0x0410000006857fae */ /* 0x0003e2000e101d46 */
[----:B----4-:R-:W-:Y:S01]  /*ac70*/  IMAD.X R5, R0, 0x1, R29, P0 ;  /* 0x0000000100057824 */ /* 0x010fe200000e061d */
[----:B------:R-:W-:Y:S02]  /*ac80*/  SEL R0, RZ, 0x10, P5 ;  /* 0x00000010ff007807 */ /* 0x000fe40002800000 */
[-C--:B---3--:R-:W-:Y:S02]  /*ac90*/  IADD3 R12, P1, P0, R12, R2.reuse, R20 ;  /* 0x000000020c0c7210 */ /* 0x088fe4000783e014 */
[----:B------:R2:W-:Y:S01]  /*aca0*/  LDGSTS.E.BYPASS.LTC128B.128 [R133+0x6100], [R4.64], !P3 ;  /* 0x0610000004857fae */ /* 0x0005e2000d901d46 */
[----:B------:R-:W-:Y:S02]  /*acb0*/  IADD3 R22, -R0, 0x10, RZ ;  /* 0x0000001000167810 */ /* 0x000fe40007ffe1ff */
[----:B------:R-:W-:Y:S02]  /*acc0*/  SEL R20, RZ, 0x10, P3 ;  /* 0x00000010ff147807 */ /* 0x000fe40001800000 */
[----:B------:R-:W-:Y:S02]  /*acd0*/  LOP3.LUT R22, R22, 0xf, RZ, 0xc0, !PT ;  /* 0x0000000f16167812 */ /* 0x000fe400078ec0ff */
[-C--:B------:R-:W-:Y:S02]  /*ace0*/  IADD3.X R13, RZ, R3.reuse, R14, P1, P0 ;  /* 0x00000003ff0d7210 */ /* 0x080fe40000fe040e */
[-C--:B------:R-:W-:Y:S04]  /*acf0*/  IADD3 R22, P1, P0, R22, R2.reuse, R23 ;  /* 0x0000000216167210 */ /* 0x080fe8000783e017 */
[-C--:B------:R-:W-:Y:S02]  /*ad00*/  IADD3.X R23, RZ, R3.reuse, R15, P1, P0 ;  /* 0x00000003ff177210 */ /* 0x080fe40000fe040f */
[-C--:B------:R-:W-:Y:S04]  /*ad10*/  IADD3 R30, P1, P0, R30, R2.reuse, R31 ;  /* 0x000000021e1e7210 */ /* 0x080fe8000783e01f */
[-C--:B------:R-:W-:Y:S02]  /*ad20*/  IADD3.X R31, RZ, R3.reuse, R28, P1, P0 ;  /* 0x00000003ff1f7210 */ /* 0x080fe40000fe041c */
[----:B--2---:R-:W-:Y:S04]  /*ad30*/  IADD3 R4, -R20, 0x10, RZ ;  /* 0x0000001014047810 */ /* 0x004fe80007ffe1ff */
[----:B------:R-:W-:Y:S04]  /*ad40*/  LOP3.LUT R4, R4, 0xf, RZ, 0xc0, !PT ;  /* 0x0000000f04047812 */ /* 0x000fe800078ec0ff */
[----:B------:R-:W-:Y:S02]  /*ad50*/  IADD3 R2, P1, P0, R4, R2, R132 ;  /* 0x0000000204027210 */ /* 0x000fe4000783e084 */
[C---:B-1----:R-:W-:Y:S03]  /*ad60*/  HMMA.16816.F32.BF16 R4, R168.reuse, R8, RZ ;  /* 0x00000008a804723c */ /* 0x042fe600000418ff */
[----:B------:R-:W-:Y:S02]  /*ad70*/  IADD3.X R3, RZ, R3, R29, P1, P0 ;  /* 0x00000003ff037210 */ /* 0x000fe40000fe041d */
[----:B------:R-:W-:Y:S02]  /*ad80*/  ISETP.NE.U32.AND P1, PT, R36, RZ, PT ;  /* 0x000000ff2400720c */ /* 0x000fe40003f25070 */
[----:B------:R1:W5:Y:S01]  /*ad90*/  LDL.LU R36, [R1+0x1f0] ;  /* 0x0001f00001247983 */ /* 0x0003620000300800 */
[C---:B------:R-:W-:Y:S01]  /*ada0*/  HMMA.16816.F32.BF16 R8, R168.reuse, R10, RZ ;  /* 0x0000000aa808723c */ /* 0x040fe200000418ff */
[----:B------:R-:W-:Y:S03]  /*adb0*/  ISETP.NE.U32.AND P0, PT, R0, RZ, PT ;  /* 0x000000ff0000720c */ /* 0x000fe60003f05070 */
[----:B------:R-:W2:Y:S05]  /*adc0*/  LDL R132, [R1+0x14] ;  /* 0x0000140001847983 */ /* 0x000eaa0000100800 */
[----:B------:R-:W3:Y:S05]  /*add0*/  LDL R0, [R1+0x18] ;  /* 0x0000180001007983 */ /* 0x000eea0000100800 */
[----:B------:R4:W-:Y:S01]  /*ade0*/  LDGSTS.E.BYPASS.LTC128B.128.ZFILL [R133+0x1100], [R12.64], P1 ;  /* 0x011000000c857fae */ /* 0x0009e20008941d46 */
[----:B------:R-:W-:Y:S04]  /*adf0*/  ISETP.NE.U32.AND P1, PT, R21, RZ, PT ;  /* 0x000000ff1500720c */ /* 0x000fe80003f25070 */
[----:B------:R1:W-:Y:S01]  /*ae00*/  LDGSTS.E.BYPASS.LTC128B.128.ZFILL [R133+0x3100], [R22.64], P0 ;  /* 0x0310000016857fae */ /* 0x0003e20008141d46 */
[----:B------:R-:W-:Y:S08]  /*ae10*/  ISETP.NE.U32.AND P0, PT, R20, RZ, PT ;  /* 0x000000ff1400720c */ /* 0x000ff00003f05070 */
[----:B------:R1:W-:Y:S05]  /*ae20*/  LDGSTS.E.BYPASS.LTC128B.128.ZFILL [R133+0x5100], [R30.64], P1 ;  /* 0x051000001e857fae */ /* 0x0003ea0008941d46 */
[----:B------:R1:W-:Y:S05]  /*ae30*/  LDGSTS.E.BYPASS.LTC128B.128.ZFILL [R133+0x7100], [R2.64], P0 ;  /* 0x0710000002857fae */ /* 0x0003ea0008141d46 */
[----:B------:R-:W0:Y:S01]  /*ae40*/  LDGDEPBAR ;  /* 0x00000000000079af */ /* 0x000e220000000000 */
[C---:B----4-:R-:W-:Y:S08]  /*ae50*/  HMMA.16816.F32.BF16 R12, R168.reuse, R16, RZ ;  /* 0x00000010a80c723c */ /* 0x050ff000000418ff */
[C---:B------:R-:W-:Y:S08]  /*ae60*/  HMMA.16816.F32.BF16 R16, R168.reuse, R18, RZ ;  /* 0x00000012a810723c */ /* 0x040ff000000418ff */
[C---:B-1----:R-:W-:Y:S01]  /*ae70*/  HMMA.16816.F32.BF16 R20, R168.reuse, R24, RZ ;  /* 0x00000018a814723c */ /* 0x042fe200000418ff */
[----:B------:R-:W4:Y:S07]  /*ae80*/  LDL R3, [R1+0x1c] ;  /* 0x00001c0001037983 */ /* 0x000f2e0000100800 */
[C---:B------:R-:W-:Y:S01]  /*ae90*/  HMMA.16816.F32.BF16 R24, R168.reuse, R26, RZ ;  /* 0x0000001aa818723c */ /* 0x040fe200000418ff */
[----:B------:R-:W4:Y:S05]  /*aea0*/  LDL R133, [R1+0x10] ;  /* 0x0000100001857983 */ /* 0x000f2a0000100800 */
[----:B------:R-:W4:Y:S02]  /*aeb0*/  LDL R2, [R1+0x24] ;  /* 0x0000240001027983 */ /* 0x000f240000100800 */
        /* <DEDUP_REMOVED lines=39> */
[C---:B------:R-:W-:Y:S08]  /*b130*/  HMMA.16816.F32.BF16 R8, R200.reuse, R178, R8 ;  /* 0x000000b2c808723c */ /* 0x040ff00000041808 */
[C---:B------:R-:W-:Y:S08]  /*b140*/  HMMA.16816.F32.BF16 R12, R200.reuse, R180, R12 ;  /* 0x000000b4c80c723c */ /* 0x040ff0000004180c */
[C---:B------:R-:W-:Y:S08]  /*b150*/  HMMA.16816.F32.BF16 R16, R200.reuse, R182, R16 ;  /* 0x000000b6c810723c */ /* 0x040ff00000041810 */
[C---:B--2---:R-:W-:Y:S08]  /*b160*/  HMMA.16816.F32.BF16 R20, R200.reuse, R184, R20 ;  /* 0x000000b8c814723c */ /* 0x044ff00000041814 */
[C---:B------:R-:W-:Y:S01]  /*b170*/  HMMA.16816.F32.BF16 R24, R200.reuse, R186, R24 ;  /* 0x000000bac818723c */ /* 0x040fe20000041818 */
[----:B------:R1:W-:Y:S07]  /*b180*/  LDSM.16.M88.4 R184, [R132] ;  /* 0x0000000084b8783b */ /* 0x0003ee0000000200 */
[C---:B---3--:R-:W-:Y:S08]  /*b190*/  HMMA.16816.F32.BF16 R28, R200.reuse, R188, R28 ;  /* 0x000000bcc81c723c */ /* 0x048ff0000004181c */
[----:B------:R-:W-:Y:S01]  /*b1a0*/  HMMA.16816.F32.BF16 R32, R200, R190, R32 ;  /* 0x000000bec820723c */ /* 0x000fe20000041820 */
[----:B------:R2:W-:Y:S05]  /*b1b0*/  LDSM.16.M88.4 R188, [R0] ;  /* 0x0000000000bc783b */ /* 0x0005ea0000000200 */
[----:B-1----:R-:W3:Y:S05]  /*b1c0*/  LDL R132, [R1+0x2c] ;  /* 0x00002c0001847983 */ /* 0x002eea0000100800 */
[----:B----4-:R1:W4:Y:S05]  /*b1d0*/  LDSM.16.M88.4 R176, [R3] ;  /* 0x0000000003b0783b */ /* 0x01032a0000000200 */
[----:B--2---:R-:W2:Y:S05]  /*b1e0*/  LDL R0, [R1+0x28] ;  /* 0x0000280001007983 */ /* 0x004eaa0000100800 */
[----:B------:R-:W4:Y:S05]  /*b1f0*/  LDSM.16.M88.4 R180, [R133] ;  /* 0x0000000085b4783b */ /* 0x000f2a0000000200 */
[----:B-1----:R-:W2:Y:S01]  /*b200*/  LDL R3, [R1+0x20] ;  /* 0x0000200001037983 */ /* 0x002ea20000100800 */
[C---:B----4-:R-:W-:Y:S08]  /*b210*/  HMMA.16816.F32.BF16 R4, R204.reuse, R176, R4 ;  /* 0x000000b0cc04723c */ /* 0x050ff00000041804 */
[C---:B------:R-:W-:Y:S01]  /*b220*/  HMMA.16816.F32.BF16 R8, R204.reuse, R178, R8 ;  /* 0x000000b2cc08723c */ /* 0x040fe20000041808 */
[----:B------:R-:W1:Y:S07]  /*b230*/  LDSM.16.M88.4 R176, [R250+0x2000] ;  /* 0x00200000fab0783b */ /* 0x000e6e0000000200 */
[C---:B------:R-:W-:Y:S08]  /*b240*/  HMMA.16816.F32.BF16 R12, R204.reuse, R180, R12 ;  /* 0x000000b4cc0c723c */ /* 0x040ff0000004180c */
[C---:B------:R-:W-:Y:S01]  /*b250*/  HMMA.16816.F32.BF16 R16, R204.reuse, R182, R16 ;  /* 0x000000b6cc10723c */ /* 0x040fe20000041810 */
[----:B------:R-:W4:Y:S07]  /*b260*/  LDSM.16.M88.4 R180, [R250+0x2800] ;  /* 0x00280000fab4783b */ /* 0x000f2e0000000200 */
[C---:B------:R-:W-:Y:S08]  /*b270*/  HMMA.16816.F32.BF16 R20, R204.reuse, R184, R20 ;  /* 0x000000b8cc14723c */ /* 0x040ff00000041814 */
[C---:B------:R-:W-:Y:S01]  /*b280*/  HMMA.16816.F32.BF16 R24, R204.reuse, R186, R24 ;  /* 0x000000bacc18723c */ /* 0x040fe20000041818 */
[----:B------:R-:W4:Y:S07]  /*b290*/  LDSM.16.M88.4 R184, [R250+0x3000] ;  /* 0x00300000fab8783b */ /* 0x000f2e0000000200 */
[C---:B------:R-:W-:Y:S08]  /*b2a0*/  HMMA.16816.F32.BF16 R28, R204.reuse, R188, R28 ;  /* 0x000000bccc1c723c */ /* 0x040ff0000004181c */
[----:B------:R-:W-:Y:S01]  /*b2b0*/  HMMA.16816.F32.BF16 R32, R204, R190, R32 ;  /* 0x000000becc20723c */ /* 0x000fe20000041820 */
[----:B------:R-:W4:Y:S07]  /*b2c0*/  LDSM.16.M88.4 R188, [R250+0x3800] ;  /* 0x00380000fabc783b */ /* 0x000f2e0000000200 */
[C---:B-1----:R-:W-:Y:S08]  /*b2d0*/  HMMA.16816.F32.BF16 R4, R208.reuse, R176, R4 ;  /* 0x000000b0d004723c */ /* 0x042ff00000041804 */
[C---:B------:R-:W-:Y:S01]  /*b2e0*/  HMMA.16816.F32.BF16 R8, R208.reuse, R178, R8 ;  /* 0x000000b2d008723c */ /* 0x040fe20000041808 */
[----:B------:R-:W1:Y:S07]  /*b2f0*/  LDSM.16.M88.4 R176, [R249+-0x4000] ;  /* 0xffc00000f9b0783b */ /* 0x000e6e0000000200 */
[C---:B----4-:R-:W-:Y:S08]  /*b300*/  HMMA.16816.F32.BF16 R12, R208.reuse, R180, R12 ;  /* 0x000000b4d00c723c */ /* 0x050ff0000004180c */
[C---:B------:R-:W-:Y:S01]  /*b310*/  HMMA.16816.F32.BF16 R16, R208.reuse, R182, R16 ;  /* 0x000000b6d010723c */ /* 0x040fe20000041810 */
[----:B------:R-:W4:Y:S07]  /*b320*/  LDSM.16.M88.4 R180, [R249+-0x3800] ;  /* 0xffc80000f9b4783b */ /* 0x000f2e0000000200 */
[C---:B------:R-:W-:Y:S08]  /*b330*/  HMMA.16816.F32.BF16 R20, R208.reuse, R184, R20 ;  /* 0x000000b8d014723c */ /* 0x040ff00000041814 */
[C---:B------:R-:W-:Y:S01]  /*b340*/  HMMA.16816.F32.BF16 R24, R208.reuse, R186, R24 ;  /* 0x000000bad018723c */ /* 0x040fe20000041818 */
[----:B------:R-:W4:Y:S07]  /*b350*/  LDSM.16.M88.4 R184, [R249+-0x3000] ;  /* 0xffd00000f9b8783b */ /* 0x000f2e0000000200 */
[C---:B------:R-:W-:Y:S08]  /*b360*/  HMMA.16816.F32.BF16 R28, R208.reuse, R188, R28 ;  /* 0x000000bcd01c723c */ /* 0x040ff0000004181c */
[----:B------:R-:W-:Y:S01]  /*b370*/  HMMA.16816.F32.BF16 R32, R208, R190, R32 ;  /* 0x000000bed020723c */ /* 0x000fe20000041820 */
[----:B------:R-:W-:Y:S07]  /*b380*/  LDSM.16.M88.4 R188, [R248+0x4000] ;  /* 0x00400000f8bc783b */ /* 0x000fee0000000200 */
[C---:B-1----:R-:W-:Y:S08]  /*b390*/  HMMA.16816.F32.BF16 R4, R212.reuse, R176, R4 ;  /* 0x000000b0d404723c */ /* 0x042ff00000041804 */
[C---:B------:R-:W-:Y:S01]  /*b3a0*/  HMMA.16816.F32.BF16 R8, R212.reuse, R178, R8 ;  /* 0x000000b2d408723c */ /* 0x040fe20000041808 */
[----:B------:R-:W1:Y:S07]  /*b3b0*/  LDSM.16.M88.4 R176, [R249+-0x2800] ;  /* 0xffd80000f9b0783b */ /* 0x000e6e0000000200 */
[C---:B----4-:R-:W-:Y:S08]  /*b3c0*/  HMMA.16816.F32.BF16 R12, R212.reuse, R180, R12 ;  /* 0x000000b4d40c723c */ /* 0x050ff0000004180c */
[C---:B------:R-:W-:Y:S01]  /*b3d0*/  HMMA.16816.F32.BF16 R16, R212.reuse, R182, R16 ;  /* 0x000000b6d410723c */ /* 0x040fe20000041810 */
[----:B------:R-:W4:Y:S07]  /*b3e0*/  LDSM.16.M88.4 R180, [R248+0x4800] ;  /* 0x00480000f8b4783b */ /* 0x000f2e0000000200 */
[C---:B------:R-:W-:Y:S08]  /*b3f0*/  HMMA.16816.F32.BF16 R20, R212.reuse, R184, R20 ;  /* 0x000000b8d414723c */ /* 0x040ff00000041814 */
[C---:B------:R-:W-:Y:S01]  /*b400*/  HMMA.16816.F32.BF16 R24, R212.reuse, R186, R24 ;  /* 0x000000bad418723c */ /* 0x040fe20000041818 */
[----:B------:R-:W-:Y:S07]  /*b410*/  LDSM.16.M88.4 R184, [R248+0x5800] ;  /* 0x00580000f8b8783b */ /* 0x000fee0000000200 */
[C---:B-1----:R-:W-:Y:S08]  /*b420*/  HMMA.16816.F32.BF16 R28, R212.reuse, R176, R28 ;  /* 0x000000b0d41c723c */ /* 0x042ff0000004181c */
[----:B------:R-:W-:Y:S01]  /*b430*/  HMMA.16816.F32.BF16 R32, R212, R178, R32 ;  /* 0x000000b2d420723c */ /* 0x000fe20000041820 */
[----:B------:R-:W1:Y:S07]  /*b440*/  LDSM.16.M88.4 R176, [R248+0x5000] ;  /* 0x00500000f8b0783b */ /* 0x000e6e0000000200 */
[C---:B------:R-:W-:Y:S08]  /*b450*/  HMMA.16816.F32.BF16 R4, R216.reuse, R188, R4 ;  /* 0x000000bcd804723c */ /* 0x040ff00000041804 */
[C---:B------:R-:W-:Y:S08]  /*b460*/  HMMA.16816.F32.BF16 R8, R216.reuse, R190, R8 ;  /* 0x000000bed808723c */ /* 0x040ff00000041808 */
[C---:B----4-:R-:W-:Y:S08]  /*b470*/  HMMA.16816.F32.BF16 R12, R216.reuse, R180, R12 ;  /* 0x000000b4d80c723c */ /* 0x050ff0000004180c */
[C---:B------:R-:W-:Y:S01]  /*b480*/  HMMA.16816.F32.BF16 R16, R216.reuse, R182, R16 ;  /* 0x000000b6d810723c */ /* 0x040fe20000041810 */
[----:B------:R4:W-:Y:S07]  /*b490*/  LDSM.16.M88.4 R180, [R2] ;  /* 0x0000000002b4783b */ /* 0x0009ee0000000200 */
[C---:B-1----:R-:W-:Y:S08]  /*b4a0*/  HMMA.16816.F32.BF16 R20, R216.reuse, R176, R20 ;  /* 0x000000b0d814723c */ /* 0x042ff00000041814 */
[C---:B------:R-:W-:Y:S01]  /*b4b0*/  HMMA.16816.F32.BF16 R24, R216.reuse, R178, R24 ;  /* 0x000000b2d818723c */ /* 0x040fe20000041818 */
[----:B----4-:R-:W4:Y:S07]  /*b4c0*/  LDL R2, [R1+0x34] ;  /* 0x0000340001027983 */ /* 0x010f2e0000100800 */
[C---:B------:R-:W-:Y:S01]  /*b4d0*/  HMMA.16816.F32.BF16 R28, R216.reuse, R184, R28 ;  /* 0x000000b8d81c723c */ /* 0x040fe2000004181c */
[----:B---3--:R1:W3:Y:S07]  /*b4e0*/  LDSM.16.M88.4 R188, [R132] ;  /* 0x0000000084bc783b */ /* 0x0082ee0000000200 */
[----:B------:R-:W-:Y:S01]  /*b4f0*/  HMMA.16816.F32.BF16 R32, R216, R186, R32 ;  /* 0x000000bad820723c */ /* 0x000fe20000041820 */
[----:B--2---:R2:W-:Y:S05]  /*b500*/  LDSM.16.M88.4 R184, [R0] ;  /* 0x0000000000b8783b */ /* 0x0045ea0000000200 */
[----:B-1----:R-:W4:Y:S05]  /*b510*/  LDL R132, [R1+0xc] ;  /* 0x00000c0001847983 */ /* 0x002f2a0000100800 */
[----:B------:R1:W1:Y:S01]  /*b520*/  LDSM.16.M88.4 R176, [R3] ;  /* 0x0000000003b0783b */ /* 0x0002620000000200 */
[C---:B---3--:R-:W-:Y:S04]  /*b530*/  HMMA.16816.F32.BF16 R4, R220.reuse, R188, R4 ;  /* 0x000000bcdc04723c */ /* 0x048fe80000041804 */
[----:B--2---:R-:W2:Y:S04]  /*b540*/  LDL R0, [R1+0x38] ;  /* 0x0000380001007983 */ /* 0x004ea80000100800 */
[C---:B------:R-:W-:Y:S01]  /*b550*/  HMMA.16816.F32.BF16 R8, R220.reuse, R190, R8 ;  /* 0x000000bedc08723c */ /* 0x040fe20000041808 */
[----:B------:R-:W-:Y:S05]  /*b560*/  LDSM.16.M88.4 R188, [R250+0x4800] ;  /* 0x00480000fabc783b */ /* 0x000fea0000000200 */
[----:B-1----:R-:W3:Y:S02]  /*b570*/  LDL R3, [R1+0x30] ;  /* 0x0000300001037983 */ /* 0x002ee40000100800 */
        /* <DEDUP_REMOVED lines=32> */
[----:B------:R-:W4:Y:S07]  /*b780*/  LDSM.16.M88.4 R180, [R248+0x7800] ;  /* 0x00780000f8b4783b */ /* 0x000f2e0000000200 */
[C---:B------:R-:W-:Y:S08]  /*b790*/  HMMA.16816.F32.BF16 R4, R232.reuse, R184, R4 ;  /* 0x000000b8e804723c */ /* 0x040ff00000041804 */
[C---:B------:R-:W-:Y:S08]  /*b7a0*/  HMMA.16816.F32.BF16 R8, R232.reuse, R186, R8 ;  /* 0x000000bae808723c */ /* 0x040ff00000041808 */
[C---:B-1----:R-:W-:Y:S08]  /*b7b0*/  HMMA.16816.F32.BF16 R12, R232.reuse, R176, R12 ;  /* 0x000000b0e80c723c */ /* 0x042ff0000004180c */
[C---:B------:R-:W-:Y:S08]  /*b7c0*/  HMMA.16816.F32.BF16 R16, R232.reuse, R178, R16 ;  /* 0x000000b2e810723c */ /* 0x040ff00000041810 */
[C---:B------:R-:W-:Y:S08]  /*b7d0*/  HMMA.16816.F32.BF16 R20, R232.reuse, R188, R20 ;  /* 0x000000bce814723c */ /* 0x040ff00000041814 */
[C---:B------:R-:W-:Y:S01]  /*b7e0*/  HMMA.16816.F32.BF16 R24, R232.reuse, R190, R24 ;  /* 0x000000bee818723c */ /* 0x040fe20000041818 */
[----:B----4-:R1:W-:Y:S07]  /*b7f0*/  LDSM.16.M88.4 R188, [R2] ;  /* 0x0000000002bc783b */ /* 0x0103ee0000000200 */
[C---:B------:R-:W-:Y:S08]  /*b800*/  HMMA.16816.F32.BF16 R28, R232.reuse, R180, R28 ;  /* 0x000000b4e81c723c */ /* 0x040ff0000004181c */
[----:B------:R-:W-:Y:S01]  /*b810*/  HMMA.16816.F32.BF16 R32, R232, R182, R32 ;  /* 0x000000b6e820723c */ /* 0x000fe20000041820 */
[----:B------:R-:W-:Y:S05]  /*b820*/  LDSM.16.M88.4 R180, [R250+0x6000] ;  /* 0x00600000fab4783b */ /* 0x000fea0000000200 */
[----:B-1----:R-:W4:Y:S05]  /*b830*/  LDL R2, [R1+0x6c] ;  /* 0x00006c0001027983 */ /* 0x002f2a0000100800 */
[----:B------:R-:W1:Y:S05]  /*b840*/  LDSM.16.M88.4 R176, [R132] ;  /* 0x0000000084b0783b */ /* 0x000e6a0000000200 */
[----:B---3--:R-:W3:Y:S01]  /*b850*/  LDSM.16.M88.4 R184, [R3] ;  /* 0x0000000003b8783b */ /* 0x008ee20000000200 */
[C---:B-1----:R-:W-:Y:S08]  /*b860*/  HMMA.16816.F32.BF16 R4, R236.reuse, R176, R4 ;  /* 0x000000b0ec04723c */ /* 0x042ff00000041804 */
[C---:B------:R-:W-:Y:S01]  /*b870*/  HMMA.16816.F32.BF16 R8, R236.reuse, R178, R8 ;  /* 0x000000b2ec08723c */ /* 0x040fe20000041808 */
[----:B--2---:R1:W2:Y:S05]  /*b880*/  LDSM.16.M88.4 R176, [R0] ;  /* 0x0000000000b0783b */ /* 0x0042aa0000000200 */
[----:B-1----:R-:W4:Y:S02]  /*b890*/  LDL R0, [R1+0x8c] ;  /* 0x00008c0001007983 */ /* 0x002f240000100800 */
[C---:B---3--:R-:W-:Y:S08]  /*b8a0*/  HMMA.16816.F32.BF16 R12, R236.reuse, R184, R12 ;  /* 0x000000b8ec0c723c */ /* 0x048ff0000004180c */
[C---:B------:R-:W-:Y:S01]  /*b8b0*/  HMMA.16816.F32.BF16 R16, R236.reuse, R186, R16 ;  /* 0x000000baec10723c */ /* 0x040fe20000041810 */
[----:B------:R-:W1:Y:S07]  /*b8c0*/  LDSM.16.M88.4 R184, [R250+0x6800] ;  /* 0x00680000fab8783b */ /* 0x000e6e0000000200 */
[C---:B------:R-:W-:Y:S08]  /*b8d0*/  HMMA.16816.F32.BF16 R20, R236.reuse, R188, R20 ;  /* 0x000000bcec14723c */ /* 0x040ff00000041814 */
[C---:B------:R-:W-:Y:S01]  /*b8e0*/  HMMA.16816.F32.BF16 R24, R236.reuse, R190, R24 ;  /* 0x000000beec18723c */ /* 0x040fe20000041818 */
[----:B------:R-:W-:Y:S07]  /*b8f0*/  LDSM.16.M88.4 R188, [R249] ;  /* 0x00000000f9bc783b */ /* 0x000fee0000000200 */
[C---:B--2---:R-:W-:Y:S08]  /*b900*/  HMMA.16816.F32.BF16 R28, R236.reuse, R176, R28 ;  /* 0x000000b0ec1c723c */ /* 0x044ff0000004181c */
[----:B------:R-:W-:Y:S01]  /*b910*/  HMMA.16816.F32.BF16 R32, R236, R178, R32 ;  /* 0x000000b2ec20723c */ /* 0x000fe20000041820 */
[----:B------:R-:W2:Y:S07]  /*b920*/  LDSM.16.M88.4 R176, [R250+0x7000] ;  /* 0x00700000fab0783b */ /* 0x000eae0000000200 */
[C---:B------:R-:W-:Y:S08]  /*b930*/  HMMA.16816.F32.BF16 R4, R240.reuse, R180, R4 ;  /* 0x000000b4f004723c */ /* 0x040ff00000041804 */
[C---:B------:R-:W-:Y:S01]  /*b940*/  HMMA.16816.F32.BF16 R8, R240.reuse, R182, R8 ;  /* 0x000000b6f008723c */ /* 0x040fe20000041808 */
[----:B------:R-:W3:Y:S07]  /*b950*/  LDSM.16.M88.4 R180, [R250+0x7800] ;  /* 0x00780000fab4783b */ /* 0x000eee0000000200 */
[C---:B-1----:R-:W-:Y:S08]  /*b960*/  HMMA.16816.F32.BF16 R12, R240.reuse, R184, R12 ;  /* 0x000000b8f00c723c */ /* 0x042ff0000004180c */
[C---:B------:R-:W-:Y:S01]  /*b970*/  HMMA.16816.F32.BF16 R16, R240.reuse, R186, R16 ;  /* 0x000000baf010723c */ /* 0x040fe20000041810 */
[----:B------:R-:W-:Y:S07]  /*b980*/  LDSM.16.M88.4 R184, [R249+0x1800] ;  /* 0x00180000f9b8783b */ /* 0x000fee0000000200 */
[C---:B--2---:R-:W-:Y:S08]  /*b990*/  HMMA.16816.F32.BF16 R20, R240.reuse, R176, R20 ;  /* 0x000000b0f014723c */ /* 0x044ff00000041814 */
[C---:B------:R-:W-:Y:S01]  /*b9a0*/  HMMA.16816.F32.BF16 R24, R240.reuse, R178, R24 ;  /* 0x000000b2f018723c */ /* 0x040fe20000041818 */
[----:B------:R-:W1:Y:S07]  /*b9b0*/  LDSM.16.M88.4 R176, [R249+0x800] ;  /* 0x00080000f9b0783b */ /* 0x000e6e0000000200 */
[C---:B---3--:R-:W-:Y:S08]  /*b9c0*/  HMMA.16816.F32.BF16 R28, R240.reuse, R180, R28 ;  /* 0x000000b4f01c723c */ /* 0x048ff0000004181c */
[----:B------:R-:W-:Y:S01]  /*b9d0*/  HMMA.16816.F32.BF16 R32, R240, R182, R32 ;  /* 0x000000b6f020723c */ /* 0x000fe20000041820 */
[----:B------:R-:W2:Y:S01]  /*b9e0*/  LDSM.16.M88.4 R180, [R249+0x1000] ;  /* 0x00100000f9b4783b */ /* 0x000ea20000000200 */
[----:B------:R-:W-:Y:S04]  /*b9f0*/  DEPBAR.LE SB0, 0x0 ;  /* 0x000080000000791a */ /* 0x000fe80000000000 */
[----:B------:R-:W-:Y:S02]  /*ba00*/  BAR.SYNC.DEFER_BLOCKING 0x0 ;  /* 0x0000000000007b1d */ /* 0x000fe40000010000 */
[C---:B------:R-:W-:Y:S08]  /*ba10*/  HMMA.16816.F32.BF16 R4, R244.reuse, R188, R4 ;  /* 0x000000bcf404723c */ /* 0x040ff00000041804 */
[C---:B------:R-:W-:Y:S08]  /*ba20*/  HMMA.16816.F32.BF16 R8, R244.reuse, R190, R8 ;  /* 0x000000bef408723c */ /* 0x040ff00000041808 */
[C---:B-1----:R-:W-:Y:S08]  /*ba30*/  HMMA.16816.F32.BF16 R12, R244.reuse, R176, R12 ;  /* 0x000000b0f40c723c */ /* 0x042ff0000004180c */
[C---:B------:R-:W-:Y:S08]  /*ba40*/  HMMA.16816.F32.BF16 R16, R244.reuse, R178, R16 ;  /* 0x000000b2f410723c */ /* 0x040ff00000041810 */
[C---:B--2---:R-:W-:Y:S08]  /*ba50*/  HMMA.16816.F32.BF16 R20, R244.reuse, R180, R20 ;  /* 0x000000b4f414723c */ /* 0x044ff00000041814 */
[C---:B------:R-:W-:Y:S08]  /*ba60*/  HMMA.16816.F32.BF16 R24, R244.reuse, R182, R24 ;  /* 0x000000b6f418723c */ /* 0x040ff00000041818 */
[C---:B------:R-:W-:Y:S08]  /*ba70*/  HMMA.16816.F32.BF16 R28, R244.reuse, R184, R28 ;  /* 0x000000b8f41c723c */ /* 0x040ff0000004181c */
[----:B------:R-:W-:Y:S03]  /*ba80*/  HMMA.16816.F32.BF16 R32, R244, R186, R32 ;  /* 0x000000baf420723c */ /* 0x000fe60000041820 */
[----:B----4-:R-:W-:Y:S11]  /*ba90*/  ISETP.GT.AND P0, PT, R2, R0, PT ;  /* 0x000000000200720c */ /* 0x010ff60003f04270 */
        /* <DEDUP_REMOVED lines=9> */
[----:B------:R-:W4:Y:S04]  /*bb30*/  LDL R178, [R1+0xa4] ;  /* 0x0000a40001b27983 */ /* 0x000f280000100800 */
[----:B------:R-:W4:Y:S04]  /*bb40*/  LDL R179, [R1+0x158] ;  /* 0x0001580001b37983 */ /* 0x000f280000100800 */
[----:B------:R-:W4:Y:S01]  /*bb50*/  LDL R190, [R1+0x7c] ;  /* 0x00007c0001be7983 */ /* 0x000f220000100800 */
[--C-:B-1----:R-:W-:Y:S02]  /*bb60*/  SHF.R.S32.HI R0, RZ, 0x1f, R132.reuse ;  /* 0x0000001fff007819 */ /* 0x102fe40000011484 */
[----:B------:R-:W-:Y:S01]  /*bb70*/  SHF.R.S32.HI R133, RZ, 0x1f, R132 ;  /* 0x0000001fff857819 */ /* 0x000fe20000011484 */
[----:B------:R-:W4:Y:S01]  /*bb80*/  LDL R191, [R1+0x80] ;  /* 0x0000800001bf7983 */ /* 0x000f220000100800 */
[-C--:B------:R-:W-:Y:S02]  /*bb90*/  LEA.HI R0, R0, R132.reuse, RZ, 0x3 ;  /* 0x0000008400007211 */ /* 0x080fe400078f18ff */
[----:B------:R-:W-:Y:S01]  /*bba0*/  LEA.HI R133, R133, R132, RZ, 0x3 ;  /* 0x0000008485857211 */ /* 0x000fe200078f18ff */
[----:B------:R-:W4:Y:S01]  /*bbb0*/  LDL R188, [R1+0x84] ;  /* 0x0000840001bc7983 */ /* 0x000f220000100800 */
[----:B------:R-:W-:Y:S02]  /*bbc0*/  LOP3.LUT R0, R0, 0xfffffff8, RZ, 0xc0, !PT ;  /* 0xfffffff800007812 */ /* 0x000fe400078ec0ff */
[----:B------:R-:W-:Y:S01]  /*bbd0*/  SHF.R.S32.HI R133, RZ, 0x3, R133 ;  /* 0x00000003ff857819 */ /* 0x000fe20000011485 */
[----:B------:R-:W4:Y:S02]  /*bbe0*/  LDL R189, [R1+0x64] ;  /* 0x0000640001bd7983 */ /* 0x000f240000100800 */
[----:B------:R-:W-:Y:S02]  /*bbf0*/  IMAD.IADD R0, R132, 0x1, -R0 ;  /* 0x0000000184007824 */ /* 0x000fe400078e0a00 */
[----:B------:R-:W4:Y:S02]  /*bc00*/  LDL R132, [R1+0xb8] ;  /* 0x0000b80001847983 */ /* 0x000f240000100800 */
[----:B------:R-:W-:Y:S02]  /*bc10*/  IMAD R0, R0, 0x20, R133 ;  /* 0x0000002000007824 */ /* 0x000fe400078e0285 */
[----:B--2---:R-:W-:Y:S01]  /*bc20*/  IMAD R2, R2, 0x40, R3 ;  /* 0x0000004002027824 */ /* 0x004fe200078e0203 */
[----:B---3--:R-:W2:Y:S04]  /*bc30*/  LDL R177, [R1+0x15c] ;  /* 0x00015c0001b17983 */ /* 0x008ea80000100800 */
[----:B------:R-:W-:Y:S05]  /*bc40*/  IADD3 R2, R2, -0x40, R0 ;  /* 0xffffffc002027810 */ /* 0x000fea0007ffe000 */
[----:B------:R-:W-:Y:S04]  /*bc50*/  @P2 IMAD.HI.U32 R3, R2, c[0x0][0x2bc], RZ ;  /* 0x0000af0002032a27 */ /* 0x000fe800078e00ff */
[----:B------:R-:W-:Y:S01]  /*bc60*/  IMAD.MOV.U32 R0, RZ, RZ, R2 ;  /* 0x000000ffff007224 */ /* 0x000fe200078e0002 */
[----:B------:R-:W-:Y:S04]  /*bc70*/  @P2 SHF.R.U32.HI R0, RZ, c[0x0][0x2c0], R3 ;  /* 0x0000b000ff002a19 */ /* 0x000fe80000011603 */
[----:B------:R-:W-:Y:S01]  /*bc80*/  @!P6 IADD3 R3, P0, R0, R176, RZ ;  /* 0x000000b00003e210 */ /* 0x000fe20007f1e0ff */
[----:B----4-:R-:W-:Y:S01]  /*bc90*/  IMAD.SHL.U32 R186, R190, 0x2, RZ ;  /* 0x00000002beba7824 */ /* 0x010fe200078e00ff */
[----:B------:R-:W3:Y:S01]  /*bca0*/  LDL R176, [R1+0x160] ;  /* 0x0001600001b07983 */ /* 0x000ee20000100800 */
[----:B------:R-:W-:Y:S02]  /*bcb0*/  IMAD.SHL.U32 R185, R191, 0x2, RZ ;  /* 0x00000002bfb97824 */ /* 0x000fe400078e00ff */
[----:B------:R-:W-:Y:S01]  /*bcc0*/  IMAD.SHL.U32 R184, R188, 0x2, RZ ;  /* 0x00000002bcb87824 */ /* 0x000fe200078e00ff */
[----:B------:R-:W-:Y:S01]  /*bcd0*/  @!P6 LEA.HI.X.SX32 R133, R0, R132, 0x1, P0 ;  /* 0x000000840085e211 */ /* 0x000fe200000f0eff */
[----:B------:R-:W-:Y:S01]  /*bce0*/  IMAD.MOV R0, RZ, RZ, -R0 ;  /* 0x000000ffff007224 */ /* 0x000fe200078e0a00 */
[C---:B------:R-:W-:Y:S03]  /*bcf0*/  @!P6 LEA R132, P0, R3.reuse, c[0x0][0x2a0], 0x2 ;  /* 0x0000a8000384ea11 */ /* 0x040fe600078010ff */
[----:B------:R-:W-:Y:S01]  /*bd00*/  IMAD R183, R0, c[0x0][0x2b8], R2 ;  /* 0x0000ae0000b77a24 */ /* 0x000fe200078e0202 */
[----:B------:R-:W-:Y:S03]  /*bd10*/  @!P6 LEA.HI.X R133, R3, c[0x0][0x2a4], R133, 0x2, P0 ;  /* 0x0000a9000385ea11 */ /* 0x000fe600000f1485 */
[C---:B------:R-:W-:Y:S01]  /*bd20*/  IMAD.WIDE.U32 R2, R183.reuse, c[0x0][0x1e0], RZ ;  /* 0x00007800b7027a25 */ /* 0x040fe200078e00ff */
[----:B------:R-:W-:Y:S01]  /*bd30*/  SHF.R.S32.HI R0, RZ, 0x1f, R183 ;  /* 0x0000001fff007819 */ /* 0x000fe200000114b7 */
[----:B------:R1:W4:Y:S04]  /*bd40*/  @!P6 LDG.E R182, [R132.64] ;  /* 0x0000000684b6e981 */ /* 0x000328000c1e1900 */
[----:B------:R1:W-:Y:S01]  /*bd50*/  STL [R1+0x68], R183 ;  /* 0x000068b701007387 */ /* 0x0003e20000100800 */
[----:B------:R-:W-:Y:S04]  /*bd60*/  IMAD R0, R0, c[0x0][0x1e0], RZ ;  /* 0x0000780000007a24 */ /* 0x000fe800078e02ff */
[----:B------:R-:W-:Y:S04]  /*bd70*/  IMAD R0, R183, c[0x0][0x1e4], R0 ;  /* 0x00007900b7007a24 */ /* 0x000fe800078e0200 */
[----:B------:R-:W-:Y:S01]  /*bd80*/  IMAD.IADD R3, R3, 0x1, R0 ;  /* 0x0000000103037824 */ /* 0x000fe200078e0200 */
[----:B-1----:R-:W3:Y:S01]  /*bd90*/  LDL R132, [R1+0x164] ;  /* 0x0001640001847983 */ /* 0x002ee20000100800 */
[----:B------:R-:W-:Y:S01]  /*bda0*/  IMAD.SHL.U32 R183, R189, 0x2, RZ ;  /* 0x00000002bdb77824 */ /* 0x000fe200078e00ff */
[----:B--2---:R-:W-:Y:S02]  /*bdb0*/  SHF.L.U64.HI R181, R191, 0x1, R177 ;  /* 0x00000001bfb57819 */ /* 0x004fe400000102b1 */
[----:B----4-:R-:W-:Y:S01]  /*bdc0*/  SHF.R.S32.HI R133, RZ, 0x1f, R182 ;  /* 0x0000001fff857819 */ /* 0x010fe200000114b6 */
[----:B------:R1:W-:Y:S01]  /*bdd0*/  STL [R1+0x60], R182 ;  /* 0x000060b601007387 */ /* 0x0003e20000100800 */
[----:B------:R-:W-:Y:S04]  /*bde0*/  IMAD.WIDE.U32 R2, R182, c[0x0][0x1f0], R2 ;  /* 0x00007c00b6027a25 */ /* 0x000fe800078e0002 */
[----:B------:R-:W-:Y:S01]  /*bdf0*/  IMAD R133, R133, c[0x0][0x1f0], RZ ;  /* 0x00007c0085857a24 */ /* 0x000fe200078e02ff */
[----:B------:R-:W-:Y:S02]  /*be00*/  IADD3 R0, P0, R180, R2, RZ ;  /* 0x00000002b4007210 */ /* 0x000fe40007f1e0ff */
[----:B---3--:R-:W-:Y:S01]  /*be10*/  SHF.L.U64.HI R180, R188, 0x1, R176 ;  /* 0x00000001bcb47819 */ /* 0x008fe200000102b0 */
[----:B------:R-:W-:Y:S05]  /*be20*/  IMAD R133, R182, c[0x0][0x1f4], R133 ;  /* 0x00007d00b6857a24 */ /* 0x000fea00078e0285 */
[----:B------:R-:W-:Y:S02]  /*be30*/  IADD3.X R133, R178, R3, R133, P0, !PT ;  /* 0x00000003b2857210 */ /* 0x000fe400007fe485 */
[C---:B------:R-:W-:Y:S04]  /*be40*/  LEA R178, P0, R0.reuse, c[0x0][0x1c8], 0x1 ;  /* 0x0000720000b27a11 */ /* 0x040fe800078008ff */
[----:B------:R-:W-:Y:S02]  /*be50*/  LEA.HI.X R133, R0, c[0x0][0x1cc], R133, 0x1, P0 ;  /* 0x0000730000857a11 */ /* 0x000fe400000f0c85 */
[----:B-1----:R-:W-:Y:S02]  /*be60*/  SHF.L.U64.HI R182, R190, 0x1, R179 ;  /* 0x00000001beb67819 */ /* 0x002fe400000102b3 */
[----:B------:R-:W-:Y:S01]  /*be70*/  SHF.L.U64.HI R179, R189, 0x1, R132 ;  /* 0x00000001bdb37819 */ /* 0x000fe20000010284 */
[----:B------:R-:W-:-:S05]  /*be80*/  BRA.DIV ~URZ, `(.L_x_1064) ;  /* 0x000065527f007947 */ /* 0x000fca000b800000 */
[----:B------:R1:W2:Y:S02]  /*be90*/  SHFL.IDX PT, R132, R133, RZ, 0x181f ;  /* 0x00181fff85847589 */ /* 0x0002a400000e0000 */
.L_x_1093:
[----:B------:R-:W-:-:S05]  /*bea0*/  BRA.DIV ~URZ, `(.L_x_1065) ;  /* 0x000065a27f007947 */ /* 0x000fca000b800000 */
[----:B------:R-:W3:Y:S04]  /*beb0*/  LDL R176, [R1+0x5c] ;  /* 0x00005c0001b07983 */ /* 0x000ee80000100800 */
[----:B------:R-:W4:Y:S04]  /*bec0*/  LDL R187, [R1+0x58] ;  /* 0x0000580001bb7983 */ /* 0x000f280000100800 */
[----:B------:R-:W1:Y:S01]  /*bed0*/  SHFL.IDX PT, R0, R178, RZ, 0x181f ;  /* 0x00181fffb2007589 */ /* 0x000e6200000e0000 */
[----:B---3--:R-:W-:Y:S04]  /*bee0*/  IADD3 R2, -R176, 0x10, RZ ;  /* 0x00000010b0027810 */ /* 0x008fe80007ffe1ff */
[----:B------:R-:W-:Y:S04]  /*bef0*/  LOP3.LUT R2, R2, 0xf, RZ, 0xc0, !PT ;  /* 0x0000000f02027812 */ /* 0x000fe800078ec0ff */
[----:B-1----:R-:W-:Y:S04]  /*bf00*/  IADD3 R2, P1, P0, R2, R0, R183 ;  /* 0x0000000002027210 */ /* 0x002fe8000783e0b7 */
[----:B--2---:R-:W-:Y:S02]  /*bf10*/  IADD3.X R3, RZ, R132, R179, P1, P0 ;  /* 0x00000084ff037210 */ /* 0x004fe40000fe04b3 */
[----:B------:R-:W-:Y:S11]  /*bf20*/  ISETP.NE.U32.AND P0, PT, R176, RZ, PT ;  /* 0x000000ffb000720c */ /* 0x000ff60003f05070 */
[----:B------:R-:W-:Y:S02]  /*bf30*/  @!UPT UIADD3 URZ, URZ, URZ, URZ ;  /* 0x0000003f3f3ff290 */ /* 0x000fe4000fffe03f */
[----:B------:R-:W-:Y:S01]  /*bf40*/  @!PT LDS RZ, [RZ] ;  /* 0x00000000fffff984 */ /* 0x000fe20000000800 */
[----:B------:R-:W-:Y:S01]  /*bf50*/  @!PT LDS RZ, [RZ] ;  /* 0x00000000fffff984 */ /* 0x000fe20000000800 */
[----:B----4-:R1:W-:Y:S02]  /*bf60*/  LDGSTS.E.BYPASS.LTC128B.128.ZFILL [R187+0x10100], [R2.64], P0 ;  /* 0x1010000002bb7fae */ /* 0x0103e40008141d46 */
[----:B-1----:R-:W-:Y:S05]  /*bf70*/  IADD3 R2, P0, R0, R184, RZ ;  /* 0x000000b800027210 */ /* 0x002fea0007f1e0ff */
[----:B------:R-:W-:Y:S05]  /*bf80*/  IMAD.X R3, R132, 0x1, R180, P0 ;  /* 0x0000000184037824 */ /* 0x000fea00000e06b4 */
[----:B------:R1:W-:Y:S02]  /*bf90*/  LDGSTS.E.BYPASS.LTC128B.128 [R187+0x12100], [R2.64], !P5 ;  /* 0x1210000002bb7fae */ /* 0x0003e4000e901d46 */
[----:B-1----:R-:W-:Y:S05]  /*bfa0*/  IADD3 R2, P0, R0, R185, RZ ;  /* 0x000000b900027210 */ /* 0x002fea0007f1e0ff */
[----:B------:R-:W-:Y:S01]  /*bfb0*/  IMAD.X R3, R132, 0x1, R181, P0 ;  /* 0x0000000184037824 */ /* 0x000fe200000e06b5 */
[----:B------:R-:W-:Y:S02]  /*bfc0*/  IADD3 R176, P0, R0, R186, RZ ;  /* 0x000000ba00b07210 */ /* 0x000fe40007f1e0ff */
[----:B------:R1:W2:Y:S03]  /*bfd0*/  SHFL.IDX PT, R0, R178, 0x1, 0x181f ;  /* 0x00381f00b2007f89 */ /* 0x0002a600000e0000 */
[----:B------:R-:W-:Y:S01]  /*bfe0*/  IMAD.X R177, R132, 0x1, R182, P0 ;  /* 0x0000000184b17824 */ /* 0x000fe200000e06b6 */
[----:B------:R1:W-:Y:S04]  /*bff0*/  LDGSTS.E.BYPASS.LTC128B.128 [R187+0x14100], [R2.64], !P4 ;  /* 0x1410000002bb7fae */ /* 0x0003e8000e101d46 */
[----:B------:R1:W3:Y:S04]  /*c000*/  SHFL.IDX PT, R132, R133, 0x1, 0x181f ;  /* 0x00381f0085847f89 */ /* 0x0002e800000e0000 */
[----:B------:R1:W-:Y:S02]  /*c010*/  LDGSTS.E.BYPASS.LTC128B.128 [R187+0x16100], [R176.64], !P3 ;  /* 0x16100000b0bb7fae */ /* 0x0003e4000d901d46 */
.L_x_1094:
[----:B-1----:R-:W4:Y:S04]  /*c020*/  LDL.LU R2, [R1+0x5c] ;  /* 0x00005c0001027983 */ /* 0x002f280000300800 */
[----:B---3--:R-:W3:Y:S01]  /*c030*/  LDL R133, [R1+0x58] ;  /* 0x0000580001857983 */ /* 0x008ee20000100800 */
[C---:B----4-:R-:W-:Y:S02]  /*c040*/  ISETP.NE.U32.AND P0, PT, R2.reuse, RZ, PT ;  /* 0x000000ff0200720c */ /* 0x050fe40003f05070 */
[----:B------:R-:W-:Y:S04]  /*c050*/  IADD3 R2, -R2, 0x10, RZ ;  /* 0x0000001002027810 */ /* 0x000fe80007ffe1ff */
[----:B------:R-:W-:Y:S04]  /*c060*/  LOP3.LUT R2, R2, 0xf, RZ, 0xc0, !PT ;  /* 0x0000000f02027812 */ /* 0x000fe800078ec0ff */
[----:B--2---:R-:W-:Y:S04]  /*c070*/  IADD3 R2, P2, P1, R2, R0, R183 ;  /* 0x0000000002027210 */ /* 0x004fe8000795e0b7 */
[----:B------:R-:W-:Y:S02]  /*c080*/  IADD3.X R3, RZ, R132, R179, P2, P1 ;  /* 0x00000084ff037210 */ /* 0x000fe400017e24b3 */
[C---:B------:R-:W-:Y:S03]  /*c090*/  IADD3 R176, P1, R0.reuse, R185, RZ ;  /* 0x000000b900b07210 */ /* 0x040fe60007f3e0ff */
[----:B------:R-:W-:Y:S01]  /*c0a0*/  @!PT LDS RZ, [RZ] ;  /* 0x00000000fffff984 */ /* 0x000fe20000000800 */
[----:B------:R-:W-:Y:S01]  /*c0b0*/  @!PT LDS RZ, [RZ] ;  /* 0x00000000fffff984 */ /* 0x000fe20000000800 */
[----:B------:R-:W-:Y:S01]  /*c0c0*/  @!PT LDS RZ, [RZ] ;  /* 0x00000000fffff984 */ /* 0x000fe20000000800 */
[----:B---3--:R1:W-:Y:S01]  /*c0d0*/  LDGSTS.E.BYPASS.LTC128B.128.ZFILL [R133+0x11100], [R2.64], P0 ;  /* 0x1110000002857fae */ /* 0x0083e20008141d46 */
[----:B------:R-:W-:Y:S01]  /*c0e0*/  IADD3 R178, P0, R0, R184, RZ ;  /* 0x000000b800b27210 */ /* 0x000fe20007f1e0ff */
[C---:B------:R-:W-:Y:S04]  /*c0f0*/  IMAD.X R177, R132.reuse, 0x1, R181, P1 ;  /* 0x0000000184b17824 */ /* 0x040fe800008e06b5 */
[----:B------:R-:W-:Y:S05]  /*c100*/  IMAD.X R179, R132, 0x1, R180, P0 ;  /* 0x0000000184b37824 */ /* 0x000fea00000e06b4 */
[----:B------:R2:W-:Y:S04]  /*c110*/  LDGSTS.E.BYPASS.LTC128B.128 [R133+0x13100], [R178.64], !P5 ;  /* 0x13100000b2857fae */ /* 0x0005e8000e901d46 */
[----:B------:R2:W-:Y:S01]  /*c120*/  LDGSTS.E.BYPASS.LTC128B.128 [R133+0x15100], [R176.64], !P4 ;  /* 0x15100000b0857fae */ /* 0x0005e2000e101d46 */
[----:B-1----:R-:W-:Y:S05]  /*c130*/  IADD3 R2, P0, R0, R186, RZ ;  /* 0x000000ba00027210 */ /* 0x002fea0007f1e0ff */
[----:B------:R-:W-:Y:S05]  /*c140*/  IMAD.X R3, R132, 0x1, R182, P0 ;  /* 0x0000000184037824 */ /* 0x000fea00000e06b6 */
[----:B------:R2:W-:Y:S03]  /*c150*/  LDGSTS.E.BYPASS.LTC128B.128 [R133+0x17100], [R2.64], !P3 ;  /* 0x1710000002857fae */ /* 0x0005e6000d901d46 */
.L_x_1063:
[----:B------:R-:W-:Y:S05]  /*c160*/  BSYNC B0 ;  /* 0x0000000000007941 */ /* 0x000fea0003800000 */
.L_x_1062:
        /* <DEDUP_REMOVED lines=34> */
[----:B------:R-:W1:Y:S02]  /*c390*/  SHFL.BFLY PT, R0, R132, 0x2, 0x1f ;  /* 0x0c401f0084007f89 */ /* 0x000e6400000e0000 */
[----:B-1----:R-:W-:Y:S05]  /*c3a0*/  FMNMX.FTZ R132, R132, R0, !PT ;  /* 0x0000000084847209 */ /* 0x002fea0007810000 */
[----:B------:R-:W1:Y:S02]  /*c3b0*/  SHFL.BFLY PT, R133, R132, 0x1, 0x1f ;  /* 0x0c201f0084857f89 */ /* 0x000e6400000e0000 */
[----:B-1----:R-:W-:Y:S02]  /*c3c0*/  FMNMX.FTZ R133, R132, R133, !PT ;  /* 0x0000008584857209 */ /* 0x002fe40007810000 */
[----:B------:R-:W1:Y:S02]  /*c3d0*/  SHFL.BFLY PT, R132, R176, 0x2, 0x1f ;  /* 0x0c401f00b0847f89 */ /* 0x000e6400000e0000 */
[----:B-1----:R-:W-:Y:S05]  /*c3e0*/  FMNMX.FTZ R132, R176, R132, !PT ;  /* 0x00000084b0847209 */ /* 0x002fea0007810000 */
[----:B------:R1:W2:Y:S02]  /*c3f0*/  SHFL.BFLY PT, R0, R132, 0x1, 0x1f ;  /* 0x0c201f0084007f89 */ /* 0x0002a400000e0000 */
.L_x_1095:
        /* <DEDUP_REMOVED lines=21> */
[--C-:B------:R-:W-:Y:S01]  /*c550*/  FFMA.FTZ R179, R28, c[0x0][0x2d0], -R132.reuse ;  /* 0x0000b4001cb37a23 */ /* 0x100fe20000010884 */
[----:B------:R-:W-:Y:S01]  /*c560*/  MOV R28, R24 ;  /* 0x00000018001c7202 */ /* 0x000fe20000000f00 */
[--C-:B------:R-:W-:Y:S02]  /*c570*/  FFMA.FTZ R9, R9, c[0x0][0x2d0], -R132.reuse ;  /* 0x0000b40009097a23 */ /* 0x100fe40000010884 */
[--C-:B------:R-:W-:Y:S02]  /*c580*/  FFMA.FTZ R8, R8, c[0x0][0x2d0], -R132.reuse ;  /* 0x0000b40008087a23 */ /* 0x100fe40000010884 */
[----:B------:R-:W-:Y:S01]  /*c590*/  FFMA.FTZ R132, R33, c[0x0][0x2d0], -R132 ;  /* 0x0000b40021847a23 */ /* 0x000fe20000010884 */
[----:B------:R-:W-:Y:S02]  /*c5a0*/  MOV R33, R29 ;  /* 0x0000001d00217202 */ /* 0x000fe40000000f00 */
[----:B------:R-:W-:Y:S01]  /*c5b0*/  MOV R29, R25 ;  /* 0x00000019001d7202 */ /* 0x000fe20000000f00 */
[----:B------:R-:W-:Y:S01]  /*c5c0*/  MUFU.EX2 R8, R8 ;  /* 0x0000000800087308 */ /* 0x000fe20000000800 */
[----:B------:R-:W-:Y:S09]  /*c5d0*/  MOV R25, R20 ;  /* 0x0000001400197202 */ /* 0x000ff20000000f00 */
[----:B------:R-:W1:Y:S10]  /*c5e0*/  MUFU.EX2 R9, R9 ;  /* 0x0000000900097308 */ /* 0x000e740000000800 */
[----:B------:R-:W-:Y:S01]  /*c5f0*/  MUFU.EX2 R132, R132 ;  /* 0x0000008400847308 */ /* 0x000fe20000000800 */
[C---:B---3--:R-:W-:Y:S01]  /*c600*/  FFMA.FTZ R0, R2.reuse, R177, R4 ;  /* 0x000000b102007223 */ /* 0x048fe20000010004 */
[----:B-1----:R-:W-:Y:S01]  /*c610*/  F2FP.BF16.PACK_AB R178, R9, R8 ;  /* 0x0000000809b2723e */ /* 0x002fe200000010ff */
[----:B------:R-:W-:Y:S02]  /*c620*/  FMUL.FTZ R17, R2, R153 ;  /* 0x0000009902117220 */ /* 0x000fe40000410000 */
[C---:B------:R-:W-:Y:S01]  /*c630*/  FADD.FTZ R5, R176.reuse, R0 ;  /* 0x00000000b0057221 */ /* 0x040fe20000010000 */
[----:B------:R-:W-:Y:S01]  /*c640*/  F2FP.BF16.PACK_AB R176, R176, R4 ;  /* 0x00000004b0b0723e */ /* 0x000fe200000010ff */
[C---:B------:R-:W-:Y:S02]  /*c650*/  FMUL.FTZ R4, R3.reuse, c[0x0][0x2d0] ;  /* 0x0000b40003047a20 */ /* 0x040fe40000410000 */
[----:B------:R-:W-:Y:S02]  /*c660*/  FADD.FTZ R0, -R3, R135 ;  /* 0x0000008703007221 */ /* 0x000fe40000010100 */
[--C-:B------:R-:W-:Y:S02]  /*c670*/  FFMA.FTZ R6, R6, c[0x0][0x2d0], -R4.reuse ;  /* 0x0000b40006067a23 */ /* 0x100fe40000010804 */
[--C-:B------:R-:W-:Y:S02]  /*c680*/  FFMA.FTZ R7, R7, c[0x0][0x2d0], -R4.reuse ;  /* 0x0000b40007077a23 */ /* 0x100fe40000010804 */
        /* <DEDUP_REMOVED lines=18> */
[----:B------:R-:W-:Y:S02]  /*c7b0*/  FFMA.FTZ R35, R35, c[0x0][0x2d0], -R4 ;  /* 0x0000b40023237a23 */ /* 0x000fe40000010804 */
[C---:B------:R-:W-:Y:S02]  /*c7c0*/  FMUL.FTZ R4, R2.reuse, R164 ;  /* 0x000000a402047220 */ /* 0x040fe40000410000 */
[----:B------:R-:W2:Y:S01]  /*c7d0*/  LDL R164, [R1] ;  /* 0x0000000001a47983 */ /* 0x000ea20000100800 */
[----:B------:R-:W-:Y:S02]  /*c7e0*/  FMUL.FTZ R32, R2, R136 ;  /* 0x0000008802207220 */ /* 0x000fe40000410000 */
[----:B------:R-:W-:Y:S01]  /*c7f0*/  FMUL.FTZ R0, R0, c[0x0][0x2d0] ;  /* 0x0000b40000007a20 */ /* 0x000fe20000410000 */
[----:B------:R-:W3:Y:S01]  /*c800*/  LDL.LU R136, [R1+0x88] ;  /* 0x0000880001887983 */ /* 0x000ee20000300800 */
[C---:B------:R-:W-:Y:S01]  /*c810*/  FMUL.FTZ R24, R2.reuse, R144 ;  /* 0x0000009002187220 */ /* 0x040fe20000410000 */
[----:B------:R-:W-:Y:S01]  /*c820*/  MOV R144, R25 ;  /* 0x0000001900907202 */ /* 0x000fe20000000f00 */
[----:B------:R-:W-:Y:S01]  /*c830*/  FMUL.FTZ R25, R2, R145 ;  /* 0x0000009102197220 */ /* 0x000fe20000410000 */
[----:B------:R-:W-:Y:S01]  /*c840*/  MOV R145, R10 ;  /* 0x0000000a00917202 */ /* 0x000fe20000000f00 */
[----:B------:R-:W1:Y:S01]  /*c850*/  MUFU.EX2 R0, R0 ;  /* 0x0000000000007308 */ /* 0x000e620000000800 */
[----:B------:R-:W-:Y:S01]  /*c860*/  MOV R10, R33 ;  /* 0x00000021000a7202 */ /* 0x000fe20000000f00 */
[----:B------:R-:W-:Y:S02]  /*c870*/  FADD.FTZ R5, R8, R5 ;  /* 0x0000000508057221 */ /* 0x000fe40000010000 */
[C---:B------:R-:W-:Y:S02]  /*c880*/  FMUL.FTZ R33, R2.reuse, R137 ;  /* 0x0000008902217220 */ /* 0x040fe40000410000 */
[----:B------:R-:W-:Y:S02]  /*c890*/  FADD.FTZ R188, R9, R5 ;  /* 0x0000000509bc7221 */ /* 0x000fe40000010000 */
[C---:B------:R-:W-:Y:S01]  /*c8a0*/  FMUL.FTZ R5, R2.reuse, R165 ;  /* 0x000000a502057220 */ /* 0x040fe20000410000 */
[----:B------:R-:W-:Y:S01]  /*c8b0*/  MOV R165, R35 ;  /* 0x0000002300a57202 */ /* 0x000fe20000000f00 */
[C---:B------:R-:W-:Y:S01]  /*c8c0*/  FMUL.FTZ R8, R2.reuse, R160 ;  /* 0x000000a002087220 */ /* 0x040fe20000410000 */
[----:B------:R-:W-:Y:S01]  /*c8d0*/  MOV R160, R34 ;  /* 0x0000002200a07202 */ /* 0x000fe20000000f00 */
[C---:B------:R-:W-:Y:S01]  /*c8e0*/  FMUL.FTZ R16, R2.reuse, R152 ;  /* 0x0000009802107220 */ /* 0x040fe20000410000 */
[----:B------:R-:W-:Y:S01]  /*c8f0*/  MUFU.EX2 R189, R189 ;  /* 0x000000bd00bd7308 */ /* 0x000fe20000000800 */
[C---:B------:R-:W-:Y:S02]  /*c900*/  FMUL.FTZ R12, R2.reuse, R156 ;  /* 0x0000009c020c7220 */ /* 0x040fe40000410000 */
[C---:B------:R-:W-:Y:S01]  /*c910*/  FMUL.FTZ R21, R2.reuse, R149 ;  /* 0x0000009502157220 */ /* 0x040fe20000410000 */
[----:B------:R-:W-:Y:S01]  /*c920*/  MOV R149, R179 ;  /* 0x000000b300957202 */ /* 0x000fe20000000f00 */
[C---:B------:R-:W-:Y:S02]  /*c930*/  FMUL.FTZ R13, R2.reuse, R157 ;  /* 0x0000009d020d7220 */ /* 0x040fe40000410000 */
[----:B------:R-:W4:Y:S01]  /*c940*/  LDL R157, [R1+0x4] ;  /* 0x00000400019d7983 */ /* 0x000f220000100800 */
[----:B------:R-:W-:Y:S01]  /*c950*/  FMUL.FTZ R9, R2, R161 ;  /* 0x000000a102097220 */ /* 0x000fe20000410000 */
[----:B------:R-:W-:Y:S01]  /*c960*/  MOV R161, R31 ;  /* 0x0000001f00a17202 */ /* 0x000fe20000000f00 */
[----:B------:R-:W-:Y:S01]  /*c970*/  MUFU.EX2 R156, R134 ;  /* 0x00000086009c7308 */ /* 0x000fe20000000800 */
[C---:B-1----:R-:W-:Y:S01]  /*c980*/  FMUL.FTZ R7, R0.reuse, R167 ;  /* 0x000000a700077220 */ /* 0x042fe20000410000 */
[----:B------:R-:W-:Y:S01]  /*c990*/  MOV R167, R10 ;  /* 0x0000000a00a77202 */ /* 0x000fe20000000f00 */
[C---:B------:R-:W-:Y:S02]  /*c9a0*/  FMUL.FTZ R10, R0.reuse, R162 ;  /* 0x000000a2000a7220 */ /* 0x040fe40000410000 */
[----:B------:R-:W2:Y:S01]  /*c9b0*/  LDL R162, [R1+0x3c] ;  /* 0x00003c0001a27983 */ /* 0x000ea20000100800 */
[C---:B------:R-:W-:Y:S02]  /*c9c0*/  FMUL.FTZ R34, R0.reuse, R138 ;  /* 0x0000008a00227220 */ /* 0x040fe40000410000 */
[C---:B------:R-:W-:Y:S02]  /*c9d0*/  FMUL.FTZ R35, R0.reuse, R139 ;  /* 0x0000008b00237220 */ /* 0x040fe40000410000 */
[C---:B------:R-:W-:Y:S01]  /*c9e0*/  FMUL.FTZ R14, R0.reuse, R158 ;  /* 0x0000009e000e7220 */ /* 0x040fe20000410000 */
[----:B------:R-:W-:Y:S01]  /*c9f0*/  MUFU.EX2 R134, R187 ;  /* 0x000000bb00867308 */ /* 0x000fe20000000800 */
[C---:B------:R-:W-:Y:S01]  /*ca00*/  FMUL.FTZ R6, R0.reuse, R166 ;  /* 0x000000a600067220 */ /* 0x040fe20000410000 */
[----:B------:R-:W-:Y:S01]  /*ca10*/  MOV R166, R11 ;  /* 0x0000000b00a67202 */ /* 0x000fe20000000f00 */
[C---:B------:R-:W-:Y:S02]  /*ca20*/  FMUL.FTZ R11, R0.reuse, R163 ;  /* 0x000000a3000b7220 */ /* 0x040fe40000410000 */
[C---:B------:R-:W-:Y:S02]  /*ca30*/  FMUL.FTZ R15, R0.reuse, R159 ;  /* 0x0000009f000f7220 */ /* 0x040fe40000410000 */
[C---:B------:R-:W-:Y:S01]  /*ca40*/  FMUL.FTZ R18, R0.reuse, R154 ;  /* 0x0000009a00127220 */ /* 0x040fe20000410000 */
[----:B------:R-:W-:Y:S01]  /*ca50*/  MOV R154, R145 ;  /* 0x00000091009a7202 */ /* 0x000fe20000000f00 */
[C---:B------:R-:W-:Y:S01]  /*ca60*/  FMUL.FTZ R19, R0.reuse, R155 ;  /* 0x0000009b00137220 */ /* 0x040fe20000410000 */
[----:B------:R-:W1:Y:S01]  /*ca70*/  MUFU.EX2 R158, R135 ;  /* 0x00000087009e7308 */ /* 0x000e620000000800 */
[C---:B------:R-:W-:Y:S01]  /*ca80*/  FMUL.FTZ R22, R0.reuse, R150 ;  /* 0x0000009600167220 */ /* 0x040fe20000410000 */
[----:B------:R-:W-:Y:S01]  /*ca90*/  MOV R155, R144 ;  /* 0x00000090009b7202 */ /* 0x000fe20000000f00 */
[----:B------:R-:W-:Y:S02]  /*caa0*/  FMUL.FTZ R23, R0, R151 ;  /* 0x0000009700177220 */ /* 0x000fe40000410000 */
[----:B------:R-:W-:Y:S01]  /*cab0*/  FMUL.FTZ R20, R2, R148 ;  /* 0x0000009402147220 */ /* 0x000fe20000410000 */
[----:B------:R-:W-:Y:S01]  /*cac0*/  MOV R148, R28 ;  /* 0x0000001c00947202 */ /* 0x000fe20000000f00 */
[----:B------:R-:W-:Y:S02]  /*cad0*/  FMUL.FTZ R26, R0, R146 ;  /* 0x00000092001a7220 */ /* 0x000fe40000410000 */
[C---:B------:R-:W-:Y:S01]  /*cae0*/  FMUL.FTZ R28, R2.reuse, R140 ;  /* 0x0000008c021c7220 */ /* 0x040fe20000410000 */
[----:B------:R-:W-:Y:S01]  /*caf0*/  MOV R140, R29 ;  /* 0x0000001d008c7202 */ /* 0x000fe20000000f00 */
[----:B------:R-:W-:Y:S01]  /*cb00*/  FMUL.FTZ R29, R2, R141 ;  /* 0x0000008d021d7220 */ /* 0x000fe20000410000 */
[----:B------:R-:W-:Y:S01]  /*cb10*/  MOV R141, R27 ;  /* 0x0000001b008d7202 */ /* 0x000fe20000000f00 */
[C---:B------:R-:W-:Y:S01]  /*cb20*/  FMUL.FTZ R27, R0.reuse, R147 ;  /* 0x00000093001b7220 */ /* 0x040fe20000410000 */
[----:B------:R-:W-:Y:S01]  /*cb30*/  MUFU.EX2 R144, R185 ;  /* 0x000000b900907308 */ /* 0x000fe20000000800 */
[----:B------:R-:W-:Y:S01]  /*cb40*/  FMUL.FTZ R31, R0, R143 ;  /* 0x0000008f001f7220 */ /* 0x000fe20000410000 */
[----:B------:R-:W-:Y:S01]  /*cb50*/  MOV R163, R141 ;  /* 0x0000008d00a37202 */ /* 0x000fe20000000f00 */
[C---:B-----5:R-:W-:Y:S01]  /*cb60*/  FMUL.FTZ R36, R2.reuse, R36 ;  /* 0x0000002402247220 */ /* 0x060fe20000410000 */
[----:B------:R-:W-:Y:S01]  /*cb70*/  MOV R159, R140 ;  /* 0x0000008c009f7202 */ /* 0x000fe20000000f00 */
[C---:B------:R-:W-:Y:S02]  /*cb80*/  FMUL.FTZ R37, R2.reuse, R37 ;  /* 0x0000002502257220 */ /* 0x040fe40000410000 */
[C---:B------:R-:W-:Y:S02]  /*cb90*/  FMUL.FTZ R40, R2.reuse, R40 ;  /* 0x0000002802287220 */ /* 0x040fe40000410000 */
[----:B------:R-:W-:Y:S01]  /*cba0*/  FMUL.FTZ R41, R2, R41 ;  /* 0x0000002902297220 */ /* 0x000fe20000410000 */
[----:B-1----:R-:W-:Y:S01]  /*cbb0*/  F2FP.BF16.PACK_AB R179, R158, R156 ;  /* 0x0000009c9eb3723e */ /* 0x002fe200000010ff */
        /* <DEDUP_REMOVED lines=44> */
[C---:B------:R-:W-:Y:S01]  /*ce80*/  FMUL.FTZ R117, R2.reuse, R117 ;  /* 0x0000007502757220 */ /* 0x040fe20000410000 */
[----:B-1----:R-:W-:Y:S01]  /*ce90*/  MOV R163, R149 ;  /* 0x0000009500a37202 */ /* 0x002fe20000000f00 */
[C---:B------:R-:W-:Y:S02]  /*cea0*/  FMUL.FTZ R120, R2.reuse, R120 ;  /* 0x0000007802787220 */ /* 0x040fe40000410000 */
[C---:B------:R-:W-:Y:S02]  /*ceb0*/  FMUL.FTZ R121, R2.reuse, R121 ;  /* 0x0000007902797220 */ /* 0x040fe40000410000 */
        /* <DEDUP_REMOVED lines=55> */
[----:B---3--:R-:W-:Y:S01]  /*d230*/  FFMA.FTZ R152, R0, R136, R177 ;  /* 0x0000008800987223 */ /* 0x008fe200000100b1 */
[----:B------:R-:W-:Y:S01]  /*d240*/  F2FP.BF16.PACK_AB R177, R153, R177 ;  /* 0x000000b199b1723e */ /* 0x000fe200000010ff */
[----:B------:R-:W1:Y:S01]  /*d250*/  LDSM.16.MT88.4 R136, [R251] ;  /* 0x00000000fb88783b */ /* 0x000e620000004200 */
[----:B------:R-:W-:Y:S07]  /*d260*/  FADD.FTZ R0, R134, R188 ;  /* 0x000000bc86007221 */ /* 0x000fee0000010000 */
[----:B------:R-:W3:Y:S04]  /*d270*/  LDL R188, [R1+0x8c] ;  /* 0x00008c0001bc7983 */ /* 0x000ee80000100800 */
[----:B------:R-:W3:Y:S01]  /*d280*/  LDL.LU R187, [R1+0x6c] ;  /* 0x00006c0001bb7983 */ /* 0x000ee20000300800 */
[C---:B-1----:R-:W-:Y:S08]  /*d290*/  HMMA.16816.F32.BF16 R4, R176.reuse, R136, R4 ;  /* 0x00000088b004723c */ /* 0x042ff00000041804 */
[C---:B------:R-:W-:Y:S01]  /*d2a0*/  HMMA.16816.F32.BF16 R8, R176.reuse, R138, R8 ;  /* 0x0000008ab008723c */ /* 0x040fe20000041808 */
[----:B--2---:R-:W1:Y:S07]  /*d2b0*/  LDSM.16.MT88.4 R136, [R164] ;  /* 0x00000000a488783b */ /* 0x004e6e0000004200 */
[C---:B-1----:R-:W-:Y:S08]  /*d2c0*/  HMMA.16816.F32.BF16 R12, R176.reuse, R136, R12 ;  /* 0x00000088b00c723c */ /* 0x042ff0000004180c */
[C---:B------:R-:W-:Y:S01]  /*d2d0*/  HMMA.16816.F32.BF16 R16, R176.reuse, R138, R16 ;  /* 0x0000008ab010723c */ /* 0x040fe20000041810 */
[----:B------:R-:W1:Y:S07]  /*d2e0*/  LDSM.16.MT88.4 R136, [R252] ;  /* 0x00000000fc88783b */ /* 0x000e6e0000004200 */
[C---:B-1----:R-:W-:Y:S08]  /*d2f0*/  HMMA.16816.F32.BF16 R20, R176.reuse, R136, R20 ;  /* 0x00000088b014723c */ /* 0x042ff00000041814 */
[C---:B------:R-:W-:Y:S01]  /*d300*/  HMMA.16816.F32.BF16 R24, R176.reuse, R138, R24 ;  /* 0x0000008ab018723c */ /* 0x040fe20000041818 */
[----:B------:R1:W2:Y:S03]  /*d310*/  LDSM.16.MT88.4 R136, [R162] ;  /* 0x00000000a288783b */ /* 0x0002a60000004200 */
[----:B-1----:R-:W-:Y:S02]  /*d320*/  MOV R162, R167 ;  /* 0x000000a700a27202 */ /* 0x002fe40000000f00 */
[----:B------:R-:W-:Y:S02]  /*d330*/  MOV R167, R166 ;  /* 0x000000a600a77202 */ /* 0x000fe40000000f00 */
[----:B------:R-:W-:Y:S02]  /*d340*/  MOV R166, R2 ;  /* 0x0000000200a67202 */ /* 0x000fe40000000f00 */
[----:B------:R-:W1:Y:S10]  /*d350*/  MUFU.EX2 R2, R186 ;  /* 0x000000ba00027308 */ /* 0x000e740000000800 */
[----:B------:R-:W3:Y:S01]  /*d360*/  MUFU.EX2 R186, R181 ;  /* 0x000000b500ba7308 */ /* 0x000ee20000000800 */
[C---:B--2---:R-:W-:Y:S08]  /*d370*/  HMMA.16816.F32.BF16 R28, R176.reuse, R136, R28 ;  /* 0x00000088b01c723c */ /* 0x044ff0000004181c */
[C---:B------:R-:W-:Y:S01]  /*d380*/  HMMA.16816.F32.BF16 R32, R176.reuse, R138, R32 ;  /* 0x0000008ab020723c */ /* 0x040fe20000041820 */
[----:B------:R-:W2:Y:S01]  /*d390*/  LDSM.16.MT88.4 R136, [R251+0x2000] ;  /* 0x00200000fb88783b */ /* 0x000ea20000004200 */
[----:B------:R-:W-:Y:S02]  /*d3a0*/  MUFU.EX2 R181, R161 ;  /* 0x000000a100b57308 */ /* 0x000fe40000000800 */
[----:B-1----:R-:W-:Y:S04]  /*d3b0*/  FADD.FTZ R0, R2, R0 ;  /* 0x0000000002007221 */ /* 0x002fe80000010000 */
[----:B------:R-:W-:Y:S04]  /*d3c0*/  FADD.FTZ R0, R144, R0 ;  /* 0x0000000090007221 */ /* 0x000fe80000010000 */
[----:B------:R-:W1:Y:S01]  /*d3d0*/  MUFU.EX2 R180, R166 ;  /* 0x000000a600b47308 */ /* 0x000e620000000800 */
[----:B------:R-:W-:Y:S01]  /*d3e0*/  FADD.FTZ R0, R135, R0 ;  /* 0x0000000087007221 */ /* 0x000fe20000010000 */
[C---:B--2---:R-:W-:Y:S08]  /*d3f0*/  HMMA.16816.F32.BF16 R36, R176.reuse, R136, R36 ;  /* 0x00000088b024723c */ /* 0x044ff00000041824 */
[C---:B------:R-:W-:Y:S01]  /*d400*/  HMMA.16816.F32.BF16 R40, R176.reuse, R138, R40 ;  /* 0x0000008ab028723c */ /* 0x040fe20000041828 */
[----:B------:R-:W2:Y:S07]  /*d410*/  LDSM.16.MT88.4 R136, [R164+0x2000] ;  /* 0x00200000a488783b */ /* 0x000eae0000004200 */
[C---:B--2---:R-:W-:Y:S08]  /*d420*/  HMMA.16816.F32.BF16 R44, R176.reuse, R136, R44 ;  /* 0x00000088b02c723c */ /* 0x044ff0000004182c */
[C---:B------:R-:W-:Y:S01]  /*d430*/  HMMA.16816.F32.BF16 R48, R176.reuse, R138, R48 ;  /* 0x0000008ab030723c */ /* 0x040fe20000041830 */
[----:B------:R-:W2:Y:S02]  /*d440*/  LDSM.16.MT88.4 R136, [R252+0x2000] ;  /* 0x00200000fc88783b */ /* 0x000ea40000004200 */
[----:B---3--:R-:W-:Y:S05]  /*d450*/  ISETP.GT.AND P0, PT, R187, R188, PT ;  /* 0x000000bcbb00720c */ /* 0x008fea0003f04270 */
[C---:B--2---:R-:W-:Y:S08]  /*d460*/  HMMA.16816.F32.BF16 R52, R176.reuse, R136, R52 ;  /* 0x00000088b034723c */ /* 0x044ff00000041834 */
[C---:B------:R-:W-:Y:S01]  /*d470*/  HMMA.16816.F32.BF16 R56, R176.reuse, R138, R56 ;  /* 0x0000008ab038723c */ /* 0x040fe20000041838 */
[----:B----4-:R-:W2:Y:S07]  /*d480*/  LDSM.16.MT88.4 R136, [R157+0x2000] ;  /* 0x002000009d88783b */ /* 0x010eae0000004200 */
        /* <DEDUP_REMOVED lines=30> */
[----:B------:R-:W3:Y:S02]  /*d670*/  LDSM.16.MT88.4 R144, [R164+0x800] ;  /* 0x00080000a490783b */ /* 0x000ee40000004200 */
[----:B------:R-:W4:Y:S01]  /*d680*/  MUFU.EX2 R2, R154 ;  /* 0x0000009a00027308 */ /* 0x000f220000000800 */
[----:B------:R-:W-:Y:S02]  /*d690*/  F2FP.BF16.PACK_AB R139, R183, R184 ;  /* 0x000000b8b78b723e */ /* 0x000fe400000010ff */
[----:B-1----:R-:W-:Y:S05]  /*d6a0*/  F2FP.BF16.PACK_AB R177, R181, R180 ;  /* 0x000000b4b5b1723e */ /* 0x002fea00000010ff */
[C---:B------:R-:W-:Y:S02]  /*d6b0*/  HMMA.16816.F32.BF16 R4, R136.reuse, R140, R4 ;  /* 0x0000008c8804723c */ /* 0x040fe40000041804 */
[----:B------:R-:W-:Y:S03]  /*d6c0*/  MUFU.EX2 R176, R162 ;  /* 0x000000a200b07308 */ /* 0x000fe60000000800 */
[----:B--2---:R-:W-:Y:S03]  /*d6d0*/  FADD.FTZ R0, R134, R0 ;  /* 0x0000000086007221 */ /* 0x004fe60000010000 */
[C---:B------:R-:W-:Y:S01]  /*d6e0*/  HMMA.16816.F32.BF16 R8, R136.reuse, R142, R8 ;  /* 0x0000008e8808723c */ /* 0x040fe20000041808 */
[----:B------:R-:W1:Y:S03]  /*d6f0*/  LDSM.16.MT88.4 R140, [R252+0x800] ;  /* 0x00080000fc8c783b */ /* 0x000e660000004200 */
[----:B------:R-:W2:Y:S01]  /*d700*/  MUFU.EX2 R135, R159 ;  /* 0x0000009f00877308 */ /* 0x000ea20000000800 */
[----:B----4-:R-:W-:Y:S04]  /*d710*/  FADD.FTZ R0, R2, R0 ;  /* 0x0000000002007221 */ /* 0x010fe80000010000 */
[----:B------:R-:W-:Y:S05]  /*d720*/  FADD.FTZ R0, R148, R0 ;  /* 0x0000000094007221 */ /* 0x000fea0000010000 */
[----:B------:R-:W-:Y:S01]  /*d730*/  MUFU.EX2 R178, R167 ;  /* 0x000000a700b27308 */ /* 0x000fe20000000800 */
[C---:B---3--:R-:W-:Y:S03]  /*d740*/  HMMA.16816.F32.BF16 R12, R136.reuse, R144, R12 ;  /* 0x00000090880c723c */ /* 0x048fe6000004180c */
[C---:B--2---:R-:W-:Y:S05]  /*d750*/  FADD.FTZ R0, R135.reuse, R0 ;  /* 0x0000000087007221 */ /* 0x044fea0000010000 */
        /* <DEDUP_REMOVED lines=45> */
[----:B------:R-:W3:Y:S01]  /*da30*/  LDSM.16.MT88.4 R148, [R252+0x1000] ;  /* 0x00100000fc94783b */ /* 0x000ee20000004200 */
[----:B------:R-:W-:Y:S02]  /*da40*/  MUFU.EX2 R135, R160 ;  /* 0x000000a000877308 */ /* 0x000fe40000000800 */
[----:B------:R-:W-:Y:S02]  /*da50*/  F2FP.BF16.PACK_AB R136, R2, R134 ;  /* 0x000000860288723e */ /* 0x000fe400000010ff */
[----:B------:R-:W-:Y:S02]  /*da60*/  F2FP.BF16.PACK_AB R137, R189, R190 ;  /* 0x000000bebd89723e */ /* 0x000fe400000010ff */
[----:B------:R-:W-:Y:S04]  /*da70*/  F2FP.BF16.PACK_AB R139, R182, R191 ;  /* 0x000000bfb68b723e */ /* 0x000fe800000010ff */
[----:B------:R4:W4:Y:S03]  /*da80*/  MUFU.EX2 R2, R163 ;  /* 0x000000a300027308 */ /* 0x0009260000000800 */
[C---:B-1----:R-:W-:Y:S07]  /*da90*/  HMMA.16816.F32.BF16 R4, R136.reuse, R140, R4 ;  /* 0x0000008c8804723c */ /* 0x042fee0000041804 */
[----:B------:R-:W1:Y:S01]  /*daa0*/  MUFU.EX2 R134, R165 ;  /* 0x000000a500867308 */ /* 0x000e620000000800 */
[C---:B------:R-:W-:Y:S01]  /*dab0*/  HMMA.16816.F32.BF16 R8, R136.reuse, R142, R8 ;  /* 0x0000008e8808723c */ /* 0x040fe20000041808 */
[----:B------:R-:W3:Y:S07]  /*dac0*/  LDSM.16.MT88.4 R140, [R157+0x1000] ;  /* 0x001000009d8c783b */ /* 0x000eee0000004200 */
[C---:B--2---:R-:W-:Y:S01]  /*dad0*/  HMMA.16816.F32.BF16 R12, R136.reuse, R144, R12 ;  /* 0x00000090880c723c */ /* 0x044fe2000004180c */
[----:B----4-:R-:W-:Y:S03]  /*dae0*/  LDSM.16.MT88.4 R160, [R251+0x1800] ;  /* 0x00180000fba0783b */ /* 0x010fe60000004200 */
[----:B------:R-:W-:Y:S04]  /*daf0*/  FADD.FTZ R0, R2, R0 ;  /* 0x0000000002007221 */ /* 0x000fe80000010000 */
[C---:B------:R-:W-:Y:S01]  /*db00*/  HMMA.16816.F32.BF16 R16, R136.reuse, R146, R16 ;  /* 0x000000928810723c */ /* 0x040fe20000041810 */
[----:B------:R-:W2:Y:S03]  /*db10*/  LDSM.16.MT88.4 R144, [R251+0x3000] ;  /* 0x00300000fb90783b */ /* 0x000ea60000004200 */
[C---:B------:R-:W-:Y:S01]  /*db20*/  FADD.FTZ R0, R176.reuse, R0 ;  /* 0x00000000b0007221 */ /* 0x040fe20000010000 */
[----:B------:R-:W-:Y:S01]  /*db30*/  F2FP.BF16.PACK_AB R176, R176, R2 ;  /* 0x00000002b0b0723e */ /* 0x000fe200000010ff */
[----:B------:R-:W-:Y:S01]  /*db40*/  FADD.FTZ R2, R153, R152 ;  /* 0x0000009899027221 */ /* 0x000fe20000010000 */
[----:B-1----:R-:W-:Y:S01]  /*db50*/  F2FP.BF16.PACK_AB R179, R134, R135 ;  /* 0x0000008786b3723e */ /* 0x002fe200000010ff */
[C---:B---3--:R-:W-:Y:S01]  /*db60*/  HMMA.16816.F32.BF16 R20, R136.reuse, R148, R20 ;  /* 0x000000948814723c */ /* 0x048fe20000041814 */
[----:B------:R-:W-:Y:S03]  /*db70*/  LDSM.16.MT88.4 R152, [R164+0x1800] ;  /* 0x00180000a498783b */ /* 0x000fe60000004200 */
[----:B------:R-:W-:Y:S01]  /*db80*/  FADD.FTZ R0, R178, R0 ;  /* 0x00000000b2007221 */ /* 0x000fe20000010000 */
[C---:B------:R-:W-:Y:S03]  /*db90*/  F2FP.BF16.PACK_AB R178, R132.reuse, R178 ;  /* 0x000000b284b2723e */ /* 0x040fe600000010ff */
[C---:B------:R-:W-:Y:S01]  /*dba0*/  HMMA.16816.F32.BF16 R24, R136.reuse, R150, R24 ;  /* 0x000000968818723c */ /* 0x040fe20000041818 */
[----:B------:R-:W1:Y:S03]  /*dbb0*/  LDSM.16.MT88.4 R148, [R164+0x3000] ;  /* 0x00300000a494783b */ /* 0x000e660000004200 */
[----:B------:R-:W-:Y:S01]  /*dbc0*/  FADD.FTZ R0, R132, R0 ;  /* 0x0000000084007221 */ /* 0x000fe20000010000 */
[----:B------:R-:W-:Y:S03]  /*dbd0*/  MOV R132, R158 ;  /* 0x0000009e00847202 */ /* 0x000fe60000000f00 */
[C---:B------:R-:W-:Y:S01]  /*dbe0*/  HMMA.16816.F32.BF16 R28, R136.reuse, R140, R28 ;  /* 0x0000008c881c723c */ /* 0x040fe2000004181c */
[----:B------:R3:W-:Y:S07]  /*dbf0*/  STL [R1+0x78], R0 ;  /* 0x0000780001007387 */ /* 0x0007ee0000100800 */
[C---:B------:R-:W-:Y:S01]  /*dc00*/  HMMA.16816.F32.BF16 R32, R136.reuse, R142, R32 ;  /* 0x0000008e8820723c */ /* 0x040fe20000041820 */
[----:B------:R-:W4:Y:S07]  /*dc10*/  LDSM.16.MT88.4 R140, [R252+0x3000] ;  /* 0x00300000fc8c783b */ /* 0x000f2e0000004200 */
[C---:B--2---:R-:W-:Y:S08]  /*dc20*/  HMMA.16816.F32.BF16 R36, R136.reuse, R144, R36 ;  /* 0x000000908824723c */ /* 0x044ff00000041824 */
[C---:B------:R-:W-:Y:S01]  /*dc30*/  HMMA.16816.F32.BF16 R40, R136.reuse, R146, R40 ;  /* 0x000000928828723c */ /* 0x040fe20000041828 */
[----:B------:R-:W2:Y:S03]  /*dc40*/  LDSM.16.MT88.4 R144, [R157+0x3000] ;  /* 0x003000009d90783b */ /* 0x000ea60000004200 */
[----:B---3--:R-:W-:Y:S01]  /*dc50*/  FADD.FTZ R0, R156, R2 ;  /* 0x000000029c007221 */ /* 0x008fe20000010000 */
[----:B------:R-:W-:Y:S03]  /*dc60*/  MOV R2, R157 ;  /* 0x0000009d00027202 */ /* 0x000fe60000000f00 */
[C---:B-1----:R-:W-:Y:S04]  /*dc70*/  HMMA.16816.F32.BF16 R44, R136.reuse, R148, R44 ;  /* 0x00000094882c723c */ /* 0x042fe8000004182c */
[----:B------:R-:W-:Y:S04]  /*dc80*/  FADD.FTZ R0, R132, R0 ;  /* 0x0000000084007221 */ /* 0x000fe80000010000 */
[C---:B------:R-:W-:Y:S01]  /*dc90*/  HMMA.16816.F32.BF16 R48, R136.reuse, R150, R48 ;  /* 0x000000968830723c */ /* 0x040fe20000041830 */
[----:B------:R-:W1:Y:S03]  /*dca0*/  LDSM.16.MT88.4 R148, [R251+0x5000] ;  /* 0x00500000fb94783b */ /* 0x000e660000004200 */
[----:B------:R-:W-:Y:S04]  /*dcb0*/  FADD.FTZ R0, R186, R0 ;  /* 0x00000000ba007221 */ /* 0x000fe80000010000 */
[C---:B----4-:R-:W-:Y:S04]  /*dcc0*/  HMMA.16816.F32.BF16 R52, R136.reuse, R140, R52 ;  /* 0x0000008c8834723c */ /* 0x050fe80000041834 */
        /* <DEDUP_REMOVED lines=19> */
[----:B------:R-:W3:Y:S07]  /*de00*/  LDSM.16.MT88.4 R140, [R251+0x7000] ;  /* 0x00700000fb8c783b */ /* 0x000eee0000004200 */
[C---:B--2---:R-:W-:Y:S08]  /*de10*/  HMMA.16816.F32.BF16 R84, R136.reuse, R144, R84 ;  /* 0x000000908854723c */ /* 0x044ff00000041854 */
[C---:B------:R-:W-:Y:S01]  /*de20*/  HMMA.16816.F32.BF16 R88, R136.reuse, R146, R88 ;  /* 0x000000928858723c */ /* 0x040fe20000041858 */
[----:B------:R-:W2:Y:S07]  /*de30*/  LDSM.16.MT88.4 R144, [R164+0x7000] ;  /* 0x00700000a490783b */ /* 0x000eae0000004200 */
        /* <DEDUP_REMOVED lines=20> */
[----:B------:R-:W3:Y:S07]  /*df80*/  LDSM.16.MT88.4 R12, [R252+0x3800] ;  /* 0x00380000fc0c783b */ /* 0x000eee0000004200 */
        /* <DEDUP_REMOVED lines=13> */
[C---:B------:R-:W-:Y:S08]  /*e060*/  HMMA.16816.F32.BF16 R52, R176.reuse, R12, R52 ;  /* 0x0000000cb034723c */ /* 0x040ff00000041834 */
        /* <DEDUP_REMOVED lines=16> */
[----:B------:R4:W3:Y:S07]  /*e170*/  LDSM.16.MT88.4 R16, [R2+0x7800] ;  /* 0x007800000210783b */ /* 0x0008ee0000004200 */
[C---:B-1----:R-:W-:Y:S08]  /*e180*/  HMMA.16816.F32.BF16 R100, R176.reuse, R4, R100 ;  /* 0x00000004b064723c */ /* 0x042ff00000041864 */
[C---:B------:R-:W-:Y:S08]  /*e190*/  HMMA.16816.F32.BF16 R104, R176.reuse, R6, R104 ;  /* 0x00000006b068723c */ /* 0x040ff00000041868 */
[C---:B--2---:R-:W-:Y:S04]  /*e1a0*/  HMMA.16816.F32.BF16 R108, R176.reuse, R8, R108 ;  /* 0x00000008b06c723c */ /* 0x044fe8000004186c */
[----:B----4-:R-:W-:Y:S01]  /*e1b0*/  FADD.FTZ R2, R135, R0 ;  /* 0x0000000087027221 */ /* 0x010fe20000010000 */
[----:B------:R-:W-:Y:S02]  /*e1c0*/  IADD3 R0, R187, -0x1, RZ ;  /* 0xffffffffbb007810 */ /* 0x000fe40007ffe0ff */
[----:B------:R-:W-:Y:S01]  /*e1d0*/  MOV R135, R3 ;  /* 0x0000000300877202 */ /* 0x000fe20000000f00 */
[C---:B------:R-:W-:Y:S02]  /*e1e0*/  HMMA.16816.F32.BF16 R112, R176.reuse, R10, R112 ;  /* 0x0000000ab070723c */ /* 0x040fe40000041870 */
[----:B------:R1:W-:Y:S02]  /*e1f0*/  STL [R1+0x6c], R0 ;  /* 0x00006c0001007387 */ /* 0x0003e40000100800 */
[----:B------:R-:W-:Y:S01]  /*e200*/  FADD.FTZ R2, R134, R2 ;  /* 0x0000000286027221 */ /* 0x000fe20000010000 */
[----:B------:R-:W-:Y:S03]  /*e210*/  MOV R134, R133 ;  /* 0x0000008500867202 */ /* 0x000fe60000000f00 */
[C---:B---3--:R-:W-:Y:S01]  /*e220*/  HMMA.16816.F32.BF16 R116, R176.reuse, R12, R116 ;  /* 0x0000000cb074723c */ /* 0x048fe20000041874 */
[----:B------:R1:W-:Y:S07]  /*e230*/  STL [R1+0x88], R2 ;  /* 0x0000880201007387 */ /* 0x0003ee0000100800 */
[C---:B------:R-:W-:Y:S08]  /*e240*/  HMMA.16816.F32.BF16 R120, R176.reuse, R14, R120 ;  /* 0x0000000eb078723c */ /* 0x040ff00000041878 */
[C---:B------:R-:W-:Y:S07]  /*e250*/  HMMA.16816.F32.BF16 R124, R176.reuse, R16, R124 ;  /* 0x00000010b07c723c */ /* 0x040fee000004187c */
[----:B------:R-:W-:Y:S01]  /*e260*/  MOV R16, R3 ;  /* 0x0000000300107202 */ /* 0x000fe20000000f00 */
[----:B------:R-:W-:Y:S01]  /*e270*/  HMMA.16816.F32.BF16 R128, R176, R18, R128 ;  /* 0x00000012b080723c */ /* 0x000fe20000041880 */
[----:B------:R-:W-:Y:S07]  /*e280*/  @!UPT UIADD3 URZ, URZ, URZ, URZ ;  /* 0x0000003f3f3ff290 */ /* 0x000fee000fffe03f */
[----:B-1----:R-:W-:-:S11]  /*e290*/  @P0 BRA `(.L_x_1067) ;  /* 0xffffc4a000000947 */ /* 0x002fd6000383ffff */
.L_x_1060:
[----:B------:R-:W-:Y:S05]  /*e2a0*/  BRA.DIV ~URZ, `(.L_x_1068) ;  /* 0x000045327f007947 */ /* 0x000fea000b800000 */
[----:B------:R-:W2:Y:S04]  /*e2b0*/  LDL R0, [R1+0x78] ;  /* 0x0000780001007983 */ /* 0x000ea80000100800 */
[----:B--2---:R1:W2:Y:S02]  /*e2c0*/  SHFL.BFLY PT, R4, R0, 0x2, 0x1f ;  /* 0x0c401f0000047f89 */ /* 0x0042a400000e0000 */
.L_x_1096:
[----:B-1----:R-:W3:Y:S02]  /*e2d0*/  LDL.LU R0, [R1+0x78] ;  /* 0x0000780001007983 */ /* 0x002ee40000300800 */
[----:B--23--:R-:W-:Y:S01]  /*e2e0*/  FADD.FTZ R4, R4, R0 ;  /* 0x0000000004047221 */ /* 0x00cfe20000010000 */
[----:B------:R-:W-:Y:S05]  /*e2f0*/  BRA.DIV ~URZ, `(.L_x_1069) ;  /* 0x000045427f007947 */ /* 0x000fea000b800000 */
[----:B------:R-:W2:Y:S04]  /*e300*/  LDL.LU R2, [R1+0x88] ;  /* 0x0000880001027983 */ /* 0x000ea80000300800 */
[----:B------:R-:W1:Y:S02]  /*e310*/  SHFL.BFLY PT, R0, R4, 0x1, 0x1f ;  /* 0x0c201f0004007f89 */ /* 0x000e6400000e0000 */
[----:B-1----:R-:W-:-:S02]  /*e320*/  FADD.FTZ R4, R4, R0 ;  /* 0x0000000004047221 */ /* 0x002fc40000010000 */
[----:B--2---:R-:W1:Y:S02]  /*e330*/  SHFL.BFLY PT, R5, R2, 0x2, 0x1f ;  /* 0x0c401f0002057f89 */ /* 0x004e6400000e0000 */
[----:B-1----:R-:W-:-:S05]  /*e340*/  FADD.FTZ R5, R5, R2 ;  /* 0x0000000205057221 */ /* 0x002fca0000010000 */
[----:B------:R1:W2:Y:S02]  /*e350*/  SHFL.BFLY PT, R3, R5, 0x1, 0x1f ;  /* 0x0c201f0005037f89 */ /* 0x0002a400000e0000 */
.L_x_1097:
[----:B------:R-:W-:Y:S01]  /*e360*/  FSETP.NE.FTZ.AND P1, PT, R4, RZ, PT ;  /* 0x000000ff0400720b */ /* 0x000fe20003f35000 */
[----:B--2---:R-:W-:Y:S01]  /*e370*/  FADD.FTZ R3, R3, R5 ;  /* 0x0000000503037221 */ /* 0x004fe20000010000 */
[----:B------:R-:W-:Y:S02]  /*e380*/  MOV R2, RZ ;  /* 0x000000ff00027202 */ /* 0x000fe40000000f00 */
[----:B------:R-:W-:Y:S02]  /*e390*/  MOV R0, RZ ;  /* 0x000000ff00007202 */ /* 0x000fe40000000f00 */
[----:B------:R-:W-:Y:S02]  /*e3a0*/  FSETP.NE.FTZ.AND P0, PT, R3, RZ, PT ;  /* 0x000000ff0300720b */ /* 0x000fe40003f15000 */
[----:B------:R-:W-:Y:S02]  /*e3b0*/  MOV R13, 0xff800000 ;  /* 0xff800000000d7802 */ /* 0x000fe40000000f00 */
[----:B------:R-:W-:-:S03]  /*e3c0*/  MOV R12, 0xff800000 ;  /* 0xff800000000c7802 */ /* 0x000fc60000000f00 */
[----:B------:R-:W2:Y:S08]  /*e3d0*/  @P1 MUFU.RCP R2, R4 ;  /* 0x0000000400021308 */ /* 0x000eb00000001000 */
[----:B------:R3:W4:Y:S01]  /*e3e0*/  @P1 MUFU.LG2 R6, R4 ;  /* 0x0000000400061308 */ /* 0x0007220000000c00 */
[----:B--2---:R-:W-:-:S07]  /*e3f0*/  FMUL.FTZ R164, R2, R164 ;  /* 0x000000a402a47220 */ /* 0x004fce0000410000 */
[----:B------:R-:W2:Y:S01]  /*e400*/  @P0 MUFU.RCP R0, R3 ;  /* 0x0000000300000308 */ /* 0x000ea20000001000 */
[C---:B------:R-:W-:Y:S02]  /*e410*/  FMUL.FTZ R165, R2.reuse, R165 ;  /* 0x000000a502a57220 */ /* 0x040fe40000410000 */
[C---:B------:R-:W-:Y:S02]  /*e420*/  FMUL.FTZ R160, R2.reuse, R160 ;  /* 0x000000a002a07220 */ /* 0x040fe40000410000 */
[C---:B------:R-:W-:Y:S02]  /*e430*/  FMUL.FTZ R161, R2.reuse, R161 ;  /* 0x000000a102a17220 */ /* 0x040fe40000410000 */
[C---:B------:R-:W-:Y:S01]  /*e440*/  FMUL.FTZ R156, R2.reuse, R156 ;  /* 0x0000009c029c7220 */ /* 0x040fe20000410000 */
[----:B---3--:R-:W-:Y:S01]  /*e450*/  @P1 MOV R4, 0x3f317218 ;  /* 0x3f31721800041802 */ /* 0x008fe20000000f00 */
        /* <DEDUP_REMOVED lines=59> */
[----:B------:R3:W5:Y:S01]  /*e810*/  @P0 MUFU.LG2 R2, R3 ;  /* 0x0000000300020308 */ /* 0x0007620000000c00 */
[----:B----4-:R-:W-:Y:S02]  /*e820*/  @P1 FMUL.FTZ R6, R6, 0.69314718246459960938 ;  /* 0x3f31721806061820 */ /* 0x010fe40000410000 */
[----:B------:R-:W-:Y:S02]  /*e830*/  @P1 FMUL.FTZ R4, R4, c[0x0][0x2d0] ;  /* 0x0000b40004041a20 */ /* 0x000fe40000410000 */
[----:B--2---:R-:W-:-:S02]  /*e840*/  FMUL.FTZ R166, R0, R166 ;  /* 0x000000a600a67220 */ /* 0x004fc40000410000 */
[----:B------:R-:W-:Y:S01]  /*e850*/  @P1 FFMA.FTZ R13, R4, R133, R6 ;  /* 0x00000085040d1223 */ /* 0x000fe20000010006 */
[----:B------:R-:W-:Y:S01]  /*e860*/  MOV R4, 0x1 ;  /* 0x0000000100047802 */ /* 0x000fe20000000f00 */
[C---:B------:R-:W-:Y:S02]  /*e870*/  FMUL.FTZ R167, R0.reuse, R167 ;  /* 0x000000a700a77220 */ /* 0x040fe40000410000 */
[C---:B------:R-:W-:Y:S02]  /*e880*/  FMUL.FTZ R162, R0.reuse, R162 ;  /* 0x000000a200a27220 */ /* 0x040fe40000410000 */
[C---:B------:R-:W-:Y:S02]  /*e890*/  FMUL.FTZ R163, R0.reuse, R163 ;  /* 0x000000a300a37220 */ /* 0x040fe40000410000 */
[----:B------:R-:W-:Y:S01]  /*e8a0*/  FMUL.FTZ R158, R0, R158 ;  /* 0x0000009e009e7220 */ /* 0x000fe20000410000 */
[----:B---3--:R-:W-:Y:S01]  /*e8b0*/  @P0 MOV R3, 0x3f317218 ;  /* 0x3f31721800030802 */ /* 0x008fe20000000f00 */
[----:B-----5:R-:W-:-:S02]  /*e8c0*/  @P0 FMUL.FTZ R2, R2, 0.69314718246459960938 ;  /* 0x3f31721802020820 */ /* 0x020fc40000410000 */
[C---:B------:R-:W-:Y:S02]  /*e8d0*/  FMUL.FTZ R159, R0.reuse, R159 ;  /* 0x0000009f009f7220 */ /* 0x040fe40000410000 */
        /* <DEDUP_REMOVED lines=59> */
[----:B------:R-:W-:Y:S01]  /*ec90*/  PRMT R0, R4, 0x7610, R0 ;  /* 0x0000761004007816 */ /* 0x000fe20000000000 */
[----:B------:R-:W-:-:S02]  /*eca0*/  @P0 FFMA.FTZ R12, R3, R16, R2 ;  /* 0x00000010030c0223 */ /* 0x000fc40000010002 */
.L_x_1041:
[----:B-1----:R-:W2:Y:S04]  /*ecb0*/  LDL.LU R2, [R1+0xd0] ;  /* 0x0000d00001027983 */ /* 0x002ea80000300800 */
[----:B------:R-:W1:Y:S04]  /*ecc0*/  S2R R6, SR_TID.X ;  /* 0x0000000000067919 */ /* 0x000e680000002100 */
[----:B------:R3:W5:Y:S01]  /*ecd0*/  LDL R7, [R1+0xd8] ;  /* 0x0000d80001077983 */ /* 0x0007620000100800 */
[----:B------:R-:W-:Y:S01]  /*ece0*/  BSSY B0, `(.L_x_1070) ;  /* 0x0000014000007945 */ /* 0x000fe20003800000 */
[----:B-1----:R-:W-:-:S02]  /*ecf0*/  LOP3.LUT P0, RZ, R6, 0xff, RZ, 0xc0, !PT ;  /* 0x000000ff06ff7812 */ /* 0x002fc4000780c0ff */
[----:B--2---:R-:W-:-:S11]  /*ed00*/  LOP3.LUT R2, R2, 0xfffffffd, RZ, 0xc0, !PT ;  /* 0xfffffffd02027812 */ /* 0x004fd600078ec0ff */
[----:B------:R-:W-:-:S05]  /*ed10*/  @P0 LOP3.LUT R2, R2, 0x2, RZ, 0xfc, !PT ;  /* 0x0000000202020812 */ /* 0x000fca00078efcff */
[----:B------:R3:W-:Y:S01]  /*ed20*/  STL [R1+0xd0], R2 ;  /* 0x0000d00201007387 */ /* 0x0007e20000100800 */
[----:B------:R-:W-:Y:S05]  /*ed30*/  @P0 BRA `(.L_x_1071) ;  /* 0x000000e000000947 */ /* 0x000fea0003800000 */
[----:B------:R-:W1:Y:S01]  /*ed40*/  S2R R4, SR_LANEID ;  /* 0x0000000000047919 */ /* 0x000e620000000000 */
[----:B------:R-:W-:Y:S01]  /*ed50*/  VOTEU.ANY UR4, UPT, PT ;  /* 0x0000000000047886 */ /* 0x000fe200038e0100 */
[----:B------:R-:W-:Y:S01]  /*ed60*/  IMAD.MOV.U32 R5, RZ, RZ, c[0x0][0x584] ;  /* 0x00016100ff057624 */ /* 0x000fe200078e00ff */
[----:B------:R-:W1:Y:S08]  /*ed70*/  FLO.U32 R3, UR4 ;  /* 0x0000000400037d00 */ /* 0x000e7000080e0000 */
[----:B---3--:R-:W2:Y:S01]  /*ed80*/  POPC R2, UR4 ;  /* 0x0000000400027d09 */ /* 0x008ea20008000000 */
[----:B-1----:R-:W-:Y:S01]  /*ed90*/  ISETP.EQ.U32.AND P0, PT, R3, R4, PT ;  /* 0x000000040300720c */ /* 0x002fe20003f02070 */
[----:B------:R-:W-:-:S12]  /*eda0*/  IMAD.MOV.U32 R4, RZ, RZ, c[0x0][0x580] ;  /* 0x00016000ff047624 */ /* 0x000fd800078e00ff */
[----:B--2---:R1:W2:Y:S04]  /*edb0*/  @P0 ATOMG.E.ADD.STRONG.GPU PT, R2, [R4.64], R2 ;  /* 0x00000002040209a8 */ /* 0x0042a800081ee1c6 */
[----:B-1----:R-:W1:Y:S04]  /*edc0*/  S2R R4, SR_LTMASK ;  /* 0x0000000000047919 */ /* 0x002e680000003900 */
[----:B--2---:R1:W2:Y:S02]  /*edd0*/  SHFL.IDX PT, R3, R2, R3, 0x1f ;  /* 0x00001f0302037589 */ /* 0x0042a400000e0000 */
[----:B-1----:R-:W-:-:S06]  /*ede0*/  LOP3.LUT R2, R4, UR4, RZ, 0xc0, !PT ;  /* 0x0000000404027c12 */ /* 0x002fcc000f8ec0ff */
[----:B------:R-:W2:Y:S02]  /*edf0*/  POPC R2, R2 ;  /* 0x0000000200027309 */ /* 0x000ea40000000000 */
[----:B--2--5:R-:W-:-:S05]  /*ee00*/  IADD3 R7, R3, c[0x0][0xc], R2 ;  /* 0x0000030003077a10 */ /* 0x024fca0007ffe002 */
[----:B------:R1:W-:Y:S02]  /*ee10*/  STL [R1+0xd8], R7 ;  /* 0x0000d80701007387 */ /* 0x0003e40000100800 */
.L_x_1071:
[----:B------:R-:W-:Y:S05]  /*ee20*/  BSYNC B0 ;  /* 0x0000000000007941 */ /* 0x000fea0003800000 */
.L_x_1070:
[----:B------:R-:W-:Y:S01]  /*ee30*/  PRMT R0, R0, 0x9910, RZ ;  /* 0x0000991000007816 */ /* 0x000fe200000000ff */
[----:B------:R-:W-:Y:S01]  /*ee40*/  BSSY B1, `(.L_x_1072) ;  /* 0x00001dc000017945 */ /* 0x000fe20003800000 */
[----:B-----5:R-:W-:Y:S02]  /*ee50*/  IMAD.MOV.U32 R14, RZ, RZ, R7 ;  /* 0x000000ffff0e7224 */ /* 0x020fe400078e0007 */
[----:B------:R-:W-:-:S13]  /*ee60*/  ISETP.NE.AND P0, PT, R0, RZ, PT ;  /* 0x000000ff0000720c */ /* 0x000fda0003f05270 */
[----:B------:R-:W-:Y:S05]  /*ee70*/  @!P0 BRA `(.L_x_1073) ;  /* 0x00001ac000008947 */ /* 0x000fea0003800000 */
[----:B------:R-:W-:Y:S01]  /*ee80*/  WARPSYNC 0xffffffff ;  /* 0xffffffff00007948 */ /* 0x000fe20003800000 */
[----:B------:R-:W-:Y:S06]  /*ee90*/  BAR.SYNC.DEFER_BLOCKING 0x1, 0x100 ;  /* 0x0044000000007b1d */ /* 0x000fec0000010000 */
[----:B------:R-:W-:Y:S05]  /*eea0*/  BRA.CONV ~URZ, `(.L_x_1074) ;  /* 0x000000837f007947 */ /* 0x000fea000b800000 */
[----:B------:R2:W-:Y:S01]  /*eeb0*/  STL [R1+0x70], RZ ;  /* 0x000070ff01007387 */ /* 0x0005e20000100800 */
[----:B---3--:R-:W-:Y:S01]  /*eec0*/  SHF.R.S32.HI R2, RZ, 0x1f, R6 ;  /* 0x0000001fff027819 */ /* 0x008fe20000011406 */
[----:B------:R-:W-:-:S03]  /*eed0*/  IMAD.MOV.U32 R3, RZ, RZ, 0x1f ;  /* 0x0000001fff037424 */ /* 0x000fc600078e00ff */
[----:B------:R-:W-:-:S04]  /*eee0*/  LEA.HI R2, R2, R6, RZ, 0x7 ;  /* 0x0000000602027211 */ /* 0x000fc800078f38ff */
[----:B------:R-:W-:-:S05]  /*eef0*/  SHF.R.S32.HI R2, RZ, 0x7, R2 ;  /* 0x00000007ff027819 */ /* 0x000fca0000011402 */
[----:B------:R-:W-:Y:S01]  /*ef00*/  IMAD.MOV.U32 R0, RZ, RZ, R2 ;  /* 0x000000ffff007224 */ /* 0x000fe200078e0002 */
[----:B------:R-:W-:Y:S02]  /*ef10*/  MOV R2, 0xef30 ;  /* 0x0000ef3000027802 */ /* 0x000fe40000000f00 */
[----:B-12---:R-:W-:Y:S05]  /*ef20*/  CALL.REL.NOINC `($__internal_18_$__cuda_sm70_shflsync_idx_p) ;  /* 0x00003ae000007944 */ /* 0x006fea0003c00000 */
.L_x_1074:
[----:B------:R-:W2:Y:S04]  /*ef30*/  LDL R6, [R1+0x1e4] ;  /* 0x0001e40001067983 */ /* 0x000ea80000100800 */
[----:B------:R-:W4:Y:S04]  /*ef40*/  LDL.LU R18, [R1+0xc8] ;  /* 0x0000c80001127983 */ /* 0x000f280000300800 */
[----:B---3--:R-:W3:Y:S04]  /*ef50*/  LDL.LU R16, [R1+0xc4] ;  /* 0x0000c40001107983 */ /* 0x008ee80000300800 */
[----:B------:R-:W2:Y:S04]  /*ef60*/  LDL.LU R15, [R1+0xcc] ;  /* 0x0000cc00010f7983 */ /* 0x000ea80000300800 */
[----:B------:R-:W2:Y:S01]  /*ef70*/  LDL.LU R17, [R1+0xd4] ;  /* 0x0000d40001117983 */ /* 0x000ea20000300800 */
[----:B-----5:R-:W-:-:S03]  /*ef80*/  MOV R5, 0x1 ;  /* 0x0000000100057802 */ /* 0x020fc60000000f00 */
[----:B------:R1:W5:Y:S01]  /*ef90*/  LDL R205, [R1+0xc0] ;  /* 0x0000c00001cd7983 */ /* 0x0003620000100800 */
[----:B------:R-:W-:-:S03]  /*efa0*/  ISETP.NE.AND P0, PT, R5, c[0x0][0x4e8], PT ;  /* 0x00013a0005007a0c */ /* 0x000fc60003f05270 */
[----:B------:R1:W5:Y:S04]  /*efb0*/  LDL R204, [R1+0x1e0] ;  /* 0x0001e00001cc7983 */ /* 0x0003680000100800 */
        /* <DEDUP_REMOVED lines=56> */
[----:B------:R1:W5:Y:S02]  /*f340*/  LDL R19, [R1+0xe4] ;  /* 0x0000e40001137983 */ /* 0x0003640000100800 */
[----:B-1--4-:R-:W-:Y:S01]  /*f350*/  SHF.R.S32.HI R7, RZ, 0x1f, R18 ;  /* 0x0000001fff077819 */ /* 0x012fe20000011412 */
[----:B------:R-:W-:Y:S01]  /*f360*/  IMAD.WIDE.U32 R2, R18, c[0x0][0x4d0], RZ ;  /* 0x0001340012027a25 */ /* 0x000fe200078e00ff */
[----:B---3--:R-:W-:-:S03]  /*f370*/  SHF.R.S32.HI R10, RZ, 0x1f, R16 ;  /* 0x0000001fff0a7819 */ /* 0x008fc60000011410 */
[----:B------:R-:W-:Y:S01]  /*f380*/  IMAD R0, R7, c[0x0][0x4d0], RZ ;  /* 0x0001340007007a24 */ /* 0x000fe200078e02ff */
[----:B--2---:R-:W-:-:S03]  /*f390*/  SHF.R.S32.HI R11, RZ, 0x1f, R15 ;  /* 0x0000001fff0b7819 */ /* 0x004fc6000001140f */
[----:B------:R-:W-:Y:S02]  /*f3a0*/  IMAD R0, R18, c[0x0][0x4d4], R0 ;  /* 0x0001350012007a24 */ /* 0x000fe400078e0200 */
[----:B------:R-:W-:Y:S01]  /*f3b0*/  IMAD R4, R10, c[0x0][0x4d8], RZ ;  /* 0x000136000a047a24 */ /* 0x000fe200078e02ff */
[----:B------:R-:W-:Y:S02]  /*f3c0*/  IADD3 R6, R6, R17, RZ ;  /* 0x0000001106067210 */ /* 0x000fe40007ffe0ff */
[----:B------:R-:W-:Y:S01]  /*f3d0*/  IADD3 R3, R3, R0, RZ ;  /* 0x0000000003037210 */ /* 0x000fe20007ffe0ff */
[C---:B------:R-:W-:Y:S02]  /*f3e0*/  IMAD R4, R16.reuse, c[0x0][0x4dc], R4 ;  /* 0x0001370010047a24 */ /* 0x040fe400078e0204 */
[----:B------:R-:W-:Y:S02]  /*f3f0*/  IMAD.MOV.U32 R0, RZ, RZ, R6 ;  /* 0x000000ffff007224 */ /* 0x000fe400078e0006 */
[----:B------:R-:W-:-:S04]  /*f400*/  IMAD.WIDE.U32 R2, R16, c[0x0][0x4d8], R2 ;  /* 0x0001360010027a25 */ /* 0x000fc800078e0002 */
[----:B------:R-:W-:Y:S02]  /*f410*/  IMAD.IADD R3, R3, 0x1, R4 ;  /* 0x0000000103037824 */ /* 0x000fe400078e0204 */
[----:B------:R-:W-:-:S04]  /*f420*/  @P0 IMAD.HI.U32 R4, R6, c[0x0][0x4ec], RZ ;  /* 0x00013b0006040a27 */ /* 0x000fc800078e00ff */
[----:B------:R-:W-:Y:S01]  /*f430*/  IMAD.WIDE.U32 R2, R15, c[0x0][0x4e0], R2 ;  /* 0x000138000f027a25 */ /* 0x000fe200078e0002 */
[----:B------:R-:W-:-:S03]  /*f440*/  @P0 SHF.R.U32.HI R0, RZ, c[0x0][0x4f0], R4 ;  /* 0x00013c00ff000a19 */ /* 0x000fc60000011604 */
[----:B------:R-:W-:Y:S01]  /*f450*/  IMAD R4, R11, c[0x0][0x4e0], RZ ;  /* 0x000138000b047a24 */ /* 0x000fe200078e02ff */
[----:B------:R-:W-:Y:S02]  /*f460*/  SHF.R.S32.HI R5, RZ, 0x1f, R0 ;  /* 0x0000001fff057819 */ /* 0x000fe40000011400 */
[----:B------:R-:W-:Y:S01]  /*f470*/  IADD3 R8, P1, R0, R2, RZ ;  /* 0x0000000200087210 */ /* 0x000fe20007f3e0ff */
[----:B------:R-:W-:Y:S02]  /*f480*/  IMAD R4, R15, c[0x0][0x4e4], R4 ;  /* 0x000139000f047a24 */ /* 0x000fe400078e0204 */
[----:B------:R-:W-:-:S03]  /*f490*/  IMAD R2, R7, c[0x0][0x438], RZ ;  /* 0x00010e0007027a24 */ /* 0x000fc600078e02ff */
[----:B------:R-:W-:Y:S01]  /*f4a0*/  IADD3.X R9, R5, R3, R4, P1, !PT ;  /* 0x0000000305097210 */ /* 0x000fe20000ffe404 */
[C---:B------:R-:W-:Y:S02]  /*f4b0*/  IMAD R4, R18.reuse, c[0x0][0x43c], R2 ;  /* 0x00010f0012047a24 */ /* 0x040fe400078e0202 */
[----:B------:R-:W-:-:S05]  /*f4c0*/  IMAD.WIDE.U32 R2, R18, c[0x0][0x438], RZ ;  /* 0x00010e0012027a25 */ /* 0x000fca00078e00ff */
[----:B------:R-:W-:Y:S01]  /*f4d0*/  IADD3 R3, R3, R4, RZ ;  /* 0x0000000403037210 */ /* 0x000fe20007ffe0ff */
[----:B------:R-:W-:-:S04]  /*f4e0*/  IMAD R4, R10, c[0x0][0x440], RZ ;  /* 0x000110000a047a24 */ /* 0x000fc800078e02ff */
[C---:B------:R-:W-:Y:S01]  /*f4f0*/  IMAD R5, R16.reuse, c[0x0][0x444], R4 ;  /* 0x0001110010057a24 */ /* 0x040fe200078e0204 */
[----:B------:R-:W1:Y:S01]  /*f500*/  S2R R18, SR_TID.X ;  /* 0x0000000000127919 */ /* 0x000e620000002100 */
[----:B------:R-:W-:Y:S01]  /*f510*/  IMAD.WIDE.U32 R2, R16, c[0x0][0x440], R2 ;  /* 0x0001100010027a25 */ /* 0x000fe200078e0002 */
[----:B------:R-:W-:Y:S02]  /*f520*/  IADD3 R4, -R0, RZ, RZ ;  /* 0x000000ff00047210 */ /* 0x000fe40007ffe1ff */
[----:B------:R-:W2:Y:S01]  /*f530*/  LDL R16, [R1+0x1ec] ;  /* 0x0001ec0001107983 */ /* 0x000ea20000100800 */
[----:B------:R-:W-:Y:S01]  /*f540*/  IMAD.IADD R3, R3, 0x1, R5 ;  /* 0x0000000103037824 */ /* 0x000fe200078e0205 */
[----:B------:R-:W-:Y:S01]  /*f550*/  MOV R0, R6 ;  /* 0x0000000600007202 */ /* 0x000fe20000000f00 */
[----:B------:R-:W-:Y:S01]  /*f560*/  IMAD R4, R4, c[0x0][0x4e8], R6 ;  /* 0x00013a0004047a24 */ /* 0x000fe200078e0206 */
[----:B------:R-:W-:Y:S01]  /*f570*/  ULDC UR5, c[0x0][0x4e8] ;  /* 0x00013a0000057ab9 */ /* 0x000fe20000000800 */
[----:B------:R-:W-:Y:S01]  /*f580*/  IMAD R7, R11, c[0x0][0x448], RZ ;  /* 0x000112000b077a24 */ /* 0x000fe200078e02ff */
[----:B------:R-:W-:Y:S01]  /*f590*/  ULDC UR4, c[0x0][0x388] ;  /* 0x0000e20000047ab9 */ /* 0x000fe20000000800 */
[----:B------:R-:W-:Y:S01]  /*f5a0*/  @P0 IMAD.HI.U32 R5, R6, c[0x0][0x4ec], RZ ;  /* 0x00013b0006050a27 */ /* 0x000fe200078e00ff */
[----:B------:R-:W-:Y:S01]  /*f5b0*/  SHF.R.S32.HI R10, RZ, 0x1f, R4 ;  /* 0x0000001fff0a7819 */ /* 0x000fe20000011404 */
[----:B------:R-:W-:-:S02]  /*f5c0*/  UIMAD UR4, UR5, UR4, URZ ;  /* 0x00000004050472a4 */ /* 0x000fc4000f8e023f */
[C---:B------:R-:W-:Y:S01]  /*f5d0*/  IMAD R7, R15.reuse, c[0x0][0x44c], R7 ;  /* 0x000113000f077a24 */ /* 0x040fe200078e0207 */
[----:B------:R-:W-:Y:S01]  /*f5e0*/  @P0 SHF.R.U32.HI R0, RZ, c[0x0][0x4f0], R5 ;  /* 0x00013c00ff000a19 */ /* 0x000fe20000011605 */
[----:B------:R-:W-:-:S03]  /*f5f0*/  IMAD.WIDE.U32 R2, R15, c[0x0][0x448], R2 ;  /* 0x000112000f027a25 */ /* 0x000fc600078e0002 */
[----:B------:R-:W-:Y:S01]  /*f600*/  SHF.R.S32.HI R11, RZ, 0x1f, R0 ;  /* 0x0000001fff0b7819 */ /* 0x000fe20000011400 */
[----:B------:R-:W-:Y:S02]  /*f610*/  IMAD R10, R10, c[0x0][0x4c8], RZ ;  /* 0x000132000a0a7a24 */ /* 0x000fe400078e02ff */
[----:B------:R-:W-:Y:S01]  /*f620*/  IMAD.IADD R3, R3, 0x1, R7 ;  /* 0x0000000103037824 */ /* 0x000fe200078e0207 */
[----:B-1----:R-:W-:Y:S01]  /*f630*/  SHF.R.S32.HI R15, RZ, 0x1f, R18 ;  /* 0x0000001fff0f7819 */ /* 0x002fe20000011412 */
[C---:B------:R-:W-:Y:S02]  /*f640*/  IMAD R10, R4.reuse, c[0x0][0x4cc], R10 ;  /* 0x00013300040a7a24 */ /* 0x040fe400078e020a */
[----:B------:R-:W-:Y:S01]  /*f650*/  IMAD.WIDE.U32 R4, R4, c[0x0][0x4c8], R8 ;  /* 0x0001320004047a25 */ /* 0x000fe200078e0008 */
[----:B------:R-:W-:Y:S02]  /*f660*/  LEA.HI R15, R15, R18, RZ, 0x5 ;  /* 0x000000120f0f7211 */ /* 0x000fe400078f28ff */
[C---:B------:R-:W-:Y:S01]  /*f670*/  IADD3 R8, -R0.reuse, RZ, RZ ;  /* 0x000000ff00087210 */ /* 0x040fe20007ffe1ff */
[----:B------:R-:W-:Y:S01]  /*f680*/  IMAD.WIDE.U32 R2, R0, c[0x0][0x430], R2 ;  /* 0x00010c0000027a25 */ /* 0x000fe200078e0002 */
[----:B------:R-:W-:-:S02]  /*f690*/  LOP3.LUT R15, R15, 0xffffffe0, RZ, 0xc0, !PT ;  /* 0xffffffe00f0f7812 */ /* 0x000fc400078ec0ff */
[----:B------:R-:W-:Y:S01]  /*f6a0*/  IADD3 R7, R5, R10, RZ ;  /* 0x0000000a05077210 */ /* 0x000fe20007ffe0ff */
[----:B------:R-:W-:Y:S01]  /*f6b0*/  IMAD R5, R11, c[0x0][0x430], RZ ;  /* 0x00010c000b057a24 */ /* 0x000fe200078e02ff */
[----:B------:R-:W-:Y:S01]  /*f6c0*/  LEA R9, P0, R4, c[0x0][0x4a8], 0x2 ;  /* 0x00012a0004097a11 */ /* 0x000fe200078010ff */
[----:B------:R-:W-:Y:S01]  /*f6d0*/  IMAD R8, R8, c[0x0][0x4e8], R6 ;  /* 0x00013a0008087a24 */ /* 0x000fe200078e0206 */
[----:B------:R-:W-:Y:S01]  /*f6e0*/  IADD3 R15, -R15, R18, RZ ;  /* 0x000000120f0f7210 */ /* 0x000fe20007ffe1ff */
[----:B------:R-:W-:Y:S01]  /*f6f0*/  IMAD R10, R0, c[0x0][0x434], R5 ;  /* 0x00010d00000a7a24 */ /* 0x000fe200078e0205 */
[----:B------:R-:W-:Y:S01]  /*f700*/  LEA.HI.X R7, R4, c[0x0][0x4ac], R7, 0x2, P0 ;  /* 0x00012b0004077a11 */ /* 0x000fe200000f1407 */
[----:B------:R1:W5:Y:S01]  /*f710*/  LDL R18, [R1+0x16c] ;  /* 0x00016c0001127983 */ /* 0x0003620000100800 */
[----:B------:R-:W-:Y:S01]  /*f720*/  LOP3.LUT P0, RZ, R15, 0x3, RZ, 0xc0, !PT ;  /* 0x000000030fff7812 */ /* 0x000fe2000780c0ff */
[----:B------:R-:W-:Y:S02]  /*f730*/  IMAD.IADD R3, R3, 0x1, R10 ;  /* 0x0000000103037824 */ /* 0x000fe400078e020a */
[----:B------:R1:W5:Y:S04]  /*f740*/  LDL R15, [R1+0xdc] ;  /* 0x0000dc00010f7983 */ /* 0x0003680000100800 */
[----:B------:R-:W-:Y:S04]  /*f750*/  SHFL.IDX PT, R4, R9, RZ, 0x1c1f ;  /* 0x001c1fff09047589 */ /* 0x000fe800000e0000 */
[----:B------:R3:W-:Y:S04]  /*f760*/  SHFL.IDX PT, R6, R9, 0x1, 0x1c1f ;  /* 0x003c1f0009067f89 */ /* 0x0007e800000e0000 */
[----:B------:R-:W4:Y:S04]  /*f770*/  SHFL.IDX PT, R5, R7, RZ, 0x1c1f ;  /* 0x001c1fff07057589 */ /* 0x000f2800000e0000 */
[----:B------:R-:W1:Y:S01]  /*f780*/  SHFL.IDX PT, R7, R7, 0x1, 0x1c1f ;  /* 0x003c1f0007077f89 */ /* 0x000e6200000e0000 */
[----:B--2---:R-:W-:-:S03]  /*f790*/  IADD3 R0, R16, R17, RZ ;  /* 0x0000001110007210 */ /* 0x004fc60007ffe0ff */
[----:B------:R2:W5:Y:S01]  /*f7a0*/  LDL R17, [R1+0xe0] ;  /* 0x0000e00001117983 */ /* 0x0005620000100800 */
[----:B---3--:R-:W-:-:S03]  /*f7b0*/  SHF.R.S32.HI R9, RZ, 0x1f, R8 ;  /* 0x0000001fff097819 */ /* 0x008fc60000011408 */
[----:B------:R2:W5:Y:S02]  /*f7c0*/  LDL R16, [R1+0x168] ;  /* 0x0001680001107983 */ /* 0x0005640000100800 */
[----:B------:R-:W-:Y:S01]  /*f7d0*/  IMAD R10, R9, c[0x0][0x428], RZ ;  /* 0x00010a00090a7a24 */ /* 0x000fe200078e02ff */
[----:B------:R-:W-:Y:S01]  /*f7e0*/  IADD3 R9, R0, 0x8, RZ ;  /* 0x0000000800097810 */ /* 0x000fe20007ffe0ff */
[----:B------:R-:W-:-:S04]  /*f7f0*/  IMAD.WIDE.U32 R2, R8, c[0x0][0x428], R2 ;  /* 0x00010a0008027a25 */ /* 0x000fc800078e0002 */
[----:B------:R-:W-:Y:S01]  /*f800*/  IMAD R10, R8, c[0x0][0x42c], R10 ;  /* 0x00010b00080a7a24 */ /* 0x000fe200078e020a */
[----:B------:R-:W-:Y:S02]  /*f810*/  ISETP.GE.OR P2, PT, R0, UR4, P0 ;  /* 0x0000000400007c0c */ /* 0x000fe40008746670 */
[----:B------:R-:W-:Y:S02]  /*f820*/  ISETP.GE.OR P1, PT, R9, UR4, P0 ;  /* 0x0000000409007c0c */ /* 0x000fe40008726670 */
[----:B------:R-:W-:Y:S02]  /*f830*/  IADD3 R3, R3, R10, RZ ;  /* 0x0000000a03037210 */ /* 0x000fe40007ffe0ff */
[----:B------:R-:W-:-:S04]  /*f840*/  LEA R11, P0, R2, c[0x0][0x400], 0x2 ;  /* 0x00010000020b7a11 */ /* 0x000fc800078010ff */
[----:B------:R-:W-:Y:S02]  /*f850*/  LEA.HI.X R10, R2, c[0x0][0x404], R3, 0x2, P0 ;  /* 0x00010100020a7a11 */ /* 0x000fe400000f1403 */
[----:B------:R-:W-:Y:S01]  /*f860*/  ISETP.GE.AND P0, PT, R0, UR4, PT ;  /* 0x0000000400007c0c */ /* 0x000fe2000bf06270 */
[----:B----4-:R2:W-:Y:S01]  /*f870*/  @!P2 ST.E [R4.64], R13 ;  /* 0x0000000d0400a985 */ /* 0x0105e2000c101906 */
[----:B------:R-:W-:Y:S03]  /*f880*/  BSSY B0, `(.L_x_1075) ;  /* 0x0000086000007945 */ /* 0x000fe60003800000 */
[----:B-1----:R2:W-:Y:S01]  /*f890*/  @!P1 ST.E [R6.64], R12 ;  /* 0x0000000c06009985 */ /* 0x0025e2000c101906 */
[----:B------:R-:W-:-:S03]  /*f8a0*/  ISETP.GE.AND P1, PT, R9, UR4, PT ;  /* 0x0000000409007c0c */ /* 0x000fc6000bf26270 */
[----:B------:R2:W1:Y:S01]  /*f8b0*/  SHFL.IDX PT, R2, R11, RZ, 0x1c1f ;  /* 0x001c1fff0b027589 */ /* 0x00046200000e0000 */
[----:B------:R-:W-:-:S03]  /*f8c0*/  P2R R0, PR, RZ, 0x2 ;  /* 0x00000002ff007803 */ /* 0x000fc60000000000 */
[----:B------:R2:W3:Y:S01]  /*f8d0*/  SHFL.IDX PT, R3, R10, RZ, 0x1c1f ;  /* 0x001c1fff0a037589 */ /* 0x0004e200000e0000 */
[----:B------:R-:W-:Y:S05]  /*f8e0*/  @P0 BRA `(.L_x_1076) ;  /* 0x000007f000000947 */ /* 0x000fea0003800000 */
[----:B-----5:R-:W-:Y:S02]  /*f8f0*/  ISETP.GE.AND P1, PT, R203, c[0x0][0x3c8], PT ;  /* 0x0000f200cb007a0c */ /* 0x020fe40003f26270 */
[----:B------:R-:W-:Y:S02]  /*f900*/  ISETP.GE.AND P0, PT, R205, c[0x0][0x3c8], PT ;  /* 0x0000f200cd007a0c */ /* 0x000fe40003f06270 */
[----:B------:R-:W-:Y:S02]  /*f910*/  ISETP.GE.AND P2, PT, R201, c[0x0][0x3c8], PT ;  /* 0x0000f200c9007a0c */ /* 0x000fe40003f46270 */
[----:B------:R-:W-:Y:S02]  /*f920*/  ISETP.GE.AND P4, PT, R199, c[0x0][0x3c8], PT ;  /* 0x0000f200c7007a0c */ /* 0x000fe40003f86270 */
[----:B------:R-:W-:Y:S02]  /*f930*/  ISETP.GE.AND P5, PT, R195, c[0x0][0x3c8], PT ;  /* 0x0000f200c3007a0c */ /* 0x000fe40003fa6270 */
[----:B------:R-:W-:-:S03]  /*f940*/  ISETP.GE.AND P6, PT, R21, c[0x0][0x3c8], PT ;  /* 0x0000f20015007a0c */ /* 0x000fc60003fc6270 */
[----:B-12---:R-:W-:Y:S02]  /*f950*/  @!P1 LEA R4, P3, R203, R2, 0x2 ;  /* 0x00000002cb049211 */ /* 0x006fe400078610ff */
[----:B---3--:R-:W-:Y:S02]  /*f960*/  @!P0 IMAD.WIDE R6, R205, 0x4, R2 ;  /* 0x00000004cd068825 */ /* 0x008fe400078e0202 */
[----:B------:R-:W-:Y:S02]  /*f970*/  @!P1 LEA.HI.X R5, R203, R3, R204, 0x2, P3 ;  /* 0x00000003cb059211 */ /* 0x000fe400018f14cc */
[----:B------:R-:W-:Y:S01]  /*f980*/  ISETP.GE.AND P3, PT, R197, c[0x0][0x3c8], PT ;  /* 0x0000f200c5007a0c */ /* 0x000fe20003f66270 */
[----:B------:R1:W-:Y:S04]  /*f990*/  @!P0 ST.E.64 [R6.64], R164 ;  /* 0x000000a406008985 */ /* 0x0003e8000c101b06 */
[----:B------:R2:W-:Y:S01]  /*f9a0*/  @!P1 ST.E.64 [R4.64], R160 ;  /* 0x000000a004009985 */ /* 0x0005e2000c101b06 */
[----:B------:R-:W-:-:S02]  /*f9b0*/  ISETP.GE.AND P1, PT, R193, c[0x0][0x3c8], PT ;  /* 0x0000f200c1007a0c */ /* 0x000fc40003f26270 */
[----:B-1----:R-:W-:-:S04]  /*f9c0*/  @!P2 LEA R6, P0, R201, R2, 0x2 ;  /* 0x00000002c906a211 */ /* 0x002fc800078010ff */
[----:B------:R-:W-:Y:S02]  /*f9d0*/  @!P2 LEA.HI.X R7, R201, R3, R202, 0x2, P0 ;  /* 0x00000003c907a211 */ /* 0x000fe400000f14ca */
[----:B--2---:R-:W-:-:S03]  /*f9e0*/  @!P4 LEA R4, P0, R199, R2, 0x2 ;  /* 0x00000002c704c211 */ /* 0x004fc600078010ff */
[----:B------:R1:W-:Y:S01]  /*f9f0*/  @!P2 ST.E.64 [R6.64], R156 ;  /* 0x0000009c0600a985 */ /* 0x0003e2000c101b06 */
[----:B------:R-:W-:Y:S02]  /*fa00*/  @!P4 LEA.HI.X R5, R199, R3, R200, 0x2, P0 ;  /* 0x00000003c705c211 */ /* 0x000fe400000f14c8 */
[----:B------:R-:W-:-:S03]  /*fa10*/  ISETP.GE.AND P2, PT, R189, c[0x0][0x3c8], PT ;  /* 0x0000f200bd007a0c */ /* 0x000fc60003f46270 */
[----:B------:R2:W-:Y:S01]  /*fa20*/  @!P4 ST.E.64 [R4.64], R152 ;  /* 0x000000980400c985 */ /* 0x0005e2000c101b06 */
[----:B------:R-:W-:Y:S02]  /*fa30*/  ISETP.GE.AND P4, PT, R191, c[0x0][0x3c8], PT ;  /* 0x0000f200bf007a0c */ /* 0x000fe40003f86270 */
        /* <DEDUP_REMOVED lines=12> */
[----:B------:R-:W-:Y:S02]  /*fb00*/  ISETP.GE.AND P1, PT, R185, c[0x0][0x3c8], PT ;  /* 0x0000f200b9007a0c */ /* 0x000fe40003f26270 */
[----:B------:R-:W-:-:S05]  /*fb10*/  @!P4 LEA.HI.X R5, R191, R3, R192, 0x2, P0 ;  /* 0x00000003bf05c211 */ /* 0x000fca00000f14c0 */
        /* <DEDUP_REMOVED lines=72> */
[----:B-1----:R-:W-:-:S04]  /*ffa0*/  @!P2 LEA R6, P1, R25, R2, 0x2 ;  /* 0x000000021906a211 */ /* 0x002fc800078210ff */
[-C--:B------:R-:W-:Y:S02]  /*ffb0*/  @!P2 LEA.HI.X R7, R25, R3.reuse, R26, 0x2, P1 ;  /* 0x000000031907a211 */ /* 0x080fe400008f141a */
[----:B------:R-:W-:Y:S02]  /*ffc0*/  ISETP.GE.AND P1, PT, R15, c[0x0][0x3c8], PT ;  /* 0x0000f2000f007a0c */ /* 0x000fe40003f26270 */
[-C--:B--2---:R-:W-:Y:S01]  /*ffd0*/  @!P5 LEA R4, P0, R23, R2.reuse, 0x2 ;  /* 0x000000021704d211 */ /* 0x084fe200078010ff */
[----:B------:R1:W-:Y:S01]  /*ffe0*/  @!P2 ST.E.64 [R6.64], R108 ;  /* 0x0000006c0600a985 */ /* 0x0003e2000c101b06 */
[----:B------:R-:W-:Y:S02]  /*fff0*/  ISETP.GE.AND P2, PT, R17, c[0x0][0x3c8], PT ;  /* 0x0000f20011007a0c */ /* 0x000fe40003f46270 */
[----:B------:R-:W-:Y:S02]  /*10000*/  @!P5 LEA.HI.X R5, R23, R3, R24, 0x2, P0 ;  /* 0x000000031705d211 */ /* 0x000fe400000f1418 */
[----:B------:R-:W-:-:S03]  /*10010*/  @!P6 LEA R8, P0, R21, R2, 0x2 ;  /* 0x000000021508e211 */ /* 0x000fc600078010ff */
[----:B------:R2:W-:Y:S01]  /*10020*/  @!P5 ST.E.64 [R4.64], R112 ;  /* 0x000000700400d985 */ /* 0x0005e2000c101b06 */
[----:B------:R-:W-:-:S05]  /*10030*/  @!P6 LEA.HI.X R9, R21, R3, R22, 0x2, P0 ;  /* 0x000000031509e211 */ /* 0x000fca00000f1416 */
[----:B------:R3:W-:Y:S01]  /*10040*/  @!P6 ST.E.64 [R8.64], R116 ;  /* 0x000000740800e985 */ /* 0x0007e2000c101b06 */
[----:B-1----:R-:W-:-:S04]  /*10050*/  @!P3 LEA R6, P0, R19, R2, 0x2 ;  /* 0x000000021306b211 */ /* 0x002fc800078010ff */
[----:B------:R-:W-:Y:S02]  /*10060*/  @!P3 LEA.HI.X R7, R19, R3, R20, 0x2, P0 ;  /* 0x000000031307b211 */ /* 0x000fe400000f1414 */
[----:B--2---:R-:W-:-:S03]  /*10070*/  @!P2 LEA R4, P0, R17, R2, 0x2 ;  /* 0x000000021104a211 */ /* 0x004fc600078010ff */
[----:B------:R3:W-:Y:S01]  /*10080*/  @!P3 ST.E.64 [R6.64], R120 ;  /* 0x000000780600b985 */ /* 0x0007e2000c101b06 */
[----:B------:R-:W-:Y:S02]  /*10090*/  @!P2 LEA.HI.X R5, R17, R3, R18, 0x2, P0 ;  /* 0x000000031105a211 */ /* 0x000fe400000f1412 */
[----:B------:R-:W-:-:S03]  /*100a0*/  @!P1 LEA R2, P0, R15, R2, 0x2 ;  /* 0x000000020f029211 */ /* 0x000fc600078010ff */
[----:B------:R3:W-:Y:S01]  /*100b0*/  @!P2 ST.E.64 [R4.64], R124 ;  /* 0x0000007c0400a985 */ /* 0x0007e2000c101b06 */
[----:B------:R-:W-:-:S05]  /*100c0*/  @!P1 LEA.HI.X R3, R15, R3, R16, 0x2, P0 ;  /* 0x000000030f039211 */ /* 0x000fca00000f1410 */
[----:B------:R3:W-:Y:S04]  /*100d0*/  @!P1 ST.E.64 [R2.64], R128 ;  /* 0x0000008002009985 */ /* 0x0007e8000c101b06 */
.L_x_1076:
[----:B------:R-:W-:Y:S05]  /*100e0*/  BSYNC B0 ;  /* 0x0000000000007941 */ /* 0x000fea0003800000 */
.L_x_1075:
[----:B------:R-:W-:Y:S01]  /*100f0*/  ISETP.NE.AND P0, PT, R0, RZ, PT ;  /* 0x000000ff0000720c */ /* 0x000fe20003f05270 */
[----:B---3--:R3:W4:Y:S04]  /*10100*/  SHFL.IDX PT, R3, R10, 0x1, 0x1c1f ;  /* 0x003c1f000a037f89 */ /* 0x00872800000e0000 */
[----:B-1----:R3:W1:Y:S08]  /*10110*/  SHFL.IDX PT, R2, R11, 0x1, 0x1c1f ;  /* 0x003c1f000b027f89 */ /* 0x00267000000e0000 */
[----:B------:R-:W-:Y:S05]  /*10120*/  @P0 BRA `(.L_x_1077) ;  /* 0x00000ad000000947 */ /* 0x000fea0003800000 */
[----:B-----5:R-:W-:Y:S02]  /*10130*/  ISETP.GE.AND P0, PT, R205, c[0x0][0x3c8], PT ;  /* 0x0000f200cd007a0c */ /* 0x020fe40003f06270 */
[----:B------:R-:W-:-:S02]  /*10140*/  ISETP.GE.AND P1, PT, R203, c[0x0][0x3c8], PT ;  /* 0x0000f200cb007a0c */ /* 0x000fc40003f26270 */
[----:B------:R-:W-:Y:S02]  /*10150*/  ISETP.GE.AND P2, PT, R201, c[0x0][0x3c8], PT ;  /* 0x0000f200c9007a0c */ /* 0x000fe40003f46270 */
[----:B------:R-:W-:Y:S02]  /*10160*/  ISETP.GE.AND P4, PT, R199, c[0x0][0x3c8], PT ;  /* 0x0000f200c7007a0c */ /* 0x000fe40003f86270 */
[----:B------:R-:W-:-:S05]  /*10170*/  ISETP.GE.AND P6, PT, R27, c[0x0][0x3c8], PT ;  /* 0x0000f2001b007a0c */ /* 0x000fca0003fc6270 */
[----:B-12-4-:R-:W-:Y:S02]  /*10180*/  @!P0 IMAD.WIDE R6, R205, 0x4, R2 ;  /* 0x00000004cd068825 */ /* 0x016fe400078e0202 */
[----:B------:R-:W-:-:S03]  /*10190*/  @!P1 LEA R4, P5, R203, R2, 0x2 ;  /* 0x00000002cb049211 */ /* 0x000fc600078a10ff */
[----:B------:R1:W-:Y:S01]  /*101a0*/  @!P0 ST.E.64 [R6.64], R166 ;  /* 0x000000a606008985 */ /* 0x0003e2000c101b06 */
[----:B------:R-:W-:Y:S02]  /*101b0*/  ISETP.GE.AND P0, PT, R197, c[0x0][0x3c8], PT ;  /* 0x0000f200c5007a0c */ /* 0x000fe40003f06270 */
[----:B------:R-:W-:-:S05]  /*101c0*/  @!P1 LEA.HI.X R5, R203, R3, R204, 0x2, P5 ;  /* 0x00000003cb059211 */ /* 0x000fca00028f14cc */
[----:B------:R2:W-:Y:S01]  /*101d0*/  @!P1 ST.E.64 [R4.64], R162 ;  /* 0x000000a204009985 */ /* 0x0005e2000c101b06 */
[----:B------:R-:W-:Y:S02]  /*101e0*/  ISETP.GE.AND P1, PT, R195, c[0x0][0x3c8], PT ;  /* 0x0000f200c3007a0c */ /* 0x000fe40003f26270 */
[----:B-1----:R-:W-:-:S04]  /*101f0*/  @!P2 LEA R6, P3, R201, R2, 0x2 ;  /* 0x00000002c906a211 */ /* 0x002fc800078610ff */
[-C--:B------:R-:W-:Y:S02]  /*10200*/  @!P2 LEA.HI.X R7, R201, R3.reuse, R202, 0x2, P3 ;  /* 0x00000003c907a211 */ /* 0x080fe400018f14ca */
[----:B------:R-:W-:Y:S02]  /*10210*/  ISETP.GE.AND P3, PT, R193, c[0x0][0x3c8], PT ;  /* 0x0000f200c1007a0c */ /* 0x000fe40003f66270 */
[C---:B--2---:R-:W-:Y:S01]  /*10220*/  @!P4 LEA R4, P5, R199.reuse, R2, 0x2 ;  /* 0x00000002c704c211 */ /* 0x044fe200078a10ff */
[----:B------:R1:W-:Y:S03]  /*10230*/  @!P2 ST.E.64 [R6.64], R158 ;  /* 0x0000009e0600a985 */ /* 0x0003e6000c101b06 */
        /* <DEDUP_REMOVED lines=13> */
[----:B--2---:R-:W-:Y:S01]  /*10310*/  @!P4 LEA R4, P5, R191, R2, 0x2 ;  /* 0x00000002bf04c211 */ /* 0x004fe200078a10ff */
        /* <DEDUP_REMOVED lines=48> */
[-C--:B--2---:R-:W-:Y:S01]  /*10620*/  @!P4 LEA R4, P5, R135, R2.reuse, 0x2 ;  /* 0x000000028704c211 */ /* 0x084fe200078a10ff */
[----:B------:R1:W-:Y:S01]  /*10630*/  @!P0 ST.E.64 [R6.64], R78 ;  /* 0x0000004e06008985 */ /* 0x0003e2000c101b06 */
[----:B------:R-:W-:Y:S02]  /*10640*/  @!P3 LEA R8, P0, R133, R2, 0x2 ;  /* 0x000000028508b211 */ /* 0x000fe400078010ff */
[-C--:B------:R-:W-:Y:S02]  /*10650*/  @!P4 LEA.HI.X R5, R135, R3.reuse, R168, 0x2, P5 ;  /* 0x000000038705c211 */ /* 0x080fe400028f14a8 */
[----:B------:R-:W-:-:S02]  /*10660*/  @!P3 LEA.HI.X R9, R133, R3, R134, 0x2, P0 ;  /* 0x000000038509b211 */ /* 0x000fc400000f1486 */
[----:B------:R-:W-:Y:S01]  /*10670*/  ISETP.GE.AND P0, PT, R31, c[0x0][0x3c8], PT ;  /* 0x0000f2001f007a0c */ /* 0x000fe20003f06270 */
[----:B------:R2:W-:Y:S01]  /*10680*/  @!P4 ST.E.64 [R4.64], R82 ;  /* 0x000000520400c985 */ /* 0x0005e2000c101b06 */
[----:B------:R-:W-:-:S03]  /*10690*/  ISETP.GE.AND P4, PT, R29, c[0x0][0x3c8], PT ;  /* 0x0000f2001d007a0c */ /* 0x000fc60003f86270 */
[----:B------:R4:W-:Y:S01]  /*106a0*/  @!P3 ST.E.64 [R8.64], R86 ;  /* 0x000000560800b985 */ /* 0x0009e2000c101b06 */
[----:B-1----:R-:W-:-:S04]  /*106b0*/  @!P2 LEA R6, P5, R35, R2, 0x2 ;  /* 0x000000022306a211 */ /* 0x002fc800078a10ff */
[-C--:B------:R-:W-:Y:S02]  /*106c0*/  @!P2 LEA.HI.X R7, R35, R3.reuse, R132, 0x2, P5 ;  /* 0x000000032307a211 */ /* 0x080fe400028f1484 */
[----:B------:R-:W-:Y:S02]  /*106d0*/  ISETP.GE.AND P5, PT, R25, c[0x0][0x3c8], PT ;  /* 0x0000f20019007a0c */ /* 0x000fe40003fa6270 */
[-C--:B--2---:R-:W-:Y:S01]  /*106e0*/  @!P1 LEA R4, P3, R33, R2.reuse, 0x2 ;  /* 0x0000000221049211 */ /* 0x084fe200078610ff */
[----:B------:R1:W-:Y:S01]  /*106f0*/  @!P2 ST.E.64 [R6.64], R90 ;  /* 0x0000005a0600a985 */ /* 0x0003e2000c101b06 */
[----:B----4-:R-:W-:Y:S02]  /*10700*/  @!P0 LEA R8, P2, R31, R2, 0x2 ;  /* 0x000000021f088211 */ /* 0x010fe400078410ff */
[-C--:B------:R-:W-:Y:S02]  /*10710*/  @!P1 LEA.HI.X R5, R33, R3.reuse, R34, 0x2, P3 ;  /* 0x0000000321059211 */ /* 0x080fe400018f1422 */
[----:B------:R-:W-:-:S02]  /*10720*/  @!P0 LEA.HI.X R9, R31, R3, R32, 0x2, P2 ;  /* 0x000000031f098211 */ /* 0x000fc400010f1420 */
[----:B------:R-:W-:Y:S01]  /*10730*/  ISETP.GE.AND P3, PT, R23, c[0x0][0x3c8], PT ;  /* 0x0000f20017007a0c */ /* 0x000fe20003f66270 */
[----:B------:R2:W-:Y:S04]  /*10740*/  @!P1 ST.E.64 [R4.64], R94 ;  /* 0x0000005e04009985 */ /* 0x0005e8000c101b06 */
[----:B------:R-:W-:Y:S01]  /*10750*/  @!P0 ST.E.64 [R8.64], R98 ;  /* 0x0000006208008985 */ /* 0x000fe2000c101b06 */
[----:B------:R-:W-:Y:S02]  /*10760*/  ISETP.GE.AND P0, PT, R17, c[0x0][0x3c8], PT ;  /* 0x0000f20011007a0c */ /* 0x000fe40003f06270 */
[----:B-1----:R-:W-:-:S04]  /*10770*/  @!P6 LEA R6, P2, R27, R2, 0x2 ;  /* 0x000000021b06e211 */ /* 0x002fc800078410ff */
[----:B------:R-:W-:Y:S02]  /*10780*/  @!P6 LEA.HI.X R7, R27, R3, R28, 0x2, P2 ;  /* 0x000000031b07e211 */ /* 0x000fe400010f141c */
[----:B------:R-:W-:Y:S02]  /*10790*/  ISETP.GE.AND P2, PT, R21, c[0x0][0x3c8], PT ;  /* 0x0000f20015007a0c */ /* 0x000fe40003f46270 */
[----:B--2---:R-:W-:-:S04]  /*107a0*/  @!P4 LEA R4, P1, R29, R2, 0x2 ;  /* 0x000000021d04c211 */ /* 0x004fc800078210ff */
[----:B------:R-:W-:Y:S02]  /*107b0*/  @!P4 LEA.HI.X R5, R29, R3, R30, 0x2, P1 ;  /* 0x000000031d05c211 */ /* 0x000fe400008f141e */
[----:B------:R-:W-:-:S03]  /*107c0*/  ISETP.GE.AND P1, PT, R19, c[0x0][0x3c8], PT ;  /* 0x0000f20013007a0c */ /* 0x000fc60003f26270 */
[----:B------:R1:W-:Y:S04]  /*107d0*/  @!P4 ST.E.64 [R4.64], R102 ;  /* 0x000000660400c985 */ /* 0x0003e8000c101b06 */
[----:B------:R2:W-:Y:S01]  /*107e0*/  @!P6 ST.E.64 [R6.64], R106 ;  /* 0x0000006a0600e985 */ /* 0x0005e2000c101b06 */
[----:B---3--:R-:W-:-:S04]  /*107f0*/  @!P3 LEA R10, P6, R23, R2, 0x2 ;  /* 0x00000002170ab211 */ /* 0x008fc800078c10ff */
[----:B------:R-:W-:Y:S02]  /*10800*/  @!P3 LEA.HI.X R11, R23, R3, R24, 0x2, P6 ;  /* 0x00000003170bb211 */ /* 0x000fe400030f1418 */
[----:B-1----:R-:W-:-:S04]  /*10810*/  @!P5 LEA R4, P4, R25, R2, 0x2 ;  /* 0x000000021904d211 */ /* 0x002fc800078810ff */
[----:B------:R-:W-:Y:S02]  /*10820*/  @!P5 LEA.HI.X R5, R25, R3, R26, 0x2, P4 ;  /* 0x000000031905d211 */ /* 0x000fe400020f141a */
[----:B------:R-:W-:-:S03]  /*10830*/  @!P2 LEA R8, P4, R21, R2, 0x2 ;  /* 0x000000021508a211 */ /* 0x000fc600078810ff */
[----:B------:R1:W-:Y:S01]  /*10840*/  @!P5 ST.E.64 [R4.64], R110 ;  /* 0x0000006e0400d985 */ /* 0x0003e2000c101b06 */
[----:B--2---:R-:W-:Y:S02]  /*10850*/  @!P1 LEA R6, P5, R19, R2, 0x2 ;  /* 0x0000000213069211 */ /* 0x004fe400078a10ff */
[-C--:B------:R-:W-:Y:S01]  /*10860*/  @!P2 LEA.HI.X R9, R21, R3.reuse, R22, 0x2, P4 ;  /* 0x000000031509a211 */ /* 0x080fe200020f1416 */
[----:B------:R2:W-:Y:S01]  /*10870*/  @!P3 ST.E.64 [R10.64], R114 ;  /* 0x000000720a00b985 */ /* 0x0005e2000c101b06 */
[----:B------:R-:W-:-:S03]  /*10880*/  @!P1 LEA.HI.X R7, R19, R3, R20, 0x2, P5 ;  /* 0x0000000313079211 */ /* 0x000fc600028f1414 */
[----:B------:R2:W-:Y:S04]  /*10890*/  @!P2 ST.E.64 [R8.64], R118 ;  /* 0x000000760800a985 */ /* 0x0005e8000c101b06 */
[----:B------:R2:W-:Y:S01]  /*108a0*/  @!P1 ST.E.64 [R6.64], R122 ;  /* 0x0000007a06009985 */ /* 0x0005e2000c101b06 */
[----:B-1----:R-:W-:-:S04]  /*108b0*/  @!P0 LEA R4, P4, R17, R2, 0x2 ;  /* 0x0000000211048211 */ /* 0x002fc800078810ff */
[----:B------:R-:W-:-:S05]  /*108c0*/  @!P0 LEA.HI.X R5, R17, R3, R18, 0x2, P4 ;  /* 0x0000000311058211 */ /* 0x000fca00020f1412 */
[----:B------:R2:W-:Y:S01]  /*108d0*/  @!P0 ST.E.64 [R4.64], R126 ;  /* 0x0000007e04008985 */ /* 0x0005e2000c101b06 */
[----:B------:R-:W-:-:S13]  /*108e0*/  ISETP.GE.AND P0, PT, R15, c[0x0][0x3c8], PT ;  /* 0x0000f2000f007a0c */ /* 0x000fda0003f06270 */
[----:B------:R-:W-:Y:S05]  /*108f0*/  @P0 BRA `(.L_x_1077) ;  /* 0x0000030000000947 */ /* 0x000fea0003800000 */
[----:B------:R-:W-:-:S04]  /*10900*/  LEA R2, P0, R15, R2, 0x2 ;  /* 0x000000020f027211 */ /* 0x000fc800078010ff */
[----:B------:R-:W-:-:S05]  /*10910*/  LEA.HI.X R3, R15, R3, R16, 0x2, P0 ;  /* 0x000000030f037211 */ /* 0x000fca00000f1410 */
[----:B------:R1:W-:Y:S01]  /*10920*/  ST.E.64 [R2.64], R130 ;  /* 0x0000008202007985 */ /* 0x0003e2000c101b06 */
[----:B------:R-:W-:Y:S05]  /*10930*/  BRA `(.L_x_1077) ;  /* 0x000002c000007947 */ /* 0x000fea0003800000 */
.L_x_1073:
[----:B------:R-:W2:Y:S02]  /*10940*/  S2R R4, SR_TID.X ;  /* 0x0000000000047919 */ /* 0x000ea40000002100 */
[----:B--2---:R-:W-:-:S13]  /*10950*/  ISETP.GT.AND P0, PT, R4, 0x7f, PT ;  /* 0x0000007f0400780c */ /* 0x004fda0003f04270 */
[----:B------:R-:W-:Y:S05]  /*10960*/  @P0 BRA `(.L_x_1077) ;  /* 0x0000029000000947 */ /* 0x000fea0003800000 */
[----:B------:R-:W2:Y:S01]  /*10970*/  LDL.LU R3, [R1+0xd4] ;  /* 0x0000d40001037983 */ /* 0x000ea20000300800 */
[----:B---3--:R-:W-:-:S05]  /*10980*/  MOV R2, c[0x0][0x4e8] ;  /* 0x00013a0000027a02 */ /* 0x008fca0000000f00 */
[----:B------:R-:W-:Y:S01]  /*10990*/  IMAD R0, R2, c[0x0][0x388], RZ ;  /* 0x0000e20002007a24 */ /* 0x000fe200078e02ff */
[----:B--2---:R-:W-:-:S04]  /*109a0*/  IADD3 R6, R3, R4, RZ ;  /* 0x0000000403067210 */ /* 0x004fc80007ffe0ff */
[----:B------:R-:W-:-:S13]  /*109b0*/  ISETP.GE.AND P0, PT, R6, R0, PT ;  /* 0x000000000600720c */ /* 0x000fda0003f06270 */
[----:B------:R-:W-:Y:S05]  /*109c0*/  @P0 BRA `(.L_x_1077) ;  /* 0x0000023000000947 */ /* 0x000fea0003800000 */
[----:B------:R-:W2:Y:S04]  /*109d0*/  LDL.LU R3, [R1+0xc8] ;  /* 0x0000c80001037983 */ /* 0x000ea80000300800 */
[----:B------:R-:W3:Y:S04]  /*109e0*/  LDL.LU R9, [R1+0xc4] ;  /* 0x0000c40001097983 */ /* 0x000ee80000300800 */
[----:B------:R-:W4:Y:S01]  /*109f0*/  LDL.LU R8, [R1+0xcc] ;  /* 0x0000cc0001087983 */ /* 0x000f220000300800 */
[----:B------:R-:W-:-:S13]  /*10a00*/  ISETP.NE.AND P0, PT, R2, 0x1, PT ;  /* 0x000000010200780c */ /* 0x000fda0003f05270 */
[----:B-1----:R-:W-:Y:S01]  /*10a10*/  @P0 IMAD.HI.U32 R7, R6, c[0x0][0x4ec], RZ ;  /* 0x00013b0006070a27 */ /* 0x002fe200078e00ff */
[----:B--2---:R-:W-:Y:S02]  /*10a20*/  SHF.R.S32.HI R0, RZ, 0x1f, R3 ;  /* 0x0000001fff007819 */ /* 0x004fe40000011403 */
[----:B---3--:R-:W-:-:S03]  /*10a30*/  SHF.R.S32.HI R5, RZ, 0x1f, R9 ;  /* 0x0000001fff057819 */ /* 0x008fc60000011409 */
[----:B------:R-:W-:-:S04]  /*10a40*/  IMAD R0, R0, c[0x0][0x4d0], RZ ;  /* 0x0001340000007a24 */ /* 0x000fc800078e02ff */
[C---:B------:R-:W-:Y:S01]  /*10a50*/  IMAD R4, R3.reuse, c[0x0][0x4d4], R0 ;  /* 0x0001350003047a24 */ /* 0x040fe200078e0200 */
[----:B------:R-:W-:Y:S01]  /*10a60*/  MOV R0, R6 ;  /* 0x0000000600007202 */ /* 0x000fe20000000f00 */
[----:B------:R-:W-:Y:S01]  /*10a70*/  IMAD.WIDE.U32 R2, R3, c[0x0][0x4d0], RZ ;  /* 0x0001340003027a25 */ /* 0x000fe200078e00ff */
[----:B------:R-:W-:-:S03]  /*10a80*/  @P0 SHF.R.U32.HI R0, RZ, c[0x0][0x4f0], R7 ;  /* 0x00013c00ff000a19 */ /* 0x000fc60000011607 */
[----:B------:R-:W-:Y:S01]  /*10a90*/  IMAD R5, R5, c[0x0][0x4d8], RZ ;  /* 0x0001360005057a24 */ /* 0x000fe200078e02ff */
[----:B------:R-:W-:Y:S02]  /*10aa0*/  IADD3 R3, R3, R4, RZ ;  /* 0x0000000403037210 */ /* 0x000fe40007ffe0ff */
[----:B----4-:R-:W-:Y:S01]  /*10ab0*/  SHF.R.S32.HI R4, RZ, 0x1f, R8 ;  /* 0x0000001fff047819 */ /* 0x010fe20000011408 */
[C---:B------:R-:W-:Y:S01]  /*10ac0*/  IMAD R7, R9.reuse, c[0x0][0x4dc], R5 ;  /* 0x0001370009077a24 */ /* 0x040fe200078e0205 */
[----:B------:R-:W-:Y:S01]  /*10ad0*/  IADD3 R5, -R0, RZ, RZ ;  /* 0x000000ff00057210 */ /* 0x000fe20007ffe1ff */
[----:B------:R-:W-:-:S05]  /*10ae0*/  IMAD.WIDE.U32 R2, R9, c[0x0][0x4d8], R2 ;  /* 0x0001360009027a25 */ /* 0x000fca00078e0002 */
[----:B------:R-:W-:Y:S01]  /*10af0*/  IADD3 R3, R3, R7, RZ ;  /* 0x0000000703037210 */ /* 0x000fe20007ffe0ff */
[----:B------:R-:W-:Y:S02]  /*10b00*/  IMAD R7, R4, c[0x0][0x4e0], RZ ;  /* 0x0001380004077a24 */ /* 0x000fe400078e02ff */
[----:B------:R-:W-:Y:S02]  /*10b10*/  IMAD R4, R5, c[0x0][0x4e8], R6 ;  /* 0x00013a0005047a24 */ /* 0x000fe400078e0206 */
[----:B------:R-:W-:-:S03]  /*10b20*/  IMAD.WIDE.U32 R2, R8, c[0x0][0x4e0], R2 ;  /* 0x0001380008027a25 */ /* 0x000fc600078e0002 */
[----:B------:R-:W-:Y:S01]  /*10b30*/  SHF.R.S32.HI R5, RZ, 0x1f, R4 ;  /* 0x0000001fff057819 */ /* 0x000fe20000011404 */
[----:B------:R-:W-:Y:S01]  /*10b40*/  IMAD R6, R8, c[0x0][0x4e4], R7 ;  /* 0x0001390008067a24 */ /* 0x000fe200078e0207 */
[----:B------:R-:W-:Y:S02]  /*10b50*/  SHF.R.S32.HI R7, RZ, 0x1f, R0 ;  /* 0x0000001fff077819 */ /* 0x000fe40000011400 */
[----:B------:R-:W-:Y:S01]  /*10b60*/  IADD3 R2, P0, R0, R2, RZ ;  /* 0x0000000200027210 */ /* 0x000fe20007f1e0ff */
[----:B------:R-:W-:-:S03]  /*10b70*/  IMAD R0, R5, c[0x0][0x4c8], RZ ;  /* 0x0001320005007a24 */ /* 0x000fc600078e02ff */
[----:B------:R-:W-:Y:S01]  /*10b80*/  IADD3.X R3, R7, R3, R6, P0, !PT ;  /* 0x0000000307037210 */ /* 0x000fe200007fe406 */
[----:B------:R-:W-:-:S04]  /*10b90*/  IMAD R0, R4, c[0x0][0x4cc], R0 ;  /* 0x0001330004007a24 */ /* 0x000fc800078e0200 */
[----:B------:R-:W-:-:S05]  /*10ba0*/  IMAD.WIDE.U32 R2, R4, c[0x0][0x4c8], R2 ;  /* 0x0001320004027a25 */ /* 0x000fca00078e0002 */
[----:B------:R-:W-:Y:S02]  /*10bb0*/  IADD3 R0, R3, R0, RZ ;  /* 0x0000000003007210 */ /* 0x000fe40007ffe0ff */
[----:B------:R-:W-:-:S04]  /*10bc0*/  LEA R4, P0, R2, c[0x0][0x4a8], 0x2 ;  /* 0x00012a0002047a11 */ /* 0x000fc800078010ff */
[----:B------:R-:W-:Y:S02]  /*10bd0*/  LEA.HI.X R5, R2, c[0x0][0x4ac], R0, 0x2, P0 ;  /* 0x00012b0002057a11 */ /* 0x000fe400000f1400 */
[----:B------:R-:W-:-:S05]  /*10be0*/  MOV R0, 0xff800000 ;  /* 0xff80000000007802 */ /* 0x000fca0000000f00 */
[----:B------:R1:W-:Y:S02]  /*10bf0*/  STG.E [R4.64], R0 ;  /* 0x0000000004007986 */ /* 0x0003e4000c101906 */
.L_x_1077:
[----:B------:R-:W-:Y:S05]  /*10c00*/  BSYNC B1 ;  /* 0x0000000000017941 */ /* 0x000fea0003800000 */
.L_x_1072:
[----:B-12---:R-:W2:Y:S02]  /*10c10*/  LDL R0, [R1+0x1e8] ;  /* 0x0001e80001007983 */ /* 0x006ea40000100800 */
[----:B--2---:R-:W-:-:S13]  /*10c20*/  ISETP.NE.AND P0, PT, R0, RZ, PT ;  /* 0x000000ff0000720c */ /* 0x004fda0003f05270 */
[----:B------:R-:W-:Y:S01]  /*10c30*/  @P0 WARPSYNC 0xffffffff ;  /* 0xffffffff00000948 */ /* 0x000fe20003800000 */
[----:B------:R-:W-:Y:S06]  /*10c40*/  @P0 BAR.SYNC.DEFER_BLOCKING 0x5, 0x100 ;  /* 0x0144000000000b1d */ /* 0x000fec0000010000 */
[----:B------:R-:W1:Y:S04]  /*10c50*/  @P0 LDS R0, [0x18100] ;  /* 0x01810000ff000984 */ /* 0x000e680000000800 */
[----:B-1----:R1:W-:Y:S04]  /*10c60*/  @P0 STL [R1+0xd8], R0 ;  /* 0x0000d80001000387 */ /* 0x0023e80000100800 */
[----:B------:R-:W-:Y:S06]  /*10c70*/  @P0 BAR.ARV 0x4, 0x100 ;  /* 0x0104000000000b1d */ /* 0x000fec0000002000 */
[----:B------:R-:W-:Y:S05]  /*10c80*/  @P0 BRA `(.L_x_1078) ;  /* 0x0000009000000947 */ /* 0x000fea0003800000 */
[----:B------:R-:W-:Y:S05]  /*10c90*/  BRA.DIV ~URZ, `(.L_x_1079) ;  /* 0x00001cb27f007947 */ /* 0x000fea000b800000 */
[----:B-1----:R1:W2:Y:S02]  /*10ca0*/  SHFL.IDX PT, R0, R14, RZ, 0x1f ;  /* 0x00001fff0e007589 */ /* 0x0022a400000e0000 */
.L_x_1098:
[----:B---3--:R-:W3:Y:S01]  /*10cb0*/  S2R R2, SR_TID.X ;  /* 0x0000000000027919 */ /* 0x008ee20000002100 */
[----:B------:R-:W-:Y:S03]  /*10cc0*/  WARPSYNC 0xffffffff ;  /* 0xffffffff00007948 */ /* 0x000fe60003800000 */
[----:B------:R-:W-:Y:S06]  /*10cd0*/  BAR.SYNC.DEFER_BLOCKING 0x4, 0x100 ;  /* 0x0104000000007b1d */ /* 0x000fec0000010000 */
[----:B--2---:R2:W-:Y:S01]  /*10ce0*/  STL [R1+0xd8], R0 ;  /* 0x0000d80001007387 */ /* 0x0045e20000100800 */
[----:B---3--:R-:W-:-:S13]  /*10cf0*/  LOP3.LUT P0, RZ, R2, 0xff, RZ, 0xc0, !PT ;  /* 0x000000ff02ff7812 */ /* 0x008fda000780c0ff */
[----:B------:R2:W-:Y:S04]  /*10d00*/  @!P0 STS [0x18100], R14 ;  /* 0x0181000eff008388 */ /* 0x0005e80000000800 */
[----:B------:R-:W-:Y:S06]  /*10d10*/  BAR.ARV 0x5, 0x100 ;  /* 0x0144000000007b1d */ /* 0x000fec0000002000 */
.L_x_1078:
[----:B-12---:R-:W2:Y:S02]  /*10d20*/  LDL R0, [R1+0xd8] ;  /* 0x0000d80001007983 */ /* 0x006ea40000100800 */
[----:B--2---:R-:W-:-:S13]  /*10d30*/  ISETP.GE.AND P0, PT, R0, c[0x0][0x538], PT ;  /* 0x00014e0000007a0c */ /* 0x004fda0003f06270 */
[----:B---345:R-:W-:Y:S01]  /*10d40*/  @P0 CALL.REL.NOINC `(.L_x_1080) ;  /* 0x0000001000000944 */ /* 0x038fe20003c00000 */
[----:B------:R-:W-:Y:S05]  /*10d50*/  BRA `(.L_x_1081) ;  /* 0xffff01f000007947 */ /* 0x000fea000383ffff */
.L_x_1080:
[----:B------:R-:W-:Y:S05]  /*10d60*/  EXIT ;  /* 0x000000000000794d */ /* 0x000fea0003800000 */
.L_x_1044:
[----:B------:R2:W-:Y:S01]  /*10d70*/  STL [R1+0x70], RZ ;  /* 0x000070ff01007387 */ /* 0x0005e20000100800 */
[----:B------:R-:W-:Y:S01]  /*10d80*/  IMAD.MOV.U32 R0, RZ, RZ, R5 ;  /* 0x000000ffff007224 */ /* 0x000fe200078e0005 */
[----:B------:R-:W-:Y:S02]  /*10d90*/  MOV R3, 0x181f ;  /* 0x0000181f00037802 */ /* 0x000fe40000000f00 */
[----:B------:R-:W-:Y:S02]  /*10da0*/  MOV R2, 0x10dc0 ;  /* 0x00010dc000027802 */ /* 0x000fe40000000f00 */
[----:B-12---:R-:W-:Y:S05]  /*10db0*/  CALL.REL.NOINC `($__internal_18_$__cuda_sm70_shflsync_idx_p) ;  /* 0x00001c5000007944 */ /* 0x006fea0003c00000 */
[----:B-----5:R-:W-:Y:S01]  /*10dc0*/  MOV R4, R0 ;  /* 0x0000000000047202 */ /* 0x020fe20000000f00 */
[----:B-1----:R-:W-:Y:S05]  /*10dd0*/  BRA `(.L_x_1082) ;  /* 0xffff317000007947 */ /* 0x002fea000383ffff */
.L_x_1045:
[----:B------:R4:W-:Y:S01]  /*10de0*/  STL [R1+0x70], RZ ;  /* 0x000070ff01007387 */ /* 0x0009e20000100800 */
[----:B------:R-:W-:Y:S01]  /*10df0*/  IMAD.MOV.U32 R0, RZ, RZ, R15 ;  /* 0x000000ffff007224 */ /* 0x000fe200078e000f */
[----:B------:R-:W-:Y:S02]  /*10e00*/  MOV R3, 0x181f ;  /* 0x0000181f00037802 */ /* 0x000fe40000000f00 */
[----:B------:R-:W-:Y:S02]  /*10e10*/  MOV R2, 0x10e30 ;  /* 0x00010e3000027802 */ /* 0x000fe40000000f00 */
[----:B-1234-:R-:W-:Y:S05]  /*10e20*/  CALL.REL.NOINC `($__internal_18_$__cuda_sm70_shflsync_idx_p) ;  /* 0x00001be000007944 */ /* 0x01efea0003c00000 */
[----:B------:R-:W2:Y:S04]  /*10e30*/  LDL R2, [R1+0x64] ;  /* 0x0000640001027983 */ /* 0x000ea80000100800 */
[----:B------:R-:W3:Y:S04]  /*10e40*/  LDL R9, [R1+0x84] ;  /* 0x0000840001097983 */ /* 0x000ee80000100800 */
[----:B------:R-:W4:Y:S04]  /*10e50*/  LDL R6, [R1+0x58] ;  /* 0x0000580001067983 */ /* 0x000f280000100800 */
[----:B------:R-:W4:Y:S04]  /*10e60*/  LDL R8, [R1+0x80] ;  /* 0x0000800001087983 */ /* 0x000f280000100800 */
[----:B------:R-:W4:Y:S01]  /*10e70*/  LDL R7, [R1+0x7c] ;  /* 0x00007c0001077983 */ /* 0x000f220000100800 */
[----:B--2---:R-:W-:-:S02]  /*10e80*/  ISETP.GE.AND P3, PT, R2, c[0x0][0x1d4], PT ;  /* 0x0000750002007a0c */ /* 0x004fc40003f66270 */
[----:B------:R-:W-:Y:S02]  /*10e90*/  IADD3 R2, P0, R0, R80, RZ ;  /* 0x0000005000027210 */ /* 0x000fe40007f1e0ff */
[----:B---3--:R-:W-:-:S03]  /*10ea0*/  ISETP.GE.AND P2, PT, R9, c[0x0][0x1d4], PT ;  /* 0x0000750009007a0c */ /* 0x008fc60003f46270 */
[----:B-----5:R-:W-:-:S06]  /*10eb0*/  IMAD.X R3, R4, 0x1, R73, P0 ;  /* 0x0000000104037824 */ /* 0x020fcc00000e0649 */
[----:B------:R-:W-:Y:S01]  /*10ec0*/  @!PT LDS RZ, [RZ] ;  /* 0x00000000fffff984 */ /* 0x000fe20000000800 */
[----:B------:R-:W-:Y:S01]  /*10ed0*/  @!PT LDS RZ, [RZ] ;  /* 0x00000000fffff984 */ /* 0x000fe20000000800 */
[----:B------:R-:W-:Y:S01]  /*10ee0*/  @!PT LDS RZ, [RZ] ;  /* 0x00000000fffff984 */ /* 0x000fe20000000800 */
[----:B----4-:R2:W-:Y:S01]  /*10ef0*/  LDGSTS.E.BYPASS.LTC128B.128 [R6+0x10100], [R2.64], !P3 ;  /* 0x1010000002067fae */ /* 0x0105e2000d901d46 */
[----:B------:R-:W-:Y:S02]  /*10f00*/  ISETP.GE.AND P1, PT, R8, c[0x0][0x1d4], PT ;  /* 0x0000750008007a0c */ /* 0x000fe40003f26270 */
[----:B--2---:R-:W-:-:S05]  /*10f10*/  IADD3 R2, P0, R0, R79, RZ ;  /* 0x0000004f00027210 */ /* 0x004fca0007f1e0ff */
[----:B------:R-:W-:-:S05]  /*10f20*/  IMAD.X R3, R4, 0x1, R74, P0 ;  /* 0x0000000104037824 */ /* 0x000fca00000e064a */
[----:B------:R2:W-:Y:S02]  /*10f30*/  LDGSTS.E.BYPASS.LTC128B.128 [R6+0x12100], [R2.64], !P2 ;  /* 0x1210000002067fae */ /* 0x0005e4000d101d46 */
[----:B--2---:R-:W-:-:S05]  /*10f40*/  IADD3 R2, P0, R0, R81, RZ ;  /* 0x0000005100027210 */ /* 0x004fca0007f1e0ff */
[----:B------:R-:W-:-:S05]  /*10f50*/  IMAD.X R3, R4, 0x1, R75, P0 ;  /* 0x0000000104037824 */ /* 0x000fca00000e064b */
[----:B------:R2:W-:Y:S01]  /*10f60*/  LDGSTS.E.BYPASS.LTC128B.128 [R6+0x14100], [R2.64], !P1 ;  /* 0x1410000002067fae */ /* 0x0005e2000c901d46 */
[----:B------:R-:W-:Y:S02]  /*10f70*/  SEL R14, RZ, 0x10, P3 ;  /* 0x00000010ff0e7807 */ /* 0x000fe40001800000 */
[----:B--2---:R-:W-:-:S05]  /*10f80*/  IADD3 R2, P0, R0, R82, RZ ;  /* 0x0000005200027210 */ /* 0x004fca0007f1e0ff */
[----:B------:R-:W-:Y:S01]  /*10f90*/  IMAD.X R3, R4, 0x1, R76, P0 ;  /* 0x0000000104037824 */ /* 0x000fe200000e064c */
[----:B------:R-:W-:Y:S01]  /*10fa0*/  ISETP.GE.AND P0, PT, R7, c[0x0][0x1d4], PT ;  /* 0x0000750007007a0c */ /* 0x000fe20003f06270 */
[----:B------:R-:W-:Y:S01]  /*10fb0*/  IMAD.MOV.U32 R0, RZ, RZ, R5 ;  /* 0x000000ffff007224 */ /* 0x000fe200078e0005 */
[----:B------:R-:W-:Y:S02]  /*10fc0*/  SEL R13, RZ, 0x10, P2 ;  /* 0x00000010ff0d7807 */ /* 0x000fe40001000000 */
[----:B------:R-:W-:Y:S02]  /*10fd0*/  SEL R12, RZ, 0x10, P1 ;  /* 0x00000010ff0c7807 */ /* 0x000fe40000800000 */
[----:B------:R-:W-:-:S07]  /*10fe0*/  SEL R5, RZ, 0x10, P0 ;  /* 0x00000010ff057807 */ /* 0x000fce0000000000 */
[----:B------:R2:W-:Y:S02]  /*10ff0*/  LDGSTS.E.BYPASS.LTC128B.128 [R6+0x16100], [R2.64], !P0 ;  /* 0x1610000002067fae */ /* 0x0005e4000c101d46 */
[----:B--2---:R-:W-:Y:S02]  /*11000*/  IMAD.MOV.U32 R2, RZ, RZ, 0x1 ;  /* 0x00000001ff027424 */ /* 0x004fe400078e00ff */
[----:B------:R-:W-:-:S03]  /*11010*/  IMAD.MOV.U32 R3, RZ, RZ, 0x181f ;  /* 0x0000181fff037424 */ /* 0x000fc600078e00ff */
[----:B------:R2:W-:Y:S02]  /*11020*/  STL [R1+0x70], R2 ;  /* 0x0000700201007387 */ /* 0x0005e40000100800 */
[----:B--2---:R-:W-:Y:S02]  /*11030*/  MOV R2, 0x11050 ;  /* 0x0001105000027802 */ /* 0x004fe40000000f00 */
[----:B-1----:R-:W-:Y:S05]  /*11040*/  CALL.REL.NOINC `($__internal_18_$__cuda_sm70_shflsync_idx_p) ;  /* 0x000019c000007944 */ /* 0x002fea0003c00000 */
[----:B------:R-:W-:Y:S01]  /*11050*/  MOV R2, 0x1 ;  /* 0x0000000100027802 */ /* 0x000fe20000000f00 */
[----:B-----5:R-:W-:Y:S01]  /*11060*/  IMAD.MOV.U32 R4, RZ, RZ, R0 ;  /* 0x000000ffff047224 */ /* 0x020fe200078e0000 */
[----:B------:R-:W-:Y:S01]  /*11070*/  MOV R3, 0x181f ;  /* 0x0000181f00037802 */ /* 0x000fe20000000f00 */
[----:B------:R-:W-:Y:S02]  /*11080*/  IMAD.MOV.U32 R0, RZ, RZ, R15 ;  /* 0x000000ffff007224 */ /* 0x000fe400078e000f */
[----:B------:R2:W-:Y:S02]  /*11090*/  STL [R1+0x70], R2 ;  /* 0x0000700201007387 */ /* 0x0005e40000100800 */
[----:B--2---:R-:W-:Y:S02]  /*110a0*/  MOV R2, 0x110c0 ;  /* 0x000110c000027802 */ /* 0x004fe40000000f00 */
[----:B-1----:R-:W-:Y:S05]  /*110b0*/  CALL.REL.NOINC `($__internal_18_$__cuda_sm70_shflsync_idx_p) ;  /* 0x0000195000007944 */ /* 0x002fea0003c00000 */
[----:B-1---5:R-:W-:Y:S05]  /*110c0*/  BRA `(.L_x_1083) ;  /* 0xffff305000007947 */ /* 0x022fea000383ffff */
.L_x_1046:
[----:B------:R1:W-:Y:S01]  /*110d0*/  STL [R1+0x70], RZ ;  /* 0x000070ff01007387 */ /* 0x0003e20000100800 */
[----:B------:R-:W-:Y:S01]  /*110e0*/  IMAD.MOV.U32 R0, RZ, RZ, R4 ;  /* 0x000000ffff007224 */ /* 0x000fe200078e0004 */
[----:B------:R-:W-:-:S02]  /*110f0*/  MOV R3, 0x1c1f ;  /* 0x00001c1f00037802 */ /* 0x000fc40000000f00 */
[----:B------:R-:W-:Y:S02]  /*11100*/  MOV R2, 0x11120 ;  /* 0x0001112000027802 */ /* 0x000fe40000000f00 */
[----:B-1----:R-:W-:Y:S05]  /*11110*/  CALL.REL.NOINC `($__internal_18_$__cuda_sm70_shflsync_idx_p) ;  /* 0x000018f000007944 */ /* 0x002fea0003c00000 */
[----:B-1---5:R-:W-:Y:S05]  /*11120*/  BRA `(.L_x_1084) ;  /* 0xffff32e000007947 */ /* 0x022fea000383ffff */
.L_x_1047:
[----:B------:R-:W-:Y:S01]  /*11130*/  MOV R2, 0x1 ;  /* 0x0000000100027802 */ /* 0x000fe20000000f00 */
[----:B------:R-:W-:Y:S02]  /*11140*/  IMAD.MOV.U32 R0, RZ, RZ, R4 ;  /* 0x000000ffff007224 */ /* 0x000fe400078e0004 */
[----:B------:R-:W-:Y:S02]  /*11150*/  IMAD.MOV.U32 R3, RZ, RZ, 0x1c1f ;  /* 0x00001c1fff037424 */ /* 0x000fe400078e00ff */
[----:B------:R2:W-:Y:S02]  /*11160*/  STL [R1+0x70], R2 ;  /* 0x0000700201007387 */ /* 0x0005e40000100800 */
[----:B--2---:R-:W-:Y:S02]  /*11170*/  MOV R2, 0x11190 ;  /* 0x0001119000027802 */ /* 0x004fe40000000f00 */
[----:B-1----:R-:W-:Y:S05]  /*11180*/  CALL.REL.NOINC `($__internal_18_$__cuda_sm70_shflsync_idx_p) ;  /* 0x0000188000007944 */ /* 0x002fea0003c00000 */
[----:B-----5:R-:W-:-:S05]  /*11190*/  IMAD.IADD R0, R5, 0x1, R0 ;  /* 0x0000000105007824 */ /* 0x020fca00078e0200 */
[----:B------:R-:W-:-:S04]  /*111a0*/  IMNMX R0, R6, R0, PT ;  /* 0x0000000006007217 */ /* 0x000fc80003800200 */
[C---:B------:R-:W-:Y:S02]  /*111b0*/  ISETP.GT.AND P3, PT, R0.reuse, RZ, PT ;  /* 0x000000ff0000720c */ /* 0x040fe40003f64270 */
[C---:B------:R-:W-:Y:S02]  /*111c0*/  ISETP.GT.AND P2, PT, R0.reuse, 0x1, PT ;  /* 0x000000010000780c */ /* 0x040fe40003f44270 */
[C---:B------:R-:W-:Y:S02]  /*111d0*/  ISETP.GT.AND P1, PT, R0.reuse, 0x8, PT ;  /* 0x000000080000780c */ /* 0x040fe40003f24270 */
[----:B------:R-:W-:Y:S02]  /*111e0*/  ISETP.GT.AND P0, PT, R0, 0x9, PT ;  /* 0x000000090000780c */ /* 0x000fe40003f04270 */
[----:B------:R-:W-:Y:S02]  /*111f0*/  FSEL R5, R54, -INF , P3 ;  /* 0xff80000036057808 */ /* 0x000fe40001800000 */
[----:B------:R-:W-:-:S02]  /*11200*/  FSEL R4, R55, -INF , P2 ;  /* 0xff80000037047808 */ /* 0x000fc40001000000 */
[----:B------:R-:W-:Y:S02]  /*11210*/  FSEL R7, R50, -INF , P1 ;  /* 0xff80000032077808 */ /* 0x000fe40000800000 */
[----:B------:R-:W-:Y:S02]  /*11220*/  FSEL R6, R51, -INF , P0 ;  /* 0xff80000033067808 */ /* 0x000fe40000000000 */
[C---:B------:R-:W-:Y:S02]  /*11230*/  ISETP.GT.AND P3, PT, R0.reuse, 0x10, PT ;  /* 0x000000100000780c */ /* 0x040fe40003f64270 */
[C---:B------:R-:W-:Y:S02]  /*11240*/  ISETP.GT.AND P2, PT, R0.reuse, 0x11, PT ;  /* 0x000000110000780c */ /* 0x040fe40003f44270 */
[C---:B------:R-:W-:Y:S02]  /*11250*/  ISETP.GT.AND P1, PT, R0.reuse, 0x18, PT ;  /* 0x000000180000780c */ /* 0x040fe40003f24270 */
[----:B------:R-:W-:-:S02]  /*11260*/  ISETP.GT.AND P0, PT, R0, 0x19, PT ;  /* 0x000000190000780c */ /* 0x000fc40003f04270 */
[----:B------:R-:W-:Y:S02]  /*11270*/  FSEL R11, R46, -INF , P3 ;  /* 0xff8000002e0b7808 */ /* 0x000fe40001800000 */
[----:B------:R-:W-:Y:S02]  /*11280*/  FSEL R10, R47, -INF , P2 ;  /* 0xff8000002f0a7808 */ /* 0x000fe40001000000 */
[----:B------:R-:W-:Y:S02]  /*11290*/  FSEL R9, R42, -INF , P1 ;  /* 0xff8000002a097808 */ /* 0x000fe40000800000 */
[----:B------:R-:W-:Y:S02]  /*112a0*/  FSEL R8, R43, -INF , P0 ;  /* 0xff8000002b087808 */ /* 0x000fe40000000000 */
[C---:B------:R-:W-:Y:S02]  /*112b0*/  ISETP.GT.AND P3, PT, R0.reuse, 0x20, PT ;  /* 0x000000200000780c */ /* 0x040fe40003f64270 */
[----:B------:R-:W-:-:S02]  /*112c0*/  ISETP.GT.AND P2, PT, R0, 0x21, PT ;  /* 0x000000210000780c */ /* 0x000fc40003f44270 */
[C---:B------:R-:W-:Y:S02]  /*112d0*/  ISETP.GT.AND P1, PT, R0.reuse, 0x28, PT ;  /* 0x000000280000780c */ /* 0x040fe40003f24270 */
[----:B------:R-:W-:Y:S02]  /*112e0*/  ISETP.GT.AND P0, PT, R0, 0x29, PT ;  /* 0x000000290000780c */ /* 0x000fe40003f04270 */
[----:B------:R-:W-:Y:S02]  /*112f0*/  FSEL R79, R38, -INF , P3 ;  /* 0xff800000264f7808 */ /* 0x000fe40001800000 */
[----:B------:R-:W-:Y:S02]  /*11300*/  FSEL R78, R39, -INF , P2 ;  /* 0xff800000274e7808 */ /* 0x000fe40001000000 */
[----:B------:R-:W-:Y:S02]  /*11310*/  FSEL R77, R34, -INF , P1 ;  /* 0xff800000224d7808 */ /* 0x000fe40000800000 */
[----:B------:R-:W-:-:S02]  /*11320*/  FSEL R76, R35, -INF , P0 ;  /* 0xff800000234c7808 */ /* 0x000fc40000000000 */
[C---:B------:R-:W-:Y:S02]  /*11330*/  ISETP.GT.AND P3, PT, R0.reuse, 0x30, PT ;  /* 0x000000300000780c */ /* 0x040fe40003f64270 */
[C---:B------:R-:W-:Y:S02]  /*11340*/  ISETP.GT.AND P2, PT, R0.reuse, 0x31, PT ;  /* 0x000000310000780c */ /* 0x040fe40003f44270 */
[C---:B------:R-:W-:Y:S02]  /*11350*/  ISETP.GT.AND P1, PT, R0.reuse, 0x38, PT ;  /* 0x000000380000780c */ /* 0x040fe40003f24270 */
[----:B------:R-:W-:Y:S02]  /*11360*/  ISETP.GT.AND P0, PT, R0, 0x39, PT ;  /* 0x000000390000780c */ /* 0x000fe40003f04270 */
        /* <DEDUP_REMOVED lines=21> */
[----:B------:R-:W-:Y:S02]  /*114c0*/  FSEL R75, R26, -INF , P3 ;  /* 0xff8000001a4b7808 */ /* 0x000fe40001800000 */
[----:B------:R-:W-:Y:S02]  /*114d0*/  FMNMX.FTZ R0, R83, R0, !PT ;  /* 0x0000000053007209 */ /* 0x000fe40007810000 */
[----:B------:R-:W-:Y:S02]  /*114e0*/  FMNMX.FTZ R16, R76, R3, !PT ;  /* 0x000000034c107209 */ /* 0x000fe40007810000 */
[----:B------:R-:W-:Y:S02]  /*114f0*/  FMNMX.FTZ R0, R82, R0, !PT ;  /* 0x0000000052007209 */ /* 0x000fe40007810000 */
[----:B------:R-:W-:-:S02]  /*11500*/  FSEL R74, R27, -INF , P2 ;  /* 0xff8000001b4a7808 */ /* 0x000fc40001000000 */
[----:B------:R-:W-:Y:S02]  /*11510*/  FMNMX.FTZ R16, R75, R16, !PT ;  /* 0x000000104b107209 */ /* 0x000fe40007810000 */
[----:B------:R-:W-:Y:S02]  /*11520*/  FMNMX.FTZ R0, R81, R0, !PT ;  /* 0x0000000051007209 */ /* 0x000fe40007810000 */
[----:B------:R-:W-:Y:S02]  /*11530*/  FSEL R73, R22, -INF , P1 ;  /* 0xff80000016497808 */ /* 0x000fe40000800000 */
[----:B------:R-:W-:Y:S02]  /*11540*/  FMNMX.FTZ R16, R74, R16, !PT ;  /* 0x000000104a107209 */ /* 0x000fe40007810000 */
[----:B------:R-:W-:Y:S01]  /*11550*/  FMNMX.FTZ R133, R80, R0, !PT ;  /* 0x0000000050857209 */ /* 0x000fe20007810000 */
[----:B------:R-:W-:Y:S01]  /*11560*/  IMAD.MOV.U32 R0, RZ, RZ, 0x2 ;  /* 0x00000002ff007424 */ /* 0x000fe200078e00ff */
[----:B------:R-:W-:-:S02]  /*11570*/  FSEL R72, R23, -INF , P0 ;  /* 0xff80000017487808 */ /* 0x000fc40000000000 */
[----:B------:R-:W-:Y:S01]  /*11580*/  FMNMX.FTZ R16, R73, R16, !PT ;  /* 0x0000001049107209 */ /* 0x000fe20007810000 */
[----:B------:R-:W-:Y:S01]  /*11590*/  IMAD.MOV.U32 R132, RZ, RZ, R133 ;  /* 0x000000ffff847224 */ /* 0x000fe200078e0085 */
[----:B------:R-:W-:Y:S02]  /*115a0*/  MOV R2, 0x115d0 ;  /* 0x000115d000027802 */ /* 0x000fe40000000f00 */
[----:B------:R-:W-:Y:S02]  /*115b0*/  FMNMX.FTZ R16, R72, R16, !PT ;  /* 0x0000001048107209 */ /* 0x000fe40007810000 */
[----:B-1----:R-:W-:Y:S05]  /*115c0*/  CALL.REL.NOINC `($__internal_17_$__cuda_sm70_shflsync_bfly_p) ;  /* 0x000013e000007944 */ /* 0x002fea0003c00000 */
[----:B------:R-:W-:Y:S01]  /*115d0*/  FMNMX.FTZ R133, R133, R0, !PT ;  /* 0x0000000085857209 */ /* 0x000fe20007810000 */
[----:B------:R-:W-:Y:S01]  /*115e0*/  IMAD.MOV.U32 R0, RZ, RZ, 0x1 ;  /* 0x00000001ff007424 */ /* 0x000fe200078e00ff */
[----:B------:R-:W-:-:S03]  /*115f0*/  MOV R2, 0x11620 ;  /* 0x0001162000027802 */ /* 0x000fc60000000f00 */
[----:B------:R-:W-:Y:S02]  /*11600*/  IMAD.MOV.U32 R132, RZ, RZ, R133 ;  /* 0x000000ffff847224 */ /* 0x000fe400078e0085 */
[----:B------:R-:W-:Y:S05]  /*11610*/  CALL.REL.NOINC `($__internal_17_$__cuda_sm70_shflsync_bfly_p) ;  /* 0x0000139000007944 */ /* 0x000fea0003c00000 */
[----:B------:R-:W-:Y:S01]  /*11620*/  FMNMX.FTZ R133, R133, R0, !PT ;  /* 0x0000000085857209 */ /* 0x000fe20007810000 */
[----:B------:R-:W-:Y:S01]  /*11630*/  IMAD.MOV.U32 R132, RZ, RZ, R16 ;  /* 0x000000ffff847224 */ /* 0x000fe200078e0010 */
[----:B------:R-:W-:Y:S01]  /*11640*/  MOV R2, 0x11670 ;  /* 0x0001167000027802 */ /* 0x000fe20000000f00 */
[----:B------:R-:W-:Y:S02]  /*11650*/  IMAD.MOV.U32 R0, RZ, RZ, 0x2 ;  /* 0x00000002ff007424 */ /* 0x000fe400078e00ff */
[----:B------:R-:W-:Y:S05]  /*11660*/  CALL.REL.NOINC `($__internal_17_$__cuda_sm70_shflsync_bfly_p) ;  /* 0x0000134000007944 */ /* 0x000fea0003c00000 */
[----:B------:R-:W-:Y:S01]  /*11670*/  FMNMX.FTZ R16, R16, R0, !PT ;  /* 0x0000000010107209 */ /* 0x000fe20007810000 */
[----:B------:R-:W-:Y:S01]  /*11680*/  IMAD.MOV.U32 R0, RZ, RZ, 0x1 ;  /* 0x00000001ff007424 */ /* 0x000fe200078e00ff */
[----:B------:R-:W-:-:S03]  /*11690*/  MOV R2, 0x116c0 ;  /* 0x000116c000027802 */ /* 0x000fc60000000f00 */
[----:B------:R-:W-:Y:S02]  /*116a0*/  IMAD.MOV.U32 R132, RZ, RZ, R16 ;  /* 0x000000ffff847224 */ /* 0x000fe400078e0010 */
[----:B------:R-:W-:Y:S05]  /*116b0*/  CALL.REL.NOINC `($__internal_17_$__cuda_sm70_shflsync_bfly_p) ;  /* 0x000012f000007944 */ /* 0x000fea0003c00000 */
[----:B------:R-:W-:Y:S01]  /*116c0*/  MOV R3, R0 ;  /* 0x0000000000037202 */ /* 0x000fe20000000f00 */
[----:B------:R-:W-:Y:S05]  /*116d0*/  BRA `(.L_x_1085) ;  /* 0xffff33e000007947 */ /* 0x000fea000383ffff */
.L_x_1051:
[----:B------:R-:W-:Y:S01]  /*116e0*/  MOV R3, 0x181f ;  /* 0x0000181f00037802 */ /* 0x000fe20000000f00 */
[----:B------:R2:W-:Y:S01]  /*116f0*/  STL [R1+0x70], RZ ;  /* 0x000070ff01007387 */ /* 0x0005e20000100800 */
[----:B------:R-:W-:Y:S01]  /*11700*/  MOV R2, 0x11730 ;  /* 0x0001173000027802 */ /* 0x000fe20000000f00 */
[----:B------:R-:W-:Y:S02]  /*11710*/  IMAD.MOV.U32 R0, RZ, RZ, R5 ;  /* 0x000000ffff007224 */ /* 0x000fe400078e0005 */
[----:B-12---:R-:W-:Y:S05]  /*11720*/  CALL.REL.NOINC `($__internal_18_$__cuda_sm70_shflsync_idx_p) ;  /* 0x000012e000007944 */ /* 0x006fea0003c00000 */
[----:B-----5:R-:W-:Y:S01]  /*11730*/  MOV R4, R0 ;  /* 0x0000000000047202 */ /* 0x020fe20000000f00 */
[----:B-1----:R-:W-:-:S05]  /*11740*/  BRA `(.L_x_1086) ;  /* 0xffff505000007947 */ /* 0x002fca000383ffff */
.L_x_1052:
[----:B------:R-:W-:Y:S01]  /*11750*/  MOV R3, 0x181f ;  /* 0x0000181f00037802 */ /* 0x000fe20000000f00 */
[----:B------:R4:W-:Y:S01]  /*11760*/  STL [R1+0x70], RZ ;  /* 0x000070ff01007387 */ /* 0x0009e20000100800 */
[----:B------:R-:W-:Y:S01]  /*11770*/  MOV R2, 0x117a0 ;  /* 0x000117a000027802 */ /* 0x000fe20000000f00 */
[----:B------:R-:W-:Y:S02]  /*11780*/  IMAD.MOV.U32 R0, RZ, RZ, R21 ;  /* 0x000000ffff007224 */ /* 0x000fe400078e0015 */
[----:B-1234-:R-:W-:Y:S05]  /*11790*/  CALL.REL.NOINC `($__internal_18_$__cuda_sm70_shflsync_idx_p) ;  /* 0x0000127000007944 */ /* 0x01efea0003c00000 */
[----:B------:R-:W2:Y:S01]  /*117a0*/  LDL R3, [R1+0x64] ;  /* 0x0000640001037983 */ /* 0x000ea20000100800 */
[----:B------:R-:W-:Y:S03]  /*117b0*/  IADD3 R6, P0, R0, R30, RZ ;  /* 0x0000001e00067210 */ /* 0x000fe60007f1e0ff */
[----:B------:R-:W3:Y:S02]  /*117c0*/  LDL R2, [R1+0x84] ;  /* 0x0000840001027983 */ /* 0x000ee40000100800 */
[----:B-----5:R-:W-:Y:S02]  /*117d0*/  IMAD.X R7, R4, 0x1, R22, P0 ;  /* 0x0000000104077824 */ /* 0x020fe400000e0616 */
[----:B------:R-:W4:Y:S04]  /*117e0*/  LDL R12, [R1+0x58] ;  /* 0x00005800010c7983 */ /* 0x000f280000100800 */
[----:B------:R-:W4:Y:S04]  /*117f0*/  LDL R14, [R1+0x80] ;  /* 0x00008000010e7983 */ /* 0x000f280000100800 */
[----:B------:R-:W4:Y:S01]  /*11800*/  LDL R13, [R1+0x7c] ;  /* 0x00007c00010d7983 */ /* 0x000f220000100800 */
[----:B--2---:R-:W-:Y:S02]  /*11810*/  ISETP.GE.AND P3, PT, R3, c[0x0][0x1d4], PT ;  /* 0x0000750003007a0c */ /* 0x004fe40003f66270 */
[----:B---3--:R-:W-:Y:S02]  /*11820*/  ISETP.GE.AND P2, PT, R2, c[0x0][0x1d4], PT ;  /* 0x0000750002007a0c */ /* 0x008fe40003f46270 */
[----:B------:R-:W-:Y:S02]  /*11830*/  IADD3 R2, P0, R0, R31, RZ ;  /* 0x0000001f00027210 */ /* 0x000fe40007f1e0ff */
[----:B------:R-:W-:Y:S03]  /*11840*/  SEL R20, RZ, 0x10, P2 ;  /* 0x00000010ff147807 */ /* 0x000fe60001000000 */
[----:B------:R-:W-:Y:S01]  /*11850*/  IMAD.X R3, R4, 0x1, R23, P0 ;  /* 0x0000000104037824 */ /* 0x000fe200000e0617 */
[----:B----4-:R-:W-:Y:S03]  /*11860*/  ISETP.GE.AND P1, PT, R14, c[0x0][0x1d4], PT ;  /* 0x000075000e007a0c */ /* 0x010fe60003f26270 */
[----:B------:R-:W-:Y:S01]  /*11870*/  @!PT LDS RZ, [RZ] ;  /* 0x00000000fffff984 */ /* 0x000fe20000000800 */
[----:B------:R-:W-:Y:S01]  /*11880*/  @!PT LDS RZ, [RZ] ;  /* 0x00000000fffff984 */ /* 0x000fe20000000800 */
[----:B------:R-:W-:Y:S01]  /*11890*/  @!PT LDS RZ, [RZ] ;  /* 0x00000000fffff984 */ /* 0x000fe20000000800 */
[----:B------:R2:W-:Y:S01]  /*118a0*/  LDGSTS.E.BYPASS.LTC128B.128 [R12+0x100], [R6.64], !P3 ;  /* 0x00100000060c7fae */ /* 0x0005e2000d901d46 */
[----:B------:R-:W-:Y:S03]  /*118b0*/  SEL R15, RZ, 0x10, P1 ;  /* 0x00000010ff0f7807 */ /* 0x000fe60000800000 */
[----:B------:R3:W-:Y:S02]  /*118c0*/  LDGSTS.E.BYPASS.LTC128B.128 [R12+0x2100], [R2.64], !P2 ;  /* 0x02100000020c7fae */ /* 0x0007e4000d101d46 */
[----:B---3--:R-:W-:Y:S05]  /*118d0*/  IADD3 R2, P0, R0, R132, RZ ;  /* 0x0000008400027210 */ /* 0x008fea0007f1e0ff */
[----:B------:R-:W-:Y:S05]  /*118e0*/  IMAD.X R3, R4, 0x1, R28, P0 ;  /* 0x0000000104037824 */ /* 0x000fea00000e061c */
[----:B------:R3:W-:Y:S02]  /*118f0*/  LDGSTS.E.BYPASS.LTC128B.128 [R12+0x4100], [R2.64], !P1 ;  /* 0x04100000020c7fae */ /* 0x0007e4000c901d46 */
[----:B---3--:R-:W-:Y:S01]  /*11900*/  IADD3 R2, P0, R0, R133, RZ ;  /* 0x0000008500027210 */ /* 0x008fe20007f1e0ff */
[----:B------:R-:W-:Y:S01]  /*11910*/  IMAD.MOV.U32 R0, RZ, RZ, R5 ;  /* 0x000000ffff007224 */ /* 0x000fe200078e0005 */
[----:B------:R-:W-:Y:S03]  /*11920*/  SEL R5, RZ, 0x10, P3 ;  /* 0x00000010ff057807 */ /* 0x000fe60001800000 */
[----:B------:R-:W-:Y:S01]  /*11930*/  IMAD.X R3, R4, 0x1, R29, P0 ;  /* 0x0000000104037824 */ /* 0x000fe200000e061d */
[----:B------:R-:W-:Y:S04]  /*11940*/  ISETP.GE.AND P0, PT, R13, c[0x0][0x1d4], PT ;  /* 0x000075000d007a0c */ /* 0x000fe80003f06270 */
[----:B------:R-:W-:Y:S09]  /*11950*/  SEL R14, RZ, 0x10, P0 ;  /* 0x00000010ff0e7807 */ /* 0x000ff20000000000 */
[----:B------:R3:W-:Y:S02]  /*11960*/  LDGSTS.E.BYPASS.LTC128B.128 [R12+0x6100], [R2.64], !P0 ;  /* 0x06100000020c7fae */ /* 0x0007e4000c101d46 */
[----:B---3--:R-:W-:Y:S02]  /*11970*/  IMAD.MOV.U32 R2, RZ, RZ, 0x1 ;  /* 0x00000001ff027424 */ /* 0x008fe400078e00ff */
[----:B------:R-:W-:Y:S03]  /*11980*/  IMAD.MOV.U32 R3, RZ, RZ, 0x181f ;  /* 0x0000181fff037424 */ /* 0x000fe600078e00ff */
[----:B------:R3:W-:Y:S02]  /*11990*/  STL [R1+0x70], R2 ;  /* 0x0000700201007387 */ /* 0x0007e40000100800 */
[----:B---3--:R-:W-:Y:S02]  /*119a0*/  MOV R2, 0x119c0 ;  /* 0x000119c000027802 */ /* 0x008fe40000000f00 */
[----:B-12---:R-:W-:Y:S05]  /*119b0*/  CALL.REL.NOINC `($__internal_18_$__cuda_sm70_shflsync_idx_p) ;  /* 0x0000105000007944 */ /* 0x006fea0003c00000 */
[----:B------:R-:W-:Y:S01]  /*119c0*/  MOV R2, 0x1 ;  /* 0x0000000100027802 */ /* 0x000fe20000000f00 */
[----:B-----5:R-:W-:Y:S01]  /*119d0*/  IMAD.MOV.U32 R4, RZ, RZ, R0 ;  /* 0x000000ffff047224 */ /* 0x020fe200078e0000 */
[----:B------:R-:W-:Y:S01]  /*119e0*/  MOV R3, 0x181f ;  /* 0x0000181f00037802 */ /* 0x000fe20000000f00 */
[----:B------:R-:W-:Y:S02]  /*119f0*/  IMAD.MOV.U32 R0, RZ, RZ, R21 ;  /* 0x000000ffff007224 */ /* 0x000fe400078e0015 */
[----:B------:R2:W-:Y:S02]  /*11a00*/  STL [R1+0x70], R2 ;  /* 0x0000700201007387 */ /* 0x0005e40000100800 */
[----:B--2---:R-:W-:Y:S02]  /*11a10*/  MOV R2, 0x11a30 ;  /* 0x00011a3000027802 */ /* 0x004fe40000000f00 */
[----:B-1----:R-:W-:Y:S05]  /*11a20*/  CALL.REL.NOINC `($__internal_18_$__cuda_sm70_shflsync_idx_p) ;  /* 0x00000fe000007944 */ /* 0x002fea0003c00000 */
[----:B-1---5:R-:W-:-:S05]  /*11a30*/  BRA `(.L_x_1087) ;  /* 0xffff4f5000007947 */ /* 0x022fca000383ffff */
.L_x_1055:
[----:B--2---:R-:W-:Y:S01]  /*11a40*/  MOV R3, 0x181f ;  /* 0x0000181f00037802 */ /* 0x004fe20000000f00 */
[----:B------:R1:W-:Y:S01]  /*11a50*/  STL [R1+0x70], RZ ;  /* 0x000070ff01007387 */ /* 0x0003e20000100800 */
[----:B------:R-:W-:Y:S01]  /*11a60*/  MOV R2, 0x11a90 ;  /* 0x00011a9000027802 */ /* 0x000fe20000000f00 */
[----:B------:R-:W-:Y:S02]  /*11a70*/  IMAD.MOV.U32 R0, RZ, RZ, R133 ;  /* 0x000000ffff007224 */ /* 0x000fe400078e0085 */
[----:B-1----:R-:W-:Y:S05]  /*11a80*/  CALL.REL.NOINC `($__internal_18_$__cuda_sm70_shflsync_idx_p) ;  /* 0x00000f8000007944 */ /* 0x002fea0003c00000 */
[----:B------:R-:W-:Y:S01]  /*11a90*/  MOV R132, R0 ;  /* 0x0000000000847202 */ /* 0x000fe20000000f00 */
[----:B-1---5:R-:W-:-:S05]  /*11aa0*/  BRA `(.L_x_1088) ;  /* 0xffff618000007947 */ /* 0x022fca000383ffff */
.L_x_1056:
[----:B------:R-:W-:Y:S01]  /*11ab0*/  MOV R3, 0x181f ;  /* 0x0000181f00037802 */ /* 0x000fe20000000f00 */
[----:B------:R3:W-:Y:S01]  /*11ac0*/  STL [R1+0x70], RZ ;  /* 0x000070ff01007387 */ /* 0x0007e20000100800 */
[----:B------:R-:W-:Y:S01]  /*11ad0*/  MOV R2, 0x11b00 ;  /* 0x00011b0000027802 */ /* 0x000fe20000000f00 */
[----:B------:R-:W-:Y:S02]  /*11ae0*/  IMAD.MOV.U32 R0, RZ, RZ, R183 ;  /* 0x000000ffff007224 */ /* 0x000fe400078e00b7 */
[----:B-123--:R-:W-:Y:S05]  /*11af0*/  CALL.REL.NOINC `($__internal_18_$__cuda_sm70_shflsync_idx_p) ;  /* 0x00000f1000007944 */ /* 0x00efea0003c00000 */
[----:B------:R-:W2:Y:S01]  /*11b00*/  LDL R3, [R1+0x64] ;  /* 0x0000640001037983 */ /* 0x000ea20000100800 */
[----:B------:R-:W-:Y:S03]  /*11b10*/  IADD3 R176, P0, R0, R188, RZ ;  /* 0x000000bc00b07210 */ /* 0x000fe60007f1e0ff */
[----:B------:R-:W3:Y:S02]  /*11b20*/  LDL R2, [R1+0x84] ;  /* 0x0000840001027983 */ /* 0x000ee40000100800 */
[----:B------:R-:W-:Y:S02]  /*11b30*/  IMAD.X R177, R132, 0x1, R184, P0 ;  /* 0x0000000184b17824 */ /* 0x000fe400000e06b8 */
        /* <DEDUP_REMOVED lines=29> */
[----:B-12--5:R-:W-:Y:S05]  /*11d10*/  CALL.REL.NOINC `($__internal_18_$__cuda_sm70_shflsync_idx_p) ;  /* 0x00000cf000007944 */ /* 0x026fea0003c00000 */
[----:B------:R-:W-:Y:S01]  /*11d20*/  MOV R2, 0x1 ;  /* 0x0000000100027802 */ /* 0x000fe20000000f00 */
[----:B------:R-:W-:Y:S01]  /*11d30*/  IMAD.MOV.U32 R132, RZ, RZ, R0 ;  /* 0x000000ffff847224 */ /* 0x000fe200078e0000 */
[----:B------:R-:W-:Y:S01]  /*11d40*/  MOV R3, 0x181f ;  /* 0x0000181f00037802 */ /* 0x000fe20000000f00 */
[----:B------:R-:W-:Y:S02]  /*11d50*/  IMAD.MOV.U32 R0, RZ, RZ, R183 ;  /* 0x000000ffff007224 */ /* 0x000fe400078e00b7 */
[----:B------:R2:W-:Y:S02]  /*11d60*/  STL [R1+0x70], R2 ;  /* 0x0000700201007387 */ /* 0x0005e40000100800 */
[----:B--2---:R-:W-:Y:S02]  /*11d70*/  MOV R2, 0x11d90 ;  /* 0x00011d9000027802 */ /* 0x004fe40000000f00 */
[----:B-1---5:R-:W-:Y:S05]  /*11d80*/  CALL.REL.NOINC `($__internal_18_$__cuda_sm70_shflsync_idx_p) ;  /* 0x00000c8000007944 */ /* 0x022fea0003c00000 */
[----:B-1---5:R-:W-:-:S05]  /*11d90*/  BRA `(.L_x_1089) ;  /* 0xffff608000007947 */ /* 0x022fca000383ffff */
.L_x_1057:
[----:B------:R-:W-:Y:S01]  /*11da0*/  MOV R3, 0x1c1f ;  /* 0x00001c1f00037802 */ /* 0x000fe20000000f00 */
[----:B------:R1:W-:Y:S01]  /*11db0*/  STL [R1+0x70], RZ ;  /* 0x000070ff01007387 */ /* 0x0003e20000100800 */
[----:B------:R-:W-:Y:S01]  /*11dc0*/  MOV R2, 0x11df0 ;  /* 0x00011df000027802 */ /* 0x000fe20000000f00 */
[----:B------:R-:W-:Y:S02]  /*11dd0*/  IMAD.MOV.U32 R0, RZ, RZ, R132 ;  /* 0x000000ffff007224 */ /* 0x000fe400078e0084 */
[----:B-1----:R-:W-:Y:S05]  /*11de0*/  CALL.REL.NOINC `($__internal_18_$__cuda_sm70_shflsync_idx_p) ;  /* 0x00000c2000007944 */ /* 0x002fea0003c00000 */
[----:B-1---5:R-:W-:-:S05]  /*11df0*/  BRA `(.L_x_1090) ;  /* 0xffff630000007947 */ /* 0x022fca000383ffff */
.L_x_1058:
[----:B------:R-:W-:Y:S01]  /*11e00*/  MOV R2, 0x1 ;  /* 0x0000000100027802 */ /* 0x000fe20000000f00 */
[----:B------:R-:W-:Y:S02]  /*11e10*/  IMAD.MOV.U32 R0, RZ, RZ, R132 ;  /* 0x000000ffff007224 */ /* 0x000fe400078e0084 */
[----:B------:R-:W-:Y:S02]  /*11e20*/  IMAD.MOV.U32 R3, RZ, RZ, 0x1c1f ;  /* 0x00001c1fff037424 */ /* 0x000fe400078e00ff */
[----:B------:R2:W-:Y:S02]  /*11e30*/  STL [R1+0x70], R2 ;  /* 0x0000700201007387 */ /* 0x0005e40000100800 */
[----:B--2---:R-:W-:Y:S02]  /*11e40*/  MOV R2, 0x11e60 ;  /* 0x00011e6000027802 */ /* 0x004fe40000000f00 */
[----:B-1----:R-:W-:Y:S05]  /*11e50*/  CALL.REL.NOINC `($__internal_18_$__cuda_sm70_shflsync_idx_p) ;  /* 0x00000bb000007944 */ /* 0x002fea0003c00000 */
[----:B------:R-:W-:Y:S05]  /*11e60*/  IMAD.IADD R0, R133, 0x1, R0 ;  /* 0x0000000185007824 */ /* 0x000fea00078e0200 */
        /* <DEDUP_REMOVED lines=28> */
[----:B-----5:R-:W-:Y:S02]  /*12030*/  FMNMX.FTZ R0, R4, R134, !PT ;  /* 0x0000008604007209 */ /* 0x020fe40007810000 */
        /* <DEDUP_REMOVED lines=22> */
[----:B------:R-:W-:Y:S02]  /*121a0*/  FSEL R30, R30, -INF , P3 ;  /* 0xff8000001e1e7808 */ /* 0x000fe40001800000 */
[----:B------:R-:W-:Y:S02]  /*121b0*/  FMNMX.FTZ R176, R27, R2, !PT ;  /* 0x000000021bb07209 */ /* 0x000fe40007810000 */
[----:B------:R-:W-:Y:S01]  /*121c0*/  FMNMX.FTZ R132, R28, R0, !PT ;  /* 0x000000001c847209 */ /* 0x000fe20007810000 */
[----:B------:R-:W-:Y:S01]  /*121d0*/  IMAD.MOV.U32 R0, RZ, RZ, 0x2 ;  /* 0x00000002ff007424 */ /* 0x000fe200078e00ff */
[----:B------:R-:W-:Y:S02]  /*121e0*/  FSEL R31, R31, -INF , P2 ;  /* 0xff8000001f1f7808 */ /* 0x000fe40001000000 */
[----:B------:R-:W-:Y:S02]  /*121f0*/  FMNMX.FTZ R176, R30, R176, !PT ;  /* 0x000000b01eb07209 */ /* 0x000fe40007810000 */
[----:B------:R-:W-:Y:S02]  /*12200*/  FMNMX.FTZ R132, R29, R132, !PT ;  /* 0x000000841d847209 */ /* 0x000fe40007810000 */
[----:B------:R-:W-:Y:S02]  /*12210*/  FSEL R34, R34, -INF , P1 ;  /* 0xff80000022227808 */ /* 0x000fe40000800000 */
[----:B------:R-:W-:Y:S02]  /*12220*/  FMNMX.FTZ R176, R31, R176, !PT ;  /* 0x000000b01fb07209 */ /* 0x000fe40007810000 */
[----:B------:R-:W-:Y:S02]  /*12230*/  FMNMX.FTZ R132, R32, R132, !PT ;  /* 0x0000008420847209 */ /* 0x000fe40007810000 */
[----:B------:R-:W-:Y:S02]  /*12240*/  FSEL R35, R35, -INF , P0 ;  /* 0xff80000023237808 */ /* 0x000fe40000000000 */
[----:B------:R-:W-:Y:S02]  /*12250*/  FMNMX.FTZ R176, R34, R176, !PT ;  /* 0x000000b022b07209 */ /* 0x000fe40007810000 */
[----:B------:R-:W-:Y:S02]  /*12260*/  FMNMX.FTZ R132, R33, R132, !PT ;  /* 0x0000008421847209 */ /* 0x000fe40007810000 */
[----:B------:R-:W-:Y:S02]  /*12270*/  FMNMX.FTZ R176, R35, R176, !PT ;  /* 0x000000b023b07209 */ /* 0x000fe40007810000 */
[----:B------:R-:W-:Y:S02]  /*12280*/  MOV R2, 0x122a0 ;  /* 0x000122a000027802 */ /* 0x000fe40000000f00 */
[----:B-1----:R-:W-:Y:S05]  /*12290*/  CALL.REL.NOINC `($__internal_17_$__cuda_sm70_shflsync_bfly_p) ;  /* 0x0000071000007944 */ /* 0x002fea0003c00000 */
[----:B------:R-:W-:Y:S01]  /*122a0*/  FMNMX.FTZ R132, R132, R0, !PT ;  /* 0x0000000084847209 */ /* 0x000fe20007810000 */
[----:B------:R-:W-:Y:S01]  /*122b0*/  IMAD.MOV.U32 R0, RZ, RZ, 0x1 ;  /* 0x00000001ff007424 */ /* 0x000fe200078e00ff */
[----:B------:R-:W-:Y:S02]  /*122c0*/  MOV R2, 0x122e0 ;  /* 0x000122e000027802 */ /* 0x000fe40000000f00 */
        /* <DEDUP_REMOVED lines=8> */
[----:B------:R-:W-:Y:S02]  /*12350*/  MOV R2, 0x12370 ;  /* 0x0001237000027802 */ /* 0x000fe40000000f00 */
[----:B------:R-:W-:Y:S05]  /*12360*/  CALL.REL.NOINC `($__internal_17_$__cuda_sm70_shflsync_bfly_p) ;  /* 0x0000064000007944 */ /* 0x000fea0003c00000 */
[----:B------:R-:W-:-:S05]  /*12370*/  BRA `(.L_x_1091) ;  /* 0xffff643000007947 */ /* 0x000fca000383ffff */
.L_x_1061:
[----:B-1-3--:R-:W-:Y:S01]  /*12380*/  MOV R3, 0x181f ;  /* 0x0000181f00037802 */ /* 0x00afe20000000f00 */
[----:B------:R1:W-:Y:S01]  /*12390*/  STL [R1+0x70], RZ ;  /* 0x000070ff01007387 */ /* 0x0003e20000100800 */
[----:B------:R-:W-:Y:S01]  /*123a0*/  MOV R2, 0x123d0 ;  /* 0x000123d000027802 */ /* 0x000fe20000000f00 */
[----:B------:R-:W-:Y:S02]  /*123b0*/  IMAD.MOV.U32 R0, RZ, RZ, R5 ;  /* 0x000000ffff007224 */ /* 0x000fe400078e0005 */
[----:B-1----:R-:W-:Y:S05]  /*123c0*/  CALL.REL.NOINC `($__internal_18_$__cuda_sm70_shflsync_idx_p) ;  /* 0x0000064000007944 */ /* 0x002fea0003c00000 */
[----:B-1---5:R-:W-:-:S05]  /*123d0*/  BRA `(.L_x_1092) ;  /* 0xffff868000007947 */ /* 0x022fca000383ffff */
.L_x_1064:
[----:B------:R-:W-:Y:S01]  /*123e0*/  MOV R3, 0x181f ;  /* 0x0000181f00037802 */ /* 0x000fe20000000f00 */
[----:B------:R1:W-:Y:S01]  /*123f0*/  STL [R1+0x70], RZ ;  /* 0x000070ff01007387 */ /* 0x0003e20000100800 */
[----:B------:R-:W-:Y:S01]  /*12400*/  MOV R2, 0x12430 ;  /* 0x0001243000027802 */ /* 0x000fe20000000f00 */
[----:B------:R-:W-:Y:S02]  /*12410*/  IMAD.MOV.U32 R0, RZ, RZ, R133 ;  /* 0x000000ffff007224 */ /* 0x000fe400078e0085 */
[----:B-1---5:R-:W-:Y:S05]  /*12420*/  CALL.REL.NOINC `($__internal_18_$__cuda_sm70_shflsync_idx_p) ;  /* 0x000005e000007944 */ /* 0x022fea0003c00000 */
[----:B------:R-:W-:Y:S01]  /*12430*/  MOV R132, R0 ;  /* 0x0000000000847202 */ /* 0x000fe20000000f00 */
[----:B-1---5:R-:W-:-:S05]  /*12440*/  BRA `(.L_x_1093) ;  /* 0xffff9a5000007947 */ /* 0x022fca000383ffff */
.L_x_1065:
[----:B------:R-:W-:Y:S01]  /*12450*/  MOV R3, 0x181f ;  /* 0x0000181f00037802 */ /* 0x000fe20000000f00 */
[----:B------:R3:W-:Y:S01]  /*12460*/  STL [R1+0x70], RZ ;  /* 0x000070ff01007387 */ /* 0x0007e20000100800 */
[----:B------:R-:W-:Y:S01]  /*12470*/  MOV R2, 0x124a0 ;  /* 0x000124a000027802 */ /* 0x000fe20000000f00 */
[----:B------:R-:W-:Y:S02]  /*12480*/  IMAD.MOV.U32 R0, RZ, RZ, R178 ;  /* 0x000000ffff007224 */ /* 0x000fe400078e00b2 */
[----:B-123-5:R-:W-:Y:S05]  /*12490*/  CALL.REL.NOINC `($__internal_18_$__cuda_sm70_shflsync_idx_p) ;  /* 0x0000057000007944 */ /* 0x02efea0003c00000 */
[----:B------:R-:W2:Y:S04]  /*124a0*/  LDL R176, [R1+0x5c] ;  /* 0x00005c0001b07983 */ /* 0x000ea80000100800 */
[----:B------:R-:W3:Y:S01]  /*124b0*/  LDL R187, [R1+0x58] ;  /* 0x0000580001bb7983 */ /* 0x000ee20000100800 */
[----:B--2---:R-:W-:Y:S04]  /*124c0*/  IADD3 R2, -R176, 0x10, RZ ;  /* 0x00000010b0027810 */ /* 0x004fe80007ffe1ff */
[----:B------:R-:W-:Y:S04]  /*124d0*/  LOP3.LUT R2, R2, 0xf, RZ, 0xc0, !PT ;  /* 0x0000000f02027812 */ /* 0x000fe800078ec0ff */
[----:B------:R-:W-:Y:S04]  /*124e0*/  IADD3 R2, P1, P0, R2, R0, R183 ;  /* 0x0000000002027210 */ /* 0x000fe8000783e0b7 */
[----:B------:R-:W-:Y:S02]  /*124f0*/  IADD3.X R3, RZ, R132, R179, P1, P0 ;  /* 0x00000084ff037210 */ /* 0x000fe40000fe04b3 */
[----:B------:R-:W-:Y:S11]  /*12500*/  ISETP.NE.U32.AND P0, PT, R176, RZ, PT ;  /* 0x000000ffb000720c */ /* 0x000ff60003f05070 */
[----:B------:R-:W-:Y:S02]  /*12510*/  @!UPT UIADD3 URZ, URZ, URZ, URZ ;  /* 0x0000003f3f3ff290 */ /* 0x000fe4000fffe03f */
[----:B------:R-:W-:Y:S01]  /*12520*/  @!PT LDS RZ, [RZ] ;  /* 0x00000000fffff984 */ /* 0x000fe20000000800 */
[----:B------:R-:W-:Y:S01]  /*12530*/  @!PT LDS RZ, [RZ] ;  /* 0x00000000fffff984 */ /* 0x000fe20000000800 */
[----:B------:R-:W-:Y:S01]  /*12540*/  @!PT LDS RZ, [RZ] ;  /* 0x00000000fffff984 */ /* 0x000fe20000000800 */
[----:B---3--:R2:W-:Y:S02]  /*12550*/  LDGSTS.E.BYPASS.LTC128B.128.ZFILL [R187+0x10100], [R2.64], P0 ;  /* 0x1010000002bb7fae */ /* 0x0085e40008141d46 */
[----:B--2---:R-:W-:Y:S05]  /*12560*/  IADD3 R2, P0, R0, R184, RZ ;  /* 0x000000b800027210 */ /* 0x004fea0007f1e0ff */
[----:B------:R-:W-:Y:S01]  /*12570*/  IMAD.X R3, R132, 0x1, R180, P0 ;  /* 0x0000000184037824 */ /* 0x000fe200000e06b4 */
[----:B------:R-:W-:Y:S04]  /*12580*/  IADD3 R176, P0, R0, R185, RZ ;  /* 0x000000b900b07210 */ /* 0x000fe80007f1e0ff */
[----:B------:R2:W-:Y:S01]  /*12590*/  LDGSTS.E.BYPASS.LTC128B.128 [R187+0x12100], [R2.64], !P5 ;  /* 0x1210000002bb7fae */ /* 0x0005e2000e901d46 */
[----:B------:R-:W-:Y:S05]  /*125a0*/  IMAD.X R177, R132, 0x1, R181, P0 ;  /* 0x0000000184b17824 */ /* 0x000fea00000e06b5 */
[----:B------:R3:W-:Y:S01]  /*125b0*/  LDGSTS.E.BYPASS.LTC128B.128 [R187+0x14100], [R176.64], !P4 ;  /* 0x14100000b0bb7fae */ /* 0x0007e2000e101d46 */
[----:B--2---:R-:W-:Y:S01]  /*125c0*/  IADD3 R2, P0, R0, R186, RZ ;  /* 0x000000ba00027210 */ /* 0x004fe20007f1e0ff */
[----:B------:R-:W-:Y:S04]  /*125d0*/  IMAD.MOV.U32 R0, RZ, RZ, R133 ;  /* 0x000000ffff007224 */ /* 0x000fe800078e0085 */
[----:B------:R-:W-:Y:S05]  /*125e0*/  IMAD.X R3, R132, 0x1, R182, P0 ;  /* 0x0000000184037824 */ /* 0x000fea00000e06b6 */
[----:B------:R2:W-:Y:S02]  /*125f0*/  LDGSTS.E.BYPASS.LTC128B.128 [R187+0x16100], [R2.64], !P3 ;  /* 0x1610000002bb7fae */ /* 0x0005e4000d901d46 */
[----:B--2---:R-:W-:Y:S02]  /*12600*/  IMAD.MOV.U32 R2, RZ, RZ, 0x1 ;  /* 0x00000001ff027424 */ /* 0x004fe400078e00ff */
[----:B------:R-:W-:Y:S03]  /*12610*/  IMAD.MOV.U32 R3, RZ, RZ, 0x181f ;  /* 0x0000181fff037424 */ /* 0x000fe600078e00ff */
[----:B------:R2:W-:Y:S02]  /*12620*/  STL [R1+0x70], R2 ;  /* 0x0000700201007387 */ /* 0x0005e40000100800 */
[----:B--2---:R-:W-:Y:S02]  /*12630*/  MOV R2, 0x12650 ;  /* 0x0001265000027802 */ /* 0x004fe40000000f00 */
[----:B-1-3-5:R-:W-:Y:S05]  /*12640*/  CALL.REL.NOINC `($__internal_18_$__cuda_sm70_shflsync_idx_p) ;  /* 0x000003c000007944 */ /* 0x02afea0003c00000 */
        /* <DEDUP_REMOVED lines=8> */
.L_x_1066:
[----:B------:R-:W-:Y:S02]  /*126d0*/  MOV R0, 0x2 ;  /* 0x0000000200007802 */ /* 0x000fe40000000f00 */
[----:B------:R-:W-:Y:S02]  /*126e0*/  MOV R2, 0x12700 ;  /* 0x0001270000027802 */ /* 0x000fe40000000f00 */
[----:B-----5:R-:W-:Y:S05]  /*126f0*/  CALL.REL.NOINC `($__internal_17_$__cuda_sm70_shflsync_bfly_p) ;  /* 0x000002b000007944 */ /* 0x020fea0003c00000 */
        /* <DEDUP_REMOVED lines=14> */
.L_x_1068:
[----:B------:R1:W5:Y:S01]  /*127e0*/  LDL R132, [R1+0x78] ;  /* 0x0000780001847983 */ /* 0x0003620000100800 */
[----:B------:R-:W-:-:S02]  /*127f0*/  MOV R0, 0x2 ;  /* 0x0000000200007802 */ /* 0x000fc40000000f00 */
[----:B------:R-:W-:Y:S02]  /*12800*/  MOV R2, 0x12820 ;  /* 0x0001282000027802 */ /* 0x000fe40000000f00 */
[----:B-1---5:R-:W-:Y:S05]  /*12810*/  CALL.REL.NOINC `($__internal_17_$__cuda_sm70_shflsync_bfly_p) ;  /* 0x0000019000007944 */ /* 0x022fea0003c00000 */
[----:B------:R-:W-:Y:S01]  /*12820*/  MOV R4, R0 ;  /* 0x0000000000047202 */ /* 0x000fe20000000f00 */
[----:B------:R-:W-:Y:S05]  /*12830*/  BRA `(.L_x_1096) ;  /* 0xffffba9000007947 */ /* 0x000fea000383ffff */
.L_x_1069:
[----:B------:R-:W-:Y:S01]  /*12840*/  IMAD.MOV.U32 R132, RZ, RZ, R4 ;  /* 0x000000ffff847224 */ /* 0x000fe200078e0004 */
[----:B------:R-:W-:Y:S02]  /*12850*/  MOV R0, 0x1 ;  /* 0x0000000100007802 */ /* 0x000fe40000000f00 */
[----:B------:R-:W-:Y:S02]  /*12860*/  MOV R2, 0x12880 ;  /* 0x0001288000027802 */ /* 0x000fe40000000f00 */
[----:B------:R-:W-:Y:S05]  /*12870*/  CALL.REL.NOINC `($__internal_17_$__cuda_sm70_shflsync_bfly_p) ;  /* 0x0000013000007944 */ /* 0x000fea0003c00000 */
[----:B------:R1:W5:Y:S01]  /*12880*/  LDL R132, [R1+0x88] ;  /* 0x0000880001847983 */ /* 0x0003620000100800 */
[----:B------:R-:W-:Y:S01]  /*12890*/  FADD.FTZ R4, R4, R0 ;  /* 0x0000000004047221 */ /* 0x000fe20000010000 */
[----:B------:R-:W-:Y:S02]  /*128a0*/  MOV R0, 0x2 ;  /* 0x0000000200007802 */ /* 0x000fe40000000f00 */
[----:B------:R-:W-:Y:S02]  /*128b0*/  MOV R2, 0x128d0 ;  /* 0x000128d000027802 */ /* 0x000fe40000000f00 */
[----:B-1---5:R-:W-:Y:S05]  /*128c0*/  CALL.REL.NOINC `($__internal_17_$__cuda_sm70_shflsync_bfly_p) ;  /* 0x000000e000007944 */ /* 0x022fea0003c00000 */
[----:B------:R-:W2:Y:S02]  /*128d0*/  LDL.LU R2, [R1+0x88] ;  /* 0x0000880001027983 */ /* 0x000ea40000300800 */
[----:B--2---:R-:W-:Y:S01]  /*128e0*/  FADD.FTZ R5, R2, R0 ;  /* 0x0000000002057221 */ /* 0x004fe20000010000 */
[----:B------:R-:W-:-:S02]  /*128f0*/  MOV R0, 0x1 ;  /* 0x0000000100007802 */ /* 0x000fc40000000f00 */
[----:B------:R-:W-:Y:S02]  /*12900*/  MOV R2, 0x12930 ;  /* 0x0001293000027802 */ /* 0x000fe40000000f00 */
[----:B------:R-:W-:Y:S02]  /*12910*/  MOV R132, R5 ;  /* 0x0000000500847202 */ /* 0x000fe40000000f00 */
[----:B------:R-:W-:Y:S05]  /*12920*/  CALL.REL.NOINC `($__internal_17_$__cuda_sm70_shflsync_bfly_p) ;  /* 0x0000008000007944 */ /* 0x000fea0003c00000 */
[----:B------:R-:W-:Y:S01]  /*12930*/  MOV R3, R0 ;  /* 0x0000000000037202 */ /* 0x000fe20000000f00 */
[----:B------:R-:W-:Y:S05]  /*12940*/  BRA `(.L_x_1097) ;  /* 0xffffba1000007947 */ /* 0x000fea000383ffff */
.L_x_1079:
[----:B------:R2:W-:Y:S01]  /*12950*/  STL [R1+0x70], RZ ;  /* 0x000070ff01007387 */ /* 0x0005e20000100800 */
[----:B-1----:R-:W-:Y:S01]  /*12960*/  IMAD.MOV.U32 R0, RZ, RZ, R14 ;  /* 0x000000ffff007224 */ /* 0x002fe200078e000e */
[----:B----4-:R-:W-:Y:S02]  /*12970*/  MOV R3, 0x1f ;  /* 0x0000001f00037802 */ /* 0x010fe40000000f00 */
[----:B---3--:R-:W-:Y:S02]  /*12980*/  MOV R2, 0x129a0 ;  /* 0x000129a000027802 */ /* 0x008fe40000000f00 */
[----:B--2--5:R-:W-:Y:S05]  /*12990*/  CALL.REL.NOINC `($__internal_18_$__cuda_sm70_shflsync_idx_p) ;  /* 0x0000007000007944 */ /* 0x024fea0003c00000 */
[----:B-1---5:R-:W-:Y:S05]  /*129a0*/  BRA `(.L_x_1098) ;  /* 0xffffe30000007947 */ /* 0x022fea000383ffff */
        .weak           $__internal_17_$__cuda_sm70_shflsync_bfly_p
        .type           $__internal_17_$__cuda_sm70_shflsync_bfly_p,@function
        .size           $__internal_17_$__cuda_sm70_shflsync_bfly_p,($__internal_18_$__cuda_sm70_shflsync_idx_p - $__internal_17_$__cuda_sm70_shflsync_bfly_p)
$__internal_17_$__cuda_sm70_shflsync_bfly_p:
[----:B------:R-:W-:Y:S02]  /*129b0*/  MOV R177, 0xffffffff ;  /* 0xffffffff00b17802 */ /* 0x000fe40000000f00 */
[----:B------:R-:W-:Y:S02]  /*129c0*/  MOV R3, 0x1f ;  /* 0x0000001f00037802 */ /* 0x000fe40000000f00 */
[----:B------:R-:W-:Y:S04]  /*129d0*/  WARPSYNC R177 ;  /* 0x000000b100007348 */ /* 0x000fe80003800000 */
[----:B------:R1:W2:Y:S02]  /*129e0*/  SHFL.BFLY PT, R0, R132, R0, R3 ;  /* 0x0c00000084007389 */ /* 0x0002a400000e0003 */
[----:B-1----:R-:W-:-:S04]  /*129f0*/  MOV R3, 0x0 ;  /* 0x0000000000037802 */ /* 0x002fc80000000f00 */
[----:B--2---:R-:W-:Y:S05]  /*12a00*/  RET.REL.NODEC R2 `(_ZN7cutlass13device_kernelIN5flash19enable_sm80_to_sm89INS1_16FlashAttnFwdSm80INS1_25CollectiveMainloopFwdSm80ILi8ELi1ELb1EN4cute5tupleIJNS5_1CILi128EEENS7_ILi64EEENS7_ILi256EEEEEELi256ENS_10bfloat16_tEfNS_4arch4Sm80ELb1ELb0ELb0ELb0ELb1ELb0ELb1ELb1EEENS1_21CollectiveEpilogueFwdINS6_IJS8_SA_S9_EEENS6_IJNS7_ILi1EEESI_SI_EEESC_SE_Li256ELb0ELb1ELb1ELb0EEENS1_30DynamicPersistentTileSchedulerILi256ELi256ELb1ELb1ELb0EEEEEEEEEvNT_6ParamsE) ;  /* 0xfffed5f002007950 */ /* 0x004fea0003c3ffff */
        .weak           $__internal_18_$__cuda_sm70_shflsync_idx_p
        .type           $__internal_18_$__cuda_sm70_shflsync_idx_p,@function
        .size           $__internal_18_$__cuda_sm70_shflsync_idx_p,(.L_x_3251 - $__internal_18_$__cuda_sm70_shflsync_idx_p)
$__internal_18_$__cuda_sm70_shflsync_idx_p:
[----:B------:R1:W-:Y:S04]  /*12a10*/  STL [R1+0x1f4], R5 ;  /* 0x0001f40501007387 */ /* 0x0003e80000100800 */
[----:B------:R2:W-:Y:S01]  /*12a20*/  STL [R1+0x1f0], R4 ;  /* 0x0001f00401007387 */ /* 0x0005e20000100800 */
[----:B-1----:R-:W-:-:S03]  /*12a30*/  MOV R5, 0xffffffff ;  /* 0xffffffff00057802 */ /* 0x002fc60000000f00 */
[----:B--2---:R-:W2:Y:S01]  /*12a40*/  LDL.LU R4, [R1+0x70] ;  /* 0x0000700001047983 */ /* 0x004ea20000300800 */
[----:B------:R-:W-:Y:S04]  /*12a50*/  WARPSYNC R5 ;  /* 0x0000000500007348 */ /* 0x000fe80003800000 */
[----:B--2---:R1:W2:Y:S04]  /*12a60*/  SHFL.IDX PT, R0, R0, R4, R3 ;  /* 0x0000000400007389 */ /* 0x0042a800000e0003 */
[----:B-1----:R1:W5:Y:S04]  /*12a70*/  LDL.LU R5, [R1+0x1f4] ;  /* 0x0001f40001057983 */ /* 0x0023680000300800 */
[----:B------:R1:W5:Y:S01]  /*12a80*/  LDL.LU R4, [R1+0x1f0] ;  /* 0x0001f00001047983 */ /* 0x0003620000300800 */
[----:B------:R-:W-:-:S04]  /*12a90*/  MOV R3, 0x0 ;  /* 0x0000000000037802 */ /* 0x000fc80000000f00 */
[----:B--2---:R-:W-:Y:S05]  /*12aa0*/  RET.REL.NODEC R2 `(_ZN7cutlass13device_kernelIN5flash19enable_sm80_to_sm89INS1_16FlashAttnFwdSm80INS1_25CollectiveMainloopFwdSm80ILi8ELi1ELb1EN4cute5tupleIJNS5_1CILi128EEENS7_ILi64EEENS7_ILi256EEEEEELi256ENS_10bfloat16_tEfNS_4arch4Sm80ELb1ELb0ELb0ELb0ELb1ELb0ELb1ELb1EEENS1_21CollectiveEpilogueFwdINS6_IJS8_SA_S9_EEENS6_IJNS7_ILi1EEESI_SI_EEESC_SE_Li256ELb0ELb1ELb1ELb0EEENS1_30DynamicPersistentTileSchedulerILi256ELi256ELb1ELb1ELb0EEEEEEEEEvNT_6ParamsE) ;  /* 0xfffed55002007950 */ /* 0x004fea0003c3ffff */
.L_x_1099:
        /* <DEDUP_REMOVED lines=13> */
.L_x_3251:


//--------------------- .text._ZN7cutlass13device_kernelIN5flash19enable_sm80_to_sm89INS1_16FlashAttnFwdSm80INS1_25CollectiveMainloopFwdSm80ILi8ELi1ELb1EN4cute5tupleIJNS5_1CILi128EEENS7_ILi48EEENS7_ILi256EEEEEELi256ENS_10bfloat16_tEfNS_4arch4Sm80ELb1ELb0ELb0ELb1ELb1ELb0ELb1ELb1EEENS1_21CollectiveEpilogueFwdINS6_IJS8_SA_S9_EEENS6_IJNS7_ILi1EEESI_SI_EEESC_SE_Li256ELb1ELb1ELb1ELb0EEENS1_36VarlenDynamicPersistentTileSchedulerILi128ELi48ELi256ELi256ELb1ELb1ELb0ELb1ELb1ELb1EEEEEEEEEvNT_6ParamsE --------------------------
	.section	.text._ZN7cutlass13device_kernelIN5flash19enable_sm80_to_sm89INS1_16FlashAttnFwdSm80INS1_25CollectiveMainloopFwdSm80ILi8ELi1ELb1EN4cute5tupleIJNS5_1CILi128EEENS7_ILi48EEENS7_ILi256EEEEEELi256ENS_10bfloat16_tEfNS_4arch4Sm80ELb1ELb0ELb0ELb1ELb1ELb0ELb1ELb1EEENS1_21CollectiveEpilogueFwdINS6_IJS8_SA_S9_EEENS6_IJNS7_ILi1EEESI_SI_EEESC_SE_Li256ELb1ELb1ELb1ELb0EEENS1_36VarlenDynamicPersistentTileSchedulerILi128ELi48ELi256ELi256ELb1ELb1ELb0ELb1ELb1ELb1EEEEEEEEEvNT_6ParamsE,"ax",@progbits
	.sectioninfo	@"SHI_REGISTERS=255"
	.align	128
.text._ZN7cutlass13device_kernelIN5flash19enable_sm80_to_sm89INS1_16FlashAttnFwdSm80INS1_25CollectiveMainloopFwdSm80ILi8ELi1ELb1EN4cute5tupleIJNS5_1CILi128EEENS7_ILi48EEENS7_ILi256EEEEEELi256ENS_10bfloat16_tEfNS_4arch4Sm80ELb1ELb0ELb0ELb1ELb1ELb0ELb1ELb1EEENS1_21CollectiveEpilogueFwdINS6_IJS8_SA_S9_EEENS6_IJNS7_ILi1EEESI_SI_EEESC_SE_Li256ELb1ELb1ELb1ELb0EEENS1_36VarlenDynamicPersistentTileSchedulerILi128ELi48ELi256ELi256ELb1ELb1ELb0ELb1ELb1ELb1EEEEEEEEEvNT_6ParamsE:
        .type           _ZN7cutlass13device_kernelIN5flash19enable_sm80_to_sm89INS1_16FlashAttnFwdSm80INS1_25CollectiveMainloopFwdSm80ILi8ELi1ELb1EN4cute5tupleIJNS5_1CILi128EEENS7_ILi48EEENS7_ILi256EEEEEELi256ENS_10bfloat16_tEfNS_4arch4Sm80ELb1ELb0ELb0ELb1ELb1ELb0ELb1ELb1EEENS1_21CollectiveEpilogueFwdINS6_IJS8_SA_S9_EEENS6_IJNS7_ILi1EEESI_SI_EEESC_SE_Li256ELb1ELb1ELb1ELb0EEENS1_36VarlenDynamicPersistentTileSchedulerILi128ELi48ELi256ELi256ELb1ELb1ELb0ELb1ELb1ELb1EEEEEEEEEvNT_6ParamsE,@function
        .size           _ZN7cutlass13device_kernelIN5flash19enable_sm80_to_sm89INS1_16FlashAttnFwdSm80INS1_25CollectiveMainloopFwdSm80ILi8ELi1ELb1EN4cute5tupleIJNS5_1CILi128EEENS7_ILi48EEENS7_ILi256EEEEEELi256ENS_10bfloat16_tEfNS_4arch4Sm80ELb1ELb0ELb0ELb1ELb1ELb0ELb1ELb1EEENS1_21CollectiveEpilogueFwdINS6_IJS8_SA_S9_EEENS6_IJNS7_ILi1EEESI_SI_EEESC_SE_Li256ELb1ELb1ELb1ELb0EEENS1_36VarlenDynamicPersistentTileSchedulerILi128ELi48ELi256ELi256ELb1ELb1ELb0ELb1ELb1ELb1EEEEEEEEEvNT_6ParamsE,(.L_x_3254 - _ZN7cutlass13device_kernelIN5flash19enable_sm80_to_sm89INS1_16FlashAttnFwdSm80INS1_25CollectiveMainloopFwdSm80ILi8ELi1ELb1EN4cute5tupleIJNS5_1CILi128EEENS7_ILi48EEENS7_ILi256EEEEEELi256ENS_10bfloat16_tEfNS_4arch4Sm80ELb1ELb0ELb0ELb1ELb1ELb0ELb1ELb1EEENS1_21CollectiveEpilogueFwdINS6_IJS8_SA_S9_EEENS6_IJNS7_ILi1EEESI_SI_EEESC_SE_Li256ELb1ELb1ELb1ELb0EEENS1_36VarlenDynamicPersistentTileSchedulerILi128ELi48ELi256ELi256ELb1ELb1ELb0ELb1ELb1ELb1EEEEEEEEEvNT_6ParamsE)
        .other          _ZN7cutlass13device_kernelIN5flash19enable_sm80_to_sm89INS1_16FlashAttnFwdSm80INS1_25CollectiveMainloopFwdSm80ILi8ELi1ELb1EN4cute5tupleIJNS5_1CILi128EEENS7_ILi48EEENS7_ILi256EEEEEELi256ENS_10bfloat16_tEfNS_4arch4Sm80ELb1ELb0ELb0ELb1ELb1ELb0ELb1ELb1EEENS1_21CollectiveEpilogueFwdINS6_IJS8_SA_S9_EEENS6_IJNS7_ILi1EEESI_SI_EEESC_SE_Li256ELb1ELb1ELb1ELb0EEENS1_36VarlenDynamicPersistentTileSchedulerILi128ELi48ELi256ELi256ELb1ELb1ELb0ELb1ELb1ELb1EEEEEEEEEvNT_6ParamsE,@"STO_CUDA_ENTRY STV_DEFAULT"
_ZN7cutlass13device_kernelIN5flash19enable_sm80_to_sm89INS1_16FlashAttnFwdSm80INS1_25CollectiveMainloopFwdSm80ILi8ELi1ELb1EN4cute5tupleIJNS5_1CILi128EEENS7_ILi48EEENS7_ILi256EEEEEELi256ENS_10bfloat16_tEfNS_4arch4Sm80ELb1ELb0ELb0ELb1ELb1ELb0ELb1ELb1EEENS1_21CollectiveEpilogueFwdINS6_IJS8_SA_S9_EEENS6_IJNS7_ILi1EEESI_SI_EEESC_SE_Li256ELb1ELb1ELb1ELb0EEENS1_36VarlenDynamicPersistentTileSchedulerILi128ELi48ELi256ELi256ELb1ELb1ELb0ELb1ELb1ELb1EEEEEEEEEvNT_6ParamsE:
        /* <DEDUP_REMOVED lines=54> */
.L_x_1105:
        /* <DEDUP_REMOVED lines=16> */
.L_x_1223:
        /* <DEDUP_REMOVED lines=16> */
.L_x_1224:
[----:B--2---:R-:W-:-:S05]  /*0560*/  IMAD R0, R0, c[0x0][0x538], RZ ;  /* 0x00014e0000007a24 */ /* 0x004fca00078e02ff */
[----:B------:R-:W-:-:S04]  /*0570*/  IADD3 R6, R0, R6, RZ ;  /* 0x0000000600067210 */ /* 0x000fc80007ffe0ff */
[----:B------:R-:W-:-:S13]  /*0580*/  ISETP.GT.AND P0, PT, R6, UR4, PT ;  /* 0x0000000406007c0c */ /* 0x000fda000bf04270 */
[----:B-1----:R-:W-:Y:S05]  /*0590*/  @!P0 BRA `(.L_x_1105) ;  /* 0xfffffdc000008947 */ /* 0x002fea000383ffff */
.L_x_1101:
[----:B------:R-:W-:-:S05]  /*05a0*/  IADD3 R11, -R0, R6, RZ ;  /* 0x00000006000b7210 */ /* 0x000fca0007ffe1ff */
[----:B------:R-:W-:-:S05]  /*05b0*/  IMAD R0, R4, c[0x0][0x538], R11 ;  /* 0x00014e0004007a24 */ /* 0x000fca00078e020b */
[----:B------:R-:W-:Y:S01]  /*05c0*/  ISETP.GT.AND P0, PT, R0, UR4, PT ;  /* 0x0000000400007c0c */ /* 0x000fe2000bf04270 */
[----:B------:R-:W-:-:S12]  /*05d0*/  BRA.DIV ~URZ, `(.L_x_1106) ;  /* 0x000136027f007947 */ /* 0x000fd8000b800000 */
[----:B------:R-:W-:-:S04]  /*05e0*/  VOTE.ANY R10, PT, !P0 ;  /* 0x00000000000a7806 */ /* 0x000fc800040e0100 */
.L_x_1225:
[----:B------:R-:W1:Y:S02]  /*05f0*/  POPC R5, R10 ;  /* 0x0000000a00057309 */ /* 0x000e640000000000 */
[----:B-1----:R-:W-:-:S05]  /*0600*/  IADD3 R0, R5, R7, RZ ;  /* 0x0000000705007210 */ /* 0x002fca0007ffe0ff */
[----:B------:R1:W-:Y:S01]  /*0610*/  STL [R1+0xb4], R0 ;  /* 0x0000b40001007387 */ /* 0x0003e20000100800 */
[----:B------:R-:W-:Y:S05]  /*0620*/  BRA.DIV ~URZ, `(.L_x_1107) ;  /* 0x000136027f007947 */ /* 0x000fea000b800000 */
[----:B------:R2:W3:Y:S01]  /*0630*/  SHFL.IDX PT, R12, R9, R5, 0x1f ;  /* 0x00001f05090c7589 */ /* 0x0004e200000e0000 */
[----:B------:R-:W-:-:S03]  /*0640*/  MOV R6, RZ ;  /* 0x000000ff00067202 */ /* 0x000fc60000000f00 */
[----:B------:R2:W4:Y:S04]  /*0650*/  SHFL.IDX PT, R9, R8, R5, 0x1f ;  /* 0x00001f0508097589 */ /* 0x00052800000e0000 */
.L_x_1226:
[----:B------:R-:W-:Y:S01]  /*0660*/  ISETP.NE.AND P0, PT, R10, RZ, PT ;  /* 0x000000ff0a00720c */ /* 0x000fe20003f05270 */
[----:B------:R-:W-:-:S12]  /*0670*/  BSSY B0, `(.L_x_1108) ;  /* 0x0000005000007945 */ /* 0x000fd80003800000 */
[----:B------:R-:W-:Y:S05]  /*0680*/  @!P0 BRA `(.L_x_1109) ;  /* 0x0000003000008947 */ /* 0x000fea0003800000 */
[----:B-1----:R-:W-:Y:S01]  /*0690*/  IADD3 R0, R5, -0x1, RZ ;  /* 0xffffffff05007810 */ /* 0x002fe20007ffe0ff */
[----:B------:R-:W-:Y:S05]  /*06a0*/  BRA.DIV ~URZ, `(.L_x_1110) ;  /* 0x000136627f007947 */ /* 0x000fea000b800000 */
[----:B------:R1:W2:Y:S02]  /*06b0*/  SHFL.IDX PT, R6, R4, R0, 0x1f ;  /* 0x00001f0004067589 */ /* 0x0002a400000e0000 */
.L_x_1109:
[----:B------:R-:W-:Y:S05]  /*06c0*/  BSYNC B0 ;  /* 0x0000000000007941 */ /* 0x000fea0003800000 */
.L_x_1108:
        /* <DEDUP_REMOVED lines=69> */
.L_x_1112:
        /* <DEDUP_REMOVED lines=70> */
.L_x_1113:
[----:B------:R-:W-:Y:S05]  /*0f80*/  BSYNC B0 ;  /* 0x0000000000007941 */ /* 0x000fea0003800000 */
.L_x_1111:
[----:B------:R-:W-:-:S04]  /*0f90*/  LOP3.LUT R0, RZ, R0, RZ, 0x33, !PT ;  /* 0x00000000ff007212 */ /* 0x000fc800078e33ff */
[----:B------:R-:W-:-:S05]  /*0fa0*/  IADD3 R0, R0, R12, RZ ;  /* 0x0000000c00007210 */ /* 0x000fca0007ffe0ff */
[----:B------:R2:W-:Y:S01]  /*0fb0*/  STL [R1+0xac], R0 ;  /* 0x0000ac0001007387 */ /* 0x0005e20000100800 */
[----:B------:R-:W-:Y:S05]  /*0fc0*/  BRA `(.L_x_1114) ;  /* 0x0000006000007947 */ /* 0x000fea0003800000 */
.L_x_1102:
[----:B------:R-:W-:Y:S01]  /*0fd0*/  MOV R0, UR4 ;  /* 0x0000000400007c02 */ /* 0x000fe20008000f00 */
[----:B------:R-:W-:Y:S04]  /*0fe0*/  STL [R1+0xac], RZ ;  /* 0x0000acff01007387 */ /* 0x000fe80000100800 */
[----:B------:R-:W-:Y:S04]  /*0ff0*/  STL [R1+0xb0], RZ ;  /* 0x0000b0ff01007387 */ /* 0x000fe80000100800 */
[----:B------:R1:W-:Y:S02]  /*1000*/  STL [R1+0xa8], R0 ;  /* 0x0000a80001007387 */ /* 0x0003e40000100800 */
[----:B-1----:R-:W-:-:S05]  /*1010*/  MOV R0, c[0x0][0x53c] ;  /* 0x00014f0000007a02 */ /* 0x002fca0000000f00 */
[----:B------:R1:W-:Y:S02]  /*1020*/  STL [R1+0xb4], R0 ;  /* 0x0000b40001007387 */ /* 0x0003e40000100800 */
.L_x_1114:
        /* <DEDUP_REMOVED lines=8> */
.L_x_1100:
        /* <DEDUP_REMOVED lines=39> */
[----:B------:R-:W-:Y:S02]  /*1320*/  LOP3.LUT R3, R10, 0xffffffe0, RZ, 0xc0, !PT ;  /* 0xffffffe00a037812 */ /* 0x000fe400078ec0ff */
[----:B------:R-:W-:Y:S01]  /*1330*/  LOP3.LUT R0, R6, 0x1c0, RZ, 0xc0, !PT ;  /* 0x000001c006007812 */ /* 0x000fe200078ec0ff */
[----:B------:R-:W-:Y:S01]  /*1340*/  IMAD.IADD R6, R2, 0x1, -R4 ;  /* 0x0000000102067824 */ /* 0x000fe200078e0a04 */
        /* <DEDUP_REMOVED lines=21> */
[----:B------:R-:W-:Y:S01]  /*14a0*/  IMAD.SHL.U32 R2, R6, 0x40, RZ ;  /* 0x0000004006027824 */ /* 0x000fe200078e00ff */
        /* <DEDUP_REMOVED lines=206> */
.L_x_1222:
[----:B--2---:R-:W2:Y:S01]  /*2190*/  LDL R0, [R1+0xb4] ;  /* 0x0000b40001007983 */ /* 0x004ea20000100800 */
[----:B------:R-:W-:Y:S01]  /*21a0*/  IMAD.MOV.U32 R8, RZ, RZ, 0x4 ;  /* 0x00000004ff087424 */ /* 0x000fe200078e00ff */
[----:B------:R-:W-:-:S02]  /*21b0*/  ISETP.NE.U32.AND P0, PT, RZ, c[0x0][0x370], PT ;  /* 0x0000dc00ff007a0c */ /* 0x000fc40003f05070 */
[----:B------:R-:W-:Y:S01]  /*21c0*/  ISETP.NE.U32.AND P1, PT, RZ, c[0x0][0x360], PT ;  /* 0x0000d800ff007a0c */ /* 0x000fe20003f25070 */
[----:B--2---:R-:W-:-:S05]  /*21d0*/  IMAD.WIDE R2, R0, R8, c[0x0][0x588] ;  /* 0x0001620000027625 */ /* 0x004fca00078e0208 */
[----:B------:R-:W2:Y:S01]  /*21e0*/  LDG.E R17, [R2.64] ;  /* 0x0000000602117981 */ /* 0x000ea2000c1e1900 */
[----:B------:R-:W-:Y:S01]  /*21f0*/  ISETP.NE.AND.EX P3, PT, RZ, c[0x0][0x374], PT, P0 ;  /* 0x0000dd00ff007a0c */ /* 0x000fe20003f65300 */
[----:B------:R-:W-:Y:S01]  /*2200*/  IMAD.MOV.U32 R15, RZ, RZ, RZ ;  /* 0x000000ffff0f7224 */ /* 0x000fe200078e00ff */
[----:B------:R-:W-:Y:S01]  /*2210*/  ISETP.NE.AND.EX P1, PT, RZ, c[0x0][0x364], PT, P1 ;  /* 0x0000d900ff007a0c */ /* 0x000fe20003f25310 */
[----:B------:R-:W-:Y:S01]  /*2220*/  IMAD.MOV.U32 R11, RZ, RZ, RZ ;  /* 0x000000ffff0b7224 */ /* 0x000fe200078e00ff */
[----:B------:R-:W-:-:S04]  /*2230*/  ISETP.NE.U32.AND P4, PT, RZ, c[0x0][0x348], PT ;  /* 0x0000d200ff007a0c */ /* 0x000fc80003f85070 */
[----:B------:R-:W-:Y:S01]  /*2240*/  ISETP.NE.AND.EX P4, PT, RZ, c[0x0][0x34c], PT, P4 ;  /* 0x0000d300ff007a0c */ /* 0x000fe20003f85340 */
[C---:B--2---:R-:W-:Y:S01]  /*2250*/  IMAD.SHL.U32 R114, R17.reuse, 0x4, RZ ;  /* 0x0000000411727824 */ /* 0x044fe200078e00ff */
[----:B------:R-:W-:Y:S01]  /*2260*/  SHF.R.S32.HI R106, RZ, 0x1f, R17 ;  /* 0x0000001fff6a7819 */ /* 0x000fe20000011411 */
[----:B------:R1:W-:Y:S02]  /*2270*/  STL [R1+0xbc], R17 ;  /* 0x0000bc1101007387 */ /* 0x0003e40000100800 */
[C---:B------:R-:W-:Y:S02]  /*2280*/  @P3 LEA R6, P0, R17.reuse, c[0x0][0x370], 0x2 ;  /* 0x0000dc0011063a11 */ /* 0x040fe400078010ff */
[C-C-:B------:R-:W-:Y:S01]  /*2290*/  SHF.L.U64.HI R107, R17.reuse, 0x2, R106.reuse ;  /* 0x00000002116b7819 */ /* 0x140fe2000001026a */
[----:B------:R1:W-:Y:S01]  /*22a0*/  STL [R1+0xf8], R106 ;  /* 0x0000f86a01007387 */ /* 0x0003e20000100800 */
[----:B------:R-:W-:Y:S02]  /*22b0*/  @P1 IADD3 R4, P2, R114, c[0x0][0x360], RZ ;  /* 0x0000d80072041a10 */ /* 0x000fe40007f5e0ff */
[----:B------:R-:W-:Y:S01]  /*22c0*/  @P3 LEA.HI.X R7, R17, c[0x0][0x374], R106, 0x2, P0 ;  /* 0x0000dd0011073a11 */ /* 0x000fe200000f146a */
[----:B------:R1:W-:Y:S01]  /*22d0*/  STL [R1+0xc4], R114 ;  /* 0x0000c47201007387 */ /* 0x0003e20000100800 */
[----:B------:R-:W-:-:S02]  /*22e0*/  @P1 IADD3.X R5, R107, c[0x0][0x364], RZ, P2, !PT ;  /* 0x0000d9006b051a10 */ /* 0x000fc400017fe4ff */
[----:B------:R-:W-:Y:S01]  /*22f0*/  IADD3 R2, P0, R114, c[0x0][0x348], RZ ;  /* 0x0000d20072027a10 */ /* 0x000fe20007f1e0ff */
[----:B------:R-:W2:Y:S03]  /*2300*/  @P3 LDG.E R15, [R6.64] ;  /* 0x00000006060f3981 */ /* 0x000ea6000c1e1900 */
[----:B------:R-:W-:Y:S01]  /*2310*/  IADD3.X R3, R107, c[0x0][0x34c], RZ, P0, !PT ;  /* 0x0000d3006b037a10 */ /* 0x000fe200007fe4ff */
[----:B------:R-:W3:Y:S04]  /*2320*/  @P1 LDG.E R0, [R4.64] ;  /* 0x0000000604001981 */ /* 0x000ee8000c1e1900 */
[----:B------:R1:W5:Y:S04]  /*2330*/  @P4 LDG.E R11, [R2.64] ;  /* 0x00000006020b4981 */ /* 0x000368000c1e1900 */
[----:B------:R1:W-:Y:S01]  /*2340*/  STL [R1+0xc8], R107 ;  /* 0x0000c86b01007387 */ /* 0x0003e20000100800 */
        /* <DEDUP_REMOVED lines=11> */
.L_x_1115:
[----:B------:R-:W-:-:S04]  /*2400*/  ISETP.NE.U32.AND P0, PT, RZ, c[0x0][0x368], PT ;  /* 0x0000da00ff007a0c */ /* 0x000fc80003f05070 */
[----:B------:R-:W-:-:S13]  /*2410*/  ISETP.NE.AND.EX P0, PT, RZ, c[0x0][0x36c], PT, P0 ;  /* 0x0000db00ff007a0c */ /* 0x000fda0003f05300 */
[----:B------:R-:W-:Y:S05]  /*2420*/  @!P0 BRA `(.L_x_1116) ;  /* 0x0000004000008947 */ /* 0x000fea0003800000 */
[----:B-1----:R-:W-:-:S04]  /*2430*/  IADD3 R2, P0, R114, c[0x0][0x368], RZ ;  /* 0x0000da0072027a10 */ /* 0x002fc80007f1e0ff */
[----:B------:R-:W-:-:S05]  /*2440*/  IADD3.X R3, R107, c[0x0][0x36c], RZ, P0, !PT ;  /* 0x0000db006b037a10 */ /* 0x000fca00007fe4ff */
[----:B------:R1:W5:Y:S01]  /*2450*/  LDG.E R0, [R2.64] ;  /* 0x0000000602007981 */ /* 0x000362000c1e1900 */
[----:B------:R-:W-:Y:S05]  /*2460*/  BRA `(.L_x_1117) ;  /* 0x0000008000007947 */ /* 0x000fea0003800000 */
.L_x_1116:
        /* <DEDUP_REMOVED lines=8> */
.L_x_1117:
[----:B-1----:R-:W2:Y:S04]  /*24f0*/  LDL R3, [R1+0x98] ;  /* 0x0000980001037983 */ /* 0x002ea80000100800 */
[----:B------:R-:W3:Y:S04]  /*2500*/  LDL.LU R2, [R1+0xac] ;  /* 0x0000ac0001027983 */ /* 0x000ee80000300800 */
[----:B------:R-:W4:Y:S04]  /*2510*/  LDL.LU R16, [R1+0xc0] ;  /* 0x0000c00001107983 */ /* 0x000f280000300800 */
[----:B------:R-:W4:Y:S01]  /*2520*/  LDL R14, [R1+0xb0] ;  /* 0x0000b000010e7983 */ /* 0x000f220000100800 */
[----:B-----5:R-:W-:Y:S01]  /*2530*/  IMAD.IADD R110, R0, 0x1, -R15 ;  /* 0x00000001006e7824 */ /* 0x020fe200078e0a0f */
[----:B------:R-:W-:Y:S01]  /*2540*/  BSSY B0, `(.L_x_1118) ;  /* 0x0000041000007945 */ /* 0x000fe20003800000 */
[----:B--2---:R-:W-:-:S02]  /*2550*/  IMAD.MOV.U32 R13, RZ, RZ, R3 ;  /* 0x000000ffff0d7224 */ /* 0x004fc400078e0003 */
[----:B------:R-:W-:Y:S02]  /*2560*/  IMAD.MOV.U32 R3, RZ, RZ, c[0x0][0x2c4] ;  /* 0x0000b100ff037624 */ /* 0x000fe400078e00ff */
[----:B---3--:R-:W-:-:S03]  /*2570*/  IMAD.SHL.U32 R12, R2, 0x80, RZ ;  /* 0x00000080020c7824 */ /* 0x008fc600078e00ff */
[----:B------:R-:W-:Y:S02]  /*2580*/  ISETP.NE.AND P3, PT, R3, 0x1, PT ;  /* 0x000000010300780c */ /* 0x000fe40003f65270 */
[----:B------:R-:W-:Y:S01]  /*2590*/  IADD3 R2, R12, 0x7f, RZ ;  /* 0x0000007f0c027810 */ /* 0x000fe20007ffe0ff */
[----:B------:R1:W-:Y:S01]  /*25a0*/  STL [R1+0xa0], R12 ;  /* 0x0000a00c01007387 */ /* 0x0003e20000100800 */
[----:B----4-:R-:W-:-:S03]  /*25b0*/  LOP3.LUT R16, R16, 0xfffffffb, RZ, 0xc0, !PT ;  /* 0xfffffffb10107812 */ /* 0x010fc600078ec0ff */
[----:B------:R-:W-:Y:S01]  /*25c0*/  IMAD.MOV.U32 R0, RZ, RZ, R2 ;  /* 0x000000ffff007224 */ /* 0x000fe200078e0002 */
[----:B------:R1:W-:Y:S05]  /*25d0*/  STL [R1+0x9c], R110 ;  /* 0x00009c6e01007387 */ /* 0x0003ea0000100800 */
[----:B------:R-:W-:Y:S01]  /*25e0*/  @P3 IMAD.HI.U32 R3, R2, c[0x0][0x2c8], RZ ;  /* 0x0000b20002033a27 */ /* 0x000fe200078e00ff */
[----:B------:R-:W-:Y:S02]  /*25f0*/  IADD3 R2, R110, 0x30, -R13 ;  /* 0x000000306e027810 */ /* 0x000fe40007ffe80d */
[----:B------:R-:W-:Y:S02]  /*2600*/  @P3 LOP3.LUT R16, R16, 0x4, RZ, 0xfc, !PT ;  /* 0x0000000410103812 */ /* 0x000fe400078efcff */
[----:B------:R-:W-:-:S02]  /*2610*/  @P3 SHF.R.U32.HI R0, RZ, c[0x0][0x2cc], R3 ;  /* 0x0000b300ff003a19 */ /* 0x000fc40000011603 */
[----:B------:R-:W-:Y:S01]  /*2620*/  IADD3 R3, R110, 0x2f, RZ ;  /* 0x0000002f6e037810 */ /* 0x000fe20007ffe0ff */
[----:B------:R1:W-:Y:S02]  /*2630*/  STL [R1+0xc0], R16 ;  /* 0x0000c01001007387 */ /* 0x0003e40000100800 */
[----:B------:R-:W-:Y:S02]  /*2640*/  IMAD.IADD R0, R2, 0x1, R0 ;  /* 0x0000000102007824 */ /* 0x000fe400078e0200 */
[----:B------:R-:W-:-:S04]  /*2650*/  IMAD.HI R2, R3, 0x2aaaaaab, RZ ;  /* 0x2aaaaaab03027827 */ /* 0x000fc800078e02ff */
[----:B------:R-:W-:Y:S01]  /*2660*/  IMAD.HI R0, R0, 0x2aaaaaab, RZ ;  /* 0x2aaaaaab00007827 */ /* 0x000fe200078e02ff */
[----:B------:R-:W-:-:S04]  /*2670*/  SHF.R.U32.HI R4, RZ, 0x1f, R2 ;  /* 0x0000001fff047819 */ /* 0x000fc80000011602 */
[----:B------:R-:W-:Y:S02]  /*2680*/  SHF.R.U32.HI R3, RZ, 0x1f, R0 ;  /* 0x0000001fff037819 */ /* 0x000fe40000011600 */
[----:B------:R-:W-:Y:S02]  /*2690*/  LEA.HI.SX32 R4, R2, R4, 0x1d ;  /* 0x0000000402047211 */ /* 0x000fe400078feaff */
[----:B------:R-:W-:Y:S02]  /*26a0*/  LEA.HI.SX32 R0, R0, R3, 0x1d ;  /* 0x0000000300007211 */ /* 0x000fe400078feaff */
[----:B------:R-:W-:Y:S02]  /*26b0*/  LOP3.LUT R2, R14, 0xff000000, RZ, 0xc0, !PT ;  /* 0xff0000000e027812 */ /* 0x000fe400078ec0ff */
[----:B------:R-:W-:Y:S02]  /*26c0*/  IMNMX R7, R4, R0, PT ;  /* 0x0000000004077217 */ /* 0x000fe40003800200 */
[----:B------:R-:W-:-:S02]  /*26d0*/  LOP3.LUT R3, R14, 0xff0000, RZ, 0xc0, !PT ;  /* 0x00ff00000e037812 */ /* 0x000fc400078ec0ff */
[----:B------:R-:W-:Y:S01]  /*26e0*/  SHF.R.U32.HI R0, RZ, 0x8, R2 ;  /* 0x00000008ff007819 */ /* 0x000fe20000011602 */
[----:B------:R-:W-:Y:S01]  /*26f0*/  IMAD.MOV.U32 R2, RZ, RZ, RZ ;  /* 0x000000ffff027224 */ /* 0x000fe200078e00ff */
[----:B------:R-:W-:Y:S02]  /*2700*/  ISETP.GE.AND P0, PT, R7, 0x1, PT ;  /* 0x000000010700780c */ /* 0x000fe40003f06270 */
        /* <DEDUP_REMOVED lines=36> */
.L_x_1119:
[----:B------:R-:W-:Y:S05]  /*2950*/  BSYNC B0 ;  /* 0x0000000000007941 */ /* 0x000fea0003800000 */
.L_x_1118:
        /* <DEDUP_REMOVED lines=75> */
[----:B------:R-:W-:-:S04]  /*2e10*/  @P0 IADD3 R2, P1, R114, c[0x0][0x340], RZ ;  /* 0x0000d00072020a10 */ /* 0x000fc80007f3e0ff */
[----:B------:R-:W-:-:S05]  /*2e20*/  @P0 IADD3.X R3, R107, c[0x0][0x344], RZ, P1, !PT ;  /* 0x0000d1006b030a10 */ /* 0x000fca0000ffe4ff */
[----:B------:R1:W5:Y:S01]  /*2e30*/  @P0 LDG.E R0, [R2.64] ;  /* 0x0000000602000981 */ /* 0x000362000c1e1900 */
[----:B------:R-:W-:Y:S01]  /*2e40*/  WARPSYNC 0xffffffff ;  /* 0xffffffff00007948 */ /* 0x000fe20003800000 */
[----:B------:R-:W-:Y:S02]  /*2e50*/  SEL R7, R17, RZ, !P4 ;  /* 0x000000ff11077207 */ /* 0x000fe40006000000 */
[----:B------:R-:W-:Y:S01]  /*2e60*/  SEL R6, R106, RZ, !P4 ;  /* 0x000000ff6a067207 */ /* 0x000fe20006000000 */
[----:B------:R-:W-:Y:S02]  /*2e70*/  @!P0 IMAD.MOV.U32 R0, RZ, RZ, R17 ;  /* 0x000000ffff008224 */ /* 0x000fe400078e0011 */
[----:B-1----:R-:W2:Y:S01]  /*2e80*/  LDL R106, [R1+0x68] ;  /* 0x00006800016a7983 */ /* 0x002ea20000100800 */
[----:B------:R-:W-:Y:S02]  /*2e90*/  IMAD.MOV.U32 R58, RZ, RZ, 0x30 ;  /* 0x00000030ff3a7424 */ /* 0x000fe400078e00ff */
[----:B------:R-:W-:Y:S02]  /*2ea0*/  IMAD.MOV.U32 R2, RZ, RZ, c[0x0][0x2b8] ;  /* 0x0000ae00ff027624 */ /* 0x000fe400078e00ff */
[----:B------:R-:W-:Y:S01]  /*2eb0*/  IMAD R58, R111, R58, -0x30 ;  /* 0xffffffd06f3a7424 */ /* 0x000fe200078e023a */
[----:B-----5:R-:W-:Y:S01]  /*2ec0*/  SHF.R.S32.HI R3, RZ, 0x1f, R0 ;  /* 0x0000001fff037819 */ /* 0x020fe20000011400 */
[----:B------:R-:W-:Y:S01]  /*2ed0*/  IMAD.MOV.U32 R107, RZ, RZ, R16 ;  /* 0x000000ffff6b7224 */ /* 0x000fe200078e0010 */
[----:B------:R-:W-:Y:S01]  /*2ee0*/  ISETP.NE.AND P1, PT, R2, 0x1, PT ;  /* 0x000000010200780c */ /* 0x000fe20003f25270 */
[----:B------:R-:W-:-:S05]  /*2ef0*/  IMAD.WIDE.U32 R8, R0, c[0x0][0x2b0], RZ ;  /* 0x0000ac0000087a25 */ /* 0x000fca00078e00ff */
[----:B------:R-:W-:Y:S01]  /*2f00*/  STL.64 [R1+0x80], R8 ;  /* 0x0000800801007387 */ /* 0x000fe20000100a00 */
[----:B------:R-:W-:-:S06]  /*2f10*/  LOP3.LUT R107, R107, 0xfffffffd, RZ, 0xc0, !PT ;  /* 0xfffffffd6b6b7812 */ /* 0x000fcc00078ec0ff */
[----:B------:R-:W-:Y:S01]  /*2f20*/  @P1 LOP3.LUT R107, R107, 0x2, RZ, 0xfc, !PT ;  /* 0x000000026b6b1812 */ /* 0x000fe200078efcff */
[----:B------:R-:W-:Y:S01]  /*2f30*/  IMAD.MOV.U32 R34, RZ, RZ, RZ ;  /* 0x000000ffff227224 */ /* 0x000fe200078e00ff */
[----:B------:R-:W-:Y:S01]  /*2f40*/  LOP3.LUT R24, R14, 0xffff, RZ, 0xc0, !PT ;  /* 0x0000ffff0e187812 */ /* 0x000fe200078ec0ff */
[----:B------:R-:W-:-:S04]  /*2f50*/  IMAD R6, R6, c[0x0][0x1c0], RZ ;  /* 0x0000700006067a24 */ /* 0x000fc800078e02ff */
[----:B------:R-:W-:Y:S01]  /*2f60*/  IMAD R6, R7, c[0x0][0x1c4], R6 ;  /* 0x0000710007067a24 */ /* 0x000fe200078e0206 */
[----:B------:R-:W-:Y:S01]  /*2f70*/  BAR.SYNC.DEFER_BLOCKING 0x0 ;  /* 0x0000000000007b1d */ /* 0x000fe20000010000 */
[----:B--2---:R-:W-:-:S04]  /*2f80*/  IMAD.IADD R2, R106, 0x1, R58 ;  /* 0x000000016a027824 */ /* 0x004fc800078e023a */
[C---:B------:R-:W-:Y:S01]  /*2f90*/  IMAD.IADD R23, R2.reuse, 0x1, R15 ;  /* 0x0000000102177824 */ /* 0x040fe200078e020f */
[----:B------:R-:W-:Y:S01]  /*2fa0*/  ISETP.GE.AND P0, PT, R2, R110, PT ;  /* 0x0000006e0200720c */ /* 0x000fe20003f06270 */
[----:B------:R-:W-:-:S04]  /*2fb0*/  IMAD R2, R3, c[0x0][0x2b0], RZ ;  /* 0x0000ac0003027a24 */ /* 0x000fc800078e02ff */
[----:B------:R-:W-:-:S04]  /*2fc0*/  IMAD R2, R0, c[0x0][0x2b4], R2 ;  /* 0x0000ad0000027a24 */ /* 0x000fc800078e0202 */
[----:B------:R-:W-:-:S05]  /*2fd0*/  IMAD.IADD R4, R9, 0x1, R2 ;  /* 0x0000000109047824 */ /* 0x000fca00078e0202 */
[----:B------:R1:W-:Y:S04]  /*2fe0*/  STL [R1+0x90], R4 ;  /* 0x0000900401007387 */ /* 0x0003e80000100800 */
[----:B------:R-:W2:Y:S04]  /*2ff0*/  LDL R25, [R1+0x5c] ;  /* 0x00005c0001197983 */ /* 0x000ea80000100800 */
[----:B------:R-:W3:Y:S04]  /*3000*/  LDL R27, [R1+0x20c] ;  /* 0x00020c00011b7983 */ /* 0x000ee80000100800 */
[----:B------:R-:W4:Y:S04]  /*3010*/  LDL R29, [R1+0x60] ;  /* 0x00006000011d7983 */ /* 0x000f280000100800 */
[----:B------:R-:W4:Y:S04]  /*3020*/  LDL R30, [R1+0x204] ;  /* 0x00020400011e7983 */ /* 0x000f280000100800 */
[----:B------:R-:W4:Y:S04]  /*3030*/  LDL R32, [R1+0x38] ;  /* 0x0000380001207983 */ /* 0x000f280000100800 */
[----:B------:R-:W4:Y:S04]  /*3040*/  LDL R31, [R1+0x58] ;  /* 0x00005800011f7983 */ /* 0x000f280000100800 */
[----:B------:R-:W4:Y:S04]  /*3050*/  LDL R33, [R1+0x210] ;  /* 0x0002100001217983 */ /* 0x000f280000100800 */
[----:B------:R-:W4:Y:S04]  /*3060*/  LDL R36, [R1+0x208] ;  /* 0x0002080001247983 */ /* 0x000f280000100800 */
[----:B------:R-:W4:Y:S01]  /*3070*/  LDL R28, [R1+0x28] ;  /* 0x00002800011c7983 */ /* 0x000f220000100800 */
[----:B------:R-:W-:Y:S01]  /*3080*/  ISETP.GT.OR P0, PT, R106, 0x2f, P0 ;  /* 0x0000002f6a00780c */ /* 0x000fe20000704670 */
[----:B------:R-:W-:-:S04]  /*3090*/  @P1 IMAD.HI.U32 R3, R23, c[0x0][0x2bc], RZ ;  /* 0x0000af0017031a27 */ /* 0x000fc800078e00ff */
[----:B------:R-:W-:Y:S01]  /*30a0*/  IMAD.MOV.U32 R22, RZ, RZ, R23 ;  /* 0x000000ffff167224 */ /* 0x000fe200078e0017 */
[----:B------:R-:W-:-:S07]  /*30b0*/  @P1 SHF.R.U32.HI R22, RZ, c[0x0][0x2c0], R3 ;  /* 0x0000b000ff161a19 */ /* 0x000fce0000011603 */
[----:B------:R-:W-:-:S04]  /*30c0*/  @!P0 IADD3 R0, P1, R22, R8, RZ ;  /* 0x0000000816008210 */ /* 0x000fc80007f3e0ff */
[----:B------:R-:W-:Y:S02]  /*30d0*/  @!P0 LEA.HI.X.SX32 R3, R22, R4, 0x1, P1 ;  /* 0x0000000416038211 */ /* 0x000fe400008f0eff */
[----:B------:R-:W-:-:S04]  /*30e0*/  @!P0 LEA R2, P1, R0, c[0x0][0x2a0], 0x2 ;  /* 0x0000a80000028a11 */ /* 0x000fc800078210ff */
[----:B------:R-:W-:-:S05]  /*30f0*/  @!P0 LEA.HI.X R3, R0, c[0x0][0x2a4], R3, 0x2, P1 ;  /* 0x0000a90000038a11 */ /* 0x000fca00008f1403 */
        /* <DEDUP_REMOVED lines=12> */
[----:B------:R-:W1:Y:S03]  /*31c0*/  S2R R8, SR_TID.X ;  /* 0x0000000000087919 */ /* 0x000e660000002100 */
        /* <DEDUP_REMOVED lines=21> */
[----:B------:R-:W3:Y:S02]  /*3320*/  SHFL.IDX PT, R4, R16, RZ, 0x181f ;  /* 0x00181fff10047589 */ /* 0x000ee400000e0000 */
[----:B------:R-:W-:-:S05]  /*3330*/  IMAD.IADD R20, R26, 0x1, R12 ;  /* 0x000000011a147824 */ /* 0x000fca00078e020c */
[C---:B------:R-:W-:Y:S01]  /*3340*/  ISETP.GE.AND P0, PT, R20.reuse, R21, PT ;  /* 0x000000151400720c */ /* 0x040fe20003f06270 */
[----:B------:R-:W1:Y:S01]  /*3350*/  SHFL.IDX PT, R0, R17, 0x1, 0x181f ;  /* 0x00381f0011007f89 */ /* 0x000e6200000e0000 */
[----:B------:R-:W-:-:S03]  /*3360*/  IADD3 R5, R20, 0x20, RZ ;  /* 0x0000002014057810 */ /* 0x000fc60007ffe0ff */
[----:B------:R-:W1:Y:S01]  /*3370*/  SHFL.IDX PT, R2, R16, 0x1, 0x181f ;  /* 0x00381f0010027f89 */ /* 0x000e6200000e0000 */
[----:B------:R-:W-:Y:S01]  /*3380*/  ISETP.GE.AND P1, PT, R5, R21, PT ;  /* 0x000000150500720c */ /* 0x000fe20003f26270 */
[----:B------:R-:W-:Y:S01]  /*3390*/  IMAD.WIDE.U32 R38, R24, c[0x0][0x1e8], RZ ;  /* 0x00007a0018267a25 */ /* 0x000fe200078e00ff */
[----:B------:R-:W-:-:S05]  /*33a0*/  IADD3 R57, R111, -0x1, RZ ;  /* 0xffffffff6f397810 */ /* 0x000fca0007ffe0ff */
[----:B------:R-:W-:Y:S01]  /*33b0*/  IMAD R56, R57, -0x30, R110 ;  /* 0xffffffd039387824 */ /* 0x000fe200078e026e */
[----:B--2---:R-:W-:-:S04]  /*33c0*/  @!P0 LEA R10, P3, R25, R3, 0x1 ;  /* 0x00000003190a8211 */ /* 0x004fc800078608ff */
[-C--:B---3--:R-:W-:Y:S02]  /*33d0*/  @!P0 LEA.HI.X R11, R25, R4.reuse, R27, 0x1, P3 ;  /* 0x00000004190b8211 */ /* 0x088fe400018f0c1b */
[-C--:B----4-:R-:W-:Y:S02]  /*33e0*/  @!P0 LEA R6, P3, R29, R3.reuse, 0x1 ;  /* 0x000000031d068211 */ /* 0x090fe400078608ff */
[----:B------:R-:W-:Y:S02]  /*33f0*/  ISETP.GE.AND P4, PT, R25, c[0x0][0x198], PT ;  /* 0x0000660019007a0c */ /* 0x000fe40003f86270 */
[----:B------:R-:W-:Y:S02]  /*3400*/  @!P0 LEA.HI.X R7, R29, R4, R30, 0x1, P3 ;  /* 0x000000041d078211 */ /* 0x000fe400018f0c1e */
[C---:B------:R-:W-:Y:S02]  /*3410*/  ISETP.GE.AND P3, PT, R32.reuse, c[0x0][0x198], PT ;  /* 0x0000660020007a0c */ /* 0x040fe40003f66270 */
[----:B------:R-:W-:-:S02]  /*3420*/  @!P0 LEA R12, P2, R32, R3, 0x1 ;  /* 0x00000003200c8211 */ /* 0x000fc400078408ff */
[----:B------:R-:W-:Y:S02]  /*3430*/  ISETP.GE.AND P5, PT, R31, c[0x0][0x198], PT ;  /* 0x000066001f007a0c */ /* 0x000fe40003fa6270 */
        /* <DEDUP_REMOVED lines=23> */
[----:B------:R3:W-:Y:S06]  /*35b0*/  @!P1 LDGSTS.E.BYPASS.LTC128B.128 [R28+0x11080], [R4.64], !P6 ;  /* 0x11080000041c9fae */ /* 0x0007ec000f101d46 */
[----:B--2---:R-:W-:-:S04]  /*35c0*/  @!P0 LEA R8, P1, R25, R0, 0x1 ;  /* 0x0000000019088211 */ /* 0x004fc800078208ff */
[----:B----4-:R-:W-:Y:S02]  /*35d0*/  @!P0 LEA.HI.X R9, R25, R2, R27, 0x1, P1 ;  /* 0x0000000219098211 */ /* 0x010fe400008f0c1b */
[-C--:B------:R-:W-:Y:S02]  /*35e0*/  @!P0 LEA R14, P2, R32, R0.reuse, 0x1 ;  /* 0x00000000200e8211 */ /* 0x080fe400078408ff */
[----:B-1----:R-:W-:-:S04]  /*35f0*/  @!P0 LEA R6, P1, R31, R0, 0x1 ;  /* 0x000000001f068211 */ /* 0x002fc800078208ff */
[----:B------:R-:W-:Y:S02]  /*3600*/  @!P0 LEA.HI.X R7, R31, R2, R36, 0x1, P1 ;  /* 0x000000021f078211 */ /* 0x000fe400008f0c24 */
[C---:B---3--:R-:W-:Y:S02]  /*3610*/  @!P0 LEA R4, P1, R29.reuse, R0, 0x1 ;  /* 0x000000001d048211 */ /* 0x048fe400078208ff */
[----:B------:R-:W-:Y:S02]  /*3620*/  IADD3 R0, R20, 0x60, RZ ;  /* 0x0000006014007810 */ /* 0x000fe40007ffe0ff */
[-C--:B------:R-:W-:Y:S02]  /*3630*/  @!P0 LEA.HI.X R15, R32, R2.reuse, R33, 0x1, P2 ;  /* 0x00000002200f8211 */ /* 0x080fe400010f0c21 */
[----:B------:R-:W-:Y:S01]  /*3640*/  ISETP.GE.AND P2, PT, R0, R21, PT ;  /* 0x000000150000720c */ /* 0x000fe20003f46270 */
[----:B------:R-:W-:Y:S01]  /*3650*/  IMAD.MOV R0, RZ, RZ, -R22 ;  /* 0x000000ffff007224 */ /* 0x000fe200078e0a16 */
[----:B------:R-:W1:Y:S03]  /*3660*/  SHFL.IDX PT, R12, R17, 0x3, 0x181f ;  /* 0x00781f00110c7f89 */ /* 0x000e6600000e0000 */
[----:B------:R-:W-:Y:S01]  /*3670*/  IMAD R23, R0, c[0x0][0x2b8], R23 ;  /* 0x0000ae0000177a24 */ /* 0x000fe200078e0217 */
[----:B------:R2:W-:Y:S04]  /*3680*/  @!P0 LDGSTS.E.BYPASS.LTC128B.128 [R28+0x6080], [R14.64], !P3 ;  /* 0x060800000e1c8fae */ /* 0x0005e8000d901d46 */
[----:B------:R3:W-:Y:S04]  /*3690*/  @!P0 LDGSTS.E.BYPASS.LTC128B.128 [R28+0xa080], [R8.64], !P4 ;  /* 0x0a080000081c8fae */ /* 0x0007e8000e101d46 */
[----:B------:R4:W-:Y:S04]  /*36a0*/  @!P0 LDGSTS.E.BYPASS.LTC128B.128 [R28+0xe080], [R6.64], !P5 ;  /* 0x0e080000061c8fae */ /* 0x0009e8000e901d46 */
[----:B------:R-:W1:Y:S01]  /*36b0*/  SHFL.IDX PT, R13, R16, 0x3, 0x181f ;  /* 0x00781f00100d7f89 */ /* 0x000e6200000e0000 */
[----:B------:R-:W-:Y:S01]  /*36c0*/  @!P0 LEA.HI.X R5, R29, R2, R30, 0x1, P1 ;  /* 0x000000021d058211 */ /* 0x000fe200008f0c1e */
[----:B------:R-:W-:-:S04]  /*36d0*/  IMAD.WIDE.U32 R2, R23, c[0x0][0x1e0], RZ ;  /* 0x0000780017027a25 */ /* 0x000fc800078e00ff */
[----:B------:R1:W-:Y:S01]  /*36e0*/  @!P0 LDGSTS.E.BYPASS.LTC128B.128 [R28+0x12080], [R4.64], !P6 ;  /* 0x12080000041c8fae */ /* 0x0003e2000f101d46 */
[----:B----4-:R-:W-:-:S05]  /*36f0*/  SHF.R.S32.HI R7, RZ, 0x1f, R23 ;  /* 0x0000001fff077819 */ /* 0x010fca0000011417 */
[----:B------:R-:W-:Y:S01]  /*3700*/  IMAD R0, R7, c[0x0][0x1e0], RZ ;  /* 0x0000780007007a24 */ /* 0x000fe200078e02ff */
[----:B--2---:R-:W-:-:S03]  /*3710*/  SHF.R.S32.HI R14, RZ, 0x1f, R34 ;  /* 0x0000001fff0e7819 */ /* 0x004fc60000011422 */
[----:B------:R-:W-:-:S04]  /*3720*/  IMAD R0, R23, c[0x0][0x1e4], R0 ;  /* 0x0000790017007a24 */ /* 0x000fc800078e0200 */
[----:B------:R-:W-:Y:S02]  /*3730*/  IMAD.IADD R3, R3, 0x1, R0 ;  /* 0x0000000103037824 */ /* 0x000fe400078e0200 */
[----:B------:R-:W-:Y:S02]  /*3740*/  IMAD R0, R14, c[0x0][0x1f0], RZ ;  /* 0x00007c000e007a24 */ /* 0x000fe400078e02ff */
[----:B------:R-:W-:Y:S01]  /*3750*/  IMAD.WIDE.U32 R2, R34, c[0x0][0x1f0], R2 ;  /* 0x00007c0022027a25 */ /* 0x000fe200078e0002 */
[----:B-1----:R-:W-:-:S03]  /*3760*/  @!P2 LEA R10, P1, R32, R12, 0x1 ;  /* 0x0000000c200aa211 */ /* 0x002fc600078208ff */
[----:B------:R-:W-:Y:S02]  /*3770*/  IMAD R5, R24, c[0x0][0x1ec], R39 ;  /* 0x00007b0018057a24 */ /* 0x000fe400078e0227 */
[----:B------:R-:W-:Y:S01]  /*3780*/  IMAD R4, R34, c[0x0][0x1f4], R0 ;  /* 0x00007d0022047a24 */ /* 0x000fe200078e0200 */
[----:B------:R-:W-:Y:S02]  /*3790*/  IADD3 R0, P0, R2, R38, RZ ;  /* 0x0000002602007210 */ /* 0x000fe40007f1e0ff */
[----:B------:R-:W-:Y:S02]  /*37a0*/  @!P2 LEA.HI.X R11, R32, R13, R33, 0x1, P1 ;  /* 0x0000000d200ba211 */ /* 0x000fe400008f0c21 */
[----:B------:R-:W-:Y:S02]  /*37b0*/  IADD3.X R2, R5, R3, R4, P0, !PT ;  /* 0x0000000305027210 */ /* 0x000fe400007fe404 */
[----:B------:R-:W-:Y:S01]  /*37c0*/  LEA R6, P0, R0, c[0x0][0x1c8], 0x1 ;  /* 0x0000720000067a11 */ /* 0x000fe200078008ff */
[----:B------:R1:W-:Y:S01]  /*37d0*/  @!P2 LDGSTS.E.BYPASS.LTC128B.128 [R28+0x7080], [R10.64], !P3 ;  /* 0x070800000a1cafae */ /* 0x0003e2000d901d46 */
[----:B------:R-:W-:-:S05]  /*37e0*/  IMNMX R3, R56, 0x30, PT ;  /* 0x0000003038037817 */ /* 0x000fca0003800200 */
[----:B---3--:R-:W-:-:S05]  /*37f0*/  IMAD.IADD R8, R3, 0x1, -R26 ;  /* 0x0000000103087824 */ /* 0x008fca00078e0a1a */
[----:B------:R-:W-:Y:S02]  /*3800*/  ISETP.GE.AND P1, PT, R8, 0x1, PT ;  /* 0x000000010800780c */ /* 0x000fe40003f26270 */
[----:B-1----:R-:W-:Y:S02]  /*3810*/  LEA.HI.X R11, R0, c[0x0][0x1cc], R2, 0x1, P0 ;  /* 0x00007300000b7a11 */ /* 0x002fe400000f0c02 */
[----:B------:R-:W1:Y:S01]  /*3820*/  SHFL.IDX PT, R0, R6, RZ, 0x181f ;  /* 0x00181fff06007589 */ /* 0x000e6200000e0000 */
[----:B------:R-:W-:-:S03]  /*3830*/  @!P2 LEA R2, P0, R25, R12, 0x1 ;  /* 0x0000000c1902a211 */ /* 0x000fc600078008ff */
[----:B------:R-:W2:Y:S01]  /*3840*/  SHFL.IDX PT, R9, R11, RZ, 0x181f ;  /* 0x00181fff0b097589 */ /* 0x000ea200000e0000 */
[----:B------:R-:W-:-:S05]  /*3850*/  @!P2 LEA.HI.X R3, R25, R13, R27, 0x1, P0 ;  /* 0x0000000d1903a211 */ /* 0x000fca00000f0c1b */
[----:B------:R3:W-:Y:S01]  /*3860*/  @!P2 LDGSTS.E.BYPASS.LTC128B.128 [R28+0xb080], [R2.64], !P4 ;  /* 0x0b080000021cafae */ /* 0x0007e2000e101d46 */
[----:B------:R-:W-:-:S03]  /*3870*/  @P1 ISETP.GE.AND P3, PT, R32, c[0x0][0x1d4], PT ;  /* 0x0000750020001a0c */ /* 0x000fc60003f66270 */
[----:B------:R-:W-:Y:S04]  /*3880*/  STL [R1+0x2c], R34 ;  /* 0x00002c2201007387 */ /* 0x000fe80000100800 */
[----:B------:R-:W-:Y:S04]  /*3890*/  STL [R1+0x30], R23 ;  /* 0x0000301701007387 */ /* 0x000fe80000100800 */
[----:B------:R-:W-:Y:S04]  /*38a0*/  STL.64 [R1+0x78], R38 ;  /* 0x0000782601007387 */ /* 0x000fe80000100a00 */
[----:B------:R4:W-:Y:S01]  /*38b0*/  STL [R1+0x74], R5 ;  /* 0x0000740501007387 */ /* 0x0009e20000100800 */
[----:B---3--:R-:W-:-:S04]  /*38c0*/  @!P2 LEA R2, P0, R31, R12, 0x1 ;  /* 0x0000000c1f02a211 */ /* 0x008fc800078008ff */
[----:B------:R-:W-:Y:S02]  /*38d0*/  @!P2 LEA.HI.X R3, R31, R13, R36, 0x1, P0 ;  /* 0x0000000d1f03a211 */ /* 0x000fe400000f0c24 */
[----:B------:R-:W-:-:S03]  /*38e0*/  @!P2 LEA R4, P0, R29, R12, 0x1 ;  /* 0x0000000c1d04a211 */ /* 0x000fc600078008ff */
[----:B------:R1:W-:Y:S01]  /*38f0*/  @!P2 LDGSTS.E.BYPASS.LTC128B.128 [R28+0xf080], [R2.64], !P5 ;  /* 0x0f080000021cafae */ /* 0x0003e2000e901d46 */
[----:B----4-:R-:W-:-:S05]  /*3900*/  @!P2 LEA.HI.X R5, R29, R13, R30, 0x1, P0 ;  /* 0x0000000d1d05a211 */ /* 0x010fca00000f0c1e */
[----:B------:R3:W-:Y:S01]  /*3910*/  @!P2 LDGSTS.E.BYPASS.LTC128B.128 [R28+0x13080], [R4.64], !P6 ;  /* 0x13080000041cafae */ /* 0x0007e2000f101d46 */
[----:B------:R-:W-:-:S03]  /*3920*/  @P1 ISETP.GE.AND P4, PT, R25, c[0x0][0x1d4], PT ;  /* 0x0000750019001a0c */ /* 0x000fc60003f86270 */
[----:B------:R-:W0:Y:S01]  /*3930*/  LDGDEPBAR ;  /* 0x00000000000079af */ /* 0x000e220000000000 */
[----:B-1----:R-:W-:-:S04]  /*3940*/  @P1 LEA R2, P0, R32, R0, 0x1 ;  /* 0x0000000020021211 */ /* 0x002fc800078008ff */
[----:B--2---:R-:W-:Y:S01]  /*3950*/  @P1 LEA.HI.X R3, R32, R9, R33, 0x1, P0 ;  /* 0x0000000920031211 */ /* 0x004fe200000f0c21 */
[----:B------:R1:W3:Y:S04]  /*3960*/  SHFL.IDX PT, R10, R6, 0x1, 0x181f ;  /* 0x00381f00060a7f89 */ /* 0x0002e800000e0000 */
[----:B------:R4:W-:Y:S01]  /*3970*/  @P1 LDGSTS.E.BYPASS.LTC128B.128 [R28+0x14080], [R2.64], !P3 ;  /* 0x14080000021c1fae */ /* 0x0009e2000d901d46 */
[----:B---3--:R-:W-:Y:S01]  /*3980*/  IMAD R4, R7, c[0x0][0x208], RZ ;  /* 0x0000820007047a24 */ /* 0x008fe200078e02ff */
[----:B------:R-:W-:-:S03]  /*3990*/  @P1 ISETP.GE.AND P3, PT, R31, c[0x0][0x1d4], PT ;  /* 0x000075001f001a0c */ /* 0x000fc60003f66270 */
[----:B------:R-:W-:Y:S02]  /*39a0*/  IMAD R4, R23, c[0x0][0x20c], R4 ;  /* 0x0000830017047a24 */ /* 0x000fe400078e0204 */
[----:B------:R-:W-:Y:S01]  /*39b0*/  IMAD.WIDE.U32 R16, R24, c[0x0][0x210], RZ ;  /* 0x0000840018107a25 */ /* 0x000fe200078e00ff */
[----:B-1----:R-:W-:-:S03]  /*39c0*/  @P1 LEA R6, P0, R25, R0, 0x1 ;  /* 0x0000000019061211 */ /* 0x002fc600078008ff */
[----:B----4-:R-:W-:-:S04]  /*39d0*/  IMAD.WIDE.U32 R2, R23, c[0x0][0x208], RZ ;  /* 0x0000820017027a25 */ /* 0x010fc800078e00ff */
[----:B------:R-:W-:Y:S01]  /*39e0*/  IMAD.IADD R3, R3, 0x1, R4 ;  /* 0x0000000103037824 */ /* 0x000fe200078e0204 */
[----:B------:R-:W-:Y:S02]  /*39f0*/  @P1 LEA R4, P2, R31, R0, 0x1 ;  /* 0x000000001f041211 */ /* 0x000fe400078408ff */
[-C--:B------:R-:W-:Y:S02]  /*3a00*/  @P1 LEA.HI.X R7, R25, R9.reuse, R27, 0x1, P0 ;  /* 0x0000000919071211 */ /* 0x080fe400000f0c1b */
[----:B------:R-:W-:Y:S01]  /*3a10*/  @P1 LEA.HI.X R5, R31, R9, R36, 0x1, P2 ;  /* 0x000000091f051211 */ /* 0x000fe200010f0c24 */
[----:B------:R-:W-:Y:S02]  /*3a20*/  IMAD R12, R24, c[0x0][0x214], R17 ;  /* 0x00008500180c7a24 */ /* 0x000fe400078e0211 */
[----:B------:R1:W-:Y:S01]  /*3a30*/  @P1 LDGSTS.E.BYPASS.LTC128B.128 [R28+0x15880], [R6.64], !P4 ;  /* 0x15880000061c1fae */ /* 0x0003e2000e101d46 */
[----:B------:R-:W-:-:S03]  /*3a40*/  IMAD.WIDE.U32 R2, R34, c[0x0][0x218], R2 ;  /* 0x0000860022027a25 */ /* 0x000fc600078e0002 */
[----:B------:R3:W-:Y:S04]  /*3a50*/  @P1 LDGSTS.E.BYPASS.LTC128B.128 [R28+0x17080], [R4.64], !P3 ;  /* 0x17080000041c1fae */ /* 0x0007e8000d901d46 */
[----:B------:R4:W-:Y:S04]  /*3a60*/  STL.64 [R1+0x88], R16 ;  /* 0x0000881001007387 */ /* 0x0009e80000100a00 */
[----:B------:R-:W-:Y:S04]  /*3a70*/  STL [R1+0x94], R12 ;  /* 0x0000940c01007387 */ /* 0x000fe80000100800 */
[----:B------:R-:W2:Y:S01]  /*3a80*/  LDL R15, [R1+0x24] ;  /* 0x00002400010f7983 */ /* 0x000ea20000100800 */
[----:B---3--:R-:W-:Y:S01]  /*3a90*/  @P1 LEA R4, P2, R29, R0, 0x1 ;  /* 0x000000001d041211 */ /* 0x008fe200078408ff */
[----:B-1----:R-:W-:-:S02]  /*3aa0*/  IMAD R6, R14, c[0x0][0x218], RZ ;  /* 0x000086000e067a24 */ /* 0x002fc400078e02ff */
[----:B------:R-:W3:Y:S01]  /*3ab0*/  LDL R14, [R1+0x20] ;  /* 0x00002000010e7983 */ /* 0x000ee20000100800 */
[----:B------:R-:W-:Y:S02]  /*3ac0*/  @P1 LEA.HI.X R5, R29, R9, R30, 0x1, P2 ;  /* 0x000000091d051211 */ /* 0x000fe400010f0c1e */
[----:B------:R-:W-:Y:S02]  /*3ad0*/  IADD3 R0, P2, R2, R16, RZ ;  /* 0x0000001002007210 */ /* 0x000fe40007f5e0ff */
[----:B----4-:R-:W4:Y:S04]  /*3ae0*/  LDL R16, [R1+0x1c] ;  /* 0x00001c0001107983 */ /* 0x010f280000100800 */
[----:B------:R-:W1:Y:S01]  /*3af0*/  SHFL.IDX PT, R11, R11, 0x1, 0x181f ;  /* 0x00381f000b0b7f89 */ /* 0x000e6200000e0000 */
[----:B------:R-:W-:-:S02]  /*3b00*/  ISETP.GE.AND P0, PT, R8, 0x21, PT ;  /* 0x000000210800780c */ /* 0x000fc40003f06270 */
[----:B------:R-:W-:Y:S01]  /*3b10*/  @P1 ISETP.GE.AND P4, PT, R29, c[0x0][0x1d4], PT ;  /* 0x000075001d001a0c */ /* 0x000fe20003f86270 */
[----:B------:R-:W-:-:S10]  /*3b20*/  IMAD R6, R34, c[0x0][0x21c], R6 ;  /* 0x0000870022067a24 */ /* 0x000fd400078e0206 */
[C---:B------:R-:W-:Y:S02]  /*3b30*/  @P0 LEA R8, P3, R32.reuse, R10, 0x1 ;  /* 0x0000000a20080211 */ /* 0x040fe400078608ff */
[----:B------:R1:W-:Y:S02]  /*3b40*/  @P1 LDGSTS.E.BYPASS.LTC128B.128 [R28+0x18880], [R4.64], !P4 ;  /* 0x18880000041c1fae */ /* 0x0003e4000e101d46 */
[C---:B-1----:R-:W-:Y:S02]  /*3b50*/  @P0 LEA.HI.X R9, R32.reuse, R11, R33, 0x1, P3 ;  /* 0x0000000b20090211 */ /* 0x042fe400018f0c21 */
[----:B------:R-:W-:Y:S02]  /*3b60*/  @P0 ISETP.GE.AND P3, PT, R32, c[0x0][0x1d4], PT ;  /* 0x0000750020000a0c */ /* 0x000fe40003f66270 */
[----:B------:R-:W-:Y:S02]  /*3b70*/  IADD3.X R2, R12, R3, R6, P2, !PT ;  /* 0x000000030c027210 */ /* 0x000fe400017fe406 */
[----:B------:R-:W-:-:S02]  /*3b80*/  LEA R13, P2, R0, c[0x0][0x1f8], 0x1 ;  /* 0x00007e00000d7a11 */ /* 0x000fc400078408ff */
[C---:B------:R-:W-:Y:S02]  /*3b90*/  @P0 ISETP.GE.AND P4, PT, R25.reuse, c[0x0][0x1d4], PT ;  /* 0x0000750019000a0c */ /* 0x040fe40003f86270 */
[----:B------:R-:W-:Y:S02]  /*3ba0*/  LEA.HI.X R12, R0, c[0x0][0x1fc], R2, 0x1, P2 ;  /* 0x00007f00000c7a11 */ /* 0x000fe400010f0c02 */
[----:B------:R-:W-:-:S03]  /*3bb0*/  @P0 LEA R6, P2, R25, R10, 0x1 ;  /* 0x0000000a19060211 */ /* 0x000fc600078408ff */
[----:B------:R1:W-:Y:S01]  /*3bc0*/  @P0 LDGSTS.E.BYPASS.LTC128B.128 [R28+0x15080], [R8.64], !P3 ;  /* 0x15080000081c0fae */ /* 0x0003e2000d901d46 */
[CC--:B------:R-:W-:Y:S02]  /*3bd0*/  @P0 LEA R4, P1, R31.reuse, R10.reuse, 0x1 ;  /* 0x0000000a1f040211 */ /* 0x0c0fe400078208ff */
[C---:B------:R-:W-:Y:S02]  /*3be0*/  @P0 ISETP.GE.AND P3, PT, R31.reuse, c[0x0][0x1d4], PT ;  /* 0x000075001f000a0c */ /* 0x040fe40003f66270 */
[-C--:B------:R-:W-:Y:S02]  /*3bf0*/  @P0 LEA.HI.X R5, R31, R11.reuse, R36, 0x1, P1 ;  /* 0x0000000b1f050211 */ /* 0x080fe400008f0c24 */
[----:B------:R-:W-:Y:S01]  /*3c00*/  @P0 ISETP.GE.AND P1, PT, R29, c[0x0][0x1d4], PT ;  /* 0x000075001d000a0c */ /* 0x000fe20003f26270 */
[----:B------:R-:W1:Y:S01]  /*3c10*/  S2R R18, SR_TID.X ;  /* 0x0000000000127919 */ /* 0x000e620000002100 */
[----:B------:R-:W-:Y:S02]  /*3c20*/  @P0 LEA.HI.X R7, R25, R11, R27, 0x1, P2 ;  /* 0x0000000b19070211 */ /* 0x000fe400010f0c1b */
[----:B------:R-:W-:-:S03]  /*3c30*/  @P0 LEA R2, P2, R29, R10, 0x1 ;  /* 0x0000000a1d020211 */ /* 0x000fc600078408ff */
[----:B------:R1:W-:Y:S01]  /*3c40*/  @P0 LDGSTS.E.BYPASS.LTC128B.128 [R28+0x16880], [R6.64], !P4 ;  /* 0x16880000061c0fae */ /* 0x0003e2000e101d46 */
[----:B------:R-:W-:-:S03]  /*3c50*/  @P0 LEA.HI.X R3, R29, R11, R30, 0x1, P2 ;  /* 0x0000000b1d030211 */ /* 0x000fc600010f0c1e */
[----:B------:R1:W-:Y:S04]  /*3c60*/  @P0 LDGSTS.E.BYPASS.LTC128B.128 [R28+0x18080], [R4.64], !P3 ;  /* 0x18080000041c0fae */ /* 0x0003e8000d901d46 */
[----:B------:R1:W-:Y:S04]  /*3c70*/  @P0 LDGSTS.E.BYPASS.LTC128B.128 [R28+0x19880], [R2.64], !P1 ;  /* 0x19880000021c0fae */ /* 0x0003e8000c901d46 */
[----:B------:R-:W0:Y:S01]  /*3c80*/  LDGDEPBAR ;  /* 0x00000000000079af */ /* 0x000e220000000000 */
[----:B-1----:R-:W-:-:S04]  /*3c90*/  SHF.R.S32.HI R17, RZ, 0x1f, R18 ;  /* 0x0000001fff117819 */ /* 0x002fc80000011412 */
        /* <DEDUP_REMOVED lines=16> */
[----:B------:R-:W-:Y:S01]  /*3da0*/  ISETP.GE.AND P6, PT, R25, c[0x0][0x1d4], PT ;  /* 0x0000750019007a0c */ /* 0x000fe20003fc6270 */
[----:B------:R-:W-:Y:S01]  /*3db0*/  IMAD.IADD R4, R56, 0x1, -R26 ;  /* 0x0000000138047824 */ /* 0x000fe200078e0a1a */
[C---:B------:R-:W-:Y:S01]  /*3dc0*/  ISETP.GE.AND P5, PT, R32.reuse, c[0x0][0x1d4], PT ;  /* 0x0000750020007a0c */ /* 0x040fe20003fa6270 */
[----:B------:R-:W-:Y:S01]  /*3dd0*/  IMAD.SHL.U32 R2, R32, 0x2, RZ ;  /* 0x0000000220027824 */ /* 0x000fe200078e00ff */
[----:B------:R-:W-:-:S02]  /*3de0*/  LOP3.LUT R107, R107, 0xfffffffe, RZ, 0xc0, !PT ;  /* 0xfffffffe6b6b7812 */ /* 0x000fc400078ec0ff */
[----:B------:R-:W-:Y:S02]  /*3df0*/  IADD3 R247, R240, 0x20, RZ ;  /* 0x00000020f0f77810 */ /* 0x000fe40007ffe0ff */
[----:B------:R-:W-:Y:S02]  /*3e00*/  SHF.L.U64.HI R3, R32, 0x1, R33 ;  /* 0x0000000120037819 */ /* 0x000fe40000010221 */
[----:B------:R-:W-:Y:S01]  /*3e10*/  @P1 IADD3 R247, R240, -0x20, RZ ;  /* 0xffffffe0f0f71810 */ /* 0x000fe20007ffe0ff */
[----:B------:R1:W-:Y:S01]  /*3e20*/  STL [R1+0x104], R2 ;  /* 0x0001040201007387 */ /* 0x0003e20000100800 */
[----:B------:R-:W-:Y:S02]  /*3e30*/  ISETP.LT.OR P1, PT, R4, 0x1, P5 ;  /* 0x000000010400780c */ /* 0x000fe40002f21670 */
[----:B------:R-:W-:Y:S02]  /*3e40*/  @P6 LOP3.LUT R107, R107, 0x1, RZ, 0xfc, !PT ;  /* 0x000000016b6b6812 */ /* 0x000fe400078efcff */
[----:B------:R-:W-:-:S02]  /*3e50*/  SHF.L.U64.HI R5, R25, 0x1, R27 ;  /* 0x0000000119057819 */ /* 0x000fc4000001021b */
[----:B-1----:R-:W-:Y:S01]  /*3e60*/  IADD3 R6, P0, R8, R2, RZ ;  /* 0x0000000208067210 */ /* 0x002fe20007f1e0ff */
[----:B------:R-:W-:Y:S01]  /*3e70*/  STL [R1+0x3c], R3 ;  /* 0x00003c0301007387 */ /* 0x000fe20000100800 */
[----:B------:R-:W-:-:S03]  /*3e80*/  ISETP.LT.OR P2, PT, R4, 0x1, P6 ;  /* 0x000000010400780c */ /* 0x000fc60003741670 */
[----:B------:R-:W-:Y:S01]  /*3e90*/  STL [R1+0xc0], R107 ;  /* 0x0000c06b01007387 */ /* 0x000fe20000100800 */
[----:B------:R-:W-:-:S03]  /*3ea0*/  IMAD.X R7, R0, 0x1, R3, P0 ;  /* 0x0000000100077824 */ /* 0x000fc600000e0603 */
[----:B------:R-:W-:Y:S01]  /*3eb0*/  STL [R1+0x40], R5 ;  /* 0x0000400501007387 */ /* 0x000fe20000100800 */
[----:B------:R-:W-:-:S05]  /*3ec0*/  IMAD.SHL.U32 R2, R25, 0x2, RZ ;  /* 0x0000000219027824 */ /* 0x000fca00078e00ff */
[----:B------:R1:W-:Y:S01]  /*3ed0*/  STL [R1+0x108], R2 ;  /* 0x0001080201007387 */ /* 0x0003e20000100800 */
[----:B------:R-:W-:Y:S02]  /*3ee0*/  ISETP.GE.AND P4, PT, R31, c[0x0][0x1d4], PT ;  /* 0x000075001f007a0c */ /* 0x000fe40003f86270 */
[----:B-1----:R-:W-:-:S05]  /*3ef0*/  IADD3 R2, P0, R8, R2, RZ ;  /* 0x0000000208027210 */ /* 0x002fca0007f1e0ff */
[----:B------:R-:W-:Y:S01]  /*3f00*/  IMAD.X R3, R0, 0x1, R5, P0 ;  /* 0x0000000100037824 */ /* 0x000fe200000e0605 */
[----:B------:R-:W-:Y:S01]  /*3f10*/  SHF.L.U64.HI R5, R31, 0x1, R36 ;  /* 0x000000011f057819 */ /* 0x000fe20000010224 */
[----:B--2---:R-:W1:Y:S04]  /*3f20*/  LDSM.16.M88.4 R184, [R15] ;  /* 0x000000000fb8783b */ /* 0x004e680000000200 */
[----:B------:R-:W2:Y:S04]  /*3f30*/  LDSM.16.M88.4 R200, [R15+0x4000] ;  /* 0x004000000fc8783b */ /* 0x000ea80000000200 */
[----:B------:R-:W1:Y:S04]  /*3f40*/  LDSM.16.M88.4 R216, [R15+0x8000] ;  /* 0x008000000fd8783b */ /* 0x000e680000000200 */
[----:B------:R-:W1:Y:S04]  /*3f50*/  LDSM.16.M88.4 R232, [R15+0xc000] ;  /* 0x00c000000fe8783b */ /* 0x000e680000000200 */
[----:B---3--:R-:W3:Y:S04]  /*3f60*/  LDSM.16.M88.4 R188, [R14] ;  /* 0x000000000ebc783b */ /* 0x008ee80000000200 */
[----:B------:R-:W1:Y:S04]  /*3f70*/  LDSM.16.M88.4 R204, [R14+0x4000] ;  /* 0x004000000ecc783b */ /* 0x000e680000000200 */
[----:B----4-:R-:W4:Y:S04]  /*3f80*/  LDSM.16.M88.4 R168, [R16] ;  /* 0x0000000010a8783b */ /* 0x010f280000000200 */
[----:B------:R-:W1:Y:S04]  /*3f90*/  LDSM.16.M88.4 R196, [R16+0x4000] ;  /* 0x0040000010c4783b */ /* 0x000e680000000200 */
[----:B------:R-:W1:Y:S04]  /*3fa0*/  LDSM.16.M88.4 R212, [R16+0x8000] ;  /* 0x0080000010d4783b */ /* 0x000e680000000200 */
[----:B------:R-:W1:Y:S04]  /*3fb0*/  LDSM.16.M88.4 R220, [R14+0x8000] ;  /* 0x008000000edc783b */ /* 0x000e680000000200 */
[----:B------:R-:W1:Y:S04]  /*3fc0*/  LDSM.16.M88.4 R228, [R16+0xc000] ;  /* 0x00c0000010e4783b */ /* 0x000e680000000200 */
[----:B------:R-:W1:Y:S04]  /*3fd0*/  LDSM.16.M88.4 R236, [R14+0xc000] ;  /* 0x00c000000eec783b */ /* 0x000e680000000200 */
[----:B------:R-:W-:Y:S06]  /*3fe0*/  BAR.SYNC.DEFER_BLOCKING 0x0 ;  /* 0x0000000000007b1d */ /* 0x000fec0000010000 */
[----:B------:R-:W-:-:S04]  /*3ff0*/  DEPBAR.LE SB0, 0x0 ;  /* 0x000080000000791a */ /* 0x000fc80000000000 */
[----:B------:R-:W-:Y:S01]  /*4000*/  BAR.SYNC.DEFER_BLOCKING 0x0 ;  /* 0x0000000000007b1d */ /* 0x000fe20000010000 */
[----:B------:R-:W-:-:S05]  /*4010*/  ISETP.GE.AND P3, PT, R29, c[0x0][0x1d4], PT ;  /* 0x000075001d007a0c */ /* 0x000fca0003f66270 */
[----:B------:R-:W1:Y:S04]  /*4020*/  LDSM.16.M88.4 R16, [R240] ;  /* 0x00000000f010783b */ /* 0x000e680000000200 */
        /* <DEDUP_REMOVED lines=9> */
[----:B------:R-:W-:-:S03]  /*40c0*/  ISETP.LT.OR P1, PT, R4, 0x1, P4 ;  /* 0x000000010400780c */ /* 0x000fc60002721670 */
[----:B------:R3:W-:Y:S01]  /*40d0*/  LDGSTS.E.BYPASS.LTC128B.128 [R28+0x5880], [R2.64], !P2 ;  /* 0x05880000021c7fae */ /* 0x0007e2000d101d46 */
[----:B--2---:R-:W-:-:S05]  /*40e0*/  IMAD.SHL.U32 R6, R31, 0x2, RZ ;  /* 0x000000021f067824 */ /* 0x004fca00078e00ff */
[----:B---3--:R-:W-:Y:S01]  /*40f0*/  IADD3 R2, P0, R8, R6, RZ ;  /* 0x0000000608027210 */ /* 0x008fe20007f1e0ff */
[----:B------:R2:W-:Y:S04]  /*4100*/  STL [R1+0x100], R6 ;  /* 0x0001000601007387 */ /* 0x0005e80000100800 */
[----:B------:R-:W-:Y:S01]  /*4110*/  IMAD.X R3, R0, 0x1, R5, P0 ;  /* 0x0000000100037824 */ /* 0x000fe200000e0605 */
[----:B------:R3:W-:Y:S04]  /*4120*/  STL [R1+0x44], R5 ;  /* 0x0000440501007387 */ /* 0x0007e80000100800 */
[----:B------:R1:W-:Y:S01]  /*4130*/  LDGSTS.E.BYPASS.LTC128B.128 [R28+0x7080], [R2.64], !P1 ;  /* 0x07080000021c7fae */ /* 0x0003e2000c901d46 */
[C---:B--2---:R-:W-:Y:S01]  /*4140*/  IMAD.SHL.U32 R6, R29.reuse, 0x2, RZ ;  /* 0x000000021d067824 */ /* 0x044fe200078e00ff */
[----:B---3--:R-:W-:-:S04]  /*4150*/  SHF.L.U64.HI R5, R29, 0x1, R30 ;  /* 0x000000011d057819 */ /* 0x008fc8000001021e */
[----:B------:R-:W-:Y:S01]  /*4160*/  STL [R1+0xfc], R6 ;  /* 0x0000fc0601007387 */ /* 0x000fe20000100800 */
[----:B-1----:R-:W-:-:S03]  /*4170*/  IADD3 R2, P0, R8, R6, RZ ;  /* 0x0000000608027210 */ /* 0x002fc60007f1e0ff */
[----:B------:R1:W-:Y:S02]  /*4180*/  STL [R1+0x48], R5 ;  /* 0x0000480501007387 */ /* 0x0003e40000100800 */
[----:B------:R-:W-:Y:S01]  /*4190*/  IMAD.X R3, R0, 0x1, R5, P0 ;  /* 0x0000000100037824 */ /* 0x000fe200000e0605 */
[----:B------:R-:W-:Y:S02]  /*41a0*/  ISETP.LT.OR P0, PT, R4, 0x1, P3 ;  /* 0x000000010400780c */ /* 0x000fe40001f01670 */
[----:B------:R-:W-:-:S11]  /*41b0*/  IADD3 R0, R247, 0x800, RZ ;  /* 0x00000800f7007810 */ /* 0x000fd60007ffe0ff */
[----:B------:R2:W-:Y:S04]  /*41c0*/  LDGSTS.E.BYPASS.LTC128B.128 [R28+0x8880], [R2.64], !P0 ;  /* 0x08880000021c7fae */ /* 0x0005e8000c101d46 */
[----:B-1----:R-:W1:Y:S01]  /*41d0*/  S2R R5, SR_TID.X ;  /* 0x0000000000057919 */ /* 0x002e620000002100 */
[----:B--2---:R-:W-:-:S05]  /*41e0*/  IADD3 R2, R247, 0x1000, RZ ;  /* 0x00001000f7027810 */ /* 0x004fca0007ffe0ff */
[----:B------:R2:W-:Y:S04]  /*41f0*/  STL [R1+0x18], R2 ;  /* 0x0000180201007387 */ /* 0x0005e80000100800 */
[----:B------:R2:W-:Y:S01]  /*4200*/  STL [R1+0x14], R0 ;  /* 0x0000140001007387 */ /* 0x0005e20000100800 */
[----:B-1----:R-:W-:Y:S01]  /*4210*/  ISETP.GT.AND P0, PT, R5, 0x7f, PT ;  /* 0x0000007f0500780c */ /* 0x002fe20003f04270 */
[----:B------:R-:W-:Y:S01]  /*4220*/  BSSY B0, `(.L_x_1121) ;  /* 0x0000024000007945 */ /* 0x000fe20003800000 */
[----:B------:R-:W-:-:S11]  /*4230*/  ISETP.GT.AND P6, PT, R106, 0x2f, PT ;  /* 0x0000002f6a00780c */ /* 0x000fd60003fc4270 */
[----:B------:R-:W-:Y:S05]  /*4240*/  @P0 BRA `(.L_x_1122) ;  /* 0x0000021000000947 */ /* 0x000fea0003800000 */
[----:B----4-:R-:W-:Y:S05]  /*4250*/  BRA.DIV ~URZ, `(.L_x_1123) ;  /* 0x0000fb127f007947 */ /* 0x010fea000b800000 */
[----:B------:R1:W3:Y:S04]  /*4260*/  SHFL.IDX PT, R5, R12, 0x1, 0x181f ;  /* 0x00381f000c057f89 */ /* 0x0002e800000e0000 */
[----:B--2---:R1:W2:Y:S02]  /*4270*/  SHFL.IDX PT, R0, R13, 0x1, 0x181f ;  /* 0x00381f000d007f89 */ /* 0x0042a400000e0000 */
.L_x_1227:
[----:B------:R-:W4:Y:S04]  /*4280*/  LDL R2, [R1+0x108] ;  /* 0x0001080001027983 */ /* 0x000f280000100800 */
[----:B------:R-:W5:Y:S04]  /*4290*/  LDL R14, [R1+0x40] ;  /* 0x00004000010e7983 */ /* 0x000f680000100800 */
[----:B---3--:R-:W3:Y:S04]  /*42a0*/  LDL R6, [R1+0x104] ;  /* 0x0001040001067983 */ /* 0x008ee80000100800 */
[----:B--2---:R-:W2:Y:S04]  /*42b0*/  LDL R7, [R1+0x5c] ;  /* 0x00005c0001077983 */ /* 0x004ea80000100800 */
[----:B-1----:R-:W2:Y:S04]  /*42c0*/  LDL R13, [R1+0x3c] ;  /* 0x00003c00010d7983 */ /* 0x002ea80000100800 */
[----:B------:R-:W2:Y:S04]  /*42d0*/  LDL R8, [R1+0x28] ;  /* 0x0000280001087983 */ /* 0x000ea80000100800 */
[----:B------:R-:W2:Y:S04]  /*42e0*/  LDL R12, [R1+0x100] ;  /* 0x00010000010c7983 */ /* 0x000ea80000100800 */
[----:B------:R-:W2:Y:S04]  /*42f0*/  LDL R11, [R1+0x44] ;  /* 0x00004400010b7983 */ /* 0x000ea80000100800 */
[----:B------:R-:W2:Y:S04]  /*4300*/  LDL R10, [R1+0xfc] ;  /* 0x0000fc00010a7983 */ /* 0x000ea80000100800 */
[----:B------:R-:W2:Y:S01]  /*4310*/  LDL R9, [R1+0x48] ;  /* 0x0000480001097983 */ /* 0x000ea20000100800 */
[----:B------:R-:W-:-:S02]  /*4320*/  ISETP.LT.OR P1, PT, R4, 0x21, P5 ;  /* 0x000000210400780c */ /* 0x000fc40002f21670 */
[----:B----4-:R-:W-:-:S05]  /*4330*/  IADD3 R2, P0, R0, R2, RZ ;  /* 0x0000000200027210 */ /* 0x010fca0007f1e0ff */
[----:B-----5:R-:W-:Y:S01]  /*4340*/  IMAD.X R3, R5, 0x1, R14, P0 ;  /* 0x0000000105037824 */ /* 0x020fe200000e060e */
[----:B---3--:R-:W-:Y:S02]  /*4350*/  IADD3 R6, P0, R0, R6, RZ ;  /* 0x0000000600067210 */ /* 0x008fe40007f1e0ff */
[----:B--2---:R-:W-:-:S03]  /*4360*/  ISETP.GE.AND P2, PT, R7, c[0x0][0x1d4], PT ;  /* 0x0000750007007a0c */ /* 0x004fc60003f46270 */
[----:B------:R-:W-:Y:S01]  /*4370*/  IMAD.X R7, R5, 0x1, R13, P0 ;  /* 0x0000000105077824 */ /* 0x000fe200000e060d */
[----:B------:R-:W-:-:S04]  /*4380*/  ISETP.LT.OR P0, PT, R4, 0x21, P2 ;  /* 0x000000210400780c */ /* 0x000fc80001701670 */
[----:B------:R-:W-:Y:S01]  /*4390*/  @!PT LDS RZ, [RZ] ;  /* 0x00000000fffff984 */ /* 0x000fe20000000800 */
[----:B------:R-:W-:Y:S01]  /*43a0*/  @!PT LDS RZ, [RZ] ;  /* 0x00000000fffff984 */ /* 0x000fe20000000800 */
[----:B------:R-:W-:Y:S01]  /*43b0*/  @!PT LDS RZ, [RZ] ;  /* 0x00000000fffff984 */ /* 0x000fe20000000800 */
[----:B------:R1:W-:Y:S01]  /*43c0*/  LDGSTS.E.BYPASS.LTC128B.128 [R8+0x5080], [R6.64], !P1 ;  /* 0x0508000006087fae */ /* 0x0003e2000c901d46 */
[C---:B------:R-:W-:Y:S02]  /*43d0*/  ISETP.LT.OR P2, PT, R4.reuse, 0x21, P4 ;  /* 0x000000210400780c */ /* 0x040fe40002741670 */
[----:B------:R-:W-:-:S06]  /*43e0*/  ISETP.LT.OR P1, PT, R4, 0x21, P3 ;  /* 0x000000210400780c */ /* 0x000fcc0001f21670 */
[----:B------:R2:W-:Y:S01]  /*43f0*/  LDGSTS.E.BYPASS.LTC128B.128 [R8+0x6880], [R2.64], !P0 ;  /* 0x0688000002087fae */ /* 0x0005e2000c101d46 */
[----:B-1----:R-:W-:-:S05]  /*4400*/  IADD3 R6, P0, R0, R12, RZ ;  /* 0x0000000c00067210 */ /* 0x002fca0007f1e0ff */
[----:B------:R-:W-:Y:S01]  /*4410*/  IMAD.X R7, R5, 0x1, R11, P0 ;  /* 0x0000000105077824 */ /* 0x000fe200000e060b */
[----:B--2---:R-:W-:-:S04]  /*4420*/  IADD3 R2, P0, R0, R10, RZ ;  /* 0x0000000a00027210 */ /* 0x004fc80007f1e0ff */
[----:B------:R1:W-:Y:S01]  /*4430*/  LDGSTS.E.BYPASS.LTC128B.128 [R8+0x8080], [R6.64], !P2 ;  /* 0x0808000006087fae */ /* 0x0003e2000d101d46 */
[----:B------:R-:W-:-:S05]  /*4440*/  IMAD.X R3, R5, 0x1, R9, P0 ;  /* 0x0000000105037824 */ /* 0x000fca00000e0609 */
[----:B------:R1:W-:Y:S03]  /*4450*/  LDGSTS.E.BYPASS.LTC128B.128 [R8+0x9880], [R2.64], !P1 ;  /* 0x0988000002087fae */ /* 0x0003e6000c901d46 */
.L_x_1122:
[----:B----4-:R-:W-:Y:S05]  /*4460*/  BSYNC B0 ;  /* 0x0000000000007941 */ /* 0x010fea0003800000 */
.L_x_1121:
[----:B-12---:R-:W1:Y:S04]  /*4470*/  S2R R2, SR_TID.X ;  /* 0x0000000000027919 */ /* 0x006e680000002100 */
[----:B------:R-:W0:Y:S01]  /*4480*/  LDGDEPBAR ;  /* 0x00000000000079af */ /* 0x000e220000000000 */
[----:B------:R-:W-:Y:S01]  /*4490*/  WARPSYNC 0xffffffff ;  /* 0xffffffff00007948 */ /* 0x000fe20003800000 */
[C---:B------:R-:W-:Y:S08]  /*44a0*/  HMMA.16816.F32.BF16 R8, R164.reuse, R16, RZ ;  /* 0x00000010a408723c */ /* 0x040ff000000418ff */
[C---:B------:R-:W-:Y:S08]  /*44b0*/  HMMA.16816.F32.BF16 R4, R164.reuse, R18, RZ ;  /* 0x00000012a404723c */ /* 0x040ff000000418ff */
[----:B------:R-:W-:Y:S01]  /*44c0*/  HMMA.16816.F32.BF16 R12, R164, R40, RZ ;  /* 0x00000028a40c723c */ /* 0x000fe200000418ff */
[----:B-1----:R-:W-:-:S04]  /*44d0*/  SHF.R.S32.HI R0, RZ, 0x1f, R2 ;  /* 0x0000001fff007819 */ /* 0x002fc80000011402 */
[----:B------:R-:W-:-:S03]  /*44e0*/  LEA.HI R0, R0, R2, RZ, 0x3 ;  /* 0x0000000200007211 */ /* 0x000fc600078f18ff */
[----:B------:R-:W-:Y:S01]  /*44f0*/  HMMA.16816.F32.BF16 R36, R168, R32, R8 ;  /* 0x00000020a824723c */ /* 0x000fe20000041808 */
[----:B------:R-:W-:-:S05]  /*4500*/  LOP3.LUT R0, R0, 0xfffffff8, RZ, 0xc0, !PT ;  /* 0xfffffff800007812 */ /* 0x000fca00078ec0ff */
[----:B------:R-:W-:Y:S02]  /*4510*/  IMAD.IADD R0, R2, 0x1, -R0 ;  /* 0x0000000102007824 */ /* 0x000fe400078e0a00 */
[----:B------:R-:W-:Y:S01]  /*4520*/  HMMA.16816.F32.BF16 R32, R168, R34, R4 ;  /* 0x00000022a820723c */ /* 0x000fe20000041804 */
[----:B------:R-:W2:Y:S02]  /*4530*/  LDL R2, [R1+0x64] ;  /* 0x0000640001027983 */ /* 0x000ea40000100800 */
[----:B------:R-:W-:-:S05]  /*4540*/  LOP3.LUT P0, RZ, R0, 0x4, RZ, 0xc0, !PT ;  /* 0x0000000400ff7812 */ /* 0x000fca000780c0ff */
[C---:B------:R-:W-:Y:S08]  /*4550*/  HMMA.16816.F32.BF16 R8, R164.reuse, R20, RZ ;  /* 0x00000014a408723c */ /* 0x040ff000000418ff */
[----:B------:R-:W-:Y:S01]  /*4560*/  HMMA.16816.F32.BF16 R4, R164, R22, RZ ;  /* 0x00000016a404723c */ /* 0x000fe200000418ff */
[----:B------:R-:W-:-:S05]  /*4570*/  IMAD.MOV.U32 R0, RZ, RZ, 0x40 ;  /* 0x00000040ff007424 */ /* 0x000fca00078e00ff */
[----:B------:R-:W-:-:S05]  /*4580*/  SEL R0, R0, 0xffffffc0, !P0 ;  /* 0xffffffc000007807 */ /* 0x000fca0004000000 */
[----:B------:R-:W-:-:S05]  /*4590*/  IMAD.IADD R242, R240, 0x1, R0 ;  /* 0x00000001f0f27824 */ /* 0x000fca00078e0200 */
[C---:B------:R-:W-:Y:S01]  /*45a0*/  HMMA.16816.F32.BF16 R28, R168.reuse, R24, R8 ;  /* 0x00000018a81c723c */ /* 0x040fe20000041808 */
[----:B------:R-:W1:Y:S07]  /*45b0*/  LDSM.16.M88.4 R8, [R242] ;  /* 0x00000000f208783b */ /* 0x000e6e0000000200 */
[C---:B------:R-:W-:Y:S01]  /*45c0*/  HMMA.16816.F32.BF16 R16, R168.reuse, R26, R4 ;  /* 0x0000001aa810723c */ /* 0x040fe20000041804 */
[----:B------:R-:W3:Y:S04]  /*45d0*/  LDSM.16.M88.4 R4, [R242+0x800] ;  /* 0x00080000f204783b */ /* 0x000ee80000000200 */
[----:B------:R-:W4:Y:S03]  /*45e0*/  LDSM.16.M88.4 R24, [R242+0x1000] ;  /* 0x00100000f218783b */ /* 0x000f260000000200 */
[----:B------:R-:W-:Y:S08]  /*45f0*/  HMMA.16816.F32.BF16 R20, R168, R52, R12 ;  /* 0x00000034a814723c */ /* 0x000ff0000004180c */
[----:B------:R-:W-:Y:S01]  /*4600*/  HMMA.16816.F32.BF16 R12, R164, R42, RZ ;  /* 0x0000002aa40c723c */ /* 0x000fe200000418ff */
[----:B------:R-:W-:-:S07]  /*4610*/  IMAD.IADD R241, R247, 0x1, R0 ;  /* 0x00000001f7f17824 */ /* 0x000fce00078e0200 */
[C---:B-1----:R-:W-:Y:S08]  /*4620*/  HMMA.16816.F32.BF16 R48, R184.reuse, R8, R36 ;  /* 0x00000008b830723c */ /* 0x042ff00000041824 */
[C---:B---3--:R-:W-:Y:S01]  /*4630*/  HMMA.16816.F32.BF16 R40, R184.reuse, R4, R28 ;  /* 0x00000004b828723c */ /* 0x048fe2000004181c */
[----:B------:R-:W-:Y:S07]  /*4640*/  LDSM.16.M88.4 R28, [R240+0x1800] ;  /* 0x00180000f01c783b */ /* 0x000fee0000000200 */
[----:B------:R-:W-:Y:S08]  /*4650*/  HMMA.16816.F32.BF16 R36, R184, R6, R16 ;  /* 0x00000006b824723c */ /* 0x000ff00000041810 */
[----:B------:R-:W-:Y:S08]  /*4660*/  HMMA.16816.F32.BF16 R4, R168, R54, R12 ;  /* 0x00000036a804723c */ /* 0x000ff0000004180c */
[C---:B------:R-:W-:Y:S01]  /*4670*/  HMMA.16816.F32.BF16 R44, R184.reuse, R10, R32 ;  /* 0x0000000ab82c723c */ /* 0x040fe20000041820 */
[----:B------:R-:W1:Y:S07]  /*4680*/  LDSM.16.M88.4 R8, [R241] ;  /* 0x00000000f108783b */ /* 0x000e6e0000000200 */
[C---:B----4-:R-:W-:Y:S01]  /*4690*/  HMMA.16816.F32.BF16 R32, R184.reuse, R24, R20 ;  /* 0x00000018b820723c */ /* 0x050fe20000041814 */
[----:B------:R-:W-:Y:S07]  /*46a0*/  LDSM.16.M88.4 R20, [R241+0x1000] ;  /* 0x00100000f114783b */ /* 0x000fee0000000200 */
        /* <DEDUP_REMOVED lines=8> */
[C---:B------:R-:W-:Y:S08]  /*4730*/  HMMA.16816.F32.BF16 R40, R188.reuse, R20, R32 ;  /* 0x00000014bc28723c */ /* 0x040ff00000041820 */
[----:B------:R-:W-:Y:S01]  /*4740*/  HMMA.16816.F32.BF16 R36, R188, R22, R16 ;  /* 0x00000016bc24723c */ /* 0x000fe20000041810 */
[----:B------:R-:W4:Y:S07]  /*4750*/  LDSM.16.M88.4 R20, [R247+0x1800] ;  /* 0x00180000f714783b */ /* 0x000f2e0000000200 */
[C---:B------:R-:W-:Y:S08]  /*4760*/  HMMA.16816.F32.BF16 R32, R192.reuse, R28, R4 ;  /* 0x0000001cc020723c */ /* 0x040ff00000041804 */
[C---:B------:R-:W-:Y:S01]  /*4770*/  HMMA.16816.F32.BF16 R16, R192.reuse, R30, R12 ;  /* 0x0000001ec010723c */ /* 0x040fe2000004180c */
[----:B------:R-:W5:Y:S07]  /*4780*/  LDSM.16.M88.4 R28, [R247+0x2000] ;  /* 0x00200000f71c783b */ /* 0x000f6e0000000200 */
[C---:B-1----:R-:W-:Y:S08]  /*4790*/  HMMA.16816.F32.BF16 R4, R192.reuse, R8, R48 ;  /* 0x00000008c004723c */ /* 0x042ff00000041830 */
[C---:B------:R-:W-:Y:S01]  /*47a0*/  HMMA.16816.F32.BF16 R12, R192.reuse, R10, R44 ;  /* 0x0000000ac00c723c */ /* 0x040fe2000004182c */
[----:B------:R-:W1:Y:S07]  /*47b0*/  LDSM.16.M88.4 R8, [R247+0x2800] ;  /* 0x00280000f708783b */ /* 0x000e6e0000000200 */
[C---:B---3--:R-:W-:Y:S08]  /*47c0*/  HMMA.16816.F32.BF16 R48, R192.reuse, R24, R40 ;  /* 0x00000018c030723c */ /* 0x048ff00000041828 */
[----:B------:R-:W-:Y:S01]  /*47d0*/  HMMA.16816.F32.BF16 R44, R192, R26, R36 ;  /* 0x0000001ac02c723c */ /* 0x000fe20000041824 */
[----:B------:R-:W3:Y:S07]  /*47e0*/  LDSM.16.M88.4 R24, [R242+0x1800] ;  /* 0x00180000f218783b */ /* 0x000eee0000000200 */
[C---:B----4-:R-:W-:Y:S08]  /*47f0*/  HMMA.16816.F32.BF16 R40, R196.reuse, R20, R32 ;  /* 0x00000014c428723c */ /* 0x050ff00000041820 */
[C---:B------:R-:W-:Y:S01]  /*4800*/  HMMA.16816.F32.BF16 R36, R196.reuse, R22, R16 ;  /* 0x00000016c424723c */ /* 0x040fe20000041810 */
[----:B------:R-:W4:Y:S07]  /*4810*/  LDSM.16.M88.4 R20, [R242+0x2000] ;  /* 0x00200000f214783b */ /* 0x000f2e0000000200 */
[C---:B-----5:R-:W-:Y:S08]  /*4820*/  HMMA.16816.F32.BF16 R32, R196.reuse, R28, R4 ;  /* 0x0000001cc420723c */ /* 0x060ff00000041804 */
[C---:B------:R-:W-:Y:S01]  /*4830*/  HMMA.16816.F32.BF16 R16, R196.reuse, R30, R12 ;  /* 0x0000001ec410723c */ /* 0x040fe2000004180c */
[----:B------:R-:W5:Y:S07]  /*4840*/  LDSM.16.M88.4 R28, [R242+0x2800] ;  /* 0x00280000f21c783b */ /* 0x000f6e0000000200 */
[C---:B-1----:R-:W-:Y:S08]  /*4850*/  HMMA.16816.F32.BF16 R4, R196.reuse, R8, R48 ;  /* 0x00000008c404723c */ /* 0x042ff00000041830 */
[----:B------:R-:W-:Y:S01]  /*4860*/  HMMA.16816.F32.BF16 R12, R196, R10, R44 ;  /* 0x0000000ac40c723c */ /* 0x000fe2000004182c */
[----:B------:R-:W1:Y:S07]  /*4870*/  LDSM.16.M88.4 R8, [R241+0x1800] ;  /* 0x00180000f108783b */ /* 0x000e6e0000000200 */
[C---:B---3--:R-:W-:Y:S08]  /*4880*/  HMMA.16816.F32.BF16 R48, R200.reuse, R24, R40 ;  /* 0x00000018c830723c */ /* 0x048ff00000041828 */
[C---:B------:R-:W-:Y:S01]  /*4890*/  HMMA.16816.F32.BF16 R44, R200.reuse, R26, R36 ;  /* 0x0000001ac82c723c */ /* 0x040fe20000041824 */
[----:B------:R-:W3:Y:S07]  /*48a0*/  LDSM.16.M88.4 R24, [R241+0x2000] ;  /* 0x00200000f118783b */ /* 0x000eee0000000200 */
[C---:B----4-:R-:W-:Y:S08]  /*48b0*/  HMMA.16816.F32.BF16 R40, R200.reuse, R20, R32 ;  /* 0x00000014c828723c */ /* 0x050ff00000041820 */
[C---:B------:R-:W-:Y:S01]  /*48c0*/  HMMA.16816.F32.BF16 R36, R200.reuse, R22, R16 ;  /* 0x00000016c824723c */ /* 0x040fe20000041810 */
[----:B------:R-:W4:Y:S07]  /*48d0*/  LDSM.16.M88.4 R20, [R241+0x2800] ;  /* 0x00280000f114783b */ /* 0x000f2e0000000200 */
[C---:B-----5:R-:W-:Y:S08]  /*48e0*/  HMMA.16816.F32.BF16 R32, R200.reuse, R28, R4 ;  /* 0x0000001cc820723c */ /* 0x060ff00000041804 */
[----:B------:R-:W-:Y:S01]  /*48f0*/  HMMA.16816.F32.BF16 R16, R200, R30, R12 ;  /* 0x0000001ec810723c */ /* 0x000fe2000004180c */
[----:B------:R-:W5:Y:S07]  /*4900*/  LDSM.16.M88.4 R28, [R240+0x3000] ;  /* 0x00300000f01c783b */ /* 0x000f6e0000000200 */
        /* <DEDUP_REMOVED lines=8> */
[----:B------:R-:W4:Y:S04]  /*4990*/  LDSM.16.M88.4 R20, [R240+0x4000] ;  /* 0x00400000f014783b */ /* 0x000f280000000200 */
[----:B------:R-:W2:Y:S03]  /*49a0*/  LDSM.16.M88.4 R16, [R247+0x3000] ;  /* 0x00300000f710783b */ /* 0x000ea60000000200 */
[C---:B-----5:R-:W-:Y:S08]  /*49b0*/  HMMA.16816.F32.BF16 R32, R208.reuse, R28, R4 ;  /* 0x0000001cd020723c */ /* 0x060ff00000041804 */
[C---:B-1----:R-:W-:Y:S08]  /*49c0*/  HMMA.16816.F32.BF16 R4, R208.reuse, R8, R48 ;  /* 0x00000008d004723c */ /* 0x042ff00000041830 */
[C---:B------:R-:W-:Y:S08]  /*49d0*/  HMMA.16816.F32.BF16 R12, R208.reuse, R30, R12 ;  /* 0x0000001ed00c723c */ /* 0x040ff0000004180c */
[----:B------:R-:W-:Y:S08]  /*49e0*/  HMMA.16816.F32.BF16 R8, R208, R10, R44 ;  /* 0x0000000ad008723c */ /* 0x000ff0000004182c */
[----:B---3--:R-:W-:Y:S01]  /*49f0*/  HMMA.16816.F32.BF16 R28, R212, R24, R4 ;  /* 0x00000018d41c723c */ /* 0x008fe20000041804 */
[----:B------:R-:W1:Y:S07]  /*4a00*/  LDSM.16.M88.4 R4, [R247+0x4000] ;  /* 0x00400000f704783b */ /* 0x000e6e0000000200 */
[C---:B----4-:R-:W-:Y:S08]  /*4a10*/  HMMA.16816.F32.BF16 R44, R208.reuse, R20, R40 ;  /* 0x00000014d02c723c */ /* 0x050ff00000041828 */
[----:B------:R-:W-:Y:S01]  /*4a20*/  HMMA.16816.F32.BF16 R40, R208, R22, R36 ;  /* 0x00000016d028723c */ /* 0x000fe20000041824 */
[----:B------:R-:W3:Y:S07]  /*4a30*/  LDSM.16.M88.4 R20, [R242+0x3000] ;  /* 0x00300000f214783b */ /* 0x000eee0000000200 */
[C---:B--2---:R-:W-:Y:S08]  /*4a40*/  HMMA.16816.F32.BF16 R36, R212.reuse, R16, R32 ;  /* 0x00000010d424723c */ /* 0x044ff00000041820 */
[C---:B------:R-:W-:Y:S01]  /*4a50*/  HMMA.16816.F32.BF16 R32, R212.reuse, R18, R12 ;  /* 0x00000012d420723c */ /* 0x040fe2000004180c */
[----:B------:R-:W2:Y:S07]  /*4a60*/  LDSM.16.M88.4 R16, [R242+0x3800] ;  /* 0x00380000f210783b */ /* 0x000eae0000000200 */
[C---:B------:R-:W-:Y:S01]  /*4a70*/  HMMA.16816.F32.BF16 R12, R212.reuse, R26, R8 ;  /* 0x0000001ad40c723c */ /* 0x040fe20000041808 */
[----:B------:R-:W4:Y:S07]  /*4a80*/  LDSM.16.M88.4 R24, [R242+0x4000] ;  /* 0x00400000f218783b */ /* 0x000f2e0000000200 */
[C---:B-1----:R-:W-:Y:S08]  /*4a90*/  HMMA.16816.F32.BF16 R8, R212.reuse, R4, R44 ;  /* 0x00000004d408723c */ /* 0x042ff0000004182c */
[----:B------:R-:W-:Y:S08]  /*4aa0*/  HMMA.16816.F32.BF16 R4, R212, R6, R40 ;  /* 0x00000006d404723c */ /* 0x000ff00000041828 */
[C---:B---3--:R-:W-:Y:S08]  /*4ab0*/  HMMA.16816.F32.BF16 R44, R216.reuse, R20, R36 ;  /* 0x00000014d82c723c */ /* 0x048ff00000041824 */
[C---:B------:R-:W-:Y:S01]  /*4ac0*/  HMMA.16816.F32.BF16 R40, R216.reuse, R22, R32 ;  /* 0x00000016d828723c */ /* 0x040fe20000041820 */
[----:B------:R-:W1:Y:S07]  /*4ad0*/  LDSM.16.M88.4 R20, [R241+0x3000] ;  /* 0x00300000f114783b */ /* 0x000e6e0000000200 */
[C---:B--2---:R-:W-:Y:S01]  /*4ae0*/  HMMA.16816.F32.BF16 R32, R216.reuse, R18, R12 ;  /* 0x00000012d820723c */ /* 0x044fe2000004180c */
[----:B------:R-:W2:Y:S07]  /*4af0*/  LDSM.16.M88.4 R12, [R241+0x4000] ;  /* 0x00400000f10c783b */ /* 0x000eae0000000200 */
[C---:B------:R-:W-:Y:S01]  /*4b00*/  HMMA.16816.F32.BF16 R36, R216.reuse, R16, R28 ;  /* 0x00000010d824723c */ /* 0x040fe2000004181c */
[----:B------:R-:W3:Y:S07]  /*4b10*/  LDSM.16.M88.4 R16, [R241+0x3800] ;  /* 0x00380000f110783b */ /* 0x000eee0000000200 */
[C---:B----4-:R-:W-:Y:S08]  /*4b20*/  HMMA.16816.F32.BF16 R28, R216.reuse, R24, R8 ;  /* 0x00000018d81c723c */ /* 0x050ff00000041808 */
[----:B------:R-:W-:Y:S01]  /*4b30*/  HMMA.16816.F32.BF16 R8, R216, R26, R4 ;  /* 0x0000001ad808723c */ /* 0x000fe20000041804 */
[----:B------:R-:W4:Y:S07]  /*4b40*/  LDSM.16.M88.4 R24, [R240+0x4800] ;  /* 0x00480000f018783b */ /* 0x000f2e0000000200 */
[C---:B-1----:R-:W-:Y:S08]  /*4b50*/  HMMA.16816.F32.BF16 R4, R220.reuse, R20, R44 ;  /* 0x00000014dc04723c */ /* 0x042ff0000004182c */
[C---:B------:R-:W-:Y:S08]  /*4b60*/  HMMA.16816.F32.BF16 R20, R220.reuse, R22, R40 ;  /* 0x00000016dc14723c */ /* 0x040ff00000041828 */
[C---:B--2---:R-:W-:Y:S08]  /*4b70*/  HMMA.16816.F32.BF16 R40, R220.reuse, R12, R28 ;  /* 0x0000000cdc28723c */ /* 0x044ff0000004181c */
[C---:B------:R-:W-:Y:S01]  /*4b80*/  HMMA.16816.F32.BF16 R28, R220.reuse, R14, R8 ;  /* 0x0000000edc1c723c */ /* 0x040fe20000041808 */
[----:B------:R-:W1:Y:S07]  /*4b90*/  LDSM.16.M88.4 R8, [R240+0x5000] ;  /* 0x00500000f008783b */ /* 0x000e6e0000000200 */
[C---:B---3--:R-:W-:Y:S01]  /*4ba0*/  HMMA.16816.F32.BF16 R44, R220.reuse, R16, R36 ;  /* 0x00000010dc2c723c */ /* 0x048fe20000041824 */
[----:B------:R-:W-:Y:S07]  /*4bb0*/  LDSM.16.M88.4 R36, [R247+0x5000] ;  /* 0x00500000f724783b */ /* 0x000fee0000000200 */
[----:B------:R-:W-:Y:S08]  /*4bc0*/  HMMA.16816.F32.BF16 R32, R220, R18, R32 ;  /* 0x00000012dc20723c */ /* 0x000ff00000041820 */
[C---:B----4-:R-:W-:Y:S08]  /*4bd0*/  HMMA.16816.F32.BF16 R16, R224.reuse, R24, R4 ;  /* 0x00000018e010723c */ /* 0x050ff00000041804 */
[C---:B------:R-:W-:Y:S01]  /*4be0*/  HMMA.16816.F32.BF16 R12, R224.reuse, R26, R20 ;  /* 0x0000001ae00c723c */ /* 0x040fe20000041814 */
[----:B------:R-:W2:Y:S04]  /*4bf0*/  LDSM.16.M88.4 R24, [R240+0x5800] ;  /* 0x00580000f018783b */ /* 0x000ea80000000200 */
[----:B------:R-:W3:Y:S03]  /*4c00*/  LDSM.16.M88.4 R20, [R247+0x4800] ;  /* 0x00480000f714783b */ /* 0x000ee60000000200 */
[C---:B-1----:R-:W-:Y:S08]  /*4c10*/  HMMA.16816.F32.BF16 R4, R224.reuse, R8, R44 ;  /* 0x00000008e004723c */ /* 0x042ff0000004182c */
[C---:B------:R-:W-:Y:S01]  /*4c20*/  HMMA.16816.F32.BF16 R32, R224.reuse, R10, R32 ;  /* 0x0000000ae020723c */ /* 0x040fe20000041820 */
[----:B------:R-:W1:Y:S07]  /*4c30*/  LDSM.16.M88.4 R8, [R247+0x5800] ;  /* 0x00580000f708783b */ /* 0x000e6e0000000200 */
[C---:B--2---:R-:W-:Y:S08]  /*4c40*/  HMMA.16816.F32.BF16 R48, R224.reuse, R24, R40 ;  /* 0x00000018e030723c */ /* 0x044ff00000041828 */
[----:B------:R-:W-:Y:S01]  /*4c50*/  HMMA.16816.F32.BF16 R44, R224, R26, R28 ;  /* 0x0000001ae02c723c */ /* 0x000fe2000004181c */
[----:B------:R-:W2:Y:S07]  /*4c60*/  LDSM.16.M88.4 R24, [R242+0x4800] ;  /* 0x00480000f218783b */ /* 0x000eae0000000200 */
[C---:B---3--:R-:W-:Y:S08]  /*4c70*/  HMMA.16816.F32.BF16 R40, R228.reuse, R20, R16 ;  /* 0x00000014e428723c */ /* 0x048ff00000041810 */
[C---:B------:R-:W-:Y:S01]  /*4c80*/  HMMA.16816.F32.BF16 R28, R228.reuse, R22, R12 ;  /* 0x00000016e41c723c */ /* 0x040fe2000004180c */
[----:B------:R-:W3:Y:S07]  /*4c90*/  LDSM.16.M88.4 R20, [R242+0x5000] ;  /* 0x00500000f214783b */ /* 0x000eee0000000200 */
[C---:B------:R-:W-:Y:S08]  /*4ca0*/  HMMA.16816.F32.BF16 R16, R228.reuse, R36, R4 ;  /* 0x00000024e410723c */ /* 0x040ff00000041804 */
[C---:B------:R-:W-:Y:S01]  /*4cb0*/  HMMA.16816.F32.BF16 R12, R228.reuse, R38, R32 ;  /* 0x00000026e40c723c */ /* 0x040fe20000041820 */
[----:B------:R-:W4:Y:S07]  /*4cc0*/  LDSM.16.M88.4 R36, [R242+0x5800] ;  /* 0x00580000f224783b */ /* 0x000f2e0000000200 */
[C---:B-1----:R-:W-:Y:S08]  /*4cd0*/  HMMA.16816.F32.BF16 R4, R228.reuse, R8, R48 ;  /* 0x00000008e404723c */ /* 0x042ff00000041830 */
[----:B------:R-:W-:Y:S08]  /*4ce0*/  HMMA.16816.F32.BF16 R44, R228, R10, R44 ;  /* 0x0000000ae42c723c */ /* 0x000ff0000004182c */
[C---:B--2---:R-:W-:Y:S08]  /*4cf0*/  HMMA.16816.F32.BF16 R40, R232.reuse, R24, R40 ;  /* 0x00000018e828723c */ /* 0x044ff00000041828 */
[C---:B------:R-:W-:Y:S08]  /*4d00*/  HMMA.16816.F32.BF16 R32, R232.reuse, R26, R28 ;  /* 0x0000001ae820723c */ /* 0x040ff0000004181c */
[C---:B---3--:R-:W-:Y:S01]  /*4d10*/  HMMA.16816.F32.BF16 R28, R232.reuse, R20, R16 ;  /* 0x00000014e81c723c */ /* 0x048fe20000041810 */
[----:B------:R-:W-:Y:S07]  /*4d20*/  LDSM.16.M88.4 R16, [R241+0x5000] ;  /* 0x00500000f110783b */ /* 0x000fee0000000200 */
[----:B------:R-:W-:Y:S01]  /*4d30*/  HMMA.16816.F32.BF16 R24, R232, R22, R12 ;  /* 0x00000016e818723c */ /* 0x000fe2000004180c */
[----:B------:R-:W1:Y:S04]  /*4d40*/  LDSM.16.M88.4 R20, [R241+0x4800] ;  /* 0x00480000f114783b */ /* 0x000e680000000200 */
[----:B------:R-:W2:Y:S01]  /*4d50*/  LDSM.16.M88.4 R12, [R241+0x5800] ;  /* 0x00580000f10c783b */ /* 0x000ea20000000200 */
[----:B------:R-:W-:Y:S01]  /*4d60*/  IADD3 R0, R247, 0x4800, RZ ;  /* 0x00004800f7007810 */ /* 0x000fe20007ffe0ff */
[----:B------:R-:W-:-:S04]  /*4d70*/  DEPBAR.LE SB0, 0x0 ;  /* 0x000080000000791a */ /* 0x000fc80000000000 */
[----:B----4-:R-:W-:Y:S01]  /*4d80*/  HMMA.16816.F32.BF16 R8, R232, R36, R4 ;  /* 0x00000024e808723c */ /* 0x010fe20000041804 */
[----:B------:R-:W-:Y:S01]  /*4d90*/  ISETP.GT.AND P0, PT, R57, R2, PT ;  /* 0x000000023900720c */ /* 0x000fe20003f04270 */
[----:B------:R3:W-:Y:S01]  /*4da0*/  STL [R1+0xc], R0 ;  /* 0x00000c0001007387 */ /* 0x0007e20000100800 */
[C---:B------:R-:W-:Y:S02]  /*4db0*/  IADD3 R3, R247.reuse, 0x5800, RZ ;  /* 0x00005800f7037810 */ /* 0x040fe40007ffe0ff */
[----:B------:R-:W-:-:S03]  /*4dc0*/  IADD3 R2, R247, 0x5000, RZ ;  /* 0x00005000f7027810 */ /* 0x000fc60007ffe0ff */
[----:B------:R-:W-:Y:S01]  /*4dd0*/  HMMA.16816.F32.BF16 R4, R232, R38, R44 ;  /* 0x00000026e804723c */ /* 0x000fe2000004182c */
[----:B------:R4:W-:Y:S04]  /*4de0*/  STL [R1+0x8], R3 ;  /* 0x0000080301007387 */ /* 0x0009e80000100800 */
[----:B------:R4:W-:Y:S01]  /*4df0*/  STL [R1+0x4], R2 ;  /* 0x0000040201007387 */ /* 0x0009e20000100800 */
[----:B---3--:R-:W-:-:S05]  /*4e00*/  IADD3 R0, R247, 0x3000, RZ ;  /* 0x00003000f7007810 */ /* 0x008fca0007ffe0ff */
[----:B------:R4:W-:Y:S01]  /*4e10*/  STL [R1], R0 ;  /* 0x0000000001007387 */ /* 0x0009e20000100800 */
[----:B-1----:R-:W-:Y:S01]  /*4e20*/  HMMA.16816.F32.BF16 R40, R236, R20, R40 ;  /* 0x00000014ec28723c */ /* 0x002fe20000041828 */
[----:B------:R-:W-:Y:S01]  /*4e30*/  BSSY B1, `(.L_x_1124) ;  /* 0x0000084000017945 */ /* 0x000fe20003800000 */
[----:B------:R-:W-:-:S06]  /*4e40*/  IADD3 R252, R247, 0x4000, RZ ;  /* 0x00004000f7fc7810 */ /* 0x000fcc0007ffe0ff */
[----:B------:R-:W-:Y:S01]  /*4e50*/  HMMA.16816.F32.BF16 R36, R236, R22, R32 ;  /* 0x00000016ec24723c */ /* 0x000fe20000041820 */
[C---:B------:R-:W-:Y:S02]  /*4e60*/  IADD3 R251, R247.reuse, 0x3800, RZ ;  /* 0x00003800f7fb7810 */ /* 0x040fe40007ffe0ff */
[----:B------:R-:W-:-:S05]  /*4e70*/  IADD3 R250, R247, 0x1800, RZ ;  /* 0x00001800f7fa7810 */ /* 0x000fca0007ffe0ff */
[----:B------:R-:W-:Y:S01]  /*4e80*/  HMMA.16816.F32.BF16 R32, R236, R16, R28 ;  /* 0x00000010ec20723c */ /* 0x000fe2000004181c */
[C---:B------:R-:W-:Y:S02]  /*4e90*/  IADD3 R249, R247.reuse, 0x2800, RZ ;  /* 0x00002800f7f97810 */ /* 0x040fe40007ffe0ff */
[----:B------:R-:W-:-:S05]  /*4ea0*/  IADD3 R248, R247, 0x2000, RZ ;  /* 0x00002000f7f87810 */ /* 0x000fca0007ffe0ff */
[C---:B------:R-:W-:Y:S08]  /*4eb0*/  HMMA.16816.F32.BF16 R20, R236.reuse, R18, R24 ;  /* 0x00000012ec14723c */ /* 0x040ff00000041818 */
[C---:B--2---:R-:W-:Y:S08]  /*4ec0*/  HMMA.16816.F32.BF16 R28, R236.reuse, R12, R8 ;  /* 0x0000000cec1c723c */ /* 0x044ff00000041808 */
[----:B------:R-:W-:Y:S01]  /*4ed0*/  HMMA.16816.F32.BF16 R24, R236, R14, R4 ;  /* 0x0000000eec18723c */ /* 0x000fe20000041804 */
[----:B------:R-:W-:Y:S06]  /*4ee0*/  BAR.SYNC.DEFER_BLOCKING 0x0 ;  /* 0x0000000000007b1d */ /* 0x000fec0000010000 */
[----:B------:R-:W-:Y:S01]  /*4ef0*/  @!UPT UIADD3 URZ, URZ, URZ, URZ ;  /* 0x0000003f3f3ff290 */ /* 0x000fe2000fffe03f */
[----:B------:R-:W-:Y:S11]  /*4f00*/  @!P0 BRA `(.L_x_1125) ;  /* 0x0000076000008947 */ /* 0x000ff60003800000 */
[----:B----4-:R-:W2:Y:S04]  /*4f10*/  LDL R3, [R1+0x70] ;  /* 0x0000700001037983 */ /* 0x010ea80000100800 */
        /* <DEDUP_REMOVED lines=43> */
.L_x_1228:
[----:B------:R-:W-:Y:S05]  /*51d0*/  BRA.DIV ~URZ, `(.L_x_1127) ;  /* 0x0000ecc27f007947 */ /* 0x000fea000b800000 */
[----:B------:R4:W1:Y:S02]  /*51e0*/  SHFL.IDX PT, R0, R6, RZ, 0x181f ;  /* 0x00181fff06007589 */ /* 0x00086400000e0000 */
.L_x_1229:
        /* <DEDUP_REMOVED lines=34> */
.L_x_1129:
[----:B------:R-:W-:Y:S05]  /*5410*/  BSYNC B0 ;  /* 0x0000000000007941 */ /* 0x000fea0003800000 */
.L_x_1128:
[----:B------:R-:W-:Y:S01]  /*5420*/  ISETP.GE.AND P0, PT, R7, 0x21, PT ;  /* 0x000000210700780c */ /* 0x000fe20003f06270 */
[----:B------:R-:W-:Y:S06]  /*5430*/  BRA.DIV ~URZ, `(.L_x_1130) ;  /* 0x0000eac27f007947 */ /* 0x000fec000b800000 */
[----:B---3--:R3:W2:Y:S04]  /*5440*/  SHFL.IDX PT, R4, R5, 0x1, 0x181f ;  /* 0x00381f0005047f89 */ /* 0x0086a800000e0000 */
[----:B-1----:R3:W1:Y:S02]  /*5450*/  SHFL.IDX PT, R0, R6, 0x1, 0x181f ;  /* 0x00381f0006007f89 */ /* 0x00266400000e0000 */
.L_x_1230:
        /* <DEDUP_REMOVED lines=33> */
.L_x_1125:
[----:B----4-:R-:W-:Y:S05]  /*5670*/  BSYNC B1 ;  /* 0x0000000000017941 */ /* 0x010fea0003800000 */
.L_x_1124:
[----:B-1----:R-:W4:Y:S01]  /*5680*/  LDL R2, [R1+0xa0] ;  /* 0x0000a00001027983 */ /* 0x002f220000100800 */
[----:B--2---:R-:W-:-:S03]  /*5690*/  IMAD.MOV.U32 R4, RZ, RZ, c[0x0][0x2c4] ;  /* 0x0000b100ff047624 */ /* 0x004fc600078e00ff */
[----:B------:R-:W4:Y:S04]  /*56a0*/  LDL R0, [R1+0xb8] ;  /* 0x0000b80001007983 */ /* 0x000f280000100800 */
[----:B---3--:R-:W2:Y:S04]  /*56b0*/  LDL R5, [R1+0xa4] ;  /* 0x0000a40001057983 */ /* 0x008ea80000100800 */
[----:B------:R-:W3:Y:S01]  /*56c0*/  LDL R3, [R1+0x98] ;  /* 0x0000980001037983 */ /* 0x000ee20000100800 */
[----:B------:R-:W-:-:S03]  /*56d0*/  ISETP.NE.AND P0, PT, R4, 0x1, PT ;  /* 0x000000010400780c */ /* 0x000fc60003f05270 */
[----:B------:R-:W0:Y:S01]  /*56e0*/  LDGDEPBAR ;  /* 0x00000000000079af */ /* 0x000e220000000000 */
[----:B----4-:R-:W-:Y:S02]  /*56f0*/  IADD3 R0, R0, R2, RZ ;  /* 0x0000000200007210 */ /* 0x010fe40007ffe0ff */
[----:B--2---:R-:W-:-:S07]  /*5700*/  IADD3 R6, -R5, R56, RZ ;  /* 0x0000003805067210 */ /* 0x004fce0007ffe1ff */
[----:B------:R-:W-:-:S04]  /*5710*/  @P0 IMAD.HI.U32 R2, R0, c[0x0][0x2c8], RZ ;  /* 0x0000b20000020a27 */ /* 0x000fc800078e00ff */
[----:B------:R-:W-:Y:S01]  /*5720*/  IMAD.MOV.U32 R4, RZ, RZ, R0 ;  /* 0x000000ffff047224 */ /* 0x000fe200078e0000 */
[----:B------:R-:W-:Y:S02]  /*5730*/  IADD3 R0, -R5, 0x1, R56 ;  /* 0x0000000105007810 */ /* 0x000fe40007ffe138 */
[----:B------:R-:W-:-:S03]  /*5740*/  @P0 SHF.R.U32.HI R4, RZ, c[0x0][0x2cc], R2 ;  /* 0x0000b300ff040a19 */ /* 0x000fc60000011602 */
[----:B---3--:R-:W-:Y:S01]  /*5750*/  IMAD.IADD R5, R0, 0x1, -R3 ;  /* 0x0000000100057824 */ /* 0x008fe200078e0a03 */
[----:B------:R-:W-:Y:S05]  /*5760*/  BRA.DIV ~URZ, `(.L_x_1131) ;  /* 0x0000e8527f007947 */ /* 0x000fea000b800000 */
[----:B------:R1:W2:Y:S02]  /*5770*/  SHFL.IDX PT, R0, R4, RZ, 0x1c1f ;  /* 0x001c1fff04007589 */ /* 0x0002a400000e0000 */
.L_x_1231:
[----:B--2---:R-:W-:-:S05]  /*5780*/  IMAD.IADD R0, R5, 0x1, R0 ;  /* 0x0000000105007824 */ /* 0x004fca00078e0200 */
[----:B------:R-:W-:-:S04]  /*5790*/  IMNMX R0, R6, R0, PT ;  /* 0x0000000006007217 */ /* 0x000fc80003800200 */
[C---:B------:R-:W-:Y:S02]  /*57a0*/  ISETP.GT.AND P1, PT, R0.reuse, RZ, PT ;  /* 0x000000ff0000720c */ /* 0x040fe40003f24270 */
[----:B------:R-:W-:Y:S02]  /*57b0*/  ISETP.GT.AND P0, PT, R0, 0x1, PT ;  /* 0x000000010000780c */ /* 0x000fe40003f04270 */
        /* <DEDUP_REMOVED lines=21> */
[----:B------:R-:W-:Y:S01]  /*5910*/  FSEL R72, R25, -INF , P0 ;  /* 0xff80000019487808 */ /* 0x000fe20000000000 */
[----:B------:R-:W-:Y:S05]  /*5920*/  BRA.DIV ~URZ, `(.L_x_1132) ;  /* 0x0000e6f27f007947 */ /* 0x000fea000b800000 */
[----:B------:R-:W2:Y:S02]  /*5930*/  SHFL.IDX PT, R0, R4, 0x1, 0x1c1f ;  /* 0x003c1f0004007f89 */ /* 0x000ea400000e0000 */
[----:B--2---:R-:W-:-:S05]  /*5940*/  IMAD.IADD R0, R5, 0x1, R0 ;  /* 0x0000000105007824 */ /* 0x004fca00078e0200 */
        /* <DEDUP_REMOVED lines=34> */
[----:B------:R-:W-:Y:S02]  /*5b70*/  FSEL R71, R30, -INF , P3 ;  /* 0xff8000001e477808 */ /* 0x000fe40001800000 */
[----:B------:R-:W-:Y:S02]  /*5b80*/  FMNMX.FTZ R0, R75, R0, !PT ;  /* 0x000000004b007209 */ /* 0x000fe40007810000 */
[----:B------:R-:W-:-:S02]  /*5b90*/  FMNMX.FTZ R2, R12, R2, !PT ;  /* 0x000000020c027209 */ /* 0x000fc40007810000 */
[----:B------:R-:W-:Y:S02]  /*5ba0*/  FSEL R70, R31, -INF , P2 ;  /* 0xff8000001f467808 */ /* 0x000fe40001000000 */
[----:B------:R-:W-:Y:S02]  /*5bb0*/  FMNMX.FTZ R0, R74, R0, !PT ;  /* 0x000000004a007209 */ /* 0x000fe40007810000 */
[----:B------:R-:W-:Y:S02]  /*5bc0*/  FMNMX.FTZ R2, R71, R2, !PT ;  /* 0x0000000247027209 */ /* 0x000fe40007810000 */
[----:B------:R-:W-:Y:S02]  /*5bd0*/  FSEL R69, R26, -INF , P1 ;  /* 0xff8000001a457808 */ /* 0x000fe40000800000 */
[----:B------:R-:W-:Y:S02]  /*5be0*/  FMNMX.FTZ R0, R73, R0, !PT ;  /* 0x0000000049007209 */ /* 0x000fe40007810000 */
[----:B------:R-:W-:-:S02]  /*5bf0*/  FMNMX.FTZ R2, R70, R2, !PT ;  /* 0x0000000246027209 */ /* 0x000fc40007810000 */
[----:B------:R-:W-:Y:S02]  /*5c00*/  FSEL R68, R27, -INF , P0 ;  /* 0xff8000001b447808 */ /* 0x000fe40000000000 */
[----:B------:R-:W-:Y:S02]  /*5c10*/  FMNMX.FTZ R0, R72, R0, !PT ;  /* 0x0000000048007209 */ /* 0x000fe40007810000 */
[----:B------:R-:W-:-:S03]  /*5c20*/  FMNMX.FTZ R2, R69, R2, !PT ;  /* 0x0000000245027209 */ /* 0x000fc60007810000 */
[----:B------:R-:W2:Y:S01]  /*5c30*/  SHFL.BFLY PT, R3, R0, 0x2, 0x1f ;  /* 0x0c401f0000037f89 */ /* 0x000ea200000e0000 */
[----:B------:R-:W-:-:S05]  /*5c40*/  FMNMX.FTZ R2, R68, R2, !PT ;  /* 0x0000000244027209 */ /* 0x000fca0007810000 */
[----:B-1----:R-:W1:Y:S01]  /*5c50*/  SHFL.BFLY PT, R4, R2, 0x2, 0x1f ;  /* 0x0c401f0002047f89 */ /* 0x002e6200000e0000 */
[----:B--2---:R-:W-:Y:S02]  /*5c60*/  FMNMX.FTZ R0, R3, R0, !PT ;  /* 0x0000000003007209 */ /* 0x004fe40007810000 */
[----:B-1----:R-:W-:-:S03]  /*5c70*/  FMNMX.FTZ R4, R2, R4, !PT ;  /* 0x0000000402047209 */ /* 0x002fc60007810000 */
[----:B------:R-:W1:Y:S04]  /*5c80*/  SHFL.BFLY PT, R2, R0, 0x1, 0x1f ;  /* 0x0c201f0000027f89 */ /* 0x000e6800000e0000 */
[----:B------:R2:W3:Y:S01]  /*5c90*/  SHFL.BFLY PT, R3, R4, 0x1, 0x1f ;  /* 0x0c201f0004037f89 */ /* 0x0004e200000e0000 */
[----:B-1----:R-:W-:-:S04]  /*5ca0*/  FMNMX.FTZ R134, R0, R2, !PT ;  /* 0x0000000200867209 */ /* 0x002fc80007810000 */
.L_x_1232:
[----:B------:R-:W4:Y:S01]  /*5cb0*/  LDL R44, [R1+0x10] ;  /* 0x00001000012c7983 */ /* 0x000f220000100800 */
[C---:B------:R-:W-:Y:S01]  /*5cc0*/  FMUL.FTZ R2, R134.reuse, c[0x0][0x2d0] ;  /* 0x0000b40086027a20 */ /* 0x040fe20000410000 */
[----:B------:R-:W-:Y:S01]  /*5cd0*/  FSETP.NEU.FTZ.AND P0, PT, R134, -INF , PT ;  /* 0xff8000008600780b */ /* 0x000fe20003f1d000 */
[----:B------:R-:W-:Y:S01]  /*5ce0*/  WARPSYNC 0xffffffff ;  /* 0xffffffff00007948 */ /* 0x000fe20003800000 */
[----:B---3--:R-:W-:Y:S01]  /*5cf0*/  FMNMX.FTZ R133, R3, R4, !PT ;  /* 0x0000000403857209 */ /* 0x008fe20007810000 */
[----:B------:R-:W-:Y:S01]  /*5d00*/  LDSM.16.MT88.4 R32, [R245] ;  /* 0x00000000f520783b */ /* 0x000fe20000004200 */
[----:B------:R-:W-:-:S02]  /*5d10*/  FSEL R2, R2, RZ, P0 ;  /* 0x000000ff02027208 */ /* 0x000fc40000000000 */
[C---:B------:R-:W-:Y:S01]  /*5d20*/  FSETP.NEU.FTZ.AND P0, PT, R133.reuse, -INF , PT ;  /* 0xff8000008500780b */ /* 0x040fe20003f1d000 */
[----:B--2---:R-:W-:Y:S01]  /*5d30*/  FMUL.FTZ R4, R133, c[0x0][0x2d0] ;  /* 0x0000b40085047a20 */ /* 0x004fe20000410000 */
[----:B------:R-:W-:Y:S01]  /*5d40*/  LDSM.16.MT88.4 R36, [R245+0x800] ;  /* 0x00080000f524783b */ /* 0x000fe20000004200 */
[--C-:B------:R-:W-:Y:S02]  /*5d50*/  FFMA.FTZ R0, R11, c[0x0][0x2d0], -R2.reuse ;  /* 0x0000b4000b007a23 */ /* 0x100fe40000010802 */
[--C-:B------:R-:W-:Y:S01]  /*5d60*/  FFMA.FTZ R3, R18, c[0x0][0x2d0], -R2.reuse ;  /* 0x0000b40012037a23 */ /* 0x100fe20000010802 */
[----:B------:R-:W-:Y:S01]  /*5d70*/  LDSM.16.MT88.4 R40, [R243+0x800] ;  /* 0x00080000f328783b */ /* 0x000fe20000004200 */
[----:B------:R1:W-:Y:S03]  /*5d80*/  MUFU.EX2 R101, R0 ;  /* 0x0000000000657308 */ /* 0x0003e60000000800 */
[----:B------:R-:W-:Y:S04]  /*5d90*/  LDSM.16.MT88.4 R24, [R244] ;  /* 0x00000000f418783b */ /* 0x000fe80000004200 */
[----:B------:R-:W-:Y:S01]  /*5da0*/  LDSM.16.MT88.4 R60, [R243+0x1800] ;  /* 0x00180000f33c783b */ /* 0x000fe20000004200 */
[----:B------:R-:W-:Y:S03]  /*5db0*/  MUFU.EX2 R127, R3 ;  /* 0x00000003007f7308 */ /* 0x000fe60000000800 */
[----:B------:R-:W-:Y:S04]  /*5dc0*/  LDSM.16.MT88.4 R48, [R244+0x800] ;  /* 0x00080000f430783b */ /* 0x000fe80000004200 */
[----:B------:R-:W-:Y:S01]  /*5dd0*/  LDSM.16.MT88.4 R56, [R245+0x1800] ;  /* 0x00180000f538783b */ /* 0x000fe20000004200 */
[----:B-1----:R-:W-:-:S03]  /*5de0*/  FFMA.FTZ R0, R10, c[0x0][0x2d0], -R2 ;  /* 0x0000b4000a007a23 */ /* 0x002fc60000010802 */
[----:B------:R-:W-:Y:S01]  /*5df0*/  LDSM.16.MT88.4 R64, [R245+0x2000] ;  /* 0x00200000f540783b */ /* 0x000fe20000004200 */
[----:B------:R1:W-:Y:S02]  /*5e00*/  MUFU.EX2 R100, R0 ;  /* 0x0000000000647308 */ /* 0x0003e40000000800 */
[----:B-1----:R-:W-:-:S06]  /*5e10*/  FFMA.FTZ R0, R17, c[0x0][0x2d0], -R2 ;  /* 0x0000b40011007a23 */ /* 0x002fcc0000010802 */
[----:B------:R1:W-:Y:S02]  /*5e20*/  MUFU.EX2 R116, R0 ;  /* 0x0000000000747308 */ /* 0x0003e40000000800 */
[----:B-1----:R-:W-:-:S06]  /*5e30*/  FFMA.FTZ R0, R16, c[0x0][0x2d0], -R2 ;  /* 0x0000b40010007a23 */ /* 0x002fcc0000010802 */
[----:B------:R1:W2:Y:S02]  /*5e40*/  MUFU.EX2 R111, R0 ;  /* 0x00000000006f7308 */ /* 0x0002a40000000800 */
[----:B-1----:R-:W-:Y:S01]  /*5e50*/  FFMA.FTZ R0, R15, c[0x0][0x2d0], -R2 ;  /* 0x0000b4000f007a23 */ /* 0x002fe20000010802 */
[----:B--2---:R-:W-:-:S05]  /*5e60*/  F2FP.BF16.PACK_AB R10, R111, R116 ;  /* 0x000000746f0a723e */ /* 0x004fca00000010ff */
[----:B------:R1:W-:Y:S02]  /*5e70*/  MUFU.EX2 R117, R0 ;  /* 0x0000000000757308 */ /* 0x0003e40000000800 */
[----:B-1----:R-:W-:Y:S02]  /*5e80*/  FFMA.FTZ R0, R19, c[0x0][0x2d0], -R2 ;  /* 0x0000b40013007a23 */ /* 0x002fe40000010802 */
[----:B------:R-:W1:Y:S04]  /*5e90*/  LDSM.16.MT88.4 R16, [R243] ;  /* 0x00000000f310783b */ /* 0x000e680000004200 */
[----:B------:R2:W3:Y:S02]  /*5ea0*/  MUFU.EX2 R126, R0 ;  /* 0x00000000007e7308 */ /* 0x0004e40000000800 */
[----:B--2---:R-:W-:-:S02]  /*5eb0*/  FSEL R0, R4, RZ, P0 ;  /* 0x000000ff04007208 */ /* 0x004fc40000000000 */
[----:B---3--:R-:W-:-:S03]  /*5ec0*/  F2FP.BF16.PACK_AB R4, R126, R117 ;  /* 0x000000757e04723e */ /* 0x008fc600000010ff */
[----:B------:R-:W-:-:S04]  /*5ed0*/  FFMA.FTZ R3, R6, c[0x0][0x2d0], -R0 ;  /* 0x0000b40006037a23 */ /* 0x000fc80000010800 */
[----:B------:R2:W-:Y:S02]  /*5ee0*/  MUFU.EX2 R109, R3 ;  /* 0x00000003006d7308 */ /* 0x0005e40000000800 */
[----:B--2---:R-:W-:-:S06]  /*5ef0*/  FFMA.FTZ R3, R5, c[0x0][0x2d0], -R0 ;  /* 0x0000b40005037a23 */ /* 0x004fcc0000010800 */
[----:B------:R2:W3:Y:S02]  /*5f00*/  MUFU.EX2 R108, R3 ;  /* 0x00000003006c7308 */ /* 0x0004e40000000800 */
[----:B--2---:R-:W-:Y:S01]  /*5f10*/  FFMA.FTZ R3, R9, c[0x0][0x2d0], -R0 ;  /* 0x0000b40009037a23 */ /* 0x004fe20000010800 */
[----:B---3--:R-:W-:-:S05]  /*5f20*/  F2FP.BF16.PACK_AB R9, R108, R109 ;  /* 0x0000006d6c09723e */ /* 0x008fca00000010ff */
[----:B------:R2:W-:Y:S02]  /*5f30*/  MUFU.EX2 R110, R3 ;  /* 0x00000003006e7308 */ /* 0x0005e40000000800 */
[----:B--2---:R-:W-:Y:S01]  /*5f40*/  FFMA.FTZ R3, R8, c[0x0][0x2d0], -R0 ;  /* 0x0000b40008037a23 */ /* 0x004fe20000010800 */
[----:B------:R-:W-:-:S05]  /*5f50*/  F2FP.BF16.PACK_AB R8, R100, R101 ;  /* 0x000000656408723e */ /* 0x000fca00000010ff */
[----:B------:R2:W3:Y:S02]  /*5f60*/  MUFU.EX2 R118, R3 ;  /* 0x0000000300767308 */ /* 0x0004e40000000800 */
[----:B--2---:R-:W-:Y:S01]  /*5f70*/  FFMA.FTZ R3, R20, c[0x0][0x2d0], -R2 ;  /* 0x0000b40014037a23 */ /* 0x004fe20000010802 */
[----:B---3--:R-:W-:-:S05]  /*5f80*/  F2FP.BF16.PACK_AB R11, R118, R110 ;  /* 0x0000006e760b723e */ /* 0x008fca00000010ff */
[----:B------:R2:W3:Y:S02]  /*5f90*/  MUFU.EX2 R125, R3 ;  /* 0x00000003007d7308 */ /* 0x0004e40000000800 */
[C---:B-1----:R-:W-:Y:S08]  /*5fa0*/  HMMA.16816.F32.BF16 R28, R8.reuse, R16, RZ ;  /* 0x00000010081c723c */ /* 0x042ff000000418ff */
[----:B------:R-:W-:Y:S01]  /*5fb0*/  HMMA.16816.F32.BF16 R20, R8, R18, RZ ;  /* 0x000000120814723c */ /* 0x000fe200000418ff */
[----:B--2---:R-:W-:Y:S01]  /*5fc0*/  FFMA.FTZ R3, R7, c[0x0][0x2d0], -R0 ;  /* 0x0000b40007037a23 */ /* 0x004fe20000010800 */
[----:B---3--:R-:W-:-:S03]  /*5fd0*/  F2FP.BF16.PACK_AB R6, R125, R127 ;  /* 0x0000007f7d06723e */ /* 0x008fc600000010ff */
[----:B------:R1:W-:Y:S03]  /*5fe0*/  MUFU.EX2 R119, R3 ;  /* 0x0000000300777308 */ /* 0x0003e60000000800 */
[----:B------:R-:W-:Y:S01]  /*5ff0*/  HMMA.16816.F32.BF16 R16, R8, R32, RZ ;  /* 0x000000200810723c */ /* 0x000fe200000418ff */
[----:B-1----:R-:W-:-:S04]  /*6000*/  FFMA.FTZ R3, R14, c[0x0][0x2d0], -R0 ;  /* 0x0000b4000e037a23 */ /* 0x002fc80000010800 */
[----:B------:R1:W2:Y:S02]  /*6010*/  MUFU.EX2 R124, R3 ;  /* 0x00000003007c7308 */ /* 0x0002a40000000800 */
[----:B-1----:R-:W-:Y:S01]  /*6020*/  FFMA.FTZ R3, R13, c[0x0][0x2d0], -R0 ;  /* 0x0000b4000d037a23 */ /* 0x002fe20000010800 */
[----:B--2---:R-:W-:-:S05]  /*6030*/  F2FP.BF16.PACK_AB R5, R124, R119 ;  /* 0x000000777c05723e */ /* 0x004fca00000010ff */
[----:B------:R1:W-:Y:S02]  /*6040*/  MUFU.EX2 R129, R3 ;  /* 0x0000000300817308 */ /* 0x0003e40000000800 */
[----:B-1----:R-:W-:Y:S02]  /*6050*/  FFMA.FTZ R3, R12, c[0x0][0x2d0], -R0 ;  /* 0x0000b4000c037a23 */ /* 0x002fe40000010800 */
[----:B------:R-:W-:Y:S01]  /*6060*/  HMMA.16816.F32.BF16 R12, R8, R34, RZ ;  /* 0x00000022080c723c */ /* 0x000fe200000418ff */
[----:B------:R-:W-:Y:S03]  /*6070*/  LDSM.16.MT88.4 R32, [R243+0x2000] ;  /* 0x00200000f320783b */ /* 0x000fe60000004200 */
[----:B------:R-:W1:Y:S01]  /*6080*/  MUFU.EX2 R128, R3 ;  /* 0x0000000300807308 */ /* 0x000e620000000800 */
[----:B----4-:R-:W2:Y:S01]  /*6090*/  LDSM.16.MT88.4 R44, [R44] ;  /* 0x000000002c2c783b */ /* 0x010ea20000004200 */
[----:B-1----:R-:W-:-:S07]  /*60a0*/  F2FP.BF16.PACK_AB R7, R128, R129 ;  /* 0x000000818007723e */ /* 0x002fce00000010ff */
[C---:B------:R-:W-:Y:S11]  /*60b0*/  HMMA.16816.F32.BF16 R152, R4.reuse, R36, R16 ;  /* 0x000000240498723c */ /* 0x040ff60000041810 */
[C---:B------:R-:W-:Y:S01]  /*60c0*/  HMMA.16816.F32.BF16 R52, R4.reuse, R38, R12 ;  /* 0x000000260434723c */ /* 0x040fe2000004180c */
[----:B------:R-:W1:Y:S07]  /*60d0*/  LDSM.16.MT88.4 R36, [R246+0x800] ;  /* 0x00080000f624783b */ /* 0x000e6e0000004200 */
[C---:B------:R-:W-:Y:S08]  /*60e0*/  HMMA.16816.F32.BF16 R160, R4.reuse, R40, R28 ;  /* 0x0000002804a0723c */ /* 0x040ff0000004181c */
[----:B------:R-:W-:Y:S08]  /*60f0*/  HMMA.16816.F32.BF16 R140, R4, R42, R20 ;  /* 0x0000002a048c723c */ /* 0x000ff00000041814 */
[----:B------:R-:W-:Y:S01]  /*6100*/  HMMA.16816.F32.BF16 R40, R8, R24, RZ ;  /* 0x000000180828723c */ /* 0x000fe200000418ff */
[----:B------:R-:W-:Y:S01]  /*6110*/  MOV R159, R52 ;  /* 0x00000034009f7202 */ /* 0x000fe20000000f00 */
[----:B------:R-:W-:Y:S01]  /*6120*/  IMAD.MOV.U32 R157, RZ, RZ, R54 ;  /* 0x000000ffff9d7224 */ /* 0x000fe200078e0036 */
[----:B------:R-:W-:-:S02]  /*6130*/  MOV R158, R53 ;  /* 0x00000035009e7202 */ /* 0x000fc40000000f00 */
[----:B------:R-:W-:Y:S02]  /*6140*/  MOV R156, R55 ;  /* 0x00000037009c7202 */ /* 0x000fe40000000f00 */
[----:B------:R-:W-:Y:S01]  /*6150*/  LDSM.16.MT88.4 R52, [R246+0x1800] ;  /* 0x00180000f634783b */ /* 0x000fe20000004200 */
[C---:B------:R-:W-:Y:S08]  /*6160*/  HMMA.16816.F32.BF16 R28, R8.reuse, R26, RZ ;  /* 0x0000001a081c723c */ /* 0x040ff000000418ff */
[C---:B--2---:R-:W-:Y:S08]  /*6170*/  HMMA.16816.F32.BF16 R24, R8.reuse, R44, RZ ;  /* 0x0000002c0818723c */ /* 0x044ff000000418ff */
[C---:B------:R-:W-:Y:S01]  /*6180*/  HMMA.16816.F32.BF16 R20, R8.reuse, R46, RZ ;  /* 0x0000002e0814723c */ /* 0x040fe200000418ff */
[----:B------:R-:W2:Y:S07]  /*6190*/  LDSM.16.MT88.4 R44, [R244+0x1800] ;  /* 0x00180000f42c783b */ /* 0x000eae0000004200 */
[C---:B------:R-:W-:Y:S08]  /*61a0*/  HMMA.16816.F32.BF16 R16, R8.reuse, R60, RZ ;  /* 0x0000003c0810723c */ /* 0x040ff000000418ff */
[----:B------:R-:W-:Y:S01]  /*61b0*/  HMMA.16816.F32.BF16 R12, R8, R62, RZ ;  /* 0x0000003e080c723c */ /* 0x000fe200000418ff */
[----:B------:R-:W3:Y:S07]  /*61c0*/  LDSM.16.MT88.4 R60, [R244+0x2000] ;  /* 0x00200000f43c783b */ /* 0x000eee0000004200 */
        /* <DEDUP_REMOVED lines=8> */
[----:B------:R-:W4:Y:S01]  /*6250*/  LDSM.16.MT88.4 R48, [R246+0x2000] ;  /* 0x00200000f630783b */ /* 0x000f220000004200 */
[----:B------:R-:W-:-:S03]  /*6260*/  MOV R148, R79 ;  /* 0x0000004f00947202 */ /* 0x000fc60000000f00 */
[----:B------:R-:W-:Y:S01]  /*6270*/  HMMA.16816.F32.BF16 R40, R8, R56, RZ ;  /* 0x000000380828723c */ /* 0x000fe200000418ff */
[----:B------:R-:W-:Y:S01]  /*6280*/  IMAD.MOV.U32 R81, RZ, RZ, R26 ;  /* 0x000000ffff517224 */ /* 0x000fe200078e001a */
[----:B------:R-:W-:Y:S01]  /*6290*/  MOV R80, R27 ;  /* 0x0000001b00507202 */ /* 0x000fe20000000f00 */
[----:B------:R-:W-:Y:S01]  /*62a0*/  IMAD.MOV.U32 R78, RZ, RZ, R24 ;  /* 0x000000ffff4e7224 */ /* 0x000fe200078e0018 */
[----:B------:R-:W-:-:S04]  /*62b0*/  MOV R79, R25 ;  /* 0x00000019004f7202 */ /* 0x000fc80000000f00 */
[----:B------:R-:W-:Y:S01]  /*62c0*/  HMMA.16816.F32.BF16 R16, R4, R32, R16 ;  /* 0x000000200410723c */ /* 0x000fe20000041810 */
[----:B------:R-:W-:Y:S01]  /*62d0*/  MOV R77, R22 ;  /* 0x00000016004d7202 */ /* 0x000fe20000000f00 */
[----:B------:R-:W-:Y:S01]  /*62e0*/  IMAD.MOV.U32 R92, RZ, RZ, R21 ;  /* 0x000000ffff5c7224 */ /* 0x000fe200078e0015 */
[----:B------:R-:W-:Y:S02]  /*62f0*/  MOV R76, R23 ;  /* 0x00000017004c7202 */ /* 0x000fe40000000f00 */
[----:B------:R-:W-:-:S03]  /*6300*/  MOV R87, R20 ;  /* 0x0000001400577202 */ /* 0x000fc60000000f00 */
[----:B------:R-:W-:Y:S01]  /*6310*/  HMMA.16816.F32.BF16 R12, R4, R34, R12 ;  /* 0x00000022040c723c */ /* 0x000fe2000004180c */
[----:B------:R-:W-:Y:S07]  /*6320*/  LDSM.16.MT88.4 R32, [R245+0x3800] ;  /* 0x00380000f520783b */ /* 0x000fee0000004200 */
[C---:B------:R-:W-:Y:S08]  /*6330*/  HMMA.16816.F32.BF16 R28, R8.reuse, R58, RZ ;  /* 0x0000003a081c723c */ /* 0x040ff000000418ff */
[----:B--2---:R-:W-:Y:S01]  /*6340*/  HMMA.16816.F32.BF16 R24, R8, R44, RZ ;  /* 0x0000002c0818723c */ /* 0x004fe200000418ff */
[----:B------:R-:W-:Y:S01]  /*6350*/  MOV R135, R16 ;  /* 0x0000001000877202 */ /* 0x000fe20000000f00 */
[----:B------:R-:W-:Y:S01]  /*6360*/  IMAD.MOV.U32 R132, RZ, RZ, R17 ;  /* 0x000000ffff847224 */ /* 0x000fe200078e0011 */
[----:B------:R-:W-:-:S02]  /*6370*/  MOV R131, R18 ;  /* 0x0000001200837202 */ /* 0x000fc40000000f00 */
[----:B------:R-:W-:-:S03]  /*6380*/  MOV R130, R19 ;  /* 0x0000001300827202 */ /* 0x000fc60000000f00 */
[----:B------:R-:W-:Y:S01]  /*6390*/  HMMA.16816.F32.BF16 R20, R8, R46, RZ ;  /* 0x0000002e0814723c */ /* 0x000fe200000418ff */
[----:B------:R-:W2:Y:S01]  /*63a0*/  LDSM.16.MT88.4 R44, [R245+0x3000] ;  /* 0x00300000f52c783b */ /* 0x000ea20000004200 */
[----:B------:R-:W-:Y:S01]  /*63b0*/  IMAD.MOV.U32 R86, RZ, RZ, R13 ;  /* 0x000000ffff567224 */ /* 0x000fe200078e000d */
[----:B------:R-:W-:Y:S01]  /*63c0*/  MOV R85, R14 ;  /* 0x0000000e00557202 */ /* 0x000fe20000000f00 */
[----:B------:R-:W-:Y:S01]  /*63d0*/  IMAD.MOV.U32 R3, RZ, RZ, R12 ;  /* 0x000000ffff037224 */ /* 0x000fe200078e000c */
[----:B------:R-:W-:-:S03]  /*63e0*/  MOV R84, R15 ;  /* 0x0000000f00547202 */ /* 0x000fc60000000f00 */
[----:B------:R-:W-:Y:S01]  /*63f0*/  HMMA.16816.F32.BF16 R56, R4, R64, R40 ;  /* 0x000000400438723c */ /* 0x000fe20000041828 */
[----:B------:R-:W5:Y:S07]  /*6400*/  LDSM.16.MT88.4 R40, [R243+0x3800] ;  /* 0x00380000f328783b */ /* 0x000f6e0000004200 */
[C---:B------:R-:W-:Y:S08]  /*6410*/  HMMA.16816.F32.BF16 R16, R8.reuse, R52, RZ ;  /* 0x000000340810723c */ /* 0x040ff000000418ff */
[----:B------:R-:W-:Y:S01]  /*6420*/  HMMA.16816.F32.BF16 R12, R8, R54, RZ ;  /* 0x00000036080c723c */ /* 0x000fe200000418ff */
[----:B------:R-:W2:Y:S07]  /*6430*/  LDSM.16.MT88.4 R52, [R244+0x3000] ;  /* 0x00300000f434783b */ /* 0x000eae0000004200 */
[C---:B------:R-:W-:Y:S08]  /*6440*/  HMMA.16816.F32.BF16 R180, R4.reuse, R66, R28 ;  /* 0x0000004204b4723c */ /* 0x040ff0000004181c */
[----:B---3--:R-:W-:Y:S08]  /*6450*/  HMMA.16816.F32.BF16 R64, R4, R60, R24 ;  /* 0x0000003c0440723c */ /* 0x008ff00000041818 */
[C---:B-1----:R-:W-:Y:S08]  /*6460*/  HMMA.16816.F32.BF16 R28, R8.reuse, R36, RZ ;  /* 0x00000024081c723c */ /* 0x042ff000000418ff */
[----:B------:R-:W-:Y:S01]  /*6470*/  HMMA.16816.F32.BF16 R24, R8, R38, RZ ;  /* 0x000000260818723c */ /* 0x000fe200000418ff */
[----:B------:R-:W1:Y:S07]  /*6480*/  LDSM.16.MT88.4 R36, [R246+0x3000] ;  /* 0x00300000f624783b */ /* 0x000e6e0000004200 */
[C---:B------:R-:W-:Y:S08]  /*6490*/  HMMA.16816.F32.BF16 R176, R4.reuse, R62, R20 ;  /* 0x0000003e04b0723c */ /* 0x040ff00000041814 */
[C---:B----4-:R-:W-:Y:S08]  /*64a0*/  HMMA.16816.F32.BF16 R60, R4.reuse, R48, R16 ;  /* 0x00000030043c723c */ /* 0x050ff00000041810 */
[----:B------:R-:W-:Y:S01]  /*64b0*/  HMMA.16816.F32.BF16 R172, R4, R50, R12 ;  /* 0x0000003204ac723c */ /* 0x000fe2000004180c */
[----:B------:R-:W3:Y:S07]  /*64c0*/  LDSM.16.MT88.4 R48, [R244+0x3800] ;  /* 0x00380000f430783b */ /* 0x000eee0000004200 */
[----:B--2---:R-:W-:Y:S07]  /*64d0*/  HMMA.16816.F32.BF16 R16, R8, R46, RZ ;  /* 0x0000002e0810723c */ /* 0x004fee00000418ff */
[----:B------:R-:W-:Y:S01]  /*64e0*/  MOV R46, R85 ;  /* 0x00000055002e7202 */ /* 0x000fe20000000f00 */
[----:B-----5:R-:W-:Y:S01]  /*64f0*/  HMMA.16816.F32.BF16 R88, R4, R42, R24 ;  /* 0x0000002a0458723c */ /* 0x020fe20000041818 */
[----:B------:R-:W2:Y:S01]  /*6500*/  LDSM.16.MT88.4 R24, [R246+0x3800] ;  /* 0x00380000f618783b */ /* 0x000ea20000004200 */
[----:B------:R-:W-:-:S05]  /*6510*/  MOV R47, R84 ;  /* 0x00000054002f7202 */ /* 0x000fca0000000f00 */
[----:B------:R-:W-:Y:S01]  /*6520*/  MOV R42, R77 ;  /* 0x0000004d002a7202 */ /* 0x000fe20000000f00 */
[----:B------:R-:W-:Y:S01]  /*6530*/  HMMA.16816.F32.BF16 R20, R8, R44, RZ ;  /* 0x0000002c0814723c */ /* 0x000fe200000418ff */
[----:B------:R-:W-:-:S06]  /*6540*/  MOV R43, R76 ;  /* 0x0000004c002b7202 */ /* 0x000fcc0000000f00 */
[----:B------:R-:W-:Y:S01]  /*6550*/  MOV R45, R86 ;  /* 0x00000056002d7202 */ /* 0x000fe20000000f00 */
[----:B------:R-:W-:Y:S01]  /*6560*/  HMMA.16816.F32.BF16 R12, R8, R52, RZ ;  /* 0x00000034080c723c */ /* 0x000fe200000418ff */
[----:B------:R-:W-:Y:S02]  /*6570*/  IMAD.MOV.U32 R44, RZ, RZ, R3 ;  /* 0x000000ffff2c7224 */ /* 0x000fe400078e0003 */
[----:B------:R-:W-:-:S04]  /*6580*/  FADD.FTZ R3, R101, R100 ;  /* 0x0000006465037221 */ /* 0x000fc80000010000 */
[----:B------:R-:W-:Y:S01]  /*6590*/  MOV R52, R81 ;  /* 0x0000005100347202 */ /* 0x000fe20000000f00 */
[----:B------:R-:W-:Y:S01]  /*65a0*/  HMMA.16816.F32.BF16 R96, R4, R34, R16 ;  /* 0x000000220460723c */ /* 0x000fe20000041810 */
[----:B------:R-:W-:Y:S01]  /*65b0*/  MOV R53, R80 ;  /* 0x0000005000357202 */ /* 0x000fe20000000f00 */
[----:B------:R-:W-:-:S04]  /*65c0*/  FADD.FTZ R3, R116, R3 ;  /* 0x0000000374037221 */ /* 0x000fc80000010000 */
[----:B------:R-:W-:Y:S01]  /*65d0*/  FADD.FTZ R3, R111, R3 ;  /* 0x000000036f037221 */ /* 0x000fe20000010000 */
[----:B------:R-:W-:Y:S01]  /*65e0*/  MOV R34, R157 ;  /* 0x0000009d00227202 */ /* 0x000fe20000000f00 */
[----:B------:R-:W-:Y:S01]  /*65f0*/  HMMA.16816.F32.BF16 R80, R4, R40, R28 ;  /* 0x000000280450723c */ /* 0x000fe2000004181c */
[----:B------:R-:W4:Y:S01]  /*6600*/  LDSM.16.MT88.4 R28, [R243+0x4800] ;  /* 0x00480000f31c783b */ /* 0x000f220000004200 */
[----:B------:R-:W-:-:S05]  /*6610*/  MOV R35, R156 ;  /* 0x0000009c00237202 */ /* 0x000fca0000000f00 */
[----:B------:R-:W-:Y:S01]  /*6620*/  MOV R41, R79 ;  /* 0x0000004f00297202 */ /* 0x000fe20000000f00 */
[----:B-1----:R-:W-:Y:S01]  /*6630*/  HMMA.16816.F32.BF16 R16, R8, R36, RZ ;  /* 0x000000240810723c */ /* 0x002fe200000418ff */
[----:B------:R-:W-:-:S07]  /*6640*/  IMAD.MOV.U32 R40, RZ, RZ, R78 ;  /* 0x000000ffff287224 */ /* 0x000fce00078e004e */
[C---:B------:R-:W-:Y:S07]  /*6650*/  HMMA.16816.F32.BF16 R76, R4.reuse, R32, R20 ;  /* 0x00000020044c723c */ /* 0x040fee0000041814 */
[----:B------:R-:W-:Y:S01]  /*6660*/  IMAD.MOV.U32 R32, RZ, RZ, R87 ;  /* 0x000000ffff207224 */ /* 0x000fe200078e0057 */
[----:B------:R-:W-:Y:S01]  /*6670*/  MOV R33, R92 ;  /* 0x0000005c00217202 */ /* 0x000fe20000000f00 */
[----:B---3--:R-:W-:Y:S03]  /*6680*/  HMMA.16816.F32.BF16 R84, R4, R48, R12 ;  /* 0x000000300454723c */ /* 0x008fe6000004180c */
[----:B------:R-:W-:-:S02]  /*6690*/  MOV R36, R32 ;  /* 0x0000002000247202 */ /* 0x000fc40000000f00 */
[----:B------:R-:W-:Y:S01]  /*66a0*/  MOV R37, R33 ;  /* 0x0000002100257202 */ /* 0x000fe20000000f00 */
[----:B------:R-:W-:Y:S01]  /*66b0*/  IMAD.MOV.U32 R33, RZ, RZ, R158 ;  /* 0x000000ffff217224 */ /* 0x000fe200078e009e */
[----:B------:R-:W-:Y:S01]  /*66c0*/  MOV R48, R151 ;  /* 0x0000009700307202 */ /* 0x000fe20000000f00 */
[----:B------:R-:W-:Y:S01]  /*66d0*/  HMMA.16816.F32.BF16 R12, R8, R38, RZ ;  /* 0x00000026080c723c */ /* 0x000fe200000418ff */
[----:B------:R-:W-:Y:S01]  /*66e0*/  IMAD.MOV.U32 R49, RZ, RZ, R150 ;  /* 0x000000ffff317224 */ /* 0x000fe200078e0096 */
[----:B------:R-:W-:Y:S02]  /*66f0*/  MOV R32, R159 ;  /* 0x0000009f00207202 */ /* 0x000fe40000000f00 */
[----:B------:R-:W-:Y:S03]  /*6700*/  LDSM.16.MT88.4 R156, [R243+0x1000] ;  /* 0x00100000f39c783b */ /* 0x000fe60000004200 */
[----:B------:R-:W-:Y:S01]  /*6710*/  MOV R38, R42 ;  /* 0x0000002a00267202 */ /* 0x000fe20000000f00 */
[----:B--2---:R-:W-:Y:S01]  /*6720*/  HMMA.16816.F32.BF16 R92, R4, R24, R16 ;  /* 0x00000018045c723c */ /* 0x004fe20000041810 */
[----:B------:R-:W1:Y:S01]  /*6730*/  LDSM.16.MT88.4 R16, [R243+0x5000] ;  /* 0x00500000f310783b */ /* 0x000e620000004200 */
[----:B------:R-:W-:Y:S01]  /*6740*/  IMAD.MOV.U32 R39, RZ, RZ, R43 ;  /* 0x000000ffff277224 */ /* 0x000fe200078e002b */
[----:B------:R-:W-:-:S02]  /*6750*/  MOV R42, R52 ;  /* 0x00000034002a7202 */ /* 0x000fc40000000f00 */
[----:B------:R-:W-:Y:S01]  /*6760*/  MOV R43, R53 ;  /* 0x00000035002b7202 */ /* 0x000fe20000000f00 */
[----:B------:R-:W-:Y:S01]  /*6770*/  IMAD.MOV.U32 R53, RZ, RZ, R132 ;  /* 0x000000ffff357224 */ /* 0x000fe200078e0084 */
[----:B------:R-:W-:Y:S01]  /*6780*/  MOV R52, R135 ;  /* 0x0000008700347202 */ /* 0x000fe20000000f00 */
[----:B------:R-:W-:Y:S01]  /*6790*/  HMMA.16816.F32.BF16 R20, R8, R54, RZ ;  /* 0x000000360814723c */ /* 0x000fe200000418ff */
[----:B------:R-:W-:-:S06]  /*67a0*/  FADD.FTZ R25, R117, R3 ;  /* 0x0000000375197221 */ /* 0x000fcc0000010000 */
[----:B------:R-:W-:Y:S01]  /*67b0*/  MOV R55, R130 ;  /* 0x0000008200377202 */ /* 0x000fe20000000f00 */
[----:B------:R-:W-:Y:S01]  /*67c0*/  HMMA.16816.F32.BF16 R112, R4, R26, R12 ;  /* 0x0000001a0470723c */ /* 0x000fe2000004180c */
[----:B------:R-:W-:-:S06]  /*67d0*/  MOV R54, R131 ;  /* 0x0000008300367202 */ /* 0x000fcc0000000f00 */
[--C-:B------:R-:W-:Y:S01]  /*67e0*/  FFMA.FTZ R27, R74, c[0x0][0x2d0], -R2.reuse ;  /* 0x0000b4004a1b7a23 */ /* 0x100fe20000010802 */
[----:B----4-:R-:W-:Y:S01]  /*67f0*/  HMMA.16816.F32.BF16 R12, R8, R28, RZ ;  /* 0x0000001c080c723c */ /* 0x010fe200000418ff */
[----:B------:R-:W-:-:S06]  /*6800*/  FFMA.FTZ R26, R73, c[0x0][0x2d0], -R2 ;  /* 0x0000b400491a7a23 */ /* 0x000fcc0000010802 */
[----:B------:R-:W-:Y:S01]  /*6810*/  FFMA.FTZ R28, R75, c[0x0][0x2d0], -R2 ;  /* 0x0000b4004b1c7a23 */ /* 0x000fe20000010802 */
[----:B------:R-:W-:Y:S01]  /*6820*/  HMMA.16816.F32.BF16 R104, R4, R50, R20 ;  /* 0x000000320468723c */ /* 0x000fe20000041814 */
[----:B------:R-:W2:Y:S01]  /*6830*/  LDSM.16.MT88.4 R20, [R245+0x4800] ;  /* 0x00480000f514783b */ /* 0x000ea20000004200 */
[----:B------:R-:W-:-:S05]  /*6840*/  FFMA.FTZ R29, R70, c[0x0][0x2d0], -R0 ;  /* 0x0000b400461d7a23 */ /* 0x000fca0000010800 */
[----:B------:R-:W-:Y:S02]  /*6850*/  MOV R50, R149 ;  /* 0x0000009500327202 */ /* 0x000fe40000000f00 */
[----:B------:R-:W-:Y:S02]  /*6860*/  MOV R51, R148 ;  /* 0x0000009400337202 */ /* 0x000fe40000000f00 */
[----:B------:R-:W-:Y:S05]  /*6870*/  LDSM.16.MT88.4 R148, [R245+0x1000] ;  /* 0x00100000f594783b */ /* 0x000fea0000004200 */
        /* <DEDUP_REMOVED lines=72> */
[C---:B----4-:R-:W-:Y:S01]  /*6d00*/  HMMA.16816.F32.BF16 R16, R4.reuse, R8, R16 ;  /* 0x000000080410723c */ /* 0x050fe20000041810 */
[----:B------:R-:W2:Y:S07]  /*6d10*/  LDL R9, [R1+0x9c] ;  /* 0x00009c0001097983 */ /* 0x000eae0000100800 */
[----:B------:R-:W-:Y:S01]  /*6d20*/  HMMA.16816.F32.BF16 R12, R4, R10, R12 ;  /* 0x0000000a040c723c */ /* 0x000fe2000004180c */
[----:B------:R-:W2:Y:S04]  /*6d30*/  LDL R10, [R1+0x98] ;  /* 0x00009800010a7983 */ /* 0x000ea80000100800 */
[----:B------:R-:W4:Y:S03]  /*6d40*/  LDL.LU R8, [R1+0x34] ;  /* 0x0000340001087983 */ /* 0x000f260000300800 */
[C---:B------:R-:W-:Y:S01]  /*6d50*/  HMMA.16816.F32.BF16 R72, R128.reuse, R74, R88 ;  /* 0x0000004a8048723c */ /* 0x040fe20000041858 */
[----:B------:R-:W4:Y:S04]  /*6d60*/  LDL R3, [R1+0x64] ;  /* 0x0000640001037983 */ /* 0x000f280000100800 */
[----:B------:R-:W1:Y:S03]  /*6d70*/  LDSM.16.MT88.4 R88, [R244+0x4000] ;  /* 0x00400000f458783b */ /* 0x000e660000004200 */
[----:B------:R-:W-:Y:S01]  /*6d80*/  HMMA.16816.F32.BF16 R140, R128, R142, R48 ;  /* 0x0000008e808c723c */ /* 0x000fe20000041830 */
[----:B------:R-:W1:Y:S01]  /*6d90*/  LDSM.16.MT88.4 R48, [R245+0x2800] ;  /* 0x00280000f530783b */ /* 0x000e620000004200 */
[----:B------:R-:W-:-:S03]  /*6da0*/  MOV R2, c[0x0][0x2c4] ;  /* 0x0000b10000027a02 */ /* 0x000fc60000000f00 */
[----:B------:R-:W-:Y:S03]  /*6db0*/  LDSM.16.MT88.4 R4, [R246+0x5800] ;  /* 0x00580000f604783b */ /* 0x000fe60000004200 */
        /* <DEDUP_REMOVED lines=10> */
[----:B------:R-:W3:Y:S01]  /*6e60*/  LDSM.16.MT88.4 R56, [R244+0x2800] ;  /* 0x00280000f438783b */ /* 0x000ee20000004200 */
[----:B------:R-:W-:-:S06]  /*6e70*/  ISETP.NE.AND P1, PT, R2, 0x1, PT ;  /* 0x000000010200780c */ /* 0x000fcc0003f25270 */
[C---:B-1----:R-:W-:Y:S08]  /*6e80*/  HMMA.16816.F32.BF16 R100, R128.reuse, R104, R100 ;  /* 0x000000688064723c */ /* 0x042ff00000041864 */
[C---:B---3--:R-:W-:Y:S08]  /*6e90*/  HMMA.16816.F32.BF16 R92, R128.reuse, R96, R92 ;  /* 0x00000060805c723c */ /* 0x048ff0000004185c */
[C---:B------:R-:W-:Y:S01]  /*6ea0*/  HMMA.16816.F32.BF16 R104, R128.reuse, R106, R120 ;  /* 0x0000006a8068723c */ /* 0x040fe20000041878 */
[----:B------:R-:W1:Y:S07]  /*6eb0*/  LDSM.16.MT88.4 R120, [R244+0x5800] ;  /* 0x00580000f478783b */ /* 0x000e6e0000004200 */
[C---:B------:R-:W-:Y:S01]  /*6ec0*/  HMMA.16816.F32.BF16 R52, R128.reuse, R56, R64 ;  /* 0x000000388034723c */ /* 0x040fe20000041840 */
[----:B------:R-:W3:Y:S07]  /*6ed0*/  LDSM.16.MT88.4 R64, [R246+0x2800] ;  /* 0x00280000f640783b */ /* 0x000eee0000004200 */
[C---:B------:R-:W-:Y:S01]  /*6ee0*/  HMMA.16816.F32.BF16 R96, R128.reuse, R98, R112 ;  /* 0x000000628060723c */ /* 0x040fe20000041870 */
[----:B------:R-:W3:Y:S07]  /*6ef0*/  LDSM.16.MT88.4 R112, [R245+0x5800] ;  /* 0x00580000f570783b */ /* 0x000eee0000004200 */
[C---:B------:R-:W-:Y:S08]  /*6f00*/  HMMA.16816.F32.BF16 R48, R128.reuse, R50, R180 ;  /* 0x000000328030723c */ /* 0x040ff000000418b4 */
[C---:B------:R-:W-:Y:S08]  /*6f10*/  HMMA.16816.F32.BF16 R56, R128.reuse, R58, R176 ;  /* 0x0000003a8038723c */ /* 0x040ff000000418b0 */
[C---:B-1----:R-:W-:Y:S08]  /*6f20*/  HMMA.16816.F32.BF16 R116, R128.reuse, R120, R116 ;  /* 0x000000788074723c */ /* 0x042ff00000041874 */
        /* <DEDUP_REMOVED lines=8> */
[----:B------:R-:W-:-:S04]  /*6fb0*/  @P1 SHF.R.U32.HI R0, RZ, c[0x0][0x2cc], R2 ;  /* 0x0000b300ff001a19 */ /* 0x000fc80000011602 */
[----:B--2---:R-:W-:-:S05]  /*6fc0*/  IADD3 R0, R0, R9, -R10 ;  /* 0x0000000900007210 */ /* 0x004fca0007ffe80a */
[----:B------:R-:W-:-:S05]  /*6fd0*/  IMAD.HI R0, R0, 0x2aaaaaab, RZ ;  /* 0x2aaaaaab00007827 */ /* 0x000fca00078e02ff */
[----:B------:R-:W-:-:S04]  /*6fe0*/  SHF.R.U32.HI R2, RZ, 0x1f, R0 ;  /* 0x0000001fff027819 */ /* 0x000fc80000011600 */
[----:B------:R-:W-:-:S04]  /*6ff0*/  LEA.HI.SX32 R0, R0, R2, 0x1d ;  /* 0x0000000200007211 */ /* 0x000fc800078feaff */
[----:B----4-:R-:W-:Y:S02]  /*7000*/  IMNMX R0, R3, R0, !PT ;  /* 0x0000000003007217 */ /* 0x010fe40007800200 */
[----:B------:R-:W-:-:S03]  /*7010*/  IADD3 R180, R8, -0x2, RZ ;  /* 0xfffffffe08b47810 */ /* 0x000fc60007ffe0ff */
[----:B------:R1:W-:Y:S01]  /*7020*/  STL [R1+0x6c], R0 ;  /* 0x00006c0001007387 */ /* 0x0003e20000100800 */
[----:B------:R-:W-:Y:S11]  /*7030*/  ISETP.GE.AND P0, PT, R180, R0, PT ;  /* 0x00000000b400720c */ /* 0x000ff60003f06270 */
[----:B------:R-:W-:Y:S02]  /*7040*/  @!UPT UIADD3 URZ, URZ, URZ, URZ ;  /* 0x0000003f3f3ff290 */ /* 0x000fe4000fffe03f */
[----:B------:R-:W-:Y:S05]  /*7050*/  @!P0 BRA `(.L_x_1133) ;  /* 0x0000367000008947 */ /* 0x000fea0003800000 */
[----:B------:R2:W-:Y:S01]  /*7060*/  STL [R1+0x34], R180 ;  /* 0x000034b401007387 */ /* 0x0005e20000100800 */
[----:B------:R-:W-:Y:S02]  /*7070*/  MOV R136, R133 ;  /* 0x0000008500887202 */ /* 0x000fe40000000f00 */
[----:B------:R-:W-:Y:S02]  /*7080*/  MOV R135, R134 ;  /* 0x0000008600877202 */ /* 0x000fe40000000f00 */
.L_x_1146:
[----:B------:R-:W3:Y:S01]  /*7090*/  LDL R4, [R1+0x14] ;  /* 0x0000140001047983 */ /* 0x000ee20000100800 */
[----:B------:R-:W-:Y:S04]  /*70a0*/  DEPBAR.LE SB0, 0x0 ;  /* 0x000080000000791a */ /* 0x000fe80000000000 */
[----:B------:R-:W4:Y:S01]  /*70b0*/  LDL R2, [R1+0x34] ;  /* 0x0000340001027983 */ /* 0x000f220000100800 */
[----:B------:R-:W-:Y:S01]  /*70c0*/  WARPSYNC 0xffffffff ;  /* 0xffffffff00007948 */ /* 0x000fe20003800000 */
[----:B------:R-:W-:Y:S02]  /*70d0*/  BSSY B0, `(.L_x_1134) ;  /* 0x0000061000007945 */ /* 0x000fe40003800000 */
[----:B------:R-:W5:Y:S04]  /*70e0*/  LDL R3, [R1+0x18] ;  /* 0x0000180001037983 */ /* 0x000f680000100800 */
[----:B-1----:R-:W4:Y:S04]  /*70f0*/  LDL R0, [R1+0x64] ;  /* 0x0000640001007983 */ /* 0x002f280000100800 */
[----:B------:R-:W-:Y:S06]  /*7100*/  BAR.SYNC.DEFER_BLOCKING 0x0 ;  /* 0x0000000000007b1d */ /* 0x000fec0000010000 */
[----:B------:R1:W2:Y:S04]  /*7110*/  LDSM.16.M88.4 R8, [R240] ;  /* 0x00000000f008783b */ /* 0x0002a80000000200 */
[----:B------:R1:W1:Y:S04]  /*7120*/  LDSM.16.M88.4 R16, [R240+0x800] ;  /* 0x00080000f010783b */ /* 0x0002680000000200 */
[----:B------:R1:W1:Y:S04]  /*7130*/  LDSM.16.M88.4 R24, [R240+0x1000] ;  /* 0x00100000f018783b */ /* 0x0002680000000200 */
[----:B------:R1:W1:Y:S04]  /*7140*/  LDSM.16.M88.4 R172, [R247] ;  /* 0x00000000f7ac783b */ /* 0x0002680000000200 */
[----:B---3--:R3:W1:Y:S04]  /*7150*/  LDSM.16.M88.4 R176, [R4] ;  /* 0x0000000004b0783b */ /* 0x0086680000000200 */
[----:B--2--5:R3:W2:Y:S01]  /*7160*/  LDSM.16.M88.4 R180, [R3] ;  /* 0x0000000003b4783b */ /* 0x0246a20000000200 */
[----:B----4-:R-:W-:Y:S11]  /*7170*/  ISETP.GT.AND P0, PT, R0, R2, PT ;  /* 0x000000020000720c */ /* 0x010ff60003f04270 */
[----:B------:R-:W-:Y:S02]  /*7180*/  @!UPT UIADD3 URZ, URZ, URZ, URZ ;  /* 0x0000003f3f3ff290 */ /* 0x000fe4000fffe03f */
[----:B------:R-:W-:-:S05]  /*7190*/  @P0 BRA `(.L_x_1135) ;  /* 0x0000054000000947 */ /* 0x000fca0003800000 */
[----:B---3--:R-:W3:Y:S04]  /*71a0*/  LDL R4, [R1+0x30] ;  /* 0x0000300001047983 */ /* 0x008ee80000100800 */
[----:B------:R-:W4:Y:S04]  /*71b0*/  LDL R12, [R1+0x2c] ;  /* 0x00002c00010c7983 */ /* 0x000f280000100800 */
[----:B------:R-:W5:Y:S04]  /*71c0*/  LDL.64 R6, [R1+0x88] ;  /* 0x0000880001067983 */ /* 0x000f680000100a00 */
[----:B--2---:R-:W2:Y:S01]  /*71d0*/  LDL R5, [R1+0x94] ;  /* 0x0000940001057983 */ /* 0x004ea20000100800 */
[----:B---3--:R-:W-:Y:S01]  /*71e0*/  IMAD.WIDE.U32 R2, R4, c[0x0][0x208], RZ ;  /* 0x0000820004027a25 */ /* 0x008fe200078e00ff */
[----:B------:R-:W-:Y:S05]  /*71f0*/  SHF.R.S32.HI R0, RZ, 0x1f, R4 ;  /* 0x0000001fff007819 */ /* 0x000fea0000011404 */
[----:B------:R-:W-:Y:S04]  /*7200*/  IMAD R0, R0, c[0x0][0x208], RZ ;  /* 0x0000820000007a24 */ /* 0x000fe800078e02ff */
[----:B------:R-:W-:Y:S05]  /*7210*/  IMAD R0, R4, c[0x0][0x20c], R0 ;  /* 0x0000830004007a24 */ /* 0x000fea00078e0200 */
[----:B------:R-:W-:Y:S02]  /*7220*/  IADD3 R3, R3, R0, RZ ;  /* 0x0000000003037210 */ /* 0x000fe40007ffe0ff */
[----:B----4-:R-:W-:Y:S03]  /*7230*/  SHF.R.S32.HI R0, RZ, 0x1f, R12 ;  /* 0x0000001fff007819 */ /* 0x010fe6000001140c */
[----:B------:R-:W-:Y:S04]  /*7240*/  IMAD.WIDE.U32 R2, R12, c[0x0][0x218], R2 ;  /* 0x000086000c027a25 */ /* 0x000fe800078e0002 */
[----:B------:R-:W-:Y:S01]  /*7250*/  IMAD R4, R0, c[0x0][0x218], RZ ;  /* 0x0000860000047a24 */ /* 0x000fe200078e02ff */
[----:B-----5:R-:W-:Y:S03]  /*7260*/  IADD3 R0, P0, R6, R2, RZ ;  /* 0x0000000206007210 */ /* 0x020fe60007f1e0ff */
[----:B------:R-:W-:Y:S05]  /*7270*/  IMAD R4, R12, c[0x0][0x21c], R4 ;  /* 0x000087000c047a24 */ /* 0x000fea00078e0204 */
[----:B--2---:R-:W-:Y:S02]  /*7280*/  IADD3.X R2, R5, R3, R4, P0, !PT ;  /* 0x0000000305027210 */ /* 0x004fe400007fe404 */
[C---:B------:R-:W-:Y:S04]  /*7290*/  LEA R12, P0, R0.reuse, c[0x0][0x1f8], 0x1 ;  /* 0x00007e00000c7a11 */ /* 0x040fe800078008ff */
[----:B------:R-:W-:Y:S01]  /*72a0*/  LEA.HI.X R5, R0, c[0x0][0x1fc], R2, 0x1, P0 ;  /* 0x00007f0000057a11 */ /* 0x000fe200000f0c02 */
[----:B------:R-:W-:-:S06]  /*72b0*/  BRA.DIV ~URZ, `(.L_x_1136) ;  /* 0x0000d2027f007947 */ /* 0x000fcc000b800000 */
[----:B------:R2:W3:Y:S02]  /*72c0*/  SHFL.IDX PT, R4, R5, RZ, 0x181f ;  /* 0x00181fff05047589 */ /* 0x0004e400000e0000 */
.L_x_1233:
[----:B------:R-:W-:-:S05]  /*72d0*/  BRA.DIV ~URZ, `(.L_x_1137) ;  /* 0x0000d2527f007947 */ /* 0x000fca000b800000 */
[----:B------:R4:W2:Y:S02]  /*72e0*/  SHFL.IDX PT, R0, R12, RZ, 0x181f ;  /* 0x00181fff0c007589 */ /* 0x0008a400000e0000 */
.L_x_1234:
        /* <DEDUP_REMOVED lines=27> */
[----:B------:R-:W-:Y:S05]  /*74a0*/  IMAD.X R3, R4, 0x1, R21, P0 ;  /* 0x0000000104037824 */ /* 0x000fea00000e0615 */
[----:B------:R3:W-:Y:S02]  /*74b0*/  LDGSTS.E.BYPASS.LTC128B.128 [R14+0x7080], [R2.64], !P4 ;  /* 0x07080000020e7fae */ /* 0x0007e4000e101d46 */
[----:B---3--:R-:W-:Y:S02]  /*74c0*/  IADD3 R2, P0, R0, R13, RZ ;  /* 0x0000000d00027210 */ /* 0x008fe40007f1e0ff */
[----:B------:R-:W3:Y:S03]  /*74d0*/  S2R R13, SR_TID.X ;  /* 0x00000000000d7919 */ /* 0x000ee60000002100 */
[----:B------:R-:W-:Y:S05]  /*74e0*/  IMAD.X R3, R4, 0x1, R20, P0 ;  /* 0x0000000104037824 */ /* 0x000fea00000e0614 */
[----:B------:R2:W-:Y:S01]  /*74f0*/  LDGSTS.E.BYPASS.LTC128B.128 [R14+0x8880], [R2.64], !P1 ;  /* 0x08880000020e7fae */ /* 0x0005e2000c901d46 */
[----:B---3--:R-:W-:Y:S11]  /*7500*/  ISETP.GT.AND P0, PT, R13, 0x7f, PT ;  /* 0x0000007f0d00780c */ /* 0x008ff60003f04270 */
[----:B------:R-:W-:Y:S02]  /*7510*/  @!UPT UIADD3 URZ, URZ, URZ, URZ ;  /* 0x0000003f3f3ff290 */ /* 0x000fe4000fffe03f */
[----:B------:R-:W-:-:S05]  /*7520*/  @P0 BRA `(.L_x_1135) ;  /* 0x000001b000000947 */ /* 0x000fca0003800000 */
[----:B--2---:R-:W-:-:S05]  /*7530*/  BRA.DIV ~URZ, `(.L_x_1138) ;  /* 0x0000d0527f007947 */ /* 0x004fca000b800000 */
[----:B------:R2:W3:Y:S04]  /*7540*/  SHFL.IDX PT, R4, R5, 0x1, 0x181f ;  /* 0x00381f0005047f89 */ /* 0x0004e800000e0000 */
[----:B------:R2:W4:Y:S02]  /*7550*/  SHFL.IDX PT, R0, R12, 0x1, 0x181f ;  /* 0x00381f000c007f89 */ /* 0x00052400000e0000 */
.L_x_1235:
        /* <DEDUP_REMOVED lines=9> */
[----:B-----5:R-:W-:Y:S05]  /*75f0*/  IADD3 R2, P0, R0, R2, RZ ;  /* 0x0000000200027210 */ /* 0x020fea0007f1e0ff */
[----:B--2---:R-:W-:Y:S05]  /*7600*/  IMAD.X R3, R4, 0x1, R20, P0 ;  /* 0x0000000104037824 */ /* 0x004fea00000e0614 */
[----:B------:R-:W-:Y:S01]  /*7610*/  @!PT LDS RZ, [RZ] ;  /* 0x00000000fffff984 */ /* 0x000fe20000000800 */
[----:B------:R-:W-:Y:S01]  /*7620*/  @!PT LDS RZ, [RZ] ;  /* 0x00000000fffff984 */ /* 0x000fe20000000800 */
[----:B------:R-:W-:Y:S01]  /*7630*/  @!PT LDS RZ, [RZ] ;  /* 0x00000000fffff984 */ /* 0x000fe20000000800 */
[----:B----4-:R3:W-:Y:S02]  /*7640*/  LDGSTS.E.BYPASS.LTC128B.128 [R5+0x5080], [R2.64], !P3 ;  /* 0x0508000002057fae */ /* 0x0107e4000d901d46 */
[----:B---3--:R-:W-:Y:S05]  /*7650*/  IADD3 R2, P0, R0, R15, RZ ;  /* 0x0000000f00027210 */ /* 0x008fea0007f1e0ff */
        /* <DEDUP_REMOVED lines=8> */
.L_x_1135:
[----:B--2---:R-:W-:Y:S05]  /*76e0*/  BSYNC B0 ;  /* 0x0000000000007941 */ /* 0x004fea0003800000 */
.L_x_1134:
[----:B------:R-:W0:Y:S01]  /*76f0*/  LDGDEPBAR ;  /* 0x00000000000079af */ /* 0x000e220000000000 */
[----:B------:R-:W-:Y:S01]  /*7700*/  WARPSYNC 0xffffffff ;  /* 0xffffffff00007948 */ /* 0x000fe20003800000 */
[C---:B---3--:R-:W-:Y:S01]  /*7710*/  HMMA.16816.F32.BF16 R4, R164.reuse, R8, RZ ;  /* 0x00000008a404723c */ /* 0x048fe200000418ff */
        /* <DEDUP_REMOVED lines=156> */
[----:B------:R-:W5:Y:S04]  /*80e0*/  LDL R134, [R1+0x74] ;  /* 0x0000740001867983 */ /* 0x000f680000100800 */
[----:B------:R-:W1:Y:S01]  /*80f0*/  S2R R137, SR_TID.X ;  /* 0x0000000000897919 */ /* 0x000e620000002100 */
[----:B--2---:R-:W-:Y:S05]  /*8100*/  IMAD R2, R2, 0x30, R3 ;  /* 0x0000003002027824 */ /* 0x004fea00078e0203 */
[----:B---3--:R-:W-:Y:S05]  /*8110*/  IADD3 R2, R2, -0x30, R0 ;  /* 0xffffffd002027810 */ /* 0x008fea0007ffe000 */
        /* <DEDUP_REMOVED lines=33> */
.L_x_1236:
[----:B------:R-:W-:-:S05]  /*8330*/  BRA.DIV ~URZ, `(.L_x_1142) ;  /* 0x0000c3827f007947 */ /* 0x000fca000b800000 */
[----:B------:R3:W4:Y:S02]  /*8340*/  SHFL.IDX PT, R0, R137, RZ, 0x181f ;  /* 0x00181fff89007589 */ /* 0x00072400000e0000 */
.L_x_1237:
        /* <DEDUP_REMOVED lines=13> */
[----:B-----5:R-:W-:Y:S02]  /*8420*/  @P0 ISETP.GE.AND P1, PT, R139, c[0x0][0x1d4], PT ;  /* 0x000075008b000a0c */ /* 0x020fe40003f26270 */
[----:B---3--:R-:W-:Y:S05]  /*8430*/  @P0 IADD3 R138, P2, R0, R138, RZ ;  /* 0x0000008a008a0210 */ /* 0x008fea0007f5e0ff */
[----:B----4-:R-:W-:Y:S06]  /*8440*/  @P0 IMAD.X R139, R132, 0x1, R180, P2 ;  /* 0x00000001848b0824 */ /* 0x010fec00010e06b4 */
[----:B------:R-:W-:Y:S01]  /*8450*/  @!PT LDS RZ, [RZ] ;  /* 0x00000000fffff984 */ /* 0x000fe20000000800 */
[----:B------:R-:W-:Y:S01]  /*8460*/  @!PT LDS RZ, [RZ] ;  /* 0x00000000fffff984 */ /* 0x000fe20000000800 */
[----:B------:R-:W-:Y:S01]  /*8470*/  @!PT LDS RZ, [RZ] ;  /* 0x00000000fffff984 */ /* 0x000fe20000000800 */
[----:B--2---:R2:W-:Y:S01]  /*8480*/  @P0 LDGSTS.E.BYPASS.LTC128B.128 [R172+0x14080], [R138.64], !P1 ;  /* 0x140800008aac0fae */ /* 0x0045e2000c901d46 */
[----:B------:R-:W-:Y:S02]  /*8490*/  @P0 ISETP.GE.AND P1, PT, R3, c[0x0][0x1d4], PT ;  /* 0x0000750003000a0c */ /* 0x000fe40003f26270 */
[----:B------:R-:W-:Y:S05]  /*84a0*/  @P0 IADD3 R2, P2, R0, R2, RZ ;  /* 0x0000000200020210 */ /* 0x000fea0007f5e0ff */
[----:B------:R-:W-:Y:S06]  /*84b0*/  @P0 IMAD.X R3, R132, 0x1, R179, P2 ;  /* 0x0000000184030824 */ /* 0x000fec00010e06b3 */
[----:B------:R3:W-:Y:S01]  /*84c0*/  @P0 LDGSTS.E.BYPASS.LTC128B.128 [R172+0x15880], [R2.64], !P1 ;  /* 0x1588000002ac0fae */ /* 0x0007e2000c901d46 */
[----:B------:R-:W-:Y:S02]  /*84d0*/  @P0 ISETP.GE.AND P1, PT, R178, c[0x0][0x1d4], PT ;  /* 0x00007500b2000a0c */ /* 0x000fe40003f26270 */
[----:B---3--:R-:W-:Y:S05]  /*84e0*/  @P0 IADD3 R2, P2, R0, R177, RZ ;  /* 0x000000b100020210 */ /* 0x008fea0007f5e0ff */
[----:B------:R-:W-:Y:S06]  /*84f0*/  @P0 IMAD.X R3, R132, 0x1, R176, P2 ;  /* 0x0000000184030824 */ /* 0x000fec00010e06b0 */
[----:B------:R3:W-:Y:S01]  /*8500*/  @P0 LDGSTS.E.BYPASS.LTC128B.128 [R172+0x17080], [R2.64], !P1 ;  /* 0x1708000002ac0fae */ /* 0x0007e2000c901d46 */
[----:B------:R-:W-:Y:S02]  /*8510*/  @P0 ISETP.GE.AND P1, PT, R175, c[0x0][0x1d4], PT ;  /* 0x00007500af000a0c */ /* 0x000fe40003f26270 */
[----:B---3--:R-:W-:Y:S05]  /*8520*/  @P0 IADD3 R2, P2, R0, R174, RZ ;  /* 0x000000ae00020210 */ /* 0x008fea0007f5e0ff */
[----:B------:R-:W-:Y:S06]  /*8530*/  @P0 IMAD.X R3, R132, 0x1, R173, P2 ;  /* 0x0000000184030824 */ /* 0x000fec00010e06ad */
[----:B------:R2:W-:Y:S01]  /*8540*/  @P0 LDGSTS.E.BYPASS.LTC128B.128 [R172+0x18880], [R2.64], !P1 ;  /* 0x1888000002ac0fae */ /* 0x0005e2000c901d46 */
[----:B------:R-:W-:Y:S01]  /*8550*/  ISETP.GE.AND P0, PT, R133, 0x21, PT ;  /* 0x000000218500780c */ /* 0x000fe20003f06270 */
[----:B------:R-:W-:-:S06]  /*8560*/  BRA.DIV ~URZ, `(.L_x_1143) ;  /* 0x0000c1b27f007947 */ /* 0x000fcc000b800000 */
[----:B------:R3:W4:Y:S04]  /*8570*/  SHFL.IDX PT, R132, R134, 0x1, 0x181f ;  /* 0x00381f0086847f89 */ /* 0x00072800000e0000 */
[----:B------:R3:W1:Y:S02]  /*8580*/  SHFL.IDX PT, R0, R137, 0x1, 0x181f ;  /* 0x00381f0089007f89 */ /* 0x00066400000e0000 */
.L_x_1238:
        /* <DEDUP_REMOVED lines=13> */
[----:B--2---:R-:W-:Y:S02]  /*8660*/  @P0 ISETP.GE.AND P1, PT, R139, c[0x0][0x1d4], PT ;  /* 0x000075008b000a0c */ /* 0x004fe40003f26270 */
[----:B-----5:R-:W-:Y:S05]  /*8670*/  @P0 IADD3 R138, P2, R0, R138, RZ ;  /* 0x0000008a008a0210 */ /* 0x020fea0007f5e0ff */
[----:B---3--:R-:W-:Y:S06]  /*8680*/  @P0 IMAD.X R139, R132, 0x1, R177, P2 ;  /* 0x00000001848b0824 */ /* 0x008fec00010e06b1 */
[----:B------:R-:W-:Y:S01]  /*8690*/  @!PT LDS RZ, [RZ] ;  /* 0x00000000fffff984 */ /* 0x000fe20000000800 */
[----:B------:R-:W-:Y:S01]  /*86a0*/  @!PT LDS RZ, [RZ] ;  /* 0x00000000fffff984 */ /* 0x000fe20000000800 */
[----:B------:R-:W-:Y:S01]  /*86b0*/  @!PT LDS RZ, [RZ] ;  /* 0x00000000fffff984 */ /* 0x000fe20000000800 */
[----:B----4-:R1:W-:Y:S01]  /*86c0*/  @P0 LDGSTS.E.BYPASS.LTC128B.128 [R133+0x15080], [R138.64], !P1 ;  /* 0x150800008a850fae */ /* 0x0103e2000c901d46 */
[----:B------:R-:W-:Y:S02]  /*86d0*/  @P0 ISETP.GE.AND P1, PT, R3, c[0x0][0x1d4], PT ;  /* 0x0000750003000a0c */ /* 0x000fe40003f26270 */
[----:B------:R-:W-:Y:S05]  /*86e0*/  @P0 IADD3 R2, P2, R0, R2, RZ ;  /* 0x0000000200020210 */ /* 0x000fea0007f5e0ff */
[----:B------:R-:W-:Y:S06]  /*86f0*/  @P0 IMAD.X R3, R132, 0x1, R176, P2 ;  /* 0x0000000184030824 */ /* 0x000fec00010e06b0 */
[----:B------:R2:W-:Y:S01]  /*8700*/  @P0 LDGSTS.E.BYPASS.LTC128B.128 [R133+0x16880], [R2.64], !P1 ;  /* 0x1688000002850fae */ /* 0x0005e2000c901d46 */
[----:B------:R-:W-:Y:S02]  /*8710*/  @P0 ISETP.GE.AND P1, PT, R175, c[0x0][0x1d4], PT ;  /* 0x00007500af000a0c */ /* 0x000fe40003f26270 */
[----:B--2---:R-:W-:Y:S05]  /*8720*/  @P0 IADD3 R2, P2, R0, R174, RZ ;  /* 0x000000ae00020210 */ /* 0x004fea0007f5e0ff */
[----:B------:R-:W-:Y:S06]  /*8730*/  @P0 IMAD.X R3, R132, 0x1, R173, P2 ;  /* 0x0000000184030824 */ /* 0x000fec00010e06ad */
[----:B------:R2:W-:Y:S01]  /*8740*/  @P0 LDGSTS.E.BYPASS.LTC128B.128 [R133+0x18080], [R2.64], !P1 ;  /* 0x1808000002850fae */ /* 0x0005e2000c901d46 */
[----:B------:R-:W-:Y:S02]  /*8750*/  @P0 ISETP.GE.AND P1, PT, R172, c[0x0][0x1d4], PT ;  /* 0x00007500ac000a0c */ /* 0x000fe40003f26270 */
[----:B--2---:R-:W-:Y:S05]  /*8760*/  @P0 IADD3 R2, P2, R0, R137, RZ ;  /* 0x0000008900020210 */ /* 0x004fea0007f5e0ff */
[----:B------:R-:W-:Y:S06]  /*8770*/  @P0 IMAD.X R3, R132, 0x1, R134, P2 ;  /* 0x0000000184030824 */ /* 0x000fec00010e0686 */
[----:B------:R1:W-:Y:S02]  /*8780*/  @P0 LDGSTS.E.BYPASS.LTC128B.128 [R133+0x19880], [R2.64], !P1 ;  /* 0x1988000002850fae */ /* 0x0003e4000c901d46 */
.L_x_1140:
[----:B------:R-:W-:Y:S05]  /*8790*/  BSYNC B0 ;  /* 0x0000000000007941 */ /* 0x000fea0003800000 */
.L_x_1139:
[----:B------:R-:W2:Y:S01]  /*87a0*/  LDL R132, [R1+0xa0] ;  /* 0x0000a00001847983 */ /* 0x000ea20000100800 */
[----:B------:R-:W-:Y:S03]  /*87b0*/  IMAD.MOV.U32 R137, RZ, RZ, c[0x0][0x2c4] ;  /* 0x0000b100ff897624 */ /* 0x000fe600078e00ff */
[----:B------:R-:W2:Y:S02]  /*87c0*/  LDL R0, [R1+0xb8] ;  /* 0x0000b80001007983 */ /* 0x000ea40000100800 */
[----:B------:R-:W-:Y:S02]  /*87d0*/  ISETP.NE.AND P0, PT, R137, 0x1, PT ;  /* 0x000000018900780c */ /* 0x000fe40003f05270 */
[----:B------:R-:W3:Y:S04]  /*87e0*/  LDL R134, [R1+0x34] ;  /* 0x0000340001867983 */ /* 0x000ee80000100800 */
[----:B-1----:R-:W4:Y:S04]  /*87f0*/  LDL R133, [R1+0xa4] ;  /* 0x0000a40001857983 */ /* 0x002f280000100800 */
[----:B------:R-:W5:Y:S04]  /*8800*/  LDL R3, [R1+0x9c] ;  /* 0x00009c0001037983 */ /* 0x000f680000100800 */
[----:B------:R-:W5:Y:S04]  /*8810*/  LDL R2, [R1+0x98] ;  /* 0x0000980001027983 */ /* 0x000f680000100800 */
[----:B------:R-:W0:Y:S01]  /*8820*/  LDGDEPBAR ;  /* 0x00000000000079af */ /* 0x000e220000000000 */
[----:B--2---:R-:W-:Y:S04]  /*8830*/  IMAD.IADD R132, R0, 0x1, R132 ;  /* 0x0000000100847824 */ /* 0x004fe800078e0284 */
[----:B------:R-:W-:Y:S05]  /*8840*/  @P0 IMAD.HI.U32 R0, R132, c[0x0][0x2c8], RZ ;  /* 0x0000b20084000a27 */ /* 0x000fea00078e00ff */
[----:B------:R-:W-:Y:S01]  /*8850*/  @P0 SHF.R.U32.HI R132, RZ, c[0x0][0x2cc], R0 ;  /* 0x0000b300ff840a19 */ /* 0x000fe20000011600 */
[----:B---3--:R-:W-:Y:S05]  /*8860*/  IMAD R0, R134, -0x30, RZ ;  /* 0xffffffd086007824 */ /* 0x008fea00078e02ff */
[----:B----4-:R-:W-:Y:S04]  /*8870*/  IADD3 R0, -R133, 0x1, R0 ;  /* 0x0000000185007810 */ /* 0x010fe80007ffe100 */
[----:B-----5:R-:W-:Y:S01]  /*8880*/  IADD3 R133, -R2, R0, R3 ;  /* 0x0000000002857210 */ /* 0x020fe20007ffe103 */
[----:B------:R-:W-:-:S05]  /*8890*/  BRA.DIV ~URZ, `(.L_x_1144) ;  /* 0x0000bf427f007947 */ /* 0x000fca000b800000 */
[----:B------:R1:W2:Y:S02]  /*88a0*/  SHFL.IDX PT, R0, R132, RZ, 0x1c1f ;  /* 0x001c1fff84007589 */ /* 0x0002a400000e0000 */
.L_x_1239:
[----:B--2---:R-:W-:Y:S05]  /*88b0*/  IMAD.IADD R0, R133, 0x1, R0 ;  /* 0x0000000185007824 */ /* 0x004fea00078e0200 */
[C---:B------:R-:W-:Y:S02]  /*88c0*/  ISETP.GT.AND P1, PT, R0.reuse, RZ, PT ;  /* 0x000000ff0000720c */ /* 0x040fe40003f24270 */
[C---:B------:R-:W-:Y:S02]  /*88d0*/  ISETP.GT.AND P0, PT, R0.reuse, 0x1, PT ;  /* 0x000000010000780c */ /* 0x040fe40003f04270 */
[C---:B------:R-:W-:Y:S02]  /*88e0*/  ISETP.GT.AND P3, PT, R0.reuse, 0x8, PT ;  /* 0x000000080000780c */ /* 0x040fe40003f64270 */
        /* <DEDUP_REMOVED lines=77> */
[----:B-12---:R-:W-:Y:S06]  /*8dc0*/  FMNMX.FTZ R132, R0, R2, !PT ;  /* 0x0000000200847209 */ /* 0x006fec0007810000 */
[----:B------:R1:W2:Y:S02]  /*8dd0*/  SHFL.BFLY PT, R0, R132, 0x1, 0x1f ;  /* 0x0c201f0084007f89 */ /* 0x0002a400000e0000 */
.L_x_1240:
[----:B------:R-:W3:Y:S01]  /*8de0*/  LDL.LU R23, [R1+0x54] ;  /* 0x0000540001177983 */ /* 0x000ee20000300800 */
[C---:B------:R-:W-:Y:S01]  /*8df0*/  FSETP.NEU.FTZ.AND P0, PT, R134.reuse, -INF , PT ;  /* 0xff8000008600780b */ /* 0x040fe20003f1d000 */
[----:B------:R-:W-:Y:S01]  /*8e00*/  FMUL.FTZ R2, R134, c[0x0][0x2d0] ;  /* 0x0000b40086027a20 */ /* 0x000fe20000410000 */
        /* <DEDUP_REMOVED lines=20> */
[----:B------:R-:W-:Y:S03]  /*8f50*/  FFMA.FTZ R24, R21, c[0x0][0x2d0], -R2 ;  /* 0x0000b40015187a23 */ /* 0x000fe60000010802 */
[----:B------:R-:W2:Y:S10]  /*8f60*/  MUFU.EX2 R4, R18 ;  /* 0x0000001200047308 */ /* 0x000eb40000000800 */
[----:B------:R-:W-:Y:S01]  /*8f70*/  MUFU.EX2 R135, R135 ;  /* 0x0000008700877308 */ /* 0x000fe20000000800 */
[----:B---3--:R-:W-:Y:S01]  /*8f80*/  FFMA.FTZ R2, R0, R23, R20 ;  /* 0x0000001700027223 */ /* 0x008fe20000010014 */
[----:B--2---:R-:W-:Y:S01]  /*8f90*/  F2FP.BF16.PACK_AB R172, R4, R20 ;  /* 0x0000001404ac723e */ /* 0x004fe200000010ff */
[----:B------:R-:W-:Y:S07]  /*8fa0*/  FMUL.FTZ R21, R0, R145 ;  /* 0x0000009100157220 */ /* 0x000fee0000410000 */
[----:B------:R-:W-:Y:S01]  /*8fb0*/  MUFU.EX2 R20, R19 ;  /* 0x0000001300147308 */ /* 0x000fe20000000800 */
        /* <DEDUP_REMOVED lines=8> */
[----:B------:R-:W2:Y:S01]  /*9040*/  LDL.LU R136, [R1+0x50] ;  /* 0x0000500001887983 */ /* 0x000ea20000300800 */
[----:B------:R-:W3:Y:S01]  /*9050*/  MUFU.EX2 R19, R22 ;  /* 0x0000001600137308 */ /* 0x000ee20000000800 */
[----:B------:R-:W-:Y:S01]  /*9060*/  FMUL.FTZ R25, R0, R141 ;  /* 0x0000008d00197220 */ /* 0x000fe20000410000 */
[----:B------:R-:W-:Y:S01]  /*9070*/  MOV R141, R27 ;  /* 0x0000001b008d7202 */ /* 0x000fe20000000f00 */
[--C-:B------:R-:W-:Y:S02]  /*9080*/  FFMA.FTZ R12, R12, c[0x0][0x2d0], -R4.reuse ;  /* 0x0000b4000c0c7a23 */ /* 0x100fe40000010804 */
[--C-:B------:R-:W-:Y:S02]  /*9090*/  FFMA.FTZ R18, R17, c[0x0][0x2d0], -R4.reuse ;  /* 0x0000b40011127a23 */ /* 0x100fe40000010804 */
[--C-:B-1----:R-:W-:Y:S02]  /*90a0*/  FFMA.FTZ R132, R16, c[0x0][0x2d0], -R4.reuse ;  /* 0x0000b40010847a23 */ /* 0x102fe40000010804 */
[--C-:B------:R-:W-:Y:S01]  /*90b0*/  FFMA.FTZ R133, R13, c[0x0][0x2d0], -R4.reuse ;  /* 0x0000b4000d857a23 */ /* 0x100fe20000010804 */
[----:B------:R1:W-:Y:S01]  /*90c0*/  MUFU.EX2 R173, R12 ;  /* 0x0000000c00ad7308 */ /* 0x0003e20000000800 */
[--C-:B------:R-:W-:Y:S02]  /*90d0*/  FFMA.FTZ R178, R14, c[0x0][0x2d0], -R4.reuse ;  /* 0x0000b4000eb27a23 */ /* 0x100fe40000010804 */
[--C-:B------:R-:W-:Y:S02]  /*90e0*/  FFMA.FTZ R179, R10, c[0x0][0x2d0], -R4.reuse ;  /* 0x0000b4000ab37a23 */ /* 0x100fe40000010804 */
[--C-:B------:R-:W-:Y:S02]  /*90f0*/  FFMA.FTZ R180, R9, c[0x0][0x2d0], -R4.reuse ;  /* 0x0000b40009b47a23 */ /* 0x100fe40000010804 */
[--C-:B------:R-:W-:Y:S02]  /*9100*/  FFMA.FTZ R26, R8, c[0x0][0x2d0], -R4.reuse ;  /* 0x0000b400081a7a23 */ /* 0x100fe40000010804 */
[--C-:B------:R-:W-:Y:S02]  /*9110*/  FFMA.FTZ R7, R7, c[0x0][0x2d0], -R4.reuse ;  /* 0x0000b40007077a23 */ /* 0x100fe40000010804 */
[--C-:B------:R-:W-:Y:S01]  /*9120*/  FFMA.FTZ R23, R5, c[0x0][0x2d0], -R4.reuse ;  /* 0x0000b40005177a23 */ /* 0x100fe20000010804 */
[----:B------:R-:W-:Y:S01]  /*9130*/  MUFU.EX2 R180, R180 ;  /* 0x000000b400b47308 */ /* 0x000fe20000000800 */
[--C-:B------:R-:W-:Y:S01]  /*9140*/  FFMA.FTZ R176, R11, c[0x0][0x2d0], -R4.reuse ;  /* 0x0000b4000bb07a23 */ /* 0x100fe20000010804 */
[----:B---3--:R-:W-:Y:S01]  /*9150*/  F2FP.BF16.PACK_AB R174, R19, R20 ;  /* 0x0000001413ae723e */ /* 0x008fe200000010ff */
        /* <DEDUP_REMOVED lines=8> */
[C---:B-1----:R-:W-:Y:S02]  /*91e0*/  FMUL.FTZ R12, R0.reuse, R152 ;  /* 0x00000098000c7220 */ /* 0x042fe40000410000 */
        /* <DEDUP_REMOVED lines=70> */
[----:B------:R-:W3:Y:S01]  /*9650*/  LDL R0, [R1+0x10] ;  /* 0x0000100001007983 */ /* 0x000ee20000100800 */
        /* <DEDUP_REMOVED lines=66> */
[C---:B--2---:R-:W-:Y:S01]  /*9a80*/  FFMA.FTZ R148, R2.reuse, R136, R173 ;  /* 0x0000008802947223 */ /* 0x044fe200000100ad */
        /* <DEDUP_REMOVED lines=8> */
[----:B------:R-:W2:Y:S10]  /*9b10*/  MUFU.EX2 R2, R182 ;  /* 0x000000b600027308 */ /* 0x000eb40000000800 */
        /* <DEDUP_REMOVED lines=10> */
[----:B---3--:R1:W3:Y:S03]  /*9bc0*/  LDSM.16.MT88.4 R136, [R0] ;  /* 0x000000000088783b */ /* 0x0082e60000004200 */
[----:B-1----:R-:W-:Y:S02]  /*9bd0*/  FADD.FTZ R0, R132, R177 ;  /* 0x000000b184007221 */ /* 0x002fe40000010000 */
[----:B------:R-:W1:Y:S02]  /*9be0*/  MUFU.EX2 R177, R160 ;  /* 0x000000a000b17308 */ /* 0x000e640000000800 */
[C---:B--2---:R-:W-:Y:S04]  /*9bf0*/  FADD.FTZ R0, R2.reuse, R0 ;  /* 0x0000000002007221 */ /* 0x044fe80000010000 */
[----:B------:R-:W-:Y:S04]  /*9c00*/  FADD.FTZ R0, R135, R0 ;  /* 0x0000000087007221 */ /* 0x000fe80000010000 */
[C---:B------:R-:W-:Y:S01]  /*9c10*/  FADD.FTZ R0, R133.reuse, R0 ;  /* 0x0000000085007221 */ /* 0x040fe20000010000 */
[C---:B---3--:R-:W-:Y:S08]  /*9c20*/  HMMA.16816.F32.BF16 R28, R172.reuse, R136, R28 ;  /* 0x00000088ac1c723c */ /* 0x048ff0000004181c */
        /* <DEDUP_REMOVED lines=134> */
[C---:B---3--:R-:W-:Y:S01]  /*a490*/  HMMA.16816.F32.BF16 R44, R172.reuse, R12, R44 ;  /* 0x0000000cac2c723c */ /* 0x048fe2000004182c */
[----:B------:R-:W-:Y:S07]  /*a4a0*/  STL [R1+0x50], R0 ;  /* 0x0000500001007387 */ /* 0x000fee0000100800 */
        /* <DEDUP_REMOVED lines=32> */
[----:B------:R1:W-:Y:S10]  /*a6b0*/  STL [R1+0x34], R180 ;  /* 0x000034b401007387 */ /* 0x0003f40000100800 */
[----:B-1----:R-:W-:-:S05]  /*a6c0*/  @P0 BRA `(.L_x_1146) ;  /* 0xffffc9c000000947 */ /* 0x002fca000383ffff */
.L_x_1133:
[----:B-1----:R-:W2:Y:S02]  /*a6d0*/  LDL R0, [R1+0x64] ;  /* 0x0000640001007983 */ /* 0x002ea40000100800 */
[----:B--2---:R-:W-:-:S13]  /*a6e0*/  ISETP.GE.AND P0, PT, R180, R0, PT ;  /* 0x00000000b400720c */ /* 0x004fda0003f06270 */
[----:B------:R-:W-:Y:S05]  /*a6f0*/  @!P0 BRA `(.L_x_1147) ;  /* 0x0000305000008947 */ /* 0x000fea0003800000 */
.L_x_1159:
[----:B------:R-:W2:Y:S01]  /*a700*/  LDL R4, [R1+0x30] ;  /* 0x0000300001047983 */ /* 0x000ea20000100800 */
[----:B------:R-:W-:Y:S04]  /*a710*/  DEPBAR.LE SB0, 0x0 ;  /* 0x000080000000791a */ /* 0x000fe80000000000 */
[----:B------:R-:W3:Y:S01]  /*a720*/  LDL R6, [R1+0x94] ;  /* 0x0000940001067983 */ /* 0x000ee20000100800 */
[----:B------:R-:W-:Y:S01]  /*a730*/  WARPSYNC 0xffffffff ;  /* 0xffffffff00007948 */ /* 0x000fe20003800000 */
[----:B------:R-:W-:Y:S02]  /*a740*/  MOV R135, R134 ;  /* 0x0000008600877202 */ /* 0x000fe40000000f00 */
        /* <DEDUP_REMOVED lines=26> */
.L_x_1241:
        /* <DEDUP_REMOVED lines=27> */
[----:B------:R2:W-:Y:S02]  /*aaa0*/  LDGSTS.E.BYPASS.LTC128B.128 [R13+0x5880], [R4.64], !P3 ;  /* 0x05880000040d7fae */ /* 0x0005e4000d901d46 */
[----:B--2---:R-:W-:Y:S05]  /*aab0*/  IADD3 R4, P0, R2, R20, RZ ;  /* 0x0000001402047210 */ /* 0x004fea0007f1e0ff */
[----:B------:R-:W-:Y:S01]  /*aac0*/  IMAD.X R5, R0, 0x1, R15, P0 ;  /* 0x0000000100057824 */ /* 0x000fe200000e060f */
[----:B------:R-:W-:Y:S04]  /*aad0*/  IADD3 R2, P0, R2, R3, RZ ;  /* 0x0000000302027210 */ /* 0x000fe80007f1e0ff */
[----:B------:R2:W-:Y:S01]  /*aae0*/  LDGSTS.E.BYPASS.LTC128B.128 [R13+0x7080], [R4.64], !P5 ;  /* 0x07080000040d7fae */ /* 0x0005e2000e901d46 */
[----:B------:R-:W-:Y:S01]  /*aaf0*/  IMAD.X R3, R0, 0x1, R14, P0 ;  /* 0x0000000100037824 */ /* 0x000fe200000e060e */
[----:B---3--:R-:W-:Y:S04]  /*ab00*/  ISETP.GT.AND P0, PT, R12, 0x7f, PT ;  /* 0x0000007f0c00780c */ /* 0x008fe80003f04270 */
[----:B------:R2:W-:Y:S09]  /*ab10*/  LDGSTS.E.BYPASS.LTC128B.128 [R13+0x8880], [R2.64], !P2 ;  /* 0x08880000020d7fae */ /* 0x0005f2000d101d46 */
[----:B------:R-:W-:-:S05]  /*ab20*/  @P0 BRA `(.L_x_1150) ;  /* 0x000001b000000947 */ /* 0x000fca0003800000 */
[----:B------:R-:W-:-:S05]  /*ab30*/  BRA.DIV ~URZ, `(.L_x_1151) ;  /* 0x0000a1d27f007947 */ /* 0x000fca000b800000 */
[----:B--2---:R2:W3:Y:S04]  /*ab40*/  SHFL.IDX PT, R4, R6, 0x1, 0x181f ;  /* 0x00381f0006047f89 */ /* 0x0044e800000e0000 */
[----:B------:R2:W4:Y:S02]  /*ab50*/  SHFL.IDX PT, R0, R7, 0x1, 0x181f ;  /* 0x00381f0007007f89 */ /* 0x00052400000e0000 */
.L_x_1242:
        /* <DEDUP_REMOVED lines=24> */
.L_x_1150:
[----:B------:R-:W-:Y:S05]  /*ace0*/  BSYNC B0 ;  /* 0x0000000000007941 */ /* 0x000fea0003800000 */
.L_x_1149:
[----:B------:R-:W0:Y:S01]  /*acf0*/  LDGDEPBAR ;  /* 0x00000000000079af */ /* 0x000e220000000000 */
[----:B------:R-:W-:Y:S01]  /*ad00*/  WARPSYNC 0xffffffff ;  /* 0xffffffff00007948 */ /* 0x000fe20003800000 */
[C---:B-123--:R-:W-:Y:S01]  /*ad10*/  HMMA.16816.F32.BF16 R4, R164.reuse, R8, RZ ;  /* 0x00000008a404723c */ /* 0x04efe200000418ff */
[----:B------:R-:W-:Y:S03]  /*ad20*/  BSSY B0, `(.L_x_1152) ;  /* 0x00000f6000007945 */ /* 0x000fe60003800000 */
[----:B------:R-:W2:Y:S04]  /*ad30*/  LDL R0, [R1] ;  /* 0x0000000001007983 */ /* 0x000ea80000100800 */
[C---:B------:R-:W-:Y:S02]  /*ad40*/  HMMA.16816.F32.BF16 R8, R164.reuse, R10, RZ ;  /* 0x0000000aa408723c */ /* 0x040fe400000418ff */
[----:B------:R-:W3:Y:S06]  /*ad50*/  LDL R3, [R1+0x4] ;  /* 0x0000040001037983 */ /* 0x000eec0000100800 */
[C---:B------:R-:W-:Y:S01]  /*ad60*/  HMMA.16816.F32.BF16 R12, R164.reuse, R16, RZ ;  /* 0x00000010a40c723c */ /* 0x040fe200000418ff */
[----:B------:R-:W4:Y:S07]  /*ad70*/  LDL R2, [R1+0x8] ;  /* 0x0000080001027983 */ /* 0x000f2e0000100800 */
        /* <DEDUP_REMOVED lines=8> */
[----:B------:R-:W5:Y:S07]  /*ae00*/  LDSM.16.M88.4 R172, [R242+0x800] ;  /* 0x00080000f2ac783b */ /* 0x000f6e0000000200 */
[C---:B------:R-:W-:Y:S08]  /*ae10*/  HMMA.16816.F32.BF16 R20, R168.reuse, R176, R20 ;  /* 0x000000b0a814723c */ /* 0x040ff00000041814 */
[----:B------:R-:W-:Y:S01]  /*ae20*/  HMMA.16816.F32.BF16 R24, R168, R178, R24 ;  /* 0x000000b2a818723c */ /* 0x000fe20000041818 */
[----:B------:R-:W5:Y:S07]  /*ae30*/  LDSM.16.M88.4 R176, [R242+0x1000] ;  /* 0x00100000f2b0783b */ /* 0x000f6e0000000200 */
[C---:B-1----:R-:W-:Y:S08]  /*ae40*/  HMMA.16816.F32.BF16 R4, R184.reuse, R136, R4 ;  /* 0x00000088b804723c */ /* 0x042ff00000041804 */
[C---:B------:R-:W-:Y:S01]  /*ae50*/  HMMA.16816.F32.BF16 R8, R184.reuse, R138, R8 ;  /* 0x0000008ab808723c */ /* 0x040fe20000041808 */
[----:B------:R-:W1:Y:S07]  /*ae60*/  LDSM.16.M88.4 R136, [R241] ;  /* 0x00000000f188783b */ /* 0x000e6e0000000200 */
[C---:B-----5:R-:W-:Y:S08]  /*ae70*/  HMMA.16816.F32.BF16 R12, R184.reuse, R172, R12 ;  /* 0x000000acb80c723c */ /* 0x060ff0000004180c */
[C---:B------:R-:W-:Y:S01]  /*ae80*/  HMMA.16816.F32.BF16 R16, R184.reuse, R174, R16 ;  /* 0x000000aeb810723c */ /* 0x040fe20000041810 */
[----:B------:R-:W5:Y:S07]  /*ae90*/  LDSM.16.M88.4 R172, [R241+0x800] ;  /* 0x00080000f1ac783b */ /* 0x000f6e0000000200 */
[C---:B------:R-:W-:Y:S08]  /*aea0*/  HMMA.16816.F32.BF16 R20, R184.reuse, R176, R20 ;  /* 0x000000b0b814723c */ /* 0x040ff00000041814 */
[----:B------:R-:W-:Y:S01]  /*aeb0*/  HMMA.16816.F32.BF16 R24, R184, R178, R24 ;  /* 0x000000b2b818723c */ /* 0x000fe20000041818 */
[----:B------:R-:W5:Y:S07]  /*aec0*/  LDSM.16.M88.4 R176, [R241+0x1000] ;  /* 0x00100000f1b0783b */ /* 0x000f6e0000000200 */
[C---:B-1----:R-:W-:Y:S08]  /*aed0*/  HMMA.16816.F32.BF16 R4, R188.reuse, R136, R4 ;  /* 0x00000088bc04723c */ /* 0x042ff00000041804 */
[C---:B------:R-:W-:Y:S01]  /*aee0*/  HMMA.16816.F32.BF16 R8, R188.reuse, R138, R8 ;  /* 0x0000008abc08723c */ /* 0x040fe20000041808 */
[----:B------:R-:W1:Y:S07]  /*aef0*/  LDSM.16.M88.4 R136, [R240+0x1800] ;  /* 0x00180000f088783b */ /* 0x000e6e0000000200 */
        /* <DEDUP_REMOVED lines=11> */
[----:B------:R-:W5:Y:S07]  /*afb0*/  LDSM.16.M88.4 R172, [R248] ;  /* 0x00000000f8ac783b */ /* 0x000f6e0000000200 */
[C---:B------:R-:W-:Y:S08]  /*afc0*/  HMMA.16816.F32.BF16 R20, R192.reuse, R176, R20 ;  /* 0x000000b0c014723c */ /* 0x040ff00000041814 */
[----:B------:R-:W-:Y:S01]  /*afd0*/  HMMA.16816.F32.BF16 R24, R192, R178, R24 ;  /* 0x000000b2c018723c */ /* 0x000fe20000041818 */
[----:B------:R-:W5:Y:S07]  /*afe0*/  LDSM.16.M88.4 R176, [R249] ;  /* 0x00000000f9b0783b */ /* 0x000f6e0000000200 */
        /* <DEDUP_REMOVED lines=8> */
[----:B------:R-:W2:Y:S07]  /*b070*/  LDSM.16.M88.4 R176, [R242+0x2800] ;  /* 0x00280000f2b0783b */ /* 0x000eae0000000200 */
[C---:B-1----:R-:W-:Y:S08]  /*b080*/  HMMA.16816.F32.BF16 R4, R200.reuse, R136, R4 ;  /* 0x00000088c804723c */ /* 0x042ff00000041804 */
[C---:B------:R-:W-:Y:S01]  /*b090*/  HMMA.16816.F32.BF16 R8, R200.reuse, R138, R8 ;  /* 0x0000008ac808723c */ /* 0x040fe20000041808 */
[----:B------:R-:W1:Y:S07]  /*b0a0*/  LDSM.16.M88.4 R136, [R241+0x1800] ;  /* 0x00180000f188783b */ /* 0x000e6e0000000200 */
[C---:B-----5:R-:W-:Y:S08]  /*b0b0*/  HMMA.16816.F32.BF16 R12, R200.reuse, R172, R12 ;  /* 0x000000acc80c723c */ /* 0x060ff0000004180c */
[C---:B------:R-:W-:Y:S01]  /*b0c0*/  HMMA.16816.F32.BF16 R16, R200.reuse, R174, R16 ;  /* 0x000000aec810723c */ /* 0x040fe20000041810 */
[----:B------:R-:W5:Y:S07]  /*b0d0*/  LDSM.16.M88.4 R172, [R241+0x2000] ;  /* 0x00200000f1ac783b */ /* 0x000f6e0000000200 */
[C---:B--2---:R-:W-:Y:S08]  /*b0e0*/  HMMA.16816.F32.BF16 R20, R200.reuse, R176, R20 ;  /* 0x000000b0c814723c */ /* 0x044ff00000041814 */
        /* <DEDUP_REMOVED lines=13> */
[----:B------:R1:W3:Y:S07]  /*b1c0*/  LDSM.16.M88.4 R136, [R0] ;  /* 0x000000000088783b */ /* 0x0002ee0000000200 */
[C---:B-----5:R-:W-:Y:S08]  /*b1d0*/  HMMA.16816.F32.BF16 R12, R208.reuse, R172, R12 ;  /* 0x000000acd00c723c */ /* 0x060ff0000004180c */
[C---:B------:R-:W-:Y:S01]  /*b1e0*/  HMMA.16816.F32.BF16 R16, R208.reuse, R174, R16 ;  /* 0x000000aed010723c */ /* 0x040fe20000041810 */
[----:B------:R-:W5:Y:S07]  /*b1f0*/  LDSM.16.M88.4 R172, [R251] ;  /* 0x00000000fbac783b */ /* 0x000f6e0000000200 */
[C---:B--2---:R-:W-:Y:S01]  /*b200*/  HMMA.16816.F32.BF16 R20, R208.reuse, R176, R20 ;  /* 0x000000b0d014723c */ /* 0x044fe20000041814 */
[----:B-1----:R-:W2:Y:S07]  /*b210*/  LDL R0, [R1+0xc] ;  /* 0x00000c0001007983 */ /* 0x002eae0000100800 */
[----:B------:R-:W-:Y:S01]  /*b220*/  HMMA.16816.F32.BF16 R24, R208, R178, R24 ;  /* 0x000000b2d018723c */ /* 0x000fe20000041818 */
[----:B------:R-:W1:Y:S07]  /*b230*/  LDSM.16.M88.4 R176, [R252] ;  /* 0x00000000fcb0783b */ /* 0x000e6e0000000200 */
[C---:B---3--:R-:W-:Y:S08]  /*b240*/  HMMA.16816.F32.BF16 R4, R212.reuse, R136, R4 ;  /* 0x00000088d404723c */ /* 0x048ff00000041804 */
[C---:B------:R-:W-:Y:S01]  /*b250*/  HMMA.16816.F32.BF16 R8, R212.reuse, R138, R8 ;  /* 0x0000008ad408723c */ /* 0x040fe20000041808 */
[----:B------:R-:W3:Y:S07]  /*b260*/  LDSM.16.M88.4 R136, [R242+0x3000] ;  /* 0x00300000f288783b */ /* 0x000eee0000000200 */
        /* <DEDUP_REMOVED lines=22> */
[----:B------:R-:W-:Y:S08]  /*b3d0*/  HMMA.16816.F32.BF16 R24, R220, R178, R24 ;  /* 0x000000b2dc18723c */ /* 0x000ff00000041818 */
[C---:B---3--:R-:W-:Y:S08]  /*b3e0*/  HMMA.16816.F32.BF16 R4, R224.reuse, R136, R4 ;  /* 0x00000088e004723c */ /* 0x048ff00000041804 */
[C---:B------:R-:W-:Y:S01]  /*b3f0*/  HMMA.16816.F32.BF16 R8, R224.reuse, R138, R8 ;  /* 0x0000008ae008723c */ /* 0x040fe20000041808 */
[----:B------:R-:W1:Y:S07]  /*b400*/  LDSM.16.M88.4 R136, [R240+0x5800] ;  /* 0x00580000f088783b */ /* 0x000e6e0000000200 */
[C---:B-----5:R-:W-:Y:S08]  /*b410*/  HMMA.16816.F32.BF16 R12, R224.reuse, R172, R12 ;  /* 0x000000ace00c723c */ /* 0x060ff0000004180c */
[C---:B------:R-:W-:Y:S01]  /*b420*/  HMMA.16816.F32.BF16 R16, R224.reuse, R174, R16 ;  /* 0x000000aee010723c */ /* 0x040fe20000041810 */
[----:B----4-:R-:W-:Y:S07]  /*b430*/  LDSM.16.M88.4 R172, [R2] ;  /* 0x0000000002ac783b */ /* 0x010fee0000000200 */
[C---:B-1----:R-:W-:Y:S08]  /*b440*/  HMMA.16816.F32.BF16 R20, R224.reuse, R136, R20 ;  /* 0x00000088e014723c */ /* 0x042ff00000041814 */
[----:B------:R-:W-:Y:S01]  /*b450*/  HMMA.16816.F32.BF16 R24, R224, R138, R24 ;  /* 0x0000008ae018723c */ /* 0x000fe20000041818 */
[----:B------:R-:W-:Y:S06]  /*b460*/  LDSM.16.M88.4 R136, [R3] ;  /* 0x000000000388783b */ /* 0x000fec0000000200 */
[----:B--2---:R1:W2:Y:S06]  /*b470*/  LDSM.16.M88.4 R176, [R0] ;  /* 0x0000000000b0783b */ /* 0x0042ac0000000200 */
        /* <DEDUP_REMOVED lines=31> */
[----:B------:R-:W-:Y:S02]  /*b670*/  IMAD.MOV.U32 R136, RZ, RZ, RZ ;  /* 0x000000ffff887224 */ /* 0x000fe400078e00ff */
[----:B------:R-:W-:Y:S01]  /*b680*/  IMAD.MOV.U32 R3, RZ, RZ, c[0x0][0x2b8] ;  /* 0x0000ae00ff037624 */ /* 0x000fe200078e00ff */
[----:B------:R-:W3:Y:S04]  /*b690*/  LDL R0, [R1+0x68] ;  /* 0x0000680001007983 */ /* 0x000ee80000100800 */
[----:B------:R-:W-:Y:S01]  /*b6a0*/  ISETP.NE.AND P1, PT, R3, 0x1, PT ;  /* 0x000000010300780c */ /* 0x000fe20003f25270 */
[----:B------:R-:W4:Y:S04]  /*b6b0*/  LDL.64 R172, [R1+0x80] ;  /* 0x0000800001ac7983 */ /* 0x000f280000100a00 */
[----:B------:R-:W5:Y:S04]  /*b6c0*/  LDL R181, [R1+0x90] ;  /* 0x0000900001b57983 */ /* 0x000f680000100800 */
[----:B------:R-:W4:Y:S04]  /*b6d0*/  LDL.64 R182, [R1+0x78] ;  /* 0x0000780001b67983 */ /* 0x000f280000100a00 */
[----:B------:R-:W5:Y:S01]  /*b6e0*/  LDL R137, [R1+0x74] ;  /* 0x0000740001897983 */ /* 0x000f620000100800 */
        /* <DEDUP_REMOVED lines=10> */
[----:B------:R-:W1:Y:S03]  /*b790*/  S2R R181, SR_TID.X ;  /* 0x0000000000b57919 */ /* 0x000e660000002100 */
        /* <DEDUP_REMOVED lines=24> */
.L_x_1243:
[----:B------:R-:W-:-:S05]  /*b920*/  BRA.DIV ~URZ, `(.L_x_1155) ;  /* 0x000095127f007947 */ /* 0x000fca000b800000 */
[----:B------:R3:W4:Y:S02]  /*b930*/  SHFL.IDX PT, R0, R172, RZ, 0x181f ;  /* 0x00181fffac007589 */ /* 0x00072400000e0000 */
.L_x_1244:
        /* <DEDUP_REMOVED lines=8> */
[----:B------:R-:W2:Y:S01]  /*b9c0*/  LDL R174, [R1+0x48] ;  /* 0x0000480001ae7983 */ /* 0x000ea20000100800 */
[----:B-----5:R-:W-:Y:S05]  /*b9d0*/  @P0 IADD3 R138, P1, R0, R138, RZ ;  /* 0x0000008a008a0210 */ /* 0x020fea0007f3e0ff */
[----:B---3--:R-:W-:Y:S01]  /*b9e0*/  @P0 IMAD.X R139, R132, 0x1, R3, P1 ;  /* 0x00000001848b0824 */ /* 0x008fe200008e0603 */
[----:B----4-:R-:W-:Y:S05]  /*b9f0*/  @P0 IADD3 R2, P1, R0, R2, RZ ;  /* 0x0000000200020210 */ /* 0x010fea0007f3e0ff */
[----:B--2---:R-:W-:Y:S01]  /*ba00*/  @P0 IMAD.X R3, R132, 0x1, R178, P1 ;  /* 0x0000000184030824 */ /* 0x004fe200008e06b2 */
[----:B------:R-:W-:Y:S01]  /*ba10*/  @!PT LDS RZ, [RZ] ;  /* 0x00000000fffff984 */ /* 0x000fe20000000800 */
[----:B------:R-:W-:Y:S01]  /*ba20*/  @!PT LDS RZ, [RZ] ;  /* 0x00000000fffff984 */ /* 0x000fe20000000800 */
[----:B------:R-:W-:Y:S01]  /*ba30*/  @!PT LDS RZ, [RZ] ;  /* 0x00000000fffff984 */ /* 0x000fe20000000800 */
[----:B------:R2:W-:Y:S04]  /*ba40*/  @P0 LDGSTS.E.BYPASS.LTC128B.128 [R173+0x14080], [R138.64], !P4 ;  /* 0x140800008aad0fae */ /* 0x0005e8000e101d46 */
[----:B------:R3:W-:Y:S02]  /*ba50*/  @P0 LDGSTS.E.BYPASS.LTC128B.128 [R173+0x15880], [R2.64], !P3 ;  /* 0x1588000002ad0fae */ /* 0x0007e4000d901d46 */
[----:B---3--:R-:W-:Y:S05]  /*ba60*/  @P0 IADD3 R2, P1, R0, R177, RZ ;  /* 0x000000b100020210 */ /* 0x008fea0007f3e0ff */
[----:B------:R-:W-:Y:S05]  /*ba70*/  @P0 IMAD.X R3, R132, 0x1, R176, P1 ;  /* 0x0000000184030824 */ /* 0x000fea00008e06b0 */
[----:B------:R3:W-:Y:S02]  /*ba80*/  @P0 LDGSTS.E.BYPASS.LTC128B.128 [R173+0x17080], [R2.64], !P5 ;  /* 0x1708000002ad0fae */ /* 0x0007e4000e901d46 */
[----:B---3--:R-:W-:Y:S05]  /*ba90*/  @P0 IADD3 R2, P1, R0, R175, RZ ;  /* 0x000000af00020210 */ /* 0x008fea0007f3e0ff */
[----:B------:R-:W-:Y:S05]  /*baa0*/  @P0 IMAD.X R3, R132, 0x1, R174, P1 ;  /* 0x0000000184030824 */ /* 0x000fea00008e06ae */
[----:B------:R2:W-:Y:S01]  /*bab0*/  @P0 LDGSTS.E.BYPASS.LTC128B.128 [R173+0x18880], [R2.64], !P2 ;  /* 0x1888000002ad0fae */ /* 0x0005e2000d101d46 */
[----:B------:R-:W-:Y:S01]  /*bac0*/  ISETP.GE.AND P0, PT, R136, 0x21, PT ;  /* 0x000000218800780c */ /* 0x000fe20003f06270 */
[----:B------:R-:W-:-:S06]  /*bad0*/  BRA.DIV ~URZ, `(.L_x_1156) ;  /* 0x000093c27f007947 */ /* 0x000fcc000b800000 */
[----:B------:R3:W4:Y:S04]  /*bae0*/  SHFL.IDX PT, R132, R137, 0x1, 0x181f ;  /* 0x00381f0089847f89 */ /* 0x00072800000e0000 */
[----:B------:R3:W1:Y:S02]  /*baf0*/  SHFL.IDX PT, R0, R172, 0x1, 0x181f ;  /* 0x00381f00ac007f89 */ /* 0x00066400000e0000 */
.L_x_1245:
[----:B--2---:R-:W2:Y:S04]  /*bb00*/  LDL R2, [R1+0x104] ;  /* 0x0001040001027983 */ /* 0x004ea80000100800 */
[----:B------:R-:W5:Y:S04]  /*bb10*/  LDL R175, [R1+0x3c] ;  /* 0x00003c0001af7983 */ /* 0x000f680000100800 */
[----:B---3--:R-:W3:Y:S04]  /*bb20*/  LDL R138, [R1+0x28] ;  /* 0x00002800018a7983 */ /* 0x008ee80000100800 */
[----:B----4-:R-:W4:Y:S04]  /*bb30*/  LDL R174, [R1+0x108] ;  /* 0x0001080001ae7983 */ /* 0x010f280000100800 */
[----:B-1----:R-:W4:Y:S04]  /*bb40*/  LDL R137, [R1+0x40] ;  /* 0x0000400001897983 */ /* 0x002f280000100800 */
[----:B------:R-:W4:Y:S04]  /*bb50*/  LDL R136, [R1+0x100] ;  /* 0x0001000001887983 */ /* 0x000f280000100800 */
[----:B------:R-:W4:Y:S04]  /*bb60*/  LDL R173, [R1+0x44] ;  /* 0x0000440001ad7983 */ /* 0x000f280000100800 */
[----:B------:R-:W4:Y:S04]  /*bb70*/  LDL R172, [R1+0xfc] ;  /* 0x0000fc0001ac7983 */ /* 0x000f280000100800 */
[----:B------:R-:W4:Y:S01]  /*bb80*/  LDL R139, [R1+0x48] ;  /* 0x00004800018b7983 */ /* 0x000f220000100800 */
[----:B--2---:R-:W-:Y:S05]  /*bb90*/  @P0 IADD3 R2, P1, R0, R2, RZ ;  /* 0x0000000200020210 */ /* 0x004fea0007f3e0ff */
[----:B-----5:R-:W-:Y:S05]  /*bba0*/  @P0 IMAD.X R3, R132, 0x1, R175, P1 ;  /* 0x0000000184030824 */ /* 0x020fea00008e06af */
[----:B------:R-:W-:Y:S01]  /*bbb0*/  @!PT LDS RZ, [RZ] ;  /* 0x00000000fffff984 */ /* 0x000fe20000000800 */
[----:B------:R-:W-:Y:S01]  /*bbc0*/  @!PT LDS RZ, [RZ] ;  /* 0x00000000fffff984 */ /* 0x000fe20000000800 */
[----:B------:R-:W-:Y:S01]  /*bbd0*/  @!PT LDS RZ, [RZ] ;  /* 0x00000000fffff984 */ /* 0x000fe20000000800 */
[----:B---3--:R4:W-:Y:S02]  /*bbe0*/  @P0 LDGSTS.E.BYPASS.LTC128B.128 [R138+0x15080], [R2.64], !P4 ;  /* 0x15080000028a0fae */ /* 0x0089e4000e101d46 */
[----:B----4-:R-:W-:Y:S05]  /*bbf0*/  @P0 IADD3 R2, P1, R0, R174, RZ ;  /* 0x000000ae00020210 */ /* 0x010fea0007f3e0ff */
[----:B------:R-:W-:Y:S01]  /*bc00*/  @P0 IMAD.X R3, R132, 0x1, R137, P1 ;  /* 0x0000000184030824 */ /* 0x000fe200008e0689 */
[----:B------:R-:W-:Y:S04]  /*bc10*/  @P0 IADD3 R136, P1, R0, R136, RZ ;  /* 0x0000008800880210 */ /* 0x000fe80007f3e0ff */
[----:B------:R1:W-:Y:S01]  /*bc20*/  @P0 LDGSTS.E.BYPASS.LTC128B.128 [R138+0x16880], [R2.64], !P3 ;  /* 0x16880000028a0fae */ /* 0x0003e2000d901d46 */
[----:B------:R-:W-:Y:S05]  /*bc30*/  @P0 IMAD.X R137, R132, 0x1, R173, P1 ;  /* 0x0000000184890824 */ /* 0x000fea00008e06ad */
[----:B------:R2:W-:Y:S01]  /*bc40*/  @P0 LDGSTS.E.BYPASS.LTC128B.128 [R138+0x18080], [R136.64], !P5 ;  /* 0x18080000888a0fae */ /* 0x0005e2000e901d46 */
[----:B-1----:R-:W-:Y:S05]  /*bc50*/  @P0 IADD3 R2, P1, R0, R172, RZ ;  /* 0x000000ac00020210 */ /* 0x002fea0007f3e0ff */
[----:B------:R-:W-:Y:S05]  /*bc60*/  @P0 IMAD.X R3, R132, 0x1, R139, P1 ;  /* 0x0000000184030824 */ /* 0x000fea00008e068b */
[----:B------:R2:W-:Y:S03]  /*bc70*/  @P0 LDGSTS.E.BYPASS.LTC128B.128 [R138+0x19880], [R2.64], !P2 ;  /* 0x19880000028a0fae */ /* 0x0005e6000d101d46 */
.L_x_1153:
[----:B------:R-:W-:Y:S05]  /*bc80*/  BSYNC B0 ;  /* 0x0000000000007941 */ /* 0x000fea0003800000 */
.L_x_1152:
        /* <DEDUP_REMOVED lines=27> */
.L_x_1246:
[----:B-12---:R-:W-:Y:S01]  /*be40*/  FMNMX.FTZ R132, R132, R0, !PT ;  /* 0x0000000084847209 */ /* 0x006fe20007810000 */
[----:B------:R-:W-:-:S05]  /*be50*/  BRA.DIV ~URZ, `(.L_x_1158) ;  /* 0x000091427f007947 */ /* 0x000fca000b800000 */
[----:B------:R-:W1:Y:S02]  /*be60*/  SHFL.BFLY PT, R0, R132, 0x1, 0x1f ;  /* 0x0c201f0084007f89 */ /* 0x000e6400000e0000 */
[----:B-1----:R-:W-:Y:S02]  /*be70*/  FMNMX.FTZ R134, R132, R0, !PT ;  /* 0x0000000084867209 */ /* 0x002fe40007810000 */
[----:B------:R-:W1:Y:S02]  /*be80*/  SHFL.BFLY PT, R0, R136, 0x2, 0x1f ;  /* 0x0c401f0088007f89 */ /* 0x000e6400000e0000 */
[----:B-1----:R-:W-:Y:S05]  /*be90*/  FMNMX.FTZ R132, R136, R0, !PT ;  /* 0x0000000088847209 */ /* 0x002fea0007810000 */
[----:B------:R1:W2:Y:S02]  /*bea0*/  SHFL.BFLY PT, R0, R132, 0x1, 0x1f ;  /* 0x0c201f0084007f89 */ /* 0x0002a400000e0000 */
.L_x_1247:
[----:B------:R-:W3:Y:S01]  /*beb0*/  LDL.LU R137, [R1+0x54] ;  /* 0x0000540001897983 */ /* 0x000ee20000300800 */
[----:B--2---:R-:W-:Y:S01]  /*bec0*/  FMNMX.FTZ R3, R0, R132, !PT ;  /* 0x0000008400037209 */ /* 0x004fe20007810000 */
[C---:B------:R-:W-:Y:S01]  /*bed0*/  FADD.FTZ R0, -R134.reuse, R135 ;  /* 0x0000008786007221 */ /* 0x040fe20000010100 */
[----:B------:R-:W-:Y:S01]  /*bee0*/  WARPSYNC 0xffffffff ;  /* 0xffffffff00007948 */ /* 0x000fe20003800000 */
[----:B-1----:R-:W-:Y:S02]  /*bef0*/  FMUL.FTZ R132, R134, c[0x0][0x2d0] ;  /* 0x0000b40086847a20 */ /* 0x002fe40000410000 */
        /* <DEDUP_REMOVED lines=14> */
[----:B------:R-:W1:Y:S01]  /*bfe0*/  MUFU.EX2 R8, R135 ;  /* 0x0000008700087308 */ /* 0x000e620000000800 */
[----:B------:R-:W-:Y:S09]  /*bff0*/  FFMA.FTZ R132, R25, c[0x0][0x2d0], -R132 ;  /* 0x0000b40019847a23 */ /* 0x000ff20000010884 */
[----:B------:R-:W-:Y:S10]  /*c000*/  MUFU.EX2 R13, R5 ;  /* 0x00000005000d7308 */ /* 0x000ff40000000800 */
[----:B------:R2:W4:Y:S10]  /*c010*/  MUFU.EX2 R12, R4 ;  /* 0x00000004000c7308 */ /* 0x0005340000000800 */
[----:B------:R-:W-:Y:S01]  /*c020*/  MUFU.EX2 R132, R132 ;  /* 0x0000008400847308 */ /* 0x000fe20000000800 */
[----:B--2---:R-:W-:Y:S04]  /*c030*/  FMUL.FTZ R4, R3, c[0x0][0x2d0] ;  /* 0x0000b40003047a20 */ /* 0x004fe80000410000 */
        /* <DEDUP_REMOVED lines=12> */
[----:B-1----:R-:W-:Y:S01]  /*c100*/  F2FP.BF16.PACK_AB R136, R8, R9 ;  /* 0x000000090888723e */ /* 0x002fe200000010ff */
[C---:B------:R-:W-:Y:S01]  /*c110*/  FMUL.FTZ R20, R2.reuse, R144 ;  /* 0x0000009002147220 */ /* 0x040fe20000410000 */
[----:B------:R-:W-:Y:S01]  /*c120*/  MOV R144, R139 ;  /* 0x0000008b00907202 */ /* 0x000fe20000000f00 */
[C---:B------:R-:W-:Y:S01]  /*c130*/  FMUL.FTZ R9, R2.reuse, R157 ;  /* 0x0000009d02097220 */ /* 0x040fe20000410000 */
[----:B------:R-:W2:Y:S01]  /*c140*/  LDL.LU R139, [R1+0x50] ;  /* 0x00005000018b7983 */ /* 0x000ea20000300800 */
[----:B------:R-:W-:Y:S01]  /*c150*/  MOV R157, R21 ;  /* 0x00000015009d7202 */ /* 0x000fe20000000f00 */
[----:B------:R-:W-:Y:S01]  /*c160*/  FMUL.FTZ R21, R2, R145 ;  /* 0x0000009102157220 */ /* 0x000fe20000410000 */
[----:B----4-:R-:W-:Y:S01]  /*c170*/  F2FP.BF16.PACK_AB R138, R12, R13 ;  /* 0x0000000d0c8a723e */ /* 0x010fe200000010ff */
[----:B------:R-:W3:Y:S01]  /*c180*/  LDL R145, [R1+0x10] ;  /* 0x0000100001917983 */ /* 0x000ee20000100800 */
[----:B------:R-:W-:Y:S01]  /*c190*/  FADD.FTZ R5, R8, R0 ;  /* 0x0000000008057221 */ /* 0x000fe20000010000 */
[----:B------:R-:W-:Y:S01]  /*c1a0*/  MUFU.EX2 R137, R6 ;  /* 0x0000000600897308 */ /* 0x000fe20000000800 */
[----:B------:R-:W-:Y:S02]  /*c1b0*/  FADD.FTZ R0, -R3, R133 ;  /* 0x0000008503007221 */ /* 0x000fe40000010100 */
[----:B------:R-:W-:Y:S02]  /*c1c0*/  FMUL.FTZ R25, R2, R141 ;  /* 0x0000008d02197220 */ /* 0x000fe40000410000 */
[----:B------:R-:W-:Y:S02]  /*c1d0*/  FMUL.FTZ R0, R0, c[0x0][0x2d0] ;  /* 0x0000b40000007a20 */ /* 0x000fe40000410000 */
[C---:B------:R-:W-:Y:S01]  /*c1e0*/  FMUL.FTZ R8, R2.reuse, R156 ;  /* 0x0000009c02087220 */ /* 0x040fe20000410000 */
[----:B------:R-:W-:Y:S01]  /*c1f0*/  MOV R156, R24 ;  /* 0x00000018009c7202 */ /* 0x000fe20000000f00 */
[----:B------:R-:W-:Y:S02]  /*c200*/  FMUL.FTZ R24, R2, R140 ;  /* 0x0000008c02187220 */ /* 0x000fe40000410000 */
[----:B------:R-:W1:Y:S01]  /*c210*/  MUFU.EX2 R0, R0 ;  /* 0x0000000000007308 */ /* 0x000e620000000800 */
[----:B------:R-:W-:Y:S02]  /*c220*/  FADD.FTZ R5, R13, R5 ;  /* 0x000000050d057221 */ /* 0x000fe40000010000 */
[----:B------:R-:W-:Y:S02]  /*c230*/  FFMA.FTZ R133, R10, c[0x0][0x2d0], -R4 ;  /* 0x0000b4000a857a23 */ /* 0x000fe40000010804 */
[----:B------:R-:W-:Y:S02]  /*c240*/  FADD.FTZ R181, R12, R5 ;  /* 0x000000050cb57221 */ /* 0x000fe40000010000 */
[C---:B------:R-:W-:Y:S01]  /*c250*/  FMUL.FTZ R4, R2.reuse, R160 ;  /* 0x000000a002047220 */ /* 0x040fe20000410000 */
[----:B------:R-:W-:Y:S01]  /*c260*/  MOV R160, R17 ;  /* 0x0000001100a07202 */ /* 0x000fe20000000f00 */
[C---:B------:R-:W-:Y:S02]  /*c270*/  FMUL.FTZ R12, R2.reuse, R152 ;  /* 0x00000098020c7220 */ /* 0x040fe40000410000 */
[C---:B------:R-:W-:Y:S01]  /*c280*/  FMUL.FTZ R13, R2.reuse, R153 ;  /* 0x00000099020d7220 */ /* 0x040fe20000410000 */
[----:B------:R-:W-:Y:S01]  /*c290*/  MUFU.EX2 R152, R133 ;  /* 0x0000008500987308 */ /* 0x000fe20000000800 */
[C---:B------:R-:W-:Y:S02]  /*c2a0*/  FMUL.FTZ R17, R2.reuse, R149 ;  /* 0x0000009502117220 */ /* 0x040fe40000410000 */
[C---:B------:R-:W-:Y:S01]  /*c2b0*/  FMUL.FTZ R5, R2.reuse, R161 ;  /* 0x000000a102057220 */ /* 0x040fe20000410000 */
[----:B------:R-:W-:Y:S01]  /*c2c0*/  MOV R161, R16 ;  /* 0x0000001000a17202 */ /* 0x000fe20000000f00 */
[C---:B------:R-:W-:Y:S02]  /*c2d0*/  FMUL.FTZ R16, R2.reuse, R148 ;  /* 0x0000009402107220 */ /* 0x040fe40000410000 */
[C---:B------:R-:W-:Y:S02]  /*c2e0*/  FMUL.FTZ R28, R2.reuse, R28 ;  /* 0x0000001c021c7220 */ /* 0x040fe40000410000 */
[C---:B------:R-:W-:Y:S01]  /*c2f0*/  FMUL.FTZ R29, R2.reuse, R29 ;  /* 0x0000001d021d7220 */ /* 0x040fe20000410000 */
[----:B------:R4:W-:Y:S01]  /*c300*/  MUFU.EX2 R149, R7 ;  /* 0x0000000700957308 */ /* 0x0009e20000000800 */
[----:B------:R-:W-:Y:S02]  /*c310*/  FMUL.FTZ R32, R2, R32 ;  /* 0x0000002002207220 */ /* 0x000fe40000410000 */
[C---:B-1----:R-:W-:Y:S02]  /*c320*/  FMUL.FTZ R26, R0.reuse, R142 ;  /* 0x0000008e001a7220 */ /* 0x042fe40000410000 */
[C---:B------:R-:W-:Y:S02]  /*c330*/  FMUL.FTZ R27, R0.reuse, R143 ;  /* 0x0000008f001b7220 */ /* 0x040fe40000410000 */
[----:B------:R-:W1:Y:S01]  /*c340*/  LDSM.16.MT88.4 R140, [R243] ;  /* 0x00000000f38c783b */ /* 0x000e620000004200 */
[C---:B------:R-:W-:Y:S01]  /*c350*/  FMUL.FTZ R6, R0.reuse, R162 ;  /* 0x000000a200067220 */ /* 0x040fe20000410000 */
[----:B------:R-:W-:Y:S01]  /*c360*/  MOV R162, R157 ;  /* 0x0000009d00a27202 */ /* 0x000fe20000000f00 */
[----:B------:R-:W-:Y:S01]  /*c370*/  MUFU.EX2 R153, R135 ;  /* 0x0000008700997308 */ /* 0x000fe20000000800 */
        /* <DEDUP_REMOVED lines=10> */
[C---:B------:R-:W-:Y:S02]  /*c420*/  FMUL.FTZ R23, R0.reuse, R147 ;  /* 0x0000009300177220 */ /* 0x040fe40000410000 */
[C---:B----4-:R-:W-:Y:S02]  /*c430*/  FMUL.FTZ R7, R0.reuse, R163 ;  /* 0x000000a300077220 */ /* 0x050fe40000410000 */
[C---:B------:R-:W-:Y:S02]  /*c440*/  FMUL.FTZ R22, R0.reuse, R146 ;  /* 0x0000009200167220 */ /* 0x040fe40000410000 */
[C---:B------:R-:W-:Y:S01]  /*c450*/  FMUL.FTZ R30, R0.reuse, R30 ;  /* 0x0000001e001e7220 */ /* 0x040fe20000410000 */
[----:B------:R-:W-:Y:S01]  /*c460*/  MUFU.EX2 R146, R175 ;  /* 0x000000af00927308 */ /* 0x000fe20000000800 */
[----:B------:R-:W-:Y:S02]  /*c470*/  FMUL.FTZ R31, R0, R31 ;  /* 0x0000001f001f7220 */ /* 0x000fe40000410000 */
        /* <DEDUP_REMOVED lines=22> */
[----:B------:R-:W4:Y:S01]  /*c5e0*/  MUFU.EX2 R155, R172 ;  /* 0x000000ac009b7308 */ /* 0x000f220000000800 */
        /* <DEDUP_REMOVED lines=11> */
[----:B------:R4:W-:Y:S01]  /*c6a0*/  MUFU.EX2 R179, R182 ;  /* 0x000000b600b37308 */ /* 0x0009e20000000800 */
        /* <DEDUP_REMOVED lines=12> */
[----:B----4-:R-:W-:Y:S01]  /*c770*/  MOV R182, R155 ;  /* 0x0000009b00b67202 */ /* 0x010fe20000000f00 */
        /* <DEDUP_REMOVED lines=54> */
[C---:B------:R-:W-:Y:S01]  /*cae0*/  FMUL.FTZ R126, R0.reuse, R126 ;  /* 0x0000007e007e7220 */ /* 0x040fe20000410000 */
[----:B------:R-:W-:Y:S01]  /*caf0*/  MUFU.EX2 R2, R178 ;  /* 0x000000b200027308 */ /* 0x000fe20000000800 */
[C---:B------:R-:W-:Y:S02]  /*cb00*/  FMUL.FTZ R127, R0.reuse, R127 ;  /* 0x0000007f007f7220 */ /* 0x040fe40000410000 */
[C---:B------:R-:W-:Y:S02]  /*cb10*/  FMUL.FTZ R130, R0.reuse, R130 ;  /* 0x0000008200827220 */ /* 0x040fe40000410000 */
[C---:B------:R-:W-:Y:S05]  /*cb20*/  FMUL.FTZ R131, R0.reuse, R131 ;  /* 0x0000008300837220 */ /* 0x040fea0000410000 */
[----:B------:R-:W4:Y:S02]  /*cb30*/  MUFU.EX2 R178, R183 ;  /* 0x000000b700b27308 */ /* 0x000f240000000800 */
[----:B----4-:R-:W-:Y:S02]  /*cb40*/  F2FP.BF16.PACK_AB R173, R179, R178 ;  /* 0x000000b2b3ad723e */ /* 0x010fe400000010ff */
[----:B------:R-:W-:Y:S01]  /*cb50*/  MOV R183, R160 ;  /* 0x000000a000b77202 */ /* 0x000fe20000000f00 */
[----:B--2---:R-:W-:Y:S01]  /*cb60*/  FFMA.FTZ R148, R0, R139, R137 ;  /* 0x0000008b00947223 */ /* 0x004fe20000010089 */
[----:B------:R-:W-:Y:S01]  /*cb70*/  F2FP.BF16.PACK_AB R137, R149, R137 ;  /* 0x000000899589723e */ /* 0x000fe200000010ff */
[----:B------:R-:W-:Y:S01]  /*cb80*/  FADD.FTZ R0, R133, R181 ;  /* 0x000000b585007221 */ /* 0x000fe20000010000 */
[----:B------:R-:W-:Y:S02]  /*cb90*/  F2FP.BF16.PACK_AB R139, R153, R152 ;  /* 0x00000098998b723e */ /* 0x000fe400000010ff */
[----:B------:R-:W-:Y:S01]  /*cba0*/  MOV R181, R146 ;  /* 0x0000009200b57202 */ /* 0x000fe20000000f00 */
[----:B------:R-:W-:Y:S04]  /*cbb0*/  FADD.FTZ R0, R2, R0 ;  /* 0x0000000002007221 */ /* 0x000fe80000010000 */
        /* <DEDUP_REMOVED lines=8> */
[----:B---3--:R1:W2:Y:S03]  /*cc40*/  LDSM.16.MT88.4 R140, [R145] ;  /* 0x00000000918c783b */ /* 0x0082a60000004200 */
[----:B-1----:R-:W-:Y:S02]  /*cc50*/  MOV R145, R144 ;  /* 0x0000009000917202 */ /* 0x002fe40000000f00 */
[----:B------:R-:W1:Y:S02]  /*cc60*/  MUFU.EX2 R144, R177 ;  /* 0x000000b100907308 */ /* 0x000e640000000800 */
[----:B------:R-:W-:Y:S08]  /*cc70*/  MOV R163, R145 ;  /* 0x0000009100a37202 */ /* 0x000ff00000000f00 */
[----:B------:R-:W3:Y:S01]  /*cc80*/  MUFU.EX2 R177, R161 ;  /* 0x000000a100b17308 */ /* 0x000ee20000000800 */
[C---:B--2---:R-:W-:Y:S08]  /*cc90*/  HMMA.16816.F32.BF16 R28, R136.reuse, R140, R28 ;  /* 0x0000008c881c723c */ /* 0x044ff0000004181c */
[C---:B------:R-:W-:Y:S01]  /*cca0*/  HMMA.16816.F32.BF16 R32, R136.reuse, R142, R32 ;  /* 0x0000008e8820723c */ /* 0x040fe20000041820 */
[----:B------:R-:W2:Y:S03]  /*ccb0*/  LDSM.16.MT88.4 R140, [R243+0x1800] ;  /* 0x00180000f38c783b */ /* 0x000ea60000004200 */
[----:B-1----:R-:W-:Y:S04]  /*ccc0*/  FADD.FTZ R0, R144, R0 ;  /* 0x0000000090007221 */ /* 0x002fe80000010000 */
[----:B------:R-:W-:Y:S01]  /*ccd0*/  FADD.FTZ R0, R135, R0 ;  /* 0x0000000087007221 */ /* 0x000fe20000010000 */
[----:B---3--:R-:W-:Y:S01]  /*cce0*/  F2FP.BF16.PACK_AB R175, R177, R176 ;  /* 0x000000b0b1af723e */ /* 0x008fe200000010ff */
        /* <DEDUP_REMOVED lines=38> */
[----:B------:R3:W4:Y:S02]  /*cf50*/  MUFU.EX2 R135, R157 ;  /* 0x0000009d00877308 */ /* 0x0007240000000800 */
[----:B------:R-:W-:Y:S02]  /*cf60*/  F2FP.BF16.PACK_AB R136, R2, R133 ;  /* 0x000000850288723e */ /* 0x000fe400000010ff */
[----:B------:R-:W-:Y:S02]  /*cf70*/  F2FP.BF16.PACK_AB R137, R155, R154 ;  /* 0x0000009a9b89723e */ /* 0x000fe400000010ff */
[----:B------:R-:W-:Y:S04]  /*cf80*/  F2FP.BF16.PACK_AB R139, R181, R160 ;  /* 0x000000a0b58b723e */ /* 0x000fe800000010ff */
[----:B------:R-:W5:Y:S10]  /*cf90*/  MUFU.EX2 R133, R163 ;  /* 0x000000a300857308 */ /* 0x000f740000000800 */
[----:B------:R-:W2:Y:S01]  /*cfa0*/  MUFU.EX2 R2, R162 ;  /* 0x000000a200027308 */ /* 0x000ea20000000800 */
[----:B---3--:R-:W-:Y:S01]  /*cfb0*/  LDSM.16.MT88.4 R156, [R243+0x1000] ;  /* 0x00100000f39c783b */ /* 0x008fe20000004200 */
[----:B----4-:R-:W-:Y:S01]  /*cfc0*/  F2FP.BF16.PACK_AB R174, R132, R135 ;  /* 0x0000008784ae723e */ /* 0x010fe200000010ff */
[C---:B-1----:R-:W-:Y:S03]  /*cfd0*/  HMMA.16816.F32.BF16 R4, R136.reuse, R140, R4 ;  /* 0x0000008c8804723c */ /* 0x042fe60000041804 */
[----:B-----5:R-:W-:Y:S05]  /*cfe0*/  FADD.FTZ R0, R133, R0 ;  /* 0x0000000085007221 */ /* 0x020fea0000010000 */
[C---:B------:R-:W-:Y:S01]  /*cff0*/  HMMA.16816.F32.BF16 R8, R136.reuse, R142, R8 ;  /* 0x0000008e8808723c */ /* 0x040fe20000041808 */
[----:B------:R-:W1:Y:S03]  /*d000*/  LDSM.16.MT88.4 R140, [R244+0x800] ;  /* 0x00080000f48c783b */ /* 0x000e660000004200 */
[C---:B--2---:R-:W-:Y:S01]  /*d010*/  F2FP.BF16.PACK_AB R172, R2.reuse, R133 ;  /* 0x0000008502ac723e */ /* 0x044fe200000010ff */
[----:B------:R-:W-:Y:S03]  /*d020*/  FADD.FTZ R0, R2, R0 ;  /* 0x0000000002007221 */ /* 0x000fe60000010000 */
[C---:B------:R-:W-:Y:S04]  /*d030*/  HMMA.16816.F32.BF16 R12, R136.reuse, R144, R12 ;  /* 0x00000090880c723c */ /* 0x040fe8000004180c */
[----:B------:R-:W-:Y:S02]  /*d040*/  FADD.FTZ R2, R149, R148 ;  /* 0x0000009495027221 */ /* 0x000fe40000010000 */
[----:B------:R-:W-:Y:S01]  /*d050*/  LDSM.16.MT88.4 R148, [R245+0x1000] ;  /* 0x00100000f594783b */ /* 0x000fe20000004200 */
[----:B------:R-:W-:Y:S01]  /*d060*/  FADD.FTZ R0, R135, R0 ;  /* 0x0000000087007221 */ /* 0x000fe20000010000 */
[C---:B------:R-:W-:Y:S04]  /*d070*/  HMMA.16816.F32.BF16 R16, R136.reuse, R146, R16 ;  /* 0x000000928810723c */ /* 0x040fe80000041810 */
[----:B------:R-:W-:Y:S02]  /*d080*/  FADD.FTZ R0, R132, R0 ;  /* 0x0000000084007221 */ /* 0x000fe40000010000 */
[----:B------:R-:W2:Y:S08]  /*d090*/  LDSM.16.MT88.4 R144, [R246+0x800] ;  /* 0x00080000f690783b */ /* 0x000eb00000004200 */
[----:B------:R3:W-:Y:S04]  /*d0a0*/  STL [R1+0x54], R0 ;  /* 0x0000540001007387 */ /* 0x0007e80000100800 */
[----:B------:R-:W4:Y:S01]  /*d0b0*/  LDL R133, [R1+0x64] ;  /* 0x0000640001857983 */ /* 0x000f220000100800 */
[C---:B-1----:R-:W-:Y:S08]  /*d0c0*/  HMMA.16816.F32.BF16 R20, R136.reuse, R140, R20 ;  /* 0x0000008c8814723c */ /* 0x042ff00000041814 */
[C---:B------:R-:W-:Y:S01]  /*d0d0*/  HMMA.16816.F32.BF16 R24, R136.reuse, R142, R24 ;  /* 0x0000008e8818723c */ /* 0x040fe20000041818 */
[----:B------:R-:W1:Y:S03]  /*d0e0*/  LDSM.16.MT88.4 R140, [R243+0x2000] ;  /* 0x00200000f38c783b */ /* 0x000e660000004200 */
[----:B---3--:R-:W-:Y:S04]  /*d0f0*/  FADD.FTZ R0, R152, R2 ;  /* 0x0000000298007221 */ /* 0x008fe80000010000 */
        /* <DEDUP_REMOVED lines=32> */
[----:B------:R-:W2:Y:S02]  /*d300*/  LDSM.16.MT88.4 R144, [R246+0x5000] ;  /* 0x00500000f690783b */ /* 0x000ea40000004200 */
[----:B----4-:R-:W-:Y:S05]  /*d310*/  ISETP.GT.AND P0, PT, R180, R133, PT ;  /* 0x00000085b400720c */ /* 0x010fea0003f04270 */
[C---:B-1----:R-:W-:Y:S04]  /*d320*/  HMMA.16816.F32.BF16 R116, R136.reuse, R140, R116 ;  /* 0x0000008c8874723c */ /* 0x042fe80000041874 */
[----:B------:R-:W-:Y:S04]  /*d330*/  MOV R133, R3 ;  /* 0x0000000300857202 */ /* 0x000fe80000000f00 */
[C---:B------:R-:W-:Y:S01]  /*d340*/  HMMA.16816.F32.BF16 R120, R136.reuse, R142, R120 ;  /* 0x0000008e8878723c */ /* 0x040fe20000041878 */
[----:B------:R-:W1:Y:S07]  /*d350*/  LDSM.16.MT88.4 R140, [R244+0x1000] ;  /* 0x00100000f48c783b */ /* 0x000e6e0000004200 */
[C---:B--2---:R-:W-:Y:S08]  /*d360*/  HMMA.16816.F32.BF16 R124, R136.reuse, R144, R124 ;  /* 0x00000090887c723c */ /* 0x044ff0000004187c */
[----:B------:R-:W-:Y:S07]  /*d370*/  HMMA.16816.F32.BF16 R128, R136, R146, R128 ;  /* 0x000000928880723c */ /* 0x000fee0000041880 */
[----:B------:R-:W-:Y:S01]  /*d380*/  MOV R139, R154 ;  /* 0x0000009a008b7202 */ /* 0x000fe20000000f00 */
[C---:B------:R-:W-:Y:S01]  /*d390*/  HMMA.16816.F32.BF16 R160, R172.reuse, R156, R4 ;  /* 0x0000009caca0723c */ /* 0x040fe20000041804 */
[----:B------:R-:W2:Y:S04]  /*d3a0*/  LDSM.16.MT88.4 R4, [R246+0x1000] ;  /* 0x00100000f604783b */ /* 0x000ea80000004200 */
[----:B------:R-:W-:Y:S03]  /*d3b0*/  MOV R138, R153 ;  /* 0x00000099008a7202 */ /* 0x000fe60000000f00 */
[C---:B------:R-:W-:Y:S01]  /*d3c0*/  HMMA.16816.F32.BF16 R156, R172.reuse, R158, R8 ;  /* 0x0000009eac9c723c */ /* 0x040fe20000041808 */
[----:B------:R-:W3:Y:S03]  /*d3d0*/  LDSM.16.MT88.4 R8, [R243+0x2800] ;  /* 0x00280000f308783b */ /* 0x000ee60000004200 */
[----:B------:R-:W-:Y:S04]  /*d3e0*/  FADD.FTZ R0, R138, R0 ;  /* 0x000000008a007221 */ /* 0x000fe80000010000 */
[C---:B------:R-:W-:Y:S01]  /*d3f0*/  HMMA.16816.F32.BF16 R152, R172.reuse, R148, R12 ;  /* 0x00000094ac98723c */ /* 0x040fe2000004180c */
[----:B------:R-:W4:Y:S03]  /*d400*/  LDSM.16.MT88.4 R12, [R245+0x2800] ;  /* 0x00280000f50c783b */ /* 0x000f260000004200 */
[----:B------:R-:W-:Y:S04]  /*d410*/  FADD.FTZ R0, R139, R0 ;  /* 0x000000008b007221 */ /* 0x000fe80000010000 */
[C---:B------:R-:W-:Y:S04]  /*d420*/  HMMA.16816.F32.BF16 R148, R172.reuse, R150, R16 ;  /* 0x00000096ac94723c */ /* 0x040fe80000041810 */
[----:B------:R-:W-:Y:S04]  /*d430*/  FADD.FTZ R0, R182, R0 ;  /* 0x00000000b6007221 */ /* 0x000fe80000010000 */
[C---:B-1----:R-:W-:Y:S04]  /*d440*/  HMMA.16816.F32.BF16 R144, R172.reuse, R140, R20 ;  /* 0x0000008cac90723c */ /* 0x042fe80000041814 */
[----:B------:R-:W-:Y:S04]  /*d450*/  FADD.FTZ R0, R183, R0 ;  /* 0x00000000b7007221 */ /* 0x000fe80000010000 */
[C---:B------:R-:W-:Y:S04]  /*d460*/  HMMA.16816.F32.BF16 R140, R172.reuse, R142, R24 ;  /* 0x0000008eac8c723c */ /* 0x040fe80000041818 */
[----:B------:R-:W-:Y:S04]  /*d470*/  FADD.FTZ R0, R181, R0 ;  /* 0x00000000b5007221 */ /* 0x000fe80000010000 */
[C---:B--2---:R-:W-:Y:S04]  /*d480*/  HMMA.16816.F32.BF16 R28, R172.reuse, R4, R28 ;  /* 0x00000004ac1c723c */ /* 0x044fe8000004181c */
[----:B------:R-:W-:Y:S04]  /*d490*/  FADD.FTZ R0, R178, R0 ;  /* 0x00000000b2007221 */ /* 0x000fe80000010000 */
[C---:B------:R-:W-:Y:S01]  /*d4a0*/  HMMA.16816.F32.BF16 R32, R172.reuse, R6, R32 ;  /* 0x00000006ac20723c */ /* 0x040fe20000041820 */
[----:B------:R-:W1:Y:S03]  /*d4b0*/  LDSM.16.MT88.4 R4, [R244+0x2800] ;  /* 0x00280000f404783b */ /* 0x000e660000004200 */
[----:B------:R-:W-:Y:S04]  /*d4c0*/  FADD.FTZ R0, R179, R0 ;  /* 0x00000000b3007221 */ /* 0x000fe80000010000 */
[C---:B---3--:R-:W-:Y:S04]  /*d4d0*/  HMMA.16816.F32.BF16 R36, R172.reuse, R8, R36 ;  /* 0x00000008ac24723c */ /* 0x048fe80000041824 */
[----:B------:R-:W-:Y:S01]  /*d4e0*/  FADD.FTZ R2, R176, R0 ;  /* 0x00000000b0027221 */ /* 0x000fe20000010000 */
[----:B------:R-:W-:Y:S03]  /*d4f0*/  IADD3 R0, R180, -0x1, RZ ;  /* 0xffffffffb4007810 */ /* 0x000fe60007ffe0ff */
[C---:B------:R-:W-:Y:S01]  /*d500*/  HMMA.16816.F32.BF16 R40, R172.reuse, R10, R40 ;  /* 0x0000000aac28723c */ /* 0x040fe20000041828 */
[----:B------:R-:W2:Y:S03]  /*d510*/  LDSM.16.MT88.4 R8, [R246+0x2800] ;  /* 0x00280000f608783b */ /* 0x000ea60000004200 */
[----:B------:R-:W-:Y:S01]  /*d520*/  FADD.FTZ R2, R177, R2 ;  /* 0x00000002b1027221 */ /* 0x000fe20000010000 */
[----:B------:R-:W-:Y:S03]  /*d530*/  MOV R180, R0 ;  /* 0x0000000000b47202 */ /* 0x000fe60000000f00 */
[C---:B----4-:R-:W-:Y:S01]  /*d540*/  HMMA.16816.F32.BF16 R44, R172.reuse, R12, R44 ;  /* 0x0000000cac2c723c */ /* 0x050fe2000004182c */
[----:B------:R-:W-:Y:S07]  /*d550*/  STL [R1+0x50], R2 ;  /* 0x0000500201007387 */ /* 0x000fee0000100800 */
        /* <DEDUP_REMOVED lines=26> */
[C---:B------:R-:W-:Y:S08]  /*d700*/  HMMA.16816.F32.BF16 R120, R172.reuse, R14, R120 ;  /* 0x0000000eac78723c */ /* 0x040ff00000041878 */
[C---:B-1----:R-:W-:Y:S08]  /*d710*/  HMMA.16816.F32.BF16 R124, R172.reuse, R4, R124 ;  /* 0x00000004ac7c723c */ /* 0x042ff0000004187c */
[----:B------:R-:W-:Y:S01]  /*d720*/  HMMA.16816.F32.BF16 R128, R172, R6, R128 ;  /* 0x00000006ac80723c */ /* 0x000fe20000041880 */
[----:B------:R-:W-:Y:S07]  /*d730*/  @!UPT UIADD3 URZ, URZ, URZ, URZ ;  /* 0x0000003f3f3ff290 */ /* 0x000fee000fffe03f */
[----:B------:R-:W-:-:S11]  /*d740*/  @P0 BRA `(.L_x_1159) ;  /* 0xffffcfb000000947 */ /* 0x000fd6000383ffff */
.L_x_1147:
[----:B------:R-:W-:Y:S05]  /*d750*/  BRA.DIV ~URZ, `(.L_x_1160) ;  /* 0x000079127f007947 */ /* 0x000fea000b800000 */
[----:B------:R-:W2:Y:S04]  /*d760*/  LDL R2, [R1+0x54] ;  /* 0x0000540001027983 */ /* 0x000ea80000100800 */
[----:B--2---:R1:W2:Y:S02]  /*d770*/  SHFL.BFLY PT, R0, R2, 0x2, 0x1f ;  /* 0x0c401f0002007f89 */ /* 0x0042a400000e0000 */
.L_x_1248:
[----:B-1----:R-:W3:Y:S02]  /*d780*/  LDL.LU R2, [R1+0x54] ;  /* 0x0000540001027983 */ /* 0x002ee40000300800 */
[----:B--23--:R-:W-:Y:S01]  /*d790*/  FADD.FTZ R4, R0, R2 ;  /* 0x0000000200047221 */ /* 0x00cfe20000010000 */
[----:B------:R-:W-:Y:S05]  /*d7a0*/  BRA.DIV ~URZ, `(.L_x_1161) ;  /* 0x000079127f007947 */ /* 0x000fea000b800000 */
[----:B------:R-:W2:Y:S04]  /*d7b0*/  LDL.LU R2, [R1+0x50] ;  /* 0x0000500001027983 */ /* 0x000ea80000300800 */
[----:B--2---:R-:W1:Y:S02]  /*d7c0*/  SHFL.BFLY PT, R0, R2, 0x2, 0x1f ;  /* 0x0c401f0002007f89 */ /* 0x004e6400000e0000 */
[----:B-1----:R-:W-:-:S02]  /*d7d0*/  FADD.FTZ R5, R0, R2 ;  /* 0x0000000200057221 */ /* 0x002fc40000010000 */
[----:B------:R-:W1:Y:S04]  /*d7e0*/  SHFL.BFLY PT, R0, R4, 0x1, 0x1f ;  /* 0x0c201f0004007f89 */ /* 0x000e6800000e0000 */
[----:B------:R2:W3:Y:S01]  /*d7f0*/  SHFL.BFLY PT, R3, R5, 0x1, 0x1f ;  /* 0x0c201f0005037f89 */ /* 0x0004e200000e0000 */
[----:B-1----:R-:W-:-:S05]  /*d800*/  FADD.FTZ R4, R4, R0 ;  /* 0x0000000004047221 */ /* 0x002fca0000010000 */
.L_x_1249:
        /* <DEDUP_REMOVED lines=148> */
.L_x_1120:
        /* <DEDUP_REMOVED lines=19> */
.L_x_1163:
[----:B-1----:R-:W-:Y:S05]  /*e280*/  BSYNC B0 ;  /* 0x0000000000007941 */ /* 0x002fea0003800000 */
.L_x_1162:
        /* <DEDUP_REMOVED lines=166> */
.L_x_1166:
        /* <DEDUP_REMOVED lines=12> */
[----:B-----5:R-:W-:-:S07]  /*edb0*/  SHF.R.S32.HI R11, RZ, 0x1f, R0 ;  /* 0x0000001fff0b7819 */ /* 0x020fce0000011400 */
[----:B------:R-:W1:Y:S08]  /*edc0*/  LDC.64 R12, c[0x0][R15+0x168] ;  /* 0x00005a000f0c7b82 */ /* 0x000e700000000a00 */
[----:B------:R-:W1:Y:S01]  /*edd0*/  LDC.64 R16, c[0x0][R15+0x178] ;  /* 0x00005e000f107b82 */ /* 0x000e620000000a00 */
[----:B--2---:R-:W-:Y:S02]  /*ede0*/  SEL R8, R6, RZ, !P0 ;  /* 0x000000ff06087207 */ /* 0x004fe40004000000 */
[----:B---3--:R-:W-:-:S02]  /*edf0*/  LOP3.LUT R10, R3, 0xffff, RZ, 0xc0, !PT ;  /* 0x0000ffff030a7812 */ /* 0x008fc400078ec0ff */
[----:B----4-:R-:W-:Y:S01]  /*ee00*/  SEL R3, R2, RZ, !P0 ;  /* 0x000000ff02037207 */ /* 0x010fe20004000000 */
[----:B-1----:R-:W-:Y:S02]  /*ee10*/  IMAD R2, R5, R8, RZ ;  /* 0x0000000805027224 */ /* 0x002fe400078e02ff */
[----:B------:R-:W-:Y:S02]  /*ee20*/  IMAD R6, R13, R10, RZ ;  /* 0x0000000a0d067224 */ /* 0x000fe400078e02ff */
[C---:B------:R-:W-:Y:S02]  /*ee30*/  IMAD R7, R4.reuse, R3, R2 ;  /* 0x0000000304077224 */ /* 0x040fe400078e0202 */
[----:B------:R-:W-:-:S04]  /*ee40*/  IMAD.WIDE.U32 R2, R4, R8, RZ ;  /* 0x0000000804027225 */ /* 0x000fc800078e00ff */
[----:B------:R-:W-:-:S04]  /*ee50*/  IMAD.WIDE.U32 R4, R12, R10, RZ ;  /* 0x0000000a0c047225 */ /* 0x000fc800078e00ff */
[----:B------:R-:W-:Y:S01]  /*ee60*/  IMAD.IADD R7, R3, 0x1, R7 ;  /* 0x0000000103077824 */ /* 0x000fe200078e0207 */
[----:B------:R-:W-:Y:S01]  /*ee70*/  IADD3 R12, P1, P0, R2, R4, R0 ;  /* 0x00000004020c7210 */ /* 0x000fe2000783e000 */
[----:B------:R-:W-:Y:S02]  /*ee80*/  IMAD.MOV.U32 R2, RZ, RZ, c[0x0][0x4e8] ;  /* 0x00013a00ff027624 */ /* 0x000fe400078e00ff */
[----:B------:R-:W-:Y:S02]  /*ee90*/  IMAD.IADD R4, R5, 0x1, R6 ;  /* 0x0000000105047824 */ /* 0x000fe400078e0206 */
[----:B------:R-:W-:Y:S01]  /*eea0*/  IMAD.IADD R9, R9, 0x1, R110 ;  /* 0x0000000109097824 */ /* 0x000fe200078e026e */
[----:B------:R-:W-:Y:S02]  /*eeb0*/  ISETP.NE.AND P3, PT, R2, 0x1, PT ;  /* 0x000000010200780c */ /* 0x000fe40003f65270 */
[----:B------:R-:W-:Y:S02]  /*eec0*/  SEL R2, R107, RZ, P2 ;  /* 0x000000ff6b027207 */ /* 0x000fe40001000000 */
[----:B------:R-:W-:-:S03]  /*eed0*/  IADD3.X R7, R7, R4, R11, P1, P0 ;  /* 0x0000000407077210 */ /* 0x000fc60000fe040b */
        /* <DEDUP_REMOVED lines=8> */
[--C-:B------:R-:W-:Y:S01]  /*ef60*/  SHF.R.S32.HI R3, RZ, 0x1f, R2.reuse ;  /* 0x0000001fff037819 */ /* 0x100fe20000011402 */
[----:B------:R-:W3:Y:S01]  /*ef70*/  S2R R111, SR_TID.X ;  /* 0x00000000006f7919 */ /* 0x000ee20000002100 */
[----:B------:R-:W-:Y:S02]  /*ef80*/  IMAD.MOV R2, RZ, RZ, -R2 ;  /* 0x000000ffff027224 */ /* 0x000fe400078e0a02 */
[----:B------:R-:W-:Y:S02]  /*ef90*/  IMAD.IADD R6, R5, 0x1, R6 ;  /* 0x0000000105067824 */ /* 0x000fe400078e0206 */
[----:B------:R-:W-:-:S03]  /*efa0*/  IMAD R2, R2, c[0x0][0x4e8], R9 ;  /* 0x00013a0002027a24 */ /* 0x000fc600078e0209 */
[----:B------:R-:W-:Y:S02]  /*efb0*/  IADD3.X R5, R3, R7, R6, P1, P0 ;  /* 0x0000000703057210 */ /* 0x000fe40000fe0406 */
[----:B------:R-:W-:Y:S02]  /*efc0*/  SHF.R.S32.HI R6, RZ, 0x1f, R2 ;  /* 0x0000001fff067819 */ /* 0x000fe40000011402 */
[----:B---3--:R-:W-:-:S04]  /*efd0*/  SHF.R.S32.HI R107, RZ, 0x1f, R111 ;  /* 0x0000001fff6b7819 */ /* 0x008fc8000001146f */
[----:B------:R-:W-:Y:S01]  /*efe0*/  LEA.HI R107, R107, R111, RZ, 0x5 ;  /* 0x0000006f6b6b7211 */ /* 0x000fe200078f28ff */
        /* <DEDUP_REMOVED lines=9> */
[----:B------:R-:W-:Y:S02]  /*f080*/  LOP3.LUT R107, R107, 0xffffffe0, RZ, 0xc0, !PT ;  /* 0xffffffe06b6b7812 */ /* 0x000fe400078ec0ff */
[----:B------:R-:W-:Y:S01]  /*f090*/  LEA.HI.X R2, R2, R5, R3, 0x2, P0 ;  /* 0x0000000502027211 */ /* 0x000fe200000f1403 */
[----:B------:R-:W-:Y:S02]  /*f0a0*/  SHFL.IDX PT, R6, R4, RZ, 0x1c1f ;  /* 0x001c1fff04067589 */ /* 0x000fe400000e0000 */
[----:B------:R-:W-:-:S02]  /*f0b0*/  IMAD.IADD R107, R111, 0x1, -R107 ;  /* 0x000000016f6b7824 */ /* 0x000fc400078e0a6b */
[----:B------:R-:W1:Y:S01]  /*f0c0*/  SHFL.IDX PT, R7, R2, RZ, 0x1c1f ;  /* 0x001c1fff02077589 */ /* 0x000e6200000e0000 */
[----:B------:R-:W-:-:S03]  /*f0d0*/  IMAD R13, R14, c[0x0][0x4e8], RZ ;  /* 0x00013a000e0d7a24 */ /* 0x000fc600078e02ff */
[----:B------:R-:W-:Y:S01]  /*f0e0*/  SHFL.IDX PT, R4, R4, 0x1, 0x1c1f ;  /* 0x003c1f0004047f89 */ /* 0x000fe200000e0000 */
[----:B------:R-:W-:-:S03]  /*f0f0*/  LOP3.LUT P0, RZ, R107, 0x3, RZ, 0xc0, !PT ;  /* 0x000000036bff7812 */ /* 0x000fc6000780c0ff */
[----:B------:R2:W3:Y:S02]  /*f100*/  SHFL.IDX PT, R5, R2, 0x1, 0x1c1f ;  /* 0x003c1f0002057f89 */ /* 0x0004e400000e0000 */
        /* <DEDUP_REMOVED lines=15> */
[----:B------:R-:W-:Y:S02]  /*f200*/  IMAD R0, R0, c[0x0][0x3a4], R11 ;  /* 0x0000e90000007a24 */ /* 0x000fe400078e020b */
[----:B------:R-:W-:-:S03]  /*f210*/  IMAD R5, R5, c[0x0][0x3f0], RZ ;  /* 0x0000fc0005057a24 */ /* 0x000fc600078e02ff */
[----:B------:R-:W-:Y:S01]  /*f220*/  IADD3 R3, R3, R0, RZ ;  /* 0x0000000003037210 */ /* 0x000fe20007ffe0ff */
[----:B------:R-:W-:-:S04]  /*f230*/  IMAD R7, R8, c[0x0][0x3f4], R5 ;  /* 0x0000fd0008077a24 */ /* 0x000fc800078e0205 */
[----:B------:R-:W-:-:S04]  /*f240*/  IMAD.WIDE.U32 R2, R10, c[0x0][0x3e8], R2 ;  /* 0x0000fa000a027a25 */ /* 0x000fc800078e0002 */
[----:B------:R-:W-:-:S04]  /*f250*/  IMAD R3, R10, c[0x0][0x3ec], R3 ;  /* 0x0000fb000a037a24 */ /* 0x000fc800078e0203 */
[----:B------:R-:W-:-:S05]  /*f260*/  IMAD.WIDE.U32 R2, R8, c[0x0][0x3f0], R2 ;  /* 0x0000fc0008027a25 */ /* 0x000fca00078e0002 */
[----:B------:R-:W-:Y:S02]  /*f270*/  IADD3 R3, R3, R7, RZ ;  /* 0x0000000703037210 */ /* 0x000fe40007ffe0ff */
[----:B--2---:R-:W-:Y:S01]  /*f280*/  IADD3 R4, R16, R110, RZ ;  /* 0x0000006e10047210 */ /* 0x004fe20007ffe0ff */
[----:B---3--:R1:W2:Y:S04]  /*f290*/  LDS.128 R28, [R107+0x80] ;  /* 0x000080006b1c7984 */ /* 0x0082a80000000c00 */
[----:B------:R-:W-:Y:S01]  /*f2a0*/  @P3 IMAD.HI.U32 R6, R4, c[0x0][0x4ec], RZ ;  /* 0x00013b0004063a27 */ /* 0x000fe200078e00ff */
[----:B------:R-:W-:Y:S01]  /*f2b0*/  MOV R0, R4 ;  /* 0x0000000400007202 */ /* 0x000fe20000000f00 */
[----:B------:R1:W3:Y:S03]  /*f2c0*/  LDS.128 R44, [R107+0x1080] ;  /* 0x001080006b2c7984 */ /* 0x0002e60000000c00 */
[----:B------:R-:W-:Y:S01]  /*f2d0*/  @P3 SHF.R.U32.HI R0, RZ, c[0x0][0x4f0], R6 ;  /* 0x00013c00ff003a19 */ /* 0x000fe20000011606 */
[----:B------:R1:W4:Y:S03]  /*f2e0*/  LDS.128 R60, [R107+0x2080] ;  /* 0x002080006b3c7984 */ /* 0x0003260000000c00 */
[----:B------:R-:W-:Y:S01]  /*f2f0*/  SHF.R.S32.HI R6, RZ, 0x1f, R0 ;  /* 0x0000001fff067819 */ /* 0x000fe20000011400 */
[C---:B------:R-:W-:Y:S01]  /*f300*/  IMAD.WIDE.U32 R2, R0.reuse, c[0x0][0x3e0], R2 ;  /* 0x0000f80000027a25 */ /* 0x040fe200078e0002 */
[----:B------:R1:W1:Y:S01]  /*f310*/  LDS.128 R72, [R107+0x3080] ;  /* 0x003080006b487984 */ /* 0x0002620000000c00 */
[----:B------:R-:W-:-:S02]  /*f320*/  IADD3 R5, -R0, RZ, RZ ;  /* 0x000000ff00057210 */ /* 0x000fc40007ffe1ff */
[----:B------:R-:W-:Y:S01]  /*f330*/  IMAD R6, R6, c[0x0][0x3e0], RZ ;  /* 0x0000f80006067a24 */ /* 0x000fe200078e02ff */
[----:B------:R1:W1:Y:S02]  /*f340*/  LDS.128 R24, [R107+0x4080] ;  /* 0x004080006b187984 */ /* 0x0002640000000c00 */
[----:B------:R-:W-:Y:S02]  /*f350*/  IMAD R4, R5, c[0x0][0x4e8], R4 ;  /* 0x00013a0005047a24 */ /* 0x000fe400078e0204 */
[----:B------:R1:W1:Y:S01]  /*f360*/  LDS.128 R40, [R107+0x5080] ;  /* 0x005080006b287984 */ /* 0x0002620000000c00 */
[----:B------:R-:W-:Y:S02]  /*f370*/  IMAD R5, R0, c[0x0][0x3e4], R6 ;  /* 0x0000f90000057a24 */ /* 0x000fe400078e0206 */
[----:B------:R-:W-:Y:S01]  /*f380*/  SHF.R.S32.HI R0, RZ, 0x1f, R4 ;  /* 0x0000001fff007819 */ /* 0x000fe20000011404 */
[----:B------:R1:W1:Y:S02]  /*f390*/  LDS.128 R56, [R107+0x6080] ;  /* 0x006080006b387984 */ /* 0x0002640000000c00 */
[----:B------:R-:W-:-:S02]  /*f3a0*/  IADD3 R3, R3, R5, RZ ;  /* 0x0000000503037210 */ /* 0x000fc40007ffe0ff */
[----:B------:R1:W1:Y:S01]  /*f3b0*/  LDS.128 R68, [R107+0x7080] ;  /* 0x007080006b447984 */ /* 0x0002620000000c00 */
[----:B------:R-:W-:Y:S02]  /*f3c0*/  IMAD R0, R0, c[0x0][0x3d8], RZ ;  /* 0x0000f60000007a24 */ /* 0x000fe400078e02ff */
[C---:B------:R-:W-:Y:S01]  /*f3d0*/  IMAD.WIDE.U32 R2, R4.reuse, c[0x0][0x3d8], R2 ;  /* 0x0000f60004027a25 */ /* 0x040fe200078e0002 */
[----:B------:R1:W1:Y:S03]  /*f3e0*/  LDS.128 R20, [R107+0x8080] ;  /* 0x008080006b147984 */ /* 0x0002660000000c00 */
[----:B------:R-:W-:Y:S01]  /*f3f0*/  IMAD R0, R4, c[0x0][0x3dc], R0 ;  /* 0x0000f70004007a24 */ /* 0x000fe200078e0200 */
[----:B------:R1:W1:Y:S01]  /*f400*/  LDS.128 R36, [R107+0x9080] ;  /* 0x009080006b247984 */ /* 0x0002620000000c00 */
[----:B------:R-:W-:-:S03]  /*f410*/  LEA R14, P0, R2, c[0x0][0x380], 0x1 ;  /* 0x0000e000020e7a11 */ /* 0x000fc600078008ff */
[----:B------:R1:W1:Y:S01]  /*f420*/  LDS.128 R52, [R107+0xa080] ;  /* 0x00a080006b347984 */ /* 0x0002620000000c00 */
[----:B------:R-:W-:-:S03]  /*f430*/  IADD3 R0, R3, R0, RZ ;  /* 0x0000000003007210 */ /* 0x000fc60007ffe0ff */
[----:B------:R1:W1:Y:S01]  /*f440*/  LDS.128 R64, [R107+0xb080] ;  /* 0x00b080006b407984 */ /* 0x0002620000000c00 */
[----:B------:R-:W-:-:S03]  /*f450*/  LEA.HI.X R5, R2, c[0x0][0x384], R0, 0x1, P0 ;  /* 0x0000e10002057a11 */ /* 0x000fc600000f0c00 */
[----:B------:R1:W1:Y:S04]  /*f460*/  LDS.128 R16, [R107+0xc080] ;  /* 0x00c080006b107984 */ /* 0x0002680000000c00 */
[----:B------:R1:W1:Y:S04]  /*f470*/  LDS.128 R32, [R107+0xd080] ;  /* 0x00d080006b207984 */ /* 0x0002680000000c00 */
[----:B------:R1:W1:Y:S04]  /*f480*/  LDS.128 R48, [R107+0xe080] ;  /* 0x00e080006b307984 */ /* 0x0002680000000c00 */
[----:B------:R1:W1:Y:S01]  /*f490*/  LDS.128 R76, [R107+0xf080] ;  /* 0x00f080006b4c7984 */ /* 0x0002620000000c00 */
[----:B------:R-:W-:Y:S05]  /*f4a0*/  BRA.DIV ~URZ, `(.L_x_1168) ;  /* 0x00005d227f007947 */ /* 0x000fea000b800000 */
[----:B--234-:R2:W3:Y:S02]  /*f4b0*/  SHFL.IDX PT, R4, R5, RZ, 0x181f ;  /* 0x00181fff05047589 */ /* 0x01c4e400000e0000 */
.L_x_1250:
[----:B------:R-:W-:Y:S05]  /*f4c0*/  BRA.DIV ~URZ, `(.L_x_1169) ;  /* 0x00005d727f007947 */ /* 0x000fea000b800000 */
[----:B------:R4:W2:Y:S02]  /*f4d0*/  SHFL.IDX PT, R0, R14, RZ, 0x181f ;  /* 0x00181fff0e007589 */ /* 0x0008a400000e0000 */
.L_x_1251:
        /* <DEDUP_REMOVED lines=33> */
.L_x_1171:
[----:B------:R-:W-:Y:S05]  /*f6f0*/  BSYNC B0 ;  /* 0x0000000000007941 */ /* 0x000fea0003800000 */
.L_x_1170:
[----:B------:R-:W-:Y:S05]  /*f700*/  BRA.DIV ~URZ, `(.L_x_1172) ;  /* 0x00005b927f007947 */ /* 0x000fea000b800000 */
[----:B---3--:R3:W4:Y:S04]  /*f710*/  SHFL.IDX PT, R4, R5, 0x1, 0x181f ;  /* 0x00381f0005047f89 */ /* 0x00872800000e0000 */
[----:B--2---:R3:W2:Y:S02]  /*f720*/  SHFL.IDX PT, R0, R14, 0x1, 0x181f ;  /* 0x00381f000e007f89 */ /* 0x0046a400000e0000 */
.L_x_1252:
        /* <DEDUP_REMOVED lines=28> */
.L_x_1174:
[----:B------:R-:W-:Y:S05]  /*f8f0*/  BSYNC B0 ;  /* 0x0000000000007941 */ /* 0x000fea0003800000 */
.L_x_1173:
[----:B------:R-:W-:Y:S05]  /*f900*/  BRA.DIV ~URZ, `(.L_x_1175) ;  /* 0x00005a527f007947 */ /* 0x000fea000b800000 */
[----:B----4-:R4:W3:Y:S02]  /*f910*/  SHFL.IDX PT, R4, R5, 0x2, 0x181f ;  /* 0x00581f0005047f89 */ /* 0x0108e400000e0000 */
.L_x_1253:
[----:B------:R-:W-:Y:S05]  /*f920*/  BRA.DIV ~URZ, `(.L_x_1176) ;  /* 0x00005aa27f007947 */ /* 0x000fea000b800000 */
[----:B--2---:R2:W4:Y:S02]  /*f930*/  SHFL.IDX PT, R0, R14, 0x2, 0x181f ;  /* 0x00581f000e007f89 */ /* 0x00452400000e0000 */
.L_x_1254:
        /* <DEDUP_REMOVED lines=28> */
.L_x_1178:
[----:B------:R-:W-:Y:S05]  /*fb00*/  BSYNC B0 ;  /* 0x0000000000007941 */ /* 0x000fea0003800000 */
.L_x_1177:
[----:B------:R-:W-:Y:S05]  /*fb10*/  BRA.DIV ~URZ, `(.L_x_1179) ;  /* 0x000059127f007947 */ /* 0x000fea000b800000 */
[----:B---3--:R3:W1:Y:S04]  /*fb20*/  SHFL.IDX PT, R4, R5, 0x3, 0x181f ;  /* 0x00781f0005047f89 */ /* 0x00866800000e0000 */
[----:B----4-:R3:W4:Y:S02]  /*fb30*/  SHFL.IDX PT, R0, R14, 0x3, 0x181f ;  /* 0x00781f000e007f89 */ /* 0x01072400000e0000 */
.L_x_1255:
        /* <DEDUP_REMOVED lines=29> */
.L_x_1167:
[----:B-1----:R-:W2:Y:S01]  /*fd10*/  LDL.LU R5, [R1+0xf4] ;  /* 0x0000f40001057983 */ /* 0x002ea20000300800 */
[----:B------:R-:W-:-:S04]  /*fd20*/  IMAD R2, R11, c[0x0][0x408], RZ ;  /* 0x000102000b027a24 */ /* 0x000fc800078e02ff */
[C---:B------:R-:W-:Y:S02]  /*fd30*/  IMAD R4, R0.reuse, c[0x0][0x40c], R2 ;  /* 0x0001030000047a24 */ /* 0x040fe400078e0202 */
[----:B------:R-:W-:Y:S01]  /*fd40*/  IMAD.WIDE.U32 R2, R0, c[0x0][0x408], RZ ;  /* 0x0001020000027a25 */ /* 0x000fe200078e00ff */
[----:B------:R-:W-:-:S04]  /*fd50*/  SHF.R.S32.HI R0, RZ, 0x1f, R8 ;  /* 0x0000001fff007819 */ /* 0x000fc80000011408 */
[----:B------:R-:W-:Y:S01]  /*fd60*/  IADD3 R3, R3, R4, RZ ;  /* 0x0000000403037210 */ /* 0x000fe20007ffe0ff */
[----:B------:R-:W-:Y:S02]  /*fd70*/  IMAD R0, R0, c[0x0][0x440], RZ ;  /* 0x0001100000007a24 */ /* 0x000fe400078e02ff */
[----:B------:R-:W-:-:S04]  /*fd80*/  @P3 IMAD.HI.U32 R4, R9, c[0x0][0x4ec], RZ ;  /* 0x00013b0009043a27 */ /* 0x000fc800078e00ff */
        /* <DEDUP_REMOVED lines=25> */
.L_x_1256:
[----:B------:R-:W-:Y:S05]  /*ff20*/  BRA.DIV ~URZ, `(.L_x_1182) ;  /* 0x000056327f007947 */ /* 0x000fea000b800000 */
[----:B------:R3:W4:Y:S02]  /*ff30*/  SHFL.IDX PT, R0, R12, RZ, 0x1c1f ;  /* 0x001c1fff0c007589 */ /* 0x00072400000e0000 */
.L_x_1257:
        /* <DEDUP_REMOVED lines=194> */
.L_x_1184:
[----:B------:R-:W-:Y:S05]  /*10b60*/  BSYNC B0 ;  /* 0x0000000000007941 */ /* 0x000fea0003800000 */
.L_x_1183:
[----:B------:R-:W-:Y:S05]  /*10b70*/  BRA.DIV ~URZ, `(.L_x_1185) ;  /* 0x00004a427f007947 */ /* 0x000fea000b800000 */
[----:B--2---:R2:W1:Y:S04]  /*10b80*/  SHFL.IDX PT, R4, R5, 0x1, 0x1c1f ;  /* 0x003c1f0005047f89 */ /* 0x00446800000e0000 */
[----:B----4-:R2:W4:Y:S02]  /*10b90*/  SHFL.IDX PT, R0, R12, 0x1, 0x1c1f ;  /* 0x003c1f000c007f89 */ /* 0x01052400000e0000 */
.L_x_1258:
        /* <DEDUP_REMOVED lines=212> */
.L_x_1165:
        /* <DEDUP_REMOVED lines=22> */
.L_x_1186:
        /* <DEDUP_REMOVED lines=60> */
.L_x_1188:
[----:B------:R-:W-:Y:S05]  /*11e00*/  BSYNC B0 ;  /* 0x0000000000007941 */ /* 0x000fea0003800000 */
.L_x_1187:
        /* <DEDUP_REMOVED lines=36> */
.L_x_1259:
[----:B------:R-:W-:Y:S05]  /*12050*/  BRA.DIV ~URZ, `(.L_x_1190) ;  /* 0x000036927f007947 */ /* 0x000fea000b800000 */
[----:B------:R3:W4:Y:S02]  /*12060*/  SHFL.IDX PT, R0, R14, RZ, 0x181f ;  /* 0x00181fff0e007589 */ /* 0x00072400000e0000 */
.L_x_1260:
        /* <DEDUP_REMOVED lines=34> */
.L_x_1192:
[----:B------:R-:W-:Y:S05]  /*12290*/  BSYNC B0 ;  /* 0x0000000000007941 */ /* 0x000fea0003800000 */
.L_x_1191:
[----:B------:R-:W-:Y:S05]  /*122a0*/  BRA.DIV ~URZ, `(.L_x_1193) ;  /* 0x000034a27f007947 */ /* 0x000fea000b800000 */
[----:B--2---:R2:W1:Y:S04]  /*122b0*/  SHFL.IDX PT, R4, R5, 0x1, 0x181f ;  /* 0x00381f0005047f89 */ /* 0x00446800000e0000 */
[----:B----4-:R2:W4:Y:S02]  /*122c0*/  SHFL.IDX PT, R0, R14, 0x1, 0x181f ;  /* 0x00381f000e007f89 */ /* 0x01052400000e0000 */
.L_x_1261:
        /* <DEDUP_REMOVED lines=28> */
.L_x_1195:
[----:B------:R-:W-:Y:S05]  /*12490*/  BSYNC B0 ;  /* 0x0000000000007941 */ /* 0x000fea0003800000 */
.L_x_1194:
[----:B------:R-:W-:Y:S05]  /*124a0*/  BRA.DIV ~URZ, `(.L_x_1196) ;  /* 0x000033627f007947 */ /* 0x000fea000b800000 */
[----:B------:R1:W2:Y:S02]  /*124b0*/  SHFL.IDX PT, R4, R5, 0x2, 0x181f ;  /* 0x00581f0005047f89 */ /* 0x0002a400000e0000 */
.L_x_1262:
[----:B------:R-:W-:Y:S05]  /*124c0*/  BRA.DIV ~URZ, `(.L_x_1197) ;  /* 0x000033b27f007947 */ /* 0x000fea000b800000 */
[----:B----4-:R4:W1:Y:S02]  /*124d0*/  SHFL.IDX PT, R0, R14, 0x2, 0x181f ;  /* 0x00581f000e007f89 */ /* 0x01086400000e0000 */
.L_x_1263:
        /* <DEDUP_REMOVED lines=28> */
.L_x_1199:
[----:B------:R-:W-:Y:S05]  /*126a0*/  BSYNC B0 ;  /* 0x0000000000007941 */ /* 0x000fea0003800000 */
.L_x_1198:
[----:B------:R-:W-:Y:S05]  /*126b0*/  BRA.DIV ~URZ, `(.L_x_1200) ;  /* 0x000032227f007947 */ /* 0x000fea000b800000 */
[----:B--2---:R2:W1:Y:S04]  /*126c0*/  SHFL.IDX PT, R4, R5, 0x3, 0x181f ;  /* 0x00781f0005047f89 */ /* 0x00446800000e0000 */
[----:B------:R2:W3:Y:S02]  /*126d0*/  SHFL.IDX PT, R0, R14, 0x3, 0x181f ;  /* 0x00781f000e007f89 */ /* 0x0004e400000e0000 */
.L_x_1264:
        /* <DEDUP_REMOVED lines=27> */
.L_x_1180:
[----:B------:R-:W-:Y:S05]  /*12890*/  BSYNC B1 ;  /* 0x0000000000017941 */ /* 0x000fea0003800000 */
.L_x_1164:
        /* <DEDUP_REMOVED lines=15> */
.L_x_1265:
[----:B------:R-:W-:Y:S05]  /*12990*/  BRA.DIV ~URZ, `(.L_x_1203) ;  /* 0x000030727f007947 */ /* 0x000fea000b800000 */
[----:B------:R3:W4:Y:S02]  /*129a0*/  SHFL.IDX PT, R8, R106, 0x1, 0x1f ;  /* 0x00201f006a087f89 */ /* 0x00072400000e0000 */
.L_x_1266:
        /* <DEDUP_REMOVED lines=19> */
.L_x_1267:
        /* <DEDUP_REMOVED lines=16> */
.L_x_1268:
[----:B---3--:R-:W-:Y:S01]  /*12be0*/  IMAD R0, R0, c[0x0][0x538], RZ ;  /* 0x00014e0000007a24 */ /* 0x008fe200078e02ff */
[----:B------:R-:W-:Y:S04]  /*12bf0*/  BSSY B1, `(.L_x_1206) ;  /* 0x00000cf000017945 */ /* 0x000fe80003800000 */
[----:B----4-:R-:W-:-:S04]  /*12c00*/  IADD3 R8, R0, R8, RZ ;  /* 0x0000000800087210 */ /* 0x010fc80007ffe0ff */
[----:B--2---:R-:W-:-:S13]  /*12c10*/  ISETP.GT.AND P0, PT, R8, R9, PT ;  /* 0x000000090800720c */ /* 0x004fda0003f04270 */
[----:B------:R-:W-:Y:S05]  /*12c20*/  @P0 BRA `(.L_x_1207) ;  /* 0x0000025000000947 */ /* 0x000fea0003800000 */
.L_x_1211:
        /* <DEDUP_REMOVED lines=17> */
.L_x_1269:
        /* <DEDUP_REMOVED lines=16> */
.L_x_1270:
[----:B--2---:R-:W-:-:S05]  /*12e40*/  IMAD R0, R0, c[0x0][0x538], RZ ;  /* 0x00014e0000007a24 */ /* 0x004fca00078e02ff */
[----:B------:R-:W-:-:S04]  /*12e50*/  IADD3 R8, R0, R8, RZ ;  /* 0x0000000800087210 */ /* 0x000fc80007ffe0ff */
[----:B------:R-:W-:-:S13]  /*12e60*/  ISETP.GT.AND P0, PT, R8, R9, PT ;  /* 0x000000090800720c */ /* 0x000fda0003f04270 */
[----:B-1----:R-:W-:Y:S05]  /*12e70*/  @!P0 BRA `(.L_x_1211) ;  /* 0xfffffdb000008947 */ /* 0x002fea000383ffff */
.L_x_1207:
[----:B------:R-:W-:-:S05]  /*12e80*/  IADD3 R8, -R0, R8, RZ ;  /* 0x0000000800087210 */ /* 0x000fca0007ffe1ff */
[----:B------:R-:W-:-:S05]  /*12e90*/  IMAD R0, R4, c[0x0][0x538], R8 ;  /* 0x00014e0004007a24 */ /* 0x000fca00078e0208 */
[----:B------:R-:W-:Y:S01]  /*12ea0*/  ISETP.GT.AND P0, PT, R0, R9, PT ;  /* 0x000000090000720c */ /* 0x000fe20003f04270 */
[----:B------:R-:W-:-:S12]  /*12eb0*/  BRA.DIV ~URZ, `(.L_x_1212) ;  /* 0x00002f927f007947 */ /* 0x000fd8000b800000 */
[----:B------:R-:W-:-:S03]  /*12ec0*/  VOTE.ANY R10, PT, !P0 ;  /* 0x00000000000a7806 */ /* 0x000fc600040e0100 */
.L_x_1271:
[----:B------:R-:W2:Y:S01]  /*12ed0*/  LDL.LU R0, [R1+0xb4] ;  /* 0x0000b40001007983 */ /* 0x000ea20000300800 */
[----:B------:R-:W2:Y:S02]  /*12ee0*/  POPC R5, R10 ;  /* 0x0000000a00057309 */ /* 0x000ea40000000000 */
[----:B--2---:R-:W-:-:S05]  /*12ef0*/  IADD3 R0, R5, R0, RZ ;  /* 0x0000000005007210 */ /* 0x004fca0007ffe0ff */
[----:B------:R2:W-:Y:S01]  /*12f00*/  STL [R1+0xb4], R0 ;  /* 0x0000b40001007387 */ /* 0x0005e20000100800 */
[----:B------:R-:W-:Y:S05]  /*12f10*/  BRA.DIV ~URZ, `(.L_x_1213) ;  /* 0x00002f827f007947 */ /* 0x000fea000b800000 */
[----:B------:R3:W4:Y:S04]  /*12f20*/  SHFL.IDX PT, R11, R6, R5, 0x1f ;  /* 0x00001f05060b7589 */ /* 0x00072800000e0000 */
[----:B------:R3:W1:Y:S02]  /*12f30*/  SHFL.IDX PT, R7, R7, R5, 0x1f ;  /* 0x00001f0507077589 */ /* 0x00066400000e0000 */
.L_x_1272:
[----:B------:R-:W-:Y:S01]  /*12f40*/  ISETP.NE.AND P0, PT, R10, RZ, PT ;  /* 0x000000ff0a00720c */ /* 0x000fe20003f05270 */
[----:B------:R-:W-:-:S12]  /*12f50*/  BSSY B0, `(.L_x_1214) ;  /* 0x0000005000007945 */ /* 0x000fd80003800000 */
[----:B------:R-:W-:Y:S05]  /*12f60*/  @!P0 BRA `(.L_x_1215) ;  /* 0x0000003000008947 */ /* 0x000fea0003800000 */
[----:B---3--:R-:W-:Y:S01]  /*12f70*/  IADD3 R5, R5, -0x1, RZ ;  /* 0xffffffff05057810 */ /* 0x008fe20007ffe0ff */
[----:B------:R-:W-:Y:S05]  /*12f80*/  BRA.DIV ~URZ, `(.L_x_1216) ;  /* 0x00002fe27f007947 */ /* 0x000fea000b800000 */
[----:B------:R3:W2:Y:S02]  /*12f90*/  SHFL.IDX PT, R12, R4, R5, 0x1f ;  /* 0x00001f05040c7589 */ /* 0x0006a400000e0000 */
.L_x_1215:
[----:B------:R-:W-:Y:S05]  /*12fa0*/  BSYNC B0 ;  /* 0x0000000000007941 */ /* 0x000fea0003800000 */
.L_x_1214:
[----:B--2---:R-:W-:Y:S01]  /*12fb0*/  IMAD R0, R12, c[0x0][0x538], R8 ;  /* 0x00014e000c007a24 */ /* 0x004fe200078e0208 */
        /* <DEDUP_REMOVED lines=10> */
[----:B---3--:R-:W1:Y:S02]  /*13060*/  F2I.FTZ.U32.TRUNC.NTZ R5, R0 ;  /* 0x0000000000057305 */ /* 0x008e64000021f000 */
        /* <DEDUP_REMOVED lines=56> */
.L_x_1218:
[----:B-1----:R-:W2:Y:S01]  /*133f0*/  LDL R0, [R1+0xb4] ;  /* 0x0000b40001007983 */ /* 0x002ea20000100800 */
[----:B------:R-:W-:-:S04]  /*13400*/  IMAD.MOV.U32 R2, RZ, RZ, 0x4 ;  /* 0x00000004ff027424 */ /* 0x000fc800078e00ff */
[----:B--2---:R-:W-:-:S05]  /*13410*/  IMAD.WIDE R2, R0, R2, c[0x0][0x590] ;  /* 0x0001640000027625 */ /* 0x004fca00078e0202 */
[----:B---3--:R-:W2:Y:S02]  /*13420*/  LDG.E R4, [R2.64] ;  /* 0x0000000602047981 */ /* 0x008ea4000c1e1900 */
        /* <DEDUP_REMOVED lines=65> */
.L_x_1219:
[----:B------:R-:W-:Y:S05]  /*13840*/  BSYNC B0 ;  /* 0x0000000000007941 */ /* 0x000fea0003800000 */
.L_x_1217:
[----:B------:R-:W-:-:S04]  /*13850*/  LOP3.LUT R2, RZ, R2, RZ, 0x33, !PT ;  /* 0x00000002ff027212 */ /* 0x000fc800078e33ff */
[----:B-1----:R-:W-:-:S05]  /*13860*/  IADD3 R0, R2, R11, RZ ;  /* 0x0000000b02007210 */ /* 0x002fca0007ffe0ff */
[----:B------:R1:W-:Y:S01]  /*13870*/  STL [R1+0xac], R0 ;  /* 0x0000ac0001007387 */ /* 0x0003e20000100800 */
[----:B------:R-:W-:Y:S05]  /*13880*/  BRA `(.L_x_1220) ;  /* 0x0000005000007947 */ /* 0x000fea0003800000 */
.L_x_1208:
[----:B------:R-:W-:Y:S01]  /*13890*/  MOV R0, c[0x0][0x53c] ;  /* 0x00014f0000007a02 */ /* 0x000fe20000000f00 */
[----:B------:R2:W-:Y:S04]  /*138a0*/  STL [R1+0xa8], R9 ;  /* 0x0000a80901007387 */ /* 0x0005e80000100800 */
[----:B------:R2:W-:Y:S04]  /*138b0*/  STL [R1+0xac], RZ ;  /* 0x0000acff01007387 */ /* 0x0005e80000100800 */
[----:B------:R2:W-:Y:S04]  /*138c0*/  STL [R1+0xb0], RZ ;  /* 0x0000b0ff01007387 */ /* 0x0005e80000100800 */
[----:B------:R2:W-:Y:S02]  /*138d0*/  STL [R1+0xb4], R0 ;  /* 0x0000b40001007387 */ /* 0x0005e40000100800 */
.L_x_1220:
[----:B------:R-:W-:Y:S05]  /*138e0*/  BSYNC B1 ;  /* 0x0000000000017941 */ /* 0x000fea0003800000 */
.L_x_1206:
        /* <DEDUP_REMOVED lines=9> */
.L_x_1201:
[----:B--2---:R-:W2:Y:S02]  /*13980*/  LDL R0, [R1+0xb4] ;  /* 0x0000b40001007983 */ /* 0x004ea40000100800 */
[----:B--2---:R-:W-:-:S13]  /*13990*/  ISETP.GE.AND P0, PT, R0, c[0x0][0x53c], PT ;  /* 0x00014f0000007a0c */ /* 0x004fda0003f06270 */
[----:B-1----:R-:W-:Y:S01]  /*139a0*/  @P0 CALL.REL.NOINC `(.L_x_1221) ;  /* 0x0000001000000944 */ /* 0x002fe20003c00000 */
[----:B------:R-:W-:Y:S05]  /*139b0*/  BRA `(.L_x_1222) ;  /* 0xfffee7d000007947 */ /* 0x000fea000383ffff */
.L_x_1221:
[----:B------:R-:W-:Y:S05]  /*139c0*/  EXIT ;  /* 0x000000000000794d */ /* 0x000fea0003800000 */
.L_x_1103:
[----:B------:R-:W-:Y:S01]  /*139d0*/  IMAD.MOV.U32 R0, RZ, RZ, R5 ;  /* 0x000000ffff007224 */ /* 0x000fe200078e0005 */
[----:B------:R-:W-:Y:S02]  /*139e0*/  MOV R3, 0x1 ;  /* 0x0000000100037802 */ /* 0x000fe40000000f00 */
[----:B------:R-:W-:Y:S02]  /*139f0*/  MOV R2, 0x13a10 ;  /* 0x00013a1000027802 */ /* 0x000fe40000000f00 */
[----:B------:R-:W-:Y:S05]  /*13a00*/  CALL.REL.NOINC `($__internal_21_$__cuda_sm70_shflsync_up_p) ;  /* 0x000026d000007944 */ /* 0x000fea0003c00000 */
[----:B------:R-:W-:Y:S01]  /*13a10*/  MOV R0, R4 ;  /* 0x0000000400007202 */ /* 0x000fe20000000f00 */
[----:B------:R-:W-:Y:S05]  /*13a20*/  BRA `(.L_x_1223) ;  /* 0xfffeca3000007947 */ /* 0x000fea000383ffff */
.L_x_1104:
[----:B------:R-:W-:Y:S01]  /*13a30*/  IMAD.MOV.U32 R0, RZ, RZ, R5 ;  /* 0x000000ffff007224 */ /* 0x000fe200078e0005 */
[----:B------:R-:W-:Y:S02]  /*13a40*/  MOV R3, 0x2 ;  /* 0x0000000200037802 */ /* 0x000fe40000000f00 */
[----:B------:R-:W-:Y:S02]  /*13a50*/  MOV R2, 0x13a70 ;  /* 0x00013a7000027802 */ /* 0x000fe40000000f00 */
[----:B------:R-:W-:Y:S05]  /*13a60*/  CALL.REL.NOINC `($__internal_21_$__cuda_sm70_shflsync_up_p) ;  /* 0x0000267000007944 */ /* 0x000fea0003c00000 */
[----:B------:R-:W-:Y:S01]  /*13a70*/  SEL R4, R4, RZ, P4 ;  /* 0x000000ff04047207 */ /* 0x000fe20002000000 */
[----:B------:R-:W-:Y:S01]  /*13a80*/  IMAD.MOV.U32 R3, RZ, RZ, 0x4 ;  /* 0x00000004ff037424 */ /* 0x000fe200078e00ff */
[----:B------:R-:W-:-:S03]  /*13a90*/  MOV R2, 0x13ac0 ;  /* 0x00013ac000027802 */ /* 0x000fc60000000f00 */
[----:B------:R-:W-:Y:S02]  /*13aa0*/  IMAD.IADD R0, R5, 0x1, R4 ;  /* 0x0000000105007824 */ /* 0x000fe400078e0204 */
        /* <DEDUP_REMOVED lines=14> */
[----:B------:R-:W-:Y:S01]  /*13b90*/  IMAD.IADD R4, R0, 0x1, R4 ;  /* 0x0000000100047824 */ /* 0x000fe200078e0204 */
[----:B------:R-:W-:-:S04]  /*13ba0*/  MOV R0, 0x1f ;  /* 0x0000001f00007802 */ /* 0x000fc80000000f00 */
[----:B------:R1:W-:Y:S03]  /*13bb0*/  STL [R1+0x4c], R4 ;  /* 0x00004c0401007387 */ /* 0x0003e60000100800 */
[----:B-1----:R-:W-:Y:S05]  /*13bc0*/  CALL.REL.NOINC `($__internal_20_$__cuda_sm70_shflsync_idx_p) ;  /* 0x0000247000007944 */ /* 0x002fea0003c00000 */
[----:B-1---5:R-:W-:Y:S05]  /*13bd0*/  BRA `(.L_x_1224) ;  /* 0xfffec98000007947 */ /* 0x022fea000383ffff */
.L_x_1106:
[----:B------:R-:W-:Y:S02]  /*13be0*/  SEL R0, RZ, 0x1, P0 ;  /* 0x00000001ff007807 */ /* 0x000fe40000000000 */
[----:B------:R-:W-:Y:S02]  /*13bf0*/  MOV R2, 0x13c10 ;  /* 0x00013c1000027802 */ /* 0x000fe40000000f00 */
[----:B------:R-:W-:Y:S05]  /*13c00*/  CALL.REL.NOINC `($__internal_22_$__cuda_sm70_votesync_ballot) ;  /* 0x0000253000007944 */ /* 0x000fea0003c00000 */
[----:B------:R-:W-:Y:S01]  /*13c10*/  MOV R10, R0 ;  /* 0x00000000000a7202 */ /* 0x000fe20000000f00 */
[----:B------:R-:W-:Y:S05]  /*13c20*/  BRA `(.L_x_1225) ;  /* 0xfffec9c000007947 */ /* 0x000fea000383ffff */
.L_x_1107:
[----:B------:R2:W-:Y:S01]  /*13c30*/  STL [R1+0x4c], R9 ;  /* 0x00004c0901007387 */ /* 0x0005e20000100800 */
[----:B-1----:R-:W-:Y:S01]  /*13c40*/  IMAD.MOV.U32 R0, RZ, RZ, R5 ;  /* 0x000000ffff007224 */ /* 0x002fe200078e0005 */
[----:B------:R-:W-:Y:S02]  /*13c50*/  MOV R3, 0x1f ;  /* 0x0000001f00037802 */ /* 0x000fe40000000f00 */
[----:B------:R-:W-:Y:S02]  /*13c60*/  MOV R2, 0x13c80 ;  /* 0x00013c8000027802 */ /* 0x000fe40000000f00 */
[----:B--2---:R-:W-:Y:S05]  /*13c70*/  CALL.REL.NOINC `($__internal_20_$__cuda_sm70_shflsync_idx_p) ;  /* 0x000023c000007944 */ /* 0x004fea0003c00000 */
[----:B------:R2:W-:Y:S01]  /*13c80*/  STL [R1+0x4c], R8 ;  /* 0x00004c0801007387 */ /* 0x0005e20000100800 */
[----:B------:R-:W-:Y:S01]  /*13c90*/  IMAD.MOV.U32 R12, RZ, RZ, R0 ;  /* 0x000000ffff0c7224 */ /* 0x000fe200078e0000 */
[----:B-----5:R-:W-:Y:S01]  /*13ca0*/  MOV R0, R5 ;  /* 0x0000000500007202 */ /* 0x020fe20000000f00 */
[----:B------:R-:W-:Y:S01]  /*13cb0*/  IMAD.MOV.U32 R6, RZ, RZ, RZ ;  /* 0x000000ffff067224 */ /* 0x000fe200078e00ff */
[----:B------:R-:W-:-:S02]  /*13cc0*/  MOV R3, 0x1f ;  /* 0x0000001f00037802 */ /* 0x000fc40000000f00 */
[----:B------:R-:W-:Y:S02]  /*13cd0*/  MOV R2, 0x13cf0 ;  /* 0x00013cf000027802 */ /* 0x000fe40000000f00 */
[----:B-12---:R-:W-:Y:S05]  /*13ce0*/  CALL.REL.NOINC `($__internal_20_$__cuda_sm70_shflsync_idx_p) ;  /* 0x0000235000007944 */ /* 0x006fea0003c00000 */
[----:B------:R-:W-:Y:S01]  /*13cf0*/  MOV R9, R0 ;  /* 0x0000000000097202 */ /* 0x000fe20000000f00 */
[----:B-1---5:R-:W-:Y:S05]  /*13d00*/  BRA `(.L_x_1226) ;  /* 0xfffec95000007947 */ /* 0x022fea000383ffff */
.L_x_1110:
[----:B------:R1:W-:Y:S01]  /*13d10*/  STL [R1+0x4c], R4 ;  /* 0x00004c0401007387 */ /* 0x0003e20000100800 */
[----:B------:R-:W-:Y:S02]  /*13d20*/  MOV R3, 0x1f ;  /* 0x0000001f00037802 */ /* 0x000fe40000000f00 */
[----:B------:R-:W-:Y:S02]  /*13d30*/  MOV R2, 0x13d50 ;  /* 0x00013d5000027802 */ /* 0x000fe40000000f00 */
[----:B-1234-:R-:W-:Y:S05]  /*13d40*/  CALL.REL.NOINC `($__internal_20_$__cuda_sm70_shflsync_idx_p) ;  /* 0x000022f000007944 */ /* 0x01efea0003c00000 */
[----:B------:R-:W-:Y:S01]  /*13d50*/  MOV R6, R0 ;  /* 0x0000000000067202 */ /* 0x000fe20000000f00 */
[----:B-1---5:R-:W-:Y:S05]  /*13d60*/  BRA `(.L_x_1109) ;  /* 0xfffec95000007947 */ /* 0x022fea000383ffff */
.L_x_1123:
[----:B------:R1:W-:Y:S01]  /*13d70*/  STL [R1+0x4c], R12 ;  /* 0x00004c0c01007387 */ /* 0x0003e20000100800 */
[----:B--2---:R-:W-:Y:S01]  /*13d80*/  IMAD.MOV.U32 R0, RZ, RZ, 0x1 ;  /* 0x00000001ff007424 */ /* 0x004fe200078e00ff */
[----:B------:R-:W-:Y:S02]  /*13d90*/  MOV R3, 0x181f ;  /* 0x0000181f00037802 */ /* 0x000fe40000000f00 */
[----:B------:R-:W-:Y:S02]  /*13da0*/  MOV R2, 0x13dc0 ;  /* 0x00013dc000027802 */ /* 0x000fe40000000f00 */
[----:B-1----:R-:W-:Y:S05]  /*13db0*/  CALL.REL.NOINC `($__internal_20_$__cuda_sm70_shflsync_idx_p) ;  /* 0x0000228000007944 */ /* 0x002fea0003c00000 */
[----:B------:R2:W-:Y:S01]  /*13dc0*/  STL [R1+0x4c], R13 ;  /* 0x00004c0d01007387 */ /* 0x0005e20000100800 */
[----:B-----5:R-:W-:Y:S01]  /*13dd0*/  IMAD.MOV.U32 R5, RZ, RZ, R0 ;  /* 0x000000ffff057224 */ /* 0x020fe200078e0000 */
[----:B------:R-:W-:Y:S01]  /*13de0*/  MOV R0, 0x1 ;  /* 0x0000000100007802 */ /* 0x000fe20000000f00 */
[----:B------:R-:W-:Y:S01]  /*13df0*/  IMAD.MOV.U32 R3, RZ, RZ, 0x181f ;  /* 0x0000181fff037424 */ /* 0x000fe200078e00ff */
[----:B------:R-:W-:-:S02]  /*13e00*/  MOV R2, 0x13e20 ;  /* 0x00013e2000027802 */ /* 0x000fc40000000f00 */
[----:B-12---:R-:W-:Y:S05]  /*13e10*/  CALL.REL.NOINC `($__internal_20_$__cuda_sm70_shflsync_idx_p) ;  /* 0x0000222000007944 */ /* 0x006fea0003c00000 */
[----:B-1---5:R-:W-:Y:S05]  /*13e20*/  BRA `(.L_x_1227) ;  /* 0xffff045000007947 */ /* 0x022fea000383ffff */
.L_x_1126:
[----:B------:R2:W-:Y:S01]  /*13e30*/  STL [R1+0x4c], R5 ;  /* 0x00004c0501007387 */ /* 0x0005e20000100800 */
[----:B------:R-:W-:Y:S01]  /*13e40*/  IMAD.MOV.U32 R0, RZ, RZ, RZ ;  /* 0x000000ffff007224 */ /* 0x000fe200078e00ff */
[----:B------:R-:W-:-:S02]  /*13e50*/  MOV R3, 0x181f ;  /* 0x0000181f00037802 */ /* 0x000fc40000000f00 */
[----:B------:R-:W-:Y:S02]  /*13e60*/  MOV R2, 0x13e80 ;  /* 0x00013e8000027802 */ /* 0x000fe40000000f00 */
[----:B-12---:R-:W-:Y:S05]  /*13e70*/  CALL.REL.NOINC `($__internal_20_$__cuda_sm70_shflsync_idx_p) ;  /* 0x000021c000007944 */ /* 0x006fea0003c00000 */
[----:B-----5:R-:W-:Y:S01]  /*13e80*/  MOV R4, R0 ;  /* 0x0000000000047202 */ /* 0x020fe20000000f00 */
[----:B-1----:R-:W-:Y:S05]  /*13e90*/  BRA `(.L_x_1228) ;  /* 0xffff133000007947 */ /* 0x002fea000383ffff */
.L_x_1127:
[----:B------:R4:W-:Y:S01]  /*13ea0*/  STL [R1+0x4c], R6 ;  /* 0x00004c0601007387 */ /* 0x0009e20000100800 */
[----:B------:R-:W-:Y:S01]  /*13eb0*/  IMAD.MOV.U32 R0, RZ, RZ, RZ ;  /* 0x000000ffff007224 */ /* 0x000fe200078e00ff */
[----:B------:R-:W-:Y:S02]  /*13ec0*/  MOV R3, 0x181f ;  /* 0x0000181f00037802 */ /* 0x000fe40000000f00 */
[----:B------:R-:W-:Y:S02]  /*13ed0*/  MOV R2, 0x13ef0 ;  /* 0x00013ef000027802 */ /* 0x000fe40000000f00 */
[----:B-1234-:R-:W-:Y:S05]  /*13ee0*/  CALL.REL.NOINC `($__internal_20_$__cuda_sm70_shflsync_idx_p) ;  /* 0x0000215000007944 */ /* 0x01efea0003c00000 */
[----:B-1---5:R-:W-:Y:S05]  /*13ef0*/  BRA `(.L_x_1229) ;  /* 0xffff12f000007947 */ /* 0x022fea000383ffff */
.L_x_1130:
[----:B------:R2:W-:Y:S01]  /*13f00*/  STL [R1+0x4c], R5 ;  /* 0x00004c0501007387 */ /* 0x0005e20000100800 */
[----:B-1----:R-:W-:Y:S01]  /*13f10*/  IMAD.MOV.U32 R0, RZ, RZ, 0x1 ;  /* 0x00000001ff007424 */ /* 0x002fe200078e00ff */
[----:B------:R-:W-:Y:S02]  /*13f20*/  MOV R3, 0x181f ;  /* 0x0000181f00037802 */ /* 0x000fe40000000f00 */
[----:B------:R-:W-:Y:S02]  /*13f30*/  MOV R2, 0x13f50 ;  /* 0x00013f5000027802 */ /* 0x000fe40000000f00 */
[----:B--234-:R-:W-:Y:S05]  /*13f40*/  CALL.REL.NOINC `($__internal_20_$__cuda_sm70_shflsync_idx_p) ;  /* 0x000020f000007944 */ /* 0x01cfea0003c00000 */
[----:B------:R2:W-:Y:S01]  /*13f50*/  STL [R1+0x4c], R6 ;  /* 0x00004c0601007387 */ /* 0x0005e20000100800 */
[----:B-----5:R-:W-:Y:S01]  /*13f60*/  IMAD.MOV.U32 R4, RZ, RZ, R0 ;  /* 0x000000ffff047224 */ /* 0x020fe200078e0000 */
[----:B------:R-:W-:Y:S01]  /*13f70*/  MOV R0, 0x1 ;  /* 0x0000000100007802 */ /* 0x000fe20000000f00 */
[----:B------:R-:W-:Y:S01]  /*13f80*/  IMAD.MOV.U32 R3, RZ, RZ, 0x181f ;  /* 0x0000181fff037424 */ /* 0x000fe200078e00ff */
[----:B------:R-:W-:-:S02]  /*13f90*/  MOV R2, 0x13fb0 ;  /* 0x00013fb000027802 */ /* 0x000fc40000000f00 */
[----:B-12---:R-:W-:Y:S05]  /*13fa0*/  CALL.REL.NOINC `($__internal_20_$__cuda_sm70_shflsync_idx_p) ;  /* 0x0000209000007944 */ /* 0x006fea0003c00000 */
[----:B-1---5:R-:W-:Y:S05]  /*13fb0*/  BRA `(.L_x_1230) ;  /* 0xffff14a000007947 */ /* 0x022fea000383ffff */
.L_x_1131:
[----:B------:R1:W-:Y:S01]  /*13fc0*/  STL [R1+0x4c], R4 ;  /* 0x00004c0401007387 */ /* 0x0003e20000100800 */
[----:B------:R-:W-:Y:S01]  /*13fd0*/  IMAD.MOV.U32 R0, RZ, RZ, RZ ;  /* 0x000000ffff007224 */ /* 0x000fe200078e00ff */
[----:B------:R-:W-:-:S02]  /*13fe0*/  MOV R3, 0x1c1f ;  /* 0x00001c1f00037802 */ /* 0x000fc40000000f00 */
[----:B------:R-:W-:Y:S02]  /*13ff0*/  MOV R2, 0x14010 ;  /* 0x0001401000027802 */ /* 0x000fe40000000f00 */
[----:B-1----:R-:W-:Y:S05]  /*14000*/  CALL.REL.NOINC `($__internal_20_$__cuda_sm70_shflsync_idx_p) ;  /* 0x0000203000007944 */ /* 0x002fea0003c00000 */
[----:B-1---5:R-:W-:Y:S05]  /*14010*/  BRA `(.L_x_1231) ;  /* 0xffff176000007947 */ /* 0x022fea000383ffff */
.L_x_1132:
[----:B------:R2:W-:Y:S01]  /*14020*/  STL [R1+0x4c], R4 ;  /* 0x00004c0401007387 */ /* 0x0005e20000100800 */
[----:B------:R-:W-:Y:S01]  /*14030*/  IMAD.MOV.U32 R0, RZ, RZ, 0x1 ;  /* 0x00000001ff007424 */ /* 0x000fe200078e00ff */
[----:B------:R-:W-:Y:S02]  /*14040*/  MOV R3, 0x1c1f ;  /* 0x00001c1f00037802 */ /* 0x000fe40000000f00 */
[----:B------:R-:W-:Y:S02]  /*14050*/  MOV R2, 0x14070 ;  /* 0x0001407000027802 */ /* 0x000fe40000000f00 */
[----:B-12---:R-:W-:Y:S05]  /*14060*/  CALL.REL.NOINC `($__internal_20_$__cuda_sm70_shflsync_idx_p) ;  /* 0x00001fd000007944 */ /* 0x006fea0003c00000 */
        /* <DEDUP_REMOVED lines=38> */
[----:B------:R-:W-:Y:S02]  /*142d0*/  FMNMX.FTZ R0, R74, R0, !PT ;  /* 0x000000004a007209 */ /* 0x000fe40007810000 */
[----:B------:R-:W-:Y:S02]  /*142e0*/  FSEL R70, R31, -INF , P2 ;  /* 0xff8000001f467808 */ /* 0x000fe40001000000 */
[----:B------:R-:W-:Y:S02]  /*142f0*/  FMNMX.FTZ R4, R71, R4, !PT ;  /* 0x0000000447047209 */ /* 0x000fe40007810000 */
[----:B------:R-:W-:Y:S02]  /*14300*/  FMNMX.FTZ R0, R73, R0, !PT ;  /* 0x0000000049007209 */ /* 0x000fe40007810000 */
[----:B------:R-:W-:Y:S02]  /*14310*/  FSEL R69, R26, -INF , P1 ;  /* 0xff8000001a457808 */ /* 0x000fe40000800000 */
[----:B------:R-:W-:-:S02]  /*14320*/  FMNMX.FTZ R4, R70, R4, !PT ;  /* 0x0000000446047209 */ /* 0x000fc40007810000 */
[----:B------:R-:W-:Y:S01]  /*14330*/  FMNMX.FTZ R134, R72, R0, !PT ;  /* 0x0000000048867209 */ /* 0x000fe20007810000 */
[----:B------:R-:W-:Y:S01]  /*14340*/  IMAD.MOV.U32 R0, RZ, RZ, 0x2 ;  /* 0x00000002ff007424 */ /* 0x000fe200078e00ff */
[----:B------:R-:W-:Y:S02]  /*14350*/  FSEL R68, R27, -INF , P0 ;  /* 0xff8000001b447808 */ /* 0x000fe40000000000 */
[----:B------:R-:W-:Y:S01]  /*14360*/  FMNMX.FTZ R4, R69, R4, !PT ;  /* 0x0000000445047209 */ /* 0x000fe20007810000 */
[----:B------:R-:W-:Y:S01]  /*14370*/  IMAD.MOV.U32 R132, RZ, RZ, R134 ;  /* 0x000000ffff847224 */ /* 0x000fe200078e0086 */
[----:B------:R-:W-:Y:S02]  /*14380*/  MOV R2, 0x143b0 ;  /* 0x000143b000027802 */ /* 0x000fe40000000f00 */
[----:B------:R-:W-:Y:S02]  /*14390*/  FMNMX.FTZ R4, R68, R4, !PT ;  /* 0x0000000444047209 */ /* 0x000fe40007810000 */
[----:B-1----:R-:W-:Y:S05]  /*143a0*/  CALL.REL.NOINC `($__internal_19_$__cuda_sm70_shflsync_bfly_p) ;  /* 0x00001c3000007944 */ /* 0x002fea0003c00000 */
[----:B------:R-:W-:Y:S01]  /*143b0*/  FMNMX.FTZ R134, R134, R0, !PT ;  /* 0x0000000086867209 */ /* 0x000fe20007810000 */
[----:B------:R-:W-:Y:S01]  /*143c0*/  IMAD.MOV.U32 R0, RZ, RZ, 0x1 ;  /* 0x00000001ff007424 */ /* 0x000fe200078e00ff */
[----:B------:R-:W-:-:S03]  /*143d0*/  MOV R2, 0x14400 ;  /* 0x0001440000027802 */ /* 0x000fc60000000f00 */
[----:B------:R-:W-:Y:S02]  /*143e0*/  IMAD.MOV.U32 R132, RZ, RZ, R134 ;  /* 0x000000ffff847224 */ /* 0x000fe400078e0086 */
[----:B------:R-:W-:Y:S05]  /*143f0*/  CALL.REL.NOINC `($__internal_19_$__cuda_sm70_shflsync_bfly_p) ;  /* 0x00001be000007944 */ /* 0x000fea0003c00000 */
[----:B------:R-:W-:Y:S01]  /*14400*/  FMNMX.FTZ R134, R134, R0, !PT ;  /* 0x0000000086867209 */ /* 0x000fe20007810000 */
[----:B------:R-:W-:Y:S01]  /*14410*/  IMAD.MOV.U32 R132, RZ, RZ, R4 ;  /* 0x000000ffff847224 */ /* 0x000fe200078e0004 */
[----:B------:R-:W-:Y:S01]  /*14420*/  MOV R2, 0x14450 ;  /* 0x0001445000027802 */ /* 0x000fe20000000f00 */
[----:B------:R-:W-:Y:S02]  /*14430*/  IMAD.MOV.U32 R0, RZ, RZ, 0x2 ;  /* 0x00000002ff007424 */ /* 0x000fe400078e00ff */
[----:B------:R-:W-:Y:S05]  /*14440*/  CALL.REL.NOINC `($__internal_19_$__cuda_sm70_shflsync_bfly_p) ;  /* 0x00001b9000007944 */ /* 0x000fea0003c00000 */
[----:B------:R-:W-:Y:S01]  /*14450*/  FMNMX.FTZ R4, R4, R0, !PT ;  /* 0x0000000004047209 */ /* 0x000fe20007810000 */
[----:B------:R-:W-:Y:S01]  /*14460*/  IMAD.MOV.U32 R0, RZ, RZ, 0x1 ;  /* 0x00000001ff007424 */ /* 0x000fe200078e00ff */
[----:B------:R-:W-:-:S03]  /*14470*/  MOV R2, 0x144a0 ;  /* 0x000144a000027802 */ /* 0x000fc60000000f00 */
[----:B------:R-:W-:Y:S02]  /*14480*/  IMAD.MOV.U32 R132, RZ, RZ, R4 ;  /* 0x000000ffff847224 */ /* 0x000fe400078e0004 */
[----:B------:R-:W-:Y:S05]  /*14490*/  CALL.REL.NOINC `($__internal_19_$__cuda_sm70_shflsync_bfly_p) ;  /* 0x00001b4000007944 */ /* 0x000fea0003c00000 */
[----:B------:R-:W-:Y:S01]  /*144a0*/  MOV R3, R0 ;  /* 0x0000000000037202 */ /* 0x000fe20000000f00 */
[----:B------:R-:W-:Y:S05]  /*144b0*/  BRA `(.L_x_1232) ;  /* 0xffff17f000007947 */ /* 0x000fea000383ffff */
.L_x_1136:
[----:B------:R-:W-:Y:S01]  /*144c0*/  MOV R3, 0x181f ;  /* 0x0000181f00037802 */ /* 0x000fe20000000f00 */
[----:B------:R2:W-:Y:S01]  /*144d0*/  STL [R1+0x4c], R5 ;  /* 0x00004c0501007387 */ /* 0x0005e20000100800 */
[----:B------:R-:W-:Y:S01]  /*144e0*/  MOV R2, 0x14510 ;  /* 0x0001451000027802 */ /* 0x000fe20000000f00 */
[----:B------:R-:W-:Y:S02]  /*144f0*/  IMAD.MOV.U32 R0, RZ, RZ, RZ ;  /* 0x000000ffff007224 */ /* 0x000fe400078e00ff */
[----:B-12---:R-:W-:Y:S05]  /*14500*/  CALL.REL.NOINC `($__internal_20_$__cuda_sm70_shflsync_idx_p) ;  /* 0x00001b3000007944 */ /* 0x006fea0003c00000 */
[----:B-----5:R-:W-:Y:S01]  /*14510*/  MOV R4, R0 ;  /* 0x0000000000047202 */ /* 0x020fe20000000f00 */
[----:B-1----:R-:W-:-:S05]  /*14520*/  BRA `(.L_x_1233) ;  /* 0xffff2da000007947 */ /* 0x002fca000383ffff */
.L_x_1137:
[----:B------:R-:W-:Y:S01]  /*14530*/  MOV R3, 0x181f ;  /* 0x0000181f00037802 */ /* 0x000fe20000000f00 */
[----:B------:R4:W-:Y:S01]  /*14540*/  STL [R1+0x4c], R12 ;  /* 0x00004c0c01007387 */ /* 0x0009e20000100800 */
[----:B------:R-:W-:Y:S01]  /*14550*/  MOV R2, 0x14580 ;  /* 0x0001458000027802 */ /* 0x000fe20000000f00 */
[----:B------:R-:W-:Y:S02]  /*14560*/  IMAD.MOV.U32 R0, RZ, RZ, RZ ;  /* 0x000000ffff007224 */ /* 0x000fe400078e00ff */
[----:B-1234-:R-:W-:Y:S05]  /*14570*/  CALL.REL.NOINC `($__internal_20_$__cuda_sm70_shflsync_idx_p) ;  /* 0x00001ac000007944 */ /* 0x01efea0003c00000 */
[----:B-1---5:R-:W-:-:S05]  /*14580*/  BRA `(.L_x_1234) ;  /* 0xffff2d6000007947 */ /* 0x022fca000383ffff */
.L_x_1138:
[----:B------:R-:W-:Y:S01]  /*14590*/  MOV R3, 0x181f ;  /* 0x0000181f00037802 */ /* 0x000fe20000000f00 */
[----:B------:R2:W-:Y:S01]  /*145a0*/  STL [R1+0x4c], R5 ;  /* 0x00004c0501007387 */ /* 0x0005e20000100800 */
[----:B------:R-:W-:Y:S01]  /*145b0*/  MOV R2, 0x145e0 ;  /* 0x000145e000027802 */ /* 0x000fe20000000f00 */
[----:B------:R-:W-:Y:S02]  /*145c0*/  IMAD.MOV.U32 R0, RZ, RZ, 0x1 ;  /* 0x00000001ff007424 */ /* 0x000fe400078e00ff */
[----:B-12---:R-:W-:Y:S05]  /*145d0*/  CALL.REL.NOINC `($__internal_20_$__cuda_sm70_shflsync_idx_p) ;  /* 0x00001a6000007944 */ /* 0x006fea0003c00000 */
[----:B------:R-:W-:Y:S01]  /*145e0*/  MOV R2, 0x14640 ;  /* 0x0001464000027802 */ /* 0x000fe20000000f00 */
[----:B------:R2:W-:Y:S01]  /*145f0*/  STL [R1+0x4c], R12 ;  /* 0x00004c0c01007387 */ /* 0x0005e20000100800 */
[----:B-----5:R-:W-:Y:S01]  /*14600*/  IMAD.MOV.U32 R4, RZ, RZ, R0 ;  /* 0x000000ffff047224 */ /* 0x020fe200078e0000 */
[----:B------:R-:W-:Y:S01]  /*14610*/  MOV R0, 0x1 ;  /* 0x0000000100007802 */ /* 0x000fe20000000f00 */
[----:B------:R-:W-:Y:S02]  /*14620*/  IMAD.MOV.U32 R3, RZ, RZ, 0x181f ;  /* 0x0000181fff037424 */ /* 0x000fe400078e00ff */
[----:B-12---:R-:W-:Y:S05]  /*14630*/  CALL.REL.NOINC `($__internal_20_$__cuda_sm70_shflsync_idx_p) ;  /* 0x00001a0000007944 */ /* 0x006fea0003c00000 */
[----:B-1---5:R-:W-:-:S05]  /*14640*/  BRA `(.L_x_1235) ;  /* 0xffff2f1000007947 */ /* 0x022fca000383ffff */
.L_x_1141:
[----:B------:R-:W-:Y:S01]  /*14650*/  MOV R3, 0x181f ;  /* 0x0000181f00037802 */ /* 0x000fe20000000f00 */
[----:B------:R1:W-:Y:S01]  /*14660*/  STL [R1+0x4c], R134 ;  /* 0x00004c8601007387 */ /* 0x0003e20000100800 */
[----:B------:R-:W-:Y:S01]  /*14670*/  MOV R2, 0x146a0 ;  /* 0x000146a000027802 */ /* 0x000fe20000000f00 */
[----:B------:R-:W-:Y:S02]  /*14680*/  IMAD.MOV.U32 R0, RZ, RZ, RZ ;  /* 0x000000ffff007224 */ /* 0x000fe400078e00ff */
[----:B-1----:R-:W-:Y:S05]  /*14690*/  CALL.REL.NOINC `($__internal_20_$__cuda_sm70_shflsync_idx_p) ;  /* 0x000019a000007944 */ /* 0x002fea0003c00000 */
[----:B------:R-:W-:Y:S01]  /*146a0*/  MOV R132, R0 ;  /* 0x0000000000847202 */ /* 0x000fe20000000f00 */
[----:B-1---5:R-:W-:-:S05]  /*146b0*/  BRA `(.L_x_1236) ;  /* 0xffff3c7000007947 */ /* 0x022fca000383ffff */
.L_x_1142:
[----:B------:R-:W-:Y:S01]  /*146c0*/  MOV R3, 0x181f ;  /* 0x0000181f00037802 */ /* 0x000fe20000000f00 */
[----:B------:R3:W-:Y:S01]  /*146d0*/  STL [R1+0x4c], R137 ;  /* 0x00004c8901007387 */ /* 0x0007e20000100800 */
[----:B------:R-:W-:Y:S01]  /*146e0*/  MOV R2, 0x14710 ;  /* 0x0001471000027802 */ /* 0x000fe20000000f00 */
[----:B------:R-:W-:Y:S02]  /*146f0*/  IMAD.MOV.U32 R0, RZ, RZ, RZ ;  /* 0x000000ffff007224 */ /* 0x000fe400078e00ff */
[----:B-123--:R-:W-:Y:S05]  /*14700*/  CALL.REL.NOINC `($__internal_20_$__cuda_sm70_shflsync_idx_p) ;  /* 0x0000193000007944 */ /* 0x00efea0003c00000 */
[----:B-1---5:R-:W-:-:S05]  /*14710*/  BRA `(.L_x_1237) ;  /* 0xffff3c3000007947 */ /* 0x022fca000383ffff */
.L_x_1143:
[----:B--2---:R-:W-:Y:S01]  /*14720*/  MOV R3, 0x181f ;  /* 0x0000181f00037802 */ /* 0x004fe20000000f00 */
[----:B------:R2:W-:Y:S01]  /*14730*/  STL [R1+0x4c], R134 ;  /* 0x00004c8601007387 */ /* 0x0005e20000100800 */
[----:B------:R-:W-:Y:S01]  /*14740*/  MOV R2, 0x14770 ;  /* 0x0001477000027802 */ /* 0x000fe20000000f00 */
[----:B------:R-:W-:Y:S03]  /*14750*/  IMAD.MOV.U32 R0, RZ, RZ, 0x1 ;  /* 0x00000001ff007424 */ /* 0x000fe600078e00ff */
[----:B-12---:R-:W-:Y:S05]  /*14760*/  CALL.REL.NOINC `($__internal_20_$__cuda_sm70_shflsync_idx_p) ;  /* 0x000018d000007944 */ /* 0x006fea0003c00000 */
[----:B------:R-:W-:Y:S01]  /*14770*/  MOV R2, 0x147d0 ;  /* 0x000147d000027802 */ /* 0x000fe20000000f00 */
[----:B------:R2:W-:Y:S01]  /*14780*/  STL [R1+0x4c], R137 ;  /* 0x00004c8901007387 */ /* 0x0005e20000100800 */
[----:B------:R-:W-:Y:S01]  /*14790*/  IMAD.MOV.U32 R132, RZ, RZ, R0 ;  /* 0x000000ffff847224 */ /* 0x000fe200078e0000 */
[----:B------:R-:W-:Y:S01]  /*147a0*/  MOV R0, 0x1 ;  /* 0x0000000100007802 */ /* 0x000fe20000000f00 */
[----:B------:R-:W-:Y:S02]  /*147b0*/  IMAD.MOV.U32 R3, RZ, RZ, 0x181f ;  /* 0x0000181fff037424 */ /* 0x000fe400078e00ff */
[----:B-12--5:R-:W-:Y:S05]  /*147c0*/  CALL.REL.NOINC `($__internal_20_$__cuda_sm70_shflsync_idx_p) ;  /* 0x0000187000007944 */ /* 0x026fea0003c00000 */
[----:B-1---5:R-:W-:-:S05]  /*147d0*/  BRA `(.L_x_1238) ;  /* 0xffff3db000007947 */ /* 0x022fca000383ffff */
.L_x_1144:
[----:B------:R-:W-:Y:S01]  /*147e0*/  MOV R3, 0x1c1f ;  /* 0x00001c1f00037802 */ /* 0x000fe20000000f00 */
[----:B------:R1:W-:Y:S01]  /*147f0*/  STL [R1+0x4c], R132 ;  /* 0x00004c8401007387 */ /* 0x0003e20000100800 */
[----:B------:R-:W-:Y:S01]  /*14800*/  MOV R2, 0x14830 ;  /* 0x0001483000027802 */ /* 0x000fe20000000f00 */
[----:B------:R-:W-:Y:S02]  /*14810*/  IMAD.MOV.U32 R0, RZ, RZ, RZ ;  /* 0x000000ffff007224 */ /* 0x000fe400078e00ff */
[----:B-1----:R-:W-:Y:S05]  /*14820*/  CALL.REL.NOINC `($__internal_20_$__cuda_sm70_shflsync_idx_p) ;  /* 0x0000181000007944 */ /* 0x002fea0003c00000 */
[----:B-1---5:R-:W-:-:S05]  /*14830*/  BRA `(.L_x_1239) ;  /* 0xffff407000007947 */ /* 0x022fca000383ffff */
.L_x_1145:
[----:B------:R-:W-:Y:S01]  /*14840*/  MOV R3, 0x1c1f ;  /* 0x00001c1f00037802 */ /* 0x000fe20000000f00 */
[----:B------:R2:W-:Y:S01]  /*14850*/  STL [R1+0x4c], R132 ;  /* 0x00004c8401007387 */ /* 0x0005e20000100800 */
[----:B------:R-:W-:Y:S01]  /*14860*/  MOV R2, 0x14890 ;  /* 0x0001489000027802 */ /* 0x000fe20000000f00 */
[----:B------:R-:W-:Y:S02]  /*14870*/  IMAD.MOV.U32 R0, RZ, RZ, 0x1 ;  /* 0x00000001ff007424 */ /* 0x000fe400078e00ff */
[----:B-12---:R-:W-:Y:S05]  /*14880*/  CALL.REL.NOINC `($__internal_20_$__cuda_sm70_shflsync_idx_p) ;  /* 0x000017b000007944 */ /* 0x006fea0003c00000 */
        /* <DEDUP_REMOVED lines=46> */
[----:B-----5:R-:W-:Y:S02]  /*14b70*/  FSEL R5, R27, -INF , P0 ;  /* 0xff8000001b057808 */ /* 0x020fe40000000000 */
[----:B------:R-:W-:Y:S02]  /*14b80*/  FMNMX.FTZ R15, R6, R15, !PT ;  /* 0x0000000f060f7209 */ /* 0x000fe40007810000 */
[----:B------:R-:W-:Y:S02]  /*14b90*/  FMNMX.FTZ R132, R4, R132, !PT ;  /* 0x0000008404847209 */ /* 0x000fe40007810000 */
[----:B------:R-:W-:Y:S02]  /*14ba0*/  FMNMX.FTZ R15, R5, R15, !PT ;  /* 0x0000000f050f7209 */ /* 0x000fe40007810000 */
[----:B------:R-:W-:Y:S02]  /*14bb0*/  MOV R2, 0x14bd0 ;  /* 0x00014bd000027802 */ /* 0x000fe40000000f00 */
[----:B-1----:R-:W-:Y:S05]  /*14bc0*/  CALL.REL.NOINC `($__internal_19_$__cuda_sm70_shflsync_bfly_p) ;  /* 0x0000141000007944 */ /* 0x002fea0003c00000 */
[----:B------:R-:W-:Y:S01]  /*14bd0*/  FMNMX.FTZ R132, R132, R0, !PT ;  /* 0x0000000084847209 */ /* 0x000fe20007810000 */
[----:B------:R-:W-:Y:S01]  /*14be0*/  IMAD.MOV.U32 R0, RZ, RZ, 0x1 ;  /* 0x00000001ff007424 */ /* 0x000fe200078e00ff */
[----:B------:R-:W-:Y:S02]  /*14bf0*/  MOV R2, 0x14c10 ;  /* 0x00014c1000027802 */ /* 0x000fe40000000f00 */
        /* <DEDUP_REMOVED lines=8> */
[----:B------:R-:W-:Y:S02]  /*14c80*/  MOV R2, 0x14ca0 ;  /* 0x00014ca000027802 */ /* 0x000fe40000000f00 */
[----:B------:R-:W-:Y:S05]  /*14c90*/  CALL.REL.NOINC `($__internal_19_$__cuda_sm70_shflsync_bfly_p) ;  /* 0x0000134000007944 */ /* 0x000fea0003c00000 */
[----:B------:R-:W-:-:S05]  /*14ca0*/  BRA `(.L_x_1240) ;  /* 0xffff413000007947 */ /* 0x000fca000383ffff */
.L_x_1148:
[----:B------:R-:W-:Y:S01]  /*14cb0*/  MOV R3, 0x181f ;  /* 0x0000181f00037802 */ /* 0x000fe20000000f00 */
[----:B------:R2:W-:Y:S01]  /*14cc0*/  STL [R1+0x4c], R6 ;  /* 0x00004c0601007387 */ /* 0x0005e20000100800 */
[----:B------:R-:W-:Y:S01]  /*14cd0*/  MOV R2, 0x14d00 ;  /* 0x00014d0000027802 */ /* 0x000fe20000000f00 */
[----:B------:R-:W-:Y:S02]  /*14ce0*/  IMAD.MOV.U32 R0, RZ, RZ, RZ ;  /* 0x000000ffff007224 */ /* 0x000fe400078e00ff */
[----:B-1234-:R-:W-:Y:S05]  /*14cf0*/  CALL.REL.NOINC `($__internal_20_$__cuda_sm70_shflsync_idx_p) ;  /* 0x0000134000007944 */ /* 0x01efea0003c00000 */
[----:B-1---5:R-:W-:-:S05]  /*14d00*/  BRA `(.L_x_1241) ;  /* 0xffff5be000007947 */ /* 0x022fca000383ffff */
.L_x_1151:
[----:B--2---:R-:W-:Y:S01]  /*14d10*/  MOV R3, 0x181f ;  /* 0x0000181f00037802 */ /* 0x004fe20000000f00 */
        /* <DEDUP_REMOVED lines=11> */
.L_x_1154:
[----:B------:R-:W-:Y:S01]  /*14dd0*/  MOV R3, 0x181f ;  /* 0x0000181f00037802 */ /* 0x000fe20000000f00 */
[----:B------:R1:W-:Y:S01]  /*14de0*/  STL [R1+0x4c], R137 ;  /* 0x00004c8901007387 */ /* 0x0003e20000100800 */
[----:B------:R-:W-:Y:S01]  /*14df0*/  MOV R2, 0x14e20 ;  /* 0x00014e2000027802 */ /* 0x000fe20000000f00 */
[----:B------:R-:W-:Y:S02]  /*14e00*/  IMAD.MOV.U32 R0, RZ, RZ, RZ ;  /* 0x000000ffff007224 */ /* 0x000fe400078e00ff */
[----:B-1----:R-:W-:Y:S05]  /*14e10*/  CALL.REL.NOINC `($__internal_20_$__cuda_sm70_shflsync_idx_p) ;  /* 0x0000122000007944 */ /* 0x002fea0003c00000 */
[----:B------:R-:W-:Y:S01]  /*14e20*/  MOV R132, R0 ;  /* 0x0000000000847202 */ /* 0x000fe20000000f00 */
[----:B-1---5:R-:W-:-:S05]  /*14e30*/  BRA `(.L_x_1243) ;  /* 0xffff6ae000007947 */ /* 0x022fca000383ffff */
.L_x_1155:
[----:B------:R-:W-:Y:S01]  /*14e40*/  MOV R3, 0x181f ;  /* 0x0000181f00037802 */ /* 0x000fe20000000f00 */
[----:B------:R3:W-:Y:S01]  /*14e50*/  STL [R1+0x4c], R172 ;  /* 0x00004cac01007387 */ /* 0x0007e20000100800 */
[----:B------:R-:W-:Y:S01]  /*14e60*/  MOV R2, 0x14e90 ;  /* 0x00014e9000027802 */ /* 0x000fe20000000f00 */
[----:B------:R-:W-:Y:S02]  /*14e70*/  IMAD.MOV.U32 R0, RZ, RZ, RZ ;  /* 0x000000ffff007224 */ /* 0x000fe400078e00ff */
[----:B-123--:R-:W-:Y:S05]  /*14e80*/  CALL.REL.NOINC `($__internal_20_$__cuda_sm70_shflsync_idx_p) ;  /* 0x000011b000007944 */ /* 0x00efea0003c00000 */
[----:B-1---5:R-:W-:-:S05]  /*14e90*/  BRA `(.L_x_1244) ;  /* 0xffff6aa000007947 */ /* 0x022fca000383ffff */
.L_x_1156:
        /* <DEDUP_REMOVED lines=12> */
.L_x_1157:
[----:B------:R-:W-:Y:S02]  /*14f60*/  MOV R0, 0x2 ;  /* 0x0000000200007802 */ /* 0x000fe40000000f00 */
[----:B------:R-:W-:Y:S02]  /*14f70*/  MOV R2, 0x14f90 ;  /* 0x00014f9000027802 */ /* 0x000fe40000000f00 */
[----:B------:R-:W-:Y:S05]  /*14f80*/  CALL.REL.NOINC `($__internal_19_$__cuda_sm70_shflsync_bfly_p) ;  /* 0x0000105000007944 */ /* 0x000fea0003c00000 */
[----:B------:R-:W-:-:S05]  /*14f90*/  BRA `(.L_x_1246) ;  /* 0xffff6ea000007947 */ /* 0x000fca000383ffff */
.L_x_1158:
[----:B------:R-:W-:Y:S02]  /*14fa0*/  MOV R0, 0x1 ;  /* 0x0000000100007802 */ /* 0x000fe40000000f00 */
        /* <DEDUP_REMOVED lines=12> */
.L_x_1160:
[----:B------:R1:W5:Y:S01]  /*15070*/  LDL R132, [R1+0x54] ;  /* 0x0000540001847983 */ /* 0x0003620000100800 */
[----:B------:R-:W-:-:S02]  /*15080*/  MOV R0, 0x2 ;  /* 0x0000000200007802 */ /* 0x000fc40000000f00 */
[----:B------:R-:W-:Y:S02]  /*15090*/  MOV R2, 0x150b0 ;  /* 0x000150b000027802 */ /* 0x000fe40000000f00 */
[----:B-1---5:R-:W-:Y:S05]  /*150a0*/  CALL.REL.NOINC `($__internal_19_$__cuda_sm70_shflsync_bfly_p) ;  /* 0x00000f3000007944 */ /* 0x022fea0003c00000 */
[----:B------:R-:W-:Y:S05]  /*150b0*/  BRA `(.L_x_1248) ;  /* 0xffff86c000007947 */ /* 0x000fea000383ffff */
.L_x_1161:
[----:B------:R-:W-:Y:S01]  /*150c0*/  IMAD.MOV.U32 R132, RZ, RZ, R4 ;  /* 0x000000ffff847224 */ /* 0x000fe200078e0004 */
[----:B------:R-:W-:Y:S02]  /*150d0*/  MOV R0, 0x1 ;  /* 0x0000000100007802 */ /* 0x000fe40000000f00 */
[----:B------:R-:W-:Y:S02]  /*150e0*/  MOV R2, 0x15100 ;  /* 0x0001510000027802 */ /* 0x000fe40000000f00 */
[----:B------:R-:W-:Y:S05]  /*150f0*/  CALL.REL.NOINC `($__internal_19_$__cuda_sm70_shflsync_bfly_p) ;  /* 0x00000ee000007944 */ /* 0x000fea0003c00000 */
[----:B------:R1:W5:Y:S01]  /*15100*/  LDL R132, [R1+0x50] ;  /* 0x0000500001847983 */ /* 0x0003620000100800 */
[----:B------:R-:W-:Y:S01]  /*15110*/  FADD.FTZ R4, R4, R0 ;  /* 0x0000000004047221 */ /* 0x000fe20000010000 */
[----:B------:R-:W-:Y:S02]  /*15120*/  MOV R0, 0x2 ;  /* 0x0000000200007802 */ /* 0x000fe40000000f00 */
[----:B------:R-:W-:Y:S02]  /*15130*/  MOV R2, 0x15150 ;  /* 0x0001515000027802 */ /* 0x000fe40000000f00 */
[----:B-1---5:R-:W-:Y:S05]  /*15140*/  CALL.REL.NOINC `($__internal_19_$__cuda_sm70_shflsync_bfly_p) ;  /* 0x00000e9000007944 */ /* 0x022fea0003c00000 */
[----:B------:R-:W2:Y:S02]  /*15150*/  LDL.LU R2, [R1+0x50] ;  /* 0x0000500001027983 */ /* 0x000ea40000300800 */
[----:B--2---:R-:W-:Y:S01]  /*15160*/  FADD.FTZ R5, R2, R0 ;  /* 0x0000000002057221 */ /* 0x004fe20000010000 */
[----:B------:R-:W-:-:S02]  /*15170*/  MOV R0, 0x1 ;  /* 0x0000000100007802 */ /* 0x000fc40000000f00 */
[----:B------:R-:W-:Y:S02]  /*15180*/  MOV R2, 0x151b0 ;  /* 0x000151b000027802 */ /* 0x000fe40000000f00 */
[----:B------:R-:W-:Y:S02]  /*15190*/  MOV R132, R5 ;  /* 0x0000000500847202 */ /* 0x000fe40000000f00 */
[----:B------:R-:W-:Y:S05]  /*151a0*/  CALL.REL.NOINC `($__internal_19_$__cuda_sm70_shflsync_bfly_p) ;  /* 0x00000e3000007944 */ /* 0x000fea0003c00000 */
[----:B------:R-:W-:Y:S01]  /*151b0*/  MOV R3, R0 ;  /* 0x0000000000037202 */ /* 0x000fe20000000f00 */
[----:B------:R-:W-:Y:S05]  /*151c0*/  BRA `(.L_x_1249) ;  /* 0xffff864000007947 */ /* 0x000fea000383ffff */
.L_x_1168:
[----:B--234-:R2:W-:Y:S01]  /*151d0*/  STL [R1+0x4c], R5 ;  /* 0x00004c0501007387 */ /* 0x01c5e20000100800 */
[----:B------:R-:W-:Y:S01]  /*151e0*/  IMAD.MOV.U32 R0, RZ, RZ, RZ ;  /* 0x000000ffff007224 */ /* 0x000fe200078e00ff */
[----:B------:R-:W-:Y:S02]  /*151f0*/  MOV R3, 0x181f ;  /* 0x0000181f00037802 */ /* 0x000fe40000000f00 */
[----:B------:R-:W-:Y:S02]  /*15200*/  MOV R2, 0x15220 ;  /* 0x0001522000027802 */ /* 0x000fe40000000f00 */
[----:B-12---:R-:W-:Y:S05]  /*15210*/  CALL.REL.NOINC `($__internal_20_$__cuda_sm70_shflsync_idx_p) ;  /* 0x00000e2000007944 */ /* 0x006fea0003c00000 */
[----:B-----5:R-:W-:Y:S01]  /*15220*/  MOV R4, R0 ;  /* 0x0000000000047202 */ /* 0x020fe20000000f00 */
[----:B-1----:R-:W-:Y:S05]  /*15230*/  BRA `(.L_x_1250) ;  /* 0xffffa28000007947 */ /* 0x002fea000383ffff */
.L_x_1169:
[----:B------:R4:W-:Y:S01]  /*15240*/  STL [R1+0x4c], R14 ;  /* 0x00004c0e01007387 */ /* 0x0009e20000100800 */
[----:B------:R-:W-:Y:S01]  /*15250*/  IMAD.MOV.U32 R0, RZ, RZ, RZ ;  /* 0x000000ffff007224 */ /* 0x000fe200078e00ff */
[----:B------:R-:W-:-:S02]  /*15260*/  MOV R3, 0x181f ;  /* 0x0000181f00037802 */ /* 0x000fc40000000f00 */
[----:B------:R-:W-:Y:S02]  /*15270*/  MOV R2, 0x15290 ;  /* 0x0001529000027802 */ /* 0x000fe40000000f00 */
[----:B-1234-:R-:W-:Y:S05]  /*15280*/  CALL.REL.NOINC `($__internal_20_$__cuda_sm70_shflsync_idx_p) ;  /* 0x00000db000007944 */ /* 0x01efea0003c00000 */
[----:B-1---5:R-:W-:Y:S05]  /*15290*/  BRA `(.L_x_1251) ;  /* 0xffffa24000007947 */ /* 0x022fea000383ffff */
.L_x_1172:
[----:B------:R4:W-:Y:S01]  /*152a0*/  STL [R1+0x4c], R5 ;  /* 0x00004c0501007387 */ /* 0x0009e20000100800 */
[----:B--2---:R-:W-:Y:S01]  /*152b0*/  IMAD.MOV.U32 R0, RZ, RZ, 0x1 ;  /* 0x00000001ff007424 */ /* 0x004fe200078e00ff */
[----:B------:R-:W-:Y:S02]  /*152c0*/  MOV R3, 0x181f ;  /* 0x0000181f00037802 */ /* 0x000fe40000000f00 */
[----:B------:R-:W-:Y:S02]  /*152d0*/  MOV R2, 0x152f0 ;  /* 0x000152f000027802 */ /* 0x000fe40000000f00 */
[----:B-1-34-:R-:W-:Y:S05]  /*152e0*/  CALL.REL.NOINC `($__internal_20_$__cuda_sm70_shflsync_idx_p) ;  /* 0x00000d5000007944 */ /* 0x01afea0003c00000 */
[----:B------:R2:W-:Y:S01]  /*152f0*/  STL [R1+0x4c], R14 ;  /* 0x00004c0e01007387 */ /* 0x0005e20000100800 */
[----:B-----5:R-:W-:Y:S01]  /*15300*/  IMAD.MOV.U32 R4, RZ, RZ, R0 ;  /* 0x000000ffff047224 */ /* 0x020fe200078e0000 */
[----:B------:R-:W-:Y:S01]  /*15310*/  MOV R0, 0x1 ;  /* 0x0000000100007802 */ /* 0x000fe20000000f00 */
[----:B------:R-:W-:Y:S01]  /*15320*/  IMAD.MOV.U32 R3, RZ, RZ, 0x181f ;  /* 0x0000181fff037424 */ /* 0x000fe200078e00ff */
[----:B------:R-:W-:Y:S02]  /*15330*/  MOV R2, 0x15350 ;  /* 0x0001535000027802 */ /* 0x000fe40000000f00 */
[----:B-12---:R-:W-:Y:S05]  /*15340*/  CALL.REL.NOINC `($__internal_20_$__cuda_sm70_shflsync_idx_p) ;  /* 0x00000cf000007944 */ /* 0x006fea0003c00000 */
[----:B-1---5:R-:W-:Y:S05]  /*15350*/  BRA `(.L_x_1252) ;  /* 0xffffa3d000007947 */ /* 0x022fea000383ffff */
.L_x_1175:
[----:B------:R3:W-:Y:S01]  /*15360*/  STL [R1+0x4c], R5 ;  /* 0x00004c0501007387 */ /* 0x0007e20000100800 */
[----:B--2---:R-:W-:Y:S01]  /*15370*/  IMAD.MOV.U32 R0, RZ, RZ, 0x2 ;  /* 0x00000002ff007424 */ /* 0x004fe200078e00ff */
[----:B-1----:R-:W-:-:S02]  /*15380*/  MOV R3, 0x181f ;  /* 0x0000181f00037802 */ /* 0x002fc40000000f00 */
[----:B------:R-:W-:Y:S02]  /*15390*/  MOV R2, 0x153b0 ;  /* 0x000153b000027802 */ /* 0x000fe40000000f00 */
[----:B---34-:R-:W-:Y:S05]  /*153a0*/  CALL.REL.NOINC `($__internal_20_$__cuda_sm70_shflsync_idx_p) ;  /* 0x00000c9000007944 */ /* 0x018fea0003c00000 */
[----:B-----5:R-:W-:Y:S01]  /*153b0*/  MOV R4, R0 ;  /* 0x0000000000047202 */ /* 0x020fe20000000f00 */
[----:B-1----:R-:W-:Y:S05]  /*153c0*/  BRA `(.L_x_1253) ;  /* 0xffffa55000007947 */ /* 0x002fea000383ffff */
.L_x_1176:
[----:B------:R4:W-:Y:S01]  /*153d0*/  STL [R1+0x4c], R14 ;  /* 0x00004c0e01007387 */ /* 0x0009e20000100800 */
[----:B--2---:R-:W-:Y:S01]  /*153e0*/  IMAD.MOV.U32 R0, RZ, RZ, 0x2 ;  /* 0x00000002ff007424 */ /* 0x004fe200078e00ff */
[----:B-1----:R-:W-:Y:S02]  /*153f0*/  MOV R3, 0x181f ;  /* 0x0000181f00037802 */ /* 0x002fe40000000f00 */
[----:B------:R-:W-:Y:S02]  /*15400*/  MOV R2, 0x15420 ;  /* 0x0001542000027802 */ /* 0x000fe40000000f00 */
[----:B---34-:R-:W-:Y:S05]  /*15410*/  CALL.REL.NOINC `($__internal_20_$__cuda_sm70_shflsync_idx_p) ;  /* 0x00000c2000007944 */ /* 0x018fea0003c00000 */
[----:B-1---5:R-:W-:Y:S05]  /*15420*/  BRA `(.L_x_1254) ;  /* 0xffffa51000007947 */ /* 0x022fea000383ffff */
.L_x_1179:
[----:B------:R1:W-:Y:S01]  /*15430*/  STL [R1+0x4c], R5 ;  /* 0x00004c0501007387 */ /* 0x0003e20000100800 */
[----:B----4-:R-:W-:Y:S01]  /*15440*/  IMAD.MOV.U32 R0, RZ, RZ, 0x3 ;  /* 0x00000003ff007424 */ /* 0x010fe200078e00ff */
[----:B-1----:R-:W-:Y:S02]  /*15450*/  MOV R3, 0x181f ;  /* 0x0000181f00037802 */ /* 0x002fe40000000f00 */
[----:B------:R-:W-:Y:S02]  /*15460*/  MOV R2, 0x15480 ;  /* 0x0001548000027802 */ /* 0x000fe40000000f00 */
[----:B--23--:R-:W-:Y:S05]  /*15470*/  CALL.REL.NOINC `($__internal_20_$__cuda_sm70_shflsync_idx_p) ;  /* 0x00000bc000007944 */ /* 0x00cfea0003c00000 */
[----:B------:R2:W-:Y:S01]  /*15480*/  STL [R1+0x4c], R14 ;  /* 0x00004c0e01007387 */ /* 0x0005e20000100800 */
[----:B-----5:R-:W-:Y:S01]  /*15490*/  IMAD.MOV.U32 R4, RZ, RZ, R0 ;  /* 0x000000ffff047224 */ /* 0x020fe200078e0000 */
[----:B------:R-:W-:Y:S01]  /*154a0*/  MOV R0, 0x3 ;  /* 0x0000000300007802 */ /* 0x000fe20000000f00 */
[----:B------:R-:W-:Y:S01]  /*154b0*/  IMAD.MOV.U32 R3, RZ, RZ, 0x181f ;  /* 0x0000181fff037424 */ /* 0x000fe200078e00ff */
[----:B------:R-:W-:-:S02]  /*154c0*/  MOV R2, 0x154e0 ;  /* 0x000154e000027802 */ /* 0x000fc40000000f00 */
[----:B-12---:R-:W-:Y:S05]  /*154d0*/  CALL.REL.NOINC `($__internal_20_$__cuda_sm70_shflsync_idx_p) ;  /* 0x00000b6000007944 */ /* 0x006fea0003c00000 */
[----:B-1---5:R-:W-:Y:S05]  /*154e0*/  BRA `(.L_x_1255) ;  /* 0xffffa65000007947 */ /* 0x022fea000383ffff */
.L_x_1181:
[----:B------:R1:W-:Y:S01]  /*154f0*/  STL [R1+0x4c], R5 ;  /* 0x00004c0501007387 */ /* 0x0003e20000100800 */
[----:B------:R-:W-:Y:S01]  /*15500*/  IMAD.MOV.U32 R0, RZ, RZ, RZ ;  /* 0x000000ffff007224 */ /* 0x000fe200078e00ff */
[----:B------:R-:W-:-:S02]  /*15510*/  MOV R3, 0x1c1f ;  /* 0x00001c1f00037802 */ /* 0x000fc40000000f00 */
[----:B------:R-:W-:Y:S02]  /*15520*/  MOV R2, 0x15540 ;  /* 0x0001554000027802 */ /* 0x000fe40000000f00 */
[----:B-1----:R-:W-:Y:S05]  /*15530*/  CALL.REL.NOINC `($__internal_20_$__cuda_sm70_shflsync_idx_p) ;  /* 0x00000b0000007944 */ /* 0x002fea0003c00000 */
[----:B-----5:R-:W-:Y:S01]  /*15540*/  MOV R4, R0 ;  /* 0x0000000000047202 */ /* 0x020fe20000000f00 */
[----:B-1----:R-:W-:Y:S05]  /*15550*/  BRA `(.L_x_1256) ;  /* 0xffffa9c000007947 */ /* 0x002fea000383ffff */
.L_x_1182:
[----:B------:R3:W-:Y:S01]  /*15560*/  STL [R1+0x4c], R12 ;  /* 0x00004c0c01007387 */ /* 0x0007e20000100800 */
[----:B------:R-:W-:Y:S01]  /*15570*/  IMAD.MOV.U32 R0, RZ, RZ, RZ ;  /* 0x000000ffff007224 */ /* 0x000fe200078e00ff */
[----:B------:R-:W-:Y:S02]  /*15580*/  MOV R3, 0x1c1f ;  /* 0x00001c1f00037802 */ /* 0x000fe40000000f00 */
[----:B------:R-:W-:Y:S02]  /*15590*/  MOV R2, 0x155b0 ;  /* 0x000155b000027802 */ /* 0x000fe40000000f00 */
[----:B-123--:R-:W-:Y:S05]  /*155a0*/  CALL.REL.NOINC `($__internal_20_$__cuda_sm70_shflsync_idx_p) ;  /* 0x00000a9000007944 */ /* 0x00efea0003c00000 */
[----:B-1---5:R-:W-:Y:S05]  /*155b0*/  BRA `(.L_x_1257) ;  /* 0xffffa98000007947 */ /* 0x022fea000383ffff */
.L_x_1185:
[----:B------:R1:W-:Y:S01]  /*155c0*/  STL [R1+0x4c], R5 ;  /* 0x00004c0501007387 */ /* 0x0003e20000100800 */
[----:B----4-:R-:W-:Y:S01]  /*155d0*/  IMAD.MOV.U32 R0, RZ, RZ, 0x1 ;  /* 0x00000001ff007424 */ /* 0x010fe200078e00ff */
[----:B--2---:R-:W-:Y:S02]  /*155e0*/  MOV R3, 0x1c1f ;  /* 0x00001c1f00037802 */ /* 0x004fe40000000f00 */
[----:B------:R-:W-:Y:S02]  /*155f0*/  MOV R2, 0x15610 ;  /* 0x0001561000027802 */ /* 0x000fe40000000f00 */
[----:B-1-3--:R-:W-:Y:S05]  /*15600*/  CALL.REL.NOINC `($__internal_20_$__cuda_sm70_shflsync_idx_p) ;  /* 0x00000a3000007944 */ /* 0x00afea0003c00000 */
[----:B------:R2:W-:Y:S01]  /*15610*/  STL [R1+0x4c], R12 ;  /* 0x00004c0c01007387 */ /* 0x0005e20000100800 */
[----:B-----5:R-:W-:Y:S01]  /*15620*/  IMAD.MOV.U32 R4, RZ, RZ, R0 ;  /* 0x000000ffff047224 */ /* 0x020fe200078e0000 */
[----:B------:R-:W-:Y:S01]  /*15630*/  MOV R0, 0x1 ;  /* 0x0000000100007802 */ /* 0x000fe20000000f00 */
[----:B------:R-:W-:Y:S01]  /*15640*/  IMAD.MOV.U32 R3, RZ, RZ, 0x1c1f ;  /* 0x00001c1fff037424 */ /* 0x000fe200078e00ff */
[----:B------:R-:W-:-:S02]  /*15650*/  MOV R2, 0x15670 ;  /* 0x0001567000027802 */ /* 0x000fc40000000f00 */
[----:B-12---:R-:W-:Y:S05]  /*15660*/  CALL.REL.NOINC `($__internal_20_$__cuda_sm70_shflsync_idx_p) ;  /* 0x000009d000007944 */ /* 0x006fea0003c00000 */
[----:B-1---5:R-:W-:Y:S05]  /*15670*/  BRA `(.L_x_1258) ;  /* 0xffffb52000007947 */ /* 0x022fea000383ffff */
.L_x_1189:
[----:B------:R1:W-:Y:S01]  /*15680*/  STL [R1+0x4c], R5 ;  /* 0x00004c0501007387 */ /* 0x0003e20000100800 */
[----:B------:R-:W-:Y:S01]  /*15690*/  IMAD.MOV.U32 R0, RZ, RZ, RZ ;  /* 0x000000ffff007224 */ /* 0x000fe200078e00ff */
[----:B------:R-:W-:-:S02]  /*156a0*/  MOV R3, 0x181f ;  /* 0x0000181f00037802 */ /* 0x000fc40000000f00 */
[----:B------:R-:W-:Y:S02]  /*156b0*/  MOV R2, 0x156d0 ;  /* 0x000156d000027802 */ /* 0x000fe40000000f00 */
[----:B-1----:R-:W-:Y:S05]  /*156c0*/  CALL.REL.NOINC `($__internal_20_$__cuda_sm70_shflsync_idx_p) ;  /* 0x0000097000007944 */ /* 0x002fea0003c00000 */
[----:B-----5:R-:W-:Y:S01]  /*156d0*/  MOV R4, R0 ;  /* 0x0000000000047202 */ /* 0x020fe20000000f00 */
[----:B-1----:R-:W-:Y:S05]  /*156e0*/  BRA `(.L_x_1259) ;  /* 0xffffc96000007947 */ /* 0x002fea000383ffff */
.L_x_1190:
[----:B------:R3:W-:Y:S01]  /*156f0*/  STL [R1+0x4c], R14 ;  /* 0x00004c0e01007387 */ /* 0x0007e20000100800 */
[----:B------:R-:W-:Y:S01]  /*15700*/  IMAD.MOV.U32 R0, RZ, RZ, RZ ;  /* 0x000000ffff007224 */ /* 0x000fe200078e00ff */
[----:B------:R-:W-:Y:S02]  /*15710*/  MOV R3, 0x181f ;  /* 0x0000181f00037802 */ /* 0x000fe40000000f00 */
[----:B------:R-:W-:Y:S02]  /*15720*/  MOV R2, 0x15740 ;  /* 0x0001574000027802 */ /* 0x000fe40000000f00 */
[----:B-123--:R-:W-:Y:S05]  /*15730*/  CALL.REL.NOINC `($__internal_20_$__cuda_sm70_shflsync_idx_p) ;  /* 0x0000090000007944 */ /* 0x00efea0003c00000 */
[----:B-1---5:R-:W-:Y:S05]  /*15740*/  BRA `(.L_x_1260) ;  /* 0xffffc92000007947 */ /* 0x022fea000383ffff */
.L_x_1193:
        /* <DEDUP_REMOVED lines=12> */
.L_x_1196:
[----:B------:R1:W-:Y:S01]  /*15810*/  STL [R1+0x4c], R5 ;  /* 0x00004c0501007387 */ /* 0x0003e20000100800 */
[----:B----4-:R-:W-:Y:S01]  /*15820*/  IMAD.MOV.U32 R0, RZ, RZ, 0x2 ;  /* 0x00000002ff007424 */ /* 0x010fe200078e00ff */
[----:B-1----:R-:W-:-:S02]  /*15830*/  MOV R3, 0x181f ;  /* 0x0000181f00037802 */ /* 0x002fc40000000f00 */
[----:B------:R-:W-:Y:S02]  /*15840*/  MOV R2, 0x15860 ;  /* 0x0001586000027802 */ /* 0x000fe40000000f00 */
[----:B--23--:R-:W-:Y:S05]  /*15850*/  CALL.REL.NOINC `($__internal_20_$__cuda_sm70_shflsync_idx_p) ;  /* 0x000007e000007944 */ /* 0x00cfea0003c00000 */
[----:B-----5:R-:W-:Y:S01]  /*15860*/  MOV R4, R0 ;  /* 0x0000000000047202 */ /* 0x020fe20000000f00 */
[----:B-1----:R-:W-:Y:S05]  /*15870*/  BRA `(.L_x_1262) ;  /* 0xffffcc4000007947 */ /* 0x002fea000383ffff */
.L_x_1197:
[----:B------:R1:W-:Y:S01]  /*15880*/  STL [R1+0x4c], R14 ;  /* 0x00004c0e01007387 */ /* 0x0003e20000100800 */
[----:B----4-:R-:W-:Y:S01]  /*15890*/  IMAD.MOV.U32 R0, RZ, RZ, 0x2 ;  /* 0x00000002ff007424 */ /* 0x010fe200078e00ff */
[----:B-1----:R-:W-:Y:S02]  /*158a0*/  MOV R3, 0x181f ;  /* 0x0000181f00037802 */ /* 0x002fe40000000f00 */
[----:B------:R-:W-:Y:S02]  /*158b0*/  MOV R2, 0x158d0 ;  /* 0x000158d000027802 */ /* 0x000fe40000000f00 */
[----:B--23--:R-:W-:Y:S05]  /*158c0*/  CALL.REL.NOINC `($__internal_20_$__cuda_sm70_shflsync_idx_p) ;  /* 0x0000077000007944 */ /* 0x00cfea0003c00000 */
[----:B-1---5:R-:W-:Y:S05]  /*158d0*/  BRA `(.L_x_1263) ;  /* 0xffffcc0000007947 */ /* 0x022fea000383ffff */
.L_x_1200:
[----:B------:R1:W-:Y:S01]  /*158e0*/  STL [R1+0x4c], R5 ;  /* 0x00004c0501007387 */ /* 0x0003e20000100800 */
[----:B------:R-:W-:Y:S01]  /*158f0*/  IMAD.MOV.U32 R0, RZ, RZ, 0x3 ;  /* 0x00000003ff007424 */ /* 0x000fe200078e00ff */
[----:B-1----:R-:W-:Y:S02]  /*15900*/  MOV R3, 0x181f ;  /* 0x0000181f00037802 */ /* 0x002fe40000000f00 */
        /* <DEDUP_REMOVED lines=9> */
.L_x_1202:
[----:B------:R1:W-:Y:S01]  /*159a0*/  STL [R1+0x4c], R106 ;  /* 0x00004c6a01007387 */ /* 0x0003e20000100800 */
[----:B------:R-:W-:Y:S01]  /*159b0*/  IMAD.MOV.U32 R0, RZ, RZ, RZ ;  /* 0x000000ffff007224 */ /* 0x000fe200078e00ff */
[----:B------:R-:W-:-:S02]  /*159c0*/  MOV R3, 0x1f ;  /* 0x0000001f00037802 */ /* 0x000fc40000000f00 */
[----:B------:R-:W-:Y:S02]  /*159d0*/  MOV R2, 0x159f0 ;  /* 0x000159f000027802 */ /* 0x000fe40000000f00 */
[----:B-1----:R-:W-:Y:S05]  /*159e0*/  CALL.REL.NOINC `($__internal_20_$__cuda_sm70_shflsync_idx_p) ;  /* 0x0000065000007944 */ /* 0x002fea0003c00000 */
[----:B------:R-:W-:Y:S01]  /*159f0*/  MOV R9, R0 ;  /* 0x0000000000097202 */ /* 0x000fe20000000f00 */
[----:B-1---5:R-:W-:Y:S05]  /*15a00*/  BRA `(.L_x_1265) ;  /* 0xffffcf8000007947 */ /* 0x022fea000383ffff */
.L_x_1203:
[----:B------:R3:W-:Y:S01]  /*15a10*/  STL [R1+0x4c], R106 ;  /* 0x00004c6a01007387 */ /* 0x0007e20000100800 */
[----:B------:R-:W-:Y:S01]  /*15a20*/  IMAD.MOV.U32 R0, RZ, RZ, 0x1 ;  /* 0x00000001ff007424 */ /* 0x000fe200078e00ff */
[----:B------:R-:W-:Y:S02]  /*15a30*/  MOV R3, 0x1f ;  /* 0x0000001f00037802 */ /* 0x000fe40000000f00 */
[----:B------:R-:W-:Y:S02]  /*15a40*/  MOV R2, 0x15a60 ;  /* 0x00015a6000027802 */ /* 0x000fe40000000f00 */
[----:B-123--:R-:W-:Y:S05]  /*15a50*/  CALL.REL.NOINC `($__internal_20_$__cuda_sm70_shflsync_idx_p) ;  /* 0x000005e000007944 */ /* 0x00efea0003c00000 */
[----:B------:R-:W-:Y:S01]  /*15a60*/  MOV R8, R0 ;  /* 0x0000000000087202 */ /* 0x000fe20000000f00 */
[----:B-1---5:R-:W-:Y:S05]  /*15a70*/  BRA `(.L_x_1266) ;  /* 0xffffcf3000007947 */ /* 0x022fea000383ffff */
.L_x_1204:
[----:B------:R-:W-:Y:S02]  /*15a80*/  MOV R3, 0x1 ;  /* 0x0000000100037802 */ /* 0x000fe40000000f00 */
[----:B------:R-:W-:Y:S02]  /*15a90*/  MOV R2, 0x15ab0 ;  /* 0x00015ab000027802 */ /* 0x000fe40000000f00 */
[----:B-1234-:R-:W-:Y:S05]  /*15aa0*/  CALL.REL.NOINC `($__internal_21_$__cuda_sm70_shflsync_up_p) ;  /* 0x0000063000007944 */ /* 0x01efea0003c00000 */
[----:B------:R-:W-:Y:S05]  /*15ab0*/  BRA `(.L_x_1267) ;  /* 0xffffd02000007947 */ /* 0x000fea000383ffff */
.L_x_1205:
[----:B------:R-:W-:Y:S02]  /*15ac0*/  MOV R3, 0x2 ;  /* 0x0000000200037802 */ /* 0x000fe40000000f00 */
[----:B------:R-:W-:-:S02]  /*15ad0*/  MOV R2, 0x15af0 ;  /* 0x00015af000027802 */ /* 0x000fc40000000f00 */
[----:B--2-4-:R-:W-:Y:S05]  /*15ae0*/  CALL.REL.NOINC `($__internal_21_$__cuda_sm70_shflsync_up_p) ;  /* 0x000005f000007944 */ /* 0x014fea0003c00000 */
        /* <DEDUP_REMOVED lines=23> */
.L_x_1209:
[----:B------:R-:W-:Y:S02]  /*15c60*/  MOV R3, 0x1 ;  /* 0x0000000100037802 */ /* 0x000fe40000000f00 */
[----:B------:R-:W-:Y:S02]  /*15c70*/  MOV R2, 0x15c90 ;  /* 0x00015c9000027802 */ /* 0x000fe40000000f00 */
[----:B------:R-:W-:Y:S05]  /*15c80*/  CALL.REL.NOINC `($__internal_21_$__cuda_sm70_shflsync_up_p) ;  /* 0x0000045000007944 */ /* 0x000fea0003c00000 */
[----:B------:R-:W-:Y:S01]  /*15c90*/  MOV R2, R4 ;  /* 0x0000000400027202 */ /* 0x000fe20000000f00 */
[----:B------:R-:W-:Y:S05]  /*15ca0*/  BRA `(.L_x_1269) ;  /* 0xffffd09000007947 */ /* 0x000fea000383ffff */
.L_x_1210:
        /* <DEDUP_REMOVED lines=26> */
.L_x_1212:
[----:B------:R-:W-:Y:S02]  /*15e50*/  SEL R0, RZ, 0x1, P0 ;  /* 0x00000001ff007807 */ /* 0x000fe40000000000 */
[----:B------:R-:W-:Y:S02]  /*15e60*/  MOV R2, 0x15e80 ;  /* 0x00015e8000027802 */ /* 0x000fe40000000f00 */
[----:B-1----:R-:W-:Y:S05]  /*15e70*/  CALL.REL.NOINC `($__internal_22_$__cuda_sm70_votesync_ballot) ;  /* 0x000002c000007944 */ /* 0x002fea0003c00000 */
[----:B------:R-:W-:Y:S01]  /*15e80*/  MOV R10, R0 ;  /* 0x00000000000a7202 */ /* 0x000fe20000000f00 */
[----:B------:R-:W-:Y:S05]  /*15e90*/  BRA `(.L_x_1271) ;  /* 0xffffd03000007947 */ /* 0x000fea000383ffff */
.L_x_1213:
[----:B------:R3:W-:Y:S01]  /*15ea0*/  STL [R1+0x4c], R6 ;  /* 0x00004c0601007387 */ /* 0x0007e20000100800 */
[----:B--2---:R-:W-:Y:S01]  /*15eb0*/  IMAD.MOV.U32 R0, RZ, RZ, R5 ;  /* 0x000000ffff007224 */ /* 0x004fe200078e0005 */
[----:B------:R-:W-:Y:S02]  /*15ec0*/  MOV R3, 0x1f ;  /* 0x0000001f00037802 */ /* 0x000fe40000000f00 */
[----:B------:R-:W-:Y:S02]  /*15ed0*/  MOV R2, 0x15ef0 ;  /* 0x00015ef000027802 */ /* 0x000fe40000000f00 */
[----:B-1-3--:R-:W-:Y:S05]  /*15ee0*/  CALL.REL.NOINC `($__internal_20_$__cuda_sm70_shflsync_idx_p) ;  /* 0x0000015000007944 */ /* 0x00afea0003c00000 */
[----:B------:R2:W-:Y:S01]  /*15ef0*/  STL [R1+0x4c], R7 ;  /* 0x00004c0701007387 */ /* 0x0005e20000100800 */
[----:B------:R-:W-:Y:S01]  /*15f00*/  IMAD.MOV.U32 R11, RZ, RZ, R0 ;  /* 0x000000ffff0b7224 */ /* 0x000fe200078e0000 */
[----:B-----5:R-:W-:Y:S01]  /*15f10*/  MOV R0, R5 ;  /* 0x0000000500007202 */ /* 0x020fe20000000f00 */
[----:B------:R-:W-:Y:S01]  /*15f20*/  IMAD.MOV.U32 R3, RZ, RZ, 0x1f ;  /* 0x0000001fff037424 */ /* 0x000fe200078e00ff */
[----:B------:R-:W-:-:S02]  /*15f30*/  MOV R2, 0x15f50 ;  /* 0x00015f5000027802 */ /* 0x000fc40000000f00 */
[----:B-12---:R-:W-:Y:S05]  /*15f40*/  CALL.REL.NOINC `($__internal_20_$__cuda_sm70_shflsync_idx_p) ;  /* 0x000000f000007944 */ /* 0x006fea0003c00000 */
[----:B------:R-:W-:Y:S01]  /*15f50*/  MOV R7, R0 ;  /* 0x0000000000077202 */ /* 0x000fe20000000f00 */
[----:B-1---5:R-:W-:Y:S05]  /*15f60*/  BRA `(.L_x_1272) ;  /* 0xffffcfd000007947 */ /* 0x022fea000383ffff */
.L_x_1216:
[----:B------:R3:W-:Y:S01]  /*15f70*/  STL [R1+0x4c], R4 ;  /* 0x00004c0401007387 */ /* 0x0007e20000100800 */
[----:B--2---:R-:W-:Y:S01]  /*15f80*/  IMAD.MOV.U32 R0, RZ, RZ, R5 ;  /* 0x000000ffff007224 */ /* 0x004fe200078e0005 */
[----:B------:R-:W-:-:S02]  /*15f90*/  MOV R3, 0x1f ;  /* 0x0000001f00037802 */ /* 0x000fc40000000f00 */
[----:B------:R-:W-:Y:S02]  /*15fa0*/  MOV R2, 0x15fc0 ;  /* 0x00015fc000027802 */ /* 0x000fe40000000f00 */
[----:B-1-34-:R-:W-:Y:S05]  /*15fb0*/  CALL.REL.NOINC `($__internal_20_$__cuda_sm70_shflsync_idx_p) ;  /* 0x0000008000007944 */ /* 0x01afea0003c00000 */
[----:B------:R-:W-:Y:S01]  /*15fc0*/  MOV R12, R0 ;  /* 0x00000000000c7202 */ /* 0x000fe20000000f00 */
[----:B-1---5:R-:W-:Y:S05]  /*15fd0*/  BRA `(.L_x_1215) ;  /* 0xffffcfc000007947 */ /* 0x022fea000383ffff */
        .weak           $__internal_19_$__cuda_sm70_shflsync_bfly_p
        .type           $__internal_19_$__cuda_sm70_shflsync_bfly_p,@function
        .size           $__internal_19_$__cuda_sm70_shflsync_bfly_p,($__internal_20_$__cuda_sm70_shflsync_idx_p - $__internal_19_$__cuda_sm70_shflsync_bfly_p)
$__internal_19_$__cuda_sm70_shflsync_bfly_p:
[----:B------:R-:W-:Y:S02]  /*15fe0*/  MOV R178, 0xffffffff ;  /* 0xffffffff00b27802 */ /* 0x000fe40000000f00 */
[----:B------:R-:W-:Y:S02]  /*15ff0*/  MOV R3, 0x1f ;  /* 0x0000001f00037802 */ /* 0x000fe40000000f00 */
[----:B------:R-:W-:Y:S04]  /*16000*/  WARPSYNC R178 ;  /* 0x000000b200007348 */ /* 0x000fe80003800000 */
[----:B------:R1:W2:Y:S02]  /*16010*/  SHFL.BFLY PT, R0, R132, R0, R3 ;  /* 0x0c00000084007389 */ /* 0x0002a400000e0003 */
[----:B-1----:R-:W-:-:S04]  /*16020*/  MOV R3, 0x0 ;  /* 0x0000000000037802 */ /* 0x002fc80000000f00 */
[----:B--2---:R-:W-:Y:S05]  /*16030*/  RET.REL.NODEC R2 `(_ZN7cutlass13device_kernelIN5flash19enable_sm80_to_sm89INS1_16FlashAttnFwdSm80INS1_25CollectiveMainloopFwdSm80ILi8ELi1ELb1EN4cute5tupleIJNS5_1CILi128EEENS7_ILi48EEENS7_ILi256EEEEEELi256ENS_10bfloat16_tEfNS_4arch4Sm80ELb1ELb0ELb0ELb1ELb1ELb0ELb1ELb1EEENS1_21CollectiveEpilogueFwdINS6_IJS8_SA_S9_EEENS6_IJNS7_ILi1EEESI_SI_EEESC_SE_Li256ELb1ELb1ELb1ELb0EEENS1_36VarlenDynamicPersistentTileSchedulerILi128ELi48ELi256ELi256ELb1ELb1ELb0ELb1ELb1ELb1EEEEEEEEEvNT_6ParamsE) ;  /* 0xfffe9fc002007950 */ /* 0x004fea0003c3ffff */
        .weak           $__internal_20_$__cuda_sm70_shflsync_idx_p
        .type           $__internal_20_$__cuda_sm70_shflsync_idx_p,@function
        .size           $__internal_20_$__cuda_sm70_shflsync_idx_p,($__internal_21_$__cuda_sm70_shflsync_up_p - $__internal_20_$__cuda_sm70_shflsync_idx_p)
$__internal_20_$__cuda_sm70_shflsync_idx_p:
        /* <DEDUP_REMOVED lines=9> */
[----:B--2---:R-:W-:Y:S05]  /*160d0*/  RET.REL.NODEC R2 `(_ZN7cutlass13device_kernelIN5flash19enable_sm80_to_sm89INS1_16FlashAttnFwdSm80INS1_25CollectiveMainloopFwdSm80ILi8ELi1ELb1EN4cute5tupleIJNS5_1CILi128EEENS7_ILi48EEENS7_ILi256EEEEEELi256ENS_10bfloat16_tEfNS_4arch4Sm80ELb1ELb0ELb0ELb1ELb1ELb0ELb1ELb1EEENS1_21CollectiveEpilogueFwdINS6_IJS8_SA_S9_EEENS6_IJNS7_ILi1EEESI_SI_EEESC_SE_Li256ELb1ELb1ELb1ELb0EEENS1_36VarlenDynamicPersistentTileSchedulerILi128ELi48ELi256ELi256ELb1ELb1ELb0ELb1ELb1ELb1EEEEEEEEEvNT_6ParamsE) ;  /* 0xfffe9f2002007950 */ /* 0x004fea0003c3ffff */
        .weak           $__internal_21_$__cuda_sm70_shflsync_up_p
        .type           $__internal_21_$__cuda_sm70_shflsync_up_p,@function
        .size           $__internal_21_$__cuda_sm70_shflsync_up_p,($__internal_22_$__cuda_sm70_votesync_ballot - $__internal_21_$__cuda_sm70_shflsync_up_p)
$__internal_21_$__cuda_sm70_shflsync_up_p:
[----:B------:R-:W-:Y:S02]  /*160e0*/  MOV R4, RZ ;  /* 0x000000ff00047202 */ /* 0x000fe40000000f00 */
[----:B------:R-:W-:-:S04]  /*160f0*/  MOV R10, 0xffffffff ;  /* 0xffffffff000a7802 */ /* 0x000fc80000000f00 */
[----:B------:R-:W-:Y:S04]  /*16100*/  WARPSYNC R10 ;  /* 0x0000000a00007348 */ /* 0x000fe80003800000 */
[----:B------:R1:W2:Y:S02]  /*16110*/  SHFL.UP PT, R4, R0, R3, R4 ;  /* 0x0400000300047389 */ /* 0x0002a400000e0004 */
[----:B-1----:R-:W-:-:S04]  /*16120*/  MOV R3, 0x0 ;  /* 0x0000000000037802 */ /* 0x002fc80000000f00 */
[----:B--2---:R-:W-:Y:S05]  /*16130*/  RET.REL.NODEC R2 `(_ZN7cutlass13device_kernelIN5flash19enable_sm80_to_sm89INS1_16FlashAttnFwdSm80INS1_25CollectiveMainloopFwdSm80ILi8ELi1ELb1EN4cute5tupleIJNS5_1CILi128EEENS7_ILi48EEENS7_ILi256EEEEEELi256ENS_10bfloat16_tEfNS_4arch4Sm80ELb1ELb0ELb0ELb1ELb1ELb0ELb1ELb1EEENS1_21CollectiveEpilogueFwdINS6_IJS8_SA_S9_EEENS6_IJNS7_ILi1EEESI_SI_EEESC_SE_Li256ELb1ELb1ELb1ELb0EEENS1_36VarlenDynamicPersistentTileSchedulerILi128ELi48ELi256ELi256ELb1ELb1ELb0ELb1ELb1ELb1EEEEEEEEEvNT_6ParamsE) ;  /* 0xfffe9ec002007950 */ /* 0x004fea0003c3ffff */
        .weak           $__internal_22_$__cuda_sm70_votesync_ballot
        .type           $__internal_22_$__cuda_sm70_votesync_ballot,@function
        .size           $__internal_22_$__cuda_sm70_votesync_ballot,(.L_x_3254 - $__internal_22_$__cuda_sm70_votesync_ballot)
$__internal_22_$__cuda_sm70_votesync_ballot:
[----:B------:R-:W-:Y:S01]  /*16140*/  ISETP.NE.U32.AND P0, PT, R0, 0x1, PT ;  /* 0x000000010000780c */ /* 0x000fe20003f05070 */
[----:B------:R-:W-:-:S04]  /*16150*/  IMAD.MOV.U32 R3, RZ, RZ, -0x1 ;  /* 0xffffffffff037424 */ /* 0x000fc800078e00ff */
[----:B------:R-:W-:Y:S08]  /*16160*/  WARPSYNC R3 ;  /* 0x0000000300007348 */ /* 0x000ff00003800000 */
[----:B------:R-:W-:-:S04]  /*16170*/  VOTE.ANY R0, PT, !P0 ;  /* 0x0000000000007806 */ /* 0x000fc800040e0100 */
[----:B------:R-:W-:Y:S01]  /*16180*/  LOP3.LUT R0, R0, R3, RZ, 0xc0, !PT ;  /* 0x0000000300007212 */ /* 0x000fe200078ec0ff */
[----:B------:R-:W-:-:S04]  /*16190*/  IMAD.MOV.U32 R3, RZ, RZ, 0x0 ;  /* 0x00000000ff037424 */ /* 0x000fc800078e00ff */
[----:B------:R-:W-:Y:S05]  /*161a0*/  RET.REL.NODEC R2 `(_ZN7cutlass13device_kernelIN5flash19enable_sm80_to_sm89INS1_16FlashAttnFwdSm80INS1_25CollectiveMainloopFwdSm80ILi8ELi1ELb1EN4cute5tupleIJNS5_1CILi128EEENS7_ILi48EEENS7_ILi256EEEEEELi256ENS_10bfloat16_tEfNS_4arch4Sm80ELb1ELb0ELb0ELb1ELb1ELb0ELb1ELb1EEENS1_21CollectiveEpilogueFwdINS6_IJS8_SA_S9_EEENS6_IJNS7_ILi1EEESI_SI_EEESC_SE_Li256ELb1ELb1ELb1ELb0EEENS1_36VarlenDynamicPersistentTileSchedulerILi128ELi48ELi256ELi256ELb1ELb1ELb0ELb1ELb1ELb1EEEEEEEEEvNT_6ParamsE) ;  /* 0xfffe9e5002007950 */ /* 0x000fea0003c3ffff */
.L_x_1273:
        /* <DEDUP_REMOVED lines=13> */
.L_x_3254:


//--------------------- .text._ZN7cutlass13device_kernelIN5flash19enable_sm80_to_sm89INS1_16FlashAttnFwdSm80INS1_25CollectiveMainloopFwdSm80ILi8ELi1ELb0EN4cute5tupleIJNS5_1CILi128EEENS7_ILi32EEENS7_ILi256EEEEEELi256ENS_10bfloat16_tEfNS_4arch4Sm80ELb1ELb0ELb0ELb1ELb1ELb1ELb1ELb1EEENS1_21CollectiveEpilogueFwdINS6_IJS8_SA_S9_EEENS6_IJNS7_ILi1EEESI_SI_EEESC_SE_Li256ELb1ELb1ELb1ELb0EEENS1_36VarlenDynamicPersistentTileSchedulerILi128ELi32ELi256ELi256ELb1ELb1ELb0ELb1ELb1ELb1EEEEEEEEEvNT_6ParamsE --------------------------
	.section	.text._ZN7cutlass13device_kernelIN5flash19enable_sm80_to_sm89INS1_16FlashAttnFwdSm80INS1_25CollectiveMainloopFwdSm80ILi8ELi1ELb0EN4cute5tupleIJNS5_1CILi128EEENS7_ILi32EEENS7_ILi256EEEEEELi256ENS_10bfloat16_tEfNS_4arch4Sm80ELb1ELb0ELb0ELb1ELb1ELb1ELb1ELb1EEENS1_21CollectiveEpilogueFwdINS6_IJS8_SA_S9_EEENS6_IJNS7_ILi1EEESI_SI_EEESC_SE_Li256ELb1ELb1ELb1ELb0EEENS1_36VarlenDynamicPersistentTileSchedulerILi128ELi32ELi256ELi256ELb1ELb1ELb0ELb1ELb1ELb1EEEEEEEEEvNT_6ParamsE,"ax",@progbits
	.sectioninfo	@"SHI_REGISTERS=255"
	.align	128
.text._ZN7cutlass13device_kernelIN5flash19enable_sm80_to_sm89INS1_16FlashAttnFwdSm80INS1_25CollectiveMainloopFwdSm80ILi8ELi1ELb0EN4cute5tupleIJNS5_1CILi128EEENS7_ILi32EEENS7_ILi256EEEEEELi256ENS_10bfloat16_tEfNS_4arch4Sm80ELb1ELb0ELb0ELb1ELb1ELb1ELb1ELb1EEENS1_21CollectiveEpilogueFwdINS6_IJS8_SA_S9_EEENS6_IJNS7_ILi1EEESI_SI_EEESC_SE_Li256ELb1ELb1ELb1ELb0EEENS1_36VarlenDynamicPersistentTileSchedulerILi128ELi32ELi256ELi256ELb1ELb1ELb0ELb1ELb1ELb1EEEEEEEEEvNT_6ParamsE:
        .type           _ZN7cutlass13device_kernelIN5flash19enable_sm80_to_sm89INS1_16FlashAttnFwdSm80INS1_25CollectiveMainloopFwdSm80ILi8ELi1ELb0EN4cute5tupleIJNS5_1CILi128EEENS7_ILi32EEENS7_ILi256EEEEEELi256ENS_10bfloat16_tEfNS_4arch4Sm80ELb1ELb0ELb0ELb1ELb1ELb1ELb1ELb1EEENS1_21CollectiveEpilogueFwdINS6_IJS8_SA_S9_EEENS6_IJNS7_ILi1EEESI_SI_EEESC_SE_Li256ELb1ELb1ELb1ELb0EEENS1_36VarlenDynamicPersistentTileSchedulerILi128ELi32ELi256ELi256ELb1ELb1ELb0ELb1ELb1ELb1EEEEEEEEEvNT_6ParamsE,@function
        .size           _ZN7cutlass13device_kernelIN5flash19enable_sm80_to_sm89INS1_16FlashAttnFwdSm80INS1_25CollectiveMainloopFwdSm80ILi8ELi1ELb0EN4cute5tupleIJNS5_1CILi128EEENS7_ILi32EEENS7_ILi256EEEEEELi256ENS_10bfloat16_tEfNS_4arch4Sm80ELb1ELb0ELb0ELb1ELb1ELb1ELb1ELb1EEENS1_21CollectiveEpilogueFwdINS6_IJS8_SA_S9_EEENS6_IJNS7_ILi1EEESI_SI_EEESC_SE_Li256ELb1ELb1ELb1ELb0EEENS1_36VarlenDynamicPersistentTileSchedulerILi128ELi32ELi256ELi256ELb1ELb1ELb0ELb1ELb1ELb1EEEEEEEEEvNT_6ParamsE,(.L_x_3259 - _ZN7cutlass13device_kernelIN5flash19enable_sm80_to_sm89INS1_16FlashAttnFwdSm80INS1_25CollectiveMainloopFwdSm80ILi8ELi1ELb0EN4cute5tupleIJNS5_1CILi128EEENS7_ILi32EEENS7_ILi256EEEEEELi256ENS_10bfloat16_tEfNS_4arch4Sm80ELb1ELb0ELb0ELb1ELb1ELb1ELb1ELb1EEENS1_21CollectiveEpilogueFwdINS6_IJS8_SA_S9_EEENS6_IJNS7_ILi1EEESI_SI_EEESC_SE_Li256ELb1ELb1ELb1ELb0EEENS1_36VarlenDynamicPersistentTileSchedulerILi128ELi32ELi256ELi256ELb1ELb1ELb0ELb1ELb1ELb1EEEEEEEEEvNT_6ParamsE)
        .other          _ZN7cutlass13device_kernelIN5flash19enable_sm80_to_sm89INS1_16FlashAttnFwdSm80INS1_25CollectiveMainloopFwdSm80ILi8ELi1ELb0EN4cute5tupleIJNS5_1CILi128EEENS7_ILi32EEENS7_ILi256EEEEEELi256ENS_10bfloat16_tEfNS_4arch4Sm80ELb1ELb0ELb0ELb1ELb1ELb1ELb1ELb1EEENS1_21CollectiveEpilogueFwdINS6_IJS8_SA_S9_EEENS6_IJNS7_ILi1EEESI_SI_EEESC_SE_Li256ELb1ELb1ELb1ELb0EEENS1_36VarlenDynamicPersistentTileSchedulerILi128ELi32ELi256ELi256ELb1ELb1ELb0ELb1ELb1ELb1EEEEEEEEEvNT_6ParamsE,@"STO_CUDA_ENTRY STV_DEFAULT"
_ZN7cutlass13device_kernelIN5flash19enable_sm80_to_sm89INS1_16FlashAttnFwdSm80INS1_25CollectiveMainloopFwdSm80ILi8ELi1ELb0EN4cute5tupleIJNS5_1CILi128EEENS7_ILi32EEENS7_ILi256EEEEEELi256ENS_10bfloat16_tEfNS_4arch4Sm80ELb1ELb0ELb0ELb1ELb1ELb1ELb1ELb1EEENS1_21CollectiveEpilogueFwdINS6_IJS8_SA_S9_EEENS6_IJNS7_ILi1EEESI_SI_EEESC_SE_Li256ELb1ELb1ELb1ELb0EEENS1_36VarlenDynamicPersistentTileSchedulerILi128ELi32ELi256ELi256ELb1ELb1ELb0ELb1ELb1ELb1EEEEEEEEEvNT_6ParamsE:
        /* <DEDUP_REMOVED lines=52> */
.L_x_1279:
        /* <DEDUP_REMOVED lines=16> */
.L_x_1482:
        /* <DEDUP_REMOVED lines=16> */
.L_x_1483:
[----:B---3--:R-:W-:-:S05]  /*0540*/  IMAD R0, R0, c[0x0][0x538], RZ ;  /* 0x00014e0000007a24 */ /* 0x008fca00078e02ff */
[----:B------:R-:W-:-:S04]  /*0550*/  IADD3 R6, R0, R6, RZ ;  /* 0x0000000600067210 */ /* 0x000fc80007ffe0ff */
[----:B------:R-:W-:-:S13]  /*0560*/  ISETP.GT.AND P0, PT, R6, UR4, PT ;  /* 0x0000000406007c0c */ /* 0x000fda000bf04270 */
[----:B-12---:R-:W-:Y:S05]  /*0570*/  @!P0 BRA `(.L_x_1279) ;  /* 0xfffffdc000008947 */ /* 0x006fea000383ffff */
.L_x_1275:
[----:B------:R-:W-:-:S05]  /*0580*/  IADD3 R11, -R0, R6, RZ ;  /* 0x00000006000b7210 */ /* 0x000fca0007ffe1ff */
[----:B------:R-:W-:-:S05]  /*0590*/  IMAD R0, R4, c[0x0][0x538], R11 ;  /* 0x00014e0004007a24 */ /* 0x000fca00078e020b */
[----:B------:R-:W-:Y:S01]  /*05a0*/  ISETP.GT.AND P0, PT, R0, UR4, PT ;  /* 0x0000000400007c0c */ /* 0x000fe2000bf04270 */
[----:B------:R-:W-:-:S12]  /*05b0*/  BRA.DIV ~URZ, `(.L_x_1280) ;  /* 0x0001ca927f007947 */ /* 0x000fd8000b800000 */
[----:B------:R-:W-:-:S04]  /*05c0*/  VOTE.ANY R10, PT, !P0 ;  /* 0x00000000000a7806 */ /* 0x000fc800040e0100 */
.L_x_1484:
[----:B------:R-:W1:Y:S02]  /*05d0*/  POPC R5, R10 ;  /* 0x0000000a00057309 */ /* 0x000e640000000000 */
[----:B-12---:R-:W-:Y:S01]  /*05e0*/  IADD3 R235, R5, R7, RZ ;  /* 0x0000000705eb7210 */ /* 0x006fe20007ffe0ff */
[----:B------:R-:W-:Y:S05]  /*05f0*/  BRA.DIV ~URZ, `(.L_x_1281) ;  /* 0x0001caa27f007947 */ /* 0x000fea000b800000 */
[----:B------:R1:W2:Y:S01]  /*0600*/  SHFL.IDX PT, R12, R9, R5, 0x1f ;  /* 0x00001f05090c7589 */ /* 0x0002a200000e0000 */
[----:B------:R-:W-:-:S03]  /*0610*/  MOV R6, RZ ;  /* 0x000000ff00067202 */ /* 0x000fc60000000f00 */
[----:B------:R1:W3:Y:S04]  /*0620*/  SHFL.IDX PT, R9, R8, R5, 0x1f ;  /* 0x00001f0508097589 */ /* 0x0002e800000e0000 */
.L_x_1485:
[----:B------:R-:W-:Y:S01]  /*0630*/  ISETP.NE.AND P0, PT, R10, RZ, PT ;  /* 0x000000ff0a00720c */ /* 0x000fe20003f05270 */
[----:B------:R-:W-:-:S12]  /*0640*/  BSSY B0, `(.L_x_1282) ;  /* 0x0000005000007945 */ /* 0x000fd80003800000 */
[----:B------:R-:W-:Y:S05]  /*0650*/  @!P0 BRA `(.L_x_1283) ;  /* 0x0000003000008947 */ /* 0x000fea0003800000 */
[----:B------:R-:W-:Y:S01]  /*0660*/  IADD3 R2, R5, -0x1, RZ ;  /* 0xffffffff05027810 */ /* 0x000fe20007ffe0ff */
[----:B------:R-:W-:Y:S05]  /*0670*/  BRA.DIV ~URZ, `(.L_x_1284) ;  /* 0x0001cb027f007947 */ /* 0x000fea000b800000 */
[----:B------:R4:W1:Y:S02]  /*0680*/  SHFL.IDX PT, R6, R4, R2, 0x1f ;  /* 0x00001f0204067589 */ /* 0x00086400000e0000 */
.L_x_1283:
[----:B------:R-:W-:Y:S05]  /*0690*/  BSYNC B0 ;  /* 0x0000000000007941 */ /* 0x000fea0003800000 */
.L_x_1282:
        /* <DEDUP_REMOVED lines=67> */
.L_x_1286:
        /* <DEDUP_REMOVED lines=68> */
.L_x_1287:
[----:B------:R-:W-:Y:S05]  /*0f10*/  BSYNC B0 ;  /* 0x0000000000007941 */ /* 0x000fea0003800000 */
.L_x_1285:
[----:B------:R-:W-:-:S04]  /*0f20*/  LOP3.LUT R0, RZ, R0, RZ, 0x33, !PT ;  /* 0x00000000ff007212 */ /* 0x000fc800078e33ff */
[----:B------:R-:W-:Y:S01]  /*0f30*/  IADD3 R233, R0, R12, RZ ;  /* 0x0000000c00e97210 */ /* 0x000fe20007ffe0ff */
[----:B------:R-:W-:Y:S05]  /*0f40*/  BRA `(.L_x_1288) ;  /* 0x0000004000007947 */ /* 0x000fea0003800000 */
.L_x_1276:
[----:B--2---:R-:W-:Y:S01]  /*0f50*/  IMAD.MOV.U32 R233, RZ, RZ, RZ ;  /* 0x000000ffffe97224 */ /* 0x004fe200078e00ff */
[----:B------:R-:W-:Y:S01]  /*0f60*/  MOV R234, RZ ;  /* 0x000000ff00ea7202 */ /* 0x000fe20000000f00 */
[----:B------:R-:W-:Y:S01]  /*0f70*/  IMAD.U32 R232, RZ, RZ, UR4 ;  /* 0x00000004ffe87e24 */ /* 0x000fe2000f8e00ff */
[----:B------:R-:W-:Y:S02]  /*0f80*/  MOV R235, c[0x0][0x53c] ;  /* 0x00014f0000eb7a02 */ /* 0x000fe40000000f00 */
.L_x_1288:
[----:B------:R-:W-:Y:S01]  /*0f90*/  ISETP.NE.AND P0, PT, R13, RZ, PT ;  /* 0x000000ff0d00720c */ /* 0x000fe20003f05270 */
[----:B------:R-:W-:-:S12]  /*0fa0*/  WARPSYNC 0xffffffff ;  /* 0xffffffff00007948 */ /* 0x000fd80003800000 */
[----:B------:R1:W-:Y:S04]  /*0fb0*/  @!P0 STS.128 [0x20080], R232 ;  /* 0x020080e8ff008388 */ /* 0x0003e80000000c00 */
[----:B------:R-:W-:Y:S06]  /*0fc0*/  BAR.ARV 0x5, 0x100 ;  /* 0x0144000000007b1d */ /* 0x000fec0000002000 */
.L_x_1274:
        /* <DEDUP_REMOVED lines=72> */
[C---:B------:R-:W-:Y:S01]  /*1450*/  IADD3 R16, R209.reuse, 0x20, RZ ;  /* 0x00000020d1107810 */ /* 0x040fe20007ffe0ff */
[C---:B------:R-:W-:Y:S01]  /*1460*/  IMAD.IADD R231, R6.reuse, 0x1, -R8 ;  /* 0x0000000106e77824 */ /* 0x040fe200078e0a08 */
        /* <DEDUP_REMOVED lines=66> */
[----:B------:R1:W-:Y:S01]  /*1890*/  STL [R1+0x3c], R8 ;  /* 0x00003c0801007387 */ /* 0x0003e20000100800 */
[----:B------:R-:W-:Y:S02]  /*18a0*/  SHF.R.S32.HI R2, RZ, 0x1f, R158 ;  /* 0x0000001fff027819 */ /* 0x000fe4000001149e */
[CC--:B------:R-:W-:Y:S01]  /*18b0*/  IADD3 R3, R11.reuse, R9.reuse, R12 ;  /* 0x000000090b037210 */ /* 0x0c0fe20007ffe00c */
[----:B------:R-:W-:Y:S01]  /*18c0*/  STL [R1+0x8], R17 ;  /* 0x0000081101007387 */ /* 0x000fe20000100800 */
[----:B------:R-:W-:Y:S01]  /*18d0*/  LOP3.LUT R4, R11, R9, RZ, 0xfc, !PT ;  /* 0x000000090b047212 */ /* 0x000fe200078efcff */
[----:B------:R-:W-:Y:S01]  /*18e0*/  IMAD.MOV.U32 R12, RZ, RZ, 0x20 ;  /* 0x00000020ff0c7424 */ /* 0x000fe200078e00ff */
[--C-:B------:R-:W-:Y:S01]  /*18f0*/  LOP3.LUT R11, R29, 0x38, R134.reuse, 0xf8, !PT ;  /* 0x000000381d0b7812 */ /* 0x100fe200078ef886 */
[----:B------:R2:W-:Y:S01]  /*1900*/  STL [R1+0x4], R7 ;  /* 0x0000040701007387 */ /* 0x0005e20000100800 */
[----:B------:R-:W-:-:S02]  /*1910*/  LOP3.LUT R10, R28, 0x38, R134, 0xf8, !PT ;  /* 0x000000381c0a7812 */ /* 0x000fc400078ef886 */
[----:B------:R-:W-:Y:S01]  /*1920*/  LOP3.LUT R9, R27, 0x38, R134, 0xf8, !PT ;  /* 0x000000381b097812 */ /* 0x000fe200078ef886 */
[----:B------:R3:W-:Y:S01]  /*1930*/  STL [R1], R2 ;  /* 0x0000000201007387 */ /* 0x0007e20000100800 */
[----:B------:R-:W-:Y:S02]  /*1940*/  LOP3.LUT R11, R23, R11, R24, 0xf6, !PT ;  /* 0x0000000b170b7212 */ /* 0x000fe400078ef618 */
[----:B------:R-:W-:Y:S02]  /*1950*/  LOP3.LUT R10, R21, R10, R22, 0xf6, !PT ;  /* 0x0000000a150a7212 */ /* 0x000fe400078ef616 */
[----:B------:R-:W-:Y:S02]  /*1960*/  LOP3.LUT R9, R19, R9, R20, 0xf6, !PT ;  /* 0x0000000913097212 */ /* 0x000fe400078ef614 */
[----:B------:R-:W-:Y:S02]  /*1970*/  LEA R178, R0, 0xc080, 0x1 ;  /* 0x0000c08000b27811 */ /* 0x000fe400078e08ff */
[----:B------:R-:W-:-:S02]  /*1980*/  SHF.R.S32.HI R0, RZ, 0x3, R5 ;  /* 0x00000003ff007819 */ /* 0x000fc40000011405 */
[----:B------:R-:W-:Y:S02]  /*1990*/  LEA R11, R11, 0x10080, 0x1 ;  /* 0x000100800b0b7811 */ /* 0x000fe400078e08ff */
[----:B-1----:R-:W-:Y:S01]  /*19a0*/  LOP3.LUT R8, R8, R227, RZ, 0xfc, !PT ;  /* 0x000000e308087212 */ /* 0x002fe200078efcff */
[----:B------:R1:W-:Y:S01]  /*19b0*/  STL [R1+0xc], R0 ;  /* 0x00000c0001007387 */ /* 0x0003e20000100800 */
[----:B------:R-:W-:Y:S02]  /*19c0*/  LOP3.LUT R202, R5, 0xfffffff8, RZ, 0xc0, !PT ;  /* 0xfffffff805ca7812 */ /* 0x000fe400078ec0ff */
[----:B------:R-:W-:Y:S01]  /*19d0*/  LEA R5, R9, 0x10080, 0x1 ;  /* 0x0001008009057811 */ /* 0x000fe200078e08ff */
[----:B------:R-:W-:Y:S01]  /*19e0*/  IMAD.SHL.U32 R216, R8, 0x2, RZ ;  /* 0x0000000208d87824 */ /* 0x000fe200078e00ff */
[----:B------:R-:W-:Y:S01]  /*19f0*/  LEA R8, R10, 0x10080, 0x1 ;  /* 0x000100800a087811 */ /* 0x000fe200078e08ff */
[----:B------:R4:W-:Y:S01]  /*1a00*/  STL [R1+0x34], R11 ;  /* 0x0000340b01007387 */ /* 0x0009e20000100800 */
[----:B--2---:R-:W-:-:S02]  /*1a10*/  SEL R7, R18, 0xffffffc0, !P2 ;  /* 0xffffffc012077807 */ /* 0x004fc40005000000 */
[----:B------:R-:W-:Y:S01]  /*1a20*/  LEA R183, R3, 0x10080, 0x1 ;  /* 0x0001008003b77811 */ /* 0x000fe200078e08ff */
[----:B------:R-:W-:Y:S01]  /*1a30*/  STL [R1+0x30], R8 ;  /* 0x0000300801007387 */ /* 0x000fe20000100800 */
[----:B---3--:R-:W-:Y:S01]  /*1a40*/  IMAD.IADD R2, R26, 0x1, -R6 ;  /* 0x000000011a027824 */ /* 0x008fe200078e0a06 */
[----:B------:R-:W-:Y:S01]  /*1a50*/  SEL R6, R12, 0xffffffe0, !P1 ;  /* 0xffffffe00c067807 */ /* 0x000fe20004800000 */
[----:B------:R-:W-:Y:S01]  /*1a60*/  IMAD.IADD R247, R240, 0x1, R7 ;  /* 0x00000001f0f77824 */ /* 0x000fe200078e0207 */
[----:B------:R2:W-:Y:S01]  /*1a70*/  STL [R1+0x2c], R5 ;  /* 0x00002c0501007387 */ /* 0x0005e20000100800 */
[----:B------:R-:W-:Y:S01]  /*1a80*/  IMAD.SHL.U32 R230, R2, 0x2, RZ ;  /* 0x0000000202e67824 */ /* 0x000fe200078e00ff */
[----:B------:R-:W-:Y:S01]  /*1a90*/  SEL R2, R12, 0xffffffe0, !P4 ;  /* 0xffffffe00c027807 */ /* 0x000fe20006000000 */
[----:B------:R-:W-:Y:S01]  /*1aa0*/  IMAD.IADD R243, R240, 0x1, R6 ;  /* 0x00000001f0f37824 */ /* 0x000fe200078e0206 */
[----:B------:R-:W-:Y:S01]  /*1ab0*/  LEA R179, R4, 0x8080, 0x1 ;  /* 0x0000808004b37811 */ /* 0x000fe200078e08ff */
[----:B------:R-:W-:Y:S01]  /*1ac0*/  IMAD.IADD R242, R6, 0x1, R241 ;  /* 0x0000000106f27824 */ /* 0x000fe200078e02f1 */
[C---:B------:R-:W-:Y:S01]  /*1ad0*/  IADD3 R37, R230.reuse, 0x10, RZ ;  /* 0x00000010e6257810 */ /* 0x040fe20007ffe0ff */
[----:B------:R-:W-:Y:S01]  /*1ae0*/  IMAD.IADD R184, R183, 0x1, R2 ;  /* 0x00000001b7b87824 */ /* 0x000fe200078e0202 */
[----:B------:R-:W-:Y:S01]  /*1af0*/  IADD3 R249, R230, 0x28, RZ ;  /* 0x00000028e6f97810 */ /* 0x000fe20007ffe0ff */
[----:B------:R-:W-:Y:S01]  /*1b00*/  IMAD.IADD R180, R2, 0x1, R179 ;  /* 0x0000000102b47824 */ /* 0x000fe200078e02b3 */
[C---:B------:R-:W-:Y:S01]  /*1b10*/  IADD3 R33, R230.reuse, 0x40, RZ ;  /* 0x00000040e6217810 */ /* 0x040fe20007ffe0ff */
[C---:B------:R-:W-:Y:S01]  /*1b20*/  IMAD.IADD R246, R7.reuse, 0x1, R243 ;  /* 0x0000000107f67824 */ /* 0x040fe200078e02f3 */
[C---:B------:R-:W-:Y:S01]  /*1b30*/  IADD3 R30, R230.reuse, 0x58, RZ ;  /* 0x00000058e61e7810 */ /* 0x040fe20007ffe0ff */
[----:B------:R-:W-:Y:S01]  /*1b40*/  IMAD.IADD R245, R7, 0x1, R241 ;  /* 0x0000000107f57824 */ /* 0x000fe200078e02f1 */
[----:B------:R-:W-:Y:S01]  /*1b50*/  IADD3 R27, R230, 0x70, RZ ;  /* 0x00000070e61b7810 */ /* 0x000fe20007ffe0ff */
[----:B------:R-:W-:Y:S01]  /*1b60*/  IMAD.IADD R244, R242, 0x1, R7 ;  /* 0x00000001f2f47824 */ /* 0x000fe200078e0207 */
[----:B------:R-:W-:-:S02]  /*1b70*/  SHF.R.S32.HI R9, RZ, 0x1f, R37 ;  /* 0x0000001fff097819 */ /* 0x000fc40000011425 */
[----:B------:R-:W-:Y:S02]  /*1b80*/  IADD3 R24, R230, 0x88, RZ ;  /* 0x00000088e6187810 */ /* 0x000fe40007ffe0ff */
[----:B------:R-:W-:Y:S02]  /*1b90*/  SHF.R.S32.HI R9, RZ, 0x1f, R249 ;  /* 0x0000001fff097819 */ /* 0x000fe400000114f9 */
[----:B-1----:R-:W-:Y:S02]  /*1ba0*/  SEL R0, R18, 0xffffffc0, !P3 ;  /* 0xffffffc012007807 */ /* 0x002fe40005800000 */
[C---:B------:R-:W-:Y:S02]  /*1bb0*/  IADD3 R21, R230.reuse, 0xa0, RZ ;  /* 0x000000a0e6157810 */ /* 0x040fe40007ffe0ff */
[----:B------:R-:W-:Y:S01]  /*1bc0*/  SHF.R.S32.HI R9, RZ, 0x1f, R33 ;  /* 0x0000001fff097819 */ /* 0x000fe20000011421 */
[----:B------:R-:W-:Y:S01]  /*1bd0*/  IMAD.IADD R186, R183, 0x1, R0 ;  /* 0x00000001b7ba7824 */ /* 0x000fe200078e0200 */
[----:B------:R-:W-:Y:S01]  /*1be0*/  IADD3 R18, R230, 0xb8, RZ ;  /* 0x000000b8e6127810 */ /* 0x000fe20007ffe0ff */
[----:B------:R-:W-:Y:S01]  /*1bf0*/  IMAD.IADD R182, R0, 0x1, R179 ;  /* 0x0000000100b67824 */ /* 0x000fe200078e02b3 */
[----:B------:R-:W-:Y:S01]  /*1c00*/  SHF.R.S32.HI R9, RZ, 0x1f, R30 ;  /* 0x0000001fff097819 */ /* 0x000fe2000001141e */
[----:B------:R-:W-:Y:S01]  /*1c10*/  IMAD.IADD R185, R184, 0x1, R0 ;  /* 0x00000001b8b97824 */ /* 0x000fe200078e0200 */
[----:B----4-:R-:W-:Y:S01]  /*1c20*/  IADD3 R11, R230, 0xd0, RZ ;  /* 0x000000d0e60b7810 */ /* 0x010fe20007ffe0ff */
[----:B------:R-:W-:Y:S01]  /*1c30*/  IMAD.IADD R181, R0, 0x1, R180 ;  /* 0x0000000100b57824 */ /* 0x000fe200078e02b4 */
[----:B------:R-:W-:-:S02]  /*1c40*/  SHF.R.S32.HI R9, RZ, 0x1f, R27 ;  /* 0x0000001fff097819 */ /* 0x000fc4000001141b */
[C---:B--2---:R-:W-:Y:S02]  /*1c50*/  IADD3 R5, R230.reuse, 0xe8, RZ ;  /* 0x000000e8e6057810 */ /* 0x044fe40007ffe0ff */
[----:B------:R-:W-:Y:S02]  /*1c60*/  SHF.R.S32.HI R9, RZ, 0x1f, R24 ;  /* 0x0000001fff097819 */ /* 0x000fe40000011418 */
[----:B------:R-:W-:Y:S02]  /*1c70*/  IADD3 R251, R230, 0xf8, RZ ;  /* 0x000000f8e6fb7810 */ /* 0x000fe40007ffe0ff */
[----:B------:R-:W-:Y:S02]  /*1c80*/  SHF.R.S32.HI R9, RZ, 0x1f, R21 ;  /* 0x0000001fff097819 */ /* 0x000fe40000011415 */
[----:B------:R-:W-:Y:S02]  /*1c90*/  SHF.R.S32.HI R9, RZ, 0x1f, R18 ;  /* 0x0000001fff097819 */ /* 0x000fe40000011412 */
[----:B------:R-:W-:-:S02]  /*1ca0*/  SHF.R.S32.HI R9, RZ, 0x1f, R11 ;  /* 0x0000001fff097819 */ /* 0x000fc4000001140b */
[C---:B------:R-:W-:Y:S02]  /*1cb0*/  IADD3 R10, R230.reuse, 0xd8, RZ ;  /* 0x000000d8e60a7810 */ /* 0x040fe40007ffe0ff */
[----:B------:R-:W-:Y:S02]  /*1cc0*/  SHF.R.S32.HI R9, RZ, 0x1f, R5 ;  /* 0x0000001fff097819 */ /* 0x000fe40000011405 */
[C---:B------:R-:W-:Y:S02]  /*1cd0*/  IADD3 R8, R230.reuse, 0xe0, RZ ;  /* 0x000000e0e6087810 */ /* 0x040fe40007ffe0ff */
[----:B------:R-:W-:Y:S02]  /*1ce0*/  SHF.R.S32.HI R5, RZ, 0x1f, R251 ;  /* 0x0000001fff057819 */ /* 0x000fe400000114fb */
[----:B------:R-:W-:Y:S02]  /*1cf0*/  IADD3 R252, R230, 0xf0, RZ ;  /* 0x000000f0e6fc7810 */ /* 0x000fe40007ffe0ff */
[----:B------:R-:W-:-:S02]  /*1d00*/  LEA R5, R16, 0x10080, 0x1 ;  /* 0x0001008010057811 */ /* 0x000fc400078e08ff */
[----:B------:R-:W-:Y:S02]  /*1d10*/  SHF.R.S32.HI R11, RZ, 0x1f, R10 ;  /* 0x0000001fff0b7819 */ /* 0x000fe4000001140a */
[----:B------:R-:W-:Y:S01]  /*1d20*/  SHF.R.S32.HI R10, RZ, 0x1f, R8 ;  /* 0x0000001fff0a7819 */ /* 0x000fe20000011408 */
[----:B------:R1:W-:Y:S01]  /*1d30*/  STL [R1+0x28], R5 ;  /* 0x0000280501007387 */ /* 0x0003e20000100800 */
[----:B------:R-:W-:Y:S02]  /*1d40*/  SHF.R.S32.HI R8, RZ, 0x1f, R252 ;  /* 0x0000001fff087819 */ /* 0x000fe400000114fc */
[----:B------:R-:W-:Y:S02]  /*1d50*/  LEA R9, R15, 0x10080, 0x1 ;  /* 0x000100800f097811 */ /* 0x000fe400078e08ff */
[----:B------:R-:W-:Y:S02]  /*1d60*/  LEA R8, R14, 0x10080, 0x1 ;  /* 0x000100800e087811 */ /* 0x000fe400078e08ff */
[----:B------:R-:W-:Y:S01]  /*1d70*/  IADD3 R36, R230, 0x18, RZ ;  /* 0x00000018e6247810 */ /* 0x000fe20007ffe0ff */
[----:B------:R2:W-:Y:S01]  /*1d80*/  STL [R1+0x24], R9 ;  /* 0x0000240901007387 */ /* 0x0005e20000100800 */
[----:B------:R-:W-:-:S02]  /*1d90*/  IADD3 R198, R134, 0x80, RZ ;  /* 0x0000008086c67810 */ /* 0x000fc40007ffe0ff */
[----:B------:R-:W-:Y:S01]  /*1da0*/  IADD3 R199, R134, 0xc0, RZ ;  /* 0x000000c086c77810 */ /* 0x000fe20007ffe0ff */
[----:B------:R2:W-:Y:S01]  /*1db0*/  STL [R1+0x20], R8 ;  /* 0x0000200801007387 */ /* 0x0005e20000100800 */
[C---:B------:R-:W-:Y:S02]  /*1dc0*/  IADD3 R38, R230.reuse, 0x8, RZ ;  /* 0x00000008e6267810 */ /* 0x040fe40007ffe0ff */
[C---:B------:R-:W-:Y:S02]  /*1dd0*/  IADD3 R250, R230.reuse, 0x20, RZ ;  /* 0x00000020e6fa7810 */ /* 0x040fe40007ffe0ff */
[C---:B------:R-:W-:Y:S02]  /*1de0*/  IADD3 R35, R230.reuse, 0x30, RZ ;  /* 0x00000030e6237810 */ /* 0x040fe40007ffe0ff */
[C---:B------:R-:W-:Y:S02]  /*1df0*/  IADD3 R34, R230.reuse, 0x38, RZ ;  /* 0x00000038e6227810 */ /* 0x040fe40007ffe0ff */
[----:B------:R-:W-:-:S02]  /*1e00*/  IADD3 R32, R230, 0x48, RZ ;  /* 0x00000048e6207810 */ /* 0x000fc40007ffe0ff */
[C---:B------:R-:W-:Y:S02]  /*1e10*/  IADD3 R31, R230.reuse, 0x50, RZ ;  /* 0x00000050e61f7810 */ /* 0x040fe40007ffe0ff */
[----:B-1----:R-:W-:Y:S02]  /*1e20*/  LEA R5, R13, 0x10080, 0x1 ;  /* 0x000100800d057811 */ /* 0x002fe400078e08ff */
[C---:B------:R-:W-:Y:S02]  /*1e30*/  IADD3 R29, R230.reuse, 0x60, RZ ;  /* 0x00000060e61d7810 */ /* 0x040fe40007ffe0ff */
[C---:B------:R-:W-:Y:S01]  /*1e40*/  IADD3 R28, R230.reuse, 0x68, RZ ;  /* 0x00000068e61c7810 */ /* 0x040fe20007ffe0ff */
[----:B------:R2:W-:Y:S01]  /*1e50*/  STL [R1+0x1c], R5 ;  /* 0x00001c0501007387 */ /* 0x0005e20000100800 */
[C---:B------:R-:W-:Y:S02]  /*1e60*/  IADD3 R26, R230.reuse, 0x78, RZ ;  /* 0x00000078e61a7810 */ /* 0x040fe40007ffe0ff */
[----:B------:R-:W-:-:S02]  /*1e70*/  IADD3 R25, R230, 0x80, RZ ;  /* 0x00000080e6197810 */ /* 0x000fc40007ffe0ff */
[C---:B------:R-:W-:Y:S02]  /*1e80*/  IADD3 R23, R230.reuse, 0x90, RZ ;  /* 0x00000090e6177810 */ /* 0x040fe40007ffe0ff */
[C---:B------:R-:W-:Y:S02]  /*1e90*/  IADD3 R22, R230.reuse, 0x98, RZ ;  /* 0x00000098e6167810 */ /* 0x040fe40007ffe0ff */
[C---:B------:R-:W-:Y:S02]  /*1ea0*/  IADD3 R20, R230.reuse, 0xa8, RZ ;  /* 0x000000a8e6147810 */ /* 0x040fe40007ffe0ff */
[C---:B------:R-:W-:Y:S02]  /*1eb0*/  IADD3 R19, R230.reuse, 0xb0, RZ ;  /* 0x000000b0e6137810 */ /* 0x040fe40007ffe0ff */
[C---:B------:R-:W-:Y:S02]  /*1ec0*/  IADD3 R17, R230.reuse, 0xc0, RZ ;  /* 0x000000c0e6117810 */ /* 0x040fe40007ffe0ff */
[----:B------:R-:W-:-:S02]  /*1ed0*/  IADD3 R12, R230, 0xc8, RZ ;  /* 0x000000c8e60c7810 */ /* 0x000fc40007ffe0ff */
        /* <DEDUP_REMOVED lines=21> */
[----:B--2---:R-:W-:Y:S02]  /*2030*/  SHF.R.S32.HI R12, RZ, 0x1f, R12 ;  /* 0x0000001fff0c7819 */ /* 0x004fe4000001140c */
.L_x_1481:
        /* <DEDUP_REMOVED lines=14> */
[----:B------:R-:W-:Y:S01]  /*2120*/  IMAD.MOV.U32 R106, RZ, RZ, RZ ;  /* 0x000000ffff6a7224 */ /* 0x000fe200078e00ff */
[----:B------:R-:W-:Y:S01]  /*2130*/  CS2R R12, SRZ ;  /* 0x00000000000c7805 */ /* 0x000fe2000001ff00 */
        /* <DEDUP_REMOVED lines=25> */
.L_x_1289:
[----:B------:R-:W-:-:S04]  /*22d0*/  ISETP.NE.U32.AND P0, PT, RZ, c[0x0][0x368], PT ;  /* 0x0000da00ff007a0c */ /* 0x000fc80003f05070 */
[----:B------:R-:W-:-:S13]  /*22e0*/  ISETP.NE.AND.EX P0, PT, RZ, c[0x0][0x36c], PT, P0 ;  /* 0x0000db00ff007a0c */ /* 0x000fda0003f05300 */
[----:B------:R-:W-:Y:S05]  /*22f0*/  @!P0 BRA `(.L_x_1290) ;  /* 0x0000004000008947 */ /* 0x000fea0003800000 */
[----:B---3--:R-:W-:-:S04]  /*2300*/  IADD3 R4, P0, R236, c[0x0][0x368], RZ ;  /* 0x0000da00ec047a10 */ /* 0x008fc80007f1e0ff */
[----:B------:R-:W-:-:S05]  /*2310*/  IADD3.X R5, R237, c[0x0][0x36c], RZ, P0, !PT ;  /* 0x0000db00ed057a10 */ /* 0x000fca00007fe4ff */
[----:B------:R1:W5:Y:S01]  /*2320*/  LDG.E R11, [R4.64] ;  /* 0x00000008040b7981 */ /* 0x000362000c1e1900 */
[----:B------:R-:W-:Y:S05]  /*2330*/  BRA `(.L_x_1291) ;  /* 0x0000005000007947 */ /* 0x000fea0003800000 */
.L_x_1290:
[----:B------:R-:W-:Y:S01]  /*2340*/  MOV R11, UR6 ;  /* 0x00000006000b7c02 */ /* 0x000fe20008000f00 */
[----:B------:R-:W-:Y:S05]  /*2350*/  @!P5 BRA `(.L_x_1291) ;  /* 0x000000300000d947 */ /* 0x000fea0003800000 */
[----:B---3--:R-:W2:Y:S04]  /*2360*/  LDG.E R6, [R4.64] ;  /* 0x0000000804067981 */ /* 0x008ea8000c1e1900 */
[----:B------:R-:W2:Y:S02]  /*2370*/  LDG.E R0, [R4.64+0x4] ;  /* 0x0000040804007981 */ /* 0x000ea4000c1e1900 */
[----:B--2---:R-:W-:Y:S02]  /*2380*/  IADD3 R11, -R6, R0, RZ ;  /* 0x00000000060b7210 */ /* 0x004fe40007ffe1ff */
.L_x_1291:
[----:B-1-3--:R1:W2:Y:S04]  /*2390*/  @P6 LDG.E R5, [R2.64] ;  /* 0x0000000802056981 */ /* 0x00a2a8000c1e1900 */
[----:B------:R1:W2:Y:S01]  /*23a0*/  @P6 LDG.E R4, [R2.64+0x4] ;  /* 0x0000040802046981 */ /* 0x0002a2000c1e1900 */
[----:B------:R-:W-:Y:S01]  /*23b0*/  ISETP.NE.U32.AND P0, PT, RZ, c[0x0][0x378], PT ;  /* 0x0000de00ff007a0c */ /* 0x000fe20003f05070 */
[----:B-----5:R-:W-:-:S03]  /*23c0*/  IMAD.MOV.U32 R93, RZ, RZ, R11 ;  /* 0x000000ffff5d7224 */ /* 0x020fc600078e000b */
[----:B------:R-:W-:Y:S01]  /*23d0*/  ISETP.NE.AND.EX P1, PT, RZ, c[0x0][0x37c], PT, P0 ;  /* 0x0000df00ff007a0c */ /* 0x000fe20003f25300 */
[----:B------:R-:W-:Y:S02]  /*23e0*/  IMAD.MOV.U32 R0, RZ, RZ, c[0x0][0x2c4] ;  /* 0x0000b100ff007624 */ /* 0x000fe400078e00ff */
[----:B------:R-:W-:-:S03]  /*23f0*/  IMAD.SHL.U32 R226, R233, 0x80, RZ ;  /* 0x00000080e9e27824 */ /* 0x000fc600078e00ff */
[----:B------:R-:W-:Y:S01]  /*2400*/  ISETP.NE.AND P2, PT, R0, 0x1, PT ;  /* 0x000000010000780c */ /* 0x000fe20003f45270 */
[----:B------:R-:W-:Y:S01]  /*2410*/  IMAD.MOV.U32 R50, RZ, RZ, c[0x0][0x228] ;  /* 0x00008a00ff327624 */ /* 0x000fe200078e00ff */
[----:B------:R-:W-:Y:S01]  /*2420*/  IADD3 R0, R226, 0x7f, RZ ;  /* 0x0000007fe2007810 */ /* 0x000fe20007ffe0ff */
[----:B------:R-:W-:-:S04]  /*2430*/  IMAD.IADD R8, R11, 0x1, -R224 ;  /* 0x000000010b087824 */ /* 0x000fc800078e0ae0 */
[----:B-1----:R-:W-:-:S04]  /*2440*/  @P1 IADD3 R2, P0, R236, c[0x0][0x378], RZ ;  /* 0x0000de00ec021a10 */ /* 0x002fc80007f1e0ff */
[----:B------:R-:W-:-:S05]  /*2450*/  @P1 IADD3.X R3, R237, c[0x0][0x37c], RZ, P0, !PT ;  /* 0x0000df00ed031a10 */ /* 0x000fca00007fe4ff */
[----:B------:R1:W5:Y:S01]  /*2460*/  @P1 LDG.E R93, [R2.64] ;  /* 0x00000008025d1981 */ /* 0x000362000c1e1900 */
[----:B------:R-:W-:Y:S01]  /*2470*/  LOP3.LUT R7, R234, 0xff0000, RZ, 0xc0, !PT ;  /* 0x00ff0000ea077812 */ /* 0x000fe200078ec0ff */
[----:B------:R-:W-:Y:S01]  /*2480*/  BSSY B0, `(.L_x_1292) ;  /* 0x0000038000007945 */ /* 0x000fe20003800000 */
[----:B------:R-:W-:-:S04]  /*2490*/  LOP3.LUT R208, R208, 0xffffffdf, RZ, 0xc0, !PT ;  /* 0xffffffdfd0d07812 */ /* 0x000fc800078ec0ff */
[----:B------:R-:W-:Y:S01]  /*24a0*/  @P2 LOP3.LUT R208, R208, 0x20, RZ, 0xfc, !PT ;  /* 0x00000020d0d02812 */ /* 0x000fe200078efcff */
[----:B-1----:R-:W-:Y:S01]  /*24b0*/  @P2 IMAD.HI.U32 R2, R0, c[0x0][0x2c8], RZ ;  /* 0x0000b20000022a27 */ /* 0x002fe200078e00ff */
[----:B------:R-:W-:-:S04]  /*24c0*/  LOP3.LUT R3, R234, 0xff000000, RZ, 0xc0, !PT ;  /* 0xff000000ea037812 */ /* 0x000fc800078ec0ff */
[----:B------:R-:W-:Y:S02]  /*24d0*/  @P2 SHF.R.U32.HI R0, RZ, c[0x0][0x2cc], R2 ;  /* 0x0000b300ff002a19 */ /* 0x000fe40000011602 */
[----:B------:R-:W-:Y:S01]  /*24e0*/  SHF.R.U32.HI R6, RZ, 0x8, R3 ;  /* 0x00000008ff067819 */ /* 0x000fe20000011603 */
[----:B--2---:R-:W-:-:S04]  /*24f0*/  @P6 IMAD.IADD R50, R4, 0x1, -R5 ;  /* 0x0000000104326824 */ /* 0x004fc800078e0a05 */
[----:B------:R-:W-:-:S05]  /*2500*/  IMAD.IADD R228, R8, 0x1, R50 ;  /* 0x0000000108e47824 */ /* 0x000fca00078e0232 */
[C---:B------:R-:W-:Y:S02]  /*2510*/  IADD3 R97, R228.reuse, 0x20, -R229 ;  /* 0x00000020e4617810 */ /* 0x040fe40007ffe8e5 */
[----:B------:R-:W-:-:S03]  /*2520*/  IADD3 R2, R228, 0x1f, RZ ;  /* 0x0000001fe4027810 */ /* 0x000fc60007ffe0ff */
[----:B------:R-:W-:Y:S01]  /*2530*/  IMAD.IADD R0, R97, 0x1, R0 ;  /* 0x0000000161007824 */ /* 0x000fe200078e0200 */
[----:B------:R-:W-:-:S04]  /*2540*/  SHF.R.S32.HI R4, RZ, 0x1f, R2 ;  /* 0x0000001fff047819 */ /* 0x000fc80000011402 */
[----:B------:R-:W-:Y:S02]  /*2550*/  SHF.R.S32.HI R5, RZ, 0x1f, R0 ;  /* 0x0000001fff057819 */ /* 0x000fe40000011400 */
[----:B------:R-:W-:Y:S02]  /*2560*/  LEA.HI R3, R4, R2, RZ, 0x5 ;  /* 0x0000000204037211 */ /* 0x000fe400078f28ff */
[----:B------:R-:W-:Y:S02]  /*2570*/  LEA.HI R0, R5, R0, RZ, 0x5 ;  /* 0x0000000005007211 */ /* 0x000fe400078f28ff */
[----:B------:R-:W-:Y:S02]  /*2580*/  SHF.R.S32.HI R95, RZ, 0x5, R3 ;  /* 0x00000005ff5f7819 */ /* 0x000fe40000011403 */
[----:B------:R-:W-:Y:S02]  /*2590*/  SHF.R.S32.HI R0, RZ, 0x5, R0 ;  /* 0x00000005ff007819 */ /* 0x000fe40000011400 */
[----:B------:R-:W-:-:S02]  /*25a0*/  LEA.HI R2, R7, R6, RZ, 0x10 ;  /* 0x0000000607027211 */ /* 0x000fc400078f80ff */
[----:B------:R-:W-:Y:S01]  /*25b0*/  IMNMX R5, R95, R0, PT ;  /* 0x000000005f057217 */ /* 0x000fe20003800200 */
[----:B------:R-:W-:Y:S01]  /*25c0*/  IMAD.MOV.U32 R0, RZ, RZ, RZ ;  /* 0x000000ffff007224 */ /* 0x000fe200078e00ff */
[----:B------:R-:W-:Y:S02]  /*25d0*/  SHF.R.U32.HI R233, RZ, 0x10, R2 ;  /* 0x00000010ffe97819 */ /* 0x000fe40000011602 */
[----:B------:R-:W-:Y:S02]  /*25e0*/  ISETP.GE.AND P0, PT, R5, 0x1, PT ;  /* 0x000000010500780c */ /* 0x000fe40003f06270 */
[C---:B------:R-:W-:Y:S02]  /*25f0*/  ISETP.NE.AND P1, PT, R233.reuse, RZ, PT ;  /* 0x000000ffe900720c */ /* 0x040fe40003f25270 */
[----:B------:R-:W-:Y:S02]  /*2600*/  LOP3.LUT R248, R2, 0xff, RZ, 0xc0, !PT ;  /* 0x000000ff02f87812 */ /* 0x000fe400078ec0ff */
[----:B------:R-:W-:-:S07]  /*2610*/  SEL R92, R233, c[0x0][0x338], P1 ;  /* 0x0000ce00e95c7a07 */ /* 0x000fce0000800000 */
        /* <DEDUP_REMOVED lines=30> */
.L_x_1293:
[----:B------:R-:W-:Y:S05]  /*2800*/  BSYNC B0 ;  /* 0x0000000000007941 */ /* 0x000fea0003800000 */
.L_x_1292:
        /* <DEDUP_REMOVED lines=30> */
[----:B------:R-:W-:Y:S01]  /*29f0*/  ISETP.NE.U32.AND P1, PT, RZ, c[0x0][0x340], PT ;  /* 0x0000d000ff007a0c */ /* 0x000fe20003f25070 */
[----:B------:R-:W-:Y:S01]  /*2a00*/  IMAD R0, R43, -0x20, R90 ;  /* 0xffffffe02b007824 */ /* 0x000fe200078e025a */
[----:B------:R-:W-:Y:S01]  /*2a10*/  SEL R10, R238, RZ, !P6 ;  /* 0x000000ffee0a7207 */ /* 0x000fe20007000000 */
[----:B------:R-:W-:Y:S01]  /*2a20*/  IMAD R4, R54, c[0x0][0x23c], R4 ;  /* 0x00008f0036047a24 */ /* 0x000fe200078e0204 */
[----:B------:R-:W-:-:S02]  /*2a30*/  ISETP.NE.AND.EX P1, PT, RZ, c[0x0][0x344], PT, P1 ;  /* 0x0000d100ff007a0c */ /* 0x000fc40003f25310 */
[----:B------:R-:W-:Y:S01]  /*2a40*/  ISETP.GT.AND P0, PT, R0, RZ, PT ;  /* 0x000000ff0000720c */ /* 0x000fe20003f04270 */
[----:B------:R-:W-:Y:S01]  /*2a50*/  IMAD.IADD R3, R3, 0x1, R4 ;  /* 0x0000000103037824 */ /* 0x000fe200078e0204 */
[----:B------:R-:W-:Y:S01]  /*2a60*/  SHF.L.U64.HI R99, R102, R98, c[0x0][0x23c] ;  /* 0x00008f0066637619 */ /* 0x000fe20000010262 */
[----:B------:R-:W-:Y:S01]  /*2a70*/  IMAD R0, R8, c[0x0][0x248], RZ ;  /* 0x0000920008007a24 */ /* 0x000fe200078e02ff */
[----:B------:R-:W-:Y:S01]  /*2a80*/  ISETP.GE.AND P4, PT, R134, c[0x0][0x1d4], PT ;  /* 0x0000750086007a0c */ /* 0x000fe20003f86270 */
[----:B------:R-:W-:Y:S01]  /*2a90*/  IMAD.WIDE.U32 R2, R20, c[0x0][0x240], R2 ;  /* 0x0000900014027a25 */ /* 0x000fe200078e0002 */
[----:B------:R-:W-:Y:S02]  /*2aa0*/  LOP3.LUT R208, R208, 0xfffffffe, RZ, 0xc0, !PT ;  /* 0xfffffffed0d07812 */ /* 0x000fe400078ec0ff */
[----:B------:R-:W-:Y:S01]  /*2ab0*/  ISETP.GE.AND P6, PT, R138, c[0x0][0x1d4], PT ;  /* 0x000075008a007a0c */ /* 0x000fe20003fc6270 */
[----:B------:R-:W-:Y:S01]  /*2ac0*/  IMAD R3, R20, c[0x0][0x244], R3 ;  /* 0x0000910014037a24 */ /* 0x000fe200078e0203 */
[----:B------:R-:W-:Y:S01]  /*2ad0*/  ISETP.GE.AND P5, PT, R198, c[0x0][0x1d4], PT ;  /* 0x00007500c6007a0c */ /* 0x000fe20003fa6270 */
[----:B------:R-:W-:Y:S01]  /*2ae0*/  IMAD R4, R10, c[0x0][0x24c], R0 ;  /* 0x000093000a047a24 */ /* 0x000fe200078e0200 */
[----:B------:R-:W-:Y:S01]  /*2af0*/  @P1 IADD3 R6, P3, R236, c[0x0][0x340], RZ ;  /* 0x0000d000ec061a10 */ /* 0x000fe20007f7e0ff */
[----:B------:R-:W-:Y:S01]  /*2b00*/  IMAD.WIDE.U32 R58, R10, c[0x0][0x248], R2 ;  /* 0x000092000a3a7a25 */ /* 0x000fe200078e0002 */
[----:B------:R-:W-:-:S02]  /*2b10*/  @P0 SHF.R.S32.HI R2, RZ, 0x1f, R43 ;  /* 0x0000001fff020819 */ /* 0x000fc4000001142b */
[----:B------:R-:W-:Y:S01]  /*2b20*/  @P1 IADD3.X R7, R237, c[0x0][0x344], RZ, P3, !PT ;  /* 0x0000d100ed071a10 */ /* 0x000fe20001ffe4ff */
[----:B------:R-:W-:Y:S01]  /*2b30*/  IMAD.SHL.U32 R102, R102, 0x20, RZ ;  /* 0x0000002066667824 */ /* 0x000fe200078e00ff */
[----:B------:R-:W-:Y:S01]  /*2b40*/  @P4 LOP3.LUT R208, R208, 0x1, RZ, 0xfc, !PT ;  /* 0x00000001d0d04812 */ /* 0x000fe200078efcff */
[----:B------:R-:W-:Y:S01]  /*2b50*/  @P0 IMAD R0, R99, R43, RZ ;  /* 0x0000002b63000224 */ /* 0x000fe200078e02ff */
[----:B------:R-:W-:Y:S01]  /*2b60*/  ISETP.GE.AND P4, PT, R199, c[0x0][0x1d4], PT ;  /* 0x00007500c7007a0c */ /* 0x000fe20003f86270 */
[----:B------:R-:W-:Y:S02]  /*2b70*/  IMAD.IADD R57, R59, 0x1, R4 ;  /* 0x000000013b397824 */ /* 0x000fe400078e0204 */
[----:B------:R-:W-:Y:S02]  /*2b80*/  @P0 IMAD.MOV.U32 R56, RZ, RZ, R58 ;  /* 0x000000ffff380224 */ /* 0x000fe400078e003a */
[-C--:B------:R-:W-:Y:S02]  /*2b90*/  @P0 IMAD R0, R2, R102.reuse, R0 ;  /* 0x0000006602000224 */ /* 0x080fe400078e0200 */
[----:B------:R-:W-:-:S04]  /*2ba0*/  @P0 IMAD.WIDE.U32 R4, R43, R102, R56 ;  /* 0x000000662b040225 */ /* 0x000fc800078e0038 */
[----:B------:R-:W-:Y:S01]  /*2bb0*/  @P0 IMAD.IADD R0, R5, 0x1, R0 ;  /* 0x0000000105000824 */ /* 0x000fe200078e0200 */
[----:B------:R-:W-:-:S04]  /*2bc0*/  @P0 LEA R2, P2, R4, c[0x0][0x220], 0x1 ;  /* 0x0000880004020a11 */ /* 0x000fc800078408ff */
[----:B------:R-:W-:Y:S02]  /*2bd0*/  @P0 LEA.HI.X R3, R4, c[0x0][0x224], R0, 0x1, P2 ;  /* 0x0000890004030a11 */ /* 0x000fe400010f0c00 */
[C---:B------:R-:W-:Y:S01]  /*2be0*/  LOP3.LUT P2, RZ, R208.reuse, 0x1, RZ, 0xc0, !PT ;  /* 0x00000001d0ff7812 */ /* 0x040fe2000784c0ff */
[----:B------:R-:W2:Y:S01]  /*2bf0*/  @P1 LDG.E R0, [R6.64] ;  /* 0x0000000806001981 */ /* 0x000ea2000c1e1900 */
[----:B------:R-:W-:Y:S01]  /*2c00*/  IMAD.MOV.U32 R94, RZ, RZ, c[0x0][0x27c] ;  /* 0x00009f00ff5e7624 */ /* 0x000fe200078e00ff */
[----:B------:R-:W-:-:S10]  /*2c10*/  LOP3.LUT R208, R208, 0xfffffffd, RZ, 0xc0, !PT ;  /* 0xfffffffdd0d07812 */ /* 0x000fd400078ec0ff */
[----:B------:R-:W-:Y:S01]  /*2c20*/  @!PT LDS RZ, [RZ] ;  /* 0x00000000fffff984 */ /* 0x000fe20000000800 */
[----:B------:R-:W-:Y:S01]  /*2c30*/  @!PT LDS RZ, [RZ] ;  /* 0x00000000fffff984 */ /* 0x000fe20000000800 */
[----:B------:R-:W-:Y:S01]  /*2c40*/  @!PT LDS RZ, [RZ] ;  /* 0x00000000fffff984 */ /* 0x000fe20000000800 */
[----:B------:R1:W-:Y:S01]  /*2c50*/  @P0 LDGSTS.E.BYPASS.LTC128B.128 [R195+0xc080], [R2.64], !P2 ;  /* 0x0c08000002c30fae */ /* 0x0003e2000d101d48 */
[----:B------:R-:W-:-:S03]  /*2c60*/  ISETP.GE.AND P2, PT, R134, c[0x0][0x27c], PT ;  /* 0x00009f0086007a0c */ /* 0x000fc60003f46270 */
[----:B------:R1:W-:Y:S04]  /*2c70*/  @P0 LDGSTS.E.BYPASS.LTC128B.128 [R195+0xd080], [R2.64+0x80], !P6 ;  /* 0x0d08008002c30fae */ /* 0x0003e8000f101d48 */
[----:B------:R1:W-:Y:S04]  /*2c80*/  @P0 LDGSTS.E.BYPASS.LTC128B.128 [R195+0xe080], [R2.64+0x100], !P5 ;  /* 0x0e08010002c30fae */ /* 0x0003e8000e901d48 */
[----:B------:R1:W-:Y:S01]  /*2c90*/  @P0 LDGSTS.E.BYPASS.LTC128B.128 [R195+0xf080], [R2.64+0x180], !P4 ;  /* 0x0f08018002c30fae */ /* 0x0003e2000e101d48 */
[----:B-----5:R-:W-:-:S03]  /*2ca0*/  SHF.R.S32.HI R19, RZ, 0x1f, R93 ;  /* 0x0000001fff137819 */ /* 0x020fc6000001145d */
[----:B------:R-:W0:Y:S01]  /*2cb0*/  LDGDEPBAR ;  /* 0x00000000000079af */ /* 0x000e220000000000 */
[----:B------:R-:W-:Y:S01]  /*2cc0*/  WARPSYNC 0xffffffff ;  /* 0xffffffff00007948 */ /* 0x000fe20003800000 */
[----:B------:R-:W-:Y:S01]  /*2cd0*/  @P2 LOP3.LUT R208, R208, 0x2, RZ, 0xfc, !PT ;  /* 0x00000002d0d02812 */ /* 0x000fe200078efcff */
[----:B------:R-:W-:Y:S01]  /*2ce0*/  IMAD.SHL.U32 R94, R94, 0x2, RZ ;  /* 0x000000025e5e7824 */ /* 0x000fe200078e00ff */
[----:B--2---:R-:W-:Y:S01]  /*2cf0*/  @P1 SHF.R.S32.HI R18, RZ, 0x1f, R0 ;  /* 0x0000001fff121819 */ /* 0x004fe20000011400 */
[----:B------:R-:W-:Y:S02]  /*2d00*/  @!P1 IMAD.MOV.U32 R0, RZ, RZ, R238 ;  /* 0x000000ffff009224 */ /* 0x000fe400078e00ee */
[----:B------:R-:W-:Y:S02]  /*2d10*/  @!P1 IMAD.MOV.U32 R18, RZ, RZ, R239 ;  /* 0x000000ffff129224 */ /* 0x000fe400078e00ef */
[----:B-1----:R-:W-:Y:S01]  /*2d20*/  IMAD.WIDE.U32 R2, R20, c[0x0][0x260], R134 ;  /* 0x0000980014027a25 */ /* 0x002fe200078e0086 */
[----:B------:R-:W-:Y:S01]  /*2d30*/  ISETP.GE.AND P0, PT, R138, c[0x0][0x27c], PT ;  /* 0x00009f008a007a0c */ /* 0x000fe20003f06270 */
[----:B------:R-:W-:Y:S01]  /*2d40*/  BAR.SYNC.DEFER_BLOCKING 0x0 ;  /* 0x0000000000007b1d */ /* 0x000fe20000010000 */
[----:B------:R-:W-:Y:S01]  /*2d50*/  LOP3.LUT R208, R208, 0xfffffffb, RZ, 0xc0, !PT ;  /* 0xfffffffbd0d07812 */ /* 0x000fe200078ec0ff */
[----:B------:R-:W-:Y:S01]  /*2d60*/  IMAD R6, R9, c[0x0][0x290], RZ ;  /* 0x0000a40009067a24 */ /* 0x000fe200078e02ff */
        /* <DEDUP_REMOVED lines=61> */
[----:B------:R-:W-:Y:S01]  /*3140*/  IMAD R10, R93, c[0x0][0x294], R10 ;  /* 0x0000a5005d0a7a24 */ /* 0x000fe200078e020a */
[----:B------:R-:W-:Y:S01]  /*3150*/  SHF.L.U64.HI R98, R101, R98, c[0x0][0x284] ;  /* 0x0000a10065627619 */ /* 0x000fe20000010262 */
[----:B------:R-:W-:Y:S01]  /*3160*/  IMAD R0, R93, c[0x0][0x284], R14 ;  /* 0x0000a1005d007a24 */ /* 0x000fe200078e020e */
[----:B------:R-:W-:Y:S01]  /*3170*/  SHF.L.U32 R101, R101, 0x5, RZ ;  /* 0x0000000565657819 */ /* 0x000fe200000006ff */
[----:B------:R-:W-:Y:S01]  /*3180*/  IMAD.WIDE.U32 R62, R93, c[0x0][0x290], R4 ;  /* 0x0000a4005d3e7a25 */ /* 0x000fe200078e0004 */
[----:B------:R-:W-:-:S02]  /*3190*/  IADD3 R87, R75, R21, RZ ;  /* 0x000000154b577210 */ /* 0x000fc40007ffe0ff */
[----:B------:R-:W-:Y:S01]  /*31a0*/  SHF.R.S32.HI R85, RZ, 0x3, R13 ;  /* 0x00000003ff557819 */ /* 0x000fe2000001140d */
[C---:B------:R-:W-:Y:S01]  /*31b0*/  IMAD.WIDE.U32 R60, R93.reuse, c[0x0][0x280], R2 ;  /* 0x0000a0005d3c7a25 */ /* 0x040fe200078e0002 */
[----:B------:R-:W-:Y:S02]  /*31c0*/  SHF.R.S32.HI R84, RZ, 0x3, R12 ;  /* 0x00000003ff547819 */ /* 0x000fe4000001140c */
[----:B------:R-:W-:Y:S01]  /*31d0*/  IADD3 R81, R10, R63, RZ ;  /* 0x0000003f0a517210 */ /* 0x000fe20007ffe0ff */
[C---:B------:R-:W-:Y:S01]  /*31e0*/  IMAD.WIDE.U32 R66, R93.reuse, c[0x0][0x290], R8 ;  /* 0x0000a4005d427a25 */ /* 0x040fe200078e0008 */
        /* <DEDUP_REMOVED lines=13> */
.L_x_1313:
        /* <DEDUP_REMOVED lines=92> */
.L_x_1299:
[----:B------:R-:W-:Y:S05]  /*3880*/  BSYNC B0 ;  /* 0x0000000000007941 */ /* 0x000fea0003800000 */
.L_x_1298:
        /* <DEDUP_REMOVED lines=9> */
[----:B--2---:R-:W-:Y:S01]  /*3920*/  PRMT R20, R5, 0x5410, R8 ;  /* 0x0000541005147816 */ /* 0x004fe20000000008 */
        /* <DEDUP_REMOVED lines=30> */
[----:B------:R-:W-:Y:S04]  /*3b10*/  @!P0 SHF.R.U32.HI R17, RZ, 0x10, R17 ;  /* 0x00000010ff118819 */ /* 0x000fe80000011611 */
[----:B------:R-:W-:Y:S02]  /*3b20*/  @!P0 PRMT R24, R22, 0x5410, R17 ;  /* 0x0000541016188816 */ /* 0x000fe40000000011 */
[----:B------:R-:W-:Y:S02]  /*3b30*/  @!P0 PRMT R17, R5, 0x5410, R4 ;  /* 0x0000541005118816 */ /* 0x000fe40000000004 */
[----:B------:R-:W-:Y:S01]  /*3b40*/  @!P0 LOP3.LUT R22, R23, 0xffff0000, RZ, 0xc0, !PT ;  /* 0xffff000017168812 */ /* 0x000fe200078ec0ff */
[C---:B-1----:R-:W-:Y:S01]  /*3b50*/  @!P0 IMAD.U32 R4, R8.reuse, 0x10000, RZ ;  /* 0x0001000008048824 */ /* 0x042fe200078e00ff */
[----:B------:R-:W-:Y:S01]  /*3b60*/  @!P0 LOP3.LUT R0, R8, 0xffff0000, RZ, 0xc0, !PT ;  /* 0xffff000008008812 */ /* 0x000fe200078ec0ff */
[----:B------:R-:W-:Y:S01]  /*3b70*/  @!P0 IMAD.U32 R23, R10, 0x10000, RZ ;  /* 0x000100000a178824 */ /* 0x000fe200078e00ff */
[----:B------:R-:W-:Y:S03]  /*3b80*/  @!P0 LOP3.LUT R2, R9, 0xffff0000, RZ, 0xc0, !PT ;  /* 0xffff000009028812 */ /* 0x000fe600078ec0ff */
        /* <DEDUP_REMOVED lines=8> */
[----:B------:R-:W-:Y:S01]  /*3c10*/  @!P0 FMUL.FTZ R5, R2, R22 ;  /* 0x0000001602058220 */ /* 0x000fe20000410000 */
[----:B------:R-:W-:Y:S01]  /*3c20*/  @!P0 LOP3.LUT R24, R24, 0xffff0000, RZ, 0xc0, !PT ;  /* 0xffff000018188812 */ /* 0x000fe200078ec0ff */
[-C--:B------:R-:W-:Y:S02]  /*3c30*/  @!P0 FMUL.FTZ R2, R2, R4.reuse ;  /* 0x0000000402028220 */ /* 0x080fe40000410000 */
[----:B------:R-:W-:Y:S01]  /*3c40*/  @!P0 FFMA.FTZ R38, R16, R4, -R5 ;  /* 0x0000000410268223 */ /* 0x000fe20000010805 */
[----:B------:R-:W-:Y:S01]  /*3c50*/  @!P0 LOP3.LUT R4, R11, 0xffff0000, RZ, 0xc0, !PT ;  /* 0xffff00000b048812 */ /* 0x000fe200078ec0ff */
[----:B------:R-:W-:Y:S02]  /*3c60*/  @!P0 IMAD.U32 R5, R17, 0x10000, RZ ;  /* 0x0001000011058824 */ /* 0x000fe400078e00ff */
[C---:B------:R-:W-:Y:S02]  /*3c70*/  @!P0 FMUL.FTZ R36, R3.reuse, R21 ;  /* 0x0000001503248220 */ /* 0x040fe40000410000 */
[-C--:B------:R-:W-:Y:S02]  /*3c80*/  @!P0 FMUL.FTZ R3, R3, R5.reuse ;  /* 0x0000000503038220 */ /* 0x080fe40000410000 */
[----:B------:R-:W-:Y:S01]  /*3c90*/  @!P0 FFMA.FTZ R37, R23, R5, -R36 ;  /* 0x0000000517258223 */ /* 0x000fe20000010824 */
[----:B------:R-:W-:Y:S01]  /*3ca0*/  @!P0 LOP3.LUT R5, R17, 0xffff0000, RZ, 0xc0, !PT ;  /* 0xffff000011058812 */ /* 0x000fe200078ec0ff */
[----:B------:R-:W-:Y:S01]  /*3cb0*/  @!P0 FMUL.FTZ R36, R4, R24 ;  /* 0x0000001804248220 */ /* 0x000fe20000410000 */
[----:B------:R-:W-:Y:S01]  /*3cc0*/  @!P0 SHF.L.U32 R17, R11, 0x10, RZ ;  /* 0x000000100b118819 */ /* 0x000fe200000006ff */
[----:B------:R-:W-:Y:S02]  /*3cd0*/  @!P0 FFMA.FTZ R2, R22, R16, R2 ;  /* 0x0000001016028223 */ /* 0x000fe40000010002 */
[----:B------:R-:W-:Y:S02]  /*3ce0*/  @!P0 FMUL.FTZ R4, R4, R5 ;  /* 0x0000000504048220 */ /* 0x000fe40000410000 */
[----:B------:R-:W-:Y:S01]  /*3cf0*/  @!P0 FFMA.FTZ R3, R21, R23, R3 ;  /* 0x0000001715038223 */ /* 0x000fe20000010003 */
        /* <DEDUP_REMOVED lines=11> */
.L_x_1302:
[----:B------:R-:W-:Y:S05]  /*3db0*/  BSYNC B0 ;  /* 0x0000000000007941 */ /* 0x000fea0003800000 */
.L_x_1301:
        /* <DEDUP_REMOVED lines=58> */
.L_x_1304:
[----:B------:R-:W-:Y:S05]  /*4160*/  BSYNC B0 ;  /* 0x0000000000007941 */ /* 0x000fea0003800000 */
.L_x_1303:
        /* <DEDUP_REMOVED lines=58> */
.L_x_1306:
[----:B------:R-:W-:Y:S05]  /*4510*/  BSYNC B0 ;  /* 0x0000000000007941 */ /* 0x000fea0003800000 */
.L_x_1305:
[----:B------:R-:W-:Y:S11]  /*4520*/  ISETP.GE.AND P0, PT, R199, c[0x0][0x1d4], PT ;  /* 0x00007500c7007a0c */ /* 0x000ff60003f06270 */
[----:B------:R-:W-:Y:S02]  /*4530*/  @!UPT UIADD3 URZ, URZ, URZ, URZ ;  /* 0x0000003f3f3ff290 */ /* 0x000fe4000fffe03f */
        /* <DEDUP_REMOVED lines=56> */
.L_x_1297:
        /* <DEDUP_REMOVED lines=31> */
.L_x_1308:
[----:B------:R-:W-:Y:S05]  /*4ab0*/  BSYNC B0 ;  /* 0x0000000000007941 */ /* 0x000fea0003800000 */
.L_x_1307:
        /* <DEDUP_REMOVED lines=11> */
[----:B--2---:R-:W-:Y:S01]  /*4b70*/  PRMT R20, R3, 0x5410, R8 ;  /* 0x0000541003147816 */ /* 0x004fe20000000008 */
        /* <DEDUP_REMOVED lines=17> */
[----:B------:R-:W-:Y:S02]  /*4c90*/  IMAD.MOV.U32 R36, RZ, RZ, R15 ;  /* 0x000000ffff247224 */ /* 0x000fe400078e000f */
[----:B------:R-:W-:Y:S01]  /*4ca0*/  IMAD.MOV.U32 R8, RZ, RZ, R5 ;  /* 0x000000ffff087224 */ /* 0x000fe200078e0005 */
[----:B------:R-:W-:Y:S01]  /*4cb0*/  LEA.HI R0, R2, R0, RZ, 0x4 ;  /* 0x0000000002007211 */ /* 0x000fe200078f20ff */
[----:B------:R-:W-:Y:S02]  /*4cc0*/  IMAD.MOV.U32 R10, RZ, RZ, R7 ;  /* 0x000000ffff0a7224 */ /* 0x000fe400078e0007 */
[----:B------:R-:W-:Y:S02]  /*4cd0*/  @!P0 SHF.R.U64 R4, R4, 0x10, R5 ;  /* 0x0000001004048819 */ /* 0x000fe40000001205 */
[----:B------:R-:W-:Y:S02]  /*4ce0*/  LEA.HI.SX32 R0, R0, R85, 0x1c ;  /* 0x0000005500007211 */ /* 0x000fe400078fe2ff */
[--C-:B------:R-:W-:Y:S02]  /*4cf0*/  @!P0 SHF.R.U64 R22, R12, 0x10, R13.reuse ;  /* 0x000000100c168819 */ /* 0x100fe4000000120d */
[----:B------:R-:W-:Y:S01]  /*4d00*/  SHF.R.S32.HI R2, RZ, 0x1f, R0 ;  /* 0x0000001fff027819 */ /* 0x000fe20000011400 */
[----:B------:R-:W-:Y:S01]  /*4d10*/  IMAD.SHL.U32 R39, R0, 0x8, RZ ;  /* 0x0000000800277824 */ /* 0x000fe200078e00ff */
[----:B------:R-:W-:Y:S02]  /*4d20*/  @!P0 SHF.R.U32.HI R29, RZ, 0x10, R13 ;  /* 0x00000010ff1d8819 */ /* 0x000fe4000001160d */
[----:B------:R-:W-:Y:S02]  /*4d30*/  LEA.HI R2, R2, R0, RZ, 0x3 ;  /* 0x0000000002027211 */ /* 0x000fe400078f18ff */
[--C-:B------:R-:W-:Y:S02]  /*4d40*/  @!P0 SHF.R.U64 R28, R14, 0x10, R15.reuse ;  /* 0x000000100e1c8819 */ /* 0x100fe4000000120f */
[----:B------:R-:W-:Y:S01]  /*4d50*/  @!P0 SHF.R.U32.HI R30, RZ, 0x10, R15 ;  /* 0x00000010ff1e8819 */ /* 0x000fe2000001160f */
[----:B------:R-:W-:Y:S01]  /*4d60*/  IMAD.SHL.U32 R2, R2, 0x100, RZ ;  /* 0x0000010002027824 */ /* 0x000fe200078e00ff */
[----:B------:R-:W-:Y:S02]  /*4d70*/  LOP3.LUT R0, R223, 0x38, R39, 0xf8, !PT ;  /* 0x00000038df007812 */ /* 0x000fe400078ef827 */
[----:B------:R-:W-:Y:S02]  /*4d80*/  @!P0 PRMT R21, R21, 0x5410, R22 ;  /* 0x0000541015158816 */ /* 0x000fe40000000016 */
[----:B------:R-:W-:Y:S02]  /*4d90*/  LOP3.LUT R3, R0, R105, RZ, 0x3c, !PT ;  /* 0x0000006900037212 */ /* 0x000fe400078e3cff */
[----:B------:R-:W-:Y:S02]  /*4da0*/  LOP3.LUT R2, R2, 0x7ffff800, RZ, 0xc0, !PT ;  /* 0x7ffff80002027812 */ /* 0x000fe400078ec0ff */
[----:B------:R-:W-:Y:S02]  /*4db0*/  @!P0 SHF.R.U32.HI R0, RZ, 0x10, R5 ;  /* 0x00000010ff008819 */ /* 0x000fe40000011605 */
[----:B------:R-:W-:Y:S02]  /*4dc0*/  IADD3 R2, R3, R2, R227 ;  /* 0x0000000203027210 */ /* 0x000fe40007ffe0e3 */
[----:B------:R-:W-:Y:S02]  /*4dd0*/  @!P0 PRMT R4, R9, 0x5410, R4 ;  /* 0x0000541009048816 */ /* 0x000fe40000000004 */
[----:B------:R-:W-:Y:S01]  /*4de0*/  SHF.L.U32 R5, R2, 0x1, RZ ;  /* 0x0000000102057819 */ /* 0x000fe200000006ff */
[----:B------:R-:W-:Y:S01]  /*4df0*/  IMAD.MOV.U32 R2, RZ, RZ, R6 ;  /* 0x000000ffff027224 */ /* 0x000fe200078e0006 */
[----:B------:R-:W-:Y:S02]  /*4e00*/  @!P0 SHF.R.U64 R3, R6, 0x10, R7 ;  /* 0x0000001006038819 */ /* 0x000fe40000001207 */
[----:B------:R-:W-:Y:S01]  /*4e10*/  @!P0 PRMT R6, R8, 0x5410, R0 ;  /* 0x0000541008068816 */ /* 0x000fe20000000000 */
[----:B------:R-:W-:Y:S01]  /*4e20*/  @!P0 IMAD.U32 R8, R21, 0x10000, RZ ;  /* 0x0001000015088824 */ /* 0x000fe200078e00ff */
[----:B------:R2:W5:Y:S01]  /*4e30*/  LDS.128 R12, [R5+0xc080] ;  /* 0x00c08000050c7984 */ /* 0x0005620000000c00 */
[----:B------:R-:W-:Y:S02]  /*4e40*/  @!P0 PRMT R22, R31, 0x5410, R29 ;  /* 0x000054101f168816 */ /* 0x000fe4000000001d */
[----:B------:R-:W-:Y:S02]  /*4e50*/  @!P0 PRMT R23, R23, 0x5410, R28 ;  /* 0x0000541017178816 */ /* 0x000fe4000000001c */
[----:B------:R-:W-:Y:S02]  /*4e60*/  @!P0 PRMT R30, R36, 0x5410, R30 ;  /* 0x00005410241e8816 */ /* 0x000fe4000000001e */
[----:B--2---:R-:W-:Y:S02]  /*4e70*/  @!P0 SHF.R.U32.HI R5, RZ, 0x10, R7 ;  /* 0x00000010ff058819 */ /* 0x004fe40000011607 */
[----:B------:R-:W-:Y:S01]  /*4e80*/  @!P0 PRMT R7, R2, 0x5410, R3 ;  /* 0x0000541002078816 */ /* 0x000fe20000000003 */
[----:B------:R-:W-:Y:S01]  /*4e90*/  @!P0 IMAD.U32 R2, R4, 0x10000, RZ ;  /* 0x0001000004028824 */ /* 0x000fe200078e00ff */
[----:B------:R-:W-:Y:S01]  /*4ea0*/  @!P0 PRMT R10, R10, 0x5410, R5 ;  /* 0x000054100a0a8816 */ /* 0x000fe20000000005 */
[----:B-1----:R-:W-:Y:S02]  /*4eb0*/  @!P0 IMAD.U32 R3, R24, 0x10000, RZ ;  /* 0x0001000018038824 */ /* 0x002fe400078e00ff */
[----:B------:R-:W-:Y:S01]  /*4ec0*/  @!P0 IMAD.U32 R5, R22, 0x10000, RZ ;  /* 0x0001000016058824 */ /* 0x000fe200078e00ff */
[----:B-----5:R-:W-:Y:S05]  /*4ed0*/  @!P0 SHF.L.U32 R0, R12, 0x10, RZ ;  /* 0x000000100c008819 */ /* 0x020fea00000006ff */
[C---:B------:R-:W-:Y:S02]  /*4ee0*/  @!P0 FMUL.FTZ R9, R0.reuse, R8 ;  /* 0x0000000800098220 */ /* 0x040fe40000410000 */
[-C--:B------:R-:W-:Y:S02]  /*4ef0*/  @!P0 FMUL.FTZ R0, R0, R2.reuse ;  /* 0x0000000200008220 */ /* 0x080fe40000410000 */
[----:B------:R-:W-:Y:S01]  /*4f00*/  @!P0 FFMA.FTZ R29, R3, R2, -R9 ;  /* 0x00000002031d8223 */ /* 0x000fe20000010809 */
[----:B------:R-:W-:Y:S01]  /*4f10*/  @!P0 LOP3.LUT R9, R21, 0xffff0000, RZ, 0xc0, !PT ;  /* 0xffff000015098812 */ /* 0x000fe200078ec0ff */
[----:B------:R-:W-:Y:S01]  /*4f20*/  @!P0 FFMA.FTZ R0, R8, R3, R0 ;  /* 0x0000000308008223 */ /* 0x000fe20000010000 */
[----:B------:R-:W-:Y:S02]  /*4f30*/  @!P0 LOP3.LUT R2, R12, 0xffff0000, RZ, 0xc0, !PT ;  /* 0xffff00000c028812 */ /* 0x000fe400078ec0ff */
        /* <DEDUP_REMOVED lines=26> */
[C---:B------:R-:W-:Y:S01]  /*50e0*/  @!P0 IMAD.U32 R6, R7.reuse, 0x10000, RZ ;  /* 0x0001000007068824 */ /* 0x040fe200078e00ff */
[----:B------:R-:W-:Y:S01]  /*50f0*/  @!P0 LOP3.LUT R7, R7, 0xffff0000, RZ, 0xc0, !PT ;  /* 0xffff000007078812 */ /* 0x000fe200078ec0ff */
[----:B------:R-:W-:Y:S01]  /*5100*/  @!P0 IMAD.U32 R9, R26, 0x10000, RZ ;  /* 0x000100001a098824 */ /* 0x000fe200078e00ff */
[----:B------:R-:W-:Y:S01]  /*5110*/  @!P0 MOV R25, R28 ;  /* 0x0000001c00198202 */ /* 0x000fe20000000f00 */
[C---:B------:R-:W-:Y:S01]  /*5120*/  @!P0 FMUL.FTZ R21, R5.reuse, R8 ;  /* 0x0000000805158220 */ /* 0x040fe20000410000 */
[----:B------:R-:W-:Y:S01]  /*5130*/  @!P0 F2FP.BF16.PACK_AB R3, R4, R3 ;  /* 0x000000030403823e */ /* 0x000fe200000010ff */
[-C--:B------:R-:W-:Y:S02]  /*5140*/  @!P0 FMUL.FTZ R5, R5, R6.reuse ;  /* 0x0000000605058220 */ /* 0x080fe40000410000 */
[----:B------:R-:W-:Y:S01]  /*5150*/  @!P0 FFMA.FTZ R31, R9, R6, -R21 ;  /* 0x00000006091f8223 */ /* 0x000fe20000010815 */
[----:B------:R-:W-:Y:S01]  /*5160*/  @!P0 MOV R13, R3 ;  /* 0x00000003000d8202 */ /* 0x000fe20000000f00 */
[----:B------:R-:W-:Y:S01]  /*5170*/  @!P0 FFMA.FTZ R5, R8, R9, R5 ;  /* 0x0000000908058223 */ /* 0x000fe20000010005 */
[----:B------:R-:W-:Y:S02]  /*5180*/  @!P0 LOP3.LUT R8, R23, 0xffff0000, RZ, 0xc0, !PT ;  /* 0xffff000017088812 */ /* 0x000fe400078ec0ff */
[----:B------:R-:W-:Y:S02]  /*5190*/  @!P0 LOP3.LUT R6, R14, 0xffff0000, RZ, 0xc0, !PT ;  /* 0xffff00000e068812 */ /* 0x000fe400078ec0ff */
[----:B------:R-:W-:Y:S03]  /*51a0*/  @!P0 LOP3.LUT R9, R26, 0xffff0000, RZ, 0xc0, !PT ;  /* 0xffff00001a098812 */ /* 0x000fe600078ec0ff */
        /* <DEDUP_REMOVED lines=36> */
.L_x_1310:
[----:B------:R-:W-:Y:S05]  /*53f0*/  BSYNC B0 ;  /* 0x0000000000007941 */ /* 0x000fea0003800000 */
.L_x_1309:
[----:B------:R-:W-:Y:S11]  /*5400*/  ISETP.GE.AND P0, PT, R138, c[0x0][0x1d4], PT ;  /* 0x000075008a007a0c */ /* 0x000ff60003f06270 */
[----:B------:R-:W-:Y:S02]  /*5410*/  @!UPT UIADD3 URZ, URZ, URZ, URZ ;  /* 0x0000003f3f3ff290 */ /* 0x000fe4000fffe03f */
[----:B------:R-:W-:-:S05]  /*5420*/  @P0 BRA `(.L_x_1300) ;  /* 0x0000096000000947 */ /* 0x000fca0003800000 */
[----:B------:R-:W-:Y:S01]  /*5430*/  LOP3.LUT P1, RZ, R208, 0x4, RZ, 0xc0, !PT ;  /* 0x00000004d0ff7812 */ /* 0x000fe2000782c0ff */
[----:B------:R-:W2:Y:S01]  /*5440*/  LDS.128 R28, [R76+0xc080] ;  /* 0x00c080004c1c7984 */ /* 0x000ea20000000c00 */
[----:B------:R-:W-:Y:S02]  /*5450*/  ISETP.GE.AND P0, PT, R138, c[0x0][0x27c], PT ;  /* 0x00009f008a007a0c */ /* 0x000fe40003f06270 */
[----:B------:R-:W-:Y:S04]  /*5460*/  SEL R0, R94, R42, !P1 ;  /* 0x0000002a5e007207 */ /* 0x000fe80004800000 */
[----:B-1----:R-:W-:Y:S04]  /*5470*/  SHF.R.S32.HI R2, RZ, 0x1f, R0 ;  /* 0x0000001fff027819 */ /* 0x002fe80000011400 */
[----:B------:R-:W-:Y:S03]  /*5480*/  LEA.HI R0, R2, R0, RZ, 0x4 ;  /* 0x0000000002007211 */ /* 0x000fe600078f20ff */
[--C-:B------:R-:W-:Y:S02]  /*5490*/  @!P0 SHF.R.U64 R4, R32, 0x10, R33.reuse ;  /* 0x0000001020048819 */ /* 0x100fe40000001221 */
[----:B------:R-:W-:Y:S02]  /*54a0*/  LEA.HI.SX32 R0, R0, R84, 0x1c ;  /* 0x0000005400007211 */ /* 0x000fe400078fe2ff */
[----:B------:R-:W-:Y:S02]  /*54b0*/  @!P0 SHF.R.U32.HI R7, RZ, 0x10, R33 ;  /* 0x00000010ff078819 */ /* 0x000fe40000011621 */
[----:B------:R-:W-:Y:S01]  /*54c0*/  SHF.R.S32.HI R2, RZ, 0x1f, R0 ;  /* 0x0000001fff027819 */ /* 0x000fe20000011400 */
[----:B------:R-:W-:Y:S01]  /*54d0*/  IMAD.SHL.U32 R36, R0, 0x8, RZ ;  /* 0x0000000800247824 */ /* 0x000fe200078e00ff */
[--C-:B------:R-:W-:Y:S02]  /*54e0*/  @!P0 SHF.R.U32.HI R6, RZ, 0x10, R19.reuse ;  /* 0x00000010ff068819 */ /* 0x100fe40000011613 */
[----:B------:R-:W-:Y:S02]  /*54f0*/  LEA.HI R0, R2, R0, RZ, 0x3 ;  /* 0x0000000002007211 */ /* 0x000fe400078f18ff */
[----:B------:R-:W-:Y:S02]  /*5500*/  @!P0 SHF.R.U64 R3, R18, 0x10, R19 ;  /* 0x0000001012038819 */ /* 0x000fe40000001213 */
[----:B------:R-:W-:Y:S01]  /*5510*/  LOP3.LUT R2, R223, 0x38, R36, 0xf8, !PT ;  /* 0x00000038df027812 */ /* 0x000fe200078ef824 */
[----:B------:R-:W-:Y:S01]  /*5520*/  IMAD.SHL.U32 R0, R0, 0x100, RZ ;  /* 0x0000010000007824 */ /* 0x000fe200078e00ff */
[----:B------:R-:W-:Y:S02]  /*5530*/  @!P0 PRMT R21, R37, 0x5410, R4 ;  /* 0x0000541025158816 */ /* 0x000fe40000000004 */
[----:B------:R-:W-:Y:S02]  /*5540*/  LOP3.LUT R2, R2, R105, RZ, 0x3c, !PT ;  /* 0x0000006902027212 */ /* 0x000fe400078e3cff */
[----:B------:R-:W-:Y:S02]  /*5550*/  LOP3.LUT R0, R0, 0x7ffff800, RZ, 0xc0, !PT ;  /* 0x7ffff80000007812 */ /* 0x000fe400078ec0ff */
[----:B------:R-:W-:Y:S02]  /*5560*/  @!P0 SHF.R.U32.HI R8, RZ, 0x10, R35 ;  /* 0x00000010ff088819 */ /* 0x000fe40000011623 */
[----:B------:R-:W-:Y:S01]  /*5570*/  IADD3 R0, R2, R0, R227 ;  /* 0x0000000002007210 */ /* 0x000fe20007ffe0e3 */
[----:B--2---:R-:W-:Y:S01]  /*5580*/  @!P0 IMAD.U32 R24, R31, 0x10000, RZ ;  /* 0x000100001f188824 */ /* 0x004fe200078e00ff */
[----:B------:R-:W-:Y:S03]  /*5590*/  @!P0 LOP3.LUT R19, R29, 0xffff0000, RZ, 0xc0, !PT ;  /* 0xffff00001d138812 */ /* 0x000fe600078ec0ff */
[----:B------:R-:W-:Y:S01]  /*55a0*/  IMAD.SHL.U32 R0, R0, 0x2, RZ ;  /* 0x0000000200007824 */ /* 0x000fe200078e00ff */
[----:B------:R-:W-:Y:S02]  /*55b0*/  @!P0 LOP3.LUT R26, R31, 0xffff0000, RZ, 0xc0, !PT ;  /* 0xffff00001f1a8812 */ /* 0x000fe400078ec0ff */
[----:B------:R-:W-:Y:S02]  /*55c0*/  @!P0 SHF.R.U64 R2, R16, 0x10, R17 ;  /* 0x0000001010028819 */ /* 0x000fe40000001211 */
[----:B------:R1:W2:Y:S01]  /*55d0*/  LDS.128 R12, [R0+0xc080] ;  /* 0x00c08000000c7984 */ /* 0x0002a20000000c00 */
[----:B------:R-:W-:Y:S01]  /*55e0*/  @!P0 PRMT R9, R37, 0x5432, R7 ;  /* 0x0000543225098816 */ /* 0x000fe20000000007 */
[----:B------:R-:W-:Y:S01]  /*55f0*/  @!P0 IMAD.U32 R7, R21, 0x10000, RZ ;  /* 0x0001000015078824 */ /* 0x000fe200078e00ff */
[----:B------:R-:W-:Y:S02]  /*5600*/  @!P0 PRMT R5, R11, 0x5432, R2 ;  /* 0x000054320b058816 */ /* 0x000fe40000000002 */
[----:B------:R-:W-:Y:S01]  /*5610*/  @!P0 SHF.R.U64 R10, R34, 0x10, R35 ;  /* 0x00000010220a8819 */ /* 0x000fe20000001223 */
[----:B------:R-:W-:Y:S01]  /*5620*/  @!P0 IMAD.U32 R16, R9, 0x10000, RZ ;  /* 0x0001000009108824 */ /* 0x000fe200078e00ff */
[----:B------:R-:W-:Y:S01]  /*5630*/  @!P0 PRMT R22, R38, 0x5410, R8 ;  /* 0x0000541026168816 */ /* 0x000fe20000000008 */
[C---:B------:R-:W-:Y:S01]  /*5640*/  @!P0 IMAD.U32 R2, R5.reuse, 0x10000, RZ ;  /* 0x0001000005028824 */ /* 0x040fe200078e00ff */
[----:B------:R-:W-:Y:S01]  /*5650*/  @!P0 PRMT R8, R20, 0x5410, R6 ;  /* 0x0000541014088816 */ /* 0x000fe20000000006 */
[----:B------:R-:W-:Y:S01]  /*5660*/  @!P0 IMAD.U32 R6, R28, 0x10000, RZ ;  /* 0x000100001c068824 */ /* 0x000fe200078e00ff */
[----:B------:R-:W-:Y:S01]  /*5670*/  @!P0 PRMT R27, R38, 0x5432, R10 ;  /* 0x00005432261b8816 */ /* 0x000fe2000000000a */
[----:B------:R-:W-:Y:S01]  /*5680*/  @!P0 IMAD.U32 R23, R22, 0x10000, RZ ;  /* 0x0001000016178824 */ /* 0x000fe200078e00ff */
[----:B------:R-:W-:Y:S02]  /*5690*/  @!P0 PRMT R10, R20, 0x5432, R3 ;  /* 0x00005432140a8816 */ /* 0x000fe40000000003 */
[----:B------:R-:W-:Y:S02]  /*56a0*/  @!P0 LOP3.LUT R5, R5, 0xffff0000, RZ, 0xc0, !PT ;  /* 0xffff000005058812 */ /* 0x000fe400078ec0ff */
[----:B------:R-:W-:Y:S02]  /*56b0*/  @!P0 LOP3.LUT R25, R22, 0xffff0000, RZ, 0xc0, !PT ;  /* 0xffff000016198812 */ /* 0x000fe400078ec0ff */
[----:B------:R-:W-:Y:S02]  /*56c0*/  @!P0 LOP3.LUT R18, R9, 0xffff0000, RZ, 0xc0, !PT ;  /* 0xffff000009128812 */ /* 0x000fe400078ec0ff */
[----:B-1----:R-:W-:Y:S01]  /*56d0*/  @!P0 SHF.R.U32.HI R0, RZ, 0x10, R17 ;  /* 0x00000010ff008819 */ /* 0x002fe20000011611 */
[----:B------:R-:W-:Y:S03]  /*56e0*/  @!P0 IMAD.U32 R17, R29, 0x10000, RZ ;  /* 0x000100001d118824 */ /* 0x000fe600078e00ff */
[----:B------:R-:W-:Y:S01]  /*56f0*/  @!P0 PRMT R4, R11, 0x5410, R0 ;  /* 0x000054100b048816 */ /* 0x000fe20000000000 */
[----:B--2---:R-:W-:Y:S01]  /*5700*/  @!P0 IMAD.U32 R0, R12, 0x10000, RZ ;  /* 0x000100000c008824 */ /* 0x004fe200078e00ff */
[----:B------:R-:W-:Y:S03]  /*5710*/  @!P0 SHF.L.U32 R3, R13, 0x10, RZ ;  /* 0x000000100d038819 */ /* 0x000fe600000006ff */
[C---:B------:R-:W-:Y:S02]  /*5720*/  @!P0 FMUL.FTZ R11, R0.reuse, R7 ;  /* 0x00000007000b8220 */ /* 0x040fe40000410000 */
[-C--:B------:R-:W-:Y:S02]  /*5730*/  @!P0 FMUL.FTZ R0, R0, R2.reuse ;  /* 0x0000000200008220 */ /* 0x080fe40000410000 */
[----:B------:R-:W-:Y:S01]  /*5740*/  @!P0 FFMA.FTZ R42, R6, R2, -R11 ;  /* 0x00000002062a8223 */ /* 0x000fe2000001080b */
[----:B------:R-:W-:Y:S01]  /*5750*/  @!P0 LOP3.LUT R11, R28, 0xffff0000, RZ, 0xc0, !PT ;  /* 0xffff00001c0b8812 */ /* 0x000fe200078ec0ff */
[----:B------:R-:W-:Y:S01]  /*5760*/  @!P0 FFMA.FTZ R0, R7, R6, R0 ;  /* 0x0000000607008223 */ /* 0x000fe20000010000 */
[C---:B------:R-:W-:Y:S01]  /*5770*/  @!P0 LOP3.LUT R6, R4.reuse, 0xffff0000, RZ, 0xc0, !PT ;  /* 0xffff000004068812 */ /* 0x040fe200078ec0ff */
[----:B------:R-:W-:Y:S01]  /*5780*/  @!P0 IMAD.U32 R7, R4, 0x10000, RZ ;  /* 0x0001000004078824 */ /* 0x000fe200078e00ff */
[----:B------:R-:W-:Y:S01]  /*5790*/  @!P0 LOP3.LUT R2, R13, 0xffff0000, RZ, 0xc0, !PT ;  /* 0xffff00000d028812 */ /* 0x000fe200078ec0ff */
[C---:B------:R-:W-:Y:S02]  /*57a0*/  @!P0 FMUL.FTZ R4, R3.reuse, R16 ;  /* 0x0000001003048220 */ /* 0x040fe40000410000 */
[-C--:B------:R-:W-:Y:S02]  /*57b0*/  @!P0 FMUL.FTZ R3, R3, R7.reuse ;  /* 0x0000000703038220 */ /* 0x080fe40000410000 */
[C---:B------:R-:W-:Y:S02]  /*57c0*/  @!P0 FMUL.FTZ R9, R2.reuse, R18 ;  /* 0x0000001202098220 */ /* 0x040fe40000410000 */
[----:B------:R-:W-:Y:S02]  /*57d0*/  @!P0 FFMA.FTZ R32, R17, R7, -R4 ;  /* 0x0000000711208223 */ /* 0x000fe40000010804 */
[-C--:B------:R-:W-:Y:S01]  /*57e0*/  @!P0 FMUL.FTZ R4, R2, R6.reuse ;  /* 0x0000000602048220 */ /* 0x080fe20000410000 */
[----:B------:R-:W-:Y:S01]  /*57f0*/  @!P0 LOP3.LUT R2, R12, 0xffff0000, RZ, 0xc0, !PT ;  /* 0xffff00000c028812 */ /* 0x000fe200078ec0ff */
[----:B------:R-:W-:Y:S01]  /*5800*/  @!P0 FFMA.FTZ R35, R19, R6, -R9 ;  /* 0x0000000613238223 */ /* 0x000fe20000010809 */
[----:B------:R-:W-:Y:S01]  /*5810*/  @!P0 LOP3.LUT R9, R21, 0xffff0000, RZ, 0xc0, !PT ;  /* 0xffff000015098812 */ /* 0x000fe200078ec0ff */
[----:B------:R-:W-:Y:S02]  /*5820*/  @!P0 IMAD.U32 R7, R15, 0x10000, RZ ;  /* 0x000100000f078824 */ /* 0x000fe400078e00ff */
[----:B------:R-:W-:Y:S01]  /*5830*/  @!P0 IMAD.U32 R6, R8, 0x10000, RZ ;  /* 0x0001000008068824 */ /* 0x000fe200078e00ff */
[----:B------:R-:W-:Y:S01]  /*5840*/  @!P0 F2FP.BF16.PACK_AB R35, R35, R32 ;  /* 0x000000202323823e */ /* 0x000fe200000010ff */
[----:B------:R-:W-:Y:S01]  /*5850*/  @!P0 FMUL.FTZ R20, R2, R9 ;  /* 0x0000000902148220 */ /* 0x000fe20000410000 */
[----:B----4-:R-:W-:Y:S01]  /*5860*/  LEA R32, P1, R51, R40, 0x1 ;  /* 0x0000002833207211 */ /* 0x010fe200078208ff */
[----:B------:R-:W-:Y:S01]  /*5870*/  @!P0 FMUL.FTZ R21, R7, R23 ;  /* 0x0000001707158220 */ /* 0x000fe20000410000 */
[----:B------:R-:W-:Y:S01]  /*5880*/  @!P0 LOP3.LUT R8, R8, 0xffff0000, RZ, 0xc0, !PT ;  /* 0xffff000008088812 */ /* 0x000fe200078ec0ff */
[----:B------:R-:W-:Y:S01]  /*5890*/  @!P0 FMUL.FTZ R2, R2, R5 ;  /* 0x0000000502028220 */ /* 0x000fe20000410000 */
[----:B---3--:R-:W-:Y:S01]  /*58a0*/  LEA.HI.X R33, R51, R41, R79, 0x1, P1 ;  /* 0x0000002933217211 */ /* 0x008fe200008f0c4f */
[----:B------:R-:W-:Y:S01]  /*58b0*/  @!P0 FFMA.FTZ R34, R11, R5, -R20 ;  /* 0x000000050b228223 */ /* 0x000fe20000010814 */
[----:B------:R-:W-:Y:S01]  /*58c0*/  @!P0 LOP3.LUT R5, R15, 0xffff0000, RZ, 0xc0, !PT ;  /* 0xffff00000f058812 */ /* 0x000fe200078ec0ff */
[-C--:B------:R-:W-:Y:S02]  /*58d0*/  @!P0 FMUL.FTZ R7, R7, R6.reuse ;  /* 0x0000000607078220 */ /* 0x080fe40000410000 */
[----:B------:R-:W-:Y:S01]  /*58e0*/  @!P0 FFMA.FTZ R39, R24, R6, -R21 ;  /* 0x0000000618278223 */ /* 0x000fe20000010815 */
[----:B------:R-:W-:Y:S01]  /*58f0*/  @!P0 SHF.L.U32 R6, R14, 0x10, RZ ;  /* 0x000000100e068819 */ /* 0x000fe200000006ff */
[----:B------:R-:W-:Y:S01]  /*5900*/  @!P0 FFMA.FTZ R2, R9, R11, R2 ;  /* 0x0000000b09028223 */ /* 0x000fe20000010002 */
[----:B------:R-:W-:Y:S01]  /*5910*/  @!P0 F2FP.BF16.PACK_AB R34, R34, R42 ;  /* 0x0000002a2222823e */ /* 0x000fe200000010ff */
[----:B------:R-:W-:Y:S02]  /*5920*/  @!P0 IMAD.U32 R11, R27, 0x10000, RZ ;  /* 0x000100001b0b8824 */ /* 0x000fe400078e00ff */
[----:B------:R-:W-:Y:S02]  /*5930*/  @!P0 FMUL.FTZ R21, R5, R25 ;  /* 0x0000001905158220 */ /* 0x000fe40000410000 */
[----:B------:R-:W-:Y:S02]  /*5940*/  @!P0 IMAD.U32 R9, R10, 0x10000, RZ ;  /* 0x000100000a098824 */ /* 0x000fe400078e00ff */
[----:B------:R-:W-:Y:S02]  /*5950*/  @!P0 IMAD.U32 R20, R30, 0x10000, RZ ;  /* 0x000100001e148824 */ /* 0x000fe400078e00ff */
[----:B------:R-:W-:Y:S02]  /*5960*/  @!P0 FMUL.FTZ R22, R6, R11 ;  /* 0x0000000b06168220 */ /* 0x000fe40000410000 */
[-C--:B------:R-:W-:Y:S01]  /*5970*/  @!P0 FFMA.FTZ R37, R26, R8.reuse, -R21 ;  /* 0x000000081a258223 */ /* 0x080fe20000010815 */
[----:B------:R-:W-:Y:S01]  /*5980*/  @!P0 LOP3.LUT R21, R27, 0xffff0000, RZ, 0xc0, !PT ;  /* 0xffff00001b158812 */ /* 0x000fe200078ec0ff */
[----:B------:R-:W-:Y:S02]  /*5990*/  @!P0 FMUL.FTZ R8, R5, R8 ;  /* 0x0000000805088220 */ /* 0x000fe40000410000 */
[-C--:B------:R-:W-:Y:S01]  /*59a0*/  @!P0 FMUL.FTZ R5, R6, R9.reuse ;  /* 0x0000000906058220 */ /* 0x080fe20000410000 */
[----:B------:R-:W-:Y:S01]  /*59b0*/  @!P0 LOP3.LUT R6, R14, 0xffff0000, RZ, 0xc0, !PT ;  /* 0xffff00000e068812 */ /* 0x000fe200078ec0ff */
[----:B------:R-:W-:Y:S01]  /*59c0*/  @!P0 FFMA.FTZ R38, R20, R9, -R22 ;  /* 0x0000000914268223 */ /* 0x000fe20000010816 */
[----:B------:R-:W-:Y:S01]  /*59d0*/  @!P0 LOP3.LUT R22, R30, 0xffff0000, RZ, 0xc0, !PT ;  /* 0xffff00001e168812 */ /* 0x000fe200078ec0ff */
[----:B------:R-:W-:Y:S01]  /*59e0*/  @!P0 FFMA.FTZ R3, R16, R17, R3 ;  /* 0x0000001110038223 */ /* 0x000fe20000010003 */
[----:B------:R-:W-:Y:S01]  /*59f0*/  @!P0 LOP3.LUT R9, R10, 0xffff0000, RZ, 0xc0, !PT ;  /* 0xffff00000a098812 */ /* 0x000fe200078ec0ff */
[----:B------:R-:W-:Y:S01]  /*5a00*/  @!P0 FMUL.FTZ R10, R6, R21 ;  /* 0x00000015060a8220 */ /* 0x000fe20000410000 */
[----:B------:R-:W-:Y:S01]  /*5a10*/  @!P0 F2FP.BF16.PACK_AB R27, R37, R39 ;  /* 0x00000027251b823e */ /* 0x000fe200000010ff */
[----:B------:R-:W-:Y:S02]  /*5a20*/  @!P0 FFMA.FTZ R4, R18, R19, R4 ;  /* 0x0000001312048223 */ /* 0x000fe40000010004 */
[----:B------:R-:W-:Y:S01]  /*5a30*/  @!P0 FFMA.FTZ R10, R22, R9, -R10 ;  /* 0x00000009160a8223 */ /* 0x000fe2000001080a */
[----:B------:R-:W-:Y:S01]  /*5a40*/  @!P0 MOV R31, R27 ;  /* 0x0000001b001f8202 */ /* 0x000fe20000000f00 */
[----:B------:R-:W-:Y:S01]  /*5a50*/  @!P0 FMUL.FTZ R6, R6, R9 ;  /* 0x0000000906068220 */ /* 0x000fe20000410000 */
[----:B------:R-:W-:Y:S01]  /*5a60*/  @!P0 F2FP.BF16.PACK_AB R9, R2, R0 ;  /* 0x000000000209823e */ /* 0x000fe200000010ff */
[----:B------:R-:W-:Y:S01]  /*5a70*/  @!P0 FFMA.FTZ R5, R11, R20, R5 ;  /* 0x000000140b058223 */ /* 0x000fe20000010005 */
[----:B------:R-:W-:Y:S01]  /*5a80*/  @!P0 F2FP.BF16.PACK_AB R10, R10, R38 ;  /* 0x000000260a0a823e */ /* 0x000fe200000010ff */
[----:B------:R-:W-:Y:S01]  /*5a90*/  @!P0 FFMA.FTZ R6, R21, R22, R6 ;  /* 0x0000001615068223 */ /* 0x000fe20000010006 */
[----:B------:R-:W-:Y:S01]  /*5aa0*/  @!P0 F2FP.BF16.PACK_AB R3, R4, R3 ;  /* 0x000000030403823e */ /* 0x000fe200000010ff */
[----:B------:R-:W-:Y:S02]  /*5ab0*/  @!P0 FFMA.FTZ R7, R23, R24, R7 ;  /* 0x0000001817078223 */ /* 0x000fe40000010007 */
        /* <DEDUP_REMOVED lines=18> */
.L_x_1296:
        /* <DEDUP_REMOVED lines=27> */
.L_x_1300:
[----:B------:R-:W-:Y:S05]  /*5d90*/  BSYNC B1 ;  /* 0x0000000000017941 */ /* 0x000fea0003800000 */
.L_x_1295:
        /* <DEDUP_REMOVED lines=59> */
.L_x_1312:
[----:B-123--:R-:W-:Y:S05]  /*6150*/  BSYNC B0 ;  /* 0x0000000000007941 */ /* 0x00efea0003800000 */
.L_x_1311:
        /* <DEDUP_REMOVED lines=23> */
.L_x_1294:
[----:B------:R-:W-:Y:S01]  /*62d0*/  IMAD.MOV.U32 R0, RZ, RZ, c[0x0][0x2c4] ;  /* 0x0000b100ff007624 */ /* 0x000fe200078e00ff */
[----:B------:R-:W-:Y:S04]  /*62e0*/  BSSY B0, `(.L_x_1314) ;  /* 0x000002a000007945 */ /* 0x000fe80003800000 */
[----:B------:R-:W-:-:S02]  /*62f0*/  ISETP.NE.AND P3, PT, R0, 0x1, PT ;  /* 0x000000010000780c */ /* 0x000fc40003f65270 */
[----:B------:R-:W-:-:S11]  /*6300*/  IADD3 R0, R226, 0x7f, RZ ;  /* 0x0000007fe2007810 */ /* 0x000fd60007ffe0ff */
[----:B------:R-:W-:-:S05]  /*6310*/  @P3 IMAD.HI.U32 R2, R0, c[0x0][0x2c8], RZ ;  /* 0x0000b20000023a27 */ /* 0x000fca00078e00ff */
[----:B------:R-:W-:-:S05]  /*6320*/  @P3 SHF.R.U32.HI R0, RZ, c[0x0][0x2cc], R2 ;  /* 0x0000b300ff003a19 */ /* 0x000fca0000011602 */
[----:B------:R-:W-:-:S05]  /*6330*/  IMAD.IADD R0, R97, 0x1, R0 ;  /* 0x0000000161007824 */ /* 0x000fca00078e0200 */
[----:B------:R-:W-:-:S04]  /*6340*/  SHF.R.S32.HI R2, RZ, 0x1f, R0 ;  /* 0x0000001fff027819 */ /* 0x000fc80000011400 */
[----:B------:R-:W-:-:S04]  /*6350*/  LEA.HI R0, R2, R0, RZ, 0x5 ;  /* 0x0000000002007211 */ /* 0x000fc800078f28ff */
[----:B------:R-:W-:-:S04]  /*6360*/  SHF.R.S32.HI R0, RZ, 0x5, R0 ;  /* 0x00000005ff007819 */ /* 0x000fc80000011400 */
[----:B-1----:R-:W-:Y:S01]  /*6370*/  IMNMX R5, R95, R0, PT ;  /* 0x000000005f057217 */ /* 0x002fe20003800200 */
[----:B------:R-:W-:-:S03]  /*6380*/  IMAD.MOV.U32 R0, RZ, RZ, RZ ;  /* 0x000000ffff007224 */ /* 0x000fc600078e00ff */
[----:B------:R-:W-:-:S13]  /*6390*/  ISETP.GE.AND P0, PT, R5, 0x1, PT ;  /* 0x000000010500780c */ /* 0x000fda0003f06270 */
        /* <DEDUP_REMOVED lines=30> */
.L_x_1315:
[----:B------:R-:W-:Y:S05]  /*6580*/  BSYNC B0 ;  /* 0x0000000000007941 */ /* 0x000fea0003800000 */
.L_x_1314:
        /* <DEDUP_REMOVED lines=77> */
[----:B------:R-:W-:Y:S01]  /*6a60*/  SHF.R.S32.HI R0, RZ, 0x1f, R106 ;  /* 0x0000001fff007819 */ /* 0x000fe2000001146a */
[--C-:B------:R-:W-:Y:S01]  /*6a70*/  IMAD.IADD R4, R214, 0x1, R226.reuse ;  /* 0x00000001d6047824 */ /* 0x100fe200078e02e2 */
[----:B------:R-:W-:Y:S01]  /*6a80*/  ISETP.NE.U32.AND P0, PT, RZ, c[0x0][0x348], PT ;  /* 0x0000d200ff007a0c */ /* 0x000fe20003f05070 */
[----:B------:R-:W-:Y:S01]  /*6a90*/  IMAD.IADD R13, R209, 0x1, R226 ;  /* 0x00000001d10d7824 */ /* 0x000fe200078e02e2 */
[----:B------:R-:W-:Y:S01]  /*6aa0*/  LOP3.LUT R215, R234, 0xffff, RZ, 0xc0, !PT ;  /* 0x0000ffffead77812 */ /* 0x000fe200078ec0ff */
[----:B------:R-:W-:Y:S01]  /*6ab0*/  IMAD R0, R0, c[0x0][0x178], RZ ;  /* 0x00005e0000007a24 */ /* 0x000fe200078e02ff */
[----:B------:R-:W-:Y:S01]  /*6ac0*/  ISETP.NE.AND.EX P0, PT, RZ, c[0x0][0x34c], PT, P0 ;  /* 0x0000d300ff007a0c */ /* 0x000fe20003f05300 */
[----:B------:R-:W-:Y:S01]  /*6ad0*/  @P3 IMAD.HI.U32 R7, R4, c[0x0][0x2c8], RZ ;  /* 0x0000b20004073a27 */ /* 0x000fe200078e00ff */
[----:B------:R-:W-:Y:S02]  /*6ae0*/  ISETP.GE.AND P5, PT, R134, c[0x0][0x198], PT ;  /* 0x0000660086007a0c */ /* 0x000fe40003fa6270 */
[----:B------:R-:W-:Y:S01]  /*6af0*/  SEL R6, R239, RZ, !P0 ;  /* 0x000000ffef067207 */ /* 0x000fe20004000000 */
[----:B------:R-:W-:Y:S01]  /*6b00*/  IMAD R0, R106, c[0x0][0x17c], R0 ;  /* 0x00005f006a007a24 */ /* 0x000fe200078e0200 */
[----:B------:R-:W-:-:S02]  /*6b10*/  SEL R5, R238, RZ, !P0 ;  /* 0x000000ffee057207 */ /* 0x000fc40004000000 */
[----:B------:R-:W-:Y:S01]  /*6b20*/  ISETP.GE.AND P4, PT, R138, c[0x0][0x198], PT ;  /* 0x000066008a007a0c */ /* 0x000fe20003f86270 */
[----:B------:R-:W-:Y:S01]  /*6b30*/  IMAD R6, R6, c[0x0][0x1c0], RZ ;  /* 0x0000700006067a24 */ /* 0x000fe200078e02ff */
[----:B------:R-:W-:Y:S02]  /*6b40*/  ISETP.GE.AND P2, PT, R199, c[0x0][0x198], PT ;  /* 0x00006600c7007a0c */ /* 0x000fe40003f46270 */
[----:B------:R-:W-:Y:S01]  /*6b50*/  IADD3 R111, R196, -0x1, RZ ;  /* 0xffffffffc46f7810 */ /* 0x000fe20007ffe0ff */
[----:B------:R-:W-:Y:S02]  /*6b60*/  IMAD R6, R5, c[0x0][0x1c4], R6 ;  /* 0x0000710005067a24 */ /* 0x000fe400078e0206 */
[----:B-1----:R-:W-:-:S04]  /*6b70*/  IMAD.WIDE.U32 R2, R106, c[0x0][0x178], RZ ;  /* 0x00005e006a027a25 */ /* 0x002fc800078e00ff */
[----:B------:R-:W-:Y:S01]  /*6b80*/  IMAD.IADD R3, R3, 0x1, R0 ;  /* 0x0000000103037824 */ /* 0x000fe200078e0200 */
[----:B------:R-:W-:Y:S02]  /*6b90*/  MOV R0, R4 ;  /* 0x0000000400007202 */ /* 0x000fe40000000f00 */
[----:B------:R-:W-:Y:S01]  /*6ba0*/  @P3 SHF.R.U32.HI R0, RZ, c[0x0][0x2cc], R7 ;  /* 0x0000b300ff003a19 */ /* 0x000fe20000011607 */
[C---:B------:R-:W-:Y:S01]  /*6bb0*/  IMAD.WIDE.U32 R2, R215.reuse, c[0x0][0x1b8], R2 ;  /* 0x00006e00d7027a25 */ /* 0x040fe200078e0002 */
[----:B------:R-:W-:Y:S02]  /*6bc0*/  ISETP.GE.AND P3, PT, R198, c[0x0][0x198], PT ;  /* 0x00006600c6007a0c */ /* 0x000fe40003f66270 */
[----:B------:R-:W-:Y:S01]  /*6bd0*/  SHF.R.S32.HI R7, RZ, 0x1f, R0 ;  /* 0x0000001fff077819 */ /* 0x000fe20000011400 */
[----:B------:R-:W-:-:S04]  /*6be0*/  IMAD R3, R215, c[0x0][0x1bc], R3 ;  /* 0x00006f00d7037a24 */ /* 0x000fc800078e0203 */
        /* <DEDUP_REMOVED lines=18> */
.L_x_1486:
[----:B------:R-:W-:Y:S05]  /*6d10*/  BRA.DIV ~URZ, `(.L_x_1318) ;  /* 0x000165327f007947 */ /* 0x000fea000b800000 */
[----:B------:R3:W4:Y:S02]  /*6d20*/  SHFL.IDX PT, R0, R12, RZ, 0x181f ;  /* 0x00181fff0c007589 */ /* 0x00072400000e0000 */
.L_x_1487:
        /* <DEDUP_REMOVED lines=21> */
.L_x_1320:
[----:B------:R-:W-:Y:S05]  /*6e80*/  BSYNC B0 ;  /* 0x0000000000007941 */ /* 0x000fea0003800000 */
.L_x_1319:
[----:B------:R-:W-:Y:S05]  /*6e90*/  BRA.DIV ~URZ, `(.L_x_1321) ;  /* 0x000164127f007947 */ /* 0x000fea000b800000 */
[----:B--2---:R2:W1:Y:S04]  /*6ea0*/  SHFL.IDX PT, R4, R5, 0x1, 0x181f ;  /* 0x00381f0005047f89 */ /* 0x00446800000e0000 */
[----:B----4-:R2:W4:Y:S02]  /*6eb0*/  SHFL.IDX PT, R0, R12, 0x1, 0x181f ;  /* 0x00381f000c007f89 */ /* 0x01052400000e0000 */
.L_x_1488:
        /* <DEDUP_REMOVED lines=21> */
.L_x_1323:
[----:B------:R-:W-:Y:S05]  /*7010*/  BSYNC B0 ;  /* 0x0000000000007941 */ /* 0x000fea0003800000 */
.L_x_1322:
[----:B------:R-:W-:Y:S05]  /*7020*/  BRA.DIV ~URZ, `(.L_x_1324) ;  /* 0x000163427f007947 */ /* 0x000fea000b800000 */
[----:B-1----:R1:W2:Y:S02]  /*7030*/  SHFL.IDX PT, R4, R5, 0x2, 0x181f ;  /* 0x00581f0005047f89 */ /* 0x0022a400000e0000 */
.L_x_1489:
[----:B------:R-:W-:Y:S05]  /*7040*/  BRA.DIV ~URZ, `(.L_x_1325) ;  /* 0x000163927f007947 */ /* 0x000fea000b800000 */
[----:B----4-:R4:W1:Y:S02]  /*7050*/  SHFL.IDX PT, R0, R12, 0x2, 0x181f ;  /* 0x00581f000c007f89 */ /* 0x01086400000e0000 */
.L_x_1490:
        /* <DEDUP_REMOVED lines=21> */
.L_x_1327:
[----:B------:R-:W-:Y:S05]  /*71b0*/  BSYNC B0 ;  /* 0x0000000000007941 */ /* 0x000fea0003800000 */
.L_x_1326:
[----:B------:R-:W-:Y:S05]  /*71c0*/  BRA.DIV ~URZ, `(.L_x_1328) ;  /* 0x000162727f007947 */ /* 0x000fea000b800000 */
[----:B--2---:R2:W3:Y:S04]  /*71d0*/  SHFL.IDX PT, R4, R5, 0x3, 0x181f ;  /* 0x00781f0005047f89 */ /* 0x0044e800000e0000 */
[----:B-1----:R2:W1:Y:S02]  /*71e0*/  SHFL.IDX PT, R0, R12, 0x3, 0x181f ;  /* 0x00781f000c007f89 */ /* 0x00246400000e0000 */
.L_x_1491:
[----:B------:R-:W-:Y:S01]  /*71f0*/  IADD3 R2, R13, 0x60, RZ ;  /* 0x000000600d027810 */ /* 0x000fe20007ffe0ff */
[----:B-----5:R-:W-:Y:S01]  /*7200*/  IMAD.WIDE.U32 R220, R14, c[0x0][0x2b0], RZ ;  /* 0x0000ac000edc7a25 */ /* 0x020fe200078e00ff */
[----:B------:R-:W-:Y:S02]  /*7210*/  LOP3.LUT R208, R208, 0xfffffffe, RZ, 0xc0, !PT ;  /* 0xfffffffed0d07812 */ /* 0x000fe400078ec0ff */
[----:B------:R-:W-:-:S13]  /*7220*/  ISETP.GE.AND P1, PT, R2, R60, PT ;  /* 0x0000003c0200720c */ /* 0x000fda0003f26270 */
[----:B-1----:R-:W-:Y:S02]  /*7230*/  @!P1 LEA R10, P0, R134, R0, 0x1 ;  /* 0x00000000860a9211 */ /* 0x002fe400078008ff */
[----:B------:R-:W-:Y:S02]  /*7240*/  @P1 LOP3.LUT R208, R208, 0x1, RZ, 0xfc, !PT ;  /* 0x00000001d0d01812 */ /* 0x000fe400078efcff */
        /* <DEDUP_REMOVED lines=9> */
[----:B------:R-:W-:Y:S02]  /*72e0*/  @!P1 LEA.HI.X R7, R198, R4, R207, 0x1, P0 ;  /* 0x00000004c6079211 */ /* 0x000fe400000f0ccf */
[C---:B------:R-:W-:Y:S02]  /*72f0*/  @!P1 LEA R2, P0, R199.reuse, R0, 0x1 ;  /* 0x00000000c7029211 */ /* 0x040fe400078008ff */
[----:B------:R-:W-:Y:S01]  /*7300*/  SHF.R.S32.HI R0, RZ, 0x1f, R14 ;  /* 0x0000001fff007819 */ /* 0x000fe2000001140e */
[----:B------:R1:W-:Y:S01]  /*7310*/  @!P1 LDGSTS.E.BYPASS.LTC128B.128 [R216+0x1b080], [R6.64], !P3 ;  /* 0x1b08000006d89fae */ /* 0x0003e2000d901d48 */
        /* <DEDUP_REMOVED lines=9> */
[----:B-1----:R-:W-:Y:S01]  /*73b0*/  IMAD R2, R111, 0x20, R214 ;  /* 0x000000206f027824 */ /* 0x002fe200078e02d6 */
[----:B------:R-:W-:Y:S01]  /*73c0*/  LOP3.LUT R208, R208, 0xfffffffd, RZ, 0xc0, !PT ;  /* 0xfffffffdd0d07812 */ /* 0x000fe200078ec0ff */
[----:B------:R-:W-:Y:S01]  /*73d0*/  IMAD.MOV.U32 R197, RZ, RZ, RZ ;  /* 0x000000ffffc57224 */ /* 0x000fe200078e00ff */
[----:B------:R-:W-:-:S02]  /*73e0*/  ISETP.NE.AND P1, PT, R119, 0x1, PT ;  /* 0x000000017700780c */ /* 0x000fc40003f25270 */
[C---:B------:R-:W-:Y:S01]  /*73f0*/  ISETP.GE.AND P0, PT, R2.reuse, R228, PT ;  /* 0x000000e40200720c */ /* 0x040fe20003f06270 */
[----:B------:R-:W-:-:S03]  /*7400*/  IMAD.IADD R2, R2, 0x1, R224 ;  /* 0x0000000102027824 */ /* 0x000fc600078e02e0 */
[----:B------:R-:W-:Y:S01]  /*7410*/  ISETP.GT.OR P0, PT, R214, 0x1f, P0 ;  /* 0x0000001fd600780c */ /* 0x000fe20000704670 */
[----:B------:R-:W-:-:S06]  /*7420*/  IMAD.MOV.U32 R0, RZ, RZ, R2 ;  /* 0x000000ffff007224 */ /* 0x000fcc00078e0002 */
[----:B------:R-:W-:Y:S01]  /*7430*/  @P1 IMAD.HI.U32 R3, R2, c[0x0][0x2bc], RZ ;  /* 0x0000af0002031a27 */ /* 0x000fe200078e00ff */
[----:B------:R-:W-:-:S04]  /*7440*/  @P1 LOP3.LUT R208, R208, 0x2, RZ, 0xfc, !PT ;  /* 0x00000002d0d01812 */ /* 0x000fc800078efcff */
[----:B------:R-:W-:-:S04]  /*7450*/  @P1 SHF.R.U32.HI R0, RZ, c[0x0][0x2c0], R3 ;  /* 0x0000b000ff001a19 */ /* 0x000fc80000011603 */
        /* <DEDUP_REMOVED lines=50> */
.L_x_1329:
[----:B------:R-:W-:Y:S01]  /*7780*/  ULDC.U8 UR4, c[0x0][0x298] ;  /* 0x0000a60000047ab9 */ /* 0x000fe20000000000 */
[----:B------:R-:W-:Y:S01]  /*7790*/  SHF.R.S32.HI R0, RZ, 0x1f, R93 ;  /* 0x0000001fff007819 */ /* 0x000fe2000001145d */
[C---:B-1----:R-:W-:Y:S01]  /*77a0*/  IMAD.WIDE.U32 R4, R93.reuse, c[0x0][0x280], RZ ;  /* 0x0000a0005d047a25 */ /* 0x042fe200078e00ff */
[----:B------:R-:W-:Y:S01]  /*77b0*/  ISETP.NE.AND P0, PT, RZ, UR4, PT ;  /* 0x00000004ff007c0c */ /* 0x000fe2000bf05270 */
[----:B------:R-:W-:Y:S02]  /*77c0*/  BSSY B2, `(.L_x_1330) ;  /* 0x0000955000027945 */ /* 0x000fe40003800000 */
[C---:B------:R-:W-:Y:S02]  /*77d0*/  IMAD R2, R0.reuse, c[0x0][0x280], RZ ;  /* 0x0000a00000027a24 */ /* 0x040fe400078e02ff */
[----:B------:R-:W-:Y:S02]  /*77e0*/  IMAD R0, R0, c[0x0][0x290], RZ ;  /* 0x0000a40000007a24 */ /* 0x000fe400078e02ff */
[----:B------:R-:W-:-:S02]  /*77f0*/  IMAD R6, R93, c[0x0][0x284], R2 ;  /* 0x0000a1005d067a24 */ /* 0x000fc400078e0202 */
[----:B------:R-:W-:Y:S01]  /*7800*/  IMAD R7, R93, c[0x0][0x294], R0 ;  /* 0x0000a5005d077a24 */ /* 0x000fe200078e0200 */
        /* <DEDUP_REMOVED lines=45> */
[----:B------:R-:W-:-:S02]  /*7ae0*/  ISETP.GE.AND P2, PT, R159, c[0x0][0x27c], PT ;  /* 0x00009f009f007a0c */ /* 0x000fc40003f46270 */
[----:B------:R-:W-:-:S09]  /*7af0*/  ISETP.GE.AND P1, PT, R139, c[0x0][0x27c], PT ;  /* 0x00009f008b007a0c */ /* 0x000fd20003f26270 */
[C---:B------:R-:W-:Y:S01]  /*7b00*/  @!P3 IMAD.SHL.U32 R6, R156.reuse, 0x2, RZ ;  /* 0x000000029c06b824 */ /* 0x040fe200078e00ff */
[----:B------:R-:W-:-:S04]  /*7b10*/  @!P3 SHF.L.U64.HI R5, R156, 0x1, R157 ;  /* 0x000000019c05b819 */ /* 0x000fc8000001029d */
[----:B--2---:R-:W-:-:S05]  /*7b20*/  @!P3 IADD3 R18, P0, R3, R6, RZ ;  /* 0x000000060312b210 */ /* 0x004fca0007f1e0ff */
[----:B----4-:R-:W-:Y:S01]  /*7b30*/  @!P3 IMAD.X R19, R4, 0x1, R5, P0 ;  /* 0x000000010413b824 */ /* 0x010fe200000e0605 */
[----:B---3--:R-:W-:Y:S02]  /*7b40*/  @!P3 IADD3 R16, P0, R0, R6, RZ ;  /* 0x000000060010b210 */ /* 0x008fe40007f1e0ff */
[----:B-----5:R-:W-:-:S03]  /*7b50*/  @!P2 SHF.L.U64.HI R6, R159, 0x1, R104 ;  /* 0x000000019f06a819 */ /* 0x020fc60000010268 */
[----:B-1----:R-:W-:Y:S02]  /*7b60*/  @!P3 IMAD.X R17, R2, 0x1, R5, P0 ;  /* 0x000000010211b824 */ /* 0x002fe400000e0605 */
[----:B------:R-:W-:-:S03]  /*7b70*/  @!P2 IMAD.SHL.U32 R5, R159, 0x2, RZ ;  /* 0x000000029f05a824 */ /* 0x000fc600078e00ff */
[----:B------:R1:W5:Y:S02]  /*7b80*/  @!P3 LD.E.64 R22, [R16.64] ;  /* 0x000000081016b980 */ /* 0x000364000c101b00 */
[----:B------:R-:W-:-:S05]  /*7b90*/  @!P2 IADD3 R14, P0, R3, R5, RZ ;  /* 0x00000005030ea210 */ /* 0x000fca0007f1e0ff */
        /* <DEDUP_REMOVED lines=9> */
[----:B------:R-:W-:-:S13]  /*7c30*/  ISETP.GE.AND P0, PT, R158, c[0x0][0x27c], PT ;  /* 0x00009f009e007a0c */ /* 0x000fda0003f06270 */
[C---:B------:R-:W-:Y:S01]  /*7c40*/  @!P0 IMAD.SHL.U32 R5, R158.reuse, 0x2, RZ ;  /* 0x000000029e058824 */ /* 0x040fe200078e00ff */
[----:B------:R-:W-:-:S04]  /*7c50*/  @!P0 SHF.L.U64.HI R20, R158, 0x1, R100 ;  /* 0x000000019e148819 */ /* 0x000fc80000010264 */
[----:B------:R-:W-:-:S05]  /*7c60*/  @!P0 IADD3 R6, P4, R3, R5, RZ ;  /* 0x0000000503068210 */ /* 0x000fca0007f9e0ff */
[----:B------:R-:W-:Y:S01]  /*7c70*/  @!P0 IMAD.X R7, R4, 0x1, R20, P4 ;  /* 0x0000000104078824 */ /* 0x000fe200020e0614 */
[----:B------:R-:W-:Y:S01]  /*7c80*/  @!P0 IADD3 R4, P4, R0, R5, RZ ;  /* 0x0000000500048210 */ /* 0x000fe20007f9e0ff */
[----:B-1----:R-:W-:-:S04]  /*7c90*/  CS2R R16, SRZ ;  /* 0x0000000000107805 */ /* 0x002fc8000001ff00 */
[----:B------:R-:W-:Y:S02]  /*7ca0*/  @!P0 IMAD.X R5, R2, 0x1, R20, P4 ;  /* 0x0000000102058824 */ /* 0x000fe400020e0614 */
[----:B------:R-:W-:Y:S01]  /*7cb0*/  CS2R R20, SRZ ;  /* 0x0000000000147805 */ /* 0x000fe2000001ff00 */
[----:B------:R1:W5:Y:S01]  /*7cc0*/  @!P2 LD.E.64 R16, [R14.64] ;  /* 0x000000080e10a980 */ /* 0x000362000c101b00 */
[----:B------:R-:W-:Y:S01]  /*7cd0*/  CS2R R28, SRZ ;  /* 0x00000000001c7805 */ /* 0x000fe2000001ff00 */
[----:B------:R-:W-:Y:S01]  /*7ce0*/  CS2R R30, SRZ ;  /* 0x00000000001e7805 */ /* 0x000fe2000001ff00 */
[----:B------:R-:W-:Y:S02]  /*7cf0*/  CS2R R32, SRZ ;  /* 0x0000000000207805 */ /* 0x000fe4000001ff00 */
[----:B------:R2:W5:Y:S04]  /*7d00*/  @!P3 LD.E.64 R20, [R18.64] ;  /* 0x000000081214b980 */ /* 0x000568000c101b00 */
[----:B------:R3:W5:Y:S04]  /*7d10*/  @!P1 LD.E.64 R28, [R8.64] ;  /* 0x00000008081c9980 */ /* 0x000768000c101b00 */
[----:B------:R3:W5:Y:S04]  /*7d20*/  @!P0 LD.E.64 R30, [R6.64] ;  /* 0x00000008061e8980 */ /* 0x000768000c101b00 */
[----:B------:R3:W5:Y:S01]  /*7d30*/  @!P0 LD.E.64 R32, [R4.64] ;  /* 0x0000000804208980 */ /* 0x000762000c101b00 */
[----:B-1----:R-:W-:Y:S01]  /*7d40*/  CS2R R14, SRZ ;  /* 0x00000000000e7805 */ /* 0x002fe2000001ff00 */
[----:B--2---:R-:W-:-:S05]  /*7d50*/  CS2R R18, SRZ ;  /* 0x0000000000127805 */ /* 0x004fca000001ff00 */
[----:B------:R3:W5:Y:S04]  /*7d60*/  @!P1 LD.E.64 R14, [R10.64] ;  /* 0x000000080a0e9980 */ /* 0x000768000c101b00 */
[----:B------:R3:W5:Y:S02]  /*7d70*/  @!P2 LD.E.64 R18, [R12.64] ;  /* 0x000000080c12a980 */ /* 0x000764000c101b00 */
.L_x_1333:
[----:B------:R-:W-:Y:S05]  /*7d80*/  BSYNC B0 ;  /* 0x0000000000007941 */ /* 0x000fea0003800000 */
.L_x_1332:
[----:B---345:R-:W-:Y:S01]  /*7d90*/  IMAD.MOV.U32 R4, RZ, RZ, R14 ;  /* 0x000000ffff047224 */ /* 0x038fe200078e000e */
[----:B------:R-:W-:Y:S01]  /*7da0*/  LOP3.LUT P0, RZ, R208, 0x8, RZ, 0xc0, !PT ;  /* 0x00000008d0ff7812 */ /* 0x000fe2000780c0ff */
[----:B--2---:R-:W-:Y:S01]  /*7db0*/  IMAD.MOV.U32 R3, RZ, RZ, R15 ;  /* 0x000000ffff037224 */ /* 0x004fe200078e000f */
[----:B------:R2:W3:Y:S01]  /*7dc0*/  SHFL.IDX PT, R8, R24, 0x1, 0x181f ;  /* 0x00381f0018087f89 */ /* 0x0004e200000e0000 */
[----:B-1----:R-:W-:Y:S01]  /*7dd0*/  IMAD.MOV.U32 R2, RZ, RZ, R30 ;  /* 0x000000ffff027224 */ /* 0x002fe200078e001e */
[----:B------:R-:W-:Y:S01]  /*7de0*/  BSSY B0, `(.L_x_1334) ;  /* 0x000004e000007945 */ /* 0x000fe20003800000 */
[----:B------:R-:W-:Y:S01]  /*7df0*/  IMAD.MOV.U32 R0, RZ, RZ, R31 ;  /* 0x000000ffff007224 */ /* 0x000fe200078e001f */
[----:B------:R-:W-:Y:S01]  /*7e00*/  PRMT R83, R3, 0x5410, R4 ;  /* 0x0000541003537816 */ /* 0x000fe20000000004 */
[----:B------:R-:W-:Y:S01]  /*7e10*/  IMAD.MOV.U32 R4, RZ, RZ, R20 ;  /* 0x000000ffff047224 */ /* 0x000fe200078e0014 */
[----:B------:R-:W-:Y:S01]  /*7e20*/  CS2R R42, SRZ ;  /* 0x00000000002a7805 */ /* 0x000fe2000001ff00 */
        /* <DEDUP_REMOVED lines=11> */
[----:B------:R-:W-:Y:S01]  /*7ee0*/  MOV R2, R32 ;  /* 0x0000002000027202 */ /* 0x000fe20000000f00 */
[----:B------:R2:W1:Y:S01]  /*7ef0*/  SHFL.IDX PT, R3, R26, 0x1, 0x181f ;  /* 0x00381f001a037f89 */ /* 0x00046200000e0000 */
[----:B------:R-:W-:Y:S01]  /*7f00*/  PRMT R82, R4, 0x5410, R5 ;  /* 0x0000541004527816 */ /* 0x000fe20000000005 */
[----:B------:R-:W-:Y:S01]  /*7f10*/  IMAD.MOV.U32 R4, RZ, RZ, R23 ;  /* 0x000000ffff047224 */ /* 0x000fe200078e0017 */
[----:B------:R-:W-:Y:S01]  /*7f20*/  PRMT R85, R2, 0x7610, R85 ;  /* 0x0000761002557816 */ /* 0x000fe20000000055 */
[----:B------:R-:W-:Y:S01]  /*7f30*/  CS2R R38, SRZ ;  /* 0x0000000000267805 */ /* 0x000fe2000001ff00 */
[----:B------:R-:W-:Y:S01]  /*7f40*/  PRMT R84, R84, 0x5410, R0 ;  /* 0x0000541054547816 */ /* 0x000fe20000000000 */
[----:B------:R2:W4:Y:S01]  /*7f50*/  SHFL.IDX PT, R2, R27, 0x1, 0x181f ;  /* 0x00381f001b027f89 */ /* 0x00052200000e0000 */
[----:B------:R-:W-:Y:S01]  /*7f60*/  MOV R5, R22 ;  /* 0x0000001600057202 */ /* 0x000fe20000000f00 */
[----:B------:R-:W-:Y:S01]  /*7f70*/  CS2R R34, SRZ ;  /* 0x0000000000227805 */ /* 0x000fe2000001ff00 */
[----:B------:R-:W-:Y:S01]  /*7f80*/  PRMT R80, R6, 0x5410, R7 ;  /* 0x0000541006507816 */ /* 0x000fe20000000007 */
[----:B------:R2:W1:Y:S01]  /*7f90*/  SHFL.IDX PT, R0, R25, 0x1, 0x181f ;  /* 0x00381f0019007f89 */ /* 0x00046200000e0000 */
[----:B------:R-:W-:Y:S01]  /*7fa0*/  PRMT R13, R4, 0x5410, R5 ;  /* 0x00005410040d7816 */ /* 0x000fe20000000005 */
[----:B------:R-:W-:Y:S01]  /*7fb0*/  CS2R R46, SRZ ;  /* 0x00000000002e7805 */ /* 0x000fe2000001ff00 */
[----:B------:R-:W-:Y:S01]  /*7fc0*/  CS2R R44, SRZ ;  /* 0x00000000002c7805 */ /* 0x000fe2000001ff00 */
[----:B------:R-:W-:Y:S01]  /*7fd0*/  CS2R R40, SRZ ;  /* 0x0000000000287805 */ /* 0x000fe2000001ff00 */
[----:B------:R-:W-:Y:S01]  /*7fe0*/  CS2R R36, SRZ ;  /* 0x0000000000247805 */ /* 0x000fe2000001ff00 */
[----:B------:R-:W-:Y:S05]  /*7ff0*/  @P0 BRA `(.L_x_1335) ;  /* 0x000002c000000947 */ /* 0x000fea0003800000 */
[----:B---3--:R-:W-:Y:S01]  /*8000*/  ISETP.GE.AND P0, PT, R156, c[0x0][0x27c], PT ;  /* 0x00009f009c007a0c */ /* 0x008fe20003f06270 */
[----:B------:R-:W-:Y:S01]  /*8010*/  CS2R R34, SRZ ;  /* 0x0000000000227805 */ /* 0x000fe2000001ff00 */
[----:B------:R-:W-:Y:S01]  /*8020*/  ISETP.GE.AND P2, PT, R159, c[0x0][0x27c], PT ;  /* 0x00009f009f007a0c */ /* 0x000fe20003f46270 */
[----:B------:R-:W-:-:S10]  /*8030*/  CS2R R36, SRZ ;  /* 0x0000000000247805 */ /* 0x000fd4000001ff00 */
[C---:B------:R-:W-:Y:S01]  /*8040*/  @!P0 IMAD.SHL.U32 R4, R156.reuse, 0x2, RZ ;  /* 0x000000029c048824 */ /* 0x040fe200078e00ff */
[----:B------:R-:W-:-:S04]  /*8050*/  @!P0 SHF.L.U64.HI R5, R156, 0x1, R157 ;  /* 0x000000019c058819 */ /* 0x000fc8000001029d */
[----:B----4-:R-:W-:-:S05]  /*8060*/  @!P0 IADD3 R6, P1, R2, R4, RZ ;  /* 0x0000000402068210 */ /* 0x010fca0007f3e0ff */
[----:B-1----:R-:W-:Y:S01]  /*8070*/  @!P0 IMAD.X R7, R3, 0x1, R5, P1 ;  /* 0x0000000103078824 */ /* 0x002fe200008e0605 */
[----:B------:R-:W-:Y:S01]  /*8080*/  @!P0 IADD3 R4, P1, R0, R4, RZ ;  /* 0x0000000400048210 */ /* 0x000fe20007f3e0ff */
        /* <DEDUP_REMOVED lines=8> */
[----:B---3--:R-:W-:-:S05]  /*8110*/  @!P2 SHF.L.U64.HI R5, R159, 0x1, R104 ;  /* 0x000000019f05a819 */ /* 0x008fca0000010268 */
        /* <DEDUP_REMOVED lines=8> */
[----:B---3--:R-:W-:-:S05]  /*81a0*/  @!P1 SHF.L.U64.HI R5, R139, 0x1, R101 ;  /* 0x000000018b059819 */ /* 0x008fca0000010265 */
        /* <DEDUP_REMOVED lines=11> */
[----:B---3--:R-:W-:-:S05]  /*8260*/  @!P0 IADD3 R4, P1, R2, R6, RZ ;  /* 0x0000000602048210 */ /* 0x008fca0007f3e0ff */
[----:B------:R-:W-:Y:S01]  /*8270*/  @!P0 IMAD.X R5, R3, 0x1, R7, P1 ;  /* 0x0000000103058824 */ /* 0x000fe200008e0607 */
[----:B------:R-:W-:-:S04]  /*8280*/  @!P0 IADD3 R2, P1, R0, R6, RZ ;  /* 0x0000000600028210 */ /* 0x000fc80007f3e0ff */
[----:B------:R1:W5:Y:S01]  /*8290*/  @!P0 LD.E.64 R52, [R4.64] ;  /* 0x0000000804348980 */ /* 0x000362000c101b00 */
[----:B------:R-:W-:-:S05]  /*82a0*/  @!P0 IMAD.X R3, R8, 0x1, R7, P1 ;  /* 0x0000000108038824 */ /* 0x000fca00008e0607 */
[----:B------:R1:W5:Y:S03]  /*82b0*/  @!P0 LD.E.64 R46, [R2.64] ;  /* 0x00000008022e8980 */ /* 0x000366000c101b00 */
.L_x_1335:
[----:B---3--:R-:W-:Y:S05]  /*82c0*/  BSYNC B0 ;  /* 0x0000000000007941 */ /* 0x008fea0003800000 */
.L_x_1334:
[----:B-1---5:R-:W-:Y:S01]  /*82d0*/  IMAD.MOV.U32 R4, RZ, RZ, R52 ;  /* 0x000000ffff047224 */ /* 0x022fe200078e0034 */
[----:B------:R-:W-:Y:S01]  /*82e0*/  LOP3.LUT P0, RZ, R208, 0x10, RZ, 0xc0, !PT ;  /* 0x00000010d0ff7812 */ /* 0x000fe2000780c0ff */
[----:B------:R-:W-:Y:S01]  /*82f0*/  IMAD.MOV.U32 R3, RZ, RZ, R53 ;  /* 0x000000ffff037224 */ /* 0x000fe200078e0035 */
[----:B------:R-:W-:Y:S01]  /*8300*/  MOV R7, R41 ;  /* 0x0000002900077202 */ /* 0x000fe20000000f00 */
[----:B----4-:R-:W-:Y:S01]  /*8310*/  IMAD.MOV.U32 R2, RZ, RZ, R42 ;  /* 0x000000ffff027224 */ /* 0x010fe200078e002a */
[----:B------:R-:W-:Y:S01]  /*8320*/  BSSY B0, `(.L_x_1336) ;  /* 0x0000053000007945 */ /* 0x000fe20003800000 */
        /* <DEDUP_REMOVED lines=20> */
[----:B------:R-:W-:Y:S01]  /*8470*/  CS2R R78, SRZ ;  /* 0x00000000004e7805 */ /* 0x000fe2000001ff00 */
        /* <DEDUP_REMOVED lines=9> */
[----:B------:R1:W2:Y:S01]  /*8510*/  SHFL.IDX PT, R2, R24, 0x2, 0x181f ;  /* 0x00581f0018027f89 */ /* 0x0002a200000e0000 */
[----:B------:R-:W-:Y:S01]  /*8520*/  CS2R R48, SRZ ;  /* 0x0000000000307805 */ /* 0x000fe2000001ff00 */
[----:B------:R-:W-:Y:S01]  /*8530*/  CS2R R64, SRZ ;  /* 0x0000000000407805 */ /* 0x000fe2000001ff00 */
[----:B------:R-:W-:Y:S01]  /*8540*/  CS2R R58, SRZ ;  /* 0x00000000003a7805 */ /* 0x000fe2000001ff00 */
[----:B------:R1:W1:Y:S01]  /*8550*/  SHFL.IDX PT, R0, R25, 0x2, 0x181f ;  /* 0x00581f0019007f89 */ /* 0x00026200000e0000 */
[----:B------:R-:W-:Y:S01]  /*8560*/  CS2R R54, SRZ ;  /* 0x0000000000367805 */ /* 0x000fe2000001ff00 */
[----:B------:R-:W-:Y:S01]  /*8570*/  CS2R R50, SRZ ;  /* 0x0000000000327805 */ /* 0x000fe2000001ff00 */
[----:B------:R-:W-:Y:S05]  /*8580*/  @P0 BRA `(.L_x_1337) ;  /* 0x000002c000000947 */ /* 0x000fea0003800000 */
[----:B------:R-:W-:Y:S01]  /*8590*/  ISETP.GE.AND P0, PT, R156, c[0x0][0x27c], PT ;  /* 0x00009f009c007a0c */ /* 0x000fe20003f06270 */
[----:B------:R-:W-:Y:S01]  /*85a0*/  CS2R R48, SRZ ;  /* 0x0000000000307805 */ /* 0x000fe2000001ff00 */
[----:B------:R-:W-:Y:S01]  /*85b0*/  ISETP.GE.AND P2, PT, R159, c[0x0][0x27c], PT ;  /* 0x00009f009f007a0c */ /* 0x000fe20003f46270 */
[----:B------:R-:W-:-:S10]  /*85c0*/  CS2R R50, SRZ ;  /* 0x0000000000327805 */ /* 0x000fd4000001ff00 */
[C---:B------:R-:W-:Y:S01]  /*85d0*/  @!P0 IMAD.SHL.U32 R5, R156.reuse, 0x2, RZ ;  /* 0x000000029c058824 */ /* 0x040fe200078e00ff */
[----:B------:R-:W-:Y:S01]  /*85e0*/  @!P0 SHF.L.U64.HI R8, R156, 0x1, R157 ;  /* 0x000000019c088819 */ /* 0x000fe2000001029d */
[----:B------:R-:W-:-:S03]  /*85f0*/  @!P2 IMAD.SHL.U32 R12, R159, 0x2, RZ ;  /* 0x000000029f0ca824 */ /* 0x000fc600078e00ff */
[----:B----4-:R-:W-:-:S05]  /*8600*/  @!P0 IADD3 R6, P1, R3, R5, RZ ;  /* 0x0000000503068210 */ /* 0x010fca0007f3e0ff */
[----:B---3--:R-:W-:Y:S01]  /*8610*/  @!P0 IMAD.X R7, R4, 0x1, R8, P1 ;  /* 0x0000000104078824 */ /* 0x008fe200008e0608 */
[----:B-1----:R-:W-:-:S04]  /*8620*/  @!P0 IADD3 R10, P1, R0, R5, RZ ;  /* 0x00000005000a8210 */ /* 0x002fc80007f3e0ff */
[----:B------:R1:W5:Y:S01]  /*8630*/  @!P0 LD.E.64 R48, [R6.64] ;  /* 0x0000000806308980 */ /* 0x000362000c101b00 */
[----:B--2---:R-:W-:Y:S01]  /*8640*/  @!P0 IMAD.X R11, R2, 0x1, R8, P1 ;  /* 0x00000001020b8824 */ /* 0x004fe200008e0608 */
[----:B------:R-:W-:Y:S02]  /*8650*/  ISETP.GE.AND P1, PT, R139, c[0x0][0x27c], PT ;  /* 0x00009f008b007a0c */ /* 0x000fe40003f26270 */
[----:B------:R-:W-:Y:S02]  /*8660*/  @!P2 SHF.L.U64.HI R5, R159, 0x1, R104 ;  /* 0x000000019f05a819 */ /* 0x000fe40000010268 */
[----:B------:R2:W5:Y:S01]  /*8670*/  @!P0 LD.E.64 R50, [R10.64] ;  /* 0x000000080a328980 */ /* 0x000562000c101b00 */
[----:B------:R-:W-:Y:S01]  /*8680*/  @!P2 IADD3 R8, P3, R3, R12, RZ ;  /* 0x0000000c0308a210 */ /* 0x000fe20007f7e0ff */
[----:B------:R-:W-:Y:S01]  /*8690*/  CS2R R56, SRZ ;  /* 0x0000000000387805 */ /* 0x000fe2000001ff00 */
[----:B------:R-:W-:-:S03]  /*86a0*/  CS2R R54, SRZ ;  /* 0x0000000000367805 */ /* 0x000fc6000001ff00 */
[----:B------:R-:W-:-:S05]  /*86b0*/  @!P2 IMAD.X R9, R4, 0x1, R5, P3 ;  /* 0x000000010409a824 */ /* 0x000fca00018e0605 */
[----:B------:R3:W5:Y:S01]  /*86c0*/  @!P2 LD.E.64 R56, [R8.64] ;  /* 0x000000080838a980 */ /* 0x000762000c101b00 */
[----:B-1----:R-:W-:-:S05]  /*86d0*/  @!P2 IADD3 R6, P0, R0, R12, RZ ;  /* 0x0000000c0006a210 */ /* 0x002fca0007f1e0ff */
[----:B------:R-:W-:Y:S02]  /*86e0*/  @!P2 IMAD.X R7, R2, 0x1, R5, P0 ;  /* 0x000000010207a824 */ /* 0x000fe400000e0605 */
[----:B------:R-:W-:-:S03]  /*86f0*/  @!P1 IMAD.SHL.U32 R5, R139, 0x2, RZ ;  /* 0x000000028b059824 */ /* 0x000fc600078e00ff */
[----:B------:R1:W5:Y:S01]  /*8700*/  @!P2 LD.E.64 R54, [R6.64] ;  /* 0x000000080636a980 */ /* 0x000362000c101b00 */
[----:B------:R-:W-:Y:S01]  /*8710*/  CS2R R62, SRZ ;  /* 0x00000000003e7805 */ /* 0x000fe2000001ff00 */
[----:B---3--:R-:W-:Y:S01]  /*8720*/  @!P1 SHF.L.U64.HI R8, R139, 0x1, R101 ;  /* 0x000000018b089819 */ /* 0x008fe20000010265 */
        /* <DEDUP_REMOVED lines=18> */
.L_x_1337:
[----:B------:R-:W-:Y:S05]  /*8850*/  BSYNC B0 ;  /* 0x0000000000007941 */ /* 0x000fea0003800000 */
.L_x_1336:
[----:B--2--5:R-:W-:Y:S01]  /*8860*/  IMAD.MOV.U32 R2, RZ, RZ, R66 ;  /* 0x000000ffff027224 */ /* 0x024fe200078e0042 */
[----:B------:R-:W-:Y:S01]  /*8870*/  LOP3.LUT P0, RZ, R208, 0x1, RZ, 0xc0, !PT ;  /* 0x00000001d0ff7812 */ /* 0x000fe2000780c0ff */
[----:B-1----:R-:W-:Y:S01]  /*8880*/  IMAD.MOV.U32 R0, RZ, RZ, R67 ;  /* 0x000000ffff007224 */ /* 0x002fe200078e0043 */
[----:B----4-:R-:W-:Y:S01]  /*8890*/  MOV R3, R54 ;  /* 0x0000003600037202 */ /* 0x010fe20000000f00 */
[----:B------:R-:W1:Y:S01]  /*88a0*/  SHFL.IDX PT, R7, R26, 0x3, 0x181f ;  /* 0x00781f001a077f89 */ /* 0x000e6200000e0000 */
[----:B------:R-:W-:Y:S01]  /*88b0*/  BSSY B0, `(.L_x_1338) ;  /* 0x000004d000007945 */ /* 0x000fe20003800000 */
[----:B------:R-:W-:Y:S01]  /*88c0*/  CS2R R74, SRZ ;  /* 0x00000000004a7805 */ /* 0x000fe2000001ff00 */
[----:B------:R-:W-:Y:S01]  /*88d0*/  PRMT R103, R0, 0x5410, R2 ;  /* 0x0000541000677816 */ /* 0x000fe20000000002 */
[----:B------:R-:W-:Y:S01]  /*88e0*/  IMAD.MOV.U32 R2, RZ, RZ, R62 ;  /* 0x000000ffff027224 */ /* 0x000fe200078e003e */
[----:B------:R-:W-:Y:S01]  /*88f0*/  MOV R0, R63 ;  /* 0x0000003f00007202 */ /* 0x000fe20000000f00 */
[----:B------:R-:W2:Y:S01]  /*8900*/  SHFL.IDX PT, R6, R24, 0x3, 0x181f ;  /* 0x00781f0018067f89 */ /* 0x000ea200000e0000 */
[----:B------:R-:W-:Y:S01]  /*8910*/  CS2R R70, SRZ ;  /* 0x0000000000467805 */ /* 0x000fe2000001ff00 */
[----:B------:R-:W-:Y:S01]  /*8920*/  CS2R R76, SRZ ;  /* 0x00000000004c7805 */ /* 0x000fe2000001ff00 */
[----:B------:R-:W-:Y:S01]  /*8930*/  PRMT R99, R0, 0x5410, R2 ;  /* 0x0000541000637816 */ /* 0x000fe20000000002 */
[----:B------:R-:W-:Y:S01]  /*8940*/  IMAD.MOV.U32 R2, RZ, RZ, R56 ;  /* 0x000000ffff027224 */ /* 0x000fe200078e0038 */
[----:B------:R4:W3:Y:S01]  /*8950*/  SHFL.IDX PT, R5, R25, 0x3, 0x181f ;  /* 0x00781f0019057f89 */ /* 0x0008e200000e0000 */
[----:B------:R-:W-:Y:S01]  /*8960*/  IMAD.MOV.U32 R0, RZ, RZ, R57 ;  /* 0x000000ffff007224 */ /* 0x000fe200078e0039 */
[----:B------:R-:W-:Y:S01]  /*8970*/  CS2R R72, SRZ ;  /* 0x0000000000487805 */ /* 0x000fe2000001ff00 */
[----:B------:R-:W-:-:S03]  /*8980*/  CS2R R68, SRZ ;  /* 0x0000000000447805 */ /* 0x000fc6000001ff00 */
        /* <DEDUP_REMOVED lines=8> */
[----:B------:R-:W-:Y:S01]  /*8a10*/  IMAD.MOV.U32 R0, RZ, RZ, R59 ;  /* 0x000000ffff007224 */ /* 0x000fe200078e003b */
[----:B----4-:R-:W-:-:S04]  /*8a20*/  CS2R R24, SRZ ;  /* 0x0000000000187805 */ /* 0x010fc8000001ff00 */
[----:B------:R-:W-:Y:S01]  /*8a30*/  PRMT R98, R0, 0x5410, R2 ;  /* 0x0000541000627816 */ /* 0x000fe20000000002 */
[----:B------:R-:W-:Y:S01]  /*8a40*/  IMAD.MOV.U32 R2, RZ, RZ, R55 ;  /* 0x000000ffff027224 */ /* 0x000fe200078e0037 */
[----:B------:R4:W1:Y:S04]  /*8a50*/  SHFL.IDX PT, R0, R27, 0x3, 0x181f ;  /* 0x00781f001b007f89 */ /* 0x00086800000e0000 */
[----:B------:R-:W-:Y:S01]  /*8a60*/  PRMT R96, R2, 0x5410, R3 ;  /* 0x0000541002607816 */ /* 0x000fe20000000003 */
[----:B------:R-:W-:Y:S01]  /*8a70*/  IMAD.MOV.U32 R3, RZ, RZ, R50 ;  /* 0x000000ffff037224 */ /* 0x000fe200078e0032 */
[----:B------:R-:W-:-:S04]  /*8a80*/  MOV R2, R51 ;  /* 0x0000003300027202 */ /* 0x000fc80000000f00 */
[----:B------:R-:W-:Y:S01]  /*8a90*/  PRMT R92, R2, 0x5410, R3 ;  /* 0x00005410025c7816 */ /* 0x000fe20000000003 */
[----:B----4-:R-:W-:Y:S01]  /*8aa0*/  CS2R R26, SRZ ;  /* 0x00000000001a7805 */ /* 0x010fe2000001ff00 */
[----:B------:R-:W-:Y:S05]  /*8ab0*/  @P0 BRA `(.L_x_1339) ;  /* 0x000002c000000947 */ /* 0x000fea0003800000 */
[----:B-123--:R-:W-:Y:S01]  /*8ac0*/  ISETP.GE.AND P0, PT, R156, c[0x0][0x27c], PT ;  /* 0x00009f009c007a0c */ /* 0x00efe20003f06270 */
        /* <DEDUP_REMOVED lines=43> */
.L_x_1339:
[----:B-123--:R-:W-:Y:S05]  /*8d80*/  BSYNC B0 ;  /* 0x0000000000007941 */ /* 0x00efea0003800000 */
.L_x_1338:
        /* <DEDUP_REMOVED lines=83> */
.L_x_1343:
[----:B------:R-:W-:Y:S05]  /*92c0*/  BSYNC B0 ;  /* 0x0000000000007941 */ /* 0x000fea0003800000 */
.L_x_1342:
        /* <DEDUP_REMOVED lines=49> */
.L_x_1345:
[----:B------:R-:W-:Y:S05]  /*95e0*/  BSYNC B0 ;  /* 0x0000000000007941 */ /* 0x000fea0003800000 */
.L_x_1344:
        /* <DEDUP_REMOVED lines=49> */
.L_x_1347:
[----:B------:R-:W-:Y:S05]  /*9900*/  BSYNC B0 ;  /* 0x0000000000007941 */ /* 0x000fea0003800000 */
.L_x_1346:
        /* <DEDUP_REMOVED lines=11> */
[----:B------:R-:W-:-:S03]  /*99c0*/  IMAD.U32 R12, R0, 0x10000, RZ ;  /* 0x00010000000c7824 */ /* 0x000fc600078e00ff */
[----:B------:R-:W-:Y:S02]  /*99d0*/  SHF.L.U32 R11, R2, 0x10, RZ ;  /* 0x00000010020b7819 */ /* 0x000fe400000006ff */
[C---:B-1----:R-:W-:Y:S01]  /*99e0*/  LOP3.LUT R3, R6.reuse, 0xffff0000, RZ, 0xc0, !PT ;  /* 0xffff000006037812 */ /* 0x042fe200078ec0ff */
[----:B------:R-:W-:-:S04]  /*99f0*/  IMAD.U32 R6, R6, 0x10000, RZ ;  /* 0x0001000006067824 */ /* 0x000fc800078e00ff */
[CC--:B------:R-:W-:Y:S02]  /*9a00*/  FMUL.FTZ R10, R3.reuse, R12.reuse ;  /* 0x0000000c030a7220 */ /* 0x0c0fe40000410000 */
        /* <DEDUP_REMOVED lines=14> */
[C---:B------:R-:W-:Y:S02]  /*9af0*/  LOP3.LUT R0, R4.reuse, 0xffff0000, RZ, 0xc0, !PT ;  /* 0xffff000004007812 */ /* 0x040fe400078ec0ff */
[----:B------:R-:W-:Y:S01]  /*9b00*/  SHF.L.U32 R2, R4, 0x10, RZ ;  /* 0x0000001004027819 */ /* 0x000fe200000006ff */
[C---:B------:R-:W-:Y:S01]  /*9b10*/  IMAD.U32 R4, R9.reuse, 0x10000, RZ ;  /* 0x0001000009047824 */ /* 0x040fe200078e00ff */
[----:B------:R-:W-:Y:S01]  /*9b20*/  LOP3.LUT R9, R9, 0xffff0000, RZ, 0xc0, !PT ;  /* 0xffff000009097812 */ /* 0x000fe200078ec0ff */
[C---:B------:R-:W-:Y:S01]  /*9b30*/  FMUL.FTZ R3, R0.reuse, R12 ;  /* 0x0000000c00037220 */ /* 0x040fe20000410000 */
[----:B------:R-:W-:Y:S01]  /*9b40*/  F2FP.BF16.PACK_AB R7, R7, R11 ;  /* 0x0000000b0707723e */ /* 0x000fe200000010ff */
[----:B------:R-:W-:-:S02]  /*9b50*/  FMUL.FTZ R0, R0, R4 ;  /* 0x0000000400007220 */ /* 0x000fc40000410000 */
[C---:B------:R-:W-:Y:S02]  /*9b60*/  FFMA.FTZ R10, R2.reuse, R4, -R3 ;  /* 0x00000004020a7223 */ /* 0x040fe40000010803 */
[----:B------:R-:W-:Y:S01]  /*9b70*/  FFMA.FTZ R4, R2, R12, R0 ;  /* 0x0000000c02047223 */ /* 0x000fe20000010000 */
[C---:B------:R-:W-:Y:S02]  /*9b80*/  LOP3.LUT R2, R5.reuse, 0xffff0000, RZ, 0xc0, !PT ;  /* 0xffff000005027812 */ /* 0x040fe400078ec0ff */
[----:B------:R-:W-:Y:S02]  /*9b90*/  SHF.L.U32 R0, R5, 0x10, RZ ;  /* 0x0000001005007819 */ /* 0x000fe400000006ff */
[----:B------:R-:W-:Y:S01]  /*9ba0*/  F2FP.BF16.PACK_AB R4, R4, R10 ;  /* 0x0000000a0404723e */ /* 0x000fe200000010ff */
[C---:B------:R-:W-:Y:S02]  /*9bb0*/  FMUL.FTZ R3, R2.reuse, R8 ;  /* 0x0000000802037220 */ /* 0x040fe40000410000 */
[----:B------:R-:W-:-:S02]  /*9bc0*/  FMUL.FTZ R2, R2, R9 ;  /* 0x0000000902027220 */ /* 0x000fc40000410000 */
[C---:B------:R-:W-:Y:S02]  /*9bd0*/  FFMA.FTZ R3, R0.reuse, R9, -R3 ;  /* 0x0000000900037223 */ /* 0x040fe40000010803 */
[----:B------:R-:W-:-:S05]  /*9be0*/  FFMA.FTZ R2, R0, R8, R2 ;  /* 0x0000000800027223 */ /* 0x000fca0000010002 */
[----:B------:R-:W-:-:S05]  /*9bf0*/  F2FP.BF16.PACK_AB R5, R2, R3 ;  /* 0x000000030205723e */ /* 0x000fca00000010ff */
[----:B------:R1:W-:Y:S02]  /*9c00*/  STS.128 [R195+0x1c080], R4 ;  /* 0x01c08004c3007388 */ /* 0x0003e40000000c00 */
.L_x_1341:
[----:B------:R-:W-:Y:S05]  /*9c10*/  BSYNC B1 ;  /* 0x0000000000017941 */ /* 0x000fea0003800000 */
.L_x_1340:
        /* <DEDUP_REMOVED lines=31> */
[C---:B------:R-:W-:Y:S01]  /*9e10*/  PRMT R0, R87.reuse, 0x5410, R8 ;  /* 0x0000541057007816 */ /* 0x040fe20000000008 */
        /* <DEDUP_REMOVED lines=21> */
.L_x_1351:
[----:B------:R-:W-:Y:S05]  /*9f70*/  BSYNC B0 ;  /* 0x0000000000007941 */ /* 0x000fea0003800000 */
.L_x_1350:
        /* <DEDUP_REMOVED lines=49> */
.L_x_1353:
[----:B------:R-:W-:Y:S05]  /*a290*/  BSYNC B0 ;  /* 0x0000000000007941 */ /* 0x000fea0003800000 */
.L_x_1352:
[----:B------:R-:W-:Y:S01]  /*a2a0*/  ISETP.GE.AND P0, PT, R139, c[0x0][0x27c], PT ;  /* 0x00009f008b007a0c */ /* 0x000fe20003f06270 */
[----:B------:R-:W-:-:S12]  /*a2b0*/  BSSY B0, `(.L_x_1354) ;  /* 0x0000030000007945 */ /* 0x000fd80003800000 */
[----:B------:R-:W-:Y:S05]  /*a2c0*/  @P0 BRA `(.L_x_1355) ;  /* 0x000002e000000947 */ /* 0x000fea0003800000 */
[----:B-1----:R-:W1:Y:S01]  /*a2d0*/  LDS.128 R4, [R195+0x19080] ;  /* 0x01908000c3047984 */ /* 0x002e620000000c00 */
[----:B------:R-:W-:Y:S02]  /*a2e0*/  SHF.R.U64 R0, R42, 0x10, R43 ;  /* 0x000000102a007819 */ /* 0x000fe4000000122b */
[----:B------:R-:W-:Y:S02]  /*a2f0*/  SHF.R.U32.HI R2, RZ, 0x10, R45 ;  /* 0x00000010ff027819 */ /* 0x000fe4000001162d */
[----:B------:R-:W-:Y:S02]  /*a300*/  SHF.R.U32.HI R3, RZ, 0x10, R43 ;  /* 0x00000010ff037819 */ /* 0x000fe4000001162b */
[C---:B------:R-:W-:Y:S02]  /*a310*/  PRMT R10, R91.reuse, 0x5410, R0 ;  /* 0x000054105b0a7816 */ /* 0x040fe40000000000 */
[----:B------:R-:W-:Y:S02]  /*a320*/  PRMT R0, R90, 0x5410, R2 ;  /* 0x000054105a007816 */ /* 0x000fe40000000002 */
[----:B------:R-:W-:-:S02]  /*a330*/  PRMT R8, R91, 0x5432, R3 ;  /* 0x000054325b087816 */ /* 0x000fc40000000003 */
[----:B------:R-:W-:Y:S01]  /*a340*/  SHF.R.U64 R9, R44, 0x10, R45 ;  /* 0x000000102c097819 */ /* 0x000fe2000000122d */
[C---:B------:R-:W-:Y:S01]  /*a350*/  IMAD.U32 R12, R0.reuse, 0x10000, RZ ;  /* 0x00010000000c7824 */ /* 0x040fe200078e00ff */
[----:B------:R-:W-:Y:S01]  /*a360*/  LOP3.LUT R16, R0, 0xffff0000, RZ, 0xc0, !PT ;  /* 0xffff000000107812 */ /* 0x000fe200078ec0ff */
[----:B------:R-:W-:Y:S01]  /*a370*/  IMAD.U32 R13, R8, 0x10000, RZ ;  /* 0x00010000080d7824 */ /* 0x000fe200078e00ff */
[----:B------:R-:W-:Y:S02]  /*a380*/  PRMT R9, R90, 0x5432, R9 ;  /* 0x000054325a097816 */ /* 0x000fe40000000009 */
[----:B------:R-:W-:Y:S02]  /*a390*/  LOP3.LUT R8, R8, 0xffff0000, RZ, 0xc0, !PT ;  /* 0xffff000008087812 */ /* 0x000fe400078ec0ff */
[----:B------:R-:W-:Y:S01]  /*a3a0*/  SHF.L.U32 R14, R10, 0x10, RZ ;  /* 0x000000100a0e7819 */ /* 0x000fe200000006ff */
[C---:B------:R-:W-:Y:S01]  /*a3b0*/  IMAD.U32 R15, R9.reuse, 0x10000, RZ ;  /* 0x00010000090f7824 */ /* 0x040fe200078e00ff */
[----:B------:R-:W-:-:S02]  /*a3c0*/  LOP3.LUT R9, R9, 0xffff0000, RZ, 0xc0, !PT ;  /* 0xffff000009097812 */ /* 0x000fc400078ec0ff */
[----:B------:R-:W-:Y:S02]  /*a3d0*/  LOP3.LUT R10, R10, 0xffff0000, RZ, 0xc0, !PT ;  /* 0xffff00000a0a7812 */ /* 0x000fe400078ec0ff */
[C---:B-1----:R-:W-:Y:S01]  /*a3e0*/  LOP3.LUT R2, R6.reuse, 0xffff0000, RZ, 0xc0, !PT ;  /* 0xffff000006027812 */ /* 0x042fe200078ec0ff */
[C---:B------:R-:W-:Y:S01]  /*a3f0*/  IMAD.U32 R11, R7.reuse, 0x10000, RZ ;  /* 0x00010000070b7824 */ /* 0x040fe200078e00ff */
[----:B------:R-:W-:Y:S02]  /*a400*/  SHF.L.U32 R3, R6, 0x10, RZ ;  /* 0x0000001006037819 */ /* 0x000fe400000006ff */
[----:B------:R-:W-:Y:S01]  /*a410*/  LOP3.LUT R7, R7, 0xffff0000, RZ, 0xc0, !PT ;  /* 0xffff000007077812 */ /* 0x000fe200078ec0ff */
[C---:B------:R-:W-:Y:S01]  /*a420*/  FMUL.FTZ R6, R2.reuse, R12 ;  /* 0x0000000c02067220 */ /* 0x040fe20000410000 */
[----:B------:R-:W-:Y:S01]  /*a430*/  LOP3.LUT R0, R5, 0xffff0000, RZ, 0xc0, !PT ;  /* 0xffff000005007812 */ /* 0x000fe200078ec0ff */
[-C--:B------:R-:W-:Y:S02]  /*a440*/  FMUL.FTZ R2, R2, R13.reuse ;  /* 0x0000000d02027220 */ /* 0x080fe40000410000 */
[----:B------:R-:W-:-:S02]  /*a450*/  FFMA.FTZ R13, R3, R13, -R6 ;  /* 0x0000000d030d7223 */ /* 0x000fc40000010806 */
[----:B------:R-:W-:Y:S01]  /*a460*/  FFMA.FTZ R12, R3, R12, R2 ;  /* 0x0000000c030c7223 */ /* 0x000fe20000010002 */
[C---:B------:R-:W-:Y:S01]  /*a470*/  LOP3.LUT R3, R4.reuse, 0xffff0000, RZ, 0xc0, !PT ;  /* 0xffff000004037812 */ /* 0x040fe200078ec0ff */
[----:B------:R-:W-:Y:S01]  /*a480*/  IMAD.U32 R6, R4, 0x10000, RZ ;  /* 0x0001000004067824 */ /* 0x000fe200078e00ff */
[----:B------:R-:W-:Y:S01]  /*a490*/  SHF.L.U32 R2, R5, 0x10, RZ ;  /* 0x0000001005027819 */ /* 0x000fe200000006ff */
[C---:B------:R-:W-:Y:S02]  /*a4a0*/  FMUL.FTZ R4, R7.reuse, R16 ;  /* 0x0000001007047220 */ /* 0x040fe40000410000 */
[-C--:B------:R-:W-:Y:S02]  /*a4b0*/  FMUL.FTZ R7, R7, R8.reuse ;  /* 0x0000000807077220 */ /* 0x080fe40000410000 */
[----:B------:R-:W-:Y:S02]  /*a4c0*/  FFMA.FTZ R8, R11, R8, -R4 ;  /* 0x000000080b087223 */ /* 0x000fe40000010804 */
[----:B------:R-:W-:-:S02]  /*a4d0*/  FMUL.FTZ R5, R3, R15 ;  /* 0x0000000f03057220 */ /* 0x000fc40000410000 */
[----:B------:R-:W-:Y:S02]  /*a4e0*/  FMUL.FTZ R4, R3, R14 ;  /* 0x0000000e03047220 */ /* 0x000fe40000410000 */
[C---:B------:R-:W-:Y:S02]  /*a4f0*/  FMUL.FTZ R3, R0.reuse, R9 ;  /* 0x0000000900037220 */ /* 0x040fe40000410000 */
[----:B------:R-:W-:Y:S02]  /*a500*/  FMUL.FTZ R0, R0, R10 ;  /* 0x0000000a00007220 */ /* 0x000fe40000410000 */
[C---:B------:R-:W-:Y:S02]  /*a510*/  FFMA.FTZ R5, R6.reuse, R14, -R5 ;  /* 0x0000000e06057223 */ /* 0x040fe40000010805 */
[----:B------:R-:W-:Y:S01]  /*a520*/  FFMA.FTZ R4, R6, R15, R4 ;  /* 0x0000000f06047223 */ /* 0x000fe20000010004 */
[----:B------:R-:W-:Y:S01]  /*a530*/  F2FP.BF16.PACK_AB R6, R12, R13 ;  /* 0x0000000d0c06723e */ /* 0x000fe200000010ff */
[----:B------:R-:W-:-:S02]  /*a540*/  FFMA.FTZ R7, R11, R16, R7 ;  /* 0x000000100b077223 */ /* 0x000fc40000010007 */
[----:B------:R-:W-:Y:S01]  /*a550*/  FFMA.FTZ R3, R2, R10, -R3 ;  /* 0x0000000a02037223 */ /* 0x000fe20000010803 */
[----:B------:R-:W-:Y:S01]  /*a560*/  F2FP.BF16.PACK_AB R4, R4, R5 ;  /* 0x000000050404723e */ /* 0x000fe200000010ff */
[----:B------:R-:W-:Y:S01]  /*a570*/  FFMA.FTZ R0, R2, R9, R0 ;  /* 0x0000000902007223 */ /* 0x000fe20000010000 */
[----:B------:R-:W-:-:S04]  /*a580*/  F2FP.BF16.PACK_AB R7, R7, R8 ;  /* 0x000000080707723e */ /* 0x000fc800000010ff */
[----:B------:R-:W-:-:S05]  /*a590*/  F2FP.BF16.PACK_AB R5, R0, R3 ;  /* 0x000000030005723e */ /* 0x000fca00000010ff */
[----:B------:R1:W-:Y:S02]  /*a5a0*/  STS.128 [R195+0x19080], R4 ;  /* 0x01908004c3007388 */ /* 0x0003e40000000c00 */
.L_x_1355:
[----:B------:R-:W-:Y:S05]  /*a5b0*/  BSYNC B0 ;  /* 0x0000000000007941 */ /* 0x000fea0003800000 */
.L_x_1354:
        /* <DEDUP_REMOVED lines=48> */
.L_x_1349:
[----:B------:R-:W-:Y:S05]  /*a8c0*/  BSYNC B1 ;  /* 0x0000000000017941 */ /* 0x000fea0003800000 */
.L_x_1348:
        /* <DEDUP_REMOVED lines=53> */
.L_x_1359:
[----:B------:R-:W-:Y:S05]  /*ac20*/  BSYNC B0 ;  /* 0x0000000000007941 */ /* 0x000fea0003800000 */
.L_x_1358:
        /* <DEDUP_REMOVED lines=49> */
.L_x_1361:
[----:B------:R-:W-:Y:S05]  /*af40*/  BSYNC B0 ;  /* 0x0000000000007941 */ /* 0x000fea0003800000 */
.L_x_1360:
        /* <DEDUP_REMOVED lines=49> */
.L_x_1363:
[----:B------:R-:W-:Y:S05]  /*b260*/  BSYNC B0 ;  /* 0x0000000000007941 */ /* 0x000fea0003800000 */
.L_x_1362:
        /* <DEDUP_REMOVED lines=48> */
.L_x_1357:
[----:B------:R-:W-:Y:S05]  /*b570*/  BSYNC B1 ;  /* 0x0000000000017941 */ /* 0x000fea0003800000 */
.L_x_1356:
        /* <DEDUP_REMOVED lines=52> */
.L_x_1366:
[----:B------:R-:W-:Y:S05]  /*b8c0*/  BSYNC B0 ;  /* 0x0000000000007941 */ /* 0x000fea0003800000 */
.L_x_1365:
        /* <DEDUP_REMOVED lines=49> */
.L_x_1368:
[----:B------:R-:W-:Y:S05]  /*bbe0*/  BSYNC B0 ;  /* 0x0000000000007941 */ /* 0x000fea0003800000 */
.L_x_1367:
        /* <DEDUP_REMOVED lines=49> */
.L_x_1370:
[----:B------:R-:W-:Y:S05]  /*bf00*/  BSYNC B0 ;  /* 0x0000000000007941 */ /* 0x000fea0003800000 */
.L_x_1369:
        /* <DEDUP_REMOVED lines=49> */
.L_x_1331:
        /* <DEDUP_REMOVED lines=61> */
.L_x_1372:
[----:B------:R-:W-:Y:S05]  /*c5f0*/  BSYNC B0 ;  /* 0x0000000000007941 */ /* 0x000fea0003800000 */
.L_x_1371:
[----:B-1--45:R-:W-:Y:S01]  /*c600*/  IMAD.MOV.U32 R2, RZ, RZ, R26 ;  /* 0x000000ffff027224 */ /* 0x032fe200078e001a */
[----:B------:R-:W-:Y:S01]  /*c610*/  MOV R3, R25 ;  /* 0x0000001900037202 */ /* 0x000fe20000000f00 */
[----:B------:R-:W-:Y:S01]  /*c620*/  IMAD.MOV.U32 R0, RZ, RZ, R27 ;  /* 0x000000ffff007224 */ /* 0x000fe200078e001b */
[----:B------:R-:W-:Y:S01]  /*c630*/  LOP3.LUT P0, RZ, R208, 0x8, RZ, 0xc0, !PT ;  /* 0x00000008d0ff7812 */ /* 0x000fe2000780c0ff */
[----:B------:R-:W-:Y:S01]  /*c640*/  IMAD.MOV.U32 R4, RZ, RZ, R24 ;  /* 0x000000ffff047224 */ /* 0x000fe200078e0018 */
[----:B------:R1:W4:Y:S01]  /*c650*/  SHFL.IDX PT, R8, R22, 0x1, 0x181f ;  /* 0x00381f0016087f89 */ /* 0x00032200000e0000 */
[----:B------:R-:W-:Y:S01]  /*c660*/  BSSY B0, `(.L_x_1373) ;  /* 0x000003a000007945 */ /* 0x000fe20003800000 */
[----:B------:R-:W-:Y:S01]  /*c670*/  PRMT R89, R0, 0x5410, R2 ;  /* 0x0000541000597816 */ /* 0x000fe20000000002 */
[----:B------:R-:W-:Y:S01]  /*c680*/  IMAD.MOV.U32 R2, RZ, RZ, R14 ;  /* 0x000000ffff027224 */ /* 0x000fe200078e000e */
[----:B------:R-:W-:Y:S01]  /*c690*/  PRMT R88, R3, 0x5410, R4 ;  /* 0x0000541003587816 */ /* 0x000fe20000000004 */
[----:B------:R-:W-:Y:S01]  /*c6a0*/  IMAD.MOV.U32 R0, RZ, RZ, R15 ;  /* 0x000000ffff007224 */ /* 0x000fe200078e000f */
[----:B------:R-:W-:Y:S01]  /*c6b0*/  MOV R4, R12 ;  /* 0x0000000c00047202 */ /* 0x000fe20000000f00 */
[----:B------:R-:W-:Y:S01]  /*c6c0*/  IMAD.MOV.U32 R3, RZ, RZ, R13 ;  /* 0x000000ffff037224 */ /* 0x000fe200078e000d */
[----:B------:R1:W3:Y:S01]  /*c6d0*/  SHFL.IDX PT, R6, R23, 0x1, 0x181f ;  /* 0x00381f0017067f89 */ /* 0x0002e200000e0000 */
[----:B------:R-:W-:Y:S01]  /*c6e0*/  CS2R R48, SRZ ;  /* 0x0000000000307805 */ /* 0x000fe2000001ff00 */
[----:B------:R-:W-:Y:S01]  /*c6f0*/  PRMT R34, R0, 0x5410, R2 ;  /* 0x0000541000227816 */ /* 0x000fe20000000002 */
[----:B------:R-:W-:Y:S01]  /*c700*/  IMAD.MOV.U32 R2, RZ, RZ, R30 ;  /* 0x000000ffff027224 */ /* 0x000fe200078e001e */
[----:B------:R-:W-:Y:S01]  /*c710*/  MOV R0, R31 ;  /* 0x0000001f00007202 */ /* 0x000fe20000000f00 */
[----:B------:R1:W2:Y:S01]  /*c720*/  SHFL.IDX PT, R9, R20, 0x1, 0x181f ;  /* 0x00381f0014097f89 */ /* 0x0002a200000e0000 */
[----:B------:R-:W-:Y:S01]  /*c730*/  PRMT R33, R3, 0x5410, R4 ;  /* 0x0000541003217816 */ /* 0x000fe20000000004 */
[----:B------:R-:W-:Y:S01]  /*c740*/  IMAD.MOV.U32 R3, RZ, RZ, R19 ;  /* 0x000000ffff037224 */ /* 0x000fe200078e0013 */
[----:B------:R-:W-:Y:S01]  /*c750*/  PRMT R90, R0, 0x5410, R2 ;  /* 0x00005410005a7816 */ /* 0x000fe20000000002 */
[----:B------:R-:W-:Y:S01]  /*c760*/  IMAD.MOV.U32 R2, RZ, RZ, R28 ;  /* 0x000000ffff027224 */ /* 0x000fe200078e001c */
[----:B------:R-:W-:Y:S01]  /*c770*/  MOV R4, R18 ;  /* 0x0000001200047202 */ /* 0x000fe20000000f00 */
[----:B------:R-:W-:Y:S01]  /*c780*/  IMAD.MOV.U32 R0, RZ, RZ, R29 ;  /* 0x000000ffff007224 */ /* 0x000fe200078e001d */
[----:B------:R1:W1:Y:S01]  /*c790*/  SHFL.IDX PT, R7, R21, 0x1, 0x181f ;  /* 0x00381f0015077f89 */ /* 0x00026200000e0000 */
[----:B------:R-:W-:Y:S01]  /*c7a0*/  CS2R R38, SRZ ;  /* 0x0000000000267805 */ /* 0x000fe2000001ff00 */
[----:B------:R-:W-:Y:S01]  /*c7b0*/  PRMT R61, R3, 0x5410, R4 ;  /* 0x00005410033d7816 */ /* 0x000fe20000000004 */
        /* <DEDUP_REMOVED lines=10> */
[----:B---34-:R-:W-:Y:S01]  /*c860*/  ISETP.GE.AND P1, PT, R134, c[0x0][0x27c], PT ;  /* 0x00009f0086007a0c */ /* 0x018fe20003f26270 */
[----:B------:R-:W-:Y:S01]  /*c870*/  CS2R R38, SRZ ;  /* 0x0000000000267805 */ /* 0x000fe2000001ff00 */
[----:B------:R-:W-:Y:S01]  /*c880*/  CS2R R36, SRZ ;  /* 0x0000000000247805 */ /* 0x000fe2000001ff00 */
[----:B------:R-:W-:Y:S01]  /*c890*/  CS2R R42, SRZ ;  /* 0x00000000002a7805 */ /* 0x000fe2000001ff00 */
[----:B------:R-:W-:-:S09]  /*c8a0*/  CS2R R40, SRZ ;  /* 0x0000000000287805 */ /* 0x000fd2000001ff00 */
[C---:B------:R-:W-:Y:S01]  /*c8b0*/  @!P1 IMAD.SHL.U32 R2, R134.reuse, 0x2, RZ ;  /* 0x0000000286029824 */ /* 0x040fe200078e00ff */
[----:B------:R-:W-:-:S04]  /*c8c0*/  @!P1 SHF.L.U64.HI R0, R134, 0x1, R135 ;  /* 0x0000000186009819 */ /* 0x000fc80000010287 */
[----:B------:R-:W-:-:S05]  /*c8d0*/  @!P1 IADD3 R4, P0, R6, R2, RZ ;  /* 0x0000000206049210 */ /* 0x000fca0007f1e0ff */
[----:B--2---:R-:W-:Y:S01]  /*c8e0*/  @!P1 IMAD.X R5, R8, 0x1, R0, P0 ;  /* 0x0000000108059824 */ /* 0x004fe200000e0600 */
[----:B-1----:R-:W-:-:S04]  /*c8f0*/  @!P1 IADD3 R2, P0, R7, R2, RZ ;  /* 0x0000000207029210 */ /* 0x002fc80007f1e0ff */
[----:B------:R1:W5:Y:S01]  /*c900*/  @!P1 LD.E.128 R36, [R4.64] ;  /* 0x0000000804249980 */ /* 0x000362000c101d00 */
[----:B------:R-:W-:Y:S01]  /*c910*/  @!P1 IMAD.X R3, R9, 0x1, R0, P0 ;  /* 0x0000000109039824 */ /* 0x000fe200000e0600 */
        /* <DEDUP_REMOVED lines=14> */
.L_x_1374:
[----:B---34-:R-:W-:Y:S05]  /*ca00*/  BSYNC B0 ;  /* 0x0000000000007941 */ /* 0x018fea0003800000 */
.L_x_1373:
[----:B-1---5:R-:W-:Y:S01]  /*ca10*/  IMAD.MOV.U32 R4, RZ, RZ, R50 ;  /* 0x000000ffff047224 */ /* 0x022fe200078e0032 */
[----:B------:R-:W-:Y:S01]  /*ca20*/  LOP3.LUT P0, RZ, R208, 0x10, RZ, 0xc0, !PT ;  /* 0x00000010d0ff7812 */ /* 0x000fe2000780c0ff */
[----:B------:R-:W-:Y:S01]  /*ca30*/  IMAD.MOV.U32 R3, RZ, RZ, R51 ;  /* 0x000000ffff037224 */ /* 0x000fe200078e0033 */
[----:B--2---:R1:W2:Y:S01]  /*ca40*/  SHFL.IDX PT, R9, R22, 0x2, 0x181f ;  /* 0x00581f0016097f89 */ /* 0x0042a200000e0000 */
        /* <DEDUP_REMOVED lines=25> */
[----:B------:R1:W3:Y:S01]  /*cbe0*/  SHFL.IDX PT, R6, R23, 0x2, 0x181f ;  /* 0x00581f0017067f89 */ /* 0x0002e200000e0000 */
[----:B------:R-:W-:Y:S01]  /*cbf0*/  IMAD.MOV.U32 R0, RZ, RZ, R41 ;  /* 0x000000ffff007224 */ /* 0x000fe200078e0029 */
[----:B------:R-:W-:Y:S01]  /*cc00*/  BSSY B0, `(.L_x_1375) ;  /* 0x000002b000007945 */ /* 0x000fe20003800000 */
[----:B------:R-:W-:Y:S01]  /*cc10*/  PRMT R94, R4, 0x7610, R94 ;  /* 0x00007610045e7816 */ /* 0x000fe2000000005e */
[----:B------:R1:W4:Y:S01]  /*cc20*/  SHFL.IDX PT, R8, R20, 0x2, 0x181f ;  /* 0x00581f0014087f89 */ /* 0x00032200000e0000 */
[----:B------:R-:W-:Y:S01]  /*cc30*/  PRMT R93, R93, 0x5410, R3 ;  /* 0x000054105d5d7816 */ /* 0x000fe20000000003 */
        /* <DEDUP_REMOVED lines=19> */
[----:B---3--:R-:W-:-:S05]  /*cd70*/  @!P1 IADD3 R4, P2, R6, R2, RZ ;  /* 0x0000000206049210 */ /* 0x008fca0007f5e0ff */
[--C-:B------:R-:W-:Y:S01]  /*cd80*/  @!P1 IMAD.X R5, R9, 0x1, R0.reuse, P2 ;  /* 0x0000000109059824 */ /* 0x100fe200010e0600 */
[----:B-1----:R-:W-:Y:S01]  /*cd90*/  @!P1 IADD3 R2, P2, R7, R2, RZ ;  /* 0x0000000207029210 */ /* 0x002fe20007f5e0ff */
[----:B------:R-:W-:Y:S01]  /*cda0*/  CS2R R58, SRZ ;  /* 0x00000000003a7805 */ /* 0x000fe2000001ff00 */
[----:B------:R-:W-:Y:S02]  /*cdb0*/  CS2R R56, SRZ ;  /* 0x0000000000387805 */ /* 0x000fe4000001ff00 */
[----:B------:R1:W5:Y:S01]  /*cdc0*/  @!P1 LD.E.128 R52, [R4.64] ;  /* 0x0000000804349980 */ /* 0x000362000c101d00 */
[----:B----4-:R-:W-:Y:S02]  /*cdd0*/  @!P1 IMAD.X R3, R8, 0x1, R0, P2 ;  /* 0x0000000108039824 */ /* 0x010fe400010e0600 */
[----:B------:R-:W-:-:S03]  /*cde0*/  @!P0 IMAD.SHL.U32 R0, R202, 0x2, RZ ;  /* 0x00000002ca008824 */ /* 0x000fc600078e00ff */
[----:B------:R2:W5:Y:S01]  /*cdf0*/  @!P1 LD.E.128 R56, [R2.64] ;  /* 0x0000000802389980 */ /* 0x000562000c101d00 */
[----:B------:R-:W-:Y:S01]  /*ce00*/  CS2R R66, SRZ ;  /* 0x0000000000427805 */ /* 0x000fe2000001ff00 */
[----:B------:R-:W-:Y:S01]  /*ce10*/  CS2R R64, SRZ ;  /* 0x0000000000407805 */ /* 0x000fe2000001ff00 */
[----:B------:R-:W-:Y:S01]  /*ce20*/  CS2R R70, SRZ ;  /* 0x0000000000467805 */ /* 0x000fe2000001ff00 */
[----:B------:R-:W-:Y:S01]  /*ce30*/  CS2R R68, SRZ ;  /* 0x0000000000447805 */ /* 0x000fe2000001ff00 */
[-C--:B-1----:R-:W-:Y:S02]  /*ce40*/  @!P0 IADD3 R4, P2, R6, R0.reuse, RZ ;  /* 0x0000000006048210 */ /* 0x082fe40007f5e0ff */
[----:B--2---:R-:W-:Y:S02]  /*ce50*/  @!P0 SHF.L.U64.HI R3, R202, 0x1, R205 ;  /* 0x00000001ca038819 */ /* 0x004fe400000102cd */
[----:B------:R-:W-:-:S03]  /*ce60*/  @!P0 IADD3 R2, P1, R7, R0, RZ ;  /* 0x0000000007028210 */ /* 0x000fc60007f3e0ff */
[--C-:B------:R-:W-:Y:S02]  /*ce70*/  @!P0 IMAD.X R5, R9, 0x1, R3.reuse, P2 ;  /* 0x0000000109058824 */ /* 0x100fe400010e0603 */
[----:B------:R-:W-:-:S03]  /*ce80*/  @!P0 IMAD.X R3, R8, 0x1, R3, P1 ;  /* 0x0000000108038824 */ /* 0x000fc600008e0603 */
[----:B------:R1:W5:Y:S04]  /*ce90*/  @!P0 LD.E.128 R64, [R4.64] ;  /* 0x0000000804408980 */ /* 0x000368000c101d00 */
[----:B------:R1:W5:Y:S02]  /*cea0*/  @!P0 LD.E.128 R68, [R2.64] ;  /* 0x0000000802448980 */ /* 0x000364000c101d00 */
.L_x_1376:
[----:B--2---:R-:W-:Y:S05]  /*ceb0*/  BSYNC B0 ;  /* 0x0000000000007941 */ /* 0x004fea0003800000 */
.L_x_1375:
[----:B-1---5:R-:W-:Y:S01]  /*cec0*/  IMAD.MOV.U32 R2, RZ, RZ, R66 ;  /* 0x000000ffff027224 */ /* 0x022fe200078e0042 */
[----:B------:R-:W-:Y:S01]  /*ced0*/  LOP3.LUT P0, RZ, R208, 0x1, RZ, 0xc0, !PT ;  /* 0x00000001d0ff7812 */ /* 0x000fe2000780c0ff */
[----:B------:R-:W-:Y:S01]  /*cee0*/  IMAD.MOV.U32 R0, RZ, RZ, R67 ;  /* 0x000000ffff007224 */ /* 0x000fe200078e0043 */
[----:B----4-:R1:W2:Y:S01]  /*cef0*/  SHFL.IDX PT, R8, R22, 0x3, 0x181f ;  /* 0x00781f0016087f89 */ /* 0x0102a200000e0000 */
[----:B------:R-:W-:Y:S01]  /*cf00*/  BSSY B0, `(.L_x_1377) ;  /* 0x000003c000007945 */ /* 0x000fe20003800000 */
[----:B------:R-:W-:Y:S01]  /*cf10*/  CS2R R84, SRZ ;  /* 0x0000000000547805 */ /* 0x000fe2000001ff00 */
[----:B------:R-:W-:Y:S01]  /*cf20*/  CS2R R74, SRZ ;  /* 0x00000000004a7805 */ /* 0x000fe2000001ff00 */
[----:B------:R-:W-:Y:S01]  /*cf30*/  PRMT R106, R0, 0x5410, R2 ;  /* 0x00005410006a7816 */ /* 0x000fe20000000002 */
[----:B------:R-:W-:Y:S01]  /*cf40*/  IMAD.MOV.U32 R2, RZ, RZ, R64 ;  /* 0x000000ffff027224 */ /* 0x000fe200078e0040 */
[----:B------:R-:W-:Y:S01]  /*cf50*/  MOV R0, R65 ;  /* 0x0000004100007202 */ /* 0x000fe20000000f00 */
[----:B------:R1:W4:Y:S01]  /*cf60*/  SHFL.IDX PT, R5, R23, 0x3, 0x181f ;  /* 0x00781f0017057f89 */ /* 0x00032200000e0000 */
[----:B------:R-:W-:Y:S01]  /*cf70*/  CS2R R72, SRZ ;  /* 0x0000000000487805 */ /* 0x000fe2000001ff00 */
[----:B------:R-:W-:Y:S01]  /*cf80*/  CS2R R82, SRZ ;  /* 0x0000000000527805 */ /* 0x000fe2000001ff00 */
[----:B------:R-:W-:Y:S01]  /*cf90*/  PRMT R105, R0, 0x5410, R2 ;  /* 0x0000541000697816 */ /* 0x000fe20000000002 */
[----:B------:R-:W-:Y:S01]  /*cfa0*/  IMAD.MOV.U32 R2, RZ, RZ, R54 ;  /* 0x000000ffff027224 */ /* 0x000fe200078e0036 */
[----:B------:R1:W3:Y:S01]  /*cfb0*/  SHFL.IDX PT, R7, R20, 0x3, 0x181f ;  /* 0x00781f0014077f89 */ /* 0x0002e200000e0000 */
[----:B------:R-:W-:Y:S01]  /*cfc0*/  IMAD.MOV.U32 R0, RZ, RZ, R55 ;  /* 0x000000ffff007224 */ /* 0x000fe200078e0037 */
[----:B------:R-:W-:Y:S01]  /*cfd0*/  CS2R R80, SRZ ;  /* 0x0000000000507805 */ /* 0x000fe2000001ff00 */
[----:B------:R-:W-:Y:S01]  /*cfe0*/  CS2R R78, SRZ ;  /* 0x00000000004e7805 */ /* 0x000fe2000001ff00 */
[----:B---3--:R1:W3:Y:S01]  /*cff0*/  SHFL.IDX PT, R6, R21, 0x3, 0x181f ;  /* 0x00781f0015067f89 */ /* 0x0082e200000e0000 */
[----:B------:R-:W-:Y:S01]  /*d000*/  CS2R R76, SRZ ;  /* 0x00000000004c7805 */ /* 0x000fe2000001ff00 */
        /* <DEDUP_REMOVED lines=43> */
.L_x_1378:
[----:B-1234-:R-:W-:Y:S05]  /*d2c0*/  BSYNC B0 ;  /* 0x0000000000007941 */ /* 0x01efea0003800000 */
.L_x_1377:
        /* <DEDUP_REMOVED lines=40> */
[----:B------:R-:W-:Y:S02]  /*d550*/  SHF.R.U64 R12, R12, 0x10, R13 ;  /* 0x000000100c0c7819 */ /* 0x000fe4000000120d */
[----:B------:R-:W-:Y:S02]  /*d560*/  SHF.R.U64 R3, R16, 0x10, R17 ;  /* 0x0000001010037819 */ /* 0x000fe40000001211 */
[----:B------:R-:W-:Y:S02]  /*d570*/  LEA.HI R2, R2, R225, RZ, 0x1d ;  /* 0x000000e102027211 */ /* 0x000fe400078fe8ff */
[----:B------:R-:W-:Y:S02]  /*d580*/  SHF.R.U64 R20, R14, 0x10, R15 ;  /* 0x000000100e147819 */ /* 0x000fe4000000120f */
[----:B------:R-:W-:-:S02]  /*d590*/  SHF.R.S32.HI R0, RZ, 0x1f, R2 ;  /* 0x0000001fff007819 */ /* 0x000fc40000011402 */
[----:B------:R-:W-:Y:S02]  /*d5a0*/  PRMT R14, R33, 0x5432, R12 ;  /* 0x00005432210e7816 */ /* 0x000fe4000000000c */
[----:B------:R-:W-:Y:S01]  /*d5b0*/  LEA.HI R0, R0, R2, RZ, 0x3 ;  /* 0x0000000200007211 */ /* 0x000fe200078f18ff */
[----:B------:R-:W-:Y:S01]  /*d5c0*/  IMAD.SHL.U32 R2, R2, 0x8, RZ ;  /* 0x0000000802027824 */ /* 0x000fe200078e00ff */
[----:B------:R-:W-:Y:S02]  /*d5d0*/  PRMT R12, R32, 0x5432, R3 ;  /* 0x00005432200c7816 */ /* 0x000fe40000000003 */
[----:B------:R-:W-:Y:S01]  /*d5e0*/  SHF.R.U64 R16, R18, 0x10, R19 ;  /* 0x0000001012107819 */ /* 0x000fe20000001213 */
[----:B------:R-:W-:Y:S01]  /*d5f0*/  IMAD.SHL.U32 R0, R0, 0x400, RZ ;  /* 0x0000040000007824 */ /* 0x000fe200078e00ff */
[----:B------:R-:W-:Y:S01]  /*d600*/  LOP3.LUT R2, R223, 0x38, R2, 0xf8, !PT ;  /* 0x00000038df027812 */ /* 0x000fe200078ef802 */
[----:B------:R-:W-:Y:S01]  /*d610*/  IMAD.U32 R21, R12, 0x10000, RZ ;  /* 0x000100000c157824 */ /* 0x000fe200078e00ff */
[----:B------:R-:W-:Y:S01]  /*d620*/  PRMT R16, R61, 0x5432, R16 ;  /* 0x000054323d107816 */ /* 0x000fe20000000010 */
[----:B------:R-:W-:Y:S01]  /*d630*/  IMAD.U32 R18, R14, 0x10000, RZ ;  /* 0x000100000e127824 */ /* 0x000fe200078e00ff */
[----:B------:R-:W-:-:S02]  /*d640*/  LOP3.LUT R2, R2, R120, RZ, 0x3c, !PT ;  /* 0x0000007802027212 */ /* 0x000fc400078e3cff */
[----:B------:R-:W-:-:S04]  /*d650*/  LOP3.LUT R0, R0, 0x7fffe000, RZ, 0xc0, !PT ;  /* 0x7fffe00000007812 */ /* 0x000fc800078ec0ff */
[----:B------:R-:W-:Y:S02]  /*d660*/  IADD3 R0, R2, R0, R227 ;  /* 0x0000000002007210 */ /* 0x000fe40007ffe0e3 */
[----:B------:R-:W-:Y:S02]  /*d670*/  SHF.R.U32.HI R2, RZ, 0x10, R15 ;  /* 0x00000010ff027819 */ /* 0x000fe4000001160f */
[----:B------:R-:W-:Y:S01]  /*d680*/  SHF.R.U32.HI R15, RZ, 0x10, R19 ;  /* 0x00000010ff0f7819 */ /* 0x000fe20000011613 */
[----:B------:R-:W-:Y:S01]  /*d690*/  IMAD.SHL.U32 R22, R0, 0x2, RZ ;  /* 0x0000000200167824 */ /* 0x000fe200078e00ff */
[----:B------:R-:W-:Y:S02]  /*d6a0*/  SHF.R.U32.HI R0, RZ, 0x10, R13 ;  /* 0x00000010ff007819 */ /* 0x000fe4000001160d */
[----:B------:R-:W-:Y:S02]  /*d6b0*/  SHF.R.U32.HI R13, RZ, 0x10, R17 ;  /* 0x00000010ff0d7819 */ /* 0x000fe40000011611 */
[----:B------:R-:W2:Y:S01]  /*d6c0*/  LDS.128 R4, [R22+0x10080] ;  /* 0x0100800016047984 */ /* 0x000ea20000000c00 */
[----:B------:R-:W-:-:S02]  /*d6d0*/  PRMT R17, R33, 0x5410, R0 ;  /* 0x0000541021117816 */ /* 0x000fc40000000000 */
[C---:B------:R-:W-:Y:S02]  /*d6e0*/  PRMT R19, R34.reuse, 0x5432, R20 ;  /* 0x0000543222137816 */ /* 0x040fe40000000014 */
[----:B------:R-:W-:Y:S01]  /*d6f0*/  PRMT R20, R34, 0x5410, R2 ;  /* 0x0000541022147816 */ /* 0x000fe20000000002 */
[----:B-1----:R-:W-:Y:S01]  /*d700*/  IMAD.U32 R2, R8, 0x10000, RZ ;  /* 0x0001000008027824 */ /* 0x002fe200078e00ff */
[----:B------:R-:W-:-:S04]  /*d710*/  PRMT R13, R32, 0x5410, R13 ;  /* 0x00005410200d7816 */ /* 0x000fc8000000000d */
        /* <DEDUP_REMOVED lines=72> */
.L_x_1382:
[----:B------:R-:W-:Y:S05]  /*dba0*/  BSYNC B0 ;  /* 0x0000000000007941 */ /* 0x000fea0003800000 */
.L_x_1381:
        /* <DEDUP_REMOVED lines=8> */
[----:B------:R-:W-:Y:S02]  /*dc30*/  SHF.R.U32.HI R15, RZ, 0x10, R29 ;  /* 0x00000010ff0f7819 */ /* 0x000fe4000001161d */
[C---:B------:R-:W-:Y:S02]  /*dc40*/  PRMT R12, R63.reuse, 0x5432, R13 ;  /* 0x000054323f0c7816 */ /* 0x040fe4000000000d */
[----:B------:R-:W-:Y:S02]  /*dc50*/  PRMT R13, R63, 0x5410, R15 ;  /* 0x000054103f0d7816 */ /* 0x000fe4000000000f */
[--C-:B------:R-:W-:Y:S01]  /*dc60*/  SHF.R.U32.HI R18, RZ, 0x10, R31.reuse ;  /* 0x00000010ff127819 */ /* 0x100fe2000001161f */
[----:B------:R-:W-:Y:S01]  /*dc70*/  IMAD.U32 R15, R12, 0x10000, RZ ;  /* 0x000100000c0f7824 */ /* 0x000fe200078e00ff */
[----:B------:R-:W-:Y:S01]  /*dc80*/  SHF.R.U64 R16, R30, 0x10, R31 ;  /* 0x000000101e107819 */ /* 0x000fe2000000121f */
[----:B-1----:R-:W-:Y:S01]  /*dc90*/  IMAD.U32 R22, R13, 0x10000, RZ ;  /* 0x000100000d167824 */ /* 0x002fe200078e00ff */
[----:B------:R-:W-:-:S02]  /*dca0*/  PRMT R18, R90, 0x5410, R18 ;  /* 0x000054105a127816 */ /* 0x000fc40000000012 */
        /* <DEDUP_REMOVED lines=91> */
.L_x_1380:
[----:B------:R-:W-:Y:S05]  /*e260*/  BSYNC B1 ;  /* 0x0000000000017941 */ /* 0x000fea0003800000 */
.L_x_1379:
        /* <DEDUP_REMOVED lines=18> */
[----:B------:R-:W-:Y:S02]  /*e390*/  SHF.R.U64 R3, R38, 0x10, R39 ;  /* 0x0000001026037819 */ /* 0x000fe40000001227 */
[----:B------:R-:W-:-:S02]  /*e3a0*/  LEA.HI R2, R2, R225, RZ, 0x1d ;  /* 0x000000e102027211 */ /* 0x000fc400078fe8ff */
[----:B------:R-:W-:Y:S02]  /*e3b0*/  PRMT R13, R91, 0x5410, R13 ;  /* 0x000054105b0d7816 */ /* 0x000fe4000000000d */
[----:B------:R-:W-:Y:S02]  /*e3c0*/  SHF.R.S32.HI R0, RZ, 0x1f, R2 ;  /* 0x0000001fff007819 */ /* 0x000fe40000011402 */
[----:B------:R-:W-:Y:S01]  /*e3d0*/  PRMT R17, R93, 0x5410, R3 ;  /* 0x000054105d117816 */ /* 0x000fe20000000003 */
[----:B------:R-:W-:Y:S01]  /*e3e0*/  IMAD.U32 R19, R13, 0x10000, RZ ;  /* 0x000100000d137824 */ /* 0x000fe200078e00ff */
[----:B------:R-:W-:Y:S01]  /*e3f0*/  LEA.HI R0, R0, R2, RZ, 0x3 ;  /* 0x0000000200007211 */ /* 0x000fe200078f18ff */
[----:B------:R-:W-:Y:S01]  /*e400*/  IMAD.SHL.U32 R2, R2, 0x8, RZ ;  /* 0x0000000802027824 */ /* 0x000fe200078e00ff */
[----:B------:R-:W-:Y:S02]  /*e410*/  SHF.R.U32.HI R12, RZ, 0x10, R39 ;  /* 0x00000010ff0c7819 */ /* 0x000fe40000011627 */
[----:B------:R-:W-:Y:S01]  /*e420*/  SHF.R.U32.HI R16, RZ, 0x10, R41 ;  /* 0x00000010ff107819 */ /* 0x000fe20000011629 */
[----:B------:R-:W-:Y:S01]  /*e430*/  IMAD.SHL.U32 R0, R0, 0x400, RZ ;  /* 0x0000040000007824 */ /* 0x000fe200078e00ff */
[----:B------:R-:W-:-:S02]  /*e440*/  LOP3.LUT R2, R30, 0x38, R2, 0xf8, !PT ;  /* 0x000000381e027812 */ /* 0x000fc400078ef802 */
[--C-:B------:R-:W-:Y:S02]  /*e450*/  SHF.R.U64 R18, R42, 0x10, R43.reuse ;  /* 0x000000102a127819 */ /* 0x100fe4000000122b */
[----:B------:R-:W-:Y:S02]  /*e460*/  LOP3.LUT R2, R2, R29, RZ, 0x3c, !PT ;  /* 0x0000001d02027212 */ /* 0x000fe400078e3cff */
[----:B------:R-:W-:Y:S02]  /*e470*/  LOP3.LUT R0, R0, 0x7fffe000, RZ, 0xc0, !PT ;  /* 0x7fffe00000007812 */ /* 0x000fe400078ec0ff */
[----:B------:R-:W-:Y:S02]  /*e480*/  SHF.R.U32.HI R20, RZ, 0x10, R43 ;  /* 0x00000010ff147819 */ /* 0x000fe4000001162b */
[----:B-----5:R-:W-:Y:S02]  /*e490*/  IADD3 R0, R2, R0, R28 ;  /* 0x0000000002007210 */ /* 0x020fe40007ffe01c */
[----:B------:R-:W-:-:S03]  /*e4a0*/  SHF.R.U32.HI R2, RZ, 0x10, R37 ;  /* 0x00000010ff027819 */ /* 0x000fc60000011625 */
[----:B-1----:R-:W-:Y:S01]  /*e4b0*/  IMAD.SHL.U32 R22, R0, 0x2, RZ ;  /* 0x0000000200167824 */ /* 0x002fe200078e00ff */
[----:B------:R-:W-:Y:S02]  /*e4c0*/  SHF.R.U64 R0, R36, 0x10, R37 ;  /* 0x0000001024007819 */ /* 0x000fe40000001225 */
[----:B------:R-:W-:Y:S02]  /*e4d0*/  PRMT R15, R91, 0x5432, R2 ;  /* 0x000054325b0f7816 */ /* 0x000fe40000000002 */
[----:B------:R-:W1:Y:S01]  /*e4e0*/  LDS.128 R4, [R22+0x10080] ;  /* 0x0100800016047984 */ /* 0x000e620000000c00 */
[----:B------:R-:W-:-:S05]  /*e4f0*/  PRMT R14, R92, 0x5410, R0 ;  /* 0x000054105c0e7816 */ /* 0x000fca0000000000 */
[C---:B------:R-:W-:Y:S01]  /*e500*/  IMAD.U32 R21, R14.reuse, 0x10000, RZ ;  /* 0x000100000e157824 */ /* 0x040fe200078e00ff */
[----:B------:R-:W-:Y:S02]  /*e510*/  LOP3.LUT R14, R14, 0xffff0000, RZ, 0xc0, !PT ;  /* 0xffff00000e0e7812 */ /* 0x000fe400078ec0ff */
[----:B-1----:R-:W-:-:S05]  /*e520*/  SHF.L.U32 R0, R4, 0x10, RZ ;  /* 0x0000001004007819 */ /* 0x002fca00000006ff */
[C---:B------:R-:W-:Y:S02]  /*e530*/  FMUL.FTZ R3, R0.reuse, R19 ;  /* 0x0000001300037220 */ /* 0x040fe40000410000 */
[----:B------:R-:W-:Y:S01]  /*e540*/  FMUL.FTZ R0, R0, R21 ;  /* 0x0000001500007220 */ /* 0x000fe20000410000 */
[----:B---3--:R-:W1:Y:S02]  /*e550*/  LDS.128 R8, [R31] ;  /* 0x000000001f087984 */ /* 0x008e640000000c00 */
[C---:B-1----:R-:W-:Y:S01]  /*e560*/  IMAD.U32 R2, R8.reuse, 0x10000, RZ ;  /* 0x0001000008027824 */ /* 0x042fe200078e00ff */
[----:B------:R-:W-:-:S03]  /*e570*/  LOP3.LUT R8, R8, 0xffff0000, RZ, 0xc0, !PT ;  /* 0xffff000008087812 */ /* 0x000fc600078ec0ff */
[----:B------:R-:W-:Y:S01]  /*e580*/  FFMA.FTZ R26, R2, R19, R0 ;  /* 0x00000013021a7223 */ /* 0x000fe20000010000 */
[----:B------:R-:W-:Y:S01]  /*e590*/  PRMT R19, R94, 0x5432, R12 ;  /* 0x000054325e137816 */ /* 0x000fe2000000000c */
[----:B------:R-:W-:Y:S01]  /*e5a0*/  FFMA.FTZ R27, R2, R21, -R3 ;  /* 0x00000015021b7223 */ /* 0x000fe20000010803 */
[----:B------:R-:W-:Y:S01]  /*e5b0*/  PRMT R12, R92, 0x5432, R16 ;  /* 0x000054325c0c7816 */ /* 0x000fe20000000010 */
[----:B------:R-:W-:Y:S01]  /*e5c0*/  IMAD.U32 R21, R15, 0x10000, RZ ;  /* 0x000100000f157824 */ /* 0x000fe200078e00ff */
[----:B------:R-:W-:Y:S01]  /*e5d0*/  PRMT R16, R94, 0x5410, R18 ;  /* 0x000054105e107816 */ /* 0x000fe20000000012 */
[----:B------:R-:W-:Y:S01]  /*e5e0*/  IMAD.U32 R2, R9, 0x10000, RZ ;  /* 0x0001000009027824 */ /* 0x000fe200078e00ff */
[----:B------:R-:W-:Y:S01]  /*e5f0*/  PRMT R18, R93, 0x5432, R20 ;  /* 0x000054325d127816 */ /* 0x000fe20000000014 */
[----:B------:R-:W-:Y:S01]  /*e600*/  IMAD.U32 R20, R12, 0x10000, RZ ;  /* 0x000100000c147824 */ /* 0x000fe200078e00ff */
[----:B------:R-:W-:-:S05]  /*e610*/  SHF.L.U32 R0, R5, 0x10, RZ ;  /* 0x0000001005007819 */ /* 0x000fca00000006ff */
[CC--:B------:R-:W-:Y:S02]  /*e620*/  FMUL.FTZ R3, R0.reuse, R20.reuse ;  /* 0x0000001400037220 */ /* 0x0c0fe40000410000 */
[-C--:B------:R-:W-:Y:S02]  /*e630*/  FMUL.FTZ R0, R0, R21.reuse ;  /* 0x0000001500007220 */ /* 0x080fe40000410000 */
[C---:B------:R-:W-:Y:S02]  /*e640*/  FFMA.FTZ R25, R2.reuse, R21, -R3 ;  /* 0x0000001502197223 */ /* 0x040fe40000010803 */
[----:B------:R-:W-:Y:S01]  /*e650*/  FFMA.FTZ R23, R2, R20, R0 ;  /* 0x0000001402177223 */ /* 0x000fe20000010000 */
[----:B------:R-:W-:Y:S01]  /*e660*/  SHF.L.U32 R0, R7, 0x10, RZ ;  /* 0x0000001007007819 */ /* 0x000fe200000006ff */
[----:B------:R-:W-:Y:S02]  /*e670*/  IMAD.U32 R21, R18, 0x10000, RZ ;  /* 0x0001000012157824 */ /* 0x000fe400078e00ff */
[----:B------:R-:W-:-:S02]  /*e680*/  IMAD.U32 R20, R19, 0x10000, RZ ;  /* 0x0001000013147824 */ /* 0x000fc400078e00ff */
[----:B------:R-:W-:Y:S02]  /*e690*/  IMAD.U32 R2, R11, 0x10000, RZ ;  /* 0x000100000b027824 */ /* 0x000fe400078e00ff */
[CC--:B------:R-:W-:Y:S02]  /*e6a0*/  FMUL.FTZ R3, R0.reuse, R21.reuse ;  /* 0x0000001500037220 */ /* 0x0c0fe40000410000 */
[-C--:B------:R-:W-:Y:S02]  /*e6b0*/  FMUL.FTZ R0, R0, R20.reuse ;  /* 0x0000001400007220 */ /* 0x080fe40000410000 */
[C---:B------:R-:W-:Y:S01]  /*e6c0*/  FFMA.FTZ R24, R2.reuse, R20, -R3 ;  /* 0x0000001402187223 */ /* 0x040fe20000010803 */
        /* <DEDUP_REMOVED lines=8> */
[C---:B------:R-:W-:Y:S01]  /*e750*/  FFMA.FTZ R20, R8.reuse, R14, -R4 ;  /* 0x0000000e08147223 */ /* 0x040fe20000010804 */
[----:B------:R-:W-:Y:S01]  /*e760*/  LOP3.LUT R4, R15, 0xffff0000, RZ, 0xc0, !PT ;  /* 0xffff00000f047812 */ /* 0x000fe200078ec0ff */
[----:B------:R-:W-:Y:S02]  /*e770*/  FFMA.FTZ R14, R8, R9, R2 ;  /* 0x00000009080e7223 */ /* 0x000fe40000010002 */
[----:B------:R-:W-:-:S02]  /*e780*/  FMUL.FTZ R2, R0, R5 ;  /* 0x0000000500027220 */ /* 0x000fc40000410000 */
        /* <DEDUP_REMOVED lines=20> */
[----:B------:R-:W-:Y:S01]  /*e8d0*/  F2FP.BF16.PACK_AB R8, R20, R27 ;  /* 0x0000001b1408723e */ /* 0x000fe200000010ff */
[----:B------:R-:W-:Y:S01]  /*e8e0*/  FFMA.FTZ R6, R2, R4, R0 ;  /* 0x0000000402067223 */ /* 0x000fe20000010000 */
[----:B------:R-:W-:Y:S02]  /*e8f0*/  LOP3.LUT R2, R7, 0xffff0000, RZ, 0xc0, !PT ;  /* 0xffff000007027812 */ /* 0x000fe400078ec0ff */
        /* <DEDUP_REMOVED lines=9> */
[----:B------:R-:W-:-:S03]  /*e990*/  FFMA.FTZ R2, R0, R7, R2 ;  /* 0x0000000700027223 */ /* 0x000fc60000010002 */
[----:B------:R-:W-:Y:S02]  /*e9a0*/  F2FP.BF16.PACK_AB R11, R3, R24 ;  /* 0x00000018030b723e */ /* 0x000fe400000010ff */
[----:B------:R-:W-:-:S03]  /*e9b0*/  F2FP.BF16.PACK_AB R7, R2, R21 ;  /* 0x000000150207723e */ /* 0x000fc600000010ff */
[----:B------:R1:W-:Y:S04]  /*e9c0*/  STS.128 [R31], R8 ;  /* 0x000000081f007388 */ /* 0x0003e80000000c00 */
[----:B------:R1:W-:Y:S02]  /*e9d0*/  STS.128 [R22+0x10080], R4 ;  /* 0x0100800416007388 */ /* 0x0003e40000000c00 */
.L_x_1386:
[----:B------:R-:W-:Y:S05]  /*e9e0*/  BSYNC B0 ;  /* 0x0000000000007941 */ /* 0x000fea0003800000 */
.L_x_1385:
[----:B------:R-:W-:-:S13]  /*e9f0*/  ISETP.GE.AND P0, PT, R138, c[0x0][0x27c], PT ;  /* 0x00009f008a007a0c */ /* 0x000fda0003f06270 */
[----:B------:R-:W-:Y:S05]  /*ea00*/  @P0 BRA `(.L_x_1384) ;  /* 0x0000069000000947 */ /* 0x000fea0003800000 */
[----:B------:R-:W3:Y:S04]  /*ea10*/  LDL R2, [R1+0xc] ;  /* 0x00000c0001027983 */ /* 0x000ee80000100800 */
[----:B------:R-:W4:Y:S01]  /*ea20*/  LDL R26, [R1+0x24] ;  /* 0x00002400011a7983 */ /* 0x000f220000100800 */
[----:B------:R-:W-:Y:S01]  /*ea30*/  IMAD.MOV.U32 R0, RZ, RZ, c[0x0][0x27c] ;  /* 0x00009f00ff007624 */ /* 0x000fe200078e00ff */
[----:B------:R-:W-:Y:S02]  /*ea40*/  SHF.R.U32.HI R15, RZ, 0x10, R45 ;  /* 0x00000010ff0f7819 */ /* 0x000fe4000001162d */
[----:B------:R-:W-:-:S04]  /*ea50*/  SHF.R.U32.HI R14, RZ, 0x10, R49 ;  /* 0x00000010ff0e7819 */ /* 0x000fc80000011631 */
[----:B------:R-:W-:Y:S02]  /*ea60*/  PRMT R14, R96, 0x5432, R14 ;  /* 0x00005432600e7816 */ /* 0x000fe4000000000e */
[----:B---3--:R-:W-:-:S04]  /*ea70*/  LEA.HI R0, R0, R2, RZ, 0x1d ;  /* 0x0000000200007211 */ /* 0x008fc800078fe8ff */
[----:B------:R-:W-:Y:S01]  /*ea80*/  SHF.R.S32.HI R2, RZ, 0x1f, R0 ;  /* 0x0000001fff027819 */ /* 0x000fe20000011400 */
[----:B------:R-:W-:Y:S01]  /*ea90*/  IMAD.SHL.U32 R3, R0, 0x8, RZ ;  /* 0x0000000800037824 */ /* 0x000fe200078e00ff */
[----:B-1--4-:R-:W1:Y:S02]  /*eaa0*/  LDS.128 R8, [R26] ;  /* 0x000000001a087984 */ /* 0x012e640000000c00 */
        /* <DEDUP_REMOVED lines=23> */
[C---:B------:R-:W-:Y:S01]  /*ec20*/  IMAD.U32 R16, R13.reuse, 0x10000, RZ ;  /* 0x000100000d107824 */ /* 0x040fe200078e00ff */
[----:B------:R-:W-:Y:S01]  /*ec30*/  LOP3.LUT R13, R13, 0xffff0000, RZ, 0xc0, !PT ;  /* 0xffff00000d0d7812 */ /* 0x000fe200078ec0ff */
[----:B------:R-:W-:-:S02]  /*ec40*/  IMAD.U32 R2, R9, 0x10000, RZ ;  /* 0x0001000009027824 */ /* 0x000fc400078e00ff */
[CC--:B------:R-:W-:Y:S02]  /*ec50*/  FMUL.FTZ R15, R0.reuse, R16.reuse ;  /* 0x00000010000f7220 */ /* 0x0c0fe40000410000 */
[-C--:B------:R-:W-:Y:S02]  /*ec60*/  FMUL.FTZ R0, R0, R17.reuse ;  /* 0x0000001100007220 */ /* 0x080fe40000410000 */
[C---:B------:R-:W-:Y:S02]  /*ec70*/  FFMA.FTZ R23, R2.reuse, R17, -R15 ;  /* 0x0000001102177223 */ /* 0x040fe4000001080f */
[----:B------:R-:W-:Y:S01]  /*ec80*/  FFMA.FTZ R22, R2, R16, R0 ;  /* 0x0000001002167223 */ /* 0x000fe20000010000 */
[----:B------:R-:W-:Y:S02]  /*ec90*/  SHF.R.U32.HI R2, RZ, 0x10, R47 ;  /* 0x00000010ff027819 */ /* 0x000fe4000001162f */
[----:B------:R-:W-:Y:S02]  /*eca0*/  SHF.R.U32.HI R0, RZ, 0x10, R51 ;  /* 0x00000010ff007819 */ /* 0x000fe40000011633 */
[----:B------:R-:W-:Y:S01]  /*ecb0*/  PRMT R16, R97, 0x5410, R2 ;  /* 0x0000541061107816 */ /* 0x000fe20000000002 */
[----:B------:R-:W-:Y:S01]  /*ecc0*/  IMAD.U32 R2, R11, 0x10000, RZ ;  /* 0x000100000b027824 */ /* 0x000fe200078e00ff */
[----:B------:R-:W-:-:S02]  /*ecd0*/  PRMT R17, R97, 0x5432, R0 ;  /* 0x0000543261117816 */ /* 0x000fc40000000000 */
[----:B------:R-:W-:Y:S01]  /*ece0*/  SHF.L.U32 R0, R7, 0x10, RZ ;  /* 0x0000001007007819 */ /* 0x000fe200000006ff */
[----:B------:R-:W-:Y:S02]  /*ecf0*/  IMAD.U32 R18, R16, 0x10000, RZ ;  /* 0x0001000010127824 */ /* 0x000fe400078e00ff */
[----:B------:R-:W-:Y:S02]  /*ed00*/  IMAD.U32 R19, R17, 0x10000, RZ ;  /* 0x0001000011137824 */ /* 0x000fe400078e00ff */
[CC--:B------:R-:W-:Y:S02]  /*ed10*/  FMUL.FTZ R15, R0.reuse, R18.reuse ;  /* 0x00000012000f7220 */ /* 0x0c0fe40000410000 */
[-C--:B------:R-:W-:Y:S02]  /*ed20*/  FMUL.FTZ R0, R0, R19.reuse ;  /* 0x0000001300007220 */ /* 0x080fe40000410000 */
[----:B------:R-:W-:Y:S01]  /*ed30*/  FFMA.FTZ R21, R2, R19, -R15 ;  /* 0x0000001302157223 */ /* 0x000fe2000001080f */
[----:B------:R-:W-:Y:S01]  /*ed40*/  LOP3.LUT R15, R12, 0xffff0000, RZ, 0xc0, !PT ;  /* 0xffff00000c0f7812 */ /* 0x000fe200078ec0ff */
[----:B------:R-:W-:Y:S01]  /*ed50*/  FFMA.FTZ R19, R2, R18, R0 ;  /* 0x0000001202137223 */ /* 0x000fe20000010000 */
[----:B------:R-:W-:-:S02]  /*ed60*/  LOP3.LUT R12, R3, 0xffff0000, RZ, 0xc0, !PT ;  /* 0xffff0000030c7812 */ /* 0x000fc400078ec0ff */
[----:B------:R-:W-:Y:S02]  /*ed70*/  LOP3.LUT R0, R4, 0xffff0000, RZ, 0xc0, !PT ;  /* 0xffff000004007812 */ /* 0x000fe400078ec0ff */
[----:B------:R-:W-:Y:S02]  /*ed80*/  LOP3.LUT R2, R8, 0xffff0000, RZ, 0xc0, !PT ;  /* 0xffff000008027812 */ /* 0x000fe400078ec0ff */
[----:B------:R-:W-:Y:S01]  /*ed90*/  SHF.R.U64 R8, R46, 0x10, R47 ;  /* 0x000000102e087819 */ /* 0x000fe2000000122f */
[-C--:B------:R-:W-:Y:S01]  /*eda0*/  FMUL.FTZ R3, R0, R12.reuse ;  /* 0x0000000c00037220 */ /* 0x080fe20000410000 */
[----:B------:R-:W-:Y:S01]  /*edb0*/  SHF.R.U64 R4, R50, 0x10, R51 ;  /* 0x0000001032047819 */ /* 0x000fe20000001233 */
[-C--:B------:R-:W-:Y:S02]  /*edc0*/  FMUL.FTZ R0, R0, R15.reuse ;  /* 0x0000000f00007220 */ /* 0x080fe40000410000 */
[C---:B------:R-:W-:Y:S02]  /*edd0*/  FFMA.FTZ R18, R2.reuse, R15, -R3 ;  /* 0x0000000f02127223 */ /* 0x040fe40000010803 */
[----:B------:R-:W-:Y:S01]  /*ede0*/  FFMA.FTZ R15, R2, R12, R0 ;  /* 0x0000000c020f7223 */ /* 0x000fe20000010000 */
[----:B------:R-:W-:-:S02]  /*edf0*/  LOP3.LUT R2, R5, 0xffff0000, RZ, 0xc0, !PT ;  /* 0xffff000005027812 */ /* 0x000fc400078ec0ff */
[----:B------:R-:W-:Y:S02]  /*ee00*/  LOP3.LUT R5, R14, 0xffff0000, RZ, 0xc0, !PT ;  /* 0xffff00000e057812 */ /* 0x000fe400078ec0ff */
[----:B------:R-:W-:Y:S01]  /*ee10*/  LOP3.LUT R0, R9, 0xffff0000, RZ, 0xc0, !PT ;  /* 0xffff000009007812 */ /* 0x000fe200078ec0ff */
[C---:B------:R-:W-:Y:S02]  /*ee20*/  FMUL.FTZ R3, R2.reuse, R13 ;  /* 0x0000000d02037220 */ /* 0x040fe40000410000 */
[-C--:B------:R-:W-:Y:S02]  /*ee30*/  FMUL.FTZ R2, R2, R5.reuse ;  /* 0x0000000502027220 */ /* 0x080fe40000410000 */
[----:B------:R-:W-:Y:S01]  /*ee40*/  FFMA.FTZ R9, R0, R5, -R3 ;  /* 0x0000000500097223 */ /* 0x000fe20000010803 */
[----:B------:R-:W-:Y:S01]  /*ee50*/  SHF.L.U32 R3, R6, 0x10, RZ ;  /* 0x0000001006037819 */ /* 0x000fe200000006ff */
[----:B------:R-:W-:Y:S01]  /*ee60*/  FFMA.FTZ R14, R0, R13, R2 ;  /* 0x0000000d000e7223 */ /* 0x000fe20000010002 */
[----:B------:R-:W-:-:S02]  /*ee70*/  PRMT R0, R98, 0x5410, R8 ;  /* 0x0000541062007816 */ /* 0x000fc40000000008 */
[----:B------:R-:W-:Y:S01]  /*ee80*/  PRMT R2, R98, 0x5432, R4 ;  /* 0x0000543262027816 */ /* 0x000fe20000000004 */
[----:B------:R-:W-:Y:S01]  /*ee90*/  IMAD.U32 R4, R10, 0x10000, RZ ;  /* 0x000100000a047824 */ /* 0x000fe200078e00ff */
[----:B------:R-:W-:Y:S01]  /*eea0*/  F2FP.BF16.PACK_AB R9, R9, R23 ;  /* 0x000000170909723e */ /* 0x000fe200000010ff */
[----:B------:R-:W-:Y:S02]  /*eeb0*/  IMAD.U32 R12, R0, 0x10000, RZ ;  /* 0x00010000000c7824 */ /* 0x000fe400078e00ff */
[----:B------:R-:W-:Y:S02]  /*eec0*/  IMAD.U32 R8, R2, 0x10000, RZ ;  /* 0x0001000002087824 */ /* 0x000fe400078e00ff */
[C---:B------:R-:W-:Y:S02]  /*eed0*/  FMUL.FTZ R5, R3.reuse, R12 ;  /* 0x0000000c03057220 */ /* 0x040fe40000410000 */
[-C--:B------:R-:W-:Y:S02]  /*eee0*/  FMUL.FTZ R3, R3, R8.reuse ;  /* 0x0000000803037220 */ /* 0x080fe40000410000 */
[----:B------:R-:W-:Y:S01]  /*eef0*/  FFMA.FTZ R13, R4, R8, -R5 ;  /* 0x00000008040d7223 */ /* 0x000fe20000010805 */
[----:B------:R-:W-:Y:S01]  /*ef00*/  LOP3.LUT R5, R2, 0xffff0000, RZ, 0xc0, !PT ;  /* 0xffff000002057812 */ /* 0x000fe200078ec0ff */
[----:B------:R-:W-:Y:S01]  /*ef10*/  FFMA.FTZ R12, R4, R12, R3 ;  /* 0x0000000c040c7223 */ /* 0x000fe20000010003 */
[----:B------:R-:W-:-:S02]  /*ef20*/  LOP3.LUT R4, R0, 0xffff0000, RZ, 0xc0, !PT ;  /* 0xffff000000047812 */ /* 0x000fc400078ec0ff */
[----:B------:R-:W-:Y:S02]  /*ef30*/  LOP3.LUT R0, R6, 0xffff0000, RZ, 0xc0, !PT ;  /* 0xffff000006007812 */ /* 0x000fe400078ec0ff */
[----:B------:R-:W-:Y:S02]  /*ef40*/  LOP3.LUT R2, R10, 0xffff0000, RZ, 0xc0, !PT ;  /* 0xffff00000a027812 */ /* 0x000fe400078ec0ff */
[----:B------:R-:W-:Y:S01]  /*ef50*/  F2FP.BF16.PACK_AB R8, R18, R25 ;  /* 0x000000191208723e */ /* 0x000fe200000010ff */
[CC--:B------:R-:W-:Y:S02]  /*ef60*/  FMUL.FTZ R3, R0.reuse, R4.reuse ;  /* 0x0000000400037220 */ /* 0x0c0fe40000410000 */
[-C--:B------:R-:W-:Y:S02]  /*ef70*/  FMUL.FTZ R0, R0, R5.reuse ;  /* 0x0000000500007220 */ /* 0x080fe40000410000 */
[----:B------:R-:W-:Y:S01]  /*ef80*/  FFMA.FTZ R10, R2, R5, -R3 ;  /* 0x00000005020a7223 */ /* 0x000fe20000010803 */
[----:B------:R-:W-:Y:S01]  /*ef90*/  LOP3.LUT R5, R16, 0xffff0000, RZ, 0xc0, !PT ;  /* 0xffff000010057812 */ /* 0x000fe200078ec0ff */
[----:B------:R-:W-:Y:S01]  /*efa0*/  FFMA.FTZ R6, R2, R4, R0 ;  /* 0x0000000402067223 */ /* 0x000fe20000010000 */
[----:B------:R-:W-:-:S02]  /*efb0*/  LOP3.LUT R2, R7, 0xffff0000, RZ, 0xc0, !PT ;  /* 0xffff000007027812 */ /* 0x000fc400078ec0ff */
[----:B------:R-:W-:Y:S02]  /*efc0*/  LOP3.LUT R4, R17, 0xffff0000, RZ, 0xc0, !PT ;  /* 0xffff000011047812 */ /* 0x000fe400078ec0ff */
[----:B------:R-:W-:Y:S01]  /*efd0*/  LOP3.LUT R0, R11, 0xffff0000, RZ, 0xc0, !PT ;  /* 0xffff00000b007812 */ /* 0x000fe200078ec0ff */
[----:B------:R-:W-:Y:S01]  /*efe0*/  FMUL.FTZ R3, R2, R5 ;  /* 0x0000000502037220 */ /* 0x000fe20000410000 */
[----:B------:R-:W-:Y:S01]  /*eff0*/  F2FP.BF16.PACK_AB R10, R10, R13 ;  /* 0x0000000d0a0a723e */ /* 0x000fe200000010ff */
[----:B------:R-:W-:Y:S01]  /*f000*/  FMUL.FTZ R2, R2, R4 ;  /* 0x0000000402027220 */ /* 0x000fe20000410000 */
[----:B------:R-:W-:Y:S01]  /*f010*/  F2FP.BF16.PACK_AB R6, R6, R12 ;  /* 0x0000000c0606723e */ /* 0x000fe200000010ff */
[C---:B------:R-:W-:Y:S01]  /*f020*/  FFMA.FTZ R3, R0.reuse, R4, -R3 ;  /* 0x0000000400037223 */ /* 0x040fe20000010803 */
[----:B------:R-:W-:Y:S01]  /*f030*/  F2FP.BF16.PACK_AB R4, R15, R24 ;  /* 0x000000180f04723e */ /* 0x000fe200000010ff */
[----:B------:R-:W-:Y:S01]  /*f040*/  FFMA.FTZ R2, R0, R5, R2 ;  /* 0x0000000500027223 */ /* 0x000fe20000010002 */
[----:B------:R-:W-:-:S02]  /*f050*/  F2FP.BF16.PACK_AB R5, R14, R22 ;  /* 0x000000160e05723e */ /* 0x000fc400000010ff */
[----:B------:R-:W-:Y:S02]  /*f060*/  F2FP.BF16.PACK_AB R11, R3, R21 ;  /* 0x00000015030b723e */ /* 0x000fe400000010ff */
[----:B------:R-:W-:-:S03]  /*f070*/  F2FP.BF16.PACK_AB R7, R2, R19 ;  /* 0x000000130207723e */ /* 0x000fc600000010ff */
[----:B------:R1:W-:Y:S04]  /*f080*/  STS.128 [R26], R8 ;  /* 0x000000081a007388 */ /* 0x0003e80000000c00 */
[----:B------:R1:W-:Y:S02]  /*f090*/  STS.128 [R20+0x10080], R4 ;  /* 0x0100800414007388 */ /* 0x0003e40000000c00 */
.L_x_1384:
[----:B------:R-:W-:Y:S05]  /*f0a0*/  BSYNC B1 ;  /* 0x0000000000017941 */ /* 0x000fea0003800000 */
.L_x_1383:
        /* <DEDUP_REMOVED lines=24> */
[----:B-1----:R-:W-:Y:S01]  /*f230*/  IMAD.U32 R31, R14, 0x10000, RZ ;  /* 0x000100000e1f7824 */ /* 0x002fe200078e00ff */
        /* <DEDUP_REMOVED lines=94> */
.L_x_1390:
[----:B------:R-:W-:Y:S05]  /*f820*/  BSYNC B0 ;  /* 0x0000000000007941 */ /* 0x000fea0003800000 */
.L_x_1389:
        /* <DEDUP_REMOVED lines=107> */
.L_x_1388:
[----:B------:R-:W-:Y:S05]  /*fee0*/  BSYNC B1 ;  /* 0x0000000000017941 */ /* 0x000fea0003800000 */
.L_x_1387:
        /* <DEDUP_REMOVED lines=118> */
.L_x_1392:
[----:B------:R-:W-:Y:S05]  /*10650*/  BSYNC B0 ;  /* 0x0000000000007941 */ /* 0x000fea0003800000 */
.L_x_1391:
        /* <DEDUP_REMOVED lines=107> */
.L_x_1364:
[----:B------:R-:W-:Y:S05]  /*10d10*/  BSYNC B2 ;  /* 0x0000000000027941 */ /* 0x000fea0003800000 */
.L_x_1330:
[----:B------:R-:W-:Y:S01]  /*10d20*/  IMAD R0, R117, c[0x0][0x208], RZ ;  /* 0x0000820075007a24 */ /* 0x000fe200078e02ff */
[----:B------:R-:W-:-:S04]  /*10d30*/  DEPBAR.LE SB0, 0x0 ;  /* 0x000080000000791a */ /* 0x000fc80000000000 */
[----:B------:R-:W-:Y:S01]  /*10d40*/  IMAD.WIDE.U32 R2, R200, c[0x0][0x208], RZ ;  /* 0x00008200c8027a25 */ /* 0x000fe200078e00ff */
        /* <DEDUP_REMOVED lines=17> */
[----:B------:R-:W1:Y:S01]  /*10e60*/  SHFL.IDX PT, R0, R3, RZ, 0x181f ;  /* 0x00181fff03007589 */ /* 0x000e6200000e0000 */
[----:B------:R-:W-:-:S03]  /*10e70*/  ISETP.GT.AND P0, PT, R116, R209, PT ;  /* 0x000000d17400720c */ /* 0x000fc60003f04270 */
[----:B------:R-:W2:Y:S01]  /*10e80*/  SHFL.IDX PT, R2, R2, RZ, 0x181f ;  /* 0x00181fff02027589 */ /* 0x000ea200000e0000 */
[----:B------:R-:W-:-:S03]  /*10e90*/  ISETP.GE.OR P4, PT, R134, c[0x0][0x1d4], !P0 ;  /* 0x0000750086007a0c */ /* 0x000fc60004786670 */
[----:B------:R-:W3:Y:S04]  /*10ea0*/  LDSM.16.M88.4 R20, [R178+0x800] ;  /* 0x00080000b214783b */ /* 0x000ee80000000200 */
[----:B------:R-:W-:Y:S01]  /*10eb0*/  @P1 IADD3 R187, R178, -0x20, RZ ;  /* 0xffffffe0b2bb1810 */ /* 0x000fe20007ffe0ff */
[----:B----4-:R-:W-:Y:S03]  /*10ec0*/  LDSM.16.M88.4 R12, [R184] ;  /* 0x00000000b80c783b */ /* 0x010fe60000000200 */
[C---:B------:R-:W-:Y:S01]  /*10ed0*/  IADD3 R188, R187.reuse, 0x3000, RZ ;  /* 0x00003000bbbc7810 */ /* 0x040fe20007ffe0ff */
[----:B-----5:R-:W-:Y:S01]  /*10ee0*/  LDSM.16.M88.4 R36, [R187] ;  /* 0x00000000bb24783b */ /* 0x020fe20000000200 */
[----:B------:R-:W-:-:S02]  /*10ef0*/  IADD3 R190, R187, 0x1000, RZ ;  /* 0x00001000bbbe7810 */ /* 0x000fc40007ffe0ff */
[C---:B------:R-:W-:Y:S01]  /*10f00*/  IADD3 R189, R187.reuse, 0x1800, RZ ;  /* 0x00001800bbbd7810 */ /* 0x040fe20007ffe0ff */
[----:B------:R-:W4:Y:S01]  /*10f10*/  LDSM.16.M88.4 R44, [R187+0x800] ;  /* 0x00080000bb2c783b */ /* 0x000f220000000200 */
[----:B------:R-:W-:Y:S02]  /*10f20*/  IADD3 R192, R187, 0x2000, RZ ;  /* 0x00002000bbc07810 */ /* 0x000fe40007ffe0ff */
[-C--:B-1----:R-:W-:Y:S02]  /*10f30*/  LEA R16, P1, R202, R0.reuse, 0x1 ;  /* 0x00000000ca107211 */ /* 0x082fe400078208ff */
[----:B------:R-:W-:Y:S02]  /*10f40*/  LEA R8, P3, R134, R0, 0x1 ;  /* 0x0000000086087211 */ /* 0x000fe400078608ff */
[----:B--2---:R-:W-:Y:S02]  /*10f50*/  LEA.HI.X R17, R202, R2, R205, 0x1, P1 ;  /* 0x00000002ca117211 */ /* 0x004fe400008f0ccd */
[----:B------:R-:W-:-:S02]  /*10f60*/  LEA R18, P1, R198, R0, 0x1 ;  /* 0x00000000c6127211 */ /* 0x000fc400078208ff */
[-C--:B------:R-:W-:Y:S02]  /*10f70*/  LEA.HI.X R9, R134, R2.reuse, R135, 0x1, P3 ;  /* 0x0000000286097211 */ /* 0x080fe400018f0c87 */
[----:B------:R-:W-:Y:S02]  /*10f80*/  LEA.HI.X R19, R198, R2, R207, 0x1, P1 ;  /* 0x00000002c6137211 */ /* 0x000fe400008f0ccf */
[C---:B------:R-:W-:Y:S01]  /*10f90*/  LEA R10, P1, R199.reuse, R0, 0x1 ;  /* 0x00000000c70a7211 */ /* 0x040fe200078208ff */
[----:B------:R-:W-:Y:S01]  /*10fa0*/  IMAD.MOV.U32 R0, RZ, RZ, 0x40 ;  /* 0x00000040ff007424 */ /* 0x000fe200078e00ff */
[----:B------:R-:W-:Y:S01]  /*10fb0*/  ISETP.GE.OR P3, PT, R138, c[0x0][0x1d4], !P0 ;  /* 0x000075008a007a0c */ /* 0x000fe20004766670 */
[----:B------:R-:W-:Y:S01]  /*10fc0*/  HMMA.16816.F32.BF16 R28, R4, R24, RZ ;  /* 0x00000018041c723c */ /* 0x000fe200000418ff */
[----:B------:R-:W-:Y:S01]  /*10fd0*/  LEA.HI.X R11, R199, R2, R206, 0x1, P1 ;  /* 0x00000002c70b7211 */ /* 0x000fe200008f0cce */
[----:B------:R-:W-:Y:S01]  /*10fe0*/  @!PT LDS RZ, [RZ] ;  /* 0x00000000fffff984 */ /* 0x000fe20000000800 */
[----:B------:R-:W-:Y:S01]  /*10ff0*/  @!PT LDS RZ, [RZ] ;  /* 0x00000000fffff984 */ /* 0x000fe20000000800 */
[----:B------:R-:W-:Y:S01]  /*11000*/  @!PT LDS RZ, [RZ] ;  /* 0x00000000fffff984 */ /* 0x000fe20000000800 */
[----:B------:R1:W-:Y:S01]  /*11010*/  LDGSTS.E.BYPASS.LTC128B.128 [R195+0x8080], [R8.64], !P4 ;  /* 0x0808000008c37fae */ /* 0x0003e2000e101d48 */
[----:B------:R-:W-:-:S02]  /*11020*/  ISETP.GE.OR P1, PT, R198, c[0x0][0x1d4], !P0 ;  /* 0x00007500c6007a0c */ /* 0x000fc40004726670 */
[----:B------:R-:W-:Y:S02]  /*11030*/  ISETP.GE.OR P0, PT, R199, c[0x0][0x1d4], !P0 ;  /* 0x00007500c7007a0c */ /* 0x000fe40004706670 */
[----:B------:R-:W-:Y:S01]  /*11040*/  SEL R0, R0, 0xffffffc0, !P2 ;  /* 0xffffffc000007807 */ /* 0x000fe20005000000 */
[C---:B------:R-:W-:Y:S01]  /*11050*/  HMMA.16816.F32.BF16 R32, R4.reuse, R26, RZ ;  /* 0x0000001a0420723c */ /* 0x040fe200000418ff */
[C---:B------:R-:W-:Y:S02]  /*11060*/  IADD3 R191, R187.reuse, 0x2800, RZ ;  /* 0x00002800bbbf7810 */ /* 0x040fe40007ffe0ff */
[C---:B------:R-:W-:Y:S01]  /*11070*/  IADD3 R193, R187.reuse, 0x3800, RZ ;  /* 0x00003800bbc17810 */ /* 0x040fe20007ffe0ff */
[--C-:B------:R-:W-:Y:S01]  /*11080*/  IMAD.IADD R177, R178, 0x1, R0.reuse ;  /* 0x00000001b2b17824 */ /* 0x100fe200078e0200 */
[----:B------:R2:W-:Y:S01]  /*11090*/  LDGSTS.E.BYPASS.LTC128B.128 [R195+0x9080], [R16.64], !P3 ;  /* 0x0908000010c37fae */ /* 0x0005e2000d901d48 */
[----:B------:R-:W-:Y:S01]  /*110a0*/  IMAD.IADD R176, R188, 0x1, R0 ;  /* 0x00000001bcb07824 */ /* 0x000fe200078e0200 */
[----:B------:R-:W-:Y:S01]  /*110b0*/  IADD3 R194, R187, 0x800, RZ ;  /* 0x00000800bbc27810 */ /* 0x000fe20007ffe0ff */
[----:B---3--:R-:W-:Y:S01]  /*110c0*/  HMMA.16816.F32.BF16 R24, R4, R20, RZ ;  /* 0x000000140418723c */ /* 0x008fe200000418ff */
[----:B------:R2:W-:Y:S04]  /*110d0*/  LDGSTS.E.BYPASS.LTC128B.128 [R195+0xa080], [R18.64], !P1 ;  /* 0x0a08000012c37fae */ /* 0x0005e8000c901d48 */
[----:B------:R1:W-:Y:S01]  /*110e0*/  LDGSTS.E.BYPASS.LTC128B.128 [R195+0xb080], [R10.64], !P0 ;  /* 0x0b0800000ac37fae */ /* 0x0003e2000c101d48 */
[----:B------:R-:W-:-:S02]  /*110f0*/  ISETP.GT.AND P0, PT, R111, R211, PT ;  /* 0x000000d36f00720c */ /* 0x000fc40003f04270 */
[----:B------:R-:W-:Y:S01]  /*11100*/  HMMA.16816.F32.BF16 R4, R4, R22, RZ ;  /* 0x000000160404723c */ /* 0x000fe200000418ff */
[----:B------:R-:W-:Y:S04]  /*11110*/  LDSM.16.M88.4 R40, [R177] ;  /* 0x00000000b128783b */ /* 0x000fe80000000200 */
[----:B------:R-:W-:Y:S04]  /*11120*/  LDSM.16.M88.4 R48, [R177+0x800] ;  /* 0x00080000b130783b */ /* 0x000fe80000000200 */
[----:B------:R-:W0:Y:S07]  /*11130*/  LDGDEPBAR ;  /* 0x00000000000079af */ /* 0x000e2e0000000000 */
[C---:B----4-:R-:W-:Y:S01]  /*11140*/  HMMA.16816.F32.BF16 R24, R12.reuse, R44, R24 ;  /* 0x0000002c0c18723c */ /* 0x050fe20000041818 */
[----:B-1----:R-:W1:Y:S07]  /*11150*/  LDSM.16.M88.4 R8, [R186] ;  /* 0x00000000ba08783b */ /* 0x002e6e0000000200 */
        /* <DEDUP_REMOVED lines=131> */
.L_x_1492:
[----:B------:R-:W-:Y:S05]  /*11990*/  BRA.DIV ~URZ, `(.L_x_1396) ;  /* 0x0000bbc27f007947 */ /* 0x000fea000b800000 */
[----:B-1----:R1:W3:Y:S02]  /*119a0*/  SHFL.IDX PT, R0, R5, RZ, 0x181f ;  /* 0x00181fff05007589 */ /* 0x0022e400000e0000 */
.L_x_1493:
        /* <DEDUP_REMOVED lines=19> */
.L_x_1394:
[----:B------:R-:W-:Y:S05]  /*11ae0*/  BSYNC B0 ;  /* 0x0000000000007941 */ /* 0x000fea0003800000 */
.L_x_1393:
[----:B------:R-:W-:Y:S01]  /*11af0*/  IMAD.MOV.U32 R0, RZ, RZ, c[0x0][0x2c4] ;  /* 0x0000b100ff007624 */ /* 0x000fe200078e00ff */
[----:B------:R-:W0:Y:S01]  /*11b00*/  LDGDEPBAR ;  /* 0x00000000000079af */ /* 0x000e220000000000 */
[----:B---3--:R-:W-:Y:S01]  /*11b10*/  IMAD.MOV.U32 R2, RZ, RZ, -0x20 ;  /* 0xffffffe0ff027424 */ /* 0x008fe200078e00ff */
[----:B------:R-:W-:Y:S02]  /*11b20*/  IADD3 R6, -R230, R116, RZ ;  /* 0x00000074e6067210 */ /* 0x000fe40007ffe1ff */
[----:B------:R-:W-:Y:S01]  /*11b30*/  ISETP.NE.AND P0, PT, R0, 0x1, PT ;  /* 0x000000010000780c */ /* 0x000fe20003f05270 */
[----:B------:R-:W-:Y:S01]  /*11b40*/  IMAD R2, R111, R2, 0x1 ;  /* 0x000000016f027424 */ /* 0x000fe200078e0202 */
[----:B------:R-:W-:-:S05]  /*11b50*/  IADD3 R0, R231, R226, RZ ;  /* 0x000000e2e7007210 */ /* 0x000fca0007ffe0ff */
[----:B------:R-:W-:-:S06]  /*11b60*/  IMAD.MOV.U32 R4, RZ, RZ, R0 ;  /* 0x000000ffff047224 */ /* 0x000fcc00078e0000 */
[----:B------:R-:W-:Y:S01]  /*11b70*/  @P0 IMAD.HI.U32 R3, R0, c[0x0][0x2c8], RZ ;  /* 0x0000b20000030a27 */ /* 0x000fe200078e00ff */
[----:B------:R-:W-:-:S04]  /*11b80*/  IADD3 R0, -R230, R2, R228 ;  /* 0x00000002e6007210 */ /* 0x000fc80007ffe1e4 */
[----:B------:R-:W-:Y:S02]  /*11b90*/  @P0 SHF.R.U32.HI R4, RZ, c[0x0][0x2cc], R3 ;  /* 0x0000b300ff040a19 */ /* 0x000fe40000011603 */
[----:B-1----:R-:W-:Y:S01]  /*11ba0*/  IADD3 R5, R0, -R229, RZ ;  /* 0x800000e500057210 */ /* 0x002fe20007ffe0ff */
[----:B------:R-:W-:Y:S05]  /*11bb0*/  BRA.DIV ~URZ, `(.L_x_1397) ;  /* 0x0000ba027f007947 */ /* 0x000fea000b800000 */
[----:B------:R1:W2:Y:S02]  /*11bc0*/  SHFL.IDX PT, R0, R4, RZ, 0x1c1f ;  /* 0x001c1fff04007589 */ /* 0x0002a400000e0000 */
.L_x_1494:
        /* <DEDUP_REMOVED lines=10> */
[C---:B------:R-:W-:Y:S02]  /*11c70*/  ISETP.GT.AND P1, PT, R0.reuse, 0x18, PT ;  /* 0x000000180000780c */ /* 0x040fe40003f24270 */
[----:B------:R-:W-:Y:S02]  /*11c80*/  ISETP.GT.AND P0, PT, R0, 0x19, PT ;  /* 0x000000190000780c */ /* 0x000fe40003f04270 */
[----:B------:R-:W-:Y:S02]  /*11c90*/  FSEL R12, R32, -INF , P3 ;  /* 0xff800000200c7808 */ /* 0x000fe40001800000 */
[----:B------:R-:W-:-:S02]  /*11ca0*/  FSEL R13, R33, -INF , P5 ;  /* 0xff800000210d7808 */ /* 0x000fc40002800000 */
[----:B------:R-:W-:Y:S02]  /*11cb0*/  FSEL R14, R16, -INF , P4 ;  /* 0xff800000100e7808 */ /* 0x000fe40002000000 */
[----:B------:R-:W-:Y:S02]  /*11cc0*/  FSEL R23, R17, -INF , P2 ;  /* 0xff80000011177808 */ /* 0x000fe40001000000 */
        /* <DEDUP_REMOVED lines=10> */
[----:B--2---:R-:W-:-:S05]  /*11d70*/  IMAD.IADD R0, R5, 0x1, R0 ;  /* 0x0000000105007824 */ /* 0x004fca00078e0200 */
[----:B------:R-:W-:-:S04]  /*11d80*/  IMNMX R0, R6, R0, PT ;  /* 0x0000000006007217 */ /* 0x000fc80003800200 */
[C---:B------:R-:W-:Y:S02]  /*11d90*/  ISETP.GT.AND P1, PT, R0.reuse, RZ, PT ;  /* 0x000000ff0000720c */ /* 0x040fe40003f24270 */
[C---:B------:R-:W-:Y:S02]  /*11da0*/  ISETP.GT.AND P0, PT, R0.reuse, 0x1, PT ;  /* 0x000000010000780c */ /* 0x040fe40003f04270 */
[----:B------:R-:W-:Y:S02]  /*11db0*/  ISETP.GT.AND P2, PT, R0, 0x8, PT ;  /* 0x000000080000780c */ /* 0x000fe40003f44270 */
[----:B------:R-:W-:Y:S02]  /*11dc0*/  FSEL R6, R38, -INF , P1 ;  /* 0xff80000026067808 */ /* 0x000fe40000800000 */
[----:B------:R-:W-:Y:S02]  /*11dd0*/  FSEL R7, R39, -INF , P0 ;  /* 0xff80000027077808 */ /* 0x000fe40000000000 */
[----:B------:R-:W-:-:S02]  /*11de0*/  ISETP.GT.AND P0, PT, R0, 0x9, PT ;  /* 0x000000090000780c */ /* 0x000fc40003f04270 */
[----:B------:R-:W-:Y:S02]  /*11df0*/  FSEL R9, R34, -INF , P2 ;  /* 0xff80000022097808 */ /* 0x000fe40001000000 */
[----:B------:R-:W-:Y:S02]  /*11e00*/  FMNMX.FTZ R3, R6, R7, !PT ;  /* 0x0000000706037209 */ /* 0x000fe40007810000 */
[----:B------:R-:W-:Y:S02]  /*11e10*/  FSEL R8, R35, -INF , P0 ;  /* 0xff80000023087808 */ /* 0x000fe40000000000 */
[C---:B------:R-:W-:Y:S02]  /*11e20*/  ISETP.GT.AND P1, PT, R0.reuse, 0x10, PT ;  /* 0x000000100000780c */ /* 0x040fe40003f24270 */
[----:B------:R-:W-:Y:S02]  /*11e30*/  FMNMX.FTZ R3, R9, R3, !PT ;  /* 0x0000000309037209 */ /* 0x000fe40007810000 */
        /* <DEDUP_REMOVED lines=9> */
[----:B------:R-:W-:Y:S02]  /*11ed0*/  FMNMX.FTZ R0, R26, R2, !PT ;  /* 0x000000021a007209 */ /* 0x000fe40007810000 */
[----:B------:R-:W-:Y:S02]  /*11ee0*/  FSEL R25, R31, -INF , P0 ;  /* 0xff8000001f197808 */ /* 0x000fe40000000000 */
[----:B------:R-:W-:Y:S02]  /*11ef0*/  FMNMX.FTZ R2, R22, R3, !PT ;  /* 0x0000000316027209 */ /* 0x000fe40007810000 */
[----:B------:R-:W2:Y:S02]  /*11f00*/  SHFL.BFLY PT, R3, R0, 0x2, 0x1f ;  /* 0x0c401f0000037f89 */ /* 0x000ea400000e0000 */
[----:B------:R-:W-:-:S05]  /*11f10*/  FMNMX.FTZ R2, R25, R2, !PT ;  /* 0x0000000219027209 */ /* 0x000fca0007810000 */
[----:B-1----:R-:W1:Y:S01]  /*11f20*/  SHFL.BFLY PT, R4, R2, 0x2, 0x1f ;  /* 0x0c401f0002047f89 */ /* 0x002e6200000e0000 */
[----:B--2---:R-:W-:-:S05]  /*11f30*/  FMNMX.FTZ R0, R3, R0, !PT ;  /* 0x0000000003007209 */ /* 0x004fca0007810000 */
[----:B------:R-:W2:Y:S01]  /*11f40*/  SHFL.BFLY PT, R3, R0, 0x1, 0x1f ;  /* 0x0c201f0000037f89 */ /* 0x000ea200000e0000 */
[----:B-1----:R-:W-:-:S05]  /*11f50*/  FMNMX.FTZ R4, R2, R4, !PT ;  /* 0x0000000402047209 */ /* 0x002fca0007810000 */
[----:B------:R1:W3:Y:S01]  /*11f60*/  SHFL.BFLY PT, R5, R4, 0x1, 0x1f ;  /* 0x0c201f0004057f89 */ /* 0x0002e200000e0000 */
[----:B--2---:R-:W-:-:S05]  /*11f70*/  FMNMX.FTZ R133, R0, R3, !PT ;  /* 0x0000000300857209 */ /* 0x004fca0007810000 */
.L_x_1495:
[C---:B------:R-:W-:Y:S01]  /*11f80*/  FMUL.FTZ R2, R133.reuse, c[0x0][0x2d0] ;  /* 0x0000b40085027a20 */ /* 0x040fe20000410000 */
[----:B------:R-:W-:Y:S01]  /*11f90*/  FSETP.NEU.FTZ.AND P0, PT, R133, -INF , PT ;  /* 0xff8000008500780b */ /* 0x000fe20003f1d000 */
[----:B------:R-:W-:Y:S01]  /*11fa0*/  WARPSYNC 0xffffffff ;  /* 0xffffffff00007948 */ /* 0x000fe20003800000 */
[----:B-1-3--:R-:W-:Y:S01]  /*11fb0*/  FMNMX.FTZ R4, R5, R4, !PT ;  /* 0x0000000405047209 */ /* 0x00afe20007810000 */
        /* <DEDUP_REMOVED lines=11> */
[----:B------:R-:W-:Y:S04]  /*12070*/  LDSM.16.MT88.4 R36, [R181] ;  /* 0x00000000b524783b */ /* 0x000fe80000004200 */
[----:B------:R-:W-:Y:S01]  /*12080*/  LDSM.16.MT88.4 R40, [R179+0x1000] ;  /* 0x00100000b328783b */ /* 0x000fe20000004200 */
[----:B------:R2:W-:Y:S03]  /*12090*/  MUFU.EX2 R119, R3 ;  /* 0x0000000300777308 */ /* 0x0005e60000000800 */
[----:B------:R-:W-:Y:S04]  /*120a0*/  LDSM.16.MT88.4 R52, [R181+0x800] ;  /* 0x00080000b534783b */ /* 0x000fe80000004200 */
[----:B------:R-:W-:Y:S01]  /*120b0*/  LDSM.16.MT88.4 R56, [R182+0x1000] ;  /* 0x00100000b638783b */ /* 0x000fe20000004200 */
[----:B-1----:R-:W-:-:S03]  /*120c0*/  FFMA.FTZ R0, R11, c[0x0][0x2d0], -R2 ;  /* 0x0000b4000b007a23 */ /* 0x002fc60000010802 */
[----:B------:R-:W-:Y:S01]  /*120d0*/  LDSM.16.MT88.4 R16, [R180] ;  /* 0x00000000b410783b */ /* 0x000fe20000004200 */
[----:B------:R1:W-:Y:S03]  /*120e0*/  MUFU.EX2 R108, R0 ;  /* 0x00000000006c7308 */ /* 0x0003e60000000800 */
[----:B------:R-:W-:Y:S01]  /*120f0*/  LDSM.16.MT88.4 R68, [R182+0x1800] ;  /* 0x00180000b644783b */ /* 0x000fe20000004200 */
[----:B--2---:R-:W-:-:S03]  /*12100*/  FFMA.FTZ R3, R14, c[0x0][0x2d0], -R2 ;  /* 0x0000b4000e037a23 */ /* 0x004fc60000010802 */
[----:B------:R-:W-:Y:S01]  /*12110*/  LDSM.16.MT88.4 R72, [R179+0x2000] ;  /* 0x00200000b348783b */ /* 0x000fe20000004200 */
[----:B------:R-:W-:Y:S03]  /*12120*/  MUFU.EX2 R118, R3 ;  /* 0x0000000300767308 */ /* 0x000fe60000000800 */
[----:B------:R-:W-:Y:S04]  /*12130*/  LDSM.16.MT88.4 R140, [R180+0x800] ;  /* 0x00080000b48c783b */ /* 0x000fe80000004200 */
[----:B------:R-:W-:Y:S01]  /*12140*/  LDSM.16.MT88.4 R60, [R180+0x1000] ;  /* 0x00100000b43c783b */ /* 0x000fe20000004200 */
[----:B-1----:R-:W-:-:S03]  /*12150*/  FFMA.FTZ R0, R12, c[0x0][0x2d0], -R2 ;  /* 0x0000b4000c007a23 */ /* 0x002fc60000010802 */
[----:B------:R-:W1:Y:S01]  /*12160*/  LDSM.16.MT88.4 R12, [R179] ;  /* 0x00000000b30c783b */ /* 0x000e620000004200 */
[----:B------:R2:W3:Y:S03]  /*12170*/  MUFU.EX2 R109, R0 ;  /* 0x00000000006d7308 */ /* 0x0004e60000000800 */
[----:B------:R-:W-:Y:S04]  /*12180*/  LDSM.16.MT88.4 R64, [R181+0x1000] ;  /* 0x00100000b540783b */ /* 0x000fe80000004200 */
[----:B------:R-:W-:Y:S04]  /*12190*/  LDSM.16.MT88.4 R80, [R181+0x1800] ;  /* 0x00180000b550783b */ /* 0x000fe80000004200 */
[----:B------:R-:W4:Y:S04]  /*121a0*/  LDSM.16.MT88.4 R84, [R180+0x2000] ;  /* 0x00200000b454783b */ /* 0x000f280000004200 */
[----:B------:R-:W-:Y:S01]  /*121b0*/  LDSM.16.MT88.4 R92, [R180+0x2800] ;  /* 0x00280000b45c783b */ /* 0x000fe20000004200 */
[----:B--2---:R-:W-:Y:S01]  /*121c0*/  FMUL.FTZ R0, R4, c[0x0][0x2d0] ;  /* 0x0000b40004007a20 */ /* 0x004fe20000410000 */
[----:B---3--:R-:W-:-:S02]  /*121d0*/  F2FP.BF16.PACK_AB R10, R119, R109 ;  /* 0x0000006d770a723e */ /* 0x008fc400000010ff */
[----:B------:R-:W-:Y:S02]  /*121e0*/  LDSM.16.MT88.4 R96, [R181+0x2800] ;  /* 0x00280000b560783b */ /* 0x000fe40000004200 */
[----:B------:R-:W-:Y:S02]  /*121f0*/  FSEL R0, R0, RZ, P0 ;  /* 0x000000ff00007208 */ /* 0x000fe40000000000 */
[----:B------:R-:W-:Y:S03]  /*12200*/  LDSM.16.MT88.4 R112, [R180+0x3000] ;  /* 0x00300000b470783b */ /* 0x000fe60000004200 */
[--C-:B------:R-:W-:Y:S01]  /*12210*/  FFMA.FTZ R3, R6, c[0x0][0x2d0], -R0.reuse ;  /* 0x0000b40006037a23 */ /* 0x100fe20000010800 */
[----:B------:R-:W-:Y:S03]  /*12220*/  LDSM.16.MT88.4 R120, [R182+0x3000] ;  /* 0x00300000b678783b */ /* 0x000fe60000004200 */
[----:B------:R2:W-:Y:S01]  /*12230*/  MUFU.EX2 R6, R3 ;  /* 0x0000000300067308 */ /* 0x0005e20000000800 */
[----:B------:R-:W-:Y:S04]  /*12240*/  LDSM.16.MT88.4 R48, [R180+0x1800] ;  /* 0x00180000b430783b */ /* 0x000fe80000004200 */
[----:B------:R-:W-:Y:S04]  /*12250*/  LDSM.16.MT88.4 R88, [R182+0x2000] ;  /* 0x00200000b658783b */ /* 0x000fe80000004200 */
[----:B------:R-:W3:Y:S01]  /*12260*/  LDSM.16.MT88.4 R104, [R179+0x3000] ;  /* 0x00300000b368783b */ /* 0x000ee20000004200 */
[----:B--2---:R-:W-:-:S04]  /*12270*/  FFMA.FTZ R3, R7, c[0x0][0x2d0], -R0 ;  /* 0x0000b40007037a23 */ /* 0x004fc80000010800 */
[----:B------:R2:W5:Y:S02]  /*12280*/  MUFU.EX2 R5, R3 ;  /* 0x0000000300057308 */ /* 0x0005640000000800 */
[----:B--2---:R-:W-:Y:S01]  /*12290*/  FFMA.FTZ R3, R9, c[0x0][0x2d0], -R0 ;  /* 0x0000b40009037a23 */ /* 0x004fe20000010800 */
[----:B-----5:R-:W-:-:S05]  /*122a0*/  F2FP.BF16.PACK_AB R9, R5, R6 ;  /* 0x000000060509723e */ /* 0x020fca00000010ff */
[----:B------:R2:W-:Y:S02]  /*122b0*/  MUFU.EX2 R116, R3 ;  /* 0x0000000300747308 */ /* 0x0005e40000000800 */
[----:B--2---:R-:W-:Y:S01]  /*122c0*/  FFMA.FTZ R3, R8, c[0x0][0x2d0], -R0 ;  /* 0x0000b40008037a23 */ /* 0x004fe20000010800 */
[----:B------:R-:W-:-:S05]  /*122d0*/  F2FP.BF16.PACK_AB R8, R108, R110 ;  /* 0x0000006e6c08723e */ /* 0x000fca00000010ff */
        /* <DEDUP_REMOVED lines=9> */
[----:B------:R-:W-:Y:S03]  /*12370*/  MUFU.EX2 R125, R3 ;  /* 0x00000003007d7308 */ /* 0x000fe60000000800 */
[C---:B------:R-:W-:Y:S05]  /*12380*/  HMMA.16816.F32.BF16 R144, R8.reuse, R16, RZ ;  /* 0x000000100890723c */ /* 0x040fea00000418ff */
[----:B------:R1:W2:Y:S03]  /*12390*/  MUFU.EX2 R204, R2 ;  /* 0x0000000200cc7308 */ /* 0x0002a60000000800 */
[C---:B------:R-:W-:Y:S08]  /*123a0*/  HMMA.16816.F32.BF16 R16, R8.reuse, R18, RZ ;  /* 0x000000120810723c */ /* 0x040ff000000418ff */
[----:B------:R-:W-:Y:S01]  /*123b0*/  HMMA.16816.F32.BF16 R44, R8, R60, RZ ;  /* 0x0000003c082c723c */ /* 0x000fe200000418ff */
[----:B-1----:R-:W-:Y:S01]  /*123c0*/  FFMA.FTZ R2, R21, c[0x0][0x2d0], -R0 ;  /* 0x0000b40015027a23 */ /* 0x002fe20000010800 */
[----:B--2---:R-:W-:-:S06]  /*123d0*/  F2FP.BF16.PACK_AB R130, R204, R125 ;  /* 0x0000007dcc82723e */ /* 0x004fcc00000010ff */
[C---:B----4-:R-:W-:Y:S01]  /*123e0*/  HMMA.16816.F32.BF16 R76, R8.reuse, R84, RZ ;  /* 0x00000054084c723c */ /* 0x050fe200000418ff */
[----:B------:R1:W-:Y:S07]  /*123f0*/  MUFU.EX2 R3, R2 ;  /* 0x0000000200037308 */ /* 0x0003ee0000000800 */
[C---:B---3--:R-:W-:Y:S08]  /*12400*/  HMMA.16816.F32.BF16 R100, R8.reuse, R104, RZ ;  /* 0x000000680864723c */ /* 0x048ff000000418ff */
[----:B------:R-:W-:Y:S01]  /*12410*/  HMMA.16816.F32.BF16 R104, R8, R106, RZ ;  /* 0x0000006a0868723c */ /* 0x000fe200000418ff */
[----:B-1----:R-:W-:-:S04]  /*12420*/  FFMA.FTZ R2, R20, c[0x0][0x2d0], -R0 ;  /* 0x0000b40014027a23 */ /* 0x002fc80000010800 */
[----:B------:R1:W2:Y:S02]  /*12430*/  MUFU.EX2 R117, R2 ;  /* 0x0000000200757308 */ /* 0x0002a40000000800 */
[--C-:B-1----:R-:W-:Y:S01]  /*12440*/  FFMA.FTZ R2, R22, c[0x0][0x2d0], -R0.reuse ;  /* 0x0000b40016027a23 */ /* 0x102fe20000010800 */
[----:B--2---:R-:W-:Y:S01]  /*12450*/  F2FP.BF16.PACK_AB R129, R117, R3 ;  /* 0x000000037581723e */ /* 0x004fe200000010ff */
[----:B------:R-:W-:Y:S01]  /*12460*/  FFMA.FTZ R0, R25, c[0x0][0x2d0], -R0 ;  /* 0x0000b40019007a23 */ /* 0x000fe20000010800 */
[C---:B------:R-:W-:Y:S03]  /*12470*/  HMMA.16816.F32.BF16 R20, R8.reuse, R28, RZ ;  /* 0x0000001c0814723c */ /* 0x040fe600000418ff */
[----:B------:R1:W-:Y:S05]  /*12480*/  MUFU.EX2 R126, R2 ;  /* 0x00000002007e7308 */ /* 0x0003ea0000000800 */
[C---:B------:R-:W-:Y:S03]  /*12490*/  HMMA.16816.F32.BF16 R24, R8.reuse, R30, RZ ;  /* 0x0000001e0818723c */ /* 0x040fe600000418ff */
[----:B------:R-:W2:Y:S05]  /*124a0*/  MUFU.EX2 R203, R0 ;  /* 0x0000000000cb7308 */ /* 0x000eaa0000000800 */
[----:B------:R-:W-:Y:S01]  /*124b0*/  HMMA.16816.F32.BF16 R28, R8, R36, RZ ;  /* 0x00000024081c723c */ /* 0x000fe200000418ff */
[----:B-1----:R-:W-:-:S04]  /*124c0*/  FADD.FTZ R2, R6, R5 ;  /* 0x0000000506027221 */ /* 0x002fc80000010000 */
[----:B------:R-:W-:Y:S01]  /*124d0*/  FADD.FTZ R2, R116, R2 ;  /* 0x0000000274027221 */ /* 0x000fe20000010000 */
[----:B--2---:R-:W-:Y:S01]  /*124e0*/  F2FP.BF16.PACK_AB R131, R203, R126 ;  /* 0x0000007ecb83723e */ /* 0x004fe200000010ff */
        /* <DEDUP_REMOVED lines=12> */
[C---:B------:R-:W-:Y:S03]  /*125b0*/  HMMA.16816.F32.BF16 R20, R128.reuse, R32, R20 ;  /* 0x000000208014723c */ /* 0x040fe60000041814 */
[----:B------:R-:W-:Y:S02]  /*125c0*/  FADD.FTZ R204, R204, R0 ;  /* 0x00000000cccc7221 */ /* 0x000fe40000010000 */
[----:B------:R-:W-:Y:S02]  /*125d0*/  FADD.FTZ R0, R126, R2 ;  /* 0x000000027e007221 */ /* 0x000fe40000010000 */
[----:B------:R-:W-:Y:S01]  /*125e0*/  @P1 IMAD.HI.U32 R2, R226, c[0x0][0x2c8], RZ ;  /* 0x0000b200e2021a27 */ /* 0x000fe200078e00ff */
[----:B------:R-:W-:Y:S03]  /*125f0*/  HMMA.16816.F32.BF16 R24, R128, R34, R24 ;  /* 0x000000228018723c */ /* 0x000fe60000041818 */
[----:B------:R-:W-:Y:S01]  /*12600*/  FADD.FTZ R203, R203, R0 ;  /* 0x00000000cbcb7221 */ /* 0x000fe20000010000 */
[----:B------:R-:W-:-:S02]  /*12610*/  MOV R0, R226 ;  /* 0x000000e200007202 */ /* 0x000fc40000000f00 */
[----:B------:R-:W-:Y:S02]  /*12620*/  @P1 SHF.R.U32.HI R0, RZ, c[0x0][0x2cc], R2 ;  /* 0x0000b300ff001a19 */ /* 0x000fe40000011602 */
[----:B------:R-:W-:Y:S02]  /*12630*/  HMMA.16816.F32.BF16 R32, R8, R38, RZ ;  /* 0x000000260820723c */ /* 0x000fe400000418ff */
[----:B------:R-:W-:-:S04]  /*12640*/  IADD3 R0, R0, R228, -R229 ;  /* 0x000000e400007210 */ /* 0x000fc80007ffe8e5 */
[----:B------:R-:W-:Y:S02]  /*12650*/  SHF.R.S32.HI R2, RZ, 0x1f, R0 ;  /* 0x0000001fff027819 */ /* 0x000fe40000011400 */
[----:B------:R-:W-:Y:S02]  /*12660*/  HMMA.16816.F32.BF16 R36, R8, R40, RZ ;  /* 0x000000280824723c */ /* 0x000fe400000418ff */
[----:B------:R-:W-:-:S04]  /*12670*/  LEA.HI R0, R2, R0, RZ, 0x5 ;  /* 0x0000000002007211 */ /* 0x000fc800078f28ff */
[----:B------:R-:W-:Y:S02]  /*12680*/  SHF.R.S32.HI R0, RZ, 0x5, R0 ;  /* 0x00000005ff007819 */ /* 0x000fe40000011400 */
[----:B------:R-:W-:Y:S02]  /*12690*/  HMMA.16816.F32.BF16 R40, R8, R42, RZ ;  /* 0x0000002a0828723c */ /* 0x000fe400000418ff */
[----:B------:R-:W-:-:S04]  /*126a0*/  IMNMX R210, R211, R0, !PT ;  /* 0x00000000d3d27217 */ /* 0x000fc80007800200 */
[----:B------:R-:W-:Y:S02]  /*126b0*/  ISETP.GE.AND P0, PT, R196, R210, PT ;  /* 0x000000d2c400720c */ /* 0x000fe40003f06270 */
        /* <DEDUP_REMOVED lines=10> */
[----:B------:R-:W-:Y:S08]  /*12760*/  HMMA.16816.F32.BF16 R72, R8, R74, RZ ;  /* 0x0000004a0848723c */ /* 0x000ff000000418ff */
[C---:B------:R-:W-:Y:S08]  /*12770*/  HMMA.16816.F32.BF16 R144, R128.reuse, R140, R144 ;  /* 0x0000008c8090723c */ /* 0x040ff00000041890 */
        /* <DEDUP_REMOVED lines=44> */
[----:B------:R-:W-:Y:S03]  /*12a40*/  @!UPT UIADD3 URZ, URZ, URZ, URZ ;  /* 0x0000003f3f3ff290 */ /* 0x000fe6000fffe03f */
[----:B------:R-:W-:Y:S11]  /*12a50*/  @!P0 BRA `(.L_x_1399) ;  /* 0x0000251000008947 */ /* 0x000ff60003800000 */
[----:B------:R-:W-:Y:S02]  /*12a60*/  MOV R137, R4 ;  /* 0x0000000400897202 */ /* 0x000fe40000000f00 */
[----:B------:R-:W-:-:S07]  /*12a70*/  MOV R136, R133 ;  /* 0x0000008500887202 */ /* 0x000fce0000000f00 */
.L_x_1410:
        /* <DEDUP_REMOVED lines=12> */
[----:B------:R-:W-:Y:S01]  /*12b40*/  IMAD.WIDE.U32 R2, R200, c[0x0][0x208], RZ ;  /* 0x00008200c8027a25 */ /* 0x000fe200078e00ff */
[----:B------:R-:W-:Y:S05]  /*12b50*/  SHF.R.S32.HI R0, RZ, 0x1f, R200 ;  /* 0x0000001fff007819 */ /* 0x000fea00000114c8 */
[----:B------:R-:W-:Y:S04]  /*12b60*/  IMAD R0, R0, c[0x0][0x208], RZ ;  /* 0x0000820000007a24 */ /* 0x000fe800078e02ff */
[----:B------:R-:W-:Y:S05]  /*12b70*/  IMAD R0, R200, c[0x0][0x20c], R0 ;  /* 0x00008300c8007a24 */ /* 0x000fea00078e0200 */
[----:B------:R-:W-:Y:S02]  /*12b80*/  IADD3 R3, R3, R0, RZ ;  /* 0x0000000003037210 */ /* 0x000fe40007ffe0ff */
[----:B------:R-:W-:Y:S03]  /*12b90*/  SHF.R.S32.HI R0, RZ, 0x1f, R197 ;  /* 0x0000001fff007819 */ /* 0x000fe600000114c5 */
        /* <DEDUP_REMOVED lines=9> */
.L_x_1496:
[----:B------:R-:W-:-:S05]  /*12c30*/  BRA.DIV ~URZ, `(.L_x_1403) ;  /* 0x0000ade27f007947 */ /* 0x000fca000b800000 */
[----:B----4-:R4:W3:Y:S02]  /*12c40*/  SHFL.IDX PT, R0, R5, RZ, 0x181f ;  /* 0x00181fff05007589 */ /* 0x0108e400000e0000 */
.L_x_1497:
        /* <DEDUP_REMOVED lines=20> */
.L_x_1401:
[----:B------:R-:W-:Y:S05]  /*12d90*/  BSYNC B0 ;  /* 0x0000000000007941 */ /* 0x000fea0003800000 */
.L_x_1400:
        /* <DEDUP_REMOVED lines=144> */
.L_x_1498:
[----:B------:R-:W-:-:S05]  /*136a0*/  BRA.DIV ~URZ, `(.L_x_1407) ;  /* 0x0000a4327f007947 */ /* 0x000fca000b800000 */
[----:B-1----:R1:W3:Y:S02]  /*136b0*/  SHFL.IDX PT, R0, R133, RZ, 0x181f ;  /* 0x00181fff85007589 */ /* 0x0022e400000e0000 */
.L_x_1499:
        /* <DEDUP_REMOVED lines=20> */
.L_x_1405:
[----:B------:R-:W-:Y:S05]  /*13800*/  BSYNC B0 ;  /* 0x0000000000007941 */ /* 0x000fea0003800000 */
.L_x_1404:
[----:B------:R-:W-:Y:S01]  /*13810*/  IMAD.MOV.U32 R0, RZ, RZ, c[0x0][0x2c4] ;  /* 0x0000b100ff007624 */ /* 0x000fe200078e00ff */
[----:B------:R-:W0:Y:S01]  /*13820*/  LDGDEPBAR ;  /* 0x00000000000079af */ /* 0x000e220000000000 */
[----:B------:R-:W-:Y:S03]  /*13830*/  IMAD.IADD R132, R231, 0x1, R226 ;  /* 0x00000001e7847824 */ /* 0x000fe600078e02e2 */
[----:B------:R-:W-:Y:S11]  /*13840*/  ISETP.NE.AND P0, PT, R0, 0x1, PT ;  /* 0x000000010000780c */ /* 0x000ff60003f05270 */
[----:B------:R-:W-:Y:S02]  /*13850*/  @!UPT UIADD3 URZ, URZ, URZ, URZ ;  /* 0x0000003f3f3ff290 */ /* 0x000fe4000fffe03f */
[----:B------:R-:W-:Y:S05]  /*13860*/  @P0 IMAD.HI.U32 R0, R132, c[0x0][0x2c8], RZ ;  /* 0x0000b20084000a27 */ /* 0x000fea00078e00ff */
[----:B------:R-:W-:Y:S02]  /*13870*/  @P0 SHF.R.U32.HI R132, RZ, c[0x0][0x2cc], R0 ;  /* 0x0000b300ff840a19 */ /* 0x000fe40000011600 */
[----:B------:R-:W-:Y:S05]  /*13880*/  MOV R0, 0x1 ;  /* 0x0000000100007802 */ /* 0x000fea0000000f00 */
[----:B------:R-:W-:Y:S05]  /*13890*/  IMAD R0, R196, -0x20, R0 ;  /* 0xffffffe0c4007824 */ /* 0x000fea00078e0200 */
[----:B------:R-:W-:Y:S04]  /*138a0*/  IADD3 R0, R228, R0, -R230 ;  /* 0x00000000e4007210 */ /* 0x000fe80007ffe8e6 */
[----:B-1----:R-:W-:Y:S01]  /*138b0*/  IADD3 R133, R0, -R229, RZ ;  /* 0x800000e500857210 */ /* 0x002fe20007ffe0ff */
[----:B------:R-:W-:-:S05]  /*138c0*/  BRA.DIV ~URZ, `(.L_x_1408) ;  /* 0x0000a2727f007947 */ /* 0x000fca000b800000 */
[----:B------:R1:W3:Y:S02]  /*138d0*/  SHFL.IDX PT, R0, R132, RZ, 0x1c1f ;  /* 0x001c1fff84007589 */ /* 0x0002e400000e0000 */
.L_x_1500:
[----:B---3--:R-:W-:Y:S05]  /*138e0*/  IMAD.IADD R0, R133, 0x1, R0 ;  /* 0x0000000185007824 */ /* 0x008fea00078e0200 */
        /* <DEDUP_REMOVED lines=8> */
[C---:B------:R-:W-:Y:S02]  /*13970*/  ISETP.GT.AND P1, PT, R0.reuse, 0x18, PT ;  /* 0x000000180000780c */ /* 0x040fe40003f24270 */
[----:B------:R-:W-:Y:S02]  /*13980*/  ISETP.GT.AND P0, PT, R0, 0x19, PT ;  /* 0x000000190000780c */ /* 0x000fe40003f04270 */
[----:B------:R-:W-:Y:S02]  /*13990*/  FSEL R164, R8, -INF , P3 ;  /* 0xff80000008a47808 */ /* 0x000fe40001800000 */
[----:B------:R-:W-:Y:S02]  /*139a0*/  FSEL R163, R9, -INF , P5 ;  /* 0xff80000009a37808 */ /* 0x000fe40002800000 */
[----:B--2---:R-:W-:Y:S02]  /*139b0*/  FSEL R161, R12, -INF , P4 ;  /* 0xff8000000ca17808 */ /* 0x004fe40002000000 */
        /* <DEDUP_REMOVED lines=29> */
[----:B------:R-:W-:Y:S05]  /*13b90*/  FMNMX.FTZ R0, R4, R0, !PT ;  /* 0x0000000004007209 */ /* 0x000fea0007810000 */
[----:B------:R-:W2:Y:S02]  /*13ba0*/  SHFL.BFLY PT, R2, R0, 0x2, 0x1f ;  /* 0x0c401f0000027f89 */ /* 0x000ea400000e0000 */
[----:B--2---:R-:W-:Y:S05]  /*13bb0*/  FMNMX.FTZ R0, R2, R0, !PT ;  /* 0x0000000002007209 */ /* 0x004fea0007810000 */
        /* <DEDUP_REMOVED lines=11> */
[----:B-12---:R-:W-:Y:S05]  /*13c70*/  FMNMX.FTZ R132, R0, R2, !PT ;  /* 0x0000000200847209 */ /* 0x006fea0007810000 */
[----:B------:R1:W2:Y:S02]  /*13c80*/  SHFL.BFLY PT, R0, R132, 0x1, 0x1f ;  /* 0x0c201f0084007f89 */ /* 0x0002a400000e0000 */
.L_x_1501:
        /* <DEDUP_REMOVED lines=17> */
[----:B------:R-:W2:Y:S01]  /*13da0*/  MUFU.EX2 R0, R0 ;  /* 0x0000000000007308 */ /* 0x000ea20000000800 */
[----:B------:R-:W-:Y:S09]  /*13db0*/  FFMA.FTZ R170, R13, c[0x0][0x2d0], -R2 ;  /* 0x0000b4000daa7a23 */ /* 0x000ff20000010802 */
[----:B------:R-:W3:Y:S10]  /*13dc0*/  MUFU.EX2 R4, R16 ;  /* 0x0000001000047308 */ /* 0x000ef40000000800 */
[----:B------:R-:W-:Y:S10]  /*13dd0*/  MUFU.EX2 R16, R15 ;  /* 0x0000000f00107308 */ /* 0x000ff40000000800 */
[----:B------:R2:W4:Y:S02]  /*13de0*/  MUFU.EX2 R15, R17 ;  /* 0x00000011000f7308 */ /* 0x0005240000000800 */
[----:B--2---:R-:W-:Y:S01]  /*13df0*/  FMUL.FTZ R17, R0, R141 ;  /* 0x0000008d00117220 */ /* 0x004fe20000410000 */
[----:B---3--:R-:W-:Y:S01]  /*13e00*/  F2FP.BF16.PACK_AB R160, R4, R14 ;  /* 0x0000000e04a0723e */ /* 0x008fe200000010ff */
[C---:B------:R-:W-:Y:S01]  /*13e10*/  FFMA.FTZ R2, R0.reuse, R204, R14 ;  /* 0x000000cc00027223 */ /* 0x040fe2000001000e */
[----:B----4-:R-:W-:Y:S01]  /*13e20*/  F2FP.BF16.PACK_AB R162, R15, R16 ;  /* 0x000000100fa2723e */ /* 0x010fe200000010ff */
        /* <DEDUP_REMOVED lines=10> */
[----:B------:R-:W-:Y:S01]  /*13ed0*/  IADD3 R196, R196, -0x1, RZ ;  /* 0xffffffffc4c47810 */ /* 0x000fe20007ffe0ff */
        /* <DEDUP_REMOVED lines=23> */
[C---:B------:R-:W-:Y:S02]  /*14050*/  FMUL.FTZ R8, R0.reuse, R148 ;  /* 0x0000009400087220 */ /* 0x040fe40000410000 */
[----:B--2---:R-:W-:Y:S02]  /*14060*/  FMUL.FTZ R9, R0, R149 ;  /* 0x0000009500097220 */ /* 0x004fe40000410000 */
        /* <DEDUP_REMOVED lines=240> */
.L_x_1399:
[----:B------:R-:W-:-:S13]  /*14f70*/  ISETP.GE.AND P0, PT, R196, R211, PT ;  /* 0x000000d3c400720c */ /* 0x000fda0003f06270 */
[----:B------:R-:W-:Y:S05]  /*14f80*/  @!P0 BRA `(.L_x_1411) ;  /* 0x0000211000008947 */ /* 0x000fea0003800000 */
[----:B------:R-:W-:Y:S02]  /*14f90*/  MOV R137, R4 ;  /* 0x0000000400897202 */ /* 0x000fe40000000f00 */
[----:B------:R-:W-:Y:S02]  /*14fa0*/  MOV R136, R133 ;  /* 0x0000008500887202 */ /* 0x000fe40000000f00 */
.L_x_1418:
[----:B------:R-:W-:Y:S04]  /*14fb0*/  DEPBAR.LE SB0, 0x0 ;  /* 0x000080000000791a */ /* 0x000fe80000000000 */
[----:B------:R-:W-:Y:S01]  /*14fc0*/  WARPSYNC 0xffffffff ;  /* 0xffffffff00007948 */ /* 0x000fe20003800000 */
[----:B------:R-:W-:Y:S01]  /*14fd0*/  BAR.SYNC.DEFER_BLOCKING 0x0 ;  /* 0x0000000000007b1d */ /* 0x000fe20000010000 */
[----:B------:R-:W-:Y:S01]  /*14fe0*/  SHF.R.S32.HI R0, RZ, 0x1f, R200 ;  /* 0x0000001fff007819 */ /* 0x000fe200000114c8 */
[----:B------:R-:W-:Y:S01]  /*14ff0*/  IMAD.WIDE.U32 R2, R200, c[0x0][0x208], RZ ;  /* 0x00008200c8027a25 */ /* 0x000fe200078e00ff */
[----:B------:R-:W-:Y:S03]  /*15000*/  SHF.R.S32.HI R4, RZ, 0x1f, R197 ;  /* 0x0000001fff047819 */ /* 0x000fe600000114c5 */
[----:B------:R-:W-:Y:S02]  /*15010*/  IMAD R0, R0, c[0x0][0x208], RZ ;  /* 0x0000820000007a24 */ /* 0x000fe400078e02ff */
[----:B------:R-:W-:Y:S02]  /*15020*/  IMAD R4, R4, c[0x0][0x218], RZ ;  /* 0x0000860004047a24 */ /* 0x000fe400078e02ff */
[----:B------:R-:W-:Y:S02]  /*15030*/  IMAD R0, R200, c[0x0][0x20c], R0 ;  /* 0x00008300c8007a24 */ /* 0x000fe400078e0200 */
[----:B------:R-:W-:Y:S03]  /*15040*/  IMAD R4, R197, c[0x0][0x21c], R4 ;  /* 0x00008700c5047a24 */ /* 0x000fe600078e0204 */
        /* <DEDUP_REMOVED lines=14> */
.L_x_1502:
[C---:B--23--:R-:W-:Y:S01]  /*15130*/  HMMA.16816.F32.BF16 R4, R16.reuse, R8, RZ ;  /* 0x000000081004723c */ /* 0x04cfe200000418ff */
[----:B------:R-:W2:Y:S01]  /*15140*/  SHFL.IDX PT, R2, R132, RZ, 0x181f ;  /* 0x00181fff84027589 */ /* 0x000ea200000e0000 */
[----:B------:R-:W-:Y:S01]  /*15150*/  BSSY B0, `(.L_x_1413) ;  /* 0x00000b1000007945 */ /* 0x000fe20003800000 */
[----:B------:R-:W-:Y:S02]  /*15160*/  ISETP.GE.AND P3, PT, R134, c[0x0][0x1d4], PT ;  /* 0x0000750086007a0c */ /* 0x000fe40003f66270 */
[----:B------:R-:W-:Y:S02]  /*15170*/  ISETP.GE.AND P2, PT, R138, c[0x0][0x1d4], PT ;  /* 0x000075008a007a0c */ /* 0x000fe40003f46270 */
[----:B------:R-:W-:Y:S01]  /*15180*/  ISETP.GE.AND P4, PT, R198, c[0x0][0x1d4], PT ;  /* 0x00007500c6007a0c */ /* 0x000fe20003f86270 */
[C---:B------:R-:W-:Y:S08]  /*15190*/  HMMA.16816.F32.BF16 R8, R16.reuse, R10, RZ ;  /* 0x0000000a1008723c */ /* 0x040ff000000418ff */
[C---:B----4-:R-:W-:Y:S08]  /*151a0*/  HMMA.16816.F32.BF16 R12, R16.reuse, R160, RZ ;  /* 0x000000a0100c723c */ /* 0x050ff000000418ff */
[----:B------:R-:W-:Y:S01]  /*151b0*/  HMMA.16816.F32.BF16 R16, R16, R162, RZ ;  /* 0x000000a21010723c */ /* 0x000fe200000418ff */
[-C--:B--2---:R-:W-:Y:S03]  /*151c0*/  LEA R132, P0, R134, R2.reuse, 0x1 ;  /* 0x0000000286847211 */ /* 0x084fe600078008ff */
[----:B------:R-:W-:Y:S02]  /*151d0*/  LEA R160, P1, R202, R2, 0x1 ;  /* 0x00000002caa07211 */ /* 0x000fe400078208ff */
[-C--:B------:R-:W-:Y:S02]  /*151e0*/  LEA.HI.X R133, R134, R0.reuse, R135, 0x1, P0 ;  /* 0x0000000086857211 */ /* 0x080fe400000f0c87 */
[C---:B-1----:R-:W-:Y:S03]  /*151f0*/  HMMA.16816.F32.BF16 R4, R164.reuse, R168, R4 ;  /* 0x000000a8a404723c */ /* 0x042fe60000041804 */
[----:B------:R-:W-:Y:S01]  /*15200*/  @!PT LDS RZ, [RZ] ;  /* 0x00000000fffff984 */ /* 0x000fe20000000800 */
[----:B------:R-:W-:Y:S01]  /*15210*/  @!PT LDS RZ, [RZ] ;  /* 0x00000000fffff984 */ /* 0x000fe20000000800 */
[----:B------:R1:W-:Y:S02]  /*15220*/  LDGSTS.E.BYPASS.LTC128B.128 [R216+0x8080], [R132.64], !P3 ;  /* 0x0808000084d87fae */ /* 0x0003e4000d901d48 */
[----:B------:R-:W-:Y:S02]  /*15230*/  LEA.HI.X R161, R202, R0, R205, 0x1, P1 ;  /* 0x00000000caa17211 */ /* 0x000fe400008f0ccd */
[C---:B------:R-:W-:Y:S01]  /*15240*/  ISETP.GE.AND P1, PT, R199.reuse, c[0x0][0x1d4], PT ;  /* 0x00007500c7007a0c */ /* 0x040fe20003f26270 */
[C---:B------:R-:W-:Y:S02]  /*15250*/  HMMA.16816.F32.BF16 R8, R164.reuse, R170, R8 ;  /* 0x000000aaa408723c */ /* 0x040fe40000041808 */
[----:B------:R2:W-:Y:S06]  /*15260*/  LDGSTS.E.BYPASS.LTC128B.128 [R216+0x9080], [R160.64], !P2 ;  /* 0x09080000a0d87fae */ /* 0x0005ec000d101d48 */
[C---:B------:R-:W-:Y:S08]  /*15270*/  HMMA.16816.F32.BF16 R12, R164.reuse, R172, R12 ;  /* 0x000000aca40c723c */ /* 0x040ff0000004180c */
[----:B------:R-:W-:Y:S04]  /*15280*/  HMMA.16816.F32.BF16 R16, R164, R174, R16 ;  /* 0x000000aea410723c */ /* 0x000fe80000041810 */
[C---:B-1----:R-:W-:Y:S04]  /*15290*/  LEA R132, P0, R198.reuse, R2, 0x1 ;  /* 0x00000002c6847211 */ /* 0x042fe800078008ff */
[----:B------:R-:W-:Y:S04]  /*152a0*/  LEA.HI.X R133, R198, R0, R207, 0x1, P0 ;  /* 0x00000000c6857211 */ /* 0x000fe800000f0ccf */
[C---:B------:R-:W-:Y:S01]  /*152b0*/  LEA R2, P0, R199.reuse, R2, 0x1 ;  /* 0x00000002c7027211 */ /* 0x040fe200078008ff */
[----:B------:R1:W-:Y:S03]  /*152c0*/  LDGSTS.E.BYPASS.LTC128B.128 [R216+0xa080], [R132.64], !P4 ;  /* 0x0a08000084d87fae */ /* 0x0003e6000e101d48 */
[----:B------:R-:W-:Y:S02]  /*152d0*/  LEA.HI.X R3, R199, R0, R206, 0x1, P0 ;  /* 0x00000000c7037211 */ /* 0x000fe400000f0cce */
[----:B------:R-:W-:Y:S03]  /*152e0*/  ISETP.GT.AND P0, PT, R196, R211, PT ;  /* 0x000000d3c400720c */ /* 0x000fe60003f04270 */
[----:B------:R1:W-:Y:S04]  /*152f0*/  LDGSTS.E.BYPASS.LTC128B.128 [R216+0xb080], [R2.64], !P1 ;  /* 0x0b08000002d87fae */ /* 0x0003e8000c901d48 */
[----:B--2---:R-:W-:Y:S04]  /*15300*/  LDSM.16.M88.4 R160, [R186] ;  /* 0x00000000baa0783b */ /* 0x004fe80000000200 */
[----:B------:R-:W2:Y:S04]  /*15310*/  LDSM.16.M88.4 R168, [R177] ;  /* 0x00000000b1a8783b */ /* 0x000ea80000000200 */
[----:B------:R-:W3:Y:S04]  /*15320*/  LDSM.16.M88.4 R164, [R177+0x800] ;  /* 0x00080000b1a4783b */ /* 0x000ee80000000200 */
[----:B------:R-:W0:Y:S04]  /*15330*/  LDGDEPBAR ;  /* 0x00000000000079af */ /* 0x000e280000000000 */
[----:B------:R-:W-:Y:S01]  /*15340*/  LDSM.16.M88.4 R172, [R176+-0x3000] ;  /* 0xffd00000b0ac783b */ /* 0x000fe20000000200 */
[C---:B--2---:R-:W-:Y:S08]  /*15350*/  HMMA.16816.F32.BF16 R4, R160.reuse, R168, R4 ;  /* 0x000000a8a004723c */ /* 0x044ff00000041804 */
[C---:B------:R-:W-:Y:S01]  /*15360*/  HMMA.16816.F32.BF16 R8, R160.reuse, R170, R8 ;  /* 0x000000aaa008723c */ /* 0x040fe20000041808 */
[----:B------:R-:W2:Y:S07]  /*15370*/  LDSM.16.M88.4 R168, [R185] ;  /* 0x00000000b9a8783b */ /* 0x000eae0000000200 */
        /* <DEDUP_REMOVED lines=125> */
.L_x_1503:
[----:B------:R-:W-:-:S05]  /*15b50*/  BRA.DIV ~URZ, `(.L_x_1416) ;  /* 0x000084627f007947 */ /* 0x000fca000b800000 */
[----:B-1----:R1:W3:Y:S02]  /*15b60*/  SHFL.IDX PT, R0, R133, RZ, 0x181f ;  /* 0x00181fff85007589 */ /* 0x0022e400000e0000 */
.L_x_1504:
        /* <DEDUP_REMOVED lines=15> */
.L_x_1414:
[----:B-1----:R-:W-:Y:S05]  /*15c60*/  BSYNC B0 ;  /* 0x0000000000007941 */ /* 0x002fea0003800000 */
.L_x_1413:
        /* <DEDUP_REMOVED lines=25> */
.L_x_1505:
        /* <DEDUP_REMOVED lines=298> */
.L_x_1411:
[----:B------:R-:W-:Y:S05]  /*170a0*/  BRA.DIV ~URZ, `(.L_x_1419) ;  /* 0x000070827f007947 */ /* 0x000fea000b800000 */
[----:B------:R1:W2:Y:S02]  /*170b0*/  SHFL.BFLY PT, R0, R204, 0x2, 0x1f ;  /* 0x0c401f00cc007f89 */ /* 0x0002a400000e0000 */
.L_x_1506:
[----:B--2---:R-:W-:Y:S01]  /*170c0*/  FADD.FTZ R5, R0, R204 ;  /* 0x000000cc00057221 */ /* 0x004fe20000010000 */
[----:B------:R-:W-:Y:S05]  /*170d0*/  BRA.DIV ~URZ, `(.L_x_1420) ;  /* 0x000070a27f007947 */ /* 0x000fea000b800000 */
[----:B------:R-:W2:Y:S02]  /*170e0*/  SHFL.BFLY PT, R0, R5, 0x1, 0x1f ;  /* 0x0c201f0005007f89 */ /* 0x000ea400000e0000 */
[----:B--2---:R-:W-:-:S02]  /*170f0*/  FADD.FTZ R5, R5, R0 ;  /* 0x0000000005057221 */ /* 0x004fc40000010000 */
[----:B------:R-:W2:Y:S02]  /*17100*/  SHFL.BFLY PT, R0, R203, 0x2, 0x1f ;  /* 0x0c401f00cb007f89 */ /* 0x000ea400000e0000 */
[----:B--2---:R-:W-:-:S05]  /*17110*/  FADD.FTZ R6, R0, R203 ;  /* 0x000000cb00067221 */ /* 0x004fca0000010000 */
[----:B------:R2:W3:Y:S02]  /*17120*/  SHFL.BFLY PT, R3, R6, 0x1, 0x1f ;  /* 0x0c201f0006037f89 */ /* 0x0004e400000e0000 */
.L_x_1507:
        /* <DEDUP_REMOVED lines=103> */
[----:B------:R-:W-:Y:S01]  /*177a0*/  FMUL.FTZ R67, R0, R131 ;  /* 0x0000008300437220 */ /* 0x000fe20000410000 */
[----:B------:R-:W-:Y:S01]  /*177b0*/  MOV R0, 0x1 ;  /* 0x0000000100007802 */ /* 0x000fe20000000f00 */
[----:B------:R-:W-:Y:S02]  /*177c0*/  @P0 FFMA.FTZ R18, R5, R4, R3 ;  /* 0x0000000405120223 */ /* 0x000fe40000010003 */
        /* <DEDUP_REMOVED lines=42> */
.L_x_1316:
        /* <DEDUP_REMOVED lines=17> */
.L_x_1422:
[----:B------:R-:W-:Y:S05]  /*17b80*/  BSYNC B0 ;  /* 0x0000000000007941 */ /* 0x000fea0003800000 */
.L_x_1421:
[----:B------:R-:W-:Y:S01]  /*17b90*/  PRMT R0, R0, 0x9910, RZ ;  /* 0x0000991000007816 */ /* 0x000fe200000000ff */
[----:B------:R-:W-:Y:S01]  /*17ba0*/  BSSY B1, `(.L_x_1423) ;  /* 0x0000425000017945 */ /* 0x000fe20003800000 */
[----:B------:R-:W-:Y:S02]  /*17bb0*/  IMAD.MOV.U32 R92, RZ, RZ, R232 ;  /* 0x000000ffff5c7224 */ /* 0x000fe400078e00e8 */
        /* <DEDUP_REMOVED lines=140> */
[----:B------:R-:W-:-:S03]  /*18480*/  IADD3 R4, P0, R236, c[0x0][0x500], RZ ;  /* 0x00014000ec047a10 */ /* 0x000fc60007f1e0ff */
[----:B------:R2:W5:Y:S01]  /*18490*/  @P1 LDG.E R12, [R2.64] ;  /* 0x00000008020c1981 */ /* 0x000562000c1e1900 */
[----:B------:R-:W-:Y:S01]  /*184a0*/  IADD3.X R5, R237, c[0x0][0x504], RZ, P0, !PT ;  /* 0x00014100ed057a10 */ /* 0x000fe200007fe4ff */
        /* <DEDUP_REMOVED lines=9> */
.L_x_1425:
[----:B-----5:R-:W2:Y:S01]  /*18540*/  LDL R93, [R1+0x40] ;  /* 0x00004000015d7983 */ /* 0x020ea20000100800 */
[----:B------:R-:W-:Y:S01]  /*18550*/  IMAD.MOV.U32 R16, RZ, RZ, 0x368 ;  /* 0x00000368ff107424 */ /* 0x000fe200078e00ff */
[----:B------:R-:W-:Y:S01]  /*18560*/  ISETP.GT.AND P2, PT, R3, 0x1, PT ;  /* 0x000000010300780c */ /* 0x000fe20003f44270 */
[----:B------:R-:W-:Y:S01]  /*18570*/  IMAD R12, R12, c[0x0][0x4e8], RZ ;  /* 0x00013a000c0c7a24 */ /* 0x000fe200078e02ff */
[----:B------:R-:W-:-:S02]  /*18580*/  ISETP.NE.U32.AND P0, PT, RZ, c[0x0][0x500], PT ;  /* 0x00014000ff007a0c */ /* 0x000fc40003f05070 */
[----:B------:R-:W-:Y:S02]  /*18590*/  SEL R16, R16, 0x328, P2 ;  /* 0x0000032810107807 */ /* 0x000fe40001000000 */
[----:B------:R-:W-:Y:S02]  /*185a0*/  ISETP.NE.AND.EX P0, PT, RZ, c[0x0][0x504], PT, P0 ;  /* 0x00014100ff007a0c */ /* 0x000fe40003f05300 */
[----:B------:R-:W4:Y:S01]  /*185b0*/  LDC.64 R6, c[0x0][R16+0x170] ;  /* 0x00005c0010067b82 */ /* 0x000f220000000a00 */
[----:B---3--:R-:W-:Y:S02]  /*185c0*/  LOP3.LUT R4, R234, 0xffff, RZ, 0xc0, !PT ;  /* 0x0000ffffea047812 */ /* 0x008fe400078ec0ff */
[----:B------:R-:W-:Y:S02]  /*185d0*/  SEL R0, R238, RZ, !P0 ;  /* 0x000000ffee007207 */ /* 0x000fe40004000000 */
[----:B------:R-:W-:Y:S02]  /*185e0*/  SEL R5, R239, RZ, !P0 ;  /* 0x000000ffef057207 */ /* 0x000fe40004000000 */
[----:B------:R-:W-:Y:S01]  /*185f0*/  SHF.R.S32.HI R19, RZ, 0x1f, R106 ;  /* 0x0000001fff137819 */ /* 0x000fe2000001146a */
[----:B------:R-:W3:Y:S03]  /*18600*/  LDC.64 R10, c[0x0][R16+0x168] ;  /* 0x00005a00100a7b82 */ /* 0x000ee60000000a00 */
[----:B------:R-:W-:-:S04]  /*18610*/  LEA.HI R19, R19, R106, RZ, 0x5 ;  /* 0x0000006a13137211 */ /* 0x000fc800078f28ff */
[----:B------:R-:W-:Y:S01]  /*18620*/  LOP3.LUT R19, R19, 0xffffffe0, RZ, 0xc0, !PT ;  /* 0xffffffe013137812 */ /* 0x000fe200078ec0ff */
[----:B------:R-:W1:Y:S04]  /*18630*/  LDC.64 R14, c[0x0][R16+0x178] ;  /* 0x00005e00100e7b82 */ /* 0x000e680000000a00 */
        /* <DEDUP_REMOVED lines=103> */
.L_x_1508:
[----:B------:R-:W-:Y:S05]  /*18cb0*/  BRA.DIV ~URZ, `(.L_x_1428) ;  /* 0x000056327f007947 */ /* 0x000fea000b800000 */
[----:B------:R4:W2:Y:S02]  /*18cc0*/  SHFL.IDX PT, R0, R14, RZ, 0x181f ;  /* 0x00181fff0e007589 */ /* 0x0008a400000e0000 */
.L_x_1509:
        /* <DEDUP_REMOVED lines=19> */
.L_x_1430:
[----:B------:R-:W-:Y:S05]  /*18e00*/  BSYNC B0 ;  /* 0x0000000000007941 */ /* 0x000fea0003800000 */
.L_x_1429:
[----:B------:R-:W-:Y:S05]  /*18e10*/  BRA.DIV ~URZ, `(.L_x_1431) ;  /* 0x000055327f007947 */ /* 0x000fea000b800000 */
[----:B---3--:R3:W4:Y:S04]  /*18e20*/  SHFL.IDX PT, R4, R13, 0x1, 0x181f ;  /* 0x00381f000d047f89 */ /* 0x00872800000e0000 */
[----:B--2---:R3:W2:Y:S02]  /*18e30*/  SHFL.IDX PT, R0, R14, 0x1, 0x181f ;  /* 0x00381f000e007f89 */ /* 0x0046a400000e0000 */
.L_x_1510:
        /* <DEDUP_REMOVED lines=20> */
.L_x_1433:
[----:B------:R-:W-:Y:S05]  /*18f80*/  BSYNC B0 ;  /* 0x0000000000007941 */ /* 0x000fea0003800000 */
.L_x_1432:
[----:B------:R-:W-:Y:S05]  /*18f90*/  BRA.DIV ~URZ, `(.L_x_1434) ;  /* 0x000054727f007947 */ /* 0x000fea000b800000 */
[----:B----4-:R4:W3:Y:S02]  /*18fa0*/  SHFL.IDX PT, R4, R13, 0x2, 0x181f ;  /* 0x00581f000d047f89 */ /* 0x0108e400000e0000 */
.L_x_1511:
[----:B------:R-:W-:Y:S05]  /*18fb0*/  BRA.DIV ~URZ, `(.L_x_1435) ;  /* 0x000054c27f007947 */ /* 0x000fea000b800000 */
[----:B--2---:R2:W4:Y:S02]  /*18fc0*/  SHFL.IDX PT, R0, R14, 0x2, 0x181f ;  /* 0x00581f000e007f89 */ /* 0x00452400000e0000 */
.L_x_1512:
        /* <DEDUP_REMOVED lines=20> */
.L_x_1437:
[----:B------:R-:W-:Y:S05]  /*19110*/  BSYNC B0 ;  /* 0x0000000000007941 */ /* 0x000fea0003800000 */
.L_x_1436:
[----:B------:R-:W-:Y:S05]  /*19120*/  BRA.DIV ~URZ, `(.L_x_1438) ;  /* 0x000053b27f007947 */ /* 0x000fea000b800000 */
[----:B---3--:R3:W2:Y:S04]  /*19130*/  SHFL.IDX PT, R4, R13, 0x3, 0x181f ;  /* 0x00781f000d047f89 */ /* 0x0086a800000e0000 */
[----:B----4-:R3:W4:Y:S02]  /*19140*/  SHFL.IDX PT, R0, R14, 0x3, 0x181f ;  /* 0x00781f000e007f89 */ /* 0x01072400000e0000 */
.L_x_1513:
        /* <DEDUP_REMOVED lines=21> */
.L_x_1426:
        /* <DEDUP_REMOVED lines=33> */
.L_x_1514:
[----:B------:R-:W-:Y:S05]  /*194b0*/  BRA.DIV ~URZ, `(.L_x_1441) ;  /* 0x000051527f007947 */ /* 0x000fea000b800000 */
[----:B------:R3:W4:Y:S02]  /*194c0*/  SHFL.IDX PT, R0, R12, RZ, 0x1c1f ;  /* 0x001c1fff0c007589 */ /* 0x00072400000e0000 */
.L_x_1515:
        /* <DEDUP_REMOVED lines=8> */
[----:B------:R-:W-:Y:S01]  /*19550*/  IADD3 R14, R230, 0x60, RZ ;  /* 0x00000060e60e7810 */ /* 0x000fe20007ffe0ff */
[----:B----4-:R-:W-:Y:S01]  /*19560*/  @!P0 IMAD.MOV.U32 R2, RZ, RZ, R0 ;  /* 0x000000ffff028224 */ /* 0x010fe200078e0000 */
[----:B------:R-:W-:Y:S01]  /*19570*/  ISETP.GE.AND P2, PT, R6, c[0x0][0x3c8], PT ;  /* 0x0000f20006007a0c */ /* 0x000fe20003f46270 */
[----:B--2---:R-:W-:Y:S01]  /*19580*/  @!P0 IMAD.MOV.U32 R3, RZ, RZ, R4 ;  /* 0x000000ffff038224 */ /* 0x004fe200078e0004 */
[C---:B------:R-:W-:Y:S02]  /*19590*/  IADD3 R11, R230.reuse, 0x58, RZ ;  /* 0x00000058e60b7810 */ /* 0x040fe40007ffe0ff */
[C---:B------:R-:W-:Y:S01]  /*195a0*/  IADD3 R10, R230.reuse, 0x70, RZ ;  /* 0x00000070e60a7810 */ /* 0x040fe20007ffe0ff */
[----:B------:R-:W-:Y:S01]  /*195b0*/  @!P0 IMAD.WIDE R2, R230, 0x4, R2 ;  /* 0x00000004e6028825 */ /* 0x000fe200078e0202 */
[----:B------:R-:W-:-:S02]  /*195c0*/  SHF.R.S32.HI R11, RZ, 0x1f, R11 ;  /* 0x0000001fff0b7819 */ /* 0x000fc4000001140b */
[----:B------:R-:W-:Y:S02]  /*195d0*/  IADD3 R15, R230, 0x60, RZ ;  /* 0x00000060e60f7810 */ /* 0x000fe40007ffe0ff */
[----:B------:R2:W-:Y:S01]  /*195e0*/  @!P0 ST.E.64 [R2.64], R132 ;  /* 0x0000008402008985 */ /* 0x0005e2000c101b08 */
[----:B------:R-:W-:Y:S02]  /*195f0*/  ISETP.GE.AND P0, PT, R8, c[0x0][0x3c8], PT ;  /* 0x0000f20008007a0c */ /* 0x000fe40003f06270 */
[----:B------:R-:W-:Y:S02]  /*19600*/  SHF.R.S32.HI R15, RZ, 0x1f, R15 ;  /* 0x0000001fff0f7819 */ /* 0x000fe4000001140f */
[C---:B------:R-:W-:Y:S02]  /*19610*/  IADD3 R16, R230.reuse, 0xa0, RZ ;  /* 0x000000a0e6107810 */ /* 0x040fe40007ffe0ff */
[C---:B------:R-:W-:Y:S02]  /*19620*/  IADD3 R17, R230.reuse, 0xb0, RZ ;  /* 0x000000b0e6117810 */ /* 0x040fe40007ffe0ff */
        /* <DEDUP_REMOVED lines=12> */
[----:B------:R-:W-:Y:S02]  /*196f0*/  IADD3 R7, R230, 0x18, RZ ;  /* 0x00000018e6077810 */ /* 0x000fe40007ffe0ff */
[----:B------:R-:W-:Y:S01]  /*19700*/  ISETP.GE.AND P1, PT, R250, c[0x0][0x3c8], PT ;  /* 0x0000f200fa007a0c */ /* 0x000fe20003f26270 */
[----:B------:R2:W-:Y:S01]  /*19710*/  @!P0 ST.E.64 [R2.64], R144 ;  /* 0x0000009002008985 */ /* 0x0005e2000c101b08 */
[----:B------:R-:W-:Y:S02]  /*19720*/  SHF.R.S32.HI R7, RZ, 0x1f, R7 ;  /* 0x0000001fff077819 */ /* 0x000fe40000011407 */
[----:B------:R-:W-:Y:S02]  /*19730*/  SHF.R.S32.HI R8, RZ, 0x1f, R249 ;  /* 0x0000001fff087819 */ /* 0x000fe400000114f9 */
        /* <DEDUP_REMOVED lines=26> */
[----:B------:R-:W-:Y:S01]  /*198e0*/  ISETP.GE.AND P0, PT, R7, c[0x0][0x3c8], PT ;  /* 0x0000f20007007a0c */ /* 0x000fe20003f06270 */
[----:B------:R2:W-:Y:S01]  /*198f0*/  @!P2 ST.E.64 [R2.64], R32 ;  /* 0x000000200200a985 */ /* 0x0005e2000c101b08 */
[----:B------:R-:W-:Y:S02]  /*19900*/  SHF.R.S32.HI R9, RZ, 0x1f, R9 ;  /* 0x0000001fff097819 */ /* 0x000fe40000011409 */
[----:B------:R-:W-:-:S04]  /*19910*/  IADD3 R6, R230, 0x50, RZ ;  /* 0x00000050e6067810 */ /* 0x000fc80007ffe0ff */
        /* <DEDUP_REMOVED lines=8> */
[----:B------:R-:W-:-:S02]  /*199a0*/  ISETP.GE.AND P2, PT, R14, c[0x0][0x3c8], PT ;  /* 0x0000f2000e007a0c */ /* 0x000fc40003f46270 */
        /* <DEDUP_REMOVED lines=12> */
[C---:B------:R-:W-:Y:S02]  /*19a70*/  IADD3 R8, R230.reuse, 0x78, RZ ;  /* 0x00000078e6087810 */ /* 0x040fe40007ffe0ff */
[----:B------:R-:W-:Y:S01]  /*19a80*/  IADD3 R11, R230, 0x68, RZ ;  /* 0x00000068e60b7810 */ /* 0x000fe20007ffe0ff */
[----:B------:R4:W-:Y:S01]  /*19a90*/  @!P4 ST.E.64 [R6.64], R48 ;  /* 0x000000300600c985 */ /* 0x0009e2000c101b08 */
[----:B------:R-:W-:Y:S02]  /*19aa0*/  ISETP.GE.AND P3, PT, R10, c[0x0][0x3c8], PT ;  /* 0x0000f2000a007a0c */ /* 0x000fe40003f66270 */
[----:B------:R-:W-:Y:S02]  /*19ab0*/  ISETP.GE.AND P4, PT, R8, c[0x0][0x3c8], PT ;  /* 0x0000f20008007a0c */ /* 0x000fe40003f86270 */
[----:B------:R-:W-:-:S02]  /*19ac0*/  SHF.R.S32.HI R11, RZ, 0x1f, R11 ;  /* 0x0000001fff0b7819 */ /* 0x000fc4000001140b */
[----:B--2---:R-:W-:-:S04]  /*19ad0*/  @!P2 LEA R2, P5, R14, R0, 0x2 ;  /* 0x000000000e02a211 */ /* 0x004fc800078a10ff */
[----:B------:R-:W-:Y:S02]  /*19ae0*/  @!P2 LEA.HI.X R3, R14, R4, R15, 0x2, P5 ;  /* 0x000000040e03a211 */ /* 0x000fe400028f140f */
[C---:B----4-:R-:W-:Y:S02]  /*19af0*/  @!P1 LEA R6, P0, R9.reuse, R0, 0x2 ;  /* 0x0000000009069211 */ /* 0x050fe400078010ff */
[C---:B------:R-:W-:Y:S01]  /*19b00*/  IADD3 R14, R230.reuse, 0x80, RZ ;  /* 0x00000080e60e7810 */ /* 0x040fe20007ffe0ff */
[----:B------:R2:W-:Y:S01]  /*19b10*/  @!P2 ST.E.64 [R2.64], R52 ;  /* 0x000000340200a985 */ /* 0x0005e2000c101b08 */
[----:B------:R-:W-:Y:S02]  /*19b20*/  @!P1 LEA.HI.X R7, R9, R4, R11, 0x2, P0 ;  /* 0x0000000409079211 */ /* 0x000fe400000f140b */
[C---:B------:R-:W-:Y:S02]  /*19b30*/  IADD3 R9, R230.reuse, 0x88, RZ ;  /* 0x00000088e6097810 */ /* 0x040fe40007ffe0ff */
[----:B------:R-:W-:Y:S01]  /*19b40*/  IADD3 R15, R230, 0x70, RZ ;  /* 0x00000070e60f7810 */ /* 0x000fe20007ffe0ff */
[----:B------:R4:W-:Y:S01]  /*19b50*/  @!P1 ST.E.64 [R6.64], R56 ;  /* 0x0000003806009985 */ /* 0x0009e2000c101b08 */
[----:B------:R-:W-:-:S02]  /*19b60*/  ISETP.GE.AND P2, PT, R14, c[0x0][0x3c8], PT ;  /* 0x0000f2000e007a0c */ /* 0x000fc40003f46270 */
[----:B------:R-:W-:Y:S02]  /*19b70*/  IADD3 R11, R230, 0x78, RZ ;  /* 0x00000078e60b7810 */ /* 0x000fe40007ffe0ff */
[----:B------:R-:W-:Y:S02]  /*19b80*/  ISETP.GE.AND P1, PT, R9, c[0x0][0x3c8], PT ;  /* 0x0000f20009007a0c */ /* 0x000fe40003f26270 */
[----:B------:R-:W-:Y:S02]  /*19b90*/  SHF.R.S32.HI R15, RZ, 0x1f, R15 ;  /* 0x0000001fff0f7819 */ /* 0x000fe4000001140f */
[----:B------:R-:W-:Y:S02]  /*19ba0*/  SHF.R.S32.HI R11, RZ, 0x1f, R11 ;  /* 0x0000001fff0b7819 */ /* 0x000fe4000001140b */
[----:B--2---:R-:W-:-:S04]  /*19bb0*/  @!P3 LEA R2, P5, R10, R0, 0x2 ;  /* 0x000000000a02b211 */ /* 0x004fc800078a10ff */
[----:B------:R-:W-:Y:S02]  /*19bc0*/  @!P3 LEA.HI.X R3, R10, R4, R15, 0x2, P5 ;  /* 0x000000040a03b211 */ /* 0x000fe400028f140f */
[----:B----4-:R-:W-:Y:S02]  /*19bd0*/  @!P4 LEA R6, P0, R8, R0, 0x2 ;  /* 0x000000000806c211 */ /* 0x010fe400078010ff */
[----:B------:R-:W-:Y:S01]  /*19be0*/  IADD3 R10, R230, 0x90, RZ ;  /* 0x00000090e60a7810 */ /* 0x000fe20007ffe0ff */
[----:B------:R2:W-:Y:S01]  /*19bf0*/  @!P3 ST.E.64 [R2.64], R60 ;  /* 0x0000003c0200b985 */ /* 0x0005e2000c101b08 */
[----:B------:R-:W-:Y:S02]  /*19c00*/  @!P4 LEA.HI.X R7, R8, R4, R11, 0x2, P0 ;  /* 0x000000040807c211 */ /* 0x000fe400000f140b */
[C---:B------:R-:W-:Y:S02]  /*19c10*/  IADD3 R15, R230.reuse, 0x80, RZ ;  /* 0x00000080e60f7810 */ /* 0x040fe40007ffe0ff */
[C---:B------:R-:W-:Y:S01]  /*19c20*/  IADD3 R8, R230.reuse, 0x98, RZ ;  /* 0x00000098e6087810 */ /* 0x040fe20007ffe0ff */
[----:B------:R4:W-:Y:S01]  /*19c30*/  @!P4 ST.E.64 [R6.64], R64 ;  /* 0x000000400600c985 */ /* 0x0009e2000c101b08 */
[----:B------:R-:W-:-:S02]  /*19c40*/  IADD3 R11, R230, 0x88, RZ ;  /* 0x00000088e60b7810 */ /* 0x000fc40007ffe0ff */
[----:B------:R-:W-:Y:S02]  /*19c50*/  ISETP.GE.AND P3, PT, R10, c[0x0][0x3c8], PT ;  /* 0x0000f2000a007a0c */ /* 0x000fe40003f66270 */
[----:B------:R-:W-:Y:S02]  /*19c60*/  SHF.R.S32.HI R15, RZ, 0x1f, R15 ;  /* 0x0000001fff0f7819 */ /* 0x000fe4000001140f */
[----:B------:R-:W-:Y:S02]  /*19c70*/  ISETP.GE.AND P4, PT, R8, c[0x0][0x3c8], PT ;  /* 0x0000f20008007a0c */ /* 0x000fe40003f86270 */
[----:B------:R-:W-:Y:S02]  /*19c80*/  SHF.R.S32.HI R11, RZ, 0x1f, R11 ;  /* 0x0000001fff0b7819 */ /* 0x000fe4000001140b */
[----:B--2---:R-:W-:-:S04]  /*19c90*/  @!P2 LEA R2, P5, R14, R0, 0x2 ;  /* 0x000000000e02a211 */ /* 0x004fc800078a10ff */
[----:B------:R-:W-:Y:S02]  /*19ca0*/  @!P2 LEA.HI.X R3, R14, R4, R15, 0x2, P5 ;  /* 0x000000040e03a211 */ /* 0x000fe400028f140f */
[C---:B----4-:R-:W-:Y:S02]  /*19cb0*/  @!P1 LEA R6, P0, R9.reuse, R0, 0x2 ;  /* 0x0000000009069211 */ /* 0x050fe400078010ff */
[C---:B------:R-:W-:Y:S01]  /*19cc0*/  IADD3 R14, R230.reuse, 0x90, RZ ;  /* 0x00000090e60e7810 */ /* 0x040fe20007ffe0ff */
[----:B------:R2:W-:Y:S01]  /*19cd0*/  @!P2 ST.E.64 [R2.64], R68 ;  /* 0x000000440200a985 */ /* 0x0005e2000c101b08 */
[----:B------:R-:W-:Y:S02]  /*19ce0*/  @!P1 LEA.HI.X R7, R9, R4, R11, 0x2, P0 ;  /* 0x0000000409079211 */ /* 0x000fe400000f140b */
[----:B------:R-:W-:Y:S02]  /*19cf0*/  IADD3 R11, R230, 0xa8, RZ ;  /* 0x000000a8e60b7810 */ /* 0x000fe40007ffe0ff */
[----:B------:R-:W-:Y:S01]  /*19d00*/  ISETP.GE.AND P2, PT, R16, c[0x0][0x3c8], PT ;  /* 0x0000f20010007a0c */ /* 0x000fe20003f46270 */
[----:B------:R4:W-:Y:S01]  /*19d10*/  @!P1 ST.E.64 [R6.64], R72 ;  /* 0x0000004806009985 */ /* 0x0009e2000c101b08 */
[----:B------:R-:W-:-:S02]  /*19d20*/  IADD3 R9, R230, 0x98, RZ ;  /* 0x00000098e6097810 */ /* 0x000fc40007ffe0ff */
[----:B------:R-:W-:Y:S02]  /*19d30*/  ISETP.GE.AND P1, PT, R11, c[0x0][0x3c8], PT ;  /* 0x0000f2000b007a0c */ /* 0x000fe40003f26270 */
[----:B------:R-:W-:Y:S02]  /*19d40*/  SHF.R.S32.HI R14, RZ, 0x1f, R14 ;  /* 0x0000001fff0e7819 */ /* 0x000fe4000001140e */
[----:B------:R-:W-:Y:S02]  /*19d50*/  SHF.R.S32.HI R9, RZ, 0x1f, R9 ;  /* 0x0000001fff097819 */ /* 0x000fe40000011409 */
[----:B------:R-:W-:-:S04]  /*19d60*/  IADD3 R15, R230, 0xa8, RZ ;  /* 0x000000a8e60f7810 */ /* 0x000fc80007ffe0ff */
[----:B------:R-:W-:Y:S02]  /*19d70*/  SHF.R.S32.HI R15, RZ, 0x1f, R15 ;  /* 0x0000001fff0f7819 */ /* 0x000fe4000001140f */
[----:B--2---:R-:W-:-:S04]  /*19d80*/  @!P3 LEA R2, P5, R10, R0, 0x2 ;  /* 0x000000000a02b211 */ /* 0x004fc800078a10ff */
[----:B------:R-:W-:Y:S02]  /*19d90*/  @!P3 LEA.HI.X R3, R10, R4, R14, 0x2, P5 ;  /* 0x000000040a03b211 */ /* 0x000fe400028f140e */
[----:B----4-:R-:W-:Y:S02]  /*19da0*/  @!P4 LEA R6, P0, R8, R0, 0x2 ;  /* 0x000000000806c211 */ /* 0x010fe400078010ff */
[----:B------:R-:W-:Y:S01]  /*19db0*/  IADD3 R10, R230, 0xb8, RZ ;  /* 0x000000b8e60a7810 */ /* 0x000fe20007ffe0ff */
[----:B------:R2:W-:Y:S01]  /*19dc0*/  @!P3 ST.E.64 [R2.64], R76 ;  /* 0x0000004c0200b985 */ /* 0x0005e2000c101b08 */
[----:B------:R-:W-:Y:S02]  /*19dd0*/  @!P4 LEA.HI.X R7, R8, R4, R9, 0x2, P0 ;  /* 0x000000040807c211 */ /* 0x000fe400000f1409 */
[----:B------:R-:W-:Y:S02]  /*19de0*/  ISETP.GE.AND P3, PT, R17, c[0x0][0x3c8], PT ;  /* 0x0000f20011007a0c */ /* 0x000fe40003f66270 */
[----:B------:R-:W-:Y:S01]  /*19df0*/  @!P1 LEA R8, P0, R11, R0, 0x2 ;  /* 0x000000000b089211 */ /* 0x000fe200078010ff */
[----:B------:R4:W-:Y:S01]  /*19e00*/  @!P4 ST.E.64 [R6.64], R80 ;  /* 0x000000500600c985 */ /* 0x0009e2000c101b08 */
[----:B------:R-:W-:-:S02]  /*19e10*/  ISETP.GE.AND P4, PT, R10, c[0x0][0x3c8], PT ;  /* 0x0000f2000a007a0c */ /* 0x000fc40003f86270 */
[----:B------:R-:W-:Y:S02]  /*19e20*/  @!P1 LEA.HI.X R9, R11, R4, R15, 0x2, P0 ;  /* 0x000000040b099211 */ /* 0x000fe400000f140f */
[C---:B------:R-:W-:Y:S02]  /*19e30*/  IADD3 R15, R230.reuse, 0xc8, RZ ;  /* 0x000000c8e60f7810 */ /* 0x040fe40007ffe0ff */
[C---:B------:R-:W-:Y:S02]  /*19e40*/  IADD3 R14, R230.reuse, 0xc0, RZ ;  /* 0x000000c0e60e7810 */ /* 0x040fe40007ffe0ff */
[----:B------:R-:W-:-:S04]  /*19e50*/  IADD3 R11, R230, 0xd0, RZ ;  /* 0x000000d0e60b7810 */ /* 0x000fc80007ffe0ff */
[----:B------:R-:W-:Y:S02]  /*19e60*/  ISETP.GE.AND P6, PT, R11, c[0x0][0x3c8], PT ;  /* 0x0000f2000b007a0c */ /* 0x000fe40003fc6270 */
[----:B--2---:R-:W-:-:S04]  /*19e70*/  @!P2 LEA R2, P5, R16, R0, 0x2 ;  /* 0x000000001002a211 */ /* 0x004fc800078a10ff */
[----:B------:R-:W-:Y:S02]  /*19e80*/  @!P2 LEA.HI.X R3, R16, R4, R18, 0x2, P5 ;  /* 0x000000041003a211 */ /* 0x000fe400028f1412 */
[C---:B------:R-:W-:Y:S02]  /*19e90*/  IADD3 R18, R230.reuse, 0xb0, RZ ;  /* 0x000000b0e6127810 */ /* 0x040fe40007ffe0ff */
[----:B------:R-:W-:Y:S01]  /*19ea0*/  IADD3 R16, R230, 0xb8, RZ ;  /* 0x000000b8e6107810 */ /* 0x000fe20007ffe0ff */
[----:B------:R2:W-:Y:S01]  /*19eb0*/  @!P2 ST.E.64 [R2.64], R84 ;  /* 0x000000540200a985 */ /* 0x0005e2000c101b08 */
[----:B------:R-:W-:Y:S02]  /*19ec0*/  ISETP.GE.AND P2, PT, R14, c[0x0][0x3c8], PT ;  /* 0x0000f2000e007a0c */ /* 0x000fe40003f46270 */
[----:B----4-:R-:W-:Y:S01]  /*19ed0*/  @!P3 LEA R6, P5, R17, R0, 0x2 ;  /* 0x000000001106b211 */ /* 0x010fe200078a10ff */
[----:B------:R4:W-:Y:S01]  /*19ee0*/  @!P1 ST.E.64 [R8.64], R88 ;  /* 0x0000005808009985 */ /* 0x0009e2000c101b08 */
[----:B------:R-:W-:-:S02]  /*19ef0*/  ISETP.GE.AND P1, PT, R15, c[0x0][0x3c8], PT ;  /* 0x0000f2000f007a0c */ /* 0x000fc40003f26270 */
[----:B------:R-:W-:Y:S02]  /*19f00*/  SHF.R.S32.HI R18, RZ, 0x1f, R18 ;  /* 0x0000001fff127819 */ /* 0x000fe40000011412 */
[----:B------:R-:W-:Y:S02]  /*19f10*/  SHF.R.S32.HI R16, RZ, 0x1f, R16 ;  /* 0x0000001fff107819 */ /* 0x000fe40000011410 */
[----:B------:R-:W-:Y:S02]  /*19f20*/  @!P3 LEA.HI.X R7, R17, R4, R18, 0x2, P5 ;  /* 0x000000041107b211 */ /* 0x000fe400028f1412 */
[----:B------:R-:W-:-:S03]  /*19f30*/  IADD3 R17, R230, 0xc0, RZ ;  /* 0x000000c0e6117810 */ /* 0x000fc60007ffe0ff */
[----:B------:R5:W-:Y:S01]  /*19f40*/  @!P3 ST.E.64 [R6.64], R152 ;  /* 0x000000980600b985 */ /* 0x000be2000c101b08 */
[----:B------:R-:W-:Y:S02]  /*19f50*/  SHF.R.S32.HI R17, RZ, 0x1f, R17 ;  /* 0x0000001fff117819 */ /* 0x000fe40000011411 */
[----:B--2---:R-:W-:-:S04]  /*19f60*/  @!P4 LEA R2, P0, R10, R0, 0x2 ;  /* 0x000000000a02c211 */ /* 0x004fc800078010ff */
[----:B------:R-:W-:Y:S02]  /*19f70*/  @!P4 LEA.HI.X R3, R10, R4, R16, 0x2, P0 ;  /* 0x000000040a03c211 */ /* 0x000fe400000f1410 */
[C---:B------:R-:W-:Y:S02]  /*19f80*/  IADD3 R16, R230.reuse, 0xc8, RZ ;  /* 0x000000c8e6107810 */ /* 0x040fe40007ffe0ff */
[----:B------:R-:W-:Y:S01]  /*19f90*/  IADD3 R10, R230, 0xd8, RZ ;  /* 0x000000d8e60a7810 */ /* 0x000fe20007ffe0ff */
[----:B------:R2:W-:Y:S01]  /*19fa0*/  @!P4 ST.E.64 [R2.64], R96 ;  /* 0x000000600200c985 */ /* 0x0005e2000c101b08 */
[----:B------:R-:W-:Y:S02]  /*19fb0*/  SHF.R.S32.HI R16, RZ, 0x1f, R16 ;  /* 0x0000001fff107819 */ /* 0x000fe40000011410 */
[----:B----4-:R-:W-:Y:S02]  /*19fc0*/  @!P2 LEA R8, P0, R14, R0, 0x2 ;  /* 0x000000000e08a211 */ /* 0x010fe400078010ff */
[----:B------:R-:W-:-:S02]  /*19fd0*/  ISETP.GE.AND P5, PT, R10, c[0x0][0x3c8], PT ;  /* 0x0000f2000a007a0c */ /* 0x000fc40003fa6270 */
[----:B------:R-:W-:Y:S02]  /*19fe0*/  @!P2 LEA.HI.X R9, R14, R4, R17, 0x2, P0 ;  /* 0x000000040e09a211 */ /* 0x000fe400000f1411 */
[----:B------:R-:W-:Y:S02]  /*19ff0*/  IADD3 R14, R230, 0xe0, RZ ;  /* 0x000000e0e60e7810 */ /* 0x000fe40007ffe0ff */
[----:B-----5:R-:W-:Y:S01]  /*1a000*/  @!P6 LEA R6, P0, R11, R0, 0x2 ;  /* 0x000000000b06e211 */ /* 0x020fe200078010ff */
[----:B------:R-:W-:Y:S01]  /*1a010*/  @!P2 ST.E.64 [R8.64], R160 ;  /* 0x000000a00800a985 */ /* 0x000fe2000c101b08 */
[----:B------:R-:W-:Y:S02]  /*1a020*/  ISETP.GE.AND P4, PT, R14, c[0x0][0x3c8], PT ;  /* 0x0000f2000e007a0c */ /* 0x000fe40003f86270 */
[----:B------:R-:W-:-:S04]  /*1a030*/  IADD3 R17, R230, 0xe8, RZ ;  /* 0x000000e8e6117810 */ /* 0x000fc80007ffe0ff */
[----:B------:R-:W-:Y:S02]  /*1a040*/  SHF.R.S32.HI R17, RZ, 0x1f, R17 ;  /* 0x0000001fff117819 */ /* 0x000fe40000011411 */
[----:B--2---:R-:W-:-:S04]  /*1a050*/  @!P1 LEA R2, P3, R15, R0, 0x2 ;  /* 0x000000000f029211 */ /* 0x004fc800078610ff */
[-C--:B------:R-:W-:Y:S02]  /*1a060*/  @!P1 LEA.HI.X R3, R15, R4.reuse, R16, 0x2, P3 ;  /* 0x000000040f039211 */ /* 0x080fe400018f1410 */
[C---:B------:R-:W-:Y:S02]  /*1a070*/  IADD3 R15, R230.reuse, 0xd0, RZ ;  /* 0x000000d0e60f7810 */ /* 0x040fe40007ffe0ff */
[----:B------:R-:W-:Y:S01]  /*1a080*/  IADD3 R16, R230, 0xe8, RZ ;  /* 0x000000e8e6107810 */ /* 0x000fe20007ffe0ff */
[----:B------:R2:W-:Y:S01]  /*1a090*/  @!P1 ST.E.64 [R2.64], R100 ;  /* 0x0000006402009985 */ /* 0x0005e2000c101b08 */
[----:B------:R-:W-:Y:S02]  /*1a0a0*/  SHF.R.S32.HI R15, RZ, 0x1f, R15 ;  /* 0x0000001fff0f7819 */ /* 0x000fe4000001140f */
[----:B------:R-:W-:Y:S02]  /*1a0b0*/  ISETP.GE.AND P2, PT, R16, c[0x0][0x3c8], PT ;  /* 0x0000f20010007a0c */ /* 0x000fe40003f46270 */
[----:B------:R-:W-:-:S02]  /*1a0c0*/  @!P6 LEA.HI.X R7, R11, R4, R15, 0x2, P0 ;  /* 0x000000040b07e211 */ /* 0x000fc400000f140f */
[----:B------:R-:W-:Y:S02]  /*1a0d0*/  IADD3 R11, R230, 0xd8, RZ ;  /* 0x000000d8e60b7810 */ /* 0x000fe40007ffe0ff */
[----:B------:R-:W-:Y:S01]  /*1a0e0*/  ISETP.GE.AND P1, PT, R252, c[0x0][0x3c8], PT ;  /* 0x0000f200fc007a0c */ /* 0x000fe20003f26270 */
[----:B------:R4:W-:Y:S01]  /*1a0f0*/  @!P6 ST.E.64 [R6.64], R104 ;  /* 0x000000680600e985 */ /* 0x0009e2000c101b08 */
[----:B------:R-:W-:Y:S02]  /*1a100*/  ISETP.GE.AND P0, PT, R251, c[0x0][0x3c8], PT ;  /* 0x0000f200fb007a0c */ /* 0x000fe40003f06270 */
[----:B------:R-:W-:Y:S02]  /*1a110*/  SHF.R.S32.HI R11, RZ, 0x1f, R11 ;  /* 0x0000001fff0b7819 */ /* 0x000fe4000001140b */
[----:B------:R-:W-:-:S04]  /*1a120*/  IADD3 R15, R230, 0xe0, RZ ;  /* 0x000000e0e60f7810 */ /* 0x000fc80007ffe0ff */
[----:B------:R-:W-:Y:S02]  /*1a130*/  SHF.R.S32.HI R15, RZ, 0x1f, R15 ;  /* 0x0000001fff0f7819 */ /* 0x000fe4000001140f */
        /* <DEDUP_REMOVED lines=17> */
.L_x_1443:
[----:B------:R-:W-:Y:S05]  /*1a250*/  BSYNC B0 ;  /* 0x0000000000007941 */ /* 0x000fea0003800000 */
.L_x_1442:
[----:B------:R-:W-:Y:S05]  /*1a260*/  BRA.DIV ~URZ, `(.L_x_1444) ;  /* 0x000044027f007947 */ /* 0x000fea000b800000 */
[----:B--2---:R2:W1:Y:S04]  /*1a270*/  SHFL.IDX PT, R4, R5, 0x1, 0x1c1f ;  /* 0x003c1f0005047f89 */ /* 0x00446800000e0000 */
[----:B----4-:R2:W4:Y:S02]  /*1a280*/  SHFL.IDX PT, R0, R12, 0x1, 0x1c1f ;  /* 0x003c1f000c007f89 */ /* 0x01052400000e0000 */
.L_x_1516:
        /* <DEDUP_REMOVED lines=8> */
[----:B------:R-:W-:Y:S01]  /*1a310*/  IADD3 R10, R230, 0x18, RZ ;  /* 0x00000018e60a7810 */ /* 0x000fe20007ffe0ff */
        /* <DEDUP_REMOVED lines=30> */
[----:B--2---:R-:W-:Y:S02]  /*1a500*/  @!P4 LEA R8, P0, R250, R0, 0x2 ;  /* 0x00000000fa08c211 */ /* 0x004fe400078010ff */
        /* <DEDUP_REMOVED lines=39> */
[C---:B------:R-:W-:Y:S02]  /*1a780*/  IADD3 R11, R230.reuse, 0x68, RZ ;  /* 0x00000068e60b7810 */ /* 0x040fe40007ffe0ff */
        /* <DEDUP_REMOVED lines=28> */
[----:B------:R-:W-:Y:S02]  /*1a950*/  IADD3 R10, R230, 0x80, RZ ;  /* 0x00000080e60a7810 */ /* 0x000fe40007ffe0ff */
        /* <DEDUP_REMOVED lines=38> */
[C---:B-1----:R-:W-:Y:S02]  /*1abc0*/  @!P5 LEA R8, P0, R5.reuse, R0, 0x2 ;  /* 0x000000000508d211 */ /* 0x042fe400078010ff */
[----:B------:R-:W-:Y:S02]  /*1abd0*/  SHF.R.S32.HI R13, RZ, 0x1f, R13 ;  /* 0x0000001fff0d7819 */ /* 0x000fe4000001140d */
[----:B------:R-:W-:Y:S02]  /*1abe0*/  IADD3 R15, R230, 0xa0, RZ ;  /* 0x000000a0e60f7810 */ /* 0x000fe40007ffe0ff */
[----:B------:R-:W-:Y:S02]  /*1abf0*/  ISETP.GE.AND P1, PT, R12, c[0x0][0x3c8], PT ;  /* 0x0000f2000c007a0c */ /* 0x000fe40003f26270 */
[----:B------:R-:W-:-:S02]  /*1ac00*/  @!P5 LEA.HI.X R9, R5, R4, R13, 0x2, P0 ;  /* 0x000000040509d211 */ /* 0x000fc400000f140d */
[C---:B------:R-:W-:Y:S02]  /*1ac10*/  IADD3 R11, R230.reuse, 0xb0, RZ ;  /* 0x000000b0e60b7810 */ /* 0x040fe40007ffe0ff */
[----:B------:R-:W-:Y:S01]  /*1ac20*/  SHF.R.S32.HI R15, RZ, 0x1f, R15 ;  /* 0x0000001fff0f7819 */ /* 0x000fe2000001140f */
[----:B------:R1:W-:Y:S01]  /*1ac30*/  @!P5 ST.E.64 [R8.64], R170 ;  /* 0x000000aa0800d985 */ /* 0x0003e2000c101b08 */
[C---:B------:R-:W-:Y:S02]  /*1ac40*/  IADD3 R13, R230.reuse, 0xa8, RZ ;  /* 0x000000a8e60d7810 */ /* 0x040fe40007ffe0ff */
        /* <DEDUP_REMOVED lines=12> */
[C---:B------:R-:W-:Y:S01]  /*1ad10*/  IADD3 R13, R230.reuse, 0xc8, RZ ;  /* 0x000000c8e60d7810 */ /* 0x040fe20007ffe0ff */
[----:B------:R3:W-:Y:S01]  /*1ad20*/  @!P3 ST.E.64 [R2.64], R54 ;  /* 0x000000360200b985 */ /* 0x0007e2000c101b08 */
[----:B-1----:R-:W-:Y:S02]  /*1ad30*/  @!P2 LEA R8, P3, R11, R0, 0x2 ;  /* 0x000000000b08a211 */ /* 0x002fe400078610ff */
[----:B------:R-:W-:Y:S02]  /*1ad40*/  SHF.R.S32.HI R14, RZ, 0x1f, R14 ;  /* 0x0000001fff0e7819 */ /* 0x000fe4000001140e */
[----:B------:R-:W-:Y:S02]  /*1ad50*/  ISETP.GE.AND P5, PT, R13, c[0x0][0x3c8], PT ;  /* 0x0000f2000d007a0c */ /* 0x000fe40003fa6270 */
[----:B------:R-:W-:Y:S02]  /*1ad60*/  @!P2 LEA.HI.X R9, R11, R4, R14, 0x2, P3 ;  /* 0x000000040b09a211 */ /* 0x000fe400018f140e */
[----:B------:R-:W-:-:S02]  /*1ad70*/  IADD3 R11, R230, 0xc0, RZ ;  /* 0x000000c0e60b7810 */ /* 0x000fc40007ffe0ff */
[C---:B------:R-:W-:Y:S01]  /*1ad80*/  IADD3 R14, R230.reuse, 0xb8, RZ ;  /* 0x000000b8e60e7810 */ /* 0x040fe20007ffe0ff */
[----:B------:R-:W-:Y:S01]  /*1ad90*/  @!P2 ST.E.64 [R8.64], R94 ;  /* 0x0000005e0800a985 */ /* 0x000fe2000c101b08 */
[C---:B------:R-:W-:Y:S02]  /*1ada0*/  IADD3 R10, R230.reuse, 0xd0, RZ ;  /* 0x000000d0e60a7810 */ /* 0x040fe40007ffe0ff */
[----:B------:R-:W-:Y:S02]  /*1adb0*/  SHF.R.S32.HI R11, RZ, 0x1f, R11 ;  /* 0x0000001fff0b7819 */ /* 0x000fe4000001140b */
[----:B------:R-:W-:Y:S02]  /*1adc0*/  SHF.R.S32.HI R14, RZ, 0x1f, R14 ;  /* 0x0000001fff0e7819 */ /* 0x000fe4000001140e */
[----:B------:R-:W-:-:S04]  /*1add0*/  IADD3 R15, R230, 0xc8, RZ ;  /* 0x000000c8e60f7810 */ /* 0x000fc80007ffe0ff */
        /* <DEDUP_REMOVED lines=9> */
[C---:B------:R-:W-:Y:S01]  /*1ae70*/  IADD3 R11, R230.reuse, 0xd0, RZ ;  /* 0x000000d0e60b7810 */ /* 0x040fe20007ffe0ff */
[----:B------:R1:W-:Y:S01]  /*1ae80*/  @!P1 ST.E.64 [R6.64], R78 ;  /* 0x0000004e06009985 */ /* 0x0003e2000c101b08 */
[----:B------:R-:W-:Y:S02]  /*1ae90*/  ISETP.GE.AND P3, PT, R5, c[0x0][0x3c8], PT ;  /* 0x0000f20005007a0c */ /* 0x000fe40003f66270 */
[----:B------:R-:W-:Y:S01]  /*1aea0*/  SHF.R.S32.HI R11, RZ, 0x1f, R11 ;  /* 0x0000001fff0b7819 */ /* 0x000fe2000001140b */
[----:B------:R2:W-:Y:S01]  /*1aeb0*/  @!P0 ST.E.64 [R2.64], R62 ;  /* 0x0000003e02008985 */ /* 0x0005e2000c101b08 */
[C---:B------:R-:W-:Y:S02]  /*1aec0*/  IADD3 R14, R230.reuse, 0xe0, RZ ;  /* 0x000000e0e60e7810 */ /* 0x040fe40007ffe0ff */
[----:B------:R-:W-:Y:S02]  /*1aed0*/  IADD3 R12, R230, 0xe8, RZ ;  /* 0x000000e8e60c7810 */ /* 0x000fe40007ffe0ff */
[----:B------:R-:W-:-:S02]  /*1aee0*/  ISETP.GE.AND P2, PT, R14, c[0x0][0x3c8], PT ;  /* 0x0000f2000e007a0c */ /* 0x000fc40003f46270 */
[----:B------:R-:W-:Y:S02]  /*1aef0*/  ISETP.GE.AND P1, PT, R12, c[0x0][0x3c8], PT ;  /* 0x0000f2000c007a0c */ /* 0x000fe40003f26270 */
[----:B-1----:R-:W-:-:S04]  /*1af00*/  @!P5 LEA R6, P0, R13, R0, 0x2 ;  /* 0x000000000d06d211 */ /* 0x002fc800078010ff */
[----:B------:R-:W-:Y:S02]  /*1af10*/  @!P5 LEA.HI.X R7, R13, R4, R15, 0x2, P0 ;  /* 0x000000040d07d211 */ /* 0x000fe400000f140f */
[----:B--2---:R-:W-:Y:S02]  /*1af20*/  @!P4 LEA R2, P6, R10, R0, 0x2 ;  /* 0x000000000a02c211 */ /* 0x004fe400078c10ff */
[----:B------:R-:W-:Y:S01]  /*1af30*/  IADD3 R13, R230, 0xd8, RZ ;  /* 0x000000d8e60d7810 */ /* 0x000fe20007ffe0ff */
[----:B------:R-:W-:Y:S01]  /*1af40*/  @!P5 ST.E.64 [R6.64], R82 ;  /* 0x000000520600d985 */ /* 0x000fe2000c101b08 */
[----:B------:R-:W-:Y:S02]  /*1af50*/  @!P4 LEA.HI.X R3, R10, R4, R11, 0x2, P6 ;  /* 0x000000040a03c211 */ /* 0x000fe400030f140b */
[----:B------:R-:W-:Y:S02]  /*1af60*/  @!P3 LEA R10, P5, R5, R0, 0x2 ;  /* 0x00000000050ab211 */ /* 0x000fe400078a10ff */
[----:B------:R-:W-:Y:S01]  /*1af70*/  ISETP.GE.AND P0, PT, R252, c[0x0][0x3c8], PT ;  /* 0x0000f200fc007a0c */ /* 0x000fe20003f06270 */
[----:B------:R1:W-:Y:S01]  /*1af80*/  @!P4 ST.E.64 [R2.64], R86 ;  /* 0x000000560200c985 */ /* 0x0003e2000c101b08 */
[----:B------:R-:W-:-:S02]  /*1af90*/  SHF.R.S32.HI R13, RZ, 0x1f, R13 ;  /* 0x0000001fff0d7819 */ /* 0x000fc4000001140d */
[----:B------:R-:W-:Y:S02]  /*1afa0*/  IADD3 R15, R230, 0xe0, RZ ;  /* 0x000000e0e60f7810 */ /* 0x000fe40007ffe0ff */
[----:B------:R-:W-:Y:S02]  /*1afb0*/  @!P2 LEA R8, P6, R14, R0, 0x2 ;  /* 0x000000000e08a211 */ /* 0x000fe400078c10ff */
[----:B------:R-:W-:-:S04]  /*1afc0*/  SHF.R.S32.HI R15, RZ, 0x1f, R15 ;  /* 0x0000001fff0f7819 */ /* 0x000fc8000001140f */
[----:B------:R-:W-:Y:S02]  /*1afd0*/  @!P2 LEA.HI.X R9, R14, R4, R15, 0x2, P6 ;  /* 0x000000040e09a211 */ /* 0x000fe400030f140f */
[----:B-1----:R-:W-:Y:S02]  /*1afe0*/  P2R R2, PR, RZ, 0x20 ;  /* 0x00000020ff027803 */ /* 0x002fe40000000000 */
[----:B------:R-:W-:Y:S02]  /*1aff0*/  @!P1 LEA R6, P5, R12, R0, 0x2 ;  /* 0x000000000c069211 */ /* 0x000fe400078a10ff */
[----:B------:R-:W-:-:S04]  /*1b000*/  ISETP.NE.AND P4, PT, R2, RZ, PT ;  /* 0x000000ff0200720c */ /* 0x000fc80003f85270 */
[----:B------:R-:W-:Y:S02]  /*1b010*/  @!P3 LEA.HI.X R11, R5, R4, R13, 0x2, P4 ;  /* 0x00000004050bb211 */ /* 0x000fe400020f140d */
[----:B------:R-:W-:Y:S02]  /*1b020*/  IADD3 R13, R230, 0xe8, RZ ;  /* 0x000000e8e60d7810 */ /* 0x000fe40007ffe0ff */
[----:B------:R-:W-:Y:S01]  /*1b030*/  SHF.R.S32.HI R5, RZ, 0x1f, R252 ;  /* 0x0000001fff057819 */ /* 0x000fe200000114fc */
[----:B------:R1:W-:Y:S01]  /*1b040*/  @!P3 ST.E.64 [R10.64], R102 ;  /* 0x000000660a00b985 */ /* 0x0003e2000c101b08 */
[----:B------:R-:W-:Y:S02]  /*1b050*/  SHF.R.S32.HI R13, RZ, 0x1f, R13 ;  /* 0x0000001fff0d7819 */ /* 0x000fe4000001140d */
[----:B------:R-:W-:Y:S01]  /*1b060*/  @!P0 LEA R2, P4, R252, R0, 0x2 ;  /* 0x00000000fc028211 */ /* 0x000fe200078810ff */
[----:B------:R1:W-:Y:S01]  /*1b070*/  @!P2 ST.E.64 [R8.64], R98 ;  /* 0x000000620800a985 */ /* 0x0003e2000c101b08 */
[----:B------:R-:W-:-:S02]  /*1b080*/  @!P1 LEA.HI.X R7, R12, R4, R13, 0x2, P5 ;  /* 0x000000040c079211 */ /* 0x000fc400028f140d */
        /* <DEDUP_REMOVED lines=10> */
.L_x_1424:
        /* <DEDUP_REMOVED lines=8> */
[----:B------:R-:W-:Y:S02]  /*1b1b0*/  @P2 IADD3 R4, P0, R236, c[0x0][0x508], RZ ;  /* 0x00014200ec042a10 */ /* 0x000fe40007f1e0ff */
[----:B------:R2:W5:Y:S02]  /*1b1c0*/  @P3 LDG.E R6, [R2.64] ;  /* 0x0000000802063981 */ /* 0x000564000c1e1900 */
[----:B------:R-:W-:-:S05]  /*1b1d0*/  @P2 IADD3.X R5, R237, c[0x0][0x50c], RZ, P0, !PT ;  /* 0x00014300ed052a10 */ /* 0x000fca00007fe4ff */
[----:B------:R2:W5:Y:S01]  /*1b1e0*/  @P2 LDG.E R20, [R4.64] ;  /* 0x0000000804142981 */ /* 0x000562000c1e1900 */
[----:B------:R-:W-:-:S04]  /*1b1f0*/  ISETP.NE.AND P0, PT, R233, RZ, PT ;  /* 0x000000ffe900720c */ /* 0x000fc80003f05270 */
[----:B------:R-:W-:Y:S01]  /*1b200*/  SEL R19, R233, c[0x0][0x3d4], P0 ;  /* 0x0000f500e9137a07 */ /* 0x000fe20000000000 */
[----:B------:R-:W-:Y:S05]  /*1b210*/  @P2 BRA `(.L_x_1445) ;  /* 0x0000004000002947 */ /* 0x000fea0003800000 */
[----:B------:R-:W-:Y:S05]  /*1b220*/  @!P3 BRA `(.L_x_1445) ;  /* 0x000000300000b947 */ /* 0x000fea0003800000 */
[----:B------:R3:W4:Y:S04]  /*1b230*/  LDG.E R0, [R2.64] ;  /* 0x0000000802007981 */ /* 0x000728000c1e1900 */
[----:B--23--:R-:W4:Y:S02]  /*1b240*/  LDG.E R2, [R2.64+0x4] ;  /* 0x0000040802027981 */ /* 0x00cf24000c1e1900 */
[----:B----45:R-:W-:Y:S02]  /*1b250*/  IADD3 R20, -R0, R2, RZ ;  /* 0x0000000200147210 */ /* 0x030fe40007ffe1ff */
.L_x_1445:
[----:B--2---:R-:W2:Y:S01]  /*1b260*/  S2R R2, SR_TID.X ;  /* 0x0000000000027919 */ /* 0x004ea20000002100 */
[----:B------:R-:W-:Y:S01]  /*1b270*/  BSSY B0, `(.L_x_1446) ;  /* 0x0000036000007945 */ /* 0x000fe20003800000 */
[----:B------:R-:W-:Y:S02]  /*1b280*/  LOP3.LUT R12, R234, 0xffff, RZ, 0xc0, !PT ;  /* 0x0000ffffea0c7812 */ /* 0x000fe400078ec0ff */
[----:B------:R-:W-:-:S02]  /*1b290*/  SEL R13, R238, RZ, !P3 ;  /* 0x000000ffee0d7207 */ /* 0x000fc40005800000 */
[----:B------:R-:W-:Y:S02]  /*1b2a0*/  SEL R21, R239, RZ, !P3 ;  /* 0x000000ffef157207 */ /* 0x000fe40005800000 */
[----:B-----5:R-:W-:Y:S02]  /*1b2b0*/  SHF.R.S32.HI R18, RZ, 0x1f, R6 ;  /* 0x0000001fff127819 */ /* 0x020fe40000011406 */
        /* <DEDUP_REMOVED lines=21> */
[----:B------:R-:W-:Y:S01]  /*1b410*/  IMAD.WIDE.U32 R4, R4, R12, RZ ;  /* 0x0000000c04047225 */ /* 0x000fe200078e00ff */
[----:B------:R-:W-:-:S03]  /*1b420*/  IADD3 R3, R3, R8, RZ ;  /* 0x0000000803037210 */ /* 0x000fc60007ffe0ff */
[----:B------:R-:W-:Y:S02]  /*1b430*/  IMAD.IADD R9, R5, 0x1, R9 ;  /* 0x0000000105097824 */ /* 0x000fe400078e0209 */
[----:B------:R-:W-:-:S04]  /*1b440*/  @P0 IMAD.HI.U32 R17, R16, c[0x0][0x4ec], RZ ;  /* 0x00013b0010110a27 */ /* 0x000fc800078e00ff */
[-C--:B-----5:R-:W-:Y:S01]  /*1b450*/  IMAD R8, R15, R7.reuse, RZ ;  /* 0x000000070f087224 */ /* 0x0a0fe200078e02ff */
        /* <DEDUP_REMOVED lines=10> */
[----:B-1----:R-:W-:Y:S01]  /*1b500*/  IMAD R0, R11, R2, RZ ;  /* 0x000000020b007224 */ /* 0x002fe200078e02ff */
        /* <DEDUP_REMOVED lines=12> */
.L_x_1447:
[----:B------:R-:W-:Y:S05]  /*1b5d0*/  BSYNC B0 ;  /* 0x0000000000007941 */ /* 0x000fea0003800000 */
.L_x_1446:
[----:B------:R-:W-:-:S13]  /*1b5e0*/  ISETP.GT.AND P0, PT, R19, 0x1, PT ;  /* 0x000000011300780c */ /* 0x000fda0003f04270 */
[----:B------:R-:W-:Y:S05]  /*1b5f0*/  @P0 BRA `(.L_x_1439) ;  /* 0x000007f000000947 */ /* 0x000fea0003800000 */
[----:B------:R-:W-:Y:S01]  /*1b600*/  MOV R2, c[0x0][0x4e8] ;  /* 0x00013a0000027a02 */ /* 0x000fe20000000f00 */
[----:B-1----:R-:W-:Y:S01]  /*1b610*/  IMAD R0, R18, c[0x0][0x3a0], RZ ;  /* 0x0000e80012007a24 */ /* 0x002fe200078e02ff */
[----:B------:R-:W-:Y:S01]  /*1b620*/  IADD3 R4, R214, R226, RZ ;  /* 0x000000e2d6047210 */ /* 0x000fe20007ffe0ff */
        /* <DEDUP_REMOVED lines=30> */
.L_x_1517:
[----:B------:R-:W-:Y:S05]  /*1b810*/  BRA.DIV ~URZ, `(.L_x_1449) ;  /* 0x00002f827f007947 */ /* 0x000fea000b800000 */
[----:B------:R3:W4:Y:S02]  /*1b820*/  SHFL.IDX PT, R0, R14, RZ, 0x181f ;  /* 0x00181fff0e007589 */ /* 0x00072400000e0000 */
.L_x_1518:
        /* <DEDUP_REMOVED lines=20> */
.L_x_1451:
[----:B------:R-:W-:Y:S05]  /*1b970*/  BSYNC B0 ;  /* 0x0000000000007941 */ /* 0x000fea0003800000 */
.L_x_1450:
[----:B------:R-:W-:Y:S05]  /*1b980*/  BRA.DIV ~URZ, `(.L_x_1452) ;  /* 0x00002e727f007947 */ /* 0x000fea000b800000 */
[----:B--2---:R2:W1:Y:S04]  /*1b990*/  SHFL.IDX PT, R4, R5, 0x1, 0x181f ;  /* 0x00381f0005047f89 */ /* 0x00446800000e0000 */
[----:B----4-:R2:W4:Y:S02]  /*1b9a0*/  SHFL.IDX PT, R0, R14, 0x1, 0x181f ;  /* 0x00381f000e007f89 */ /* 0x01052400000e0000 */
.L_x_1519:
        /* <DEDUP_REMOVED lines=20> */
.L_x_1454:
[----:B------:R-:W-:Y:S05]  /*1baf0*/  BSYNC B0 ;  /* 0x0000000000007941 */ /* 0x000fea0003800000 */
.L_x_1453:
[----:B------:R-:W-:Y:S05]  /*1bb00*/  BRA.DIV ~URZ, `(.L_x_1455) ;  /* 0x00002db27f007947 */ /* 0x000fea000b800000 */
[----:B-1----:R1:W2:Y:S02]  /*1bb10*/  SHFL.IDX PT, R4, R5, 0x2, 0x181f ;  /* 0x00581f0005047f89 */ /* 0x0022a400000e0000 */
.L_x_1520:
[----:B------:R-:W-:Y:S05]  /*1bb20*/  BRA.DIV ~URZ, `(.L_x_1456) ;  /* 0x00002e027f007947 */ /* 0x000fea000b800000 */
[----:B----4-:R4:W1:Y:S02]  /*1bb30*/  SHFL.IDX PT, R0, R14, 0x2, 0x181f ;  /* 0x00581f000e007f89 */ /* 0x01086400000e0000 */
.L_x_1521:
        /* <DEDUP_REMOVED lines=20> */
.L_x_1458:
[----:B------:R-:W-:Y:S05]  /*1bc80*/  BSYNC B0 ;  /* 0x0000000000007941 */ /* 0x000fea0003800000 */
.L_x_1457:
[----:B------:R-:W-:Y:S05]  /*1bc90*/  BRA.DIV ~URZ, `(.L_x_1459) ;  /* 0x00002cf27f007947 */ /* 0x000fea000b800000 */
[----:B--2---:R2:W3:Y:S04]  /*1bca0*/  SHFL.IDX PT, R4, R5, 0x3, 0x181f ;  /* 0x00781f0005047f89 */ /* 0x0044e800000e0000 */
[----:B-1----:R2:W1:Y:S02]  /*1bcb0*/  SHFL.IDX PT, R0, R14, 0x3, 0x181f ;  /* 0x00781f000e007f89 */ /* 0x00246400000e0000 */
.L_x_1522:
        /* <DEDUP_REMOVED lines=19> */
.L_x_1439:
[----:B------:R-:W-:Y:S05]  /*1bdf0*/  BSYNC B1 ;  /* 0x0000000000017941 */ /* 0x000fea0003800000 */
.L_x_1423:
        /* <DEDUP_REMOVED lines=13> */
.L_x_1523:
[----:B------:R-:W-:Y:S05]  /*1bed0*/  BRA.DIV ~URZ, `(.L_x_1462) ;  /* 0x00002be27f007947 */ /* 0x000fea000b800000 */
[----:B------:R3:W4:Y:S02]  /*1bee0*/  SHFL.IDX PT, R6, R92, 0x1, 0x1f ;  /* 0x00201f005c067f89 */ /* 0x00072400000e0000 */
.L_x_1524:
        /* <DEDUP_REMOVED lines=18> */
.L_x_1525:
        /* <DEDUP_REMOVED lines=16> */
.L_x_1526:
[----:B--2---:R-:W-:Y:S01]  /*1c110*/  IMAD R0, R0, c[0x0][0x538], RZ ;  /* 0x00014e0000007a24 */ /* 0x004fe200078e02ff */
[----:B------:R-:W-:Y:S04]  /*1c120*/  BSSY B1, `(.L_x_1465) ;  /* 0x00000c8000017945 */ /* 0x000fe80003800000 */
[----:B----4-:R-:W-:-:S04]  /*1c130*/  IADD3 R6, R0, R6, RZ ;  /* 0x0000000600067210 */ /* 0x010fc80007ffe0ff */
[----:B------:R-:W-:-:S13]  /*1c140*/  ISETP.GT.AND P0, PT, R6, R9, PT ;  /* 0x000000090600720c */ /* 0x000fda0003f04270 */
[----:B------:R-:W-:Y:S05]  /*1c150*/  @P0 BRA `(.L_x_1466) ;  /* 0x0000025000000947 */ /* 0x000fea0003800000 */
.L_x_1470:
        /* <DEDUP_REMOVED lines=17> */
.L_x_1527:
        /* <DEDUP_REMOVED lines=16> */
.L_x_1528:
[----:B--2---:R-:W-:-:S05]  /*1c370*/  IMAD R0, R0, c[0x0][0x538], RZ ;  /* 0x00014e0000007a24 */ /* 0x004fca00078e02ff */
[----:B------:R-:W-:-:S04]  /*1c380*/  IADD3 R6, R0, R6, RZ ;  /* 0x0000000600067210 */ /* 0x000fc80007ffe0ff */
[----:B------:R-:W-:-:S13]  /*1c390*/  ISETP.GT.AND P0, PT, R6, R9, PT ;  /* 0x000000090600720c */ /* 0x000fda0003f04270 */
[----:B-1-3--:R-:W-:Y:S05]  /*1c3a0*/  @!P0 BRA `(.L_x_1470) ;  /* 0xfffffdb000008947 */ /* 0x00afea000383ffff */
.L_x_1466:
[----:B------:R-:W-:-:S05]  /*1c3b0*/  IADD3 R11, -R0, R6, RZ ;  /* 0x00000006000b7210 */ /* 0x000fca0007ffe1ff */
[----:B------:R-:W-:-:S05]  /*1c3c0*/  IMAD R0, R4, c[0x0][0x538], R11 ;  /* 0x00014e0004007a24 */ /* 0x000fca00078e020b */
[----:B------:R-:W-:Y:S01]  /*1c3d0*/  ISETP.GT.AND P0, PT, R0, R9, PT ;  /* 0x000000090000720c */ /* 0x000fe20003f04270 */
[----:B------:R-:W-:-:S12]  /*1c3e0*/  BRA.DIV ~URZ, `(.L_x_1471) ;  /* 0x00002b127f007947 */ /* 0x000fd8000b800000 */
[----:B------:R-:W-:-:S04]  /*1c3f0*/  VOTE.ANY R10, PT, !P0 ;  /* 0x00000000000a7806 */ /* 0x000fc800040e0100 */
.L_x_1529:
[----:B------:R-:W2:Y:S02]  /*1c400*/  POPC R6, R10 ;  /* 0x0000000a00067309 */ /* 0x000ea40000000000 */
[----:B--2---:R-:W-:Y:S01]  /*1c410*/  IADD3 R235, R6, R235, RZ ;  /* 0x000000eb06eb7210 */ /* 0x004fe20007ffe0ff */
[----:B------:R-:W-:Y:S05]  /*1c420*/  BRA.DIV ~URZ, `(.L_x_1472) ;  /* 0x00002b227f007947 */ /* 0x000fea000b800000 */
[----:B------:R2:W4:Y:S04]  /*1c430*/  SHFL.IDX PT, R7, R7, R6, 0x1f ;  /* 0x00001f0607077589 */ /* 0x00052800000e0000 */
[----:B------:R2:W1:Y:S02]  /*1c440*/  SHFL.IDX PT, R5, R8, R6, 0x1f ;  /* 0x00001f0608057589 */ /* 0x00046400000e0000 */
.L_x_1530:
[----:B------:R-:W-:Y:S01]  /*1c450*/  ISETP.NE.AND P0, PT, R10, RZ, PT ;  /* 0x000000ff0a00720c */ /* 0x000fe20003f05270 */
[----:B------:R-:W-:-:S12]  /*1c460*/  BSSY B0, `(.L_x_1473) ;  /* 0x0000005000007945 */ /* 0x000fd80003800000 */
[----:B------:R-:W-:Y:S05]  /*1c470*/  @!P0 BRA `(.L_x_1474) ;  /* 0x0000003000008947 */ /* 0x000fea0003800000 */
[----:B--2---:R-:W-:Y:S01]  /*1c480*/  IADD3 R6, R6, -0x1, RZ ;  /* 0xffffffff06067810 */ /* 0x004fe20007ffe0ff */
[----:B------:R-:W-:Y:S05]  /*1c490*/  BRA.DIV ~URZ, `(.L_x_1475) ;  /* 0x00002b827f007947 */ /* 0x000fea000b800000 */
[----:B------:R2:W3:Y:S02]  /*1c4a0*/  SHFL.IDX PT, R12, R4, R6, 0x1f ;  /* 0x00001f06040c7589 */ /* 0x0004e400000e0000 */
.L_x_1474:
[----:B------:R-:W-:Y:S05]  /*1c4b0*/  BSYNC B0 ;  /* 0x0000000000007941 */ /* 0x000fea0003800000 */
.L_x_1473:
        /* <DEDUP_REMOVED lines=67> */
.L_x_1477:
        /* <DEDUP_REMOVED lines=67> */
.L_x_1478:
[----:B------:R-:W-:Y:S05]  /*1cd20*/  BSYNC B0 ;  /* 0x0000000000007941 */ /* 0x000fea0003800000 */
.L_x_1476:
[----:B------:R-:W-:-:S04]  /*1cd30*/  LOP3.LUT R2, RZ, R2, RZ, 0x33, !PT ;  /* 0x00000002ff027212 */ /* 0x000fc800078e33ff */
[----:B------:R-:W-:Y:S01]  /*1cd40*/  IADD3 R233, R2, R7, RZ ;  /* 0x0000000702e97210 */ /* 0x000fe20007ffe0ff */
[----:B------:R-:W-:Y:S05]  /*1cd50*/  BRA `(.L_x_1479) ;  /* 0x0000004000007947 */ /* 0x000fea0003800000 */
.L_x_1467:
[----:B------:R-:W-:Y:S01]  /*1cd60*/  IMAD.MOV.U32 R232, RZ, RZ, R9 ;  /* 0x000000ffffe87224 */ /* 0x000fe200078e0009 */
[----:B------:R-:W-:Y:S01]  /*1cd70*/  MOV R234, RZ ;  /* 0x000000ff00ea7202 */ /* 0x000fe20000000f00 */
[----:B------:R-:W-:Y:S01]  /*1cd80*/  IMAD.MOV.U32 R233, RZ, RZ, RZ ;  /* 0x000000ffffe97224 */ /* 0x000fe200078e00ff */
[----:B------:R-:W-:Y:S02]  /*1cd90*/  MOV R235, c[0x0][0x53c] ;  /* 0x00014f0000eb7a02 */ /* 0x000fe40000000f00 */
.L_x_1479:
[----:B------:R-:W-:Y:S05]  /*1cda0*/  BSYNC B1 ;  /* 0x0000000000017941 */ /* 0x000fea0003800000 */
.L_x_1465:
[----:B------:R-:W-:Y:S01]  /*1cdb0*/  WARPSYNC 0xffffffff ;  /* 0xffffffff00007948 */ /* 0x000fe20003800000 */
[----:B------:R-:W-:Y:S01]  /*1cdc0*/  BAR.SYNC.DEFER_BLOCKING 0x4, 0x100 ;  /* 0x0104000000007b1d */ /* 0x000fe20000010000 */
[----:B------:R-:W-:-:S13]  /*1cdd0*/  ISETP.NE.AND P0, PT, R13, RZ, PT ;  /* 0x000000ff0d00720c */ /* 0x000fda0003f05270 */
[----:B------:R2:W-:Y:S04]  /*1cde0*/  @!P0 STS.128 [0x20080], R232 ;  /* 0x020080e8ff008388 */ /* 0x0005e80000000c00 */
[----:B------:R-:W-:Y:S06]  /*1cdf0*/  BAR.ARV 0x5, 0x100 ;  /* 0x0144000000007b1d */ /* 0x000fec0000002000 */
.L_x_1460:
[----:B-1----:R-:W-:-:S13]  /*1ce00*/  ISETP.GE.AND P0, PT, R235, c[0x0][0x53c], PT ;  /* 0x00014f00eb007a0c */ /* 0x002fda0003f06270 */
[----:B--23--:R-:W-:Y:S01]  /*1ce10*/  @P0 CALL.REL.NOINC `(.L_x_1480) ;  /* 0x0000001000000944 */ /* 0x00cfe20003c00000 */
[----:B------:R-:W-:Y:S05]  /*1ce20*/  BRA `(.L_x_1481) ;  /* 0xfffe521000007947 */ /* 0x000fea000383ffff */
.L_x_1480:
[----:B------:R-:W-:Y:S05]  /*1ce30*/  EXIT ;  /* 0x000000000000794d */ /* 0x000fea0003800000 */
.L_x_1277:
[----:B------:R-:W-:Y:S01]  /*1ce40*/  IMAD.MOV.U32 R0, RZ, RZ, R5 ;  /* 0x000000ffff007224 */ /* 0x000fe200078e0005 */
[----:B------:R-:W-:Y:S02]  /*1ce50*/  MOV R3, 0x1 ;  /* 0x0000000100037802 */ /* 0x000fe40000000f00 */
[----:B------:R-:W-:Y:S02]  /*1ce60*/  MOV R2, 0x1ce80 ;  /* 0x0001ce8000027802 */ /* 0x000fe40000000f00 */
[----:B--2---:R-:W-:Y:S05]  /*1ce70*/  CALL.REL.NOINC `($__internal_25_$__cuda_sm70_shflsync_up_p) ;  /* 0x000022f000007944 */ /* 0x004fea0003c00000 */
[----:B------:R-:W-:Y:S01]  /*1ce80*/  MOV R0, R4 ;  /* 0x0000000400007202 */ /* 0x000fe20000000f00 */
[----:B------:R-:W-:Y:S05]  /*1ce90*/  BRA `(.L_x_1482) ;  /* 0xfffe35a000007947 */ /* 0x000fea000383ffff */
.L_x_1278:
[----:B------:R-:W-:Y:S01]  /*1cea0*/  IMAD.MOV.U32 R0, RZ, RZ, R5 ;  /* 0x000000ffff007224 */ /* 0x000fe200078e0005 */
[----:B------:R-:W-:Y:S02]  /*1ceb0*/  MOV R3, 0x2 ;  /* 0x0000000200037802 */ /* 0x000fe40000000f00 */
[----:B------:R-:W-:Y:S02]  /*1cec0*/  MOV R2, 0x1cee0 ;  /* 0x0001cee000027802 */ /* 0x000fe40000000f00 */
[----:B--2---:R-:W-:Y:S05]  /*1ced0*/  CALL.REL.NOINC `($__internal_25_$__cuda_sm70_shflsync_up_p) ;  /* 0x0000229000007944 */ /* 0x004fea0003c00000 */
[----:B------:R-:W-:Y:S01]  /*1cee0*/  SEL R4, R4, RZ, P4 ;  /* 0x000000ff04047207 */ /* 0x000fe20002000000 */
[----:B------:R-:W-:Y:S01]  /*1cef0*/  IMAD.MOV.U32 R3, RZ, RZ, 0x4 ;  /* 0x00000004ff037424 */ /* 0x000fe200078e00ff */
[----:B------:R-:W-:-:S03]  /*1cf00*/  MOV R2, 0x1cf30 ;  /* 0x0001cf3000027802 */ /* 0x000fc60000000f00 */
[----:B------:R-:W-:Y:S02]  /*1cf10*/  IMAD.IADD R0, R5, 0x1, R4 ;  /* 0x0000000105007824 */ /* 0x000fe400078e0204 */
[----:B------:R-:W-:Y:S05]  /*1cf20*/  CALL.REL.NOINC `($__internal_25_$__cuda_sm70_shflsync_up_p) ;  /* 0x0000224000007944 */ /* 0x000fea0003c00000 */
        /* <DEDUP_REMOVED lines=12> */
[----:B------:R-:W-:Y:S02]  /*1cff0*/  MOV R201, 0x1f ;  /* 0x0000001f00c97802 */ /* 0x000fe40000000f00 */
[----:B------:R-:W-:Y:S01]  /*1d000*/  MOV R3, 0x1d040 ;  /* 0x0001d04000037802 */ /* 0x000fe20000000f00 */
[----:B------:R-:W-:-:S04]  /*1d010*/  IMAD.IADD R4, R0, 0x1, R4 ;  /* 0x0000000100047824 */ /* 0x000fc800078e0204 */
[----:B------:R-:W-:Y:S02]  /*1d020*/  IMAD.MOV.U32 R0, RZ, RZ, R4 ;  /* 0x000000ffff007224 */ /* 0x000fe400078e0004 */
[----:B------:R-:W-:Y:S05]  /*1d030*/  CALL.REL.NOINC `($__internal_24_$__cuda_sm70_shflsync_idx_p) ;  /* 0x000020b000007944 */ /* 0x000fea0003c00000 */
[----:B-1---5:R-:W-:Y:S05]  /*1d040*/  BRA `(.L_x_1483) ;  /* 0xfffe34f000007947 */ /* 0x022fea000383ffff */
.L_x_1280:
[----:B------:R-:W-:Y:S02]  /*1d050*/  SEL R0, RZ, 0x1, P0 ;  /* 0x00000001ff007807 */ /* 0x000fe40000000000 */
[----:B------:R-:W-:Y:S02]  /*1d060*/  MOV R2, 0x1d080 ;  /* 0x0001d08000027802 */ /* 0x000fe40000000f00 */
[----:B--2---:R-:W-:Y:S05]  /*1d070*/  CALL.REL.NOINC `($__internal_26_$__cuda_sm70_votesync_ballot) ;  /* 0x0000215000007944 */ /* 0x004fea0003c00000 */
[----:B------:R-:W-:Y:S01]  /*1d080*/  MOV R10, R0 ;  /* 0x00000000000a7202 */ /* 0x000fe20000000f00 */
[----:B------:R-:W-:Y:S05]  /*1d090*/  BRA `(.L_x_1484) ;  /* 0xfffe353000007947 */ /* 0x000fea000383ffff */
.L_x_1281:
[----:B------:R-:W-:Y:S01]  /*1d0a0*/  IMAD.MOV.U32 R0, RZ, RZ, R9 ;  /* 0x000000ffff007224 */ /* 0x000fe200078e0009 */
[----:B------:R-:W-:Y:S01]  /*1d0b0*/  MOV R2, R5 ;  /* 0x0000000500027202 */ /* 0x000fe20000000f00 */
[----:B------:R-:W-:Y:S01]  /*1d0c0*/  IMAD.MOV.U32 R201, RZ, RZ, 0x1f ;  /* 0x0000001fffc97424 */ /* 0x000fe200078e00ff */
[----:B------:R-:W-:Y:S02]  /*1d0d0*/  MOV R3, 0x1d0f0 ;  /* 0x0001d0f000037802 */ /* 0x000fe40000000f00 */
[----:B------:R-:W-:Y:S05]  /*1d0e0*/  CALL.REL.NOINC `($__internal_24_$__cuda_sm70_shflsync_idx_p) ;  /* 0x0000200000007944 */ /* 0x000fea0003c00000 */
[----:B------:R-:W-:Y:S01]  /*1d0f0*/  IMAD.MOV.U32 R12, RZ, RZ, R0 ;  /* 0x000000ffff0c7224 */ /* 0x000fe200078e0000 */
[----:B------:R-:W-:Y:S01]  /*1d100*/  MOV R0, R8 ;  /* 0x0000000800007202 */ /* 0x000fe20000000f00 */
[----:B------:R-:W-:Y:S01]  /*1d110*/  IMAD.MOV.U32 R6, RZ, RZ, RZ ;  /* 0x000000ffff067224 */ /* 0x000fe200078e00ff */
[----:B------:R-:W-:Y:S01]  /*1d120*/  MOV R2, R5 ;  /* 0x0000000500027202 */ /* 0x000fe20000000f00 */
[----:B------:R-:W-:Y:S01]  /*1d130*/  IMAD.MOV.U32 R201, RZ, RZ, 0x1f ;  /* 0x0000001fffc97424 */ /* 0x000fe200078e00ff */
[----:B------:R-:W-:-:S02]  /*1d140*/  MOV R3, 0x1d160 ;  /* 0x0001d16000037802 */ /* 0x000fc40000000f00 */
[----:B-1---5:R-:W-:Y:S05]  /*1d150*/  CALL.REL.NOINC `($__internal_24_$__cuda_sm70_shflsync_idx_p) ;  /* 0x00001f9000007944 */ /* 0x022fea0003c00000 */
[----:B------:R-:W-:Y:S01]  /*1d160*/  MOV R9, R0 ;  /* 0x0000000000097202 */ /* 0x000fe20000000f00 */
[----:B-1---5:R-:W-:Y:S05]  /*1d170*/  BRA `(.L_x_1485) ;  /* 0xfffe34b000007947 */ /* 0x022fea000383ffff */
.L_x_1284:
[----:B------:R-:W-:Y:S01]  /*1d180*/  IMAD.MOV.U32 R0, RZ, RZ, R4 ;  /* 0x000000ffff007224 */ /* 0x000fe200078e0004 */
[----:B------:R-:W-:-:S02]  /*1d190*/  MOV R201, 0x1f ;  /* 0x0000001f00c97802 */ /* 0x000fc40000000f00 */
[----:B------:R-:W-:Y:S02]  /*1d1a0*/  MOV R3, 0x1d1c0 ;  /* 0x0001d1c000037802 */ /* 0x000fe40000000f00 */
[----:B-123--:R-:W-:Y:S05]  /*1d1b0*/  CALL.REL.NOINC `($__internal_24_$__cuda_sm70_shflsync_idx_p) ;  /* 0x00001f3000007944 */ /* 0x00efea0003c00000 */
[----:B------:R-:W-:Y:S01]  /*1d1c0*/  MOV R6, R0 ;  /* 0x0000000000067202 */ /* 0x000fe20000000f00 */
[----:B-1---5:R-:W-:Y:S05]  /*1d1d0*/  BRA `(.L_x_1283) ;  /* 0xfffe34b000007947 */ /* 0x022fea000383ffff */
.L_x_1317:
[----:B------:R-:W-:Y:S01]  /*1d1e0*/  IMAD.MOV.U32 R0, RZ, RZ, R5 ;  /* 0x000000ffff007224 */ /* 0x000fe200078e0005 */
[----:B------:R-:W-:Y:S01]  /*1d1f0*/  MOV R2, RZ ;  /* 0x000000ff00027202 */ /* 0x000fe20000000f00 */
[----:B------:R-:W-:Y:S01]  /*1d200*/  IMAD.MOV.U32 R201, RZ, RZ, 0x181f ;  /* 0x0000181fffc97424 */ /* 0x000fe200078e00ff */
[----:B------:R-:W-:Y:S02]  /*1d210*/  MOV R3, 0x1d230 ;  /* 0x0001d23000037802 */ /* 0x000fe40000000f00 */
[----:B-----5:R-:W-:Y:S05]  /*1d220*/  CALL.REL.NOINC `($__internal_24_$__cuda_sm70_shflsync_idx_p) ;  /* 0x00001ec000007944 */ /* 0x020fea0003c00000 */
[----:B-----5:R-:W-:Y:S01]  /*1d230*/  MOV R4, R0 ;  /* 0x0000000000047202 */ /* 0x020fe20000000f00 */
[----:B-1----:R-:W-:Y:S05]  /*1d240*/  BRA `(.L_x_1486) ;  /* 0xfffe9ac000007947 */ /* 0x002fea000383ffff */
.L_x_1318:
[----:B------:R-:W-:Y:S01]  /*1d250*/  IMAD.MOV.U32 R0, RZ, RZ, R12 ;  /* 0x000000ffff007224 */ /* 0x000fe200078e000c */
[----:B------:R-:W-:Y:S01]  /*1d260*/  MOV R2, RZ ;  /* 0x000000ff00027202 */ /* 0x000fe20000000f00 */
[----:B------:R-:W-:Y:S01]  /*1d270*/  IMAD.MOV.U32 R201, RZ, RZ, 0x181f ;  /* 0x0000181fffc97424 */ /* 0x000fe200078e00ff */
[----:B------:R-:W-:Y:S02]  /*1d280*/  MOV R3, 0x1d2a0 ;  /* 0x0001d2a000037802 */ /* 0x000fe40000000f00 */
[----:B-12--5:R-:W-:Y:S05]  /*1d290*/  CALL.REL.NOINC `($__internal_24_$__cuda_sm70_shflsync_idx_p) ;  /* 0x00001e5000007944 */ /* 0x026fea0003c00000 */
[----:B-1---5:R-:W-:Y:S05]  /*1d2a0*/  BRA `(.L_x_1487) ;  /* 0xfffe9a8000007947 */ /* 0x022fea000383ffff */
.L_x_1321:
[----:B----4-:R-:W-:Y:S01]  /*1d2b0*/  IMAD.MOV.U32 R0, RZ, RZ, R5 ;  /* 0x000000ffff007224 */ /* 0x010fe200078e0005 */
[----:B--2---:R-:W-:Y:S01]  /*1d2c0*/  MOV R2, 0x1 ;  /* 0x0000000100027802 */ /* 0x004fe20000000f00 */
[----:B------:R-:W-:Y:S01]  /*1d2d0*/  IMAD.MOV.U32 R201, RZ, RZ, 0x181f ;  /* 0x0000181fffc97424 */ /* 0x000fe200078e00ff */
[----:B------:R-:W-:-:S02]  /*1d2e0*/  MOV R3, 0x1d300 ;  /* 0x0001d30000037802 */ /* 0x000fc40000000f00 */
[----:B-1-3-5:R-:W-:Y:S05]  /*1d2f0*/  CALL.REL.NOINC `($__internal_24_$__cuda_sm70_shflsync_idx_p) ;  /* 0x00001df000007944 */ /* 0x02afea0003c00000 */
[----:B-----5:R-:W-:Y:S01]  /*1d300*/  IMAD.MOV.U32 R4, RZ, RZ, R0 ;  /* 0x000000ffff047224 */ /* 0x020fe200078e0000 */
[----:B------:R-:W-:Y:S01]  /*1d310*/  MOV R2, 0x1 ;  /* 0x0000000100027802 */ /* 0x000fe20000000f00 */
[----:B------:R-:W-:Y:S01]  /*1d320*/  IMAD.MOV.U32 R0, RZ, RZ, R12 ;  /* 0x000000ffff007224 */ /* 0x000fe200078e000c */
[----:B------:R-:W-:-:S02]  /*1d330*/  MOV R201, 0x181f ;  /* 0x0000181f00c97802 */ /* 0x000fc40000000f00 */
[----:B------:R-:W-:Y:S02]  /*1d340*/  MOV R3, 0x1d360 ;  /* 0x0001d36000037802 */ /* 0x000fe40000000f00 */
[----:B-1----:R-:W-:Y:S05]  /*1d350*/  CALL.REL.NOINC `($__internal_24_$__cuda_sm70_shflsync_idx_p) ;  /* 0x00001d9000007944 */ /* 0x002fea0003c00000 */
[----:B-1---5:R-:W-:Y:S05]  /*1d360*/  BRA `(.L_x_1488) ;  /* 0xfffe9b5000007947 */ /* 0x022fea000383ffff */
.L_x_1324:
[----:B----4-:R-:W-:Y:S01]  /*1d370*/  IMAD.MOV.U32 R0, RZ, RZ, R5 ;  /* 0x000000ffff007224 */ /* 0x010fe200078e0005 */
[----:B-1----:R-:W-:Y:S01]  /*1d380*/  MOV R2, 0x2 ;  /* 0x0000000200027802 */ /* 0x002fe20000000f00 */
[----:B------:R-:W-:Y:S01]  /*1d390*/  IMAD.MOV.U32 R201, RZ, RZ, 0x181f ;  /* 0x0000181fffc97424 */ /* 0x000fe200078e00ff */
[----:B------:R-:W-:Y:S02]  /*1d3a0*/  MOV R3, 0x1d3c0 ;  /* 0x0001d3c000037802 */ /* 0x000fe40000000f00 */
[----:B--23-5:R-:W-:Y:S05]  /*1d3b0*/  CALL.REL.NOINC `($__internal_24_$__cuda_sm70_shflsync_idx_p) ;  /* 0x00001d3000007944 */ /* 0x02cfea0003c00000 */
[----:B-----5:R-:W-:Y:S01]  /*1d3c0*/  MOV R4, R0 ;  /* 0x0000000000047202 */ /* 0x020fe20000000f00 */
[----:B-1----:R-:W-:Y:S05]  /*1d3d0*/  BRA `(.L_x_1489) ;  /* 0xfffe9c6000007947 */ /* 0x002fea000383ffff */
.L_x_1325:
[----:B----4-:R-:W-:Y:S01]  /*1d3e0*/  IMAD.MOV.U32 R0, RZ, RZ, R12 ;  /* 0x000000ffff007224 */ /* 0x010fe200078e000c */
[----:B------:R-:W-:Y:S01]  /*1d3f0*/  MOV R2, 0x2 ;  /* 0x0000000200027802 */ /* 0x000fe20000000f00 */
[----:B------:R-:W-:Y:S01]  /*1d400*/  IMAD.MOV.U32 R201, RZ, RZ, 0x181f ;  /* 0x0000181fffc97424 */ /* 0x000fe200078e00ff */
[----:B------:R-:W-:Y:S02]  /*1d410*/  MOV R3, 0x1d430 ;  /* 0x0001d43000037802 */ /* 0x000fe40000000f00 */
[----:B-123-5:R-:W-:Y:S05]  /*1d420*/  CALL.REL.NOINC `($__internal_24_$__cuda_sm70_shflsync_idx_p) ;  /* 0x00001cc000007944 */ /* 0x02efea0003c00000 */
[----:B-1---5:R-:W-:Y:S05]  /*1d430*/  BRA `(.L_x_1490) ;  /* 0xfffe9c2000007947 */ /* 0x022fea000383ffff */
.L_x_1328:
[----:B-1----:R-:W-:Y:S01]  /*1d440*/  IMAD.MOV.U32 R0, RZ, RZ, R5 ;  /* 0x000000ffff007224 */ /* 0x002fe200078e0005 */
[----:B------:R-:W-:Y:S01]  /*1d450*/  MOV R2, 0x3 ;  /* 0x0000000300027802 */ /* 0x000fe20000000f00 */
[----:B------:R-:W-:Y:S01]  /*1d460*/  IMAD.MOV.U32 R201, RZ, RZ, 0x181f ;  /* 0x0000181fffc97424 */ /* 0x000fe200078e00ff */
[----:B------:R-:W-:-:S02]  /*1d470*/  MOV R3, 0x1d490 ;  /* 0x0001d49000037802 */ /* 0x000fc40000000f00 */
[----:B--2345:R-:W-:Y:S05]  /*1d480*/  CALL.REL.NOINC `($__internal_24_$__cuda_sm70_shflsync_idx_p) ;  /* 0x00001c6000007944 */ /* 0x03cfea0003c00000 */
[----:B-----5:R-:W-:Y:S01]  /*1d490*/  IMAD.MOV.U32 R4, RZ, RZ, R0 ;  /* 0x000000ffff047224 */ /* 0x020fe200078e0000 */
[----:B------:R-:W-:Y:S01]  /*1d4a0*/  MOV R2, 0x3 ;  /* 0x0000000300027802 */ /* 0x000fe20000000f00 */
[----:B------:R-:W-:Y:S01]  /*1d4b0*/  IMAD.MOV.U32 R0, RZ, RZ, R12 ;  /* 0x000000ffff007224 */ /* 0x000fe200078e000c */
[----:B------:R-:W-:-:S02]  /*1d4c0*/  MOV R201, 0x181f ;  /* 0x0000181f00c97802 */ /* 0x000fc40000000f00 */
[----:B------:R-:W-:Y:S02]  /*1d4d0*/  MOV R3, 0x1d4f0 ;  /* 0x0001d4f000037802 */ /* 0x000fe40000000f00 */
[----:B-1----:R-:W-:Y:S05]  /*1d4e0*/  CALL.REL.NOINC `($__internal_24_$__cuda_sm70_shflsync_idx_p) ;  /* 0x00001c0000007944 */ /* 0x002fea0003c00000 */
[----:B-1---5:R-:W-:Y:S05]  /*1d4f0*/  BRA `(.L_x_1491) ;  /* 0xfffe9cf000007947 */ /* 0x022fea000383ffff */
.L_x_1395:
[----:B------:R-:W-:Y:S01]  /*1d500*/  IMAD.MOV.U32 R2, RZ, RZ, RZ ;  /* 0x000000ffff027224 */ /* 0x000fe200078e00ff */
[----:B------:R-:W-:Y:S02]  /*1d510*/  MOV R201, 0x181f ;  /* 0x0000181f00c97802 */ /* 0x000fe40000000f00 */
[----:B------:R-:W-:Y:S02]  /*1d520*/  MOV R3, 0x1d540 ;  /* 0x0001d54000037802 */ /* 0x000fe40000000f00 */
[----:B------:R-:W-:Y:S05]  /*1d530*/  CALL.REL.NOINC `($__internal_24_$__cuda_sm70_shflsync_idx_p) ;  /* 0x00001bb000007944 */ /* 0x000fea0003c00000 */
[----:B-----5:R-:W-:Y:S01]  /*1d540*/  MOV R4, R0 ;  /* 0x0000000000047202 */ /* 0x020fe20000000f00 */
[----:B-1----:R-:W-:Y:S05]  /*1d550*/  BRA `(.L_x_1492) ;  /* 0xffff443000007947 */ /* 0x002fea000383ffff */
.L_x_1396:
[----:B-1----:R-:W-:Y:S01]  /*1d560*/  IMAD.MOV.U32 R0, RZ, RZ, R5 ;  /* 0x000000ffff007224 */ /* 0x002fe200078e0005 */
[----:B------:R-:W-:Y:S01]  /*1d570*/  MOV R2, RZ ;  /* 0x000000ff00027202 */ /* 0x000fe20000000f00 */
[----:B------:R-:W-:Y:S01]  /*1d580*/  IMAD.MOV.U32 R201, RZ, RZ, 0x181f ;  /* 0x0000181fffc97424 */ /* 0x000fe200078e00ff */
[----:B------:R-:W-:Y:S02]  /*1d590*/  MOV R3, 0x1d5b0 ;  /* 0x0001d5b000037802 */ /* 0x000fe40000000f00 */
[----:B--2---:R-:W-:Y:S05]  /*1d5a0*/  CALL.REL.NOINC `($__internal_24_$__cuda_sm70_shflsync_idx_p) ;  /* 0x00001b4000007944 */ /* 0x004fea0003c00000 */
[----:B-1---5:R-:W-:Y:S05]  /*1d5b0*/  BRA `(.L_x_1493) ;  /* 0xffff43f000007947 */ /* 0x022fea000383ffff */
.L_x_1397:
[----:B------:R-:W-:Y:S01]  /*1d5c0*/  IMAD.MOV.U32 R0, RZ, RZ, R4 ;  /* 0x000000ffff007224 */ /* 0x000fe200078e0004 */
[----:B------:R-:W-:Y:S01]  /*1d5d0*/  MOV R2, RZ ;  /* 0x000000ff00027202 */ /* 0x000fe20000000f00 */
[----:B------:R-:W-:Y:S01]  /*1d5e0*/  IMAD.MOV.U32 R201, RZ, RZ, 0x1c1f ;  /* 0x00001c1fffc97424 */ /* 0x000fe200078e00ff */
[----:B------:R-:W-:-:S02]  /*1d5f0*/  MOV R3, 0x1d610 ;  /* 0x0001d61000037802 */ /* 0x000fc40000000f00 */
[----:B------:R-:W-:Y:S05]  /*1d600*/  CALL.REL.NOINC `($__internal_24_$__cuda_sm70_shflsync_idx_p) ;  /* 0x00001ae000007944 */ /* 0x000fea0003c00000 */
[----:B-1---5:R-:W-:Y:S05]  /*1d610*/  BRA `(.L_x_1494) ;  /* 0xffff45b000007947 */ /* 0x022fea000383ffff */
.L_x_1398:
[----:B------:R-:W-:Y:S01]  /*1d620*/  IMAD.MOV.U32 R0, RZ, RZ, R4 ;  /* 0x000000ffff007224 */ /* 0x000fe200078e0004 */
[----:B------:R-:W-:Y:S01]  /*1d630*/  MOV R2, 0x1 ;  /* 0x0000000100027802 */ /* 0x000fe20000000f00 */
[----:B------:R-:W-:Y:S01]  /*1d640*/  IMAD.MOV.U32 R201, RZ, RZ, 0x1c1f ;  /* 0x00001c1fffc97424 */ /* 0x000fe200078e00ff */
[----:B------:R-:W-:-:S02]  /*1d650*/  MOV R3, 0x1d670 ;  /* 0x0001d67000037802 */ /* 0x000fc40000000f00 */
[----:B-1----:R-:W-:Y:S05]  /*1d660*/  CALL.REL.NOINC `($__internal_24_$__cuda_sm70_shflsync_idx_p) ;  /* 0x00001a8000007944 */ /* 0x002fea0003c00000 */
[----:B------:R-:W-:Y:S01]  /*1d670*/  IMAD.IADD R0, R5, 0x1, R0 ;  /* 0x0000000105007824 */ /* 0x000fe200078e0200 */
[----:B------:R-:W-:-:S02]  /*1d680*/  FMNMX.FTZ R133, R10, R11, !PT ;  /* 0x0000000b0a857209 */ /* 0x000fc40007810000 */
[----:B------:R-:W-:Y:S02]  /*1d690*/  MOV R2, 0x1d8b0 ;  /* 0x0001d8b000027802 */ /* 0x000fe40000000f00 */
[----:B------:R-:W-:Y:S02]  /*1d6a0*/  IMNMX R0, R6, R0, PT ;  /* 0x0000000006007217 */ /* 0x000fe40003800200 */
[----:B------:R-:W-:Y:S02]  /*1d6b0*/  FMNMX.FTZ R133, R12, R133, !PT ;  /* 0x000000850c857209 */ /* 0x000fe40007810000 */
[C---:B------:R-:W-:Y:S02]  /*1d6c0*/  ISETP.GT.AND P1, PT, R0.reuse, RZ, PT ;  /* 0x000000ff0000720c */ /* 0x040fe40003f24270 */
[C---:B------:R-:W-:Y:S02]  /*1d6d0*/  ISETP.GT.AND P0, PT, R0.reuse, 0x1, PT ;  /* 0x000000010000780c */ /* 0x040fe40003f04270 */
[----:B------:R-:W-:-:S02]  /*1d6e0*/  ISETP.GT.AND P2, PT, R0, 0x8, PT ;  /* 0x000000080000780c */ /* 0x000fc40003f44270 */
[----:B------:R-:W-:Y:S02]  /*1d6f0*/  FSEL R6, R38, -INF , P1 ;  /* 0xff80000026067808 */ /* 0x000fe40000800000 */
[----:B------:R-:W-:Y:S02]  /*1d700*/  FSEL R7, R39, -INF , P0 ;  /* 0xff80000027077808 */ /* 0x000fe40000000000 */
[----:B------:R-:W-:Y:S02]  /*1d710*/  ISETP.GT.AND P0, PT, R0, 0x9, PT ;  /* 0x000000090000780c */ /* 0x000fe40003f04270 */
[----:B------:R-:W-:Y:S02]  /*1d720*/  FSEL R9, R34, -INF , P2 ;  /* 0xff80000022097808 */ /* 0x000fe40001000000 */
[----:B-----5:R-:W-:Y:S02]  /*1d730*/  FMNMX.FTZ R4, R6, R7, !PT ;  /* 0x0000000706047209 */ /* 0x020fe40007810000 */
[----:B------:R-:W-:-:S02]  /*1d740*/  FMNMX.FTZ R133, R13, R133, !PT ;  /* 0x000000850d857209 */ /* 0x000fc40007810000 */
[----:B------:R-:W-:Y:S02]  /*1d750*/  FSEL R8, R35, -INF , P0 ;  /* 0xff80000023087808 */ /* 0x000fe40000000000 */
[----:B------:R-:W-:Y:S02]  /*1d760*/  ISETP.GT.AND P1, PT, R0, 0x10, PT ;  /* 0x000000100000780c */ /* 0x000fe40003f24270 */
        /* <DEDUP_REMOVED lines=10> */
[----:B------:R-:W-:Y:S01]  /*1d810*/  ISETP.GT.AND P0, PT, R0, 0x19, PT ;  /* 0x000000190000780c */ /* 0x000fe20003f04270 */
[----:B------:R-:W-:Y:S01]  /*1d820*/  IMAD.MOV.U32 R0, RZ, RZ, 0x2 ;  /* 0x00000002ff007424 */ /* 0x000fe200078e00ff */
[----:B------:R-:W-:Y:S02]  /*1d830*/  FSEL R22, R30, -INF , P1 ;  /* 0xff8000001e167808 */ /* 0x000fe40000800000 */
[----:B------:R-:W-:Y:S02]  /*1d840*/  FMNMX.FTZ R4, R20, R4, !PT ;  /* 0x0000000414047209 */ /* 0x000fe40007810000 */
[----:B------:R-:W-:Y:S02]  /*1d850*/  FMNMX.FTZ R133, R26, R133, !PT ;  /* 0x000000851a857209 */ /* 0x000fe40007810000 */
[----:B------:R-:W-:Y:S02]  /*1d860*/  FSEL R25, R31, -INF , P0 ;  /* 0xff8000001f197808 */ /* 0x000fe40000000000 */
[----:B------:R-:W-:Y:S01]  /*1d870*/  FMNMX.FTZ R4, R22, R4, !PT ;  /* 0x0000000416047209 */ /* 0x000fe20007810000 */
[----:B------:R-:W-:-:S03]  /*1d880*/  IMAD.MOV.U32 R132, RZ, RZ, R133 ;  /* 0x000000ffff847224 */ /* 0x000fc600078e0085 */
[----:B------:R-:W-:Y:S02]  /*1d890*/  FMNMX.FTZ R4, R25, R4, !PT ;  /* 0x0000000419047209 */ /* 0x000fe40007810000 */
[----:B-1----:R-:W-:Y:S05]  /*1d8a0*/  CALL.REL.NOINC `($__internal_23_$__cuda_sm70_shflsync_bfly_p) ;  /* 0x000017e000007944 */ /* 0x002fea0003c00000 */
[----:B------:R-:W-:Y:S01]  /*1d8b0*/  FMNMX.FTZ R133, R133, R0, !PT ;  /* 0x0000000085857209 */ /* 0x000fe20007810000 */
[----:B------:R-:W-:Y:S01]  /*1d8c0*/  IMAD.MOV.U32 R0, RZ, RZ, 0x1 ;  /* 0x00000001ff007424 */ /* 0x000fe200078e00ff */
[----:B------:R-:W-:-:S03]  /*1d8d0*/  MOV R2, 0x1d900 ;  /* 0x0001d90000027802 */ /* 0x000fc60000000f00 */
[----:B------:R-:W-:Y:S02]  /*1d8e0*/  IMAD.MOV.U32 R132, RZ, RZ, R133 ;  /* 0x000000ffff847224 */ /* 0x000fe400078e0085 */
[----:B------:R-:W-:Y:S05]  /*1d8f0*/  CALL.REL.NOINC `($__internal_23_$__cuda_sm70_shflsync_bfly_p) ;  /* 0x0000179000007944 */ /* 0x000fea0003c00000 */
[----:B------:R-:W-:Y:S01]  /*1d900*/  FMNMX.FTZ R133, R133, R0, !PT ;  /* 0x0000000085857209 */ /* 0x000fe20007810000 */
[----:B------:R-:W-:Y:S01]  /*1d910*/  IMAD.MOV.U32 R132, RZ, RZ, R4 ;  /* 0x000000ffff847224 */ /* 0x000fe200078e0004 */
[----:B------:R-:W-:Y:S01]  /*1d920*/  MOV R2, 0x1d950 ;  /* 0x0001d95000027802 */ /* 0x000fe20000000f00 */
[----:B------:R-:W-:Y:S02]  /*1d930*/  IMAD.MOV.U32 R0, RZ, RZ, 0x2 ;  /* 0x00000002ff007424 */ /* 0x000fe400078e00ff */
[----:B------:R-:W-:Y:S05]  /*1d940*/  CALL.REL.NOINC `($__internal_23_$__cuda_sm70_shflsync_bfly_p) ;  /* 0x0000174000007944 */ /* 0x000fea0003c00000 */
[----:B------:R-:W-:Y:S01]  /*1d950*/  FMNMX.FTZ R4, R4, R0, !PT ;  /* 0x0000000004047209 */ /* 0x000fe20007810000 */
[----:B------:R-:W-:Y:S01]  /*1d960*/  IMAD.MOV.U32 R0, RZ, RZ, 0x1 ;  /* 0x00000001ff007424 */ /* 0x000fe200078e00ff */
[----:B------:R-:W-:-:S03]  /*1d970*/  MOV R2, 0x1d9a0 ;  /* 0x0001d9a000027802 */ /* 0x000fc60000000f00 */
[----:B------:R-:W-:Y:S02]  /*1d980*/  IMAD.MOV.U32 R132, RZ, RZ, R4 ;  /* 0x000000ffff847224 */ /* 0x000fe400078e0004 */
[----:B------:R-:W-:Y:S05]  /*1d990*/  CALL.REL.NOINC `($__internal_23_$__cuda_sm70_shflsync_bfly_p) ;  /* 0x000016f000007944 */ /* 0x000fea0003c00000 */
[----:B------:R-:W-:Y:S01]  /*1d9a0*/  MOV R5, R0 ;  /* 0x0000000000057202 */ /* 0x000fe20000000f00 */
[----:B------:R-:W-:Y:S05]  /*1d9b0*/  BRA `(.L_x_1495) ;  /* 0xffff45c000007947 */ /* 0x000fea000383ffff */
.L_x_1402:
[----:B------:R-:W-:Y:S01]  /*1d9c0*/  MOV R201, 0x181f ;  /* 0x0000181f00c97802 */ /* 0x000fe20000000f00 */
[----:B------:R-:W-:Y:S01]  /*1d9d0*/  IMAD.MOV.U32 R2, RZ, RZ, RZ ;  /* 0x000000ffff027224 */ /* 0x000fe200078e00ff */
[----:B------:R-:W-:Y:S02]  /*1d9e0*/  MOV R3, 0x1da00 ;  /* 0x0001da0000037802 */ /* 0x000fe40000000f00 */
[----:B-1234-:R-:W-:Y:S05]  /*1d9f0*/  CALL.REL.NOINC `($__internal_24_$__cuda_sm70_shflsync_idx_p) ;  /* 0x000016f000007944 */ /* 0x01efea0003c00000 */
[----:B-----5:R-:W-:Y:S01]  /*1da00*/  MOV R4, R0 ;  /* 0x0000000000047202 */ /* 0x020fe20000000f00 */
[----:B-1----:R-:W-:-:S05]  /*1da10*/  BRA `(.L_x_1496) ;  /* 0xffff521000007947 */ /* 0x002fca000383ffff */
.L_x_1403:
[----:B------:R-:W-:Y:S01]  /*1da20*/  MOV R2, RZ ;  /* 0x000000ff00027202 */ /* 0x000fe20000000f00 */
[----:B----4-:R-:W-:Y:S01]  /*1da30*/  IMAD.MOV.U32 R0, RZ, RZ, R5 ;  /* 0x000000ffff007224 */ /* 0x010fe200078e0005 */
[----:B------:R-:W-:Y:S01]  /*1da40*/  MOV R3, 0x1da70 ;  /* 0x0001da7000037802 */ /* 0x000fe20000000f00 */
[----:B------:R-:W-:Y:S02]  /*1da50*/  IMAD.MOV.U32 R201, RZ, RZ, 0x181f ;  /* 0x0000181fffc97424 */ /* 0x000fe400078e00ff */
[----:B-123--:R-:W-:Y:S05]  /*1da60*/  CALL.REL.NOINC `($__internal_24_$__cuda_sm70_shflsync_idx_p) ;  /* 0x0000168000007944 */ /* 0x00efea0003c00000 */
[----:B-1---5:R-:W-:-:S05]  /*1da70*/  BRA `(.L_x_1497) ;  /* 0xffff51d000007947 */ /* 0x022fca000383ffff */
.L_x_1406:
[----:B------:R-:W-:Y:S01]  /*1da80*/  MOV R201, 0x181f ;  /* 0x0000181f00c97802 */ /* 0x000fe20000000f00 */
[----:B------:R-:W-:Y:S01]  /*1da90*/  IMAD.MOV.U32 R2, RZ, RZ, RZ ;  /* 0x000000ffff027224 */ /* 0x000fe200078e00ff */
[----:B------:R-:W-:Y:S02]  /*1daa0*/  MOV R3, 0x1dac0 ;  /* 0x0001dac000037802 */ /* 0x000fe40000000f00 */
[----:B------:R-:W-:Y:S05]  /*1dab0*/  CALL.REL.NOINC `($__internal_24_$__cuda_sm70_shflsync_idx_p) ;  /* 0x0000163000007944 */ /* 0x000fea0003c00000 */
[----:B------:R-:W-:Y:S01]  /*1dac0*/  MOV R132, R0 ;  /* 0x0000000000847202 */ /* 0x000fe20000000f00 */
[----:B-1---5:R-:W-:-:S05]  /*1dad0*/  BRA `(.L_x_1498) ;  /* 0xffff5bc000007947 */ /* 0x022fca000383ffff */
.L_x_1407:
[----:B------:R-:W-:Y:S01]  /*1dae0*/  MOV R2, RZ ;  /* 0x000000ff00027202 */ /* 0x000fe20000000f00 */
[----:B-1----:R-:W-:Y:S01]  /*1daf0*/  IMAD.MOV.U32 R0, RZ, RZ, R133 ;  /* 0x000000ffff007224 */ /* 0x002fe200078e0085 */
[----:B------:R-:W-:Y:S01]  /*1db00*/  MOV R3, 0x1db30 ;  /* 0x0001db3000037802 */ /* 0x000fe20000000f00 */
[----:B------:R-:W-:Y:S02]  /*1db10*/  IMAD.MOV.U32 R201, RZ, RZ, 0x181f ;  /* 0x0000181fffc97424 */ /* 0x000fe400078e00ff */
[----:B--2---:R-:W-:Y:S05]  /*1db20*/  CALL.REL.NOINC `($__internal_24_$__cuda_sm70_shflsync_idx_p) ;  /* 0x000015c000007944 */ /* 0x004fea0003c00000 */
[----:B-1---5:R-:W-:-:S05]  /*1db30*/  BRA `(.L_x_1499) ;  /* 0xffff5b8000007947 */ /* 0x022fca000383ffff */
.L_x_1408:
[----:B--2---:R-:W-:Y:S01]  /*1db40*/  MOV R2, RZ ;  /* 0x000000ff00027202 */ /* 0x004fe20000000f00 */
[----:B------:R-:W-:Y:S01]  /*1db50*/  IMAD.MOV.U32 R0, RZ, RZ, R132 ;  /* 0x000000ffff007224 */ /* 0x000fe200078e0084 */
[----:B------:R-:W-:Y:S01]  /*1db60*/  MOV R3, 0x1db90 ;  /* 0x0001db9000037802 */ /* 0x000fe20000000f00 */
[----:B------:R-:W-:Y:S02]  /*1db70*/  IMAD.MOV.U32 R201, RZ, RZ, 0x1c1f ;  /* 0x00001c1fffc97424 */ /* 0x000fe400078e00ff */
[----:B------:R-:W-:Y:S05]  /*1db80*/  CALL.REL.NOINC `($__internal_24_$__cuda_sm70_shflsync_idx_p) ;  /* 0x0000156000007944 */ /* 0x000fea0003c00000 */
[----:B-1---5:R-:W-:-:S05]  /*1db90*/  BRA `(.L_x_1500) ;  /* 0xffff5d4000007947 */ /* 0x022fca000383ffff */
.L_x_1409:
[----:B------:R-:W-:Y:S01]  /*1dba0*/  MOV R2, 0x1 ;  /* 0x0000000100027802 */ /* 0x000fe20000000f00 */
[----:B------:R-:W-:Y:S01]  /*1dbb0*/  IMAD.MOV.U32 R0, RZ, RZ, R132 ;  /* 0x000000ffff007224 */ /* 0x000fe200078e0084 */
[----:B------:R-:W-:Y:S01]  /*1dbc0*/  MOV R3, 0x1dbf0 ;  /* 0x0001dbf000037802 */ /* 0x000fe20000000f00 */
[----:B------:R-:W-:Y:S02]  /*1dbd0*/  IMAD.MOV.U32 R201, RZ, RZ, 0x1c1f ;  /* 0x00001c1fffc97424 */ /* 0x000fe400078e00ff */
[----:B-1----:R-:W-:Y:S05]  /*1dbe0*/  CALL.REL.NOINC `($__internal_24_$__cuda_sm70_shflsync_idx_p) ;  /* 0x0000150000007944 */ /* 0x002fea0003c00000 */
        /* <DEDUP_REMOVED lines=32> */
[----:B-----5:R-:W-:Y:S02]  /*1ddf0*/  FMNMX.FTZ R132, R4, R132, !PT ;  /* 0x0000008404847209 */ /* 0x020fe40007810000 */
[----:B------:R-:W-:Y:S02]  /*1de00*/  FMNMX.FTZ R14, R5, R14, !PT ;  /* 0x0000000e050e7209 */ /* 0x000fe40007810000 */
[----:B------:R-:W-:Y:S02]  /*1de10*/  MOV R2, 0x1de30 ;  /* 0x0001de3000027802 */ /* 0x000fe40000000f00 */
[----:B-1----:R-:W-:Y:S05]  /*1de20*/  CALL.REL.NOINC `($__internal_23_$__cuda_sm70_shflsync_bfly_p) ;  /* 0x0000126000007944 */ /* 0x002fea0003c00000 */
[----:B------:R-:W-:Y:S01]  /*1de30*/  FMNMX.FTZ R132, R132, R0, !PT ;  /* 0x0000000084847209 */ /* 0x000fe20007810000 */
[----:B------:R-:W-:Y:S01]  /*1de40*/  IMAD.MOV.U32 R0, RZ, RZ, 0x1 ;  /* 0x00000001ff007424 */ /* 0x000fe200078e00ff */
[----:B------:R-:W-:Y:S02]  /*1de50*/  MOV R2, 0x1de70 ;  /* 0x0001de7000027802 */ /* 0x000fe40000000f00 */
        /* <DEDUP_REMOVED lines=8> */
[----:B------:R-:W-:Y:S02]  /*1dee0*/  MOV R2, 0x1df00 ;  /* 0x0001df0000027802 */ /* 0x000fe40000000f00 */
[----:B------:R-:W-:Y:S05]  /*1def0*/  CALL.REL.NOINC `($__internal_23_$__cuda_sm70_shflsync_bfly_p) ;  /* 0x0000119000007944 */ /* 0x000fea0003c00000 */
[----:B------:R-:W-:-:S05]  /*1df00*/  BRA `(.L_x_1501) ;  /* 0xffff5d8000007947 */ /* 0x000fca000383ffff */
.L_x_1412:
[----:B------:R-:W-:Y:S01]  /*1df10*/  MOV R201, 0x181f ;  /* 0x0000181f00c97802 */ /* 0x000fe20000000f00 */
[----:B------:R-:W-:Y:S01]  /*1df20*/  IMAD.MOV.U32 R2, RZ, RZ, RZ ;  /* 0x000000ffff027224 */ /* 0x000fe200078e00ff */
[----:B------:R-:W-:Y:S02]  /*1df30*/  MOV R3, 0x1df50 ;  /* 0x0001df5000037802 */ /* 0x000fe40000000f00 */
[----:B-1234-:R-:W-:Y:S05]  /*1df40*/  CALL.REL.NOINC `($__internal_24_$__cuda_sm70_shflsync_idx_p) ;  /* 0x000011a000007944 */ /* 0x01efea0003c00000 */
[----:B-1---5:R-:W-:-:S05]  /*1df50*/  BRA `(.L_x_1502) ;  /* 0xffff71d000007947 */ /* 0x022fca000383ffff */
.L_x_1415:
[----:B------:R-:W-:Y:S01]  /*1df60*/  MOV R201, 0x181f ;  /* 0x0000181f00c97802 */ /* 0x000fe20000000f00 */
[----:B------:R-:W-:Y:S01]  /*1df70*/  IMAD.MOV.U32 R2, RZ, RZ, RZ ;  /* 0x000000ffff027224 */ /* 0x000fe200078e00ff */
[----:B------:R-:W-:Y:S02]  /*1df80*/  MOV R3, 0x1dfa0 ;  /* 0x0001dfa000037802 */ /* 0x000fe40000000f00 */
[----:B------:R-:W-:Y:S05]  /*1df90*/  CALL.REL.NOINC `($__internal_24_$__cuda_sm70_shflsync_idx_p) ;  /* 0x0000115000007944 */ /* 0x000fea0003c00000 */
[----:B------:R-:W-:Y:S01]  /*1dfa0*/  MOV R132, R0 ;  /* 0x0000000000847202 */ /* 0x000fe20000000f00 */
[----:B-1---5:R-:W-:-:S05]  /*1dfb0*/  BRA `(.L_x_1503) ;  /* 0xffff7b9000007947 */ /* 0x022fca000383ffff */
.L_x_1416:
[----:B------:R-:W-:Y:S01]  /*1dfc0*/  MOV R2, RZ ;  /* 0x000000ff00027202 */ /* 0x000fe20000000f00 */
[----:B-1----:R-:W-:Y:S01]  /*1dfd0*/  IMAD.MOV.U32 R0, RZ, RZ, R133 ;  /* 0x000000ffff007224 */ /* 0x002fe200078e0085 */
[----:B------:R-:W-:Y:S01]  /*1dfe0*/  MOV R3, 0x1e010 ;  /* 0x0001e01000037802 */ /* 0x000fe20000000f00 */
[----:B------:R-:W-:Y:S02]  /*1dff0*/  IMAD.MOV.U32 R201, RZ, RZ, 0x181f ;  /* 0x0000181fffc97424 */ /* 0x000fe400078e00ff */
[----:B--2---:R-:W-:Y:S05]  /*1e000*/  CALL.REL.NOINC `($__internal_24_$__cuda_sm70_shflsync_idx_p) ;  /* 0x000010e000007944 */ /* 0x004fea0003c00000 */
[----:B-1---5:R-:W-:-:S05]  /*1e010*/  BRA `(.L_x_1504) ;  /* 0xffff7b5000007947 */ /* 0x022fca000383ffff */
.L_x_1417:
[----:B------:R-:W-:Y:S02]  /*1e020*/  MOV R0, 0x2 ;  /* 0x0000000200007802 */ /* 0x000fe40000000f00 */
[----:B------:R-:W-:Y:S02]  /*1e030*/  MOV R2, 0x1e050 ;  /* 0x0001e05000027802 */ /* 0x000fe40000000f00 */
[----:B------:R-:W-:Y:S05]  /*1e040*/  CALL.REL.NOINC `($__internal_23_$__cuda_sm70_shflsync_bfly_p) ;  /* 0x0000104000007944 */ /* 0x000fea0003c00000 */
        /* <DEDUP_REMOVED lines=14> */
.L_x_1419:
[----:B------:R-:W-:Y:S01]  /*1e130*/  IMAD.MOV.U32 R132, RZ, RZ, R204 ;  /* 0x000000ffff847224 */ /* 0x000fe200078e00cc */
[----:B------:R-:W-:-:S02]  /*1e140*/  MOV R0, 0x2 ;  /* 0x0000000200007802 */ /* 0x000fc40000000f00 */
[----:B------:R-:W-:Y:S02]  /*1e150*/  MOV R2, 0x1e170 ;  /* 0x0001e17000027802 */ /* 0x000fe40000000f00 */
[----:B------:R-:W-:Y:S05]  /*1e160*/  CALL.REL.NOINC `($__internal_23_$__cuda_sm70_shflsync_bfly_p) ;  /* 0x00000f2000007944 */ /* 0x000fea0003c00000 */
[----:B------:R-:W-:Y:S05]  /*1e170*/  BRA `(.L_x_1506) ;  /* 0xffff8f4000007947 */ /* 0x000fea000383ffff */
.L_x_1420:
[----:B------:R-:W-:Y:S01]  /*1e180*/  IMAD.MOV.U32 R132, RZ, RZ, R5 ;  /* 0x000000ffff847224 */ /* 0x000fe200078e0005 */
[----:B------:R-:W-:Y:S02]  /*1e190*/  MOV R0, 0x1 ;  /* 0x0000000100007802 */ /* 0x000fe40000000f00 */
[----:B------:R-:W-:Y:S02]  /*1e1a0*/  MOV R2, 0x1e1c0 ;  /* 0x0001e1c000027802 */ /* 0x000fe40000000f00 */
[----:B-1----:R-:W-:Y:S05]  /*1e1b0*/  CALL.REL.NOINC `($__internal_23_$__cuda_sm70_shflsync_bfly_p) ;  /* 0x00000ed000007944 */ /* 0x002fea0003c00000 */
[----:B------:R-:W-:Y:S01]  /*1e1c0*/  FADD.FTZ R5, R5, R0 ;  /* 0x0000000005057221 */ /* 0x000fe20000010000 */
[----:B------:R-:W-:Y:S02]  /*1e1d0*/  MOV R132, R203 ;  /* 0x000000cb00847202 */ /* 0x000fe40000000f00 */
[----:B------:R-:W-:Y:S02]  /*1e1e0*/  MOV R0, 0x2 ;  /* 0x0000000200007802 */ /* 0x000fe40000000f00 */
[----:B------:R-:W-:Y:S02]  /*1e1f0*/  MOV R2, 0x1e210 ;  /* 0x0001e21000027802 */ /* 0x000fe40000000f00 */
[----:B------:R-:W-:Y:S05]  /*1e200*/  CALL.REL.NOINC `($__internal_23_$__cuda_sm70_shflsync_bfly_p) ;  /* 0x00000e8000007944 */ /* 0x000fea0003c00000 */
[----:B------:R-:W-:Y:S01]  /*1e210*/  FADD.FTZ R6, R203, R0 ;  /* 0x00000000cb067221 */ /* 0x000fe20000010000 */
[----:B------:R-:W-:Y:S02]  /*1e220*/  MOV R0, 0x1 ;  /* 0x0000000100007802 */ /* 0x000fe40000000f00 */
[----:B------:R-:W-:-:S02]  /*1e230*/  MOV R2, 0x1e260 ;  /* 0x0001e26000027802 */ /* 0x000fc40000000f00 */
[----:B------:R-:W-:Y:S02]  /*1e240*/  MOV R132, R6 ;  /* 0x0000000600847202 */ /* 0x000fe40000000f00 */
[----:B------:R-:W-:Y:S05]  /*1e250*/  CALL.REL.NOINC `($__internal_23_$__cuda_sm70_shflsync_bfly_p) ;  /* 0x00000e3000007944 */ /* 0x000fea0003c00000 */
[----:B------:R-:W-:Y:S01]  /*1e260*/  MOV R3, R0 ;  /* 0x0000000000037202 */ /* 0x000fe20000000f00 */
[----:B------:R-:W-:Y:S05]  /*1e270*/  BRA `(.L_x_1507) ;  /* 0xffff8eb000007947 */ /* 0x000fea000383ffff */
.L_x_1427:
[----:B--234-:R-:W-:Y:S01]  /*1e280*/  IMAD.MOV.U32 R0, RZ, RZ, R13 ;  /* 0x000000ffff007224 */ /* 0x01cfe200078e000d */
[----:B------:R-:W-:Y:S01]  /*1e290*/  MOV R2, RZ ;  /* 0x000000ff00027202 */ /* 0x000fe20000000f00 */
[----:B------:R-:W-:Y:S01]  /*1e2a0*/  IMAD.MOV.U32 R201, RZ, RZ, 0x181f ;  /* 0x0000181fffc97424 */ /* 0x000fe200078e00ff */
[----:B------:R-:W-:Y:S02]  /*1e2b0*/  MOV R3, 0x1e2d0 ;  /* 0x0001e2d000037802 */ /* 0x000fe40000000f00 */
[----:B-1----:R-:W-:Y:S05]  /*1e2c0*/  CALL.REL.NOINC `($__internal_24_$__cuda_sm70_shflsync_idx_p) ;  /* 0x00000e2000007944 */ /* 0x002fea0003c00000 */
[----:B-----5:R-:W-:Y:S01]  /*1e2d0*/  MOV R4, R0 ;  /* 0x0000000000047202 */ /* 0x020fe20000000f00 */
[----:B-1----:R-:W-:Y:S05]  /*1e2e0*/  BRA `(.L_x_1508) ;  /* 0xffffa9c000007947 */ /* 0x002fea000383ffff */
.L_x_1428:
[----:B------:R-:W-:Y:S01]  /*1e2f0*/  IMAD.MOV.U32 R0, RZ, RZ, R14 ;  /* 0x000000ffff007224 */ /* 0x000fe200078e000e */
[----:B------:R-:W-:Y:S01]  /*1e300*/  MOV R2, RZ ;  /* 0x000000ff00027202 */ /* 0x000fe20000000f00 */
[----:B------:R-:W-:Y:S01]  /*1e310*/  IMAD.MOV.U32 R201, RZ, RZ, 0x181f ;  /* 0x0000181fffc97424 */ /* 0x000fe200078e00ff */
[----:B------:R-:W-:Y:S02]  /*1e320*/  MOV R3, 0x1e340 ;  /* 0x0001e34000037802 */ /* 0x000fe40000000f00 */
[----:B-123--:R-:W-:Y:S05]  /*1e330*/  CALL.REL.NOINC `($__internal_24_$__cuda_sm70_shflsync_idx_p) ;  /* 0x00000db000007944 */ /* 0x00efea0003c00000 */
[----:B-1---5:R-:W-:Y:S05]  /*1e340*/  BRA `(.L_x_1509) ;  /* 0xffffa98000007947 */ /* 0x022fea000383ffff */
.L_x_1431:
[----:B--2---:R-:W-:Y:S01]  /*1e350*/  IMAD.MOV.U32 R0, RZ, RZ, R13 ;  /* 0x000000ffff007224 */ /* 0x004fe200078e000d */
[----:B------:R-:W-:Y:S01]  /*1e360*/  MOV R2, 0x1 ;  /* 0x0000000100027802 */ /* 0x000fe20000000f00 */
[----:B------:R-:W-:Y:S01]  /*1e370*/  IMAD.MOV.U32 R201, RZ, RZ, 0x181f ;  /* 0x0000181fffc97424 */ /* 0x000fe200078e00ff */
[----:B------:R-:W-:-:S02]  /*1e380*/  MOV R3, 0x1e3a0 ;  /* 0x0001e3a000037802 */ /* 0x000fc40000000f00 */
[----:B-1-34-:R-:W-:Y:S05]  /*1e390*/  CALL.REL.NOINC `($__internal_24_$__cuda_sm70_shflsync_idx_p) ;  /* 0x00000d5000007944 */ /* 0x01afea0003c00000 */
[----:B-----5:R-:W-:Y:S01]  /*1e3a0*/  IMAD.MOV.U32 R4, RZ, RZ, R0 ;  /* 0x000000ffff047224 */ /* 0x020fe200078e0000 */
[----:B------:R-:W-:Y:S01]  /*1e3b0*/  MOV R2, 0x1 ;  /* 0x0000000100027802 */ /* 0x000fe20000000f00 */
[----:B------:R-:W-:Y:S01]  /*1e3c0*/  IMAD.MOV.U32 R0, RZ, RZ, R14 ;  /* 0x000000ffff007224 */ /* 0x000fe200078e000e */
[----:B------:R-:W-:-:S02]  /*1e3d0*/  MOV R201, 0x181f ;  /* 0x0000181f00c97802 */ /* 0x000fc40000000f00 */
[----:B------:R-:W-:Y:S02]  /*1e3e0*/  MOV R3, 0x1e400 ;  /* 0x0001e40000037802 */ /* 0x000fe40000000f00 */
[----:B-1----:R-:W-:Y:S05]  /*1e3f0*/  CALL.REL.NOINC `($__internal_24_$__cuda_sm70_shflsync_idx_p) ;  /* 0x00000cf000007944 */ /* 0x002fea0003c00000 */
[----:B-1---5:R-:W-:Y:S05]  /*1e400*/  BRA `(.L_x_1510) ;  /* 0xffffaa3000007947 */ /* 0x022fea000383ffff */
.L_x_1434:
[----:B--2---:R-:W-:Y:S01]  /*1e410*/  IMAD.MOV.U32 R0, RZ, RZ, R13 ;  /* 0x000000ffff007224 */ /* 0x004fe200078e000d */
[----:B------:R-:W-:Y:S01]  /*1e420*/  MOV R2, 0x2 ;  /* 0x0000000200027802 */ /* 0x000fe20000000f00 */
[----:B------:R-:W-:Y:S01]  /*1e430*/  IMAD.MOV.U32 R201, RZ, RZ, 0x181f ;  /* 0x0000181fffc97424 */ /* 0x000fe200078e00ff */
[----:B------:R-:W-:Y:S02]  /*1e440*/  MOV R3, 0x1e460 ;  /* 0x0001e46000037802 */ /* 0x000fe40000000f00 */
[----:B-1-34-:R-:W-:Y:S05]  /*1e450*/  CALL.REL.NOINC `($__internal_24_$__cuda_sm70_shflsync_idx_p) ;  /* 0x00000c9000007944 */ /* 0x01afea0003c00000 */
[----:B-----5:R-:W-:Y:S01]  /*1e460*/  MOV R4, R0 ;  /* 0x0000000000047202 */ /* 0x020fe20000000f00 */
[----:B-1----:R-:W-:Y:S05]  /*1e470*/  BRA `(.L_x_1511) ;  /* 0xffffab3000007947 */ /* 0x002fea000383ffff */
.L_x_1435:
[----:B--2---:R-:W-:Y:S01]  /*1e480*/  IMAD.MOV.U32 R0, RZ, RZ, R14 ;  /* 0x000000ffff007224 */ /* 0x004fe200078e000e */
[----:B------:R-:W-:Y:S01]  /*1e490*/  MOV R2, 0x2 ;  /* 0x0000000200027802 */ /* 0x000fe20000000f00 */
[----:B------:R-:W-:Y:S01]  /*1e4a0*/  IMAD.MOV.U32 R201, RZ, RZ, 0x181f ;  /* 0x0000181fffc97424 */ /* 0x000fe200078e00ff */
[----:B------:R-:W-:Y:S02]  /*1e4b0*/  MOV R3, 0x1e4d0 ;  /* 0x0001e4d000037802 */ /* 0x000fe40000000f00 */
[----:B-1-34-:R-:W-:Y:S05]  /*1e4c0*/  CALL.REL.NOINC `($__internal_24_$__cuda_sm70_shflsync_idx_p) ;  /* 0x00000c2000007944 */ /* 0x01afea0003c00000 */
[----:B-1---5:R-:W-:Y:S05]  /*1e4d0*/  BRA `(.L_x_1512) ;  /* 0xffffaaf000007947 */ /* 0x022fea000383ffff */
.L_x_1438:
[----:B----4-:R-:W-:Y:S01]  /*1e4e0*/  IMAD.MOV.U32 R0, RZ, RZ, R13 ;  /* 0x000000ffff007224 */ /* 0x010fe200078e000d */
[----:B---3--:R-:W-:Y:S01]  /*1e4f0*/  MOV R2, 0x3 ;  /* 0x0000000300027802 */ /* 0x008fe20000000f00 */
[----:B------:R-:W-:Y:S01]  /*1e500*/  IMAD.MOV.U32 R201, RZ, RZ, 0x181f ;  /* 0x0000181fffc97424 */ /* 0x000fe200078e00ff */
[----:B------:R-:W-:-:S02]  /*1e510*/  MOV R3, 0x1e530 ;  /* 0x0001e53000037802 */ /* 0x000fc40000000f00 */
[----:B-12---:R-:W-:Y:S05]  /*1e520*/  CALL.REL.NOINC `($__internal_24_$__cuda_sm70_shflsync_idx_p) ;  /* 0x00000bc000007944 */ /* 0x006fea0003c00000 */
[----:B-----5:R-:W-:Y:S01]  /*1e530*/  IMAD.MOV.U32 R4, RZ, RZ, R0 ;  /* 0x000000ffff047224 */ /* 0x020fe200078e0000 */
[----:B------:R-:W-:Y:S01]  /*1e540*/  MOV R2, 0x3 ;  /* 0x0000000300027802 */ /* 0x000fe20000000f00 */
[----:B------:R-:W-:Y:S01]  /*1e550*/  IMAD.MOV.U32 R0, RZ, RZ, R14 ;  /* 0x000000ffff007224 */ /* 0x000fe200078e000e */
[----:B------:R-:W-:-:S02]  /*1e560*/  MOV R201, 0x181f ;  /* 0x0000181f00c97802 */ /* 0x000fc40000000f00 */
[----:B------:R-:W-:Y:S02]  /*1e570*/  MOV R3, 0x1e590 ;  /* 0x0001e59000037802 */ /* 0x000fe40000000f00 */
[----:B-1----:R-:W-:Y:S05]  /*1e580*/  CALL.REL.NOINC `($__internal_24_$__cuda_sm70_shflsync_idx_p) ;  /* 0x00000b6000007944 */ /* 0x002fea0003c00000 */
[----:B-1---5:R-:W-:Y:S05]  /*1e590*/  BRA `(.L_x_1513) ;  /* 0xffffabb000007947 */ /* 0x022fea000383ffff */
.L_x_1440:
[----:B------:R-:W-:Y:S01]  /*1e5a0*/  IMAD.MOV.U32 R0, RZ, RZ, R5 ;  /* 0x000000ffff007224 */ /* 0x000fe200078e0005 */
[----:B------:R-:W-:Y:S01]  /*1e5b0*/  MOV R2, RZ ;  /* 0x000000ff00027202 */ /* 0x000fe20000000f00 */
[----:B------:R-:W-:Y:S01]  /*1e5c0*/  IMAD.MOV.U32 R201, RZ, RZ, 0x1c1f ;  /* 0x00001c1fffc97424 */ /* 0x000fe200078e00ff */
[----:B------:R-:W-:Y:S02]  /*1e5d0*/  MOV R3, 0x1e5f0 ;  /* 0x0001e5f000037802 */ /* 0x000fe40000000f00 */
[----:B------:R-:W-:Y:S05]  /*1e5e0*/  CALL.REL.NOINC `($__internal_24_$__cuda_sm70_shflsync_idx_p) ;  /* 0x00000b0000007944 */ /* 0x000fea0003c00000 */
[----:B-----5:R-:W-:Y:S01]  /*1e5f0*/  MOV R4, R0 ;  /* 0x0000000000047202 */ /* 0x020fe20000000f00 */
[----:B-1----:R-:W-:Y:S05]  /*1e600*/  BRA `(.L_x_1514) ;  /* 0xffffaea000007947 */ /* 0x002fea000383ffff */
.L_x_1441:
[----:B------:R-:W-:Y:S01]  /*1e610*/  IMAD.MOV.U32 R0, RZ, RZ, R12 ;  /* 0x000000ffff007224 */ /* 0x000fe200078e000c */
[----:B------:R-:W-:Y:S01]  /*1e620*/  MOV R2, RZ ;  /* 0x000000ff00027202 */ /* 0x000fe20000000f00 */
[----:B------:R-:W-:Y:S01]  /*1e630*/  IMAD.MOV.U32 R201, RZ, RZ, 0x1c1f ;  /* 0x00001c1fffc97424 */ /* 0x000fe200078e00ff */
[----:B------:R-:W-:Y:S02]  /*1e640*/  MOV R3, 0x1e660 ;  /* 0x0001e66000037802 */ /* 0x000fe40000000f00 */
[----:B-12---:R-:W-:Y:S05]  /*1e650*/  CALL.REL.NOINC `($__internal_24_$__cuda_sm70_shflsync_idx_p) ;  /* 0x00000a9000007944 */ /* 0x006fea0003c00000 */
[----:B-1---5:R-:W-:Y:S05]  /*1e660*/  BRA `(.L_x_1515) ;  /* 0xffffae6000007947 */ /* 0x022fea000383ffff */
.L_x_1444:
[----:B----4-:R-:W-:Y:S01]  /*1e670*/  IMAD.MOV.U32 R0, RZ, RZ, R5 ;  /* 0x000000ffff007224 */ /* 0x010fe200078e0005 */
[----:B------:R-:W-:Y:S01]  /*1e680*/  MOV R2, 0x1 ;  /* 0x0000000100027802 */ /* 0x000fe20000000f00 */
[----:B------:R-:W-:Y:S01]  /*1e690*/  IMAD.MOV.U32 R201, RZ, RZ, 0x1c1f ;  /* 0x00001c1fffc97424 */ /* 0x000fe200078e00ff */
[----:B------:R-:W-:-:S02]  /*1e6a0*/  MOV R3, 0x1e6c0 ;  /* 0x0001e6c000037802 */ /* 0x000fc40000000f00 */
[----:B-123--:R-:W-:Y:S05]  /*1e6b0*/  CALL.REL.NOINC `($__internal_24_$__cuda_sm70_shflsync_idx_p) ;  /* 0x00000a3000007944 */ /* 0x00efea0003c00000 */
[----:B-----5:R-:W-:Y:S01]  /*1e6c0*/  IMAD.MOV.U32 R4, RZ, RZ, R0 ;  /* 0x000000ffff047224 */ /* 0x020fe200078e0000 */
[----:B------:R-:W-:Y:S01]  /*1e6d0*/  MOV R2, 0x1 ;  /* 0x0000000100027802 */ /* 0x000fe20000000f00 */
[----:B------:R-:W-:Y:S01]  /*1e6e0*/  IMAD.MOV.U32 R0, RZ, RZ, R12 ;  /* 0x000000ffff007224 */ /* 0x000fe200078e000c */
[----:B------:R-:W-:-:S02]  /*1e6f0*/  MOV R201, 0x1c1f ;  /* 0x00001c1f00c97802 */ /* 0x000fc40000000f00 */
[----:B------:R-:W-:Y:S02]  /*1e700*/  MOV R3, 0x1e720 ;  /* 0x0001e72000037802 */ /* 0x000fe40000000f00 */
[----:B-1----:R-:W-:Y:S05]  /*1e710*/  CALL.REL.NOINC `($__internal_24_$__cuda_sm70_shflsync_idx_p) ;  /* 0x000009d000007944 */ /* 0x002fea0003c00000 */
[----:B-1---5:R-:W-:Y:S05]  /*1e720*/  BRA `(.L_x_1516) ;  /* 0xffffbb6000007947 */ /* 0x022fea000383ffff */
.L_x_1448:
[----:B------:R-:W-:Y:S01]  /*1e730*/  IMAD.MOV.U32 R0, RZ, RZ, R5 ;  /* 0x000000ffff007224 */ /* 0x000fe200078e0005 */
[----:B------:R-:W-:Y:S01]  /*1e740*/  MOV R2, RZ ;  /* 0x000000ff00027202 */ /* 0x000fe20000000f00 */
[----:B------:R-:W-:Y:S01]  /*1e750*/  IMAD.MOV.U32 R201, RZ, RZ, 0x181f ;  /* 0x0000181fffc97424 */ /* 0x000fe200078e00ff */
[----:B------:R-:W-:Y:S02]  /*1e760*/  MOV R3, 0x1e780 ;  /* 0x0001e78000037802 */ /* 0x000fe40000000f00 */
[----:B------:R-:W-:Y:S05]  /*1e770*/  CALL.REL.NOINC `($__internal_24_$__cuda_sm70_shflsync_idx_p) ;  /* 0x0000097000007944 */ /* 0x000fea0003c00000 */
[----:B-----5:R-:W-:Y:S01]  /*1e780*/  MOV R4, R0 ;  /* 0x0000000000047202 */ /* 0x020fe20000000f00 */
[----:B-1----:R-:W-:Y:S05]  /*1e790*/  BRA `(.L_x_1517) ;  /* 0xffffd07000007947 */ /* 0x002fea000383ffff */
.L_x_1449:
[----:B------:R-:W-:Y:S01]  /*1e7a0*/  IMAD.MOV.U32 R0, RZ, RZ, R14 ;  /* 0x000000ffff007224 */ /* 0x000fe200078e000e */
[----:B------:R-:W-:Y:S01]  /*1e7b0*/  MOV R2, RZ ;  /* 0x000000ff00027202 */ /* 0x000fe20000000f00 */
[----:B------:R-:W-:Y:S01]  /*1e7c0*/  IMAD.MOV.U32 R201, RZ, RZ, 0x181f ;  /* 0x0000181fffc97424 */ /* 0x000fe200078e00ff */
[----:B------:R-:W-:Y:S02]  /*1e7d0*/  MOV R3, 0x1e7f0 ;  /* 0x0001e7f000037802 */ /* 0x000fe40000000f00 */
[----:B-12---:R-:W-:Y:S05]  /*1e7e0*/  CALL.REL.NOINC `($__internal_24_$__cuda_sm70_shflsync_idx_p) ;  /* 0x0000090000007944 */ /* 0x006fea0003c00000 */
[----:B-1---5:R-:W-:Y:S05]  /*1e7f0*/  BRA `(.L_x_1518) ;  /* 0xffffd03000007947 */ /* 0x022fea000383ffff */
.L_x_1452:
[----:B----4-:R-:W-:Y:S01]  /*1e800*/  IMAD.MOV.U32 R0, RZ, RZ, R5 ;  /* 0x000000ffff007224 */ /* 0x010fe200078e0005 */
[----:B--2---:R-:W-:Y:S01]  /*1e810*/  MOV R2, 0x1 ;  /* 0x0000000100027802 */ /* 0x004fe20000000f00 */
[----:B------:R-:W-:Y:S01]  /*1e820*/  IMAD.MOV.U32 R201, RZ, RZ, 0x181f ;  /* 0x0000181fffc97424 */ /* 0x000fe200078e00ff */
[----:B------:R-:W-:-:S02]  /*1e830*/  MOV R3, 0x1e850 ;  /* 0x0001e85000037802 */ /* 0x000fc40000000f00 */
[----:B-1-3--:R-:W-:Y:S05]  /*1e840*/  CALL.REL.NOINC `($__internal_24_$__cuda_sm70_shflsync_idx_p) ;  /* 0x000008a000007944 */ /* 0x00afea0003c00000 */
[----:B-----5:R-:W-:Y:S01]  /*1e850*/  IMAD.MOV.U32 R4, RZ, RZ, R0 ;  /* 0x000000ffff047224 */ /* 0x020fe200078e0000 */
[----:B------:R-:W-:Y:S01]  /*1e860*/  MOV R2, 0x1 ;  /* 0x0000000100027802 */ /* 0x000fe20000000f00 */
[----:B------:R-:W-:Y:S01]  /*1e870*/  IMAD.MOV.U32 R0, RZ, RZ, R14 ;  /* 0x000000ffff007224 */ /* 0x000fe200078e000e */
[----:B------:R-:W-:-:S02]  /*1e880*/  MOV R201, 0x181f ;  /* 0x0000181f00c97802 */ /* 0x000fc40000000f00 */
[----:B------:R-:W-:Y:S02]  /*1e890*/  MOV R3, 0x1e8b0 ;  /* 0x0001e8b000037802 */ /* 0x000fe40000000f00 */
[----:B-1----:R-:W-:Y:S05]  /*1e8a0*/  CALL.REL.NOINC `($__internal_24_$__cuda_sm70_shflsync_idx_p) ;  /* 0x0000084000007944 */ /* 0x002fea0003c00000 */
[----:B-1---5:R-:W-:Y:S05]  /*1e8b0*/  BRA `(.L_x_1519) ;  /* 0xffffd0f000007947 */ /* 0x022fea000383ffff */
.L_x_1455:
[----:B----4-:R-:W-:Y:S01]  /*1e8c0*/  IMAD.MOV.U32 R0, RZ, RZ, R5 ;  /* 0x000000ffff007224 */ /* 0x010fe200078e0005 */
[----:B-1----:R-:W-:Y:S01]  /*1e8d0*/  MOV R2, 0x2 ;  /* 0x0000000200027802 */ /* 0x002fe20000000f00 */
[----:B------:R-:W-:Y:S01]  /*1e8e0*/  IMAD.MOV.U32 R201, RZ, RZ, 0x181f ;  /* 0x0000181fffc97424 */ /* 0x000fe200078e00ff */
[----:B------:R-:W-:Y:S02]  /*1e8f0*/  MOV R3, 0x1e910 ;  /* 0x0001e91000037802 */ /* 0x000fe40000000f00 */
[----:B--23--:R-:W-:Y:S05]  /*1e900*/  CALL.REL.NOINC `($__internal_24_$__cuda_sm70_shflsync_idx_p) ;  /* 0x000007e000007944 */ /* 0x00cfea0003c00000 */
[----:B-----5:R-:W-:Y:S01]  /*1e910*/  MOV R4, R0 ;  /* 0x0000000000047202 */ /* 0x020fe20000000f00 */
[----:B-1----:R-:W-:Y:S05]  /*1e920*/  BRA `(.L_x_1520) ;  /* 0xffffd1f000007947 */ /* 0x002fea000383ffff */
.L_x_1456:
[----:B----4-:R-:W-:Y:S01]  /*1e930*/  IMAD.MOV.U32 R0, RZ, RZ, R14 ;  /* 0x000000ffff007224 */ /* 0x010fe200078e000e */
[----:B------:R-:W-:Y:S01]  /*1e940*/  MOV R2, 0x2 ;  /* 0x0000000200027802 */ /* 0x000fe20000000f00 */
[----:B------:R-:W-:Y:S01]  /*1e950*/  IMAD.MOV.U32 R201, RZ, RZ, 0x181f ;  /* 0x0000181fffc97424 */ /* 0x000fe200078e00ff */
[----:B------:R-:W-:Y:S02]  /*1e960*/  MOV R3, 0x1e980 ;  /* 0x0001e98000037802 */ /* 0x000fe40000000f00 */
[----:B-123--:R-:W-:Y:S05]  /*1e970*/  CALL.REL.NOINC `($__internal_24_$__cuda_sm70_shflsync_idx_p) ;  /* 0x0000077000007944 */ /* 0x00efea0003c00000 */
[----:B-1---5:R-:W-:Y:S05]  /*1e980*/  BRA `(.L_x_1521) ;  /* 0xffffd1b000007947 */ /* 0x022fea000383ffff */
.L_x_1459:
[----:B-1----:R-:W-:Y:S01]  /*1e990*/  IMAD.MOV.U32 R0, RZ, RZ, R5 ;  /* 0x000000ffff007224 */ /* 0x002fe200078e0005 */
[----:B------:R-:W-:Y:S01]  /*1e9a0*/  MOV R2, 0x3 ;  /* 0x0000000300027802 */ /* 0x000fe20000000f00 */
[----:B------:R-:W-:Y:S01]  /*1e9b0*/  IMAD.MOV.U32 R201, RZ, RZ, 0x181f ;  /* 0x0000181fffc97424 */ /* 0x000fe200078e00ff */
[----:B------:R-:W-:-:S02]  /*1e9c0*/  MOV R3, 0x1e9e0 ;  /* 0x0001e9e000037802 */ /* 0x000fc40000000f00 */
[----:B--234-:R-:W-:Y:S05]  /*1e9d0*/  CALL.REL.NOINC `($__internal_24_$__cuda_sm70_shflsync_idx_p) ;  /* 0x0000071000007944 */ /* 0x01cfea0003c00000 */
[----:B-----5:R-:W-:Y:S01]  /*1e9e0*/  IMAD.MOV.U32 R4, RZ, RZ, R0 ;  /* 0x000000ffff047224 */ /* 0x020fe200078e0000 */
[----:B------:R-:W-:Y:S01]  /*1e9f0*/  MOV R2, 0x3 ;  /* 0x0000000300027802 */ /* 0x000fe20000000f00 */
[----:B------:R-:W-:Y:S01]  /*1ea00*/  IMAD.MOV.U32 R0, RZ, RZ, R14 ;  /* 0x000000ffff007224 */ /* 0x000fe200078e000e */
[----:B------:R-:W-:-:S02]  /*1ea10*/  MOV R201, 0x181f ;  /* 0x0000181f00c97802 */ /* 0x000fc40000000f00 */
[----:B------:R-:W-:Y:S02]  /*1ea20*/  MOV R3, 0x1ea40 ;  /* 0x0001ea4000037802 */ /* 0x000fe40000000f00 */
[----:B-1----:R-:W-:Y:S05]  /*1ea30*/  CALL.REL.NOINC `($__internal_24_$__cuda_sm70_shflsync_idx_p) ;  /* 0x000006b000007944 */ /* 0x002fea0003c00000 */
[----:B-1---5:R-:W-:Y:S05]  /*1ea40*/  BRA `(.L_x_1522) ;  /* 0xffffd27000007947 */ /* 0x022fea000383ffff */
.L_x_1461:
[----:B------:R-:W-:Y:S01]  /*1ea50*/  IMAD.MOV.U32 R0, RZ, RZ, R92 ;  /* 0x000000ffff007224 */ /* 0x000fe200078e005c */
[----:B------:R-:W-:Y:S01]  /*1ea60*/  MOV R2, RZ ;  /* 0x000000ff00027202 */ /* 0x000fe20000000f00 */
[----:B------:R-:W-:Y:S01]  /*1ea70*/  IMAD.MOV.U32 R201, RZ, RZ, 0x1f ;  /* 0x0000001fffc97424 */ /* 0x000fe200078e00ff */
[----:B------:R-:W-:Y:S02]  /*1ea80*/  MOV R3, 0x1eaa0 ;  /* 0x0001eaa000037802 */ /* 0x000fe40000000f00 */
[----:B-12---:R-:W-:Y:S05]  /*1ea90*/  CALL.REL.NOINC `($__internal_24_$__cuda_sm70_shflsync_idx_p) ;  /* 0x0000065000007944 */ /* 0x006fea0003c00000 */
[----:B------:R-:W-:Y:S01]  /*1eaa0*/  MOV R9, R0 ;  /* 0x0000000000097202 */ /* 0x000fe20000000f00 */
[----:B-1---5:R-:W-:Y:S05]  /*1eab0*/  BRA `(.L_x_1523) ;  /* 0xffffd41000007947 */ /* 0x022fea000383ffff */
.L_x_1462:
[----:B------:R-:W-:Y:S01]  /*1eac0*/  IMAD.MOV.U32 R0, RZ, RZ, R92 ;  /* 0x000000ffff007224 */ /* 0x000fe200078e005c */
[----:B------:R-:W-:Y:S01]  /*1ead0*/  MOV R2, 0x1 ;  /* 0x0000000100027802 */ /* 0x000fe20000000f00 */
[----:B------:R-:W-:Y:S01]  /*1eae0*/  IMAD.MOV.U32 R201, RZ, RZ, 0x1f ;  /* 0x0000001fffc97424 */ /* 0x000fe200078e00ff */
[----:B------:R-:W-:Y:S02]  /*1eaf0*/  MOV R3, 0x1eb10 ;  /* 0x0001eb1000037802 */ /* 0x000fe40000000f00 */
[----:B-1234-:R-:W-:Y:S05]  /*1eb00*/  CALL.REL.NOINC `($__internal_24_$__cuda_sm70_shflsync_idx_p) ;  /* 0x000005e000007944 */ /* 0x01efea0003c00000 */
[----:B------:R-:W-:Y:S01]  /*1eb10*/  MOV R6, R0 ;  /* 0x0000000000067202 */ /* 0x000fe20000000f00 */
[----:B-1---5:R-:W-:Y:S05]  /*1eb20*/  BRA `(.L_x_1524) ;  /* 0xffffd3c000007947 */ /* 0x022fea000383ffff */
.L_x_1463:
[----:B------:R-:W-:Y:S02]  /*1eb30*/  MOV R3, 0x1 ;  /* 0x0000000100037802 */ /* 0x000fe40000000f00 */
[----:B------:R-:W-:-:S02]  /*1eb40*/  MOV R2, 0x1eb60 ;  /* 0x0001eb6000027802 */ /* 0x000fc40000000f00 */
[----:B---34-:R-:W-:Y:S05]  /*1eb50*/  CALL.REL.NOINC `($__internal_25_$__cuda_sm70_shflsync_up_p) ;  /* 0x0000061000007944 */ /* 0x018fea0003c00000 */
[----:B------:R-:W-:Y:S05]  /*1eb60*/  BRA `(.L_x_1525) ;  /* 0xffffd4a000007947 */ /* 0x000fea000383ffff */
.L_x_1464:
[----:B------:R-:W-:Y:S02]  /*1eb70*/  MOV R3, 0x2 ;  /* 0x0000000200037802 */ /* 0x000fe40000000f00 */
[----:B------:R-:W-:-:S02]  /*1eb80*/  MOV R2, 0x1eba0 ;  /* 0x0001eba000027802 */ /* 0x000fc40000000f00 */
[----:B---34-:R-:W-:Y:S05]  /*1eb90*/  CALL.REL.NOINC `($__internal_25_$__cuda_sm70_shflsync_up_p) ;  /* 0x000005d000007944 */ /* 0x018fea0003c00000 */
        /* <DEDUP_REMOVED lines=23> */
.L_x_1468:
[----:B------:R-:W-:Y:S02]  /*1ed10*/  MOV R3, 0x1 ;  /* 0x0000000100037802 */ /* 0x000fe40000000f00 */
[----:B------:R-:W-:Y:S02]  /*1ed20*/  MOV R2, 0x1ed40 ;  /* 0x0001ed4000027802 */ /* 0x000fe40000000f00 */
[----:B---3--:R-:W-:Y:S05]  /*1ed30*/  CALL.REL.NOINC `($__internal_25_$__cuda_sm70_shflsync_up_p) ;  /* 0x0000043000007944 */ /* 0x008fea0003c00000 */
[----:B------:R-:W-:Y:S01]  /*1ed40*/  MOV R2, R4 ;  /* 0x0000000400027202 */ /* 0x000fe20000000f00 */
[----:B------:R-:W-:Y:S05]  /*1ed50*/  BRA `(.L_x_1527) ;  /* 0xffffd51000007947 */ /* 0x000fea000383ffff */
.L_x_1469:
[----:B------:R-:W-:Y:S02]  /*1ed60*/  MOV R3, 0x2 ;  /* 0x0000000200037802 */ /* 0x000fe40000000f00 */
[----:B------:R-:W-:Y:S02]  /*1ed70*/  MOV R2, 0x1ed90 ;  /* 0x0001ed9000027802 */ /* 0x000fe40000000f00 */
[----:B---3--:R-:W-:Y:S05]  /*1ed80*/  CALL.REL.NOINC `($__internal_25_$__cuda_sm70_shflsync_up_p) ;  /* 0x000003e000007944 */ /* 0x008fea0003c00000 */
        /* <DEDUP_REMOVED lines=23> */
.L_x_1471:
[----:B------:R-:W-:Y:S02]  /*1ef00*/  SEL R0, RZ, 0x1, P0 ;  /* 0x00000001ff007807 */ /* 0x000fe40000000000 */
[----:B------:R-:W-:Y:S02]  /*1ef10*/  MOV R2, 0x1ef30 ;  /* 0x0001ef3000027802 */ /* 0x000fe40000000f00 */
[----:B-1-3--:R-:W-:Y:S05]  /*1ef20*/  CALL.REL.NOINC `($__internal_26_$__cuda_sm70_votesync_ballot) ;  /* 0x000002a000007944 */ /* 0x00afea0003c00000 */
[----:B------:R-:W-:Y:S01]  /*1ef30*/  MOV R10, R0 ;  /* 0x00000000000a7202 */ /* 0x000fe20000000f00 */
[----:B------:R-:W-:Y:S05]  /*1ef40*/  BRA `(.L_x_1529) ;  /* 0xffffd4b000007947 */ /* 0x000fea000383ffff */
.L_x_1472:
[----:B------:R-:W-:Y:S01]  /*1ef50*/  IMAD.MOV.U32 R0, RZ, RZ, R7 ;  /* 0x000000ffff007224 */ /* 0x000fe200078e0007 */
[----:B------:R-:W-:Y:S01]  /*1ef60*/  MOV R2, R6 ;  /* 0x0000000600027202 */ /* 0x000fe20000000f00 */
[----:B------:R-:W-:Y:S01]  /*1ef70*/  IMAD.MOV.U32 R201, RZ, RZ, 0x1f ;  /* 0x0000001fffc97424 */ /* 0x000fe200078e00ff */
[----:B------:R-:W-:Y:S02]  /*1ef80*/  MOV R3, 0x1efa0 ;  /* 0x0001efa000037802 */ /* 0x000fe40000000f00 */
[----:B-1-3--:R-:W-:Y:S05]  /*1ef90*/  CALL.REL.NOINC `($__internal_24_$__cuda_sm70_shflsync_idx_p) ;  /* 0x0000015000007944 */ /* 0x00afea0003c00000 */
[----:B------:R-:W-:Y:S01]  /*1efa0*/  IMAD.MOV.U32 R7, RZ, RZ, R0 ;  /* 0x000000ffff077224 */ /* 0x000fe200078e0000 */
[----:B------:R-:W-:Y:S01]  /*1efb0*/  MOV R2, R6 ;  /* 0x0000000600027202 */ /* 0x000fe20000000f00 */
[----:B------:R-:W-:Y:S01]  /*1efc0*/  IMAD.MOV.U32 R0, RZ, RZ, R8 ;  /* 0x000000ffff007224 */ /* 0x000fe200078e0008 */
[----:B------:R-:W-:Y:S02]  /*1efd0*/  MOV R201, 0x1f ;  /* 0x0000001f00c97802 */ /* 0x000fe40000000f00 */
[----:B------:R-:W-:-:S02]  /*1efe0*/  MOV R3, 0x1f000 ;  /* 0x0001f00000037802 */ /* 0x000fc40000000f00 */
[----:B-1---5:R-:W-:Y:S05]  /*1eff0*/  CALL.REL.NOINC `($__internal_24_$__cuda_sm70_shflsync_idx_p) ;  /* 0x000000f000007944 */ /* 0x022fea0003c00000 */
[----:B------:R-:W-:Y:S01]  /*1f000*/  MOV R5, R0 ;  /* 0x0000000000057202 */ /* 0x000fe20000000f00 */
[----:B-1---5:R-:W-:Y:S05]  /*1f010*/  BRA `(.L_x_1530) ;  /* 0xffffd43000007947 */ /* 0x022fea000383ffff */
.L_x_1475:
[----:B------:R-:W-:Y:S01]  /*1f020*/  IMAD.MOV.U32 R0, RZ, RZ, R4 ;  /* 0x000000ffff007224 */ /* 0x000fe200078e0004 */
[----:B------:R-:W-:Y:S01]  /*1f030*/  MOV R2, R6 ;  /* 0x0000000600027202 */ /* 0x000fe20000000f00 */
[----:B------:R-:W-:Y:S01]  /*1f040*/  IMAD.MOV.U32 R201, RZ, RZ, 0x1f ;  /* 0x0000001fffc97424 */ /* 0x000fe200078e00ff */
[----:B------:R-:W-:-:S02]  /*1f050*/  MOV R3, 0x1f070 ;  /* 0x0001f07000037802 */ /* 0x000fc40000000f00 */
[----:B-1-34-:R-:W-:Y:S05]  /*1f060*/  CALL.REL.NOINC `($__internal_24_$__cuda_sm70_shflsync_idx_p) ;  /* 0x0000008000007944 */ /* 0x01afea0003c00000 */
[----:B------:R-:W-:Y:S01]  /*1f070*/  MOV R12, R0 ;  /* 0x00000000000c7202 */ /* 0x000fe20000000f00 */
[----:B-1---5:R-:W-:Y:S05]  /*1f080*/  BRA `(.L_x_1474) ;  /* 0xffffd42000007947 */ /* 0x022fea000383ffff */
        .weak           $__internal_23_$__cuda_sm70_shflsync_bfly_p
        .type           $__internal_23_$__cuda_sm70_shflsync_bfly_p,@function
        .size           $__internal_23_$__cuda_sm70_shflsync_bfly_p,($__internal_24_$__cuda_sm70_shflsync_idx_p - $__internal_23_$__cuda_sm70_shflsync_bfly_p)
$__internal_23_$__cuda_sm70_shflsync_bfly_p:
[----:B------:R-:W-:Y:S02]  /*1f090*/  MOV R166, 0xffffffff ;  /* 0xffffffff00a67802 */ /* 0x000fe40000000f00 */
[----:B------:R-:W-:-:S02]  /*1f0a0*/  MOV R3, 0x1f ;  /* 0x0000001f00037802 */ /* 0x000fc40000000f00 */
[----:B------:R-:W-:Y:S04]  /*1f0b0*/  WARPSYNC R166 ;  /* 0x000000a600007348 */ /* 0x000fe80003800000 */
[----:B------:R1:W2:Y:S02]  /*1f0c0*/  SHFL.BFLY PT, R0, R132, R0, R3 ;  /* 0x0c00000084007389 */ /* 0x0002a400000e0003 */
[----:B-1----:R-:W-:-:S04]  /*1f0d0*/  MOV R3, 0x0 ;  /* 0x0000000000037802 */ /* 0x002fc80000000f00 */
[----:B--2---:R-:W-:Y:S05]  /*1f0e0*/  RET.REL.NODEC R2 `(_ZN7cutlass13device_kernelIN5flash19enable_sm80_to_sm89INS1_16FlashAttnFwdSm80INS1_25CollectiveMainloopFwdSm80ILi8ELi1ELb0EN4cute5tupleIJNS5_1CILi128EEENS7_ILi32EEENS7_ILi256EEEEEELi256ENS_10bfloat16_tEfNS_4arch4Sm80ELb1ELb0ELb0ELb1ELb1ELb1ELb1ELb1EEENS1_21CollectiveEpilogueFwdINS6_IJS8_SA_S9_EEENS6_IJNS7_ILi1EEESI_SI_EEESC_SE_Li256ELb1ELb1ELb1ELb0EEENS1_36VarlenDynamicPersistentTileSchedulerILi128ELi32ELi256ELi256ELb1ELb1ELb0ELb1ELb1ELb1EEEEEEEEEvNT_6ParamsE) ;  /* 0xfffe0f1002007950 */ /* 0x004fea0003c3ffff */
        .weak           $__internal_24_$__cuda_sm70_shflsync_idx_p
        .type           $__internal_24_$__cuda_sm70_shflsync_idx_p,@function
        .size           $__internal_24_$__cuda_sm70_shflsync_idx_p,($__internal_25_$__cuda_sm70_shflsync_up_p - $__internal_24_$__cuda_sm70_shflsync_idx_p)
$__internal_24_$__cuda_sm70_shflsync_idx_p:
[----:B------:R1:W-:Y:S02]  /*1f0f0*/  STL [R1+0x44], R4 ;  /* 0x0000440401007387 */ /* 0x0003e40000100800 */
[----:B-1----:R-:W-:-:S04]  /*1f100*/  MOV R4, 0xffffffff ;  /* 0xffffffff00047802 */ /* 0x002fc80000000f00 */
[----:B------:R-:W-:Y:S04]  /*1f110*/  WARPSYNC R4 ;  /* 0x0000000400007348 */ /* 0x000fe80003800000 */
[----:B------:R1:W2:Y:S04]  /*1f120*/  SHFL.IDX PT, R0, R0, R2, R201 ;  /* 0x0000000200007389 */ /* 0x0002a800000e00c9 */
[----:B-1----:R1:W5:Y:S01]  /*1f130*/  LDL.LU R4, [R1+0x44] ;  /* 0x0000440001047983 */ /* 0x0023620000300800 */
[----:B------:R-:W-:Y:S02]  /*1f140*/  MOV R2, R3 ;  /* 0x0000000300027202 */ /* 0x000fe40000000f00 */
[----:B------:R-:W-:-:S04]  /*1f150*/  MOV R3, 0x0 ;  /* 0x0000000000037802 */ /* 0x000fc80000000f00 */
[----:B--2---:R-:W-:Y:S05]  /*1f160*/  RET.REL.NODEC R2 `(_ZN7cutlass13device_kernelIN5flash19enable_sm80_to_sm89INS1_16FlashAttnFwdSm80INS1_25CollectiveMainloopFwdSm80ILi8ELi1ELb0EN4cute5tupleIJNS5_1CILi128EEENS7_ILi32EEENS7_ILi256EEEEEELi256ENS_10bfloat16_tEfNS_4arch4Sm80ELb1ELb0ELb0ELb1ELb1ELb1ELb1ELb1EEENS1_21CollectiveEpilogueFwdINS6_IJS8_SA_S9_EEENS6_IJNS7_ILi1EEESI_SI_EEESC_SE_Li256ELb1ELb1ELb1ELb0EEENS1_36VarlenDynamicPersistentTileSchedulerILi128ELi32ELi256ELi256ELb1ELb1ELb0ELb1ELb1ELb1EEEEEEEEEvNT_6ParamsE) ;  /* 0xfffe0e9002007950 */ /* 0x004fea0003c3ffff */
        .weak           $__internal_25_$__cuda_sm70_shflsync_up_p
        .type           $__internal_25_$__cuda_sm70_shflsync_up_p,@function
        .size           $__internal_25_$__cuda_sm70_shflsync_up_p,($__internal_26_$__cuda_sm70_votesync_ballot - $__internal_25_$__cuda_sm70_shflsync_up_p)
$__internal_25_$__cuda_sm70_shflsync_up_p:
[----:B------:R-:W-:Y:S02]  /*1f170*/  MOV R4, RZ ;  /* 0x000000ff00047202 */ /* 0x000fe40000000f00 */
[----:B------:R-:W-:-:S04]  /*1f180*/  MOV R10, 0xffffffff ;  /* 0xffffffff000a7802 */ /* 0x000fc80000000f00 */
[----:B------:R-:W-:Y:S04]  /*1f190*/  WARPSYNC R10 ;  /* 0x0000000a00007348 */ /* 0x000fe80003800000 */
[----:B------:R1:W2:Y:S02]  /*1f1a0*/  SHFL.UP PT, R4, R0, R3, R4 ;  /* 0x0400000300047389 */ /* 0x0002a400000e0004 */
[----:B-1----:R-:W-:-:S04]  /*1f1b0*/  MOV R3, 0x0 ;  /* 0x0000000000037802 */ /* 0x002fc80000000f00 */
[----:B--2---:R-:W-:Y:S05]  /*1f1c0*/  RET.REL.NODEC R2 `(_ZN7cutlass13device_kernelIN5flash19enable_sm80_to_sm89INS1_16FlashAttnFwdSm80INS1_25CollectiveMainloopFwdSm80ILi8ELi1ELb0EN4cute5tupleIJNS5_1CILi128EEENS7_ILi32EEENS7_ILi256EEEEEELi256ENS_10bfloat16_tEfNS_4arch4Sm80ELb1ELb0ELb0ELb1ELb1ELb1ELb1ELb1EEENS1_21CollectiveEpilogueFwdINS6_IJS8_SA_S9_EEENS6_IJNS7_ILi1EEESI_SI_EEESC_SE_Li256ELb1ELb1ELb1ELb0EEENS1_36VarlenDynamicPersistentTileSchedulerILi128ELi32ELi256ELi256ELb1ELb1ELb0ELb1ELb1ELb1EEEEEEEEEvNT_6ParamsE) ;  /* 0xfffe0e3002007950 */ /* 0x004fea0003c3ffff */
        .weak           $__internal_26_$__cuda_sm70_votesync_ballot
        .type           $__internal_26_$__cuda_sm70_votesync_ballot,@function
        .size           $__internal_26_$__cuda_sm70_votesync_ballot,(.L_x_3259 - $__internal_26_$__cuda_sm70_votesync_ballot)
$__internal_26_$__cuda_sm70_votesync_ballot:
[----:B------:R-:W-:Y:S01]  /*1f1d0*/  ISETP.NE.U32.AND P0, PT, R0, 0x1, PT ;  /* 0x000000010000780c */ /* 0x000fe20003f05070 */
[----:B------:R-:W-:-:S04]  /*1f1e0*/  IMAD.MOV.U32 R3, RZ, RZ, -0x1 ;  /* 0xffffffffff037424 */ /* 0x000fc800078e00ff */
[----:B------:R-:W-:Y:S08]  /*1f1f0*/  WARPSYNC R3 ;  /* 0x0000000300007348 */ /* 0x000ff00003800000 */
[----:B------:R-:W-:-:S04]  /*1f200*/  VOTE.ANY R0, PT, !P0 ;  /* 0x0000000000007806 */ /* 0x000fc800040e0100 */
[----:B------:R-:W-:Y:S01]  /*1f210*/  LOP3.LUT R0, R0, R3, RZ, 0xc0, !PT ;  /* 0x0000000300007212 */ /* 0x000fe200078ec0ff */
[----:B------:R-:W-:-:S04]  /*1f220*/  IMAD.MOV.U32 R3, RZ, RZ, 0x0 ;  /* 0x00000000ff037424 */ /* 0x000fc800078e00ff */
[----:B------:R-:W-:Y:S05]  /*1f230*/  RET.REL.NODEC R2 `(_ZN7cutlass13device_kernelIN5flash19enable_sm80_to_sm89INS1_16FlashAttnFwdSm80INS1_25CollectiveMainloopFwdSm80ILi8ELi1ELb0EN4cute5tupleIJNS5_1CILi128EEENS7_ILi32EEENS7_ILi256EEEEEELi256ENS_10bfloat16_tEfNS_4arch4Sm80ELb1ELb0ELb0ELb1ELb1ELb1ELb1ELb1EEENS1_21CollectiveEpilogueFwdINS6_IJS8_SA_S9_EEENS6_IJNS7_ILi1EEESI_SI_EEESC_SE_Li256ELb1ELb1ELb1ELb0EEENS1_36VarlenDynamicPersistentTileSchedulerILi128ELi32ELi256ELi256ELb1ELb1ELb0ELb1ELb1ELb1EEEEEEEEEvNT_6ParamsE) ;  /* 0xfffe0dc002007950 */ /* 0x000fea0003c3ffff */
.L_x_1531:
        /* <DEDUP_REMOVED lines=12> */
.L_x_3259:


//--------------------- .text._ZN7cutlass13device_kernelIN5flash19enable_sm80_to_sm89INS1_16FlashAttnFwdSm80INS1_25CollectiveMainloopFwdSm80ILi8ELi1ELb0EN4cute5tupleIJNS5_1CILi128EEENS7_ILi96EEENS7_ILi256EEEEEELi256ENS_10bfloat16_tEfNS_4arch4Sm80ELb0ELb0ELb0ELb0ELb1ELb0ELb1ELb1EEENS1_21CollectiveEpilogueFwdINS6_IJS8_SA_S9_EEENS6_IJNS7_ILi1EEESI_SI_EEESC_SE_Li256ELb0ELb1ELb1ELb0EEENS1_19SingleTileSchedulerILb0ELb1ELb1ELi128EEEEEEEEEvNT_6ParamsE --------------------------
	.section	.text._ZN7cutlass13device_kernelIN5flash19enable_sm80_to_sm89INS1_16FlashAttnFwdSm80INS1_25CollectiveMainloopFwdSm80ILi8ELi1ELb0EN4cute5tupleIJNS5_1CILi128EEENS7_ILi96EEENS7_ILi256EEEEEELi256ENS_10bfloat16_tEfNS_4arch4Sm80ELb0ELb0ELb0ELb0ELb1ELb0ELb1ELb1EEENS1_21CollectiveEpilogueFwdINS6_IJS8_SA_S9_EEENS6_IJNS7_ILi1EEESI_SI_EEESC_SE_Li256ELb0ELb1ELb1ELb0EEENS1_19SingleTileSchedulerILb0ELb1ELb1ELi128EEEEEEEEEvNT_6ParamsE,"ax",@progbits
	.sectioninfo	@"SHI_REGISTERS=255"
	.align	128
.text._ZN7cutlass13device_kernelIN5flash19enable_sm80_to_sm89INS1_16FlashAttnFwdSm80INS1_25CollectiveMainloopFwdSm80ILi8ELi1ELb0EN4cute5tupleIJNS5_1CILi128EEENS7_ILi96EEENS7_ILi256EEEEEELi256ENS_10bfloat16_tEfNS_4arch4Sm80ELb0ELb0ELb0ELb0ELb1ELb0ELb1ELb1EEENS1_21CollectiveEpilogueFwdINS6_IJS8_SA_S9_EEENS6_IJNS7_ILi1EEESI_SI_EEESC_SE_Li256ELb0ELb1ELb1ELb0EEENS1_19SingleTileSchedulerILb0ELb1ELb1ELi128EEEEEEEEEvNT_6ParamsE:
        .type           _ZN7cutlass13device_kernelIN5flash19enable_sm80_to_sm89INS1_16FlashAttnFwdSm80INS1_25CollectiveMainloopFwdSm80ILi8ELi1ELb0EN4cute5tupleIJNS5_1CILi128EEENS7_ILi96EEENS7_ILi256EEEEEELi256ENS_10bfloat16_tEfNS_4arch4Sm80ELb0ELb0ELb0ELb0ELb1ELb0ELb1ELb1EEENS1_21CollectiveEpilogueFwdINS6_IJS8_SA_S9_EEENS6_IJNS7_ILi1EEESI_SI_EEESC_SE_Li256ELb0ELb1ELb1ELb0EEENS1_19SingleTileSchedulerILb0ELb1ELb1ELi128EEEEEEEEEvNT_6ParamsE,@function
        .size           _ZN7cutlass13device_kernelIN5flash19enable_sm80_to_sm89INS1_16FlashAttnFwdSm80INS1_25CollectiveMainloopFwdSm80ILi8ELi1ELb0EN4cute5tupleIJNS5_1CILi128EEENS7_ILi96EEENS7_ILi256EEEEEELi256ENS_10bfloat16_tEfNS_4arch4Sm80ELb0ELb0ELb0ELb0ELb1ELb0ELb1ELb1EEENS1_21CollectiveEpilogueFwdINS6_IJS8_SA_S9_EEENS6_IJNS7_ILi1EEESI_SI_EEESC_SE_Li256ELb0ELb1ELb1ELb0EEENS1_19SingleTileSchedulerILb0ELb1ELb1ELi128EEEEEEEEEvNT_6ParamsE,(.L_x_3264 - _ZN7cutlass13device_kernelIN5flash19enable_sm80_to_sm89INS1_16FlashAttnFwdSm80INS1_25CollectiveMainloopFwdSm80ILi8ELi1ELb0EN4cute5tupleIJNS5_1CILi128EEENS7_ILi96EEENS7_ILi256EEEEEELi256ENS_10bfloat16_tEfNS_4arch4Sm80ELb0ELb0ELb0ELb0ELb1ELb0ELb1ELb1EEENS1_21CollectiveEpilogueFwdINS6_IJS8_SA_S9_EEENS6_IJNS7_ILi1EEESI_SI_EEESC_SE_Li256ELb0ELb1ELb1ELb0EEENS1_19SingleTileSchedulerILb0ELb1ELb1ELi128EEEEEEEEEvNT_6ParamsE)
        .other          _ZN7cutlass13device_kernelIN5flash19enable_sm80_to_sm89INS1_16FlashAttnFwdSm80INS1_25CollectiveMainloopFwdSm80ILi8ELi1ELb0EN4cute5tupleIJNS5_1CILi128EEENS7_ILi96EEENS7_ILi256EEEEEELi256ENS_10bfloat16_tEfNS_4arch4Sm80ELb0ELb0ELb0ELb0ELb1ELb0ELb1ELb1EEENS1_21CollectiveEpilogueFwdINS6_IJS8_SA_S9_EEENS6_IJNS7_ILi1EEESI_SI_EEESC_SE_Li256ELb0ELb1ELb1ELb0EEENS1_19SingleTileSchedulerILb0ELb1ELb1ELi128EEEEEEEEEvNT_6ParamsE,@"STO_CUDA_ENTRY STV_DEFAULT"
_ZN7cutlass13device_kernelIN5flash19enable_sm80_to_sm89INS1_16FlashAttnFwdSm80INS1_25CollectiveMainloopFwdSm80ILi8ELi1ELb0EN4cute5tupleIJNS5_1CILi128EEENS7_ILi96EEENS7_ILi256EEEEEELi256ENS_10bfloat16_tEfNS_4arch4Sm80ELb0ELb0ELb0ELb0ELb1ELb0ELb1ELb1EEENS1_21CollectiveEpilogueFwdINS6_IJS8_SA_S9_EEENS6_IJNS7_ILi1EEESI_SI_EEESC_SE_Li256ELb0ELb1ELb1ELb0EEENS1_19SingleTileSchedulerILb0ELb1ELb1ELi128EEEEEEEEEvNT_6ParamsE:
        /* <DEDUP_REMOVED lines=18> */
.L_x_1532:
[----:B------:R-:W-:Y:S02]  /*0120*/  ULDC.64 UR4, c[0x0][0x550] ;  /* 0x0001540000047ab9 */ /* 0x000fe40000000a00 */
[----:B------:R-:W-:Y:S02]  /*0130*/  UISETP.NE.AND UP0, UPT, UR4, 0x1, UPT ;  /* 0x000000010400788c */ /* 0x000fe4000bf05270 */
[----:B------:R-:W-:-:S02]  /*0140*/  UIMAD.WIDE.U32 UR8, UR7, UR5, URZ ;  /* 0x00000005070872a5 */ /* 0x000fc4000f8e003f */
[----:B------:R-:W-:Y:S02]  /*0150*/  ULDC UR4, c[0x0][0x558] ;  /* 0x0001560000047ab9 */ /* 0x000fe40000000800 */
[----:B------:R-:W-:-:S05]  /*0160*/  UMOV UR11, UR7 ;  /* 0x00000007000b7c82 */ /* 0x000fca0008000000 */
[----:B------:R-:W-:-:S03]  /*0170*/  @UP0 USHF.R.U32.HI UR11, URZ, UR4, UR9 ;  /* 0x000000043f0b0299 */ /* 0x000fc60008011609 */
.L_x_1533:
        /* <DEDUP_REMOVED lines=8> */
[----:B------:R-:W-:-:S06]  /*0200*/  UISETP.NE.AND.EX UP0, UPT, URZ, UR5, UPT, UP0 ;  /* 0x000000053f00728c */ /* 0x000fcc000bf05300 */
[----:B------:R-:W-:-:S05]  /*0210*/  PLOP3.LUT P0, PT, PT, PT, UP0, 0x80, 0x0 ;  /* 0x000000000000781c */ /* 0x000fca0003f0f008 */
[----:B------:R-:W-:Y:S02]  /*0220*/  @UP0 UMOV UR4, 0x4 ;  /* 0x0000000400040882 */ /* 0x000fe40000000000 */
[----:B------:R-:W-:-:S03]  /*0230*/  @UP0 UIMAD.WIDE UR4, UR6, UR4, UR12 ;  /* 0x00000004060402a5 */ /* 0x000fc6000f8e020c */
[----:B------:R-:W-:-:S03]  /*0240*/  ULDC.64 UR12, c[0x0][0x118] ;  /* 0x00004600000c7ab9 */ /* 0x000fc60000000a00 */
        /* <DEDUP_REMOVED lines=10> */
[----:B------:R-:W-:-:S04]  /*02f0*/  UIMAD.WIDE UR4, UR4, 0x2aaaaaab, URZ ;  /* 0x2aaaaaab040478a5 */ /* 0x000fc8000f8e023f */
[----:B------:R-:W-:-:S04]  /*0300*/  USHF.R.U32.HI UR7, URZ, 0x1f, UR5 ;  /* 0x0000001f3f077899 */ /* 0x000fc80008011605 */
[----:B------:R-:W-:Y:S01]  /*0310*/  ULEA.HI.SX32 UR7, UR5, UR7, 0x1c ;  /* 0x0000000705077291 */ /* 0x000fe2000f8fe23f */
[----:B--2---:R1:W2:Y:S01]  /*0320*/  @P0 R2UR UR9, R4 ;  /* 0x00000000040903c2 */ /* 0x0042a200000e0000 */
[----:B------:R-:W-:-:S13]  /*0330*/  PLOP3.LUT P0, PT, PT, PT, UP0, 0x80, 0x0 ;  /* 0x000000000000781c */ /* 0x000fda0003f0f008 */
[----:B------:R-:W-:Y:S05]  /*0340*/  @!P0 BRA `(.L_x_1534) ;  /* 0x0000023000008947 */ /* 0x000fea0003800000 */
[----:B------:R-:W-:Y:S02]  /*0350*/  USHF.R.U32.HI UR4, URZ, 0x10, UR8 ;  /* 0x000000103f047899 */ /* 0x000fe40008011608 */
[----:B------:R-:W-:Y:S02]  /*0360*/  ULDC UR5, c[0x0][0x338] ;  /* 0x0000ce0000057ab9 */ /* 0x000fe40000000800 */
[----:B------:R-:W-:Y:S02]  /*0370*/  UISETP.NE.AND UP0, UPT, UR4, URZ, UPT ;  /* 0x0000003f0400728c */ /* 0x000fe4000bf05270 */
[----:B------:R-:W-:Y:S02]  /*0380*/  UMOV UR18, URZ ;  /* 0x0000003f00127c82 */ /* 0x000fe40008000000 */
[----:B------:R-:W-:-:S04]  /*0390*/  USEL UR5, UR4, UR5, UP0 ;  /* 0x0000000504057287 */ /* 0x000fc80008000000 */
[----:B------:R-:W-:Y:S02]  /*03a0*/  UIADD3 UR17, UR7, -0x1, UR5 ;  /* 0xffffffff07117890 */ /* 0x000fe4000fffe005 */
[----:B------:R-:W-:-:S05]  /*03b0*/  IMAD.U32 R0, RZ, RZ, UR5 ;  /* 0x00000005ff007e24 */ /* 0x000fca000f8e00ff */
[-C--:B------:R-:W-:Y:S02]  /*03c0*/  IABS R3, R0.reuse ;  /* 0x0000000000037213 */ /* 0x080fe40000000000 */
[----:B------:R-:W-:Y:S02]  /*03d0*/  IABS R0, R0 ;  /* 0x0000000000007213 */ /* 0x000fe40000000000 */
[----:B------:R-:W3:Y:S03]  /*03e0*/  R2UR UR16, R3 ;  /* 0x00000000031073c2 */ /* 0x000ee600000e0000 */
[----:B------:R-:W-:-:S05]  /*03f0*/  IMAD.MOV R0, RZ, RZ, -R0 ;  /* 0x000000ffff007224 */ /* 0x000fca00078e0a00 */
[----:B------:R-:W4:Y:S01]  /*0400*/  R2UR UR14, R0 ;  /* 0x00000000000e73c2 */ /* 0x000f2200000e0000 */
[----:B---3--:R-:W3:Y:S08]  /*0410*/  I2F.RP R3, UR16 ;  /* 0x0000001000037d06 */ /* 0x008ef00008209400 */
[----:B---3--:R-:W3:Y:S02]  /*0420*/  MUFU.RCP R3, R3 ;  /* 0x0000000300037308 */ /* 0x008ee40000001000 */
[----:B---3--:R-:W-:-:S06]  /*0430*/  IADD3 R3, R3, 0xffffffe, RZ ;  /* 0x0ffffffe03037810 */ /* 0x008fcc0007ffe0ff */
[----:B------:R-:W3:Y:S02]  /*0440*/  F2I.FTZ.U32.TRUNC.NTZ R3, R3 ;  /* 0x0000000300037305 */ /* 0x000ee4000021f000 */
[----:B---3--:R3:W5:Y:S02]  /*0450*/  R2UR UR19, R3 ;  /* 0x00000000031373c2 */ /* 0x00876400000e0000 */
[----:B---3--:R-:W-:Y:S01]  /*0460*/  IMAD.U32 R3, RZ, RZ, UR17 ;  /* 0x00000011ff037e24 */ /* 0x008fe2000f8e00ff */
[----:B-----5:R-:W-:Y:S02]  /*0470*/  UIADD3 UR4, URZ, -UR19, URZ ;  /* 0x800000133f047290 */ /* 0x020fe4000fffe03f */
[----:B------:R-:W-:Y:S02]  /*0480*/  ULOP3.LUT UR17, UR17, UR5, URZ, 0x3c, !UPT ;  /* 0x0000000511117292 */ /* 0x000fe4000f8e3c3f */
[----:B------:R-:W-:Y:S01]  /*0490*/  IABS R3, R3 ;  /* 0x0000000300037213 */ /* 0x000fe20000000000 */
[----:B------:R-:W-:-:S03]  /*04a0*/  UIMAD UR4, UR4, UR16, URZ ;  /* 0x00000010040472a4 */ /* 0x000fc6000f8e023f */
[----:B------:R-:W3:Y:S01]  /*04b0*/  R2UR UR15, R3 ;  /* 0x00000000030f73c2 */ /* 0x000ee200000e0000 */
[----:B------:R-:W-:-:S04]  /*04c0*/  UIMAD.WIDE.U32 UR18, UR19, UR4, UR18 ;  /* 0x00000004131272a5 */ /* 0x000fc8000f8e0012 */
[----:B---3--:R-:W-:-:S04]  /*04d0*/  UIMAD.WIDE.U32 UR18, UR19, UR15, URZ ;  /* 0x0000000f131272a5 */ /* 0x008fc8000f8e003f */
[----:B----4-:R-:W-:-:S04]  /*04e0*/  UIMAD UR14, UR19, UR14, UR15 ;  /* 0x0000000e130e72a4 */ /* 0x010fc8000f8e020f */
        /* <DEDUP_REMOVED lines=9> */
.L_x_1534:
[----:B------:R-:W-:Y:S01]  /*0580*/  ULOP3.LUT UR8, UR8, 0xffff, URZ, 0xc0, !UPT ;  /* 0x0000ffff08087892 */ /* 0x000fe2000f8ec03f */
[----:B------:R-:W-:Y:S01]  /*0590*/  PLOP3.LUT P2, PT, PT, PT, PT, 0x80, 0x0 ;  /* 0x000000000000781c */ /* 0x000fe20003f4f070 */
[----:B------:R-:W-:Y:S01]  /*05a0*/  IMAD.MOV.U32 R6, RZ, RZ, RZ ;  /* 0x000000ffff067224 */ /* 0x000fe200078e00ff */
[----:B------:R-:W-:Y:S01]  /*05b0*/  CS2R R164, SRZ ;  /* 0x0000000000a47805 */ /* 0x000fe2000001ff00 */
[----:B------:R-:W-:Y:S01]  /*05c0*/  UIMAD UR8, UR8, UR19, URZ ;  /* 0x00000013080872a4 */ /* 0x000fe2000f8e023f */
[----:B-1----:R-:W-:Y:S01]  /*05d0*/  IMAD.MOV.U32 R4, RZ, RZ, RZ ;  /* 0x000000ffff047224 */ /* 0x002fe200078e00ff */
        /* <DEDUP_REMOVED lines=78> */
[----:B------:R-:W1:Y:S01]  /*0ac0*/  S2R R9, SR_CTAID.X ;  /* 0x0000000000097919 */ /* 0x000e620000002500 */
[----:B------:R-:W-:Y:S01]  /*0ad0*/  SHF.R.S32.HI R6, RZ, 0x1f, R2 ;  /* 0x0000001fff067819 */ /* 0x000fe20000011402 */
[----:B------:R-:W-:Y:S01]  /*0ae0*/  IMAD.MOV.U32 R0, RZ, RZ, c[0x0][0x2c4] ;  /* 0x0000b100ff007624 */ /* 0x000fe200078e00ff */
[----:B------:R-:W-:Y:S01]  /*0af0*/  USHF.R.S32.HI UR14, URZ, 0x1f, UR11 ;  /* 0x0000001f3f0e7899 */ /* 0x000fe2000801140b */
[----:B------:R3:W4:Y:S01]  /*0b00*/  @P1 LDG.E R3, [R4.64] ;  /* 0x0000000c04031981 */ /* 0x000722000c1e1900 */
[----:B------:R-:W-:Y:S01]  /*0b10*/  LEA.HI R30, R6, R2, RZ, 0x3 ;  /* 0x00000002061e7211 */ /* 0x000fe200078f18ff */
[----:B------:R-:W-:Y:S01]  /*0b20*/  ULDC.64 UR4, c[0x0][0x1b8] ;  /* 0x00006e0000047ab9 */ /* 0x000fe20000000a00 */
[----:B------:R-:W-:Y:S01]  /*0b30*/  ISETP.NE.AND P0, PT, R0, 0x1, PT ;  /* 0x000000010000780c */ /* 0x000fe20003f05270 */
[----:B------:R-:W-:Y:S01]  /*0b40*/  UIMAD UR14, UR14, UR4, URZ ;  /* 0x000000040e0e72a4 */ /* 0x000fe2000f8e023f */
[----:B------:R-:W-:Y:S01]  /*0b50*/  LOP3.LUT R13, R30, 0xfffffff8, RZ, 0xc0, !PT ;  /* 0xfffffff81e0d7812 */ /* 0x000fe200078ec0ff */
[----:B------:R-:W-:Y:S01]  /*0b60*/  UIMAD.WIDE.U32 UR16, UR11, UR4, URZ ;  /* 0x000000040b1072a5 */ /* 0x000fe2000f8e003f */
[----:B------:R-:W-:Y:S01]  /*0b70*/  SHF.R.S32.HI R30, RZ, 0x3, R30 ;  /* 0x00000003ff1e7819 */ /* 0x000fe2000001141e */
[----:B------:R-:W-:Y:S01]  /*0b80*/  UIMAD UR14, UR11, UR5, UR14 ;  /* 0x000000050b0e72a4 */ /* 0x000fe2000f8e020e */
[----:B------:R-:W-:Y:S01]  /*0b90*/  BSSY B0, `(.L_x_1536) ;  /* 0x000005a000007945 */ /* 0x000fe20003800000 */
[----:B------:R-:W-:Y:S01]  /*0ba0*/  IMAD.IADD R13, R2, 0x1, -R13 ;  /* 0x00000001020d7824 */ /* 0x000fe200078e0a0d */
[----:B------:R-:W-:Y:S01]  /*0bb0*/  USHF.R.S32.HI UR15, URZ, 0x1f, UR6 ;  /* 0x0000001f3f0f7899 */ /* 0x000fe20008011406 */
[----:B------:R-:W-:Y:S01]  /*0bc0*/  IMAD.SHL.U32 R249, R30, 0x40, RZ ;  /* 0x000000401ef97824 */ /* 0x000fe200078e00ff */
[----:B------:R-:W-:Y:S01]  /*0bd0*/  ULDC.64 UR4, c[0x0][0x1c0] ;  /* 0x0000700000047ab9 */ /* 0x000fe20000000a00 */
[C---:B------:R-:W-:Y:S01]  /*0be0*/  IMAD R108, R13.reuse, 0x20, R30 ;  /* 0x000000200d6c7824 */ /* 0x040fe200078e021e */
[----:B------:R-:W-:Y:S01]  /*0bf0*/  UIADD3 UR17, UR17, UR14, URZ ;  /* 0x0000000e11117290 */ /* 0x000fe2000fffe03f */
[----:B------:R-:W-:Y:S01]  /*0c00*/  IMAD.SHL.U32 R33, R13, 0x8, RZ ;  /* 0x000000080d217824 */ /* 0x000fe200078e00ff */
[----:B------:R-:W-:Y:S01]  /*0c10*/  UIMAD UR15, UR15, UR4, URZ ;  /* 0x000000040f0f72a4 */ /* 0x000fe2000f8e023f */
[----:B------:R-:W-:Y:S01]  /*0c20*/  LOP3.LUT R249, R249, 0x1c0, RZ, 0xc0, !PT ;  /* 0x000001c0f9f97812 */ /* 0x000fe200078ec0ff */
[----:B------:R-:W-:Y:S01]  /*0c30*/  UIMAD.WIDE.U32 UR16, UR6, UR4, UR16 ;  /* 0x00000004061072a5 */ /* 0x000fe2000f8e0010 */
[----:B-1----:R-:W-:Y:S01]  /*0c40*/  IMAD R7, R9, 0x80, R108 ;  /* 0x0000008009077824 */ /* 0x002fe200078e026c */
[----:B------:R-:W-:Y:S01]  /*0c50*/  UIMAD UR5, UR6, UR5, UR15 ;  /* 0x00000005060572a4 */ /* 0x000fe2000f8e020f */
[----:B------:R1:W-:Y:S01]  /*0c60*/  STL [R1], R108 ;  /* 0x0000006c01007387 */ /* 0x0003e20000100800 */
[----:B------:R-:W-:Y:S01]  /*0c70*/  ULDC UR4, c[0x0][0x168] ;  /* 0x00005a0000047ab9 */ /* 0x000fe20000000800 */
[----:B------:R-:W-:Y:S01]  /*0c80*/  @P0 IMAD.HI.U32 R0, R7, c[0x0][0x2c8], RZ ;  /* 0x0000b20007000a27 */ /* 0x000fe200078e00ff */
[----:B------:R-:W-:Y:S01]  /*0c90*/  UIADD3 UR5, UR17, UR5, URZ ;  /* 0x0000000511057290 */ /* 0x000fe2000fffe03f */
[----:B------:R-:W-:-:S02]  /*0ca0*/  IADD3 R12, R33, 0x40, RZ ;  /* 0x00000040210c7810 */ /* 0x000fc40007ffe0ff */
[----:B---3--:R-:W-:Y:S01]  /*0cb0*/  IMAD.MOV.U32 R5, RZ, RZ, R7 ;  /* 0x000000ffff057224 */ /* 0x008fe200078e0007 */
[----:B------:R-:W-:Y:S01]  /*0cc0*/  @P0 SHF.R.U32.HI R5, RZ, c[0x0][0x2cc], R0 ;  /* 0x0000b300ff050a19 */ /* 0x000fe20000011600 */
[----:B------:R-:W-:Y:S01]  /*0cd0*/  IMAD.U32 R11, RZ, RZ, UR17 ;  /* 0x00000011ff0b7e24 */ /* 0x000fe2000f8e00ff */
[C---:B------:R-:W-:Y:S01]  /*0ce0*/  IADD3 R32, R33.reuse, 0x80, RZ ;  /* 0x0000008021207810 */ /* 0x040fe20007ffe0ff */
[----:B------:R-:W-:Y:S01]  /*0cf0*/  IMAD.U32 R10, RZ, RZ, UR16 ;  /* 0x00000010ff0a7e24 */ /* 0x000fe2000f8e00ff */
[--C-:B------:R-:W-:Y:S01]  /*0d00*/  SHF.R.S32.HI R4, RZ, 0x1f, R5.reuse ;  /* 0x0000001fff047819 */ /* 0x100fe20000011405 */
[----:B------:R-:W-:Y:S01]  /*0d10*/  IMAD.MOV R0, RZ, RZ, -R5 ;  /* 0x000000ffff007224 */ /* 0x000fe200078e0a05 */
[----:B------:R-:W-:Y:S01]  /*0d20*/  ISETP.GE.AND P3, PT, R33, c[0x0][0x198], PT ;  /* 0x0000660021007a0c */ /* 0x000fe20003f66270 */
[----:B------:R-:W-:Y:S01]  /*0d30*/  IMAD.U32 R11, RZ, RZ, UR5 ;  /* 0x00000005ff0b7e24 */ /* 0x000fe2000f8e00ff */
[----:B------:R-:W-:Y:S01]  /*0d40*/  ULDC UR5, c[0x0][0x2c4] ;  /* 0x0000b10000057ab9 */ /* 0x000fe20000000800 */
[----:B------:R-:W-:Y:S01]  /*0d50*/  IMAD R0, R0, c[0x0][0x2c4], R7 ;  /* 0x0000b10000007a24 */ /* 0x000fe200078e0207 */
[----:B------:R-:W-:Y:S01]  /*0d60*/  UIMAD UR4, UR5, UR4, URZ ;  /* 0x00000004050472a4 */ /* 0x000fe2000f8e023f */
[----:B------:R-:W-:Y:S01]  /*0d70*/  IMAD R4, R4, c[0x0][0x1b0], RZ ;  /* 0x00006c0004047a24 */ /* 0x000fe200078e02ff */
[----:B------:R-:W-:Y:S01]  /*0d80*/  ISETP.GE.AND P4, PT, R12, c[0x0][0x198], PT ;  /* 0x000066000c007a0c */ /* 0x000fe20003f86270 */
[----:B------:R-:W-:Y:S01]  /*0d90*/  IMAD.WIDE.U32 R10, R5, c[0x0][0x1b0], R10 ;  /* 0x00006c00050a7a25 */ /* 0x000fe200078e000a */
[----:B------:R-:W-:-:S02]  /*0da0*/  SHF.R.S32.HI R8, RZ, 0x1f, R0 ;  /* 0x0000001fff087819 */ /* 0x000fc40000011400 */
[----:B------:R-:W-:Y:S01]  /*0db0*/  ISETP.GE.AND P6, PT, R32, c[0x0][0x198], PT ;  /* 0x0000660020007a0c */ /* 0x000fe20003fc6270 */
[----:B------:R-:W-:Y:S02]  /*0dc0*/  IMAD R4, R5, c[0x0][0x1b4], R4 ;  /* 0x00006d0005047a24 */ /* 0x000fe400078e0204 */
[----:B------:R-:W-:Y:S02]  /*0dd0*/  IMAD R8, R8, c[0x0][0x1a8], RZ ;  /* 0x00006a0008087a24 */ /* 0x000fe400078e02ff */
[----:B------:R-:W-:Y:S01]  /*0de0*/  IMAD.IADD R5, R11, 0x1, R4 ;  /* 0x000000010b057824 */ /* 0x000fe200078e0204 */
[CC--:B------:R-:W-:Y:S01]  /*0df0*/  LEA.HI R11, R6.reuse, R2.reuse, RZ, 0x4 ;  /* 0x00000002060b7211 */ /* 0x0c0fe200078f20ff */
[----:B------:R-:W-:Y:S01]  /*0e00*/  IMAD.MOV.U32 R4, RZ, RZ, R10 ;  /* 0x000000ffff047224 */ /* 0x000fe200078e000a */
[----:B------:R-:W-:Y:S01]  /*0e10*/  LEA.HI R10, R6, R2, RZ, 0x6 ;  /* 0x00000002060a7211 */ /* 0x000fe200078f30ff */
[C---:B------:R-:W-:Y:S02]  /*0e20*/  IMAD R8, R0.reuse, c[0x0][0x1ac], R8 ;  /* 0x00006b0000087a24 */ /* 0x040fe400078e0208 */
[----:B------:R-:W-:Y:S01]  /*0e30*/  IMAD.WIDE.U32 R4, R0, c[0x0][0x1a8], R4 ;  /* 0x00006a0000047a25 */ /* 0x000fe200078e0004 */
[----:B------:R-:W-:-:S03]  /*0e40*/  LOP3.LUT R0, R11, 0xfffffff0, RZ, 0xc0, !PT ;  /* 0xfffffff00b007812 */ /* 0x000fc600078ec0ff */
[----:B------:R-:W-:Y:S01]  /*0e50*/  IMAD.IADD R8, R5, 0x1, R8 ;  /* 0x0000000105087824 */ /* 0x000fe200078e0208 */
[----:B------:R-:W-:Y:S01]  /*0e60*/  LEA R16, P0, R4, c[0x0][0x160], 0x1 ;  /* 0x0000580004107a11 */ /* 0x000fe200078008ff */
[----:B------:R-:W-:Y:S02]  /*0e70*/  IMAD.IADD R0, R2, 0x1, -R0 ;  /* 0x0000000102007824 */ /* 0x000fe400078e0a00 */
[----:B------:R-:W-:Y:S01]  /*0e80*/  IMAD R9, R9, 0x80, R30 ;  /* 0x0000008009097824 */ /* 0x000fe200078e021e */
[----:B------:R-:W-:Y:S01]  /*0e90*/  LEA.HI.X R8, R4, c[0x0][0x164], R8, 0x1, P0 ;  /* 0x0000590004087a11 */ /* 0x000fe200000f0c08 */
[----:B------:R-:W-:Y:S01]  /*0ea0*/  IMAD.SHL.U32 R10, R10, 0x8, RZ ;  /* 0x000000080a0a7824 */ /* 0x000fe200078e00ff */
[----:B------:R-:W-:Y:S01]  /*0eb0*/  SHF.R.S32.HI R7, RZ, 0x1f, R0 ;  /* 0x0000001fff077819 */ /* 0x000fe20000011400 */
[----:B------:R-:W-:Y:S01]  /*0ec0*/  IMAD.MOV.U32 R4, RZ, RZ, 0x10 ;  /* 0x00000010ff047424 */ /* 0x000fe200078e00ff */
[----:B------:R-:W-:Y:S01]  /*0ed0*/  ISETP.GE.AND P0, PT, R9, UR4, PT ;  /* 0x0000000409007c0c */ /* 0x000fe2000bf06270 */
[----:B------:R1:W3:Y:S01]  /*0ee0*/  SHFL.IDX PT, R18, R16, RZ, 0x181f ;  /* 0x00181fff10127589 */ /* 0x0002e200000e0000 */
[----:B------:R-:W-:-:S03]  /*0ef0*/  LEA.HI R7, R7, R0, RZ, 0x3 ;  /* 0x0000000007077211 */ /* 0x000fc600078f18ff */
[----:B------:R1:W2:Y:S01]  /*0f00*/  SHFL.IDX PT, R19, R8, RZ, 0x181f ;  /* 0x00181fff08137589 */ /* 0x0002a200000e0000 */
[----:B------:R-:W-:-:S05]  /*0f10*/  LOP3.LUT R5, R7, 0xfffffff8, RZ, 0xc0, !PT ;  /* 0xfffffff807057812 */ /* 0x000fca00078ec0ff */
[----:B------:R-:W-:Y:S01]  /*0f20*/  IMAD.IADD R5, R0, 0x1, -R5 ;  /* 0x0000000100057824 */ /* 0x000fe200078e0a05 */
[----:B------:R-:W-:-:S04]  /*0f30*/  IADD3 R0, R33, 0xc0, RZ ;  /* 0x000000c021007810 */ /* 0x000fc80007ffe0ff */
[----:B------:R-:W-:Y:S01]  /*0f40*/  ISETP.GE.AND P5, PT, R0, c[0x0][0x198], PT ;  /* 0x0000660000007a0c */ /* 0x000fe20003fa6270 */
[----:B----4-:R4:W5:Y:S03]  /*0f50*/  @P1 R2UR UR14, R3 ;  /* 0x00000000030e13c2 */ /* 0x01096600000e0000 */
[----:B------:R-:W-:Y:S01]  /*0f60*/  R2P PR, R5, 0x6 ;  /* 0x0000000605007804 */ /* 0x000fe20000000000 */
[----:B-----5:R-:W-:-:S04]  /*0f70*/  @!UP0 UMOV UR14, UR6 ;  /* 0x00000006000e8c82 */ /* 0x020fc80008000000 */
[----:B------:R-:W-:Y:S02]  /*0f80*/  SEL R4, R4, 0xfffffff0, !P1 ;  /* 0xfffffff004047807 */ /* 0x000fe40004800000 */
[----:B----4-:R-:W-:Y:S02]  /*0f90*/  SHF.R.U32.HI R3, RZ, 0x3, R249 ;  /* 0x00000003ff037819 */ /* 0x010fe400000116f9 */
[----:B------:R-:W-:-:S04]  /*0fa0*/  LOP3.LUT R249, R249, 0x38, R33, 0xf8, !PT ;  /* 0x00000038f9f97812 */ /* 0x000fc800078ef821 */
[----:B------:R-:W-:Y:S01]  /*0fb0*/  LOP3.LUT R249, R249, R3, RZ, 0x3c, !PT ;  /* 0x00000003f9f97212 */ /* 0x000fe200078e3cff */
[----:B------:R-:W-:-:S03]  /*0fc0*/  IMAD.MOV.U32 R3, RZ, RZ, 0x20 ;  /* 0x00000020ff037424 */ /* 0x000fc600078e00ff */
[----:B------:R-:W-:Y:S02]  /*0fd0*/  LOP3.LUT R249, R249, 0xfffffe00, R10, 0xf8, !PT ;  /* 0xfffffe00f9f97812 */ /* 0x000fe400078ef80a */
[----:B------:R-:W-:Y:S01]  /*0fe0*/  SEL R3, R3, 0xffffffe0, !P2 ;  /* 0xffffffe003037807 */ /* 0x000fe20005000000 */
[----:B------:R-:W-:Y:S05]  /*0ff0*/  @P0 BRA `(.L_x_1537) ;  /* 0x0000013000000947 */ /* 0x000fea0003800000 */
[----:B-123--:R-:W-:Y:S01]  /*1000*/  SHF.R.S32.HI R15, RZ, 0x1f, R12 ;  /* 0x0000001fff0f7819 */ /* 0x00efe2000001140c */
[----:B------:R-:W-:Y:S01]  /*1010*/  IMAD.SHL.U32 R17, R249, 0x2, RZ ;  /* 0x00000002f9117824 */ /* 0x000fe200078e00ff */
[----:B------:R-:W-:Y:S01]  /*1020*/  SHF.R.S32.HI R14, RZ, 0x1f, R32 ;  /* 0x0000001fff0e7819 */ /* 0x000fe20000011420 */
[----:B------:R-:W-:Y:S01]  /*1030*/  IMAD.WIDE R20, R33, 0x2, R18 ;  /* 0x0000000221147825 */ /* 0x000fe200078e0212 */
[----:B------:R-:W-:Y:S02]  /*1040*/  SHF.R.S32.HI R10, RZ, 0x1f, R0 ;  /* 0x0000001fff0a7819 */ /* 0x000fe40000011400 */
[----:B------:R-:W-:Y:S02]  /*1050*/  LEA.HI R15, R15, R12, RZ, 0x3 ;  /* 0x0000000c0f0f7211 */ /* 0x000fe400078f18ff */
[----:B------:R-:W-:Y:S01]  /*1060*/  LEA.HI R14, R14, R32, RZ, 0x3 ;  /* 0x000000200e0e7211 */ /* 0x000fe200078f18ff */
[----:B------:R-:W-:Y:S01]  /*1070*/  @!PT LDS RZ, [RZ] ;  /* 0x00000000fffff984 */ /* 0x000fe20000000800 */
[----:B------:R1:W-:Y:S01]  /*1080*/  LDGSTS.E.BYPASS.LTC128B.128 [R17+0x18100], [R20.64], !P3 ;  /* 0x1810000014117fae */ /* 0x0003e2000d901d4c */
[----:B------:R-:W-:-:S02]  /*1090*/  LEA.HI R10, R10, R0, RZ, 0x3 ;  /* 0x000000000a0a7211 */ /* 0x000fc400078f18ff */
[----:B------:R-:W-:Y:S02]  /*10a0*/  LOP3.LUT R15, R15, 0xfffffff8, RZ, 0xc0, !PT ;  /* 0xfffffff80f0f7812 */ /* 0x000fe400078ec0ff */
[----:B------:R-:W-:Y:S02]  /*10b0*/  LOP3.LUT R14, R14, 0xfffffff8, RZ, 0xc0, !PT ;  /* 0xfffffff80e0e7812 */ /* 0x000fe400078ec0ff */
[----:B------:R-:W-:Y:S01]  /*10c0*/  LOP3.LUT R10, R10, 0xfffffff8, RZ, 0xc0, !PT ;  /* 0xfffffff80a0a7812 */ /* 0x000fe200078ec0ff */
[----:B------:R-:W-:-:S04]  /*10d0*/  IMAD.WIDE R22, R15, 0x2, R18 ;  /* 0x000000020f167825 */ /* 0x000fc800078e0212 */
[--C-:B------:R-:W-:Y:S01]  /*10e0*/  IMAD.WIDE R14, R14, 0x2, R18.reuse ;  /* 0x000000020e0e7825 */ /* 0x100fe200078e0212 */
[----:B------:R1:W-:Y:S03]  /*10f0*/  LDGSTS.E.BYPASS.LTC128B.128 [R17+0x1c100], [R22.64], !P4 ;  /* 0x1c10000016117fae */ /* 0x0003e6000e101d4c */
[----:B------:R-:W-:Y:S01]  /*1100*/  IMAD.WIDE R18, R10, 0x2, R18 ;  /* 0x000000020a127825 */ /* 0x000fe200078e0212 */
[----:B------:R1:W-:Y:S04]  /*1110*/  LDGSTS.E.BYPASS.LTC128B.128 [R17+0x20100], [R14.64], !P6 ;  /* 0x201000000e117fae */ /* 0x0003e8000f101d4c */
[----:B------:R1:W-:Y:S02]  /*1120*/  LDGSTS.E.BYPASS.LTC128B.128 [R17+0x24100], [R18.64], !P5 ;  /* 0x2410000012117fae */ /* 0x0003e4000e901d4c */
.L_x_1537:
[----:B-123--:R-:W-:Y:S05]  /*1130*/  BSYNC B0 ;  /* 0x0000000000007941 */ /* 0x00efea0003800000 */
.L_x_1536:
[----:B------:R-:W-:Y:S01]  /*1140*/  IADD3 R10, R9, 0x20, RZ ;  /* 0x00000020090a7810 */ /* 0x000fe20007ffe0ff */
[----:B------:R1:W2:Y:S01]  /*1150*/  SHFL.IDX PT, R19, R8, 0x1, 0x181f ;  /* 0x00381f0008137f89 */ /* 0x0002a200000e0000 */
[----:B------:R-:W-:Y:S02]  /*1160*/  BSSY B0, `(.L_x_1538) ;  /* 0x0000017000007945 */ /* 0x000fe40003800000 */
[----:B------:R-:W-:Y:S01]  /*1170*/  ISETP.GE.AND P0, PT, R10, UR4, PT ;  /* 0x000000040a007c0c */ /* 0x000fe2000bf06270 */
[----:B------:R1:W3:-:S12]  /*1180*/  SHFL.IDX PT, R18, R16, 0x1, 0x181f ;  /* 0x00381f0010127f89 */ /* 0x0002d800000e0000 */
[----:B------:R-:W-:Y:S05]  /*1190*/  @P0 BRA `(.L_x_1539) ;  /* 0x0000013000000947 */ /* 0x000fea0003800000 */
[----:B------:R-:W-:Y:S01]  /*11a0*/  SHF.R.S32.HI R15, RZ, 0x1f, R12 ;  /* 0x0000001fff0f7819 */ /* 0x000fe2000001140c */
[----:B------:R-:W-:Y:S01]  /*11b0*/  IMAD.SHL.U32 R17, R249, 0x2, RZ ;  /* 0x00000002f9117824 */ /* 0x000fe200078e00ff */
[----:B------:R-:W-:Y:S01]  /*11c0*/  SHF.R.S32.HI R14, RZ, 0x1f, R32 ;  /* 0x0000001fff0e7819 */ /* 0x000fe20000011420 */
[----:B--23--:R-:W-:Y:S01]  /*11d0*/  IMAD.WIDE R20, R33, 0x2, R18 ;  /* 0x0000000221147825 */ /* 0x00cfe200078e0212 */
        /* <DEDUP_REMOVED lines=15> */
.L_x_1539:
[----:B------:R-:W-:Y:S05]  /*12d0*/  BSYNC B0 ;  /* 0x0000000000007941 */ /* 0x000fea0003800000 */
.L_x_1538:
[----:B------:R-:W-:Y:S01]  /*12e0*/  IADD3 R10, R9, 0x40, RZ ;  /* 0x00000040090a7810 */ /* 0x000fe20007ffe0ff */
[----:B--2---:R2:W4:Y:S01]  /*12f0*/  SHFL.IDX PT, R19, R8, 0x2, 0x181f ;  /* 0x00581f0008137f89 */ /* 0x00452200000e0000 */
[----:B------:R-:W-:Y:S02]  /*1300*/  BSSY B0, `(.L_x_1540) ;  /* 0x0000017000007945 */ /* 0x000fe40003800000 */
[----:B------:R-:W-:Y:S01]  /*1310*/  ISETP.GE.AND P0, PT, R10, UR4, PT ;  /* 0x000000040a007c0c */ /* 0x000fe2000bf06270 */
[----:B---3--:R2:W3:-:S12]  /*1320*/  SHFL.IDX PT, R18, R16, 0x2, 0x181f ;  /* 0x00581f0010127f89 */ /* 0x0084d800000e0000 */
[----:B------:R-:W-:Y:S05]  /*1330*/  @P0 BRA `(.L_x_1541) ;  /* 0x0000013000000947 */ /* 0x000fea0003800000 */
[----:B------:R-:W-:Y:S01]  /*1340*/  SHF.R.S32.HI R15, RZ, 0x1f, R12 ;  /* 0x0000001fff0f7819 */ /* 0x000fe2000001140c */
[----:B------:R-:W-:Y:S01]  /*1350*/  IMAD.SHL.U32 R17, R249, 0x2, RZ ;  /* 0x00000002f9117824 */ /* 0x000fe200078e00ff */
[----:B------:R-:W-:Y:S01]  /*1360*/  SHF.R.S32.HI R14, RZ, 0x1f, R32 ;  /* 0x0000001fff0e7819 */ /* 0x000fe20000011420 */
[----:B---34-:R-:W-:Y:S01]  /*1370*/  IMAD.WIDE R20, R33, 0x2, R18 ;  /* 0x0000000221147825 */ /* 0x018fe200078e0212 */
        /* <DEDUP_REMOVED lines=15> */
.L_x_1541:
[----:B------:R-:W-:Y:S05]  /*1470*/  BSYNC B0 ;  /* 0x0000000000007941 */ /* 0x000fea0003800000 */
.L_x_1540:
[----:B-12---:R-:W-:Y:S01]  /*1480*/  SHFL.IDX PT, R16, R16, 0x3, 0x181f ;  /* 0x00781f0010107f89 */ /* 0x006fe200000e0000 */
[----:B------:R-:W-:Y:S01]  /*1490*/  IADD3 R9, R9, 0x60, RZ ;  /* 0x0000006009097810 */ /* 0x000fe20007ffe0ff */
[----:B------:R-:W-:Y:S01]  /*14a0*/  UMOV UR6, 0x60 ;  /* 0x0000006000067882 */ /* 0x000fe20000000000 */
[----:B------:R-:W-:Y:S01]  /*14b0*/  SHF.R.S32.HI R31, RZ, 0x1f, R12 ;  /* 0x0000001fff1f7819 */ /* 0x000fe2000001140c */
[----:B---3--:R-:W1:Y:S01]  /*14c0*/  SHFL.IDX PT, R17, R8, 0x3, 0x181f ;  /* 0x00781f0008117f89 */ /* 0x008e6200000e0000 */
[----:B------:R-:W-:Y:S01]  /*14d0*/  ISETP.GE.AND P0, PT, R9, UR4, PT ;  /* 0x0000000409007c0c */ /* 0x000fe2000bf06270 */
[----:B------:R-:W-:Y:S01]  /*14e0*/  IMAD.MOV.U32 R250, RZ, RZ, c[0x0][0x2b8] ;  /* 0x0000ae00fffa7624 */ /* 0x000fe200078e00ff */
[----:B------:R-:W-:Y:S01]  /*14f0*/  SHF.R.S32.HI R29, RZ, 0x1f, R32 ;  /* 0x0000001fff1d7819 */ /* 0x000fe20000011420 */
[----:B------:R-:W-:Y:S01]  /*1500*/  UIMAD UR6, UR7, UR6, -0x60 ;  /* 0xffffffa0070674a4 */ /* 0x000fe2000f8e0206 */
[----:B------:R-:W-:Y:S01]  /*1510*/  SHF.R.S32.HI R28, RZ, 0x1f, R0 ;  /* 0x0000001fff1c7819 */ /* 0x000fe20000011400 */
[----:B------:R-:W-:Y:S01]  /*1520*/  IMAD.SHL.U32 R249, R249, 0x2, RZ ;  /* 0x00000002f9f97824 */ /* 0x000fe200078e00ff */
[----:B------:R-:W-:Y:S01]  /*1530*/  LEA.HI R31, R31, R12, RZ, 0x3 ;  /* 0x0000000c1f1f7211 */ /* 0x000fe200078f18ff */
[----:B------:R-:W-:Y:S01]  /*1540*/  USHF.R.S32.HI UR15, URZ, 0x1f, UR14 ;  /* 0x0000001f3f0f7899 */ /* 0x000fe2000801140e */
[----:B------:R-:W-:Y:S01]  /*1550*/  LEA.HI R29, R29, R32, RZ, 0x3 ;  /* 0x000000201d1d7211 */ /* 0x000fe200078f18ff */
[----:B------:R-:W-:Y:S01]  /*1560*/  ULDC.64 UR4, c[0x0][0x2b0] ;  /* 0x0000ac0000047ab9 */ /* 0x000fe20000000a00 */
[----:B------:R-:W-:Y:S01]  /*1570*/  LEA.HI R28, R28, R0, RZ, 0x3 ;  /* 0x000000001c1c7211 */ /* 0x000fe200078f18ff */
[----:B------:R-:W-:Y:S01]  /*1580*/  UIMAD UR15, UR15, UR4, URZ ;  /* 0x000000040f0f72a4 */ /* 0x000fe2000f8e023f */
[----:B------:R-:W-:Y:S01]  /*1590*/  LOP3.LUT R31, R31, 0xfffffff8, RZ, 0xc0, !PT ;  /* 0xfffffff81f1f7812 */ /* 0x000fe200078ec0ff */
[----:B------:R-:W-:Y:S01]  /*15a0*/  UIMAD.WIDE.U32 UR16, UR14, UR4, URZ ;  /* 0x000000040e1072a5 */ /* 0x000fe2000f8e003f */
[----:B------:R-:W-:Y:S01]  /*15b0*/  LOP3.LUT R29, R29, 0xfffffff8, RZ, 0xc0, !PT ;  /* 0xfffffff81d1d7812 */ /* 0x000fe200078ec0ff */
[----:B------:R-:W-:Y:S01]  /*15c0*/  UIMAD UR15, UR14, UR5, UR15 ;  /* 0x000000050e0f72a4 */ /* 0x000fe2000f8e020f */
[----:B------:R-:W-:Y:S01]  /*15d0*/  ISETP.NE.AND P2, PT, R250, 0x1, PT ;  /* 0x00000001fa00780c */ /* 0x000fe20003f45270 */
[----:B------:R-:W-:Y:S01]  /*15e0*/  IMAD.MOV.U32 R251, RZ, RZ, RZ ;  /* 0x000000fffffb7224 */ /* 0x000fe200078e00ff */
[----:B------:R-:W-:Y:S01]  /*15f0*/  LOP3.LUT R28, R28, 0xfffffff8, RZ, 0xc0, !PT ;  /* 0xfffffff81c1c7812 */ /* 0x000fe200078ec0ff */
[----:B------:R-:W-:Y:S01]  /*1600*/  UIADD3 UR15, UR17, UR15, URZ ;  /* 0x0000000f110f7290 */ /* 0x000fe2000fffe03f */
[----:B------:R-:W-:Y:S01]  /*1610*/  IADD3 R10, R108, UR6, RZ ;  /* 0x000000066c0a7c10 */ /* 0x000fe2000fffe0ff */
[----:B-1--4-:R-:W-:-:S03]  /*1620*/  @!P0 IMAD.WIDE R18, R33, 0x2, R16 ;  /* 0x0000000221128825 */ /* 0x012fc600078e0210 */
[C---:B------:R-:W-:Y:S01]  /*1630*/  ISETP.GE.AND P1, PT, R10.reuse, UR10, PT ;  /* 0x0000000a0a007c0c */ /* 0x040fe2000bf26270 */
[----:B------:R-:W-:Y:S01]  /*1640*/  @!P0 IMAD.WIDE R14, R31, 0x2, R16 ;  /* 0x000000021f0e8825 */ /* 0x000fe200078e0210 */
[----:B------:R-:W-:Y:S01]  /*1650*/  @!PT LDS RZ, [RZ] ;  /* 0x00000000fffff984 */ /* 0x000fe20000000800 */
[----:B------:R1:W-:Y:S01]  /*1660*/  @!P0 LDGSTS.E.BYPASS.LTC128B.128 [R249+0x1b100], [R18.64], !P3 ;  /* 0x1b10000012f98fae */ /* 0x0003e2000d901d4c */
[----:B------:R-:W-:Y:S02]  /*1670*/  IADD3 R252, R10, UR9, RZ ;  /* 0x000000090afc7c10 */ /* 0x000fe4000fffe0ff */
[----:B------:R-:W-:Y:S01]  /*1680*/  IMAD.SHL.U32 R247, R13, 0x40, RZ ;  /* 0x000000400df77824 */ /* 0x000fe200078e00ff */
[----:B------:R2:W-:Y:S01]  /*1690*/  @!P0 LDGSTS.E.BYPASS.LTC128B.128 [R249+0x1f100], [R14.64], !P4 ;  /* 0x1f1000000ef98fae */ /* 0x0005e2000e101d4c */
[----:B------:R-:W-:Y:S01]  /*16a0*/  ISETP.GT.OR P1, PT, R108, 0x5f, P1 ;  /* 0x0000005f6c00780c */ /* 0x000fe20000f24670 */
[----:B------:R-:W-:Y:S01]  /*16b0*/  @P2 IMAD.HI.U32 R9, R252, c[0x0][0x2bc], RZ ;  /* 0x0000af00fc092a27 */ /* 0x000fe200078e00ff */
[----:B------:R-:W-:Y:S02]  /*16c0*/  USHF.R.S32.HI UR14, URZ, 0x1f, UR11 ;  /* 0x0000001f3f0e7899 */ /* 0x000fe4000801140b */
[----:B------:R-:W-:Y:S01]  /*16d0*/  ULDC.64 UR4, c[0x0][0x1e8] ;  /* 0x00007a0000047ab9 */ /* 0x000fe20000000a00 */
[----:B------:R-:W-:Y:S01]  /*16e0*/  IMAD.MOV.U32 R8, RZ, RZ, R252 ;  /* 0x000000ffff087224 */ /* 0x000fe200078e00fc */
[----:B------:R-:W-:-:S07]  /*16f0*/  @P2 SHF.R.U32.HI R8, RZ, c[0x0][0x2c0], R9 ;  /* 0x0000b000ff082a19 */ /* 0x000fce0000011609 */
[----:B------:R-:W-:-:S04]  /*1700*/  @!P1 IADD3 R10, P2, R8, UR16, RZ ;  /* 0x00000010080a9c10 */ /* 0x000fc8000ff5e0ff */
[----:B------:R-:W-:Y:S01]  /*1710*/  @!P1 LEA.HI.X.SX32 R9, R8, UR15, 0x1, P2 ;  /* 0x0000000f08099c11 */ /* 0x000fe200090f0eff */
[----:B-1----:R-:W-:-:S04]  /*1720*/  @!P0 IMAD.WIDE R18, R29, 0x2, R16 ;  /* 0x000000021d128825 */ /* 0x002fc800078e0210 */
[----:B------:R-:W-:Y:S01]  /*1730*/  @!P0 IMAD.WIDE R16, R28, 0x2, R16 ;  /* 0x000000021c108825 */ /* 0x000fe200078e0210 */
[----:B------:R1:W-:Y:S01]  /*1740*/  @!P0 LDGSTS.E.BYPASS.LTC128B.128 [R249+0x23100], [R18.64], !P6 ;  /* 0x2310000012f98fae */ /* 0x0003e2000f101d4c */
[----:B--2---:R-:W-:-:S03]  /*1750*/  @!P1 LEA R14, P2, R10, c[0x0][0x2a0], 0x2 ;  /* 0x0000a8000a0e9a11 */ /* 0x004fc600078410ff */
[----:B------:R2:W-:Y:S01]  /*1760*/  @!P0 LDGSTS.E.BYPASS.LTC128B.128 [R249+0x27100], [R16.64], !P5 ;  /* 0x2710000010f98fae */ /* 0x0005e2000e901d4c */
[----:B------:R-:W-:-:S03]  /*1770*/  @!P1 LEA.HI.X R15, R10, c[0x0][0x2a4], R9, 0x2, P2 ;  /* 0x0000a9000a0f9a11 */ /* 0x000fc600010f1409 */
[----:B------:R-:W0:Y:S04]  /*1780*/  LDGDEPBAR ;  /* 0x00000000000079af */ /* 0x000e280000000000 */
[----:B------:R-:W-:Y:S06]  /*1790*/  BAR.SYNC.DEFER_BLOCKING 0x0 ;  /* 0x0000000000007b1d */ /* 0x000fec0000010000 */
[----:B------:R3:W4:Y:S01]  /*17a0*/  @!P1 LDG.E R251, [R14.64] ;  /* 0x0000000c0efb9981 */ /* 0x000722000c1e1900 */
[----:B------:R-:W-:Y:S01]  /*17b0*/  IMAD.MOV R8, RZ, RZ, -R8 ;  /* 0x000000ffff087224 */ /* 0x000fe200078e0a08 */
[----:B------:R-:W-:Y:S01]  /*17c0*/  LOP3.LUT R247, R247, 0x1c0, RZ, 0xc0, !PT ;  /* 0x000001c0f7f77812 */ /* 0x000fe200078ec0ff */
[----:B------:R-:W-:Y:S01]  /*17d0*/  UIMAD UR18, UR14, UR4, URZ ;  /* 0x000000040e1272a4 */ /* 0x000fe2000f8e023f */
[----:B------:R-:W-:Y:S01]  /*17e0*/  LOP3.LUT P1, RZ, R13, 0x2, RZ, 0xc0, !PT ;  /* 0x000000020dff7812 */ /* 0x000fe2000782c0ff */
[----:B------:R-:W-:Y:S01]  /*17f0*/  IMAD R252, R8, c[0x0][0x2b8], R252 ;  /* 0x0000ae0008fc7a24 */ /* 0x000fe200078e02fc */
[----:B------:R-:W-:Y:S01]  /*1800*/  UIMAD.WIDE.U32 UR20, UR11, UR4, URZ ;  /* 0x000000040b1472a5 */ /* 0x000fe2000f8e003f */
[----:B------:R-:W-:Y:S01]  /*1810*/  IMAD.SHL.U32 R8, R30, 0x8, RZ ;  /* 0x000000081e087824 */ /* 0x000fe200078e00ff */
[----:B------:R-:W-:Y:S01]  /*1820*/  UIMAD UR18, UR11, UR5, UR18 ;  /* 0x000000050b1272a4 */ /* 0x000fe2000f8e0212 */
[----:B-1----:R-:W-:Y:S01]  /*1830*/  IMAD.WIDE.U32 R18, R252, c[0x0][0x1e0], RZ ;  /* 0x00007800fc127a25 */ /* 0x002fe200078e00ff */
[----:B------:R-:W-:Y:S01]  /*1840*/  SHF.R.S32.HI R10, RZ, 0x1f, R252 ;  /* 0x0000001fff0a7819 */ /* 0x000fe200000114fc */
[----:B------:R-:W-:Y:S01]  /*1850*/  ULDC.64 UR4, c[0x0][0x210] ;  /* 0x0000840000047ab9 */ /* 0x000fe20000000a00 */
[----:B------:R-:W-:Y:S01]  /*1860*/  LOP3.LUT R8, R247, 0x8, R8, 0xf8, !PT ;  /* 0x00000008f7087812 */ /* 0x000fe200078ef808 */
[----:B------:R-:W-:Y:S01]  /*1870*/  UIADD3 UR18, UR21, UR18, URZ ;  /* 0x0000001215127290 */ /* 0x000fe2000fffe03f */
[----:B------:R-:W-:Y:S01]  /*1880*/  SHF.R.U32.HI R247, RZ, 0x3, R247 ;  /* 0x00000003fff77819 */ /* 0x000fe200000116f7 */
[C---:B------:R-:W-:Y:S01]  /*1890*/  IMAD R9, R10.reuse, c[0x0][0x1e0], RZ ;  /* 0x000078000a097a24 */ /* 0x040fe200078e02ff */
[----:B------:R-:W-:Y:S01]  /*18a0*/  UIMAD UR14, UR14, UR4, URZ ;  /* 0x000000040e0e72a4 */ /* 0x000fe2000f8e023f */
[----:B------:R-:W-:Y:S01]  /*18b0*/  IMAD R10, R10, c[0x0][0x208], RZ ;  /* 0x000082000a0a7a24 */ /* 0x000fe200078e02ff */
[----:B------:R-:W-:Y:S01]  /*18c0*/  LOP3.LUT R247, R8, R247, RZ, 0x3c, !PT ;  /* 0x000000f708f77212 */ /* 0x000fe200078e3cff */
[C---:B------:R-:W-:Y:S01]  /*18d0*/  IMAD R9, R252.reuse, c[0x0][0x1e4], R9 ;  /* 0x00007900fc097a24 */ /* 0x040fe200078e0209 */
[----:B------:R-:W-:Y:S01]  /*18e0*/  UIMAD.WIDE.U32 UR22, UR11, UR4, URZ ;  /* 0x000000040b1672a5 */ /* 0x000fe2000f8e003f */
[C---:B--2---:R-:W-:Y:S01]  /*18f0*/  IMAD.WIDE.U32 R16, R252.reuse, c[0x0][0x208], RZ ;  /* 0x00008200fc107a25 */ /* 0x044fe200078e00ff */
[----:B------:R-:W-:Y:S01]  /*1900*/  UIMAD UR4, UR11, UR5, UR14 ;  /* 0x000000050b0472a4 */ /* 0x000fe2000f8e020e */
[----:B------:R-:W-:Y:S01]  /*1910*/  ISETP.GE.AND P4, PT, R33, c[0x0][0x1d4], PT ;  /* 0x0000750021007a0c */ /* 0x000fe20003f86270 */
[----:B------:R-:W-:Y:S01]  /*1920*/  UIADD3 UR5, UR7, -0x1, URZ ;  /* 0xffffffff07057890 */ /* 0x000fe2000fffe03f */
[----:B---3--:R-:W-:Y:S01]  /*1930*/  SHF.R.S32.HI R14, RZ, 0x4, R11 ;  /* 0x00000004ff0e7819 */ /* 0x008fe2000001140b */
[----:B------:R-:W-:Y:S01]  /*1940*/  IMAD.IADD R19, R19, 0x1, R9 ;  /* 0x0000000113137824 */ /* 0x000fe200078e0209 */
[----:B------:R-:W-:Y:S01]  /*1950*/  UIADD3 UR4, UR23, UR4, URZ ;  /* 0x0000000417047290 */ /* 0x000fe2000fffe03f */
[----:B------:R-:W-:Y:S01]  /*1960*/  IMAD R10, R252, c[0x0][0x20c], R10 ;  /* 0x00008300fc0a7a24 */ /* 0x000fe200078e020a */
[----:B------:R-:W-:Y:S01]  /*1970*/  LEA.HI R11, R11, R14, RZ, 0x1 ;  /* 0x0000000e0b0b7211 */ /* 0x000fe200078f08ff */
[----:B------:R-:W-:Y:S01]  /*1980*/  UIMAD UR10, UR5, -0x60, UR10 ;  /* 0xffffffa0050a78a4 */ /* 0x000fe2000f8e020a */
[----:B------:R-:W-:Y:S01]  /*1990*/  ISETP.GE.AND P3, PT, R12, c[0x0][0x1d4], PT ;  /* 0x000075000c007a0c */ /* 0x000fe20003f66270 */
[----:B------:R-:W-:Y:S01]  /*19a0*/  IMAD.IADD R17, R17, 0x1, R10 ;  /* 0x0000000111117824 */ /* 0x000fe200078e020a */
[----:B------:R-:W-:Y:S01]  /*19b0*/  LOP3.LUT R11, R11, 0xfffffffe, RZ, 0xc0, !PT ;  /* 0xfffffffe0b0b7812 */ /* 0x000fe200078ec0ff */
[----:B------:R-:W-:Y:S01]  /*19c0*/  IMAD.SHL.U32 R5, R5, 0x40, RZ ;  /* 0x0000004005057824 */ /* 0x000fe200078e00ff */
[----:B------:R-:W-:Y:S01]  /*19d0*/  ISETP.GE.AND P2, PT, R32, c[0x0][0x1d4], PT ;  /* 0x0000750020007a0c */ /* 0x000fe20003f46270 */
[----:B------:R-:W-:Y:S01]  /*19e0*/  IMAD.SHL.U32 R7, R7, 0x40, RZ ;  /* 0x0000004007077824 */ /* 0x000fe200078e00ff */
[----:B------:R-:W-:Y:S01]  /*19f0*/  IADD3 R30, -R30, UR10, RZ ;  /* 0x0000000a1e1e7c10 */ /* 0x000fe2000fffe1ff */
[----:B------:R-:W-:Y:S01]  /*1a00*/  IMAD.IADD R11, R14, 0x1, -R11 ;  /* 0x000000010e0b7824 */ /* 0x000fe200078e0a0b */
[----:B------:R-:W-:Y:S01]  /*1a10*/  LEA.HI R6, R6, R2, RZ, 0x5 ;  /* 0x0000000206067211 */ /* 0x000fe200078f28ff */
[----:B------:R-:W-:Y:S01]  /*1a20*/  UISETP.GT.AND UP0, UPT, UR5, UR8, UPT ;  /* 0x000000080500728c */ /* 0x000fe2000bf04270 */
[----:B------:R-:W-:Y:S01]  /*1a30*/  LOP3.LUT R5, R5, 0x1c0, RZ, 0xc0, !PT ;  /* 0x000001c005057812 */ /* 0x000fe200078ec0ff */
[----:B------:R-:W-:Y:S01]  /*1a40*/  IMAD R247, R11, 0x200, R247 ;  /* 0x000002000bf77824 */ /* 0x000fe200078e02f7 */
[----:B------:R-:W-:Y:S01]  /*1a50*/  LOP3.LUT R7, R7, 0xfffffe00, RZ, 0xc0, !PT ;  /* 0xfffffe0007077812 */ /* 0x000fe200078ec0ff */
[----:B------:R-:W-:-:S02]  /*1a60*/  IMAD.SHL.U32 R11, R11, 0x8, RZ ;  /* 0x000000080b0b7824 */ /* 0x000fc400078e00ff */
[----:B------:R-:W-:Y:S02]  /*1a70*/  IMAD.SHL.U32 R247, R247, 0x2, RZ ;  /* 0x00000002f7f77824 */ /* 0x000fe400078e00ff */
[----:B------:R-:W-:Y:S01]  /*1a80*/  IMAD.SHL.U32 R248, R6, 0x20, RZ ;  /* 0x0000002006f87824 */ /* 0x000fe200078e00ff */
[----:B------:R-:W-:Y:S02]  /*1a90*/  LOP3.LUT R11, R5, 0x8, R11, 0xf8, !PT ;  /* 0x00000008050b7812 */ /* 0x000fe400078ef80b */
[----:B------:R-:W-:Y:S02]  /*1aa0*/  IADD3 R246, R247, 0xc120, RZ ;  /* 0x0000c120f7f67810 */ /* 0x000fe40007ffe0ff */
[----:B------:R-:W-:Y:S02]  /*1ab0*/  SHF.R.U32.HI R5, RZ, 0x3, R5 ;  /* 0x00000003ff057819 */ /* 0x000fe40000011605 */
[----:B------:R-:W-:Y:S02]  /*1ac0*/  LOP3.LUT R248, R248, 0x7ffffc00, RZ, 0xc0, !PT ;  /* 0x7ffffc00f8f87812 */ /* 0x000fe400078ec0ff */
[----:B------:R-:W-:-:S04]  /*1ad0*/  LOP3.LUT R5, R11, R5, RZ, 0x3c, !PT ;  /* 0x000000050b057212 */ /* 0x000fc800078e3cff */
[CC--:B------:R-:W-:Y:S02]  /*1ae0*/  IADD3 R248, R5.reuse, R7.reuse, R248 ;  /* 0x0000000705f87210 */ /* 0x0c0fe40007ffe0f8 */
[----:B------:R-:W-:-:S03]  /*1af0*/  LOP3.LUT R5, R5, R7, RZ, 0xfc, !PT ;  /* 0x0000000705057212 */ /* 0x000fc600078efcff */
[----:B------:R-:W-:-:S04]  /*1b00*/  IMAD.SHL.U32 R248, R248, 0x2, RZ ;  /* 0x00000002f8f87824 */ /* 0x000fc800078e00ff */
[--C-:B------:R-:W-:Y:S02]  /*1b10*/  IMAD R244, R4, 0x2, R248.reuse ;  /* 0x0000000204f47824 */ /* 0x100fe400078e02f8 */
[C---:B------:R-:W-:Y:S02]  /*1b20*/  IMAD R243, R3.reuse, 0x2, R248 ;  /* 0x0000000203f37824 */ /* 0x040fe400078e02f8 */
[----:B------:R-:W-:Y:S01]  /*1b30*/  IMAD R241, R3, 0x2, R244 ;  /* 0x0000000203f17824 */ /* 0x000fe200078e02f4 */
[----:B----4-:R-:W-:Y:S01]  /*1b40*/  SHF.R.S32.HI R8, RZ, 0x1f, R251 ;  /* 0x0000001fff087819 */ /* 0x010fe200000114fb */
[----:B------:R-:W-:-:S04]  /*1b50*/  IMAD.WIDE.U32 R18, R251, c[0x0][0x1f0], R18 ;  /* 0x00007c00fb127a25 */ /* 0x000fc800078e0012 */
[----:B------:R-:W-:Y:S01]  /*1b60*/  IMAD R14, R8, c[0x0][0x1f0], RZ ;  /* 0x00007c00080e7a24 */ /* 0x000fe200078e02ff */
[----:B------:R-:W-:Y:S01]  /*1b70*/  IADD3 R9, P0, R18, UR20, RZ ;  /* 0x0000001412097c10 */ /* 0x000fe2000ff1e0ff */
[----:B------:R-:W-:Y:S02]  /*1b80*/  IMAD R8, R8, c[0x0][0x218], RZ ;  /* 0x0000860008087a24 */ /* 0x000fe400078e02ff */
[C---:B------:R-:W-:Y:S02]  /*1b90*/  IMAD R14, R251.reuse, c[0x0][0x1f4], R14 ;  /* 0x00007d00fb0e7a24 */ /* 0x040fe400078e020e */
[----:B------:R-:W-:-:S03]  /*1ba0*/  IMAD.WIDE.U32 R16, R251, c[0x0][0x218], R16 ;  /* 0x00008600fb107a25 */ /* 0x000fc600078e0010 */
[----:B------:R-:W-:Y:S01]  /*1bb0*/  IADD3.X R14, R19, UR18, R14, P0, !PT ;  /* 0x00000012130e7c10 */ /* 0x000fe200087fe40e */
[----:B------:R-:W-:Y:S01]  /*1bc0*/  IMAD R8, R251, c[0x0][0x21c], R8 ;  /* 0x00008700fb087a24 */ /* 0x000fe200078e0208 */
[----:B------:R-:W-:-:S04]  /*1bd0*/  LEA R18, P0, R9, c[0x0][0x1c8], 0x1 ;  /* 0x0000720009127a11 */ /* 0x000fc800078008ff */
[----:B------:R-:W-:Y:S01]  /*1be0*/  LEA.HI.X R14, R9, c[0x0][0x1cc], R14, 0x1, P0 ;  /* 0x00007300090e7a11 */ /* 0x000fe200000f0c0e */
[----:B------:R-:W-:Y:S01]  /*1bf0*/  SHFL.IDX PT, R20, R18, RZ, 0x181f ;  /* 0x00181fff12147589 */ /* 0x000fe200000e0000 */
[----:B------:R-:W-:Y:S01]  /*1c00*/  IADD3 R10, P0, R16, UR22, RZ ;  /* 0x00000016100a7c10 */ /* 0x000fe2000ff1e0ff */
[----:B------:R-:W-:Y:S01]  /*1c10*/  IMAD.U32 R16, RZ, RZ, UR11 ;  /* 0x0000000bff107e24 */ /* 0x000fe2000f8e00ff */
[----:B------:R-:W-:Y:S01]  /*1c20*/  IADD3 R9, R247, 0xc100, RZ ;  /* 0x0000c100f7097810 */ /* 0x000fe20007ffe0ff */
[----:B------:R-:W1:Y:S01]  /*1c30*/  SHFL.IDX PT, R21, R14, RZ, 0x181f ;  /* 0x00181fff0e157589 */ /* 0x000e6200000e0000 */
[----:B------:R-:W-:Y:S02]  /*1c40*/  IADD3.X R8, R17, UR4, R8, P0, !PT ;  /* 0x0000000411087c10 */ /* 0x000fe400087fe408 */
[----:B------:R-:W-:Y:S01]  /*1c50*/  LEA R34, P0, R10, c[0x0][0x1f8], 0x1 ;  /* 0x00007e000a227a11 */ /* 0x000fe200078008ff */
[----:B------:R-:W-:Y:S01]  /*1c60*/  SHFL.IDX PT, R18, R18, 0x1, 0x181f ;  /* 0x00381f0012127f89 */ /* 0x000fe200000e0000 */
[----:B------:R-:W-:Y:S01]  /*1c70*/  @P1 IADD3 R246, R9, -0x20, RZ ;  /* 0xffffffe009f61810 */ /* 0x000fe20007ffe0ff */
[----:B------:R-:W-:Y:S01]  /*1c80*/  IMAD R9, R252, c[0x0][0x1e0], RZ ;  /* 0x00007800fc097a24 */ /* 0x000fe200078e02ff */
[----:B------:R-:W-:Y:S01]  /*1c90*/  LEA.HI.X R8, R10, c[0x0][0x1fc], R8, 0x1, P0 ;  /* 0x00007f000a087a11 */ /* 0x000fe200000f0c08 */
[----:B------:R-:W-:Y:S01]  /*1ca0*/  SHFL.IDX PT, R19, R14, 0x1, 0x181f ;  /* 0x00381f000e137f89 */ /* 0x000fe200000e0000 */
[----:B------:R-:W-:Y:S01]  /*1cb0*/  ISETP.GE.AND P0, PT, R30, 0x1, PT ;  /* 0x000000011e00780c */ /* 0x000fe20003f06270 */
[----:B------:R-:W-:Y:S01]  /*1cc0*/  IMAD R9, R251, c[0x0][0x1f0], R9 ;  /* 0x00007c00fb097a24 */ /* 0x000fe200078e0209 */
[----:B------:R-:W-:Y:S01]  /*1cd0*/  ISETP.GE.AND P1, PT, R0, c[0x0][0x1d4], PT ;  /* 0x0000750000007a0c */ /* 0x000fe20003f26270 */
[----:B------:R-:W-:Y:S01]  /*1ce0*/  SHFL.IDX PT, R17, R14, 0x2, 0x181f ;  /* 0x00581f000e117f89 */ /* 0x000fe200000e0000 */
[----:B------:R-:W-:Y:S01]  /*1cf0*/  IADD3 R237, R246, 0x800, RZ ;  /* 0x00000800f6ed7810 */ /* 0x000fe20007ffe0ff */
[----:B------:R-:W-:Y:S01]  /*1d00*/  IMAD R16, R16, c[0x0][0x1e8], R9 ;  /* 0x00007a0010107a24 */ /* 0x000fe200078e0209 */
[C---:B------:R-:W-:Y:S01]  /*1d10*/  IADD3 R236, R246.reuse, 0x1000, RZ ;  /* 0x00001000f6ec7810 */ /* 0x040fe20007ffe0ff */
[----:B------:R-:W2:Y:S01]  /*1d20*/  SHFL.IDX PT, R46, R34, RZ, 0x181f ;  /* 0x00181fff222e7589 */ /* 0x000ea200000e0000 */
[----:B------:R-:W-:-:S02]  /*1d30*/  IADD3 R235, R246, 0x1800, RZ ;  /* 0x00001800f6eb7810 */ /* 0x000fc40007ffe0ff */
[----:B------:R-:W-:Y:S01]  /*1d40*/  LEA R16, R16, c[0x0][0x1c8], 0x1 ;  /* 0x0000720010107a11 */ /* 0x000fe200078e08ff */
[----:B------:R-:W3:Y:S01]  /*1d50*/  SHFL.IDX PT, R10, R8, RZ, 0x181f ;  /* 0x00181fff080a7589 */ /* 0x000ee200000e0000 */
[C---:B------:R-:W-:Y:S02]  /*1d60*/  IADD3 R234, R246.reuse, 0x2000, RZ ;  /* 0x00002000f6ea7810 */ /* 0x040fe40007ffe0ff */
[C---:B------:R-:W-:Y:S01]  /*1d70*/  IADD3 R233, R246.reuse, 0x2800, RZ ;  /* 0x00002800f6e97810 */ /* 0x040fe20007ffe0ff */
[--C-:B-1----:R-:W-:Y:S01]  /*1d80*/  @P0 IMAD.WIDE R36, R33, 0x2, R20.reuse ;  /* 0x0000000221240825 */ /* 0x102fe200078e0214 */
[----:B------:R-:W-:Y:S01]  /*1d90*/  SHFL.IDX PT, R16, R16, 0x2, 0x181f ;  /* 0x00581f0010107f89 */ /* 0x000fe200000e0000 */
[C---:B------:R-:W-:Y:S02]  /*1da0*/  IADD3 R231, R246.reuse, 0x3000, RZ ;  /* 0x00003000f6e77810 */ /* 0x040fe40007ffe0ff */
[----:B------:R-:W-:Y:S01]  /*1db0*/  @P0 IMAD.WIDE R26, R31, 0x2, R20 ;  /* 0x000000021f1a0825 */ /* 0x000fe200078e0214 */
[----:B------:R1:W-:Y:S01]  /*1dc0*/  @P0 LDGSTS.E.BYPASS.LTC128B.128 [R249+0xc100], [R36.64], !P4 ;  /* 0x0c10000024f90fae */ /* 0x0003e2000e101d4c */
[----:B------:R-:W-:-:S02]  /*1dd0*/  IADD3 R230, R246, 0x3800, RZ ;  /* 0x00003800f6e67810 */ /* 0x000fc40007ffe0ff */
[--C-:B------:R-:W-:Y:S01]  /*1de0*/  @P0 IMAD.WIDE R24, R29, 0x2, R20.reuse ;  /* 0x000000021d180825 */ /* 0x100fe200078e0214 */
[----:B------:R4:W-:Y:S01]  /*1df0*/  @P0 LDGSTS.E.BYPASS.LTC128B.128 [R249+0xf100], [R26.64], !P3 ;  /* 0x0f1000001af90fae */ /* 0x0009e2000d901d4c */
[----:B------:R-:W-:Y:S02]  /*1e00*/  IADD3 R229, R246, 0x4000, RZ ;  /* 0x00004000f6e57810 */ /* 0x000fe40007ffe0ff */
[----:B------:R-:W-:Y:S01]  /*1e10*/  @P0 IMAD.WIDE R38, R28, 0x2, R20 ;  /* 0x000000021c260825 */ /* 0x000fe200078e0214 */
[----:B------:R5:W-:Y:S01]  /*1e20*/  @P0 LDGSTS.E.BYPASS.LTC128B.128 [R249+0x12100], [R24.64], !P2 ;  /* 0x1210000018f90fae */ /* 0x000be2000d101d4c */
[----:B------:R-:W-:Y:S02]  /*1e30*/  IADD3 R228, R246, 0x4800, RZ ;  /* 0x00004800f6e47810 */ /* 0x000fe40007ffe0ff */
[----:B------:R-:W-:Y:S01]  /*1e40*/  IMAD.WIDE R20, R33, 0x2, RZ ;  /* 0x0000000221147825 */ /* 0x000fe200078e02ff */
[----:B------:R1:W-:Y:S01]  /*1e50*/  @P0 LDGSTS.E.BYPASS.LTC128B.128 [R249+0x15100], [R38.64], !P1 ;  /* 0x1510000026f90fae */ /* 0x0003e2000c901d4c */
[----:B------:R-:W-:-:S02]  /*1e60*/  ISETP.GE.AND P0, PT, R30, 0x21, PT ;  /* 0x000000211e00780c */ /* 0x000fc40003f06270 */
[----:B------:R-:W-:Y:S01]  /*1e70*/  IADD3 R227, R246, 0x5000, RZ ;  /* 0x00005000f6e37810 */ /* 0x000fe20007ffe0ff */
[----:B------:R-:W1:Y:S01]  /*1e80*/  SHFL.IDX PT, R22, R34, 0x1, 0x181f ;  /* 0x00381f0022167f89 */ /* 0x000e6200000e0000 */
[----:B--2---:R-:W-:Y:S02]  /*1e90*/  IADD3 R82, P5, R46, R20, RZ ;  /* 0x000000142e527210 */ /* 0x004fe40007fbe0ff */
[C---:B------:R-:W-:Y:S01]  /*1ea0*/  IADD3 R226, R246.reuse, 0x5800, RZ ;  /* 0x00005800f6e27810 */ /* 0x040fe20007ffe0ff */
[----:B------:R-:W2:Y:S01]  /*1eb0*/  SHFL.IDX PT, R9, R8, 0x1, 0x181f ;  /* 0x00381f0008097f89 */ /* 0x000ea200000e0000 */
[----:B------:R-:W-:Y:S01]  /*1ec0*/  IADD3 R225, R246, 0x6000, RZ ;  /* 0x00006000f6e17810 */ /* 0x000fe20007ffe0ff */
[----:B---3--:R-:W-:Y:S01]  /*1ed0*/  IMAD.X R83, R10, 0x1, R21, P5 ;  /* 0x000000010a537824 */ /* 0x008fe200028e0615 */
[C---:B------:R-:W-:Y:S01]  /*1ee0*/  IADD3 R224, R246.reuse, 0x6800, RZ ;  /* 0x00006800f6e07810 */ /* 0x040fe20007ffe0ff */
[----:B------:R-:W3:Y:S01]  /*1ef0*/  SHFL.IDX PT, R34, R34, 0x2, 0x181f ;  /* 0x00581f0022227f89 */ /* 0x000ee200000e0000 */
[C---:B------:R-:W-:Y:S01]  /*1f00*/  IADD3 R223, R246.reuse, 0x7000, RZ ;  /* 0x00007000f6df7810 */ /* 0x040fe20007ffe0ff */
[--C-:B------:R-:W-:Y:S01]  /*1f10*/  @P0 IMAD.WIDE R14, R31, 0x2, R18.reuse ;  /* 0x000000021f0e0825 */ /* 0x100fe200078e0212 */
[C---:B------:R-:W-:Y:S01]  /*1f20*/  IADD3 R222, R246.reuse, 0x7800, RZ ;  /* 0x00007800f6de7810 */ /* 0x040fe20007ffe0ff */
[----:B------:R-:W3:Y:S01]  /*1f30*/  SHFL.IDX PT, R8, R8, 0x2, 0x181f ;  /* 0x00581f0008087f89 */ /* 0x000ee200000e0000 */
[C---:B------:R-:W-:Y:S01]  /*1f40*/  IADD3 R221, R246.reuse, 0x8000, RZ ;  /* 0x00008000f6dd7810 */ /* 0x040fe20007ffe0ff */
[----:B----4-:R-:W-:Y:S01]  /*1f50*/  @P0 IMAD.WIDE R26, R33, 0x2, R18 ;  /* 0x00000002211a0825 */ /* 0x010fe200078e0212 */
[----:B------:R-:W-:-:S02]  /*1f60*/  IADD3 R220, R246, 0x8800, RZ ;  /* 0x00008800f6dc7810 */ /* 0x000fc40007ffe0ff */
[C---:B------:R-:W-:Y:S01]  /*1f70*/  IADD3 R219, R246.reuse, 0x9000, RZ ;  /* 0x00009000f6db7810 */ /* 0x040fe20007ffe0ff */
[--C-:B-----5:R-:W-:Y:S01]  /*1f80*/  @P0 IMAD.WIDE R24, R29, 0x2, R18.reuse ;  /* 0x000000021d180825 */ /* 0x120fe200078e0212 */
[----:B------:R4:W-:Y:S01]  /*1f90*/  @P0 LDGSTS.E.BYPASS.LTC128B.128 [R249+0xd100], [R26.64], !P4 ;  /* 0x0d1000001af90fae */ /* 0x0009e2000e101d4c */
[----:B------:R-:W-:Y:S02]  /*1fa0*/  IADD3 R218, R246, 0x9800, RZ ;  /* 0x00009800f6da7810 */ /* 0x000fe40007ffe0ff */
[----:B------:R-:W-:Y:S01]  /*1fb0*/  @P0 IMAD.WIDE R18, R28, 0x2, R18 ;  /* 0x000000021c120825 */ /* 0x000fe200078e0212 */
[----:B------:R5:W-:Y:S01]  /*1fc0*/  @P0 LDGSTS.E.BYPASS.LTC128B.128 [R249+0x10100], [R14.64], !P3 ;  /* 0x101000000ef90fae */ /* 0x000be2000d901d4c */
[----:B-1----:R-:W-:Y:S02]  /*1fd0*/  IADD3 R44, P5, R20, R22, RZ ;  /* 0x00000016142c7210 */ /* 0x002fe40007fbe0ff */
[C---:B------:R-:W-:Y:S01]  /*1fe0*/  IADD3 R217, R246.reuse, 0xa000, RZ ;  /* 0x0000a000f6d97810 */ /* 0x040fe20007ffe0ff */
[----:B------:R1:W-:Y:S01]  /*1ff0*/  @P0 LDGSTS.E.BYPASS.LTC128B.128 [R249+0x13100], [R24.64], !P2 ;  /* 0x1310000018f90fae */ /* 0x0003e2000d101d4c */
[C---:B------:R-:W-:Y:S01]  /*2000*/  IADD3 R216, R246.reuse, 0xa800, RZ ;  /* 0x0000a800f6d87810 */ /* 0x040fe20007ffe0ff */
[----:B--2---:R-:W-:Y:S01]  /*2010*/  IMAD.X R45, R21, 0x1, R9, P5 ;  /* 0x00000001152d7824 */ /* 0x004fe200028e0609 */
[----:B------:R-:W-:Y:S01]  /*2020*/  IADD3 R183, R246, 0xb000, RZ ;  /* 0x0000b000f6b77810 */ /* 0x000fe20007ffe0ff */
[----:B------:R2:W-:Y:S01]  /*2030*/  @P0 LDGSTS.E.BYPASS.LTC128B.128 [R249+0x16100], [R18.64], !P1 ;  /* 0x1610000012f90fae */ /* 0x0005e2000c901d4c */
[----:B------:R-:W-:-:S02]  /*2040*/  ISETP.GT.AND P0, PT, R30, 0x40, PT ;  /* 0x000000401e00780c */ /* 0x000fc40003f04270 */
[----:B---3--:R-:W-:Y:S02]  /*2050*/  IADD3 R20, P5, R20, R34, RZ ;  /* 0x0000002214147210 */ /* 0x008fe40007fbe0ff */
[----:B------:R-:W-:-:S03]  /*2060*/  IADD3 R182, R246, 0xb800, RZ ;  /* 0x0000b800f6b67810 */ /* 0x000fc60007ffe0ff */
[----:B------:R-:W-:Y:S02]  /*2070*/  IMAD.X R21, R21, 0x1, R8, P5 ;  /* 0x0000000115157824 */ /* 0x000fe400028e0608 */
[----:B-----5:R-:W-:-:S04]  /*2080*/  IMAD.WIDE R14, R31, 0x2, RZ ;  /* 0x000000021f0e7825 */ /* 0x020fc800078e02ff */
[----:B-1----:R-:W-:Y:S01]  /*2090*/  @P0 IMAD.WIDE R24, R33, 0x2, R16 ;  /* 0x0000000221180825 */ /* 0x002fe200078e0210 */
[----:B------:R-:W-:-:S03]  /*20a0*/  IADD3 R54, P5, R46, R14, RZ ;  /* 0x0000000e2e367210 */ /* 0x000fc60007fbe0ff */
[----:B--2---:R-:W-:Y:S01]  /*20b0*/  @P0 IMAD.WIDE R18, R31, 0x2, R16 ;  /* 0x000000021f120825 */ /* 0x004fe200078e0210 */
[----:B------:R1:W-:Y:S03]  /*20c0*/  @P0 LDGSTS.E.BYPASS.LTC128B.128 [R249+0xe100], [R24.64], !P4 ;  /* 0x0e10000018f90fae */ /* 0x0003e6000e101d4c */
[----:B------:R-:W-:Y:S01]  /*20d0*/  IMAD.X R55, R10, 0x1, R15, P5 ;  /* 0x000000010a377824 */ /* 0x000fe200028e060f */
[----:B------:R2:W-:Y:S01]  /*20e0*/  @P0 LDGSTS.E.BYPASS.LTC128B.128 [R249+0x11100], [R18.64], !P3 ;  /* 0x1110000012f90fae */ /* 0x0005e2000d901d4c */
[----:B------:R-:W-:-:S05]  /*20f0*/  IADD3 R42, P5, R14, R22, RZ ;  /* 0x000000160e2a7210 */ /* 0x000fca0007fbe0ff */
[----:B------:R-:W-:Y:S01]  /*2100*/  IMAD.X R43, R15, 0x1, R9, P5 ;  /* 0x000000010f2b7824 */ /* 0x000fe200028e0609 */
[----:B------:R-:W-:-:S05]  /*2110*/  IADD3 R14, P5, R14, R34, RZ ;  /* 0x000000220e0e7210 */ /* 0x000fca0007fbe0ff */
[----:B------:R-:W-:Y:S02]  /*2120*/  IMAD.X R15, R15, 0x1, R8, P5 ;  /* 0x000000010f0f7824 */ /* 0x000fe400028e0608 */
[----:B-1----:R-:W-:-:S04]  /*2130*/  @P0 IMAD.WIDE R24, R29, 0x2, R16 ;  /* 0x000000021d180825 */ /* 0x002fc800078e0210 */
[----:B------:R-:W-:Y:S01]  /*2140*/  @P0 IMAD.WIDE R16, R28, 0x2, R16 ;  /* 0x000000021c100825 */ /* 0x000fe200078e0210 */
[----:B------:R4:W-:Y:S03]  /*2150*/  @P0 LDGSTS.E.BYPASS.LTC128B.128 [R249+0x14100], [R24.64], !P2 ;  /* 0x1410000018f90fae */ /* 0x0009e6000d101d4c */
[----:B--2---:R-:W-:Y:S01]  /*2160*/  IMAD.WIDE R18, R29, 0x2, RZ ;  /* 0x000000021d127825 */ /* 0x004fe200078e02ff */
[----:B------:R1:W-:Y:S04]  /*2170*/  @P0 LDGSTS.E.BYPASS.LTC128B.128 [R249+0x17100], [R16.64], !P1 ;  /* 0x1710000010f90fae */ /* 0x0003e8000c901d4c */
[----:B------:R-:W0:Y:S01]  /*2180*/  LDGDEPBAR ;  /* 0x00000000000079af */ /* 0x000e220000000000 */
[----:B------:R-:W-:-:S02]  /*2190*/  IADD3 R52, P0, R46, R18, RZ ;  /* 0x000000122e347210 */ /* 0x000fc40007f1e0ff */
[----:B------:R-:W-:-:S03]  /*21a0*/  IADD3 R40, P5, R18, R22, RZ ;  /* 0x0000001612287210 */ /* 0x000fc60007fbe0ff */
[----:B------:R-:W-:Y:S01]  /*21b0*/  IMAD.X R53, R10, 0x1, R19, P0 ;  /* 0x000000010a357824 */ /* 0x000fe200000e0613 */
[----:B------:R-:W-:Y:S01]  /*21c0*/  IADD3 R80, P0, R18, R34, RZ ;  /* 0x0000002212507210 */ /* 0x000fe20007f1e0ff */
[----:B------:R-:W-:-:S04]  /*21d0*/  IMAD.X R41, R19, 0x1, R9, P5 ;  /* 0x0000000113297824 */ /* 0x000fc800028e0609 */
[----:B------:R-:W-:Y:S02]  /*21e0*/  IMAD.X R81, R19, 0x1, R8, P0 ;  /* 0x0000000113517824 */ /* 0x000fe400000e0608 */
[----:B-1----:R-:W-:Y:S01]  /*21f0*/  IMAD.WIDE R16, R28, 0x2, RZ ;  /* 0x000000021c107825 */ /* 0x002fe200078e02ff */
[----:B------:R-:W-:-:S04]  /*2200*/  DEPBAR.LE SB0, 0x1 ;  /* 0x000080400000791a */ /* 0x000fc80000000000 */
[----:B------:R-:W-:-:S04]  /*2210*/  DEPBAR.LE SB0, 0x0 ;  /* 0x000080000000791a */ /* 0x000fc80000000000 */
[----:B------:R-:W-:Y:S01]  /*2220*/  BAR.SYNC.DEFER_BLOCKING 0x0 ;  /* 0x0000000000007b1d */ /* 0x000fe20000010000 */
[----:B------:R-:W-:Y:S02]  /*2230*/  IADD3 R46, P6, R46, R16, RZ ;  /* 0x000000102e2e7210 */ /* 0x000fe40007fde0ff */
[C---:B------:R-:W-:Y:S02]  /*2240*/  IADD3 R34, P0, R16.reuse, R34, RZ ;  /* 0x0000002210227210 */ /* 0x040fe40007f1e0ff */
[----:B------:R-:W-:Y:S01]  /*2250*/  IADD3 R22, P5, R16, R22, RZ ;  /* 0x0000001610167210 */ /* 0x000fe20007fbe0ff */
[----:B------:R-:W-:Y:S01]  /*2260*/  IMAD.X R47, R10, 0x1, R17, P6 ;  /* 0x000000010a2f7824 */ /* 0x000fe200030e0611 */
[----:B------:R-:W-:Y:S01]  /*2270*/  ISETP.GE.AND P6, PT, R33, c[0x0][0x1d4], PT ;  /* 0x0000750021007a0c */ /* 0x000fe20003fc6270 */
[C---:B------:R-:W-:Y:S02]  /*2280*/  IMAD.X R35, R17.reuse, 0x1, R8, P0 ;  /* 0x0000000111237824 */ /* 0x040fe400000e0608 */
[----:B------:R-:W-:Y:S01]  /*2290*/  IMAD.X R23, R17, 0x1, R9, P5 ;  /* 0x0000000111177824 */ /* 0x000fe200028e0609 */
[----:B------:R-:W-:-:S02]  /*22a0*/  ISETP.LT.OR P0, PT, R30, 0x1, P6 ;  /* 0x000000011e00780c */ /* 0x000fc40003701670 */
[----:B------:R-:W-:Y:S02]  /*22b0*/  ISETP.GE.AND P5, PT, R12, c[0x0][0x1d4], PT ;  /* 0x000075000c007a0c */ /* 0x000fe40003fa6270 */
[----:B------:R-:W-:Y:S01]  /*22c0*/  ISETP.GE.AND P6, PT, R32, c[0x0][0x1d4], PT ;  /* 0x0000750020007a0c */ /* 0x000fe20003fc6270 */
[----:B------:R-:W-:Y:S04]  /*22d0*/  LDSM.16.M88.4 R64, [R248+0x18100] ;  /* 0x01810000f840783b */ /* 0x000fe80000000200 */
[----:B------:R-:W-:Y:S04]  /*22e0*/  LDSM.16.M88.4 R96, [R244+0x18100] ;  /* 0x01810000f460783b */ /* 0x000fe80000000200 */
[----:B------:R-:W-:Y:S04]  /*22f0*/  LDSM.16.M88.4 R48, [R247+0xc100] ;  /* 0x00c10000f730783b */ /* 0x000fe80000000200 */
[----:B------:R-:W-:Y:S04]  /*2300*/  LDSM.16.M88.4 R36, [R247+0xc900] ;  /* 0x00c90000f724783b */ /* 0x000fe80000000200 */
[----:B------:R-:W-:Y:S04]  /*2310*/  LDSM.16.M88.4 R208, [R247+0xd100] ;  /* 0x00d10000f7d0783b */ /* 0x000fe80000000200 */
[----:B----4-:R-:W1:Y:S04]  /*2320*/  LDSM.16.M88.4 R24, [R247+0xd900] ;  /* 0x00d90000f718783b */ /* 0x010e680000000200 */
[----:B------:R-:W-:Y:S04]  /*2330*/  LDSM.16.M88.4 R16, [R247+0xe100] ;  /* 0x00e10000f710783b */ /* 0x000fe80000000200 */
[----:B------:R-:W-:Y:S04]  /*2340*/  LDSM.16.M88.4 R76, [R247+0xe900] ;  /* 0x00e90000f74c783b */ /* 0x000fe80000000200 */
[----:B------:R-:W-:Y:S04]  /*2350*/  LDSM.16.M88.4 R68, [R246] ;  /* 0x00000000f644783b */ /* 0x000fe80000000200 */
[----:B------:R-:W-:Y:S04]  /*2360*/  LDSM.16.M88.4 R8, [R246+0x800] ;  /* 0x00080000f608783b */ /* 0x000fe80000000200 */
[----:B------:R-:W-:Y:S04]  /*2370*/  LDSM.16.M88.4 R72, [R246+0x1000] ;  /* 0x00100000f648783b */ /* 0x000fe80000000200 */
[----:B------:R-:W2:Y:S04]  /*2380*/  LDSM.16.M88.4 R56, [R246+0x1800] ;  /* 0x00180000f638783b */ /* 0x000ea80000000200 */
[----:B------:R-:W3:Y:S04]  /*2390*/  LDSM.16.M88.4 R60, [R246+0x2000] ;  /* 0x00200000f63c783b */ /* 0x000ee80000000200 */
[----:B------:R-:W-:Y:S04]  /*23a0*/  LDSM.16.M88.4 R100, [R246+0x2800] ;  /* 0x00280000f664783b */ /* 0x000fe80000000200 */
[----:B------:R-:W-:Y:S01]  /*23b0*/  @!PT LDS RZ, [RZ] ;  /* 0x00000000fffff984 */ /* 0x000fe20000000800 */
[----:B------:R-:W-:Y:S01]  /*23c0*/  @!PT LDS RZ, [RZ] ;  /* 0x00000000fffff984 */ /* 0x000fe20000000800 */
[----:B------:R-:W-:Y:S01]  /*23d0*/  @!PT LDS RZ, [RZ] ;  /* 0x00000000fffff984 */ /* 0x000fe20000000800 */
[----:B------:R4:W-:Y:S01]  /*23e0*/  LDGSTS.E.BYPASS.LTC128B.128 [R249+0x100], [R82.64], !P0 ;  /* 0x0010000052f97fae */ /* 0x0009e2000c101d4c */
[C---:B------:R-:W-:Y:S01]  /*23f0*/  ISETP.LT.OR P0, PT, R30.reuse, 0x1, P5 ;  /* 0x000000011e00780c */ /* 0x040fe20002f01670 */
[C---:B-1----:R-:W-:Y:S08]  /*2400*/  HMMA.16816.F32.BF16 R200, R64.reuse, R24, RZ ;  /* 0x0000001840c8723c */ /* 0x042ff000000418ff */
[----:B------:R-:W-:Y:S04]  /*2410*/  HMMA.16816.F32.BF16 R24, R64, R26, RZ ;  /* 0x0000001a4018723c */ /* 0x000fe800000418ff */
[----:B------:R1:W-:Y:S01]  /*2420*/  LDGSTS.E.BYPASS.LTC128B.128 [R249+0x3100], [R54.64], !P0 ;  /* 0x0310000036f97fae */ /* 0x0003e2000c101d4c */
[----:B------:R-:W-:-:S02]  /*2430*/  ISETP.LT.OR P0, PT, R30, 0x1, P6 ;  /* 0x000000011e00780c */ /* 0x000fc40003701670 */
[----:B------:R-:W-:Y:S01]  /*2440*/  ISETP.GE.AND P6, PT, R0, c[0x0][0x1d4], PT ;  /* 0x0000750000007a0c */ /* 0x000fe20003fc6270 */
[----:B------:R-:W-:-:S10]  /*2450*/  IMAD.MOV.U32 R0, RZ, RZ, 0x40 ;  /* 0x00000040ff007424 */ /* 0x000fd400078e00ff */
[----:B------:R1:W-:Y:S01]  /*2460*/  LDGSTS.E.BYPASS.LTC128B.128 [R249+0x6100], [R52.64], !P0 ;  /* 0x0610000034f97fae */ /* 0x0003e2000c101d4c */
[----:B------:R-:W-:Y:S01]  /*2470*/  ISETP.LT.OR P0, PT, R30, 0x1, P6 ;  /* 0x000000011e00780c */ /* 0x000fe20003701670 */
[C---:B--2---:R-:W-:Y:S08]  /*2480*/  HMMA.16816.F32.BF16 R200, R96.reuse, R56, R200 ;  /* 0x0000003860c8723c */ /* 0x044ff000000418c8 */
[----:B------:R-:W-:Y:S04]  /*2490*/  HMMA.16816.F32.BF16 R24, R96, R58, R24 ;  /* 0x0000003a6018723c */ /* 0x000fe80000041818 */
[----:B------:R2:W-:Y:S01]  /*24a0*/  LDGSTS.E.BYPASS.LTC128B.128 [R249+0x9100], [R46.64], !P0 ;  /* 0x091000002ef97fae */ /* 0x0005e2000c101d4c */
[----:B------:R-:W-:-:S04]  /*24b0*/  ISETP.GE.AND P0, PT, R33, c[0x0][0x1d4], PT ;  /* 0x0000750021007a0c */ /* 0x000fc80003f06270 */
[C---:B------:R-:W-:Y:S01]  /*24c0*/  ISETP.LT.OR P0, PT, R30.reuse, 0x21, P0 ;  /* 0x000000211e00780c */ /* 0x040fe20000701670 */
[C---:B-1----:R-:W-:Y:S11]  /*24d0*/  HMMA.16816.F32.BF16 R52, R64.reuse, R48, RZ ;  /* 0x000000304034723c */ /* 0x042ff600000418ff */
[----:B------:R-:W-:Y:S01]  /*24e0*/  @!UPT UIADD3 URZ, URZ, URZ, URZ ;  /* 0x0000003f3f3ff290 */ /* 0x000fe2000fffe03f */
[----:B------:R2:W-:Y:S01]  /*24f0*/  LDGSTS.E.BYPASS.LTC128B.128 [R249+0x1100], [R44.64], !P0 ;  /* 0x011000002cf97fae */ /* 0x0005e2000c101d4c */
[----:B------:R-:W-:Y:S01]  /*2500*/  ISETP.LT.OR P0, PT, R30, 0x21, P5 ;  /* 0x000000211e00780c */ /* 0x000fe20002f01670 */
[----:B------:R-:W-:Y:S11]  /*2510*/  HMMA.16816.F32.BF16 R48, R64, R50, RZ ;  /* 0x000000324030723c */ /* 0x000ff600000418ff */
[----:B------:R-:W-:Y:S01]  /*2520*/  @!UPT UIADD3 URZ, URZ, URZ, URZ ;  /* 0x0000003f3f3ff290 */ /* 0x000fe2000fffe03f */
[----:B------:R1:W-:Y:S01]  /*2530*/  LDGSTS.E.BYPASS.LTC128B.128 [R249+0x4100], [R42.64], !P0 ;  /* 0x041000002af97fae */ /* 0x0003e2000c101d4c */
[----:B------:R-:W-:-:S04]  /*2540*/  ISETP.GE.AND P0, PT, R32, c[0x0][0x1d4], PT ;  /* 0x0000750020007a0c */ /* 0x000fc80003f06270 */
[C---:B------:R-:W-:Y:S01]  /*2550*/  ISETP.LT.OR P0, PT, R30.reuse, 0x21, P0 ;  /* 0x000000211e00780c */ /* 0x040fe20000701670 */
[----:B------:R-:W-:Y:S08]  /*2560*/  HMMA.16816.F32.BF16 R52, R96, R68, R52 ;  /* 0x000000446034723c */ /* 0x000ff00000041834 */
[----:B--2---:R-:W-:Y:S04]  /*2570*/  HMMA.16816.F32.BF16 R44, R64, R36, RZ ;  /* 0x00000024402c723c */ /* 0x004fe800000418ff */
[----:B------:R1:W-:Y:S01]  /*2580*/  LDGSTS.E.BYPASS.LTC128B.128 [R249+0x7100], [R40.64], !P0 ;  /* 0x0710000028f97fae */ /* 0x0003e2000c101d4c */
[----:B------:R-:W-:-:S03]  /*2590*/  ISETP.LT.OR P0, PT, R30, 0x21, P6 ;  /* 0x000000211e00780c */ /* 0x000fc60003701670 */
[----:B------:R-:W-:Y:S08]  /*25a0*/  HMMA.16816.F32.BF16 R36, R64, R38, RZ ;  /* 0x000000264024723c */ /* 0x000ff000000418ff */
[----:B------:R-:W-:Y:S02]  /*25b0*/  HMMA.16816.F32.BF16 R48, R96, R70, R48 ;  /* 0x000000466030723c */ /* 0x000fe40000041830 */
[----:B------:R2:W-:Y:S01]  /*25c0*/  LDGSTS.E.BYPASS.LTC128B.128 [R249+0xa100], [R22.64], !P0 ;  /* 0x0a10000016f97fae */ /* 0x0005e2000c101d4c */
[----:B------:R-:W-:-:S04]  /*25d0*/  ISETP.GE.AND P0, PT, R33, c[0x0][0x1d4], PT ;  /* 0x0000750021007a0c */ /* 0x000fc80003f06270 */
[C---:B------:R-:W-:Y:S01]  /*25e0*/  ISETP.LT.OR P0, PT, R30.reuse, 0x41, P0 ;  /* 0x000000411e00780c */ /* 0x040fe20000701670 */
[C---:B------:R-:W-:Y:S08]  /*25f0*/  HMMA.16816.F32.BF16 R44, R96.reuse, R8, R44 ;  /* 0x00000008602c723c */ /* 0x040ff0000004182c */
[----:B------:R-:W-:Y:S04]  /*2600*/  HMMA.16816.F32.BF16 R36, R96, R10, R36 ;  /* 0x0000000a6024723c */ /* 0x000fe80000041824 */
[----:B------:R2:W-:Y:S01]  /*2610*/  LDGSTS.E.BYPASS.LTC128B.128 [R249+0x2100], [R20.64], !P0 ;  /* 0x0210000014f97fae */ /* 0x0005e2000c101d4c */
[----:B------:R-:W-:-:S02]  /*2620*/  ISETP.LT.OR P0, PT, R30, 0x41, P5 ;  /* 0x000000411e00780c */ /* 0x000fc40002f01670 */
[----:B------:R-:W-:Y:S01]  /*2630*/  ISETP.GE.AND P5, PT, R32, c[0x0][0x1d4], PT ;  /* 0x0000750020007a0c */ /* 0x000fe20003fa6270 */
[----:B-1----:R-:W-:Y:S01]  /*2640*/  HMMA.16816.F32.BF16 R40, R64, R208, RZ ;  /* 0x000000d04028723c */ /* 0x002fe200000418ff */
[----:B------:R-:W-:Y:S02]  /*2650*/  SHF.R.S32.HI R32, RZ, 0x1f, R29 ;  /* 0x0000001fff207819 */ /* 0x000fe4000001141d */
[----:B------:R-:W-:-:S05]  /*2660*/  ISETP.LT.OR P5, PT, R30, 0x41, P5 ;  /* 0x000000411e00780c */ /* 0x000fca0002fa1670 */
[----:B------:R-:W-:Y:S02]  /*2670*/  HMMA.16816.F32.BF16 R208, R64, R210, RZ ;  /* 0x000000d240d0723c */ /* 0x000fe400000418ff */
[----:B------:R1:W-:Y:S01]  /*2680*/  LDGSTS.E.BYPASS.LTC128B.128 [R249+0x5100], [R14.64], !P0 ;  /* 0x051000000ef97fae */ /* 0x0003e2000c101d4c */
[----:B------:R-:W-:-:S04]  /*2690*/  LOP3.LUT P0, RZ, R13, 0x4, RZ, 0xc0, !PT ;  /* 0x000000040dff7812 */ /* 0x000fc8000780c0ff */
[----:B------:R-:W-:Y:S01]  /*26a0*/  SEL R0, R0, 0xffffffc0, !P0 ;  /* 0xffffffc000007807 */ /* 0x000fe20004000000 */
[----:B------:R4:W-:Y:S01]  /*26b0*/  LDGSTS.E.BYPASS.LTC128B.128 [R249+0x8100], [R80.64], !P5 ;  /* 0x0810000050f97fae */ /* 0x0009e2000e901d4c */
[----:B------:R-:W-:Y:S02]  /*26c0*/  ISETP.LT.OR P0, PT, R30, 0x41, P6 ;  /* 0x000000411e00780c */ /* 0x000fe40003701670 */
[----:B------:R-:W-:Y:S01]  /*26d0*/  ISETP.GT.AND P5, PT, R108, 0x5f, PT ;  /* 0x0000005f6c00780c */ /* 0x000fe20003fa4270 */
[----:B------:R-:W-:Y:S01]  /*26e0*/  IMAD.IADD R242, R247, 0x1, R0 ;  /* 0x00000001f7f27824 */ /* 0x000fe200078e0200 */
[----:B------:R-:W-:Y:S01]  /*26f0*/  SHF.R.S32.HI R30, RZ, 0x1f, R28 ;  /* 0x0000001fff1e7819 */ /* 0x000fe2000001141c */
[----:B------:R-:W-:Y:S01]  /*2700*/  IMAD.IADD R232, R0, 0x1, R246 ;  /* 0x0000000100e87824 */ /* 0x000fe200078e02f6 */
[----:B--2---:R-:W-:Y:S01]  /*2710*/  HMMA.16816.F32.BF16 R20, R64, R16, RZ ;  /* 0x000000104014723c */ /* 0x004fe200000418ff */
[----:B------:R-:W-:-:S06]  /*2720*/  IADD3 R0, R249, 0x100, RZ ;  /* 0x00000100f9007810 */ /* 0x000fcc0007ffe0ff */
[----:B------:R2:W-:Y:S01]  /*2730*/  LDGSTS.E.BYPASS.LTC128B.128 [R249+0xb100], [R34.64], !P0 ;  /* 0x0b10000022f97fae */ /* 0x0005e2000c101d4c */
[C---:B------:R-:W-:Y:S01]  /*2740*/  HMMA.16816.F32.BF16 R16, R64.reuse, R18, RZ ;  /* 0x000000124010723c */ /* 0x040fe200000418ff */
[----:B------:R-:W-:Y:S02]  /*2750*/  PLOP3.LUT P0, PT, PT, PT, UP0, 0x80, 0x0 ;  /* 0x000000000000781c */ /* 0x000fe40003f0f008 */
[----:B------:R-:W-:Y:S04]  /*2760*/  LDSM.16.M88.4 R8, [R243+0x18100] ;  /* 0x01810000f308783b */ /* 0x000fe80000000200 */
[----:B------:R-:W5:Y:S01]  /*2770*/  LDSM.16.M88.4 R68, [R242+0xc100] ;  /* 0x00c10000f244783b */ /* 0x000f620000000200 */
[C---:B-1----:R-:W-:Y:S03]  /*2780*/  HMMA.16816.F32.BF16 R12, R64.reuse, R76, RZ ;  /* 0x0000004c400c723c */ /* 0x042fe600000418ff */
[----:B------:R-:W1:Y:S04]  /*2790*/  LDSM.16.M88.4 R56, [R242+0xd100] ;  /* 0x00d10000f238783b */ /* 0x000e680000000200 */
[----:B------:R-:W-:Y:S01]  /*27a0*/  LDSM.16.M88.4 R92, [R242+0xd900] ;  /* 0x00d90000f25c783b */ /* 0x000fe20000000200 */
[----:B------:R-:W-:Y:S03]  /*27b0*/  HMMA.16816.F32.BF16 R64, R64, R78, RZ ;  /* 0x0000004e4040723c */ /* 0x000fe600000418ff */
[----:B------:R-:W1:Y:S04]  /*27c0*/  LDSM.16.M88.4 R76, [R242+0xc900] ;  /* 0x00c90000f24c783b */ /* 0x000e680000000200 */
[----:B------:R-:W1:Y:S01]  /*27d0*/  LDSM.16.M88.4 R88, [R242+0xe100] ;  /* 0x00e10000f258783b */ /* 0x000e620000000200 */
[----:B------:R-:W-:Y:S01]  /*27e0*/  HMMA.16816.F32.BF16 R40, R96, R72, R40 ;  /* 0x000000486028723c */ /* 0x000fe20000041828 */
[----:B--2---:R-:W-:-:S02]  /*27f0*/  SHF.R.S32.HI R35, RZ, 0x1f, R33 ;  /* 0x0000001fff237819 */ /* 0x004fc40000011421 */
[----:B------:R-:W2:Y:S01]  /*2800*/  LDSM.16.M88.4 R84, [R242+0xe900] ;  /* 0x00e90000f254783b */ /* 0x000ea20000000200 */
[----:B------:R-:W-:-:S03]  /*2810*/  SHF.R.S32.HI R34, RZ, 0x1f, R31 ;  /* 0x0000001fff227819 */ /* 0x000fc6000001141f */
[----:B----4-:R-:W-:Y:S01]  /*2820*/  LDSM.16.M88.4 R80, [R232+0x800] ;  /* 0x00080000e850783b */ /* 0x010fe20000000200 */
[C---:B------:R-:W-:Y:S03]  /*2830*/  HMMA.16816.F32.BF16 R208, R96.reuse, R74, R208 ;  /* 0x0000004a60d0723c */ /* 0x040fe600000418d0 */
[----:B------:R-:W-:Y:S04]  /*2840*/  LDSM.16.M88.4 R72, [R241+0x18100] ;  /* 0x01810000f148783b */ /* 0x000fe80000000200 */
[----:B------:R-:W-:Y:S01]  /*2850*/  LDSM.16.M88.4 R104, [R242+0x15900] ;  /* 0x01590000f268783b */ /* 0x000fe20000000200 */
[C---:B---3--:R-:W-:Y:S03]  /*2860*/  HMMA.16816.F32.BF16 R20, R96.reuse, R60, R20 ;  /* 0x0000003c6014723c */ /* 0x048fe60000041814 */
[----:B------:R-:W0:Y:S05]  /*2870*/  LDGDEPBAR ;  /* 0x00000000000079af */ /* 0x000e2a0000000000 */
[----:B------:R-:W-:Y:S01]  /*2880*/  HMMA.16816.F32.BF16 R16, R96, R62, R16 ;  /* 0x0000003e6010723c */ /* 0x000fe20000041810 */
[----:B------:R-:W3:Y:S07]  /*2890*/  LDSM.16.M88.4 R60, [R232] ;  /* 0x00000000e83c783b */ /* 0x000eee0000000200 */
[C---:B-----5:R-:W-:Y:S08]  /*28a0*/  HMMA.16816.F32.BF16 R52, R8.reuse, R68, R52 ;  /* 0x000000440834723c */ /* 0x060ff00000041834 */
[----:B------:R-:W-:Y:S01]  /*28b0*/  HMMA.16816.F32.BF16 R48, R8, R70, R48 ;  /* 0x000000460830723c */ /* 0x000fe20000041830 */
[----:B------:R-:W4:Y:S07]  /*28c0*/  LDSM.16.M88.4 R68, [R232+0x1000] ;  /* 0x00100000e844783b */ /* 0x000f2e0000000200 */
[C---:B------:R-:W-:Y:S08]  /*28d0*/  HMMA.16816.F32.BF16 R12, R96.reuse, R100, R12 ;  /* 0x00000064600c723c */ /* 0x040ff0000004180c */
[----:B------:R-:W-:Y:S01]  /*28e0*/  HMMA.16816.F32.BF16 R64, R96, R102, R64 ;  /* 0x000000666040723c */ /* 0x000fe20000041840 */
[----:B------:R-:W-:Y:S04]  /*28f0*/  LDSM.16.M88.4 R96, [R232+0x2800] ;  /* 0x00280000e860783b */ /* 0x000fe80000000200 */
[----:B------:R-:W-:Y:S03]  /*2900*/  LDSM.16.M88.4 R100, [R247+0x17100] ;  /* 0x01710000f764783b */ /* 0x000fe60000000200 */
[C---:B-1----:R-:W-:Y:S08]  /*2910*/  HMMA.16816.F32.BF16 R40, R8.reuse, R56, R40 ;  /* 0x000000380828723c */ /* 0x042ff00000041828 */
[C---:B------:R-:W-:Y:S01]  /*2920*/  HMMA.16816.F32.BF16 R208, R8.reuse, R58, R208 ;  /* 0x0000003a08d0723c */ /* 0x040fe200000418d0 */
[----:B------:R-:W-:Y:S07]  /*2930*/  LDSM.16.M88.4 R56, [R232+0x2000] ;  /* 0x00200000e838783b */ /* 0x000fee0000000200 */
[C---:B------:R-:W-:Y:S08]  /*2940*/  HMMA.16816.F32.BF16 R44, R8.reuse, R76, R44 ;  /* 0x0000004c082c723c */ /* 0x040ff0000004182c */
        /* <DEDUP_REMOVED lines=10> */
[----:B------:R-:W-:Y:S04]  /*29f0*/  LDSM.16.M88.4 R64, [R248+0x1c100] ;  /* 0x01c10000f840783b */ /* 0x000fe80000000200 */
[----:B------:R-:W-:Y:S03]  /*2a00*/  LDSM.16.M88.4 R84, [R247+0x11100] ;  /* 0x01110000f754783b */ /* 0x000fe60000000200 */
[C---:B---3--:R-:W-:Y:S08]  /*2a10*/  HMMA.16816.F32.BF16 R52, R72.reuse, R60, R52 ;  /* 0x0000003c4834723c */ /* 0x048ff00000041834 */
[C---:B------:R-:W-:Y:S01]  /*2a20*/  HMMA.16816.F32.BF16 R48, R72.reuse, R62, R48 ;  /* 0x0000003e4830723c */ /* 0x040fe20000041830 */
[----:B------:R-:W2:Y:S07]  /*2a30*/  LDSM.16.M88.4 R60, [R247+0xf100] ;  /* 0x00f10000f73c783b */ /* 0x000eae0000000200 */
[C---:B----4-:R-:W-:Y:S08]  /*2a40*/  HMMA.16816.F32.BF16 R40, R72.reuse, R68, R40 ;  /* 0x000000444828723c */ /* 0x050ff00000041828 */
[C---:B------:R-:W-:Y:S01]  /*2a50*/  HMMA.16816.F32.BF16 R208, R72.reuse, R70, R208 ;  /* 0x0000004648d0723c */ /* 0x040fe200000418d0 */
[----:B------:R-:W3:Y:S07]  /*2a60*/  LDSM.16.M88.4 R68, [R247+0xf900] ;  /* 0x00f90000f744783b */ /* 0x000eee0000000200 */
[C---:B------:R-:W-:Y:S08]  /*2a70*/  HMMA.16816.F32.BF16 R44, R72.reuse, R80, R44 ;  /* 0x00000050482c723c */ /* 0x040ff0000004182c */
[C---:B------:R-:W-:Y:S01]  /*2a80*/  HMMA.16816.F32.BF16 R36, R72.reuse, R82, R36 ;  /* 0x000000524824723c */ /* 0x040fe20000041824 */
[----:B------:R-:W4:Y:S07]  /*2a90*/  LDSM.16.M88.4 R80, [R247+0x11900] ;  /* 0x01190000f750783b */ /* 0x000f2e0000000200 */
[C---:B-1----:R-:W-:Y:S08]  /*2aa0*/  HMMA.16816.F32.BF16 R200, R72.reuse, R76, R200 ;  /* 0x0000004c48c8723c */ /* 0x042ff000000418c8 */
[C---:B------:R-:W-:Y:S01]  /*2ab0*/  HMMA.16816.F32.BF16 R24, R72.reuse, R78, R24 ;  /* 0x0000004e4818723c */ /* 0x040fe20000041818 */
[----:B------:R-:W-:Y:S07]  /*2ac0*/  LDSM.16.M88.4 R76, [R246+0x3000] ;  /* 0x00300000f64c783b */ /* 0x000fee0000000200 */
[C---:B------:R-:W-:Y:S08]  /*2ad0*/  HMMA.16816.F32.BF16 R20, R72.reuse, R56, R20 ;  /* 0x000000384814723c */ /* 0x040ff00000041814 */
[C---:B------:R-:W-:Y:S01]  /*2ae0*/  HMMA.16816.F32.BF16 R16, R72.reuse, R58, R16 ;  /* 0x0000003a4810723c */ /* 0x040fe20000041810 */
[----:B------:R-:W-:Y:S07]  /*2af0*/  LDSM.16.M88.4 R56, [R244+0x1c100] ;  /* 0x01c10000f438783b */ /* 0x000fee0000000200 */
[C---:B------:R-:W-:Y:S08]  /*2b00*/  HMMA.16816.F32.BF16 R12, R72.reuse, R96, R12 ;  /* 0x00000060480c723c */ /* 0x040ff0000004180c */
[----:B------:R-:W-:Y:S01]  /*2b10*/  HMMA.16816.F32.BF16 R8, R72, R98, R8 ;  /* 0x000000624808723c */ /* 0x000fe20000041808 */
[----:B------:R-:W1:Y:S04]  /*2b20*/  LDSM.16.M88.4 R72, [R246+0x3800] ;  /* 0x00380000f648783b */ /* 0x000e680000000200 */
[----:B------:R-:W-:Y:S03]  /*2b30*/  LDSM.16.M88.4 R96, [R246+0x5800] ;  /* 0x00580000f660783b */ /* 0x000fe60000000200 */
[C---:B--2---:R-:W-:Y:S08]  /*2b40*/  HMMA.16816.F32.BF16 R52, R64.reuse, R60, R52 ;  /* 0x0000003c4034723c */ /* 0x044ff00000041834 */
[C---:B------:R-:W-:Y:S01]  /*2b50*/  HMMA.16816.F32.BF16 R48, R64.reuse, R62, R48 ;  /* 0x0000003e4030723c */ /* 0x040fe20000041830 */
[----:B------:R-:W2:Y:S07]  /*2b60*/  LDSM.16.M88.4 R60, [R246+0x4000] ;  /* 0x00400000f63c783b */ /* 0x000eae0000000200 */
[C---:B---3--:R-:W-:Y:S08]  /*2b70*/  HMMA.16816.F32.BF16 R44, R64.reuse, R68, R44 ;  /* 0x00000044402c723c */ /* 0x048ff0000004182c */
[C---:B------:R-:W-:Y:S01]  /*2b80*/  HMMA.16816.F32.BF16 R36, R64.reuse, R70, R36 ;  /* 0x000000464024723c */ /* 0x040fe20000041824 */
[----:B------:R-:W3:Y:S07]  /*2b90*/  LDSM.16.M88.4 R68, [R246+0x4800] ;  /* 0x00480000f644783b */ /* 0x000eee0000000200 */
[C---:B------:R-:W-:Y:S08]  /*2ba0*/  HMMA.16816.F32.BF16 R40, R64.reuse, R92, R40 ;  /* 0x0000005c4028723c */ /* 0x040ff00000041828 */
[C---:B------:R-:W-:Y:S01]  /*2bb0*/  HMMA.16816.F32.BF16 R208, R64.reuse, R94, R208 ;  /* 0x0000005e40d0723c */ /* 0x040fe200000418d0 */
[----:B------:R-:W-:Y:S07]  /*2bc0*/  LDSM.16.M88.4 R92, [R242+0xf100] ;  /* 0x00f10000f25c783b */ /* 0x000fee0000000200 */
[C---:B------:R-:W-:Y:S08]  /*2bd0*/  HMMA.16816.F32.BF16 R200, R64.reuse, R88, R200 ;  /* 0x0000005840c8723c */ /* 0x040ff000000418c8 */
[C---:B------:R-:W-:Y:S01]  /*2be0*/  HMMA.16816.F32.BF16 R24, R64.reuse, R90, R24 ;  /* 0x0000005a4018723c */ /* 0x040fe20000041818 */
[----:B------:R-:W-:Y:S07]  /*2bf0*/  LDSM.16.M88.4 R88, [R242+0xf900] ;  /* 0x00f90000f258783b */ /* 0x000fee0000000200 */
[C---:B------:R-:W-:Y:S08]  /*2c00*/  HMMA.16816.F32.BF16 R20, R64.reuse, R84, R20 ;  /* 0x000000544014723c */ /* 0x040ff00000041814 */
[C---:B------:R-:W-:Y:S01]  /*2c10*/  HMMA.16816.F32.BF16 R16, R64.reuse, R86, R16 ;  /* 0x000000564010723c */ /* 0x040fe20000041810 */
[----:B------:R-:W-:Y:S07]  /*2c20*/  LDSM.16.M88.4 R84, [R242+0x10100] ;  /* 0x01010000f254783b */ /* 0x000fee0000000200 */
[C---:B----4-:R-:W-:Y:S08]  /*2c30*/  HMMA.16816.F32.BF16 R12, R64.reuse, R80, R12 ;  /* 0x00000050400c723c */ /* 0x050ff0000004180c */
[----:B------:R-:W-:Y:S01]  /*2c40*/  HMMA.16816.F32.BF16 R8, R64, R82, R8 ;  /* 0x000000524008723c */ /* 0x000fe20000041808 */
[----:B------:R-:W4:Y:S04]  /*2c50*/  LDSM.16.M88.4 R64, [R246+0x5000] ;  /* 0x00500000f640783b */ /* 0x000f280000000200 */
[----:B------:R-:W-:Y:S03]  /*2c60*/  LDSM.16.M88.4 R80, [R242+0x10900] ;  /* 0x01090000f250783b */ /* 0x000fe60000000200 */
[C---:B-1----:R-:W-:Y:S08]  /*2c70*/  HMMA.16816.F32.BF16 R44, R56.reuse, R72, R44 ;  /* 0x00000048382c723c */ /* 0x042ff0000004182c */
[C---:B------:R-:W-:Y:S01]  /*2c80*/  HMMA.16816.F32.BF16 R36, R56.reuse, R74, R36 ;  /* 0x0000004a3824723c */ /* 0x040fe20000041824 */
[----:B------:R-:W1:Y:S07]  /*2c90*/  LDSM.16.M88.4 R72, [R243+0x1c100] ;  /* 0x01c10000f348783b */ /* 0x000e6e0000000200 */
[C---:B--2---:R-:W-:Y:S08]  /*2ca0*/  HMMA.16816.F32.BF16 R40, R56.reuse, R60, R40 ;  /* 0x0000003c3828723c */ /* 0x044ff00000041828 */
[C---:B------:R-:W-:Y:S01]  /*2cb0*/  HMMA.16816.F32.BF16 R208, R56.reuse, R62, R208 ;  /* 0x0000003e38d0723c */ /* 0x040fe200000418d0 */
[----:B------:R-:W2:Y:S07]  /*2cc0*/  LDSM.16.M88.4 R60, [R242+0x11100] ;  /* 0x01110000f23c783b */ /* 0x000eae0000000200 */
[C---:B------:R-:W-:Y:S08]  /*2cd0*/  HMMA.16816.F32.BF16 R52, R56.reuse, R76, R52 ;  /* 0x0000004c3834723c */ /* 0x040ff00000041834 */
[C---:B------:R-:W-:Y:S01]  /*2ce0*/  HMMA.16816.F32.BF16 R48, R56.reuse, R78, R48 ;  /* 0x0000004e3830723c */ /* 0x040fe20000041830 */
[----:B------:R-:W-:Y:S07]  /*2cf0*/  LDSM.16.M88.4 R76, [R242+0x11900] ;  /* 0x01190000f24c783b */ /* 0x000fee0000000200 */
[C---:B---3--:R-:W-:Y:S08]  /*2d00*/  HMMA.16816.F32.BF16 R200, R56.reuse, R68, R200 ;  /* 0x0000004438c8723c */ /* 0x048ff000000418c8 */
[C---:B------:R-:W-:Y:S01]  /*2d10*/  HMMA.16816.F32.BF16 R24, R56.reuse, R70, R24 ;  /* 0x000000463818723c */ /* 0x040fe20000041818 */
[----:B------:R-:W-:Y:S07]  /*2d20*/  LDSM.16.M88.4 R68, [R232+0x3000] ;  /* 0x00300000e844783b */ /* 0x000fee0000000200 */
[C---:B----4-:R-:W-:Y:S08]  /*2d30*/  HMMA.16816.F32.BF16 R20, R56.reuse, R64, R20 ;  /* 0x000000403814723c */ /* 0x050ff00000041814 */
[----:B------:R-:W-:Y:S01]  /*2d40*/  HMMA.16816.F32.BF16 R16, R56, R66, R16 ;  /* 0x000000423810723c */ /* 0x000fe20000041810 */
[----:B------:R-:W3:Y:S07]  /*2d50*/  LDSM.16.M88.4 R64, [R241+0x1c100] ;  /* 0x01c10000f140783b */ /* 0x000eee0000000200 */
[C---:B-1----:R-:W-:Y:S08]  /*2d60*/  HMMA.16816.F32.BF16 R52, R72.reuse, R92, R52 ;  /* 0x0000005c4834723c */ /* 0x042ff00000041834 */
[----:B------:R-:W-:Y:S01]  /*2d70*/  HMMA.16816.F32.BF16 R48, R72, R94, R48 ;  /* 0x0000005e4830723c */ /* 0x000fe20000041830 */
        /* <DEDUP_REMOVED lines=13> */
[----:B------:R-:W-:Y:S07]  /*2e50*/  LDSM.16.M88.4 R84, [R232+0x5800] ;  /* 0x00580000e854783b */ /* 0x000fee0000000200 */
[C---:B---3--:R-:W-:Y:S08]  /*2e60*/  HMMA.16816.F32.BF16 R52, R64.reuse, R68, R52 ;  /* 0x000000444034723c */ /* 0x048ff00000041834 */
[----:B------:R-:W-:Y:S01]  /*2e70*/  HMMA.16816.F32.BF16 R48, R64, R70, R48 ;  /* 0x000000464030723c */ /* 0x000fe20000041830 */
[----:B------:R-:W3:Y:S07]  /*2e80*/  LDSM.16.M88.4 R68, [R232+0x5000] ;  /* 0x00500000e844783b */ /* 0x000eee0000000200 */
[C---:B------:R-:W-:Y:S08]  /*2e90*/  HMMA.16816.F32.BF16 R12, R72.reuse, R76, R12 ;  /* 0x0000004c480c723c */ /* 0x040ff0000004180c */
[C---:B------:R-:W-:Y:S01]  /*2ea0*/  HMMA.16816.F32.BF16 R8, R72.reuse, R78, R8 ;  /* 0x0000004e4808723c */ /* 0x040fe20000041808 */
[----:B------:R-:W4:Y:S07]  /*2eb0*/  LDSM.16.M88.4 R76, [R232+0x4800] ;  /* 0x00480000e84c783b */ /* 0x000f2e0000000200 */
[C---:B------:R-:W-:Y:S08]  /*2ec0*/  HMMA.16816.F32.BF16 R200, R72.reuse, R80, R200 ;  /* 0x0000005048c8723c */ /* 0x040ff000000418c8 */
[----:B------:R-:W-:Y:S01]  /*2ed0*/  HMMA.16816.F32.BF16 R24, R72, R82, R24 ;  /* 0x000000524818723c */ /* 0x000fe20000041818 */
[----:B------:R-:W-:Y:S04]  /*2ee0*/  LDSM.16.M88.4 R72, [R247+0x12100] ;  /* 0x01210000f748783b */ /* 0x000fe80000000200 */
[----:B------:R-:W-:Y:S03]  /*2ef0*/  LDSM.16.M88.4 R80, [R247+0x13100] ;  /* 0x01310000f750783b */ /* 0x000fe60000000200 */
[C---:B-1----:R-:W-:Y:S08]  /*2f00*/  HMMA.16816.F32.BF16 R44, R64.reuse, R56, R44 ;  /* 0x00000038402c723c */ /* 0x042ff0000004182c */
[C---:B------:R-:W-:Y:S01]  /*2f10*/  HMMA.16816.F32.BF16 R36, R64.reuse, R58, R36 ;  /* 0x0000003a4024723c */ /* 0x040fe20000041824 */
[----:B------:R-:W1:Y:S07]  /*2f20*/  LDSM.16.M88.4 R56, [R248+0x20100] ;  /* 0x02010000f838783b */ /* 0x000e6e0000000200 */
[C---:B--2---:R-:W-:Y:S08]  /*2f30*/  HMMA.16816.F32.BF16 R40, R64.reuse, R60, R40 ;  /* 0x0000003c4028723c */ /* 0x044ff00000041828 */
[C---:B------:R-:W-:Y:S01]  /*2f40*/  HMMA.16816.F32.BF16 R208, R64.reuse, R62, R208 ;  /* 0x0000003e40d0723c */ /* 0x040fe200000418d0 */
[----:B------:R-:W2:Y:S07]  /*2f50*/  LDSM.16.M88.4 R60, [R247+0x12900] ;  /* 0x01290000f73c783b */ /* 0x000eae0000000200 */
[C---:B---3--:R-:W-:Y:S08]  /*2f60*/  HMMA.16816.F32.BF16 R20, R64.reuse, R68, R20 ;  /* 0x000000444014723c */ /* 0x048ff00000041814 */
[C---:B------:R-:W-:Y:S01]  /*2f70*/  HMMA.16816.F32.BF16 R16, R64.reuse, R70, R16 ;  /* 0x000000464010723c */ /* 0x040fe20000041810 */
[----:B------:R-:W3:Y:S07]  /*2f80*/  LDSM.16.M88.4 R68, [R247+0x13900] ;  /* 0x01390000f744783b */ /* 0x000eee0000000200 */
[C---:B----4-:R-:W-:Y:S08]  /*2f90*/  HMMA.16816.F32.BF16 R200, R64.reuse, R76, R200 ;  /* 0x0000004c40c8723c */ /* 0x050ff000000418c8 */
[C---:B------:R-:W-:Y:S01]  /*2fa0*/  HMMA.16816.F32.BF16 R24, R64.reuse, R78, R24 ;  /* 0x0000004e4018723c */ /* 0x040fe20000041818 */
[----:B------:R-:W-:Y:S07]  /*2fb0*/  LDSM.16.M88.4 R76, [R247+0x14100] ;  /* 0x01410000f74c783b */ /* 0x000fee0000000200 */
[C---:B------:R-:W-:Y:S08]  /*2fc0*/  HMMA.16816.F32.BF16 R12, R64.reuse, R84, R12 ;  /* 0x00000054400c723c */ /* 0x040ff0000004180c */
[----:B------:R-:W-:Y:S01]  /*2fd0*/  HMMA.16816.F32.BF16 R8, R64, R86, R8 ;  /* 0x000000564008723c */ /* 0x000fe20000041808 */
[----:B------:R-:W4:Y:S04]  /*2fe0*/  LDSM.16.M88.4 R64, [R247+0x14900] ;  /* 0x01490000f740783b */ /* 0x000f280000000200 */
[----:B------:R-:W-:Y:S03]  /*2ff0*/  LDSM.16.M88.4 R84, [R242+0x12100] ;  /* 0x01210000f254783b */ /* 0x000fe60000000200 */
[C---:B-1----:R-:W-:Y:S08]  /*3000*/  HMMA.16816.F32.BF16 R52, R56.reuse, R72, R52 ;  /* 0x000000483834723c */ /* 0x042ff00000041834 */
[C---:B------:R-:W-:Y:S01]  /*3010*/  HMMA.16816.F32.BF16 R48, R56.reuse, R74, R48 ;  /* 0x0000004a3830723c */ /* 0x040fe20000041830 */
[----:B------:R-:W-:Y:S07]  /*3020*/  LDSM.16.M88.4 R72, [R246+0x6000] ;  /* 0x00600000f648783b */ /* 0x000fee0000000200 */
[C---:B--2---:R-:W-:Y:S08]  /*3030*/  HMMA.16816.F32.BF16 R44, R56.reuse, R60, R44 ;  /* 0x0000003c382c723c */ /* 0x044ff0000004182c */
[C---:B------:R-:W-:Y:S01]  /*3040*/  HMMA.16816.F32.BF16 R36, R56.reuse, R62, R36 ;  /* 0x0000003e3824723c */ /* 0x040fe20000041824 */
[----:B------:R-:W1:Y:S07]  /*3050*/  LDSM.16.M88.4 R60, [R244+0x20100] ;  /* 0x02010000f43c783b */ /* 0x000e6e0000000200 */
[C---:B---3--:R-:W-:Y:S08]  /*3060*/  HMMA.16816.F32.BF16 R200, R56.reuse, R68, R200 ;  /* 0x0000004438c8723c */ /* 0x048ff000000418c8 */
[C---:B------:R-:W-:Y:S01]  /*3070*/  HMMA.16816.F32.BF16 R24, R56.reuse, R70, R24 ;  /* 0x000000463818723c */ /* 0x040fe20000041818 */
[----:B------:R-:W2:Y:S07]  /*3080*/  LDSM.16.M88.4 R68, [R246+0x6800] ;  /* 0x00680000f644783b */ /* 0x000eae0000000200 */
[C---:B------:R-:W-:Y:S08]  /*3090*/  HMMA.16816.F32.BF16 R40, R56.reuse, R80, R40 ;  /* 0x000000503828723c */ /* 0x040ff00000041828 */
[C---:B------:R-:W-:Y:S01]  /*30a0*/  HMMA.16816.F32.BF16 R208, R56.reuse, R82, R208 ;  /* 0x0000005238d0723c */ /* 0x040fe200000418d0 */
[----:B------:R-:W-:Y:S07]  /*30b0*/  LDSM.16.M88.4 R80, [R242+0x12900] ;  /* 0x01290000f250783b */ /* 0x000fee0000000200 */
[C---:B----4-:R-:W-:Y:S08]  /*30c0*/  HMMA.16816.F32.BF16 R12, R56.reuse, R64, R12 ;  /* 0x00000040380c723c */ /* 0x050ff0000004180c */
[C---:B------:R-:W-:Y:S01]  /*30d0*/  HMMA.16816.F32.BF16 R8, R56.reuse, R66, R8 ;  /* 0x000000423808723c */ /* 0x040fe20000041808 */
[----:B------:R-:W3:Y:S07]  /*30e0*/  LDSM.16.M88.4 R64, [R246+0x8800] ;  /* 0x00880000f640783b */ /* 0x000eee0000000200 */
[C---:B------:R-:W-:Y:S08]  /*30f0*/  HMMA.16816.F32.BF16 R20, R56.reuse, R76, R20 ;  /* 0x0000004c3814723c */ /* 0x040ff00000041814 */
[----:B------:R-:W-:Y:S01]  /*3100*/  HMMA.16816.F32.BF16 R16, R56, R78, R16 ;  /* 0x0000004e3810723c */ /* 0x000fe20000041810 */
[----:B------:R-:W4:Y:S04]  /*3110*/  LDSM.16.M88.4 R56, [R243+0x20100] ;  /* 0x02010000f338783b */ /* 0x000f280000000200 */
[----:B------:R-:W5:Y:S03]  /*3120*/  LDSM.16.M88.4 R76, [R242+0x13100] ;  /* 0x01310000f24c783b */ /* 0x000f660000000200 */
        /* <DEDUP_REMOVED lines=15> */
[C---:B---3--:R-:W-:Y:S08]  /*3220*/  HMMA.16816.F32.BF16 R12, R60.reuse, R64, R12 ;  /* 0x000000403c0c723c */ /* 0x048ff0000004180c */
[----:B------:R-:W-:Y:S01]  /*3230*/  HMMA.16816.F32.BF16 R8, R60, R66, R8 ;  /* 0x000000423c08723c */ /* 0x000fe20000041808 */
[----:B------:R-:W-:Y:S04]  /*3240*/  LDSM.16.M88.4 R60, [R241+0x20100] ;  /* 0x02010000f13c783b */ /* 0x000fe80000000200 */
[----:B------:R-:W3:Y:S03]  /*3250*/  LDSM.16.M88.4 R64, [R232+0x6000] ;  /* 0x00600000e840783b */ /* 0x000ee60000000200 */
[C---:B----4-:R-:W-:Y:S08]  /*3260*/  HMMA.16816.F32.BF16 R52, R56.reuse, R84, R52 ;  /* 0x000000543834723c */ /* 0x050ff00000041834 */
[C---:B------:R-:W-:Y:S01]  /*3270*/  HMMA.16816.F32.BF16 R48, R56.reuse, R86, R48 ;  /* 0x000000563830723c */ /* 0x040fe20000041830 */
[----:B------:R-:W4:Y:S07]  /*3280*/  LDSM.16.M88.4 R84, [R232+0x7000] ;  /* 0x00700000e854783b */ /* 0x000f2e0000000200 */
[C---:B------:R-:W-:Y:S08]  /*3290*/  HMMA.16816.F32.BF16 R44, R56.reuse, R80, R44 ;  /* 0x00000050382c723c */ /* 0x040ff0000004182c */
[C---:B------:R-:W-:Y:S01]  /*32a0*/  HMMA.16816.F32.BF16 R36, R56.reuse, R82, R36 ;  /* 0x000000523824723c */ /* 0x040fe20000041824 */
[----:B------:R-:W3:Y:S07]  /*32b0*/  LDSM.16.M88.4 R80, [R232+0x7800] ;  /* 0x00780000e850783b */ /* 0x000eee0000000200 */
[C---:B-----5:R-:W-:Y:S08]  /*32c0*/  HMMA.16816.F32.BF16 R40, R56.reuse, R76, R40 ;  /* 0x0000004c3828723c */ /* 0x060ff00000041828 */
[C---:B------:R-:W-:Y:S01]  /*32d0*/  HMMA.16816.F32.BF16 R208, R56.reuse, R78, R208 ;  /* 0x0000004e38d0723c */ /* 0x040fe200000418d0 */
[----:B------:R-:W5:Y:S07]  /*32e0*/  LDSM.16.M88.4 R76, [R232+0x8000] ;  /* 0x00800000e84c783b */ /* 0x000f6e0000000200 */
[C---:B-1----:R-:W-:Y:S08]  /*32f0*/  HMMA.16816.F32.BF16 R200, R56.reuse, R72, R200 ;  /* 0x0000004838c8723c */ /* 0x042ff000000418c8 */
[C---:B------:R-:W-:Y:S01]  /*3300*/  HMMA.16816.F32.BF16 R24, R56.reuse, R74, R24 ;  /* 0x0000004a3818723c */ /* 0x040fe20000041818 */
[----:B------:R-:W1:Y:S07]  /*3310*/  LDSM.16.M88.4 R72, [R232+0x8800] ;  /* 0x00880000e848783b */ /* 0x000e6e0000000200 */
[C---:B--2---:R-:W-:Y:S08]  /*3320*/  HMMA.16816.F32.BF16 R20, R56.reuse, R68, R20 ;  /* 0x000000443814723c */ /* 0x044ff00000041814 */
[C---:B------:R-:W-:Y:S01]  /*3330*/  HMMA.16816.F32.BF16 R16, R56.reuse, R70, R16 ;  /* 0x000000463810723c */ /* 0x040fe20000041810 */
[----:B------:R-:W-:Y:S07]  /*3340*/  LDSM.16.M88.4 R68, [R247+0x15100] ;  /* 0x01510000f744783b */ /* 0x000fee0000000200 */
[C---:B------:R-:W-:Y:S08]  /*3350*/  HMMA.16816.F32.BF16 R12, R56.reuse, R96, R12 ;  /* 0x00000060380c723c */ /* 0x040ff0000004180c */
[----:B------:R-:W-:Y:S01]  /*3360*/  HMMA.16816.F32.BF16 R8, R56, R98, R8 ;  /* 0x000000623808723c */ /* 0x000fe20000041808 */
[----:B------:R-:W2:Y:S04]  /*3370*/  LDSM.16.M88.4 R56, [R247+0x15900] ;  /* 0x01590000f738783b */ /* 0x000ea80000000200 */
[----:B------:R-:W-:Y:S03]  /*3380*/  LDSM.16.M88.4 R96, [R247+0x17900] ;  /* 0x01790000f760783b */ /* 0x000fe60000000200 */
[C---:B---3--:R-:W-:Y:S08]  /*3390*/  HMMA.16816.F32.BF16 R52, R60.reuse, R64, R52 ;  /* 0x000000403c34723c */ /* 0x048ff00000041834 */
[C---:B------:R-:W-:Y:S01]  /*33a0*/  HMMA.16816.F32.BF16 R48, R60.reuse, R66, R48 ;  /* 0x000000423c30723c */ /* 0x040fe20000041830 */
[----:B------:R-:W3:Y:S07]  /*33b0*/  LDSM.16.M88.4 R64, [R247+0x16100] ;  /* 0x01610000f740783b */ /* 0x000eee0000000200 */
[C---:B------:R-:W-:Y:S08]  /*33c0*/  HMMA.16816.F32.BF16 R44, R60.reuse, R88, R44 ;  /* 0x000000583c2c723c */ /* 0x040ff0000004182c */
[C---:B------:R-:W-:Y:S01]  /*33d0*/  HMMA.16816.F32.BF16 R36, R60.reuse, R90, R36 ;  /* 0x0000005a3c24723c */ /* 0x040fe20000041824 */
[----:B------:R-:W-:Y:S07]  /*33e0*/  LDSM.16.M88.4 R88, [R246+0x9000] ;  /* 0x00900000f658783b */ /* 0x000fee0000000200 */
[C---:B----4-:R-:W-:Y:S08]  /*33f0*/  HMMA.16816.F32.BF16 R40, R60.reuse, R84, R40 ;  /* 0x000000543c28723c */ /* 0x050ff00000041828 */
[C---:B------:R-:W-:Y:S01]  /*3400*/  HMMA.16816.F32.BF16 R208, R60.reuse, R86, R208 ;  /* 0x000000563cd0723c */ /* 0x040fe200000418d0 */
[----:B------:R-:W-:Y:S07]  /*3410*/  LDSM.16.M88.4 R84, [R243+0x24100] ;  /* 0x02410000f354783b */ /* 0x000fee0000000200 */
[C---:B------:R-:W-:Y:S08]  /*3420*/  HMMA.16816.F32.BF16 R200, R60.reuse, R80, R200 ;  /* 0x000000503cc8723c */ /* 0x040ff000000418c8 */
[C---:B------:R-:W-:Y:S01]  /*3430*/  HMMA.16816.F32.BF16 R24, R60.reuse, R82, R24 ;  /* 0x000000523c18723c */ /* 0x040fe20000041818 */
[----:B------:R-:W-:Y:S07]  /*3440*/  LDSM.16.M88.4 R80, [R246+0x9800] ;  /* 0x00980000f650783b */ /* 0x000fee0000000200 */
[C---:B-----5:R-:W-:Y:S08]  /*3450*/  HMMA.16816.F32.BF16 R20, R60.reuse, R76, R20 ;  /* 0x0000004c3c14723c */ /* 0x060ff00000041814 */
[C---:B------:R-:W-:Y:S01]  /*3460*/  HMMA.16816.F32.BF16 R16, R60.reuse, R78, R16 ;  /* 0x0000004e3c10723c */ /* 0x040fe20000041810 */
[----:B------:R-:W-:Y:S07]  /*3470*/  LDSM.16.M88.4 R76, [R246+0xa000] ;  /* 0x00a00000f64c783b */ /* 0x000fee0000000200 */
[C---:B-1----:R-:W-:Y:S08]  /*3480*/  HMMA.16816.F32.BF16 R12, R60.reuse, R72, R12 ;  /* 0x000000483c0c723c */ /* 0x042ff0000004180c */
        /* <DEDUP_REMOVED lines=8> */
[----:B------:R-:W4:Y:S07]  /*3510*/  LDSM.16.M88.4 R68, [R246+0xb000] ;  /* 0x00b00000f644783b */ /* 0x000f2e0000000200 */
[C---:B---3--:R-:W-:Y:S08]  /*3520*/  HMMA.16816.F32.BF16 R40, R92.reuse, R64, R40 ;  /* 0x000000405c28723c */ /* 0x048ff00000041828 */
[C---:B------:R-:W-:Y:S01]  /*3530*/  HMMA.16816.F32.BF16 R208, R92.reuse, R66, R208 ;  /* 0x000000425cd0723c */ /* 0x040fe200000418d0 */
[----:B------:R-:W3:Y:S07]  /*3540*/  LDSM.16.M88.4 R64, [R246+0xb800] ;  /* 0x00b80000f640783b */ /* 0x000eee0000000200 */
[C---:B-1----:R-:W-:Y:S08]  /*3550*/  HMMA.16816.F32.BF16 R200, R92.reuse, R60, R200 ;  /* 0x0000003c5cc8723c */ /* 0x042ff000000418c8 */
[C---:B------:R-:W-:Y:S01]  /*3560*/  HMMA.16816.F32.BF16 R24, R92.reuse, R62, R24 ;  /* 0x0000003e5c18723c */ /* 0x040fe20000041818 */
[----:B------:R-:W1:Y:S07]  /*3570*/  LDSM.16.M88.4 R60, [R242+0x15100] ;  /* 0x01510000f23c783b */ /* 0x000e6e0000000200 */
[C---:B------:R-:W-:Y:S08]  /*3580*/  HMMA.16816.F32.BF16 R20, R92.reuse, R100, R20 ;  /* 0x000000645c14723c */ /* 0x040ff00000041814 */
[C---:B------:R-:W-:Y:S01]  /*3590*/  HMMA.16816.F32.BF16 R16, R92.reuse, R102, R16 ;  /* 0x000000665c10723c */ /* 0x040fe20000041810 */
[----:B------:R-:W5:Y:S07]  /*35a0*/  LDSM.16.M88.4 R100, [R242+0x16100] ;  /* 0x01610000f264783b */ /* 0x000f6e0000000200 */
[C---:B------:R-:W-:Y:S08]  /*35b0*/  HMMA.16816.F32.BF16 R12, R92.reuse, R96, R12 ;  /* 0x000000605c0c723c */ /* 0x040ff0000004180c */
[----:B------:R-:W-:Y:S01]  /*35c0*/  HMMA.16816.F32.BF16 R8, R92, R98, R8 ;  /* 0x000000625c08723c */ /* 0x000fe20000041808 */
[----:B------:R-:W1:Y:S04]  /*35d0*/  LDSM.16.M88.4 R96, [R242+0x16900] ;  /* 0x01690000f260783b */ /* 0x000e680000000200 */
[----:B------:R-:W1:Y:S03]  /*35e0*/  LDSM.16.M88.4 R92, [R242+0x17100] ;  /* 0x01710000f25c783b */ /* 0x000e660000000200 */
[C---:B--2---:R-:W-:Y:S08]  /*35f0*/  HMMA.16816.F32.BF16 R52, R56.reuse, R88, R52 ;  /* 0x000000583834723c */ /* 0x044ff00000041834 */
[C---:B------:R-:W-:Y:S01]  /*3600*/  HMMA.16816.F32.BF16 R48, R56.reuse, R90, R48 ;  /* 0x0000005a3830723c */ /* 0x040fe20000041830 */
[----:B------:R-:W2:Y:S07]  /*3610*/  LDSM.16.M88.4 R88, [R242+0x17900] ;  /* 0x01790000f258783b */ /* 0x000eae0000000200 */
        /* <DEDUP_REMOVED lines=10> */
[C---:B------:R-:W-:Y:S01]  /*36c0*/  HMMA.16816.F32.BF16 R16, R56.reuse, R70, R16 ;  /* 0x000000463810723c */ /* 0x040fe20000041810 */
[----:B------:R-:W-:Y:S07]  /*36d0*/  LDSM.16.M88.4 R68, [R232+0xa800] ;  /* 0x00a80000e844783b */ /* 0x000fee0000000200 */
[C---:B---3--:R-:W-:Y:S08]  /*36e0*/  HMMA.16816.F32.BF16 R12, R56.reuse, R64, R12 ;  /* 0x00000040380c723c */ /* 0x048ff0000004180c */
[----:B------:R-:W-:Y:S01]  /*36f0*/  HMMA.16816.F32.BF16 R8, R56, R66, R8 ;  /* 0x000000423808723c */ /* 0x000fe20000041808 */
[----:B------:R-:W3:Y:S04]  /*3700*/  LDSM.16.M88.4 R56, [R241+0x24100] ;  /* 0x02410000f138783b */ /* 0x000ee80000000200 */
[----:B------:R-:W4:Y:S03]  /*3710*/  LDSM.16.M88.4 R64, [R232+0xb000] ;  /* 0x00b00000e840783b */ /* 0x000f260000000200 */
[C---:B-1----:R-:W-:Y:S08]  /*3720*/  HMMA.16816.F32.BF16 R52, R84.reuse, R60, R52 ;  /* 0x0000003c5434723c */ /* 0x042ff00000041834 */
[----:B------:R-:W-:Y:S01]  /*3730*/  HMMA.16816.F32.BF16 R48, R84, R62, R48 ;  /* 0x0000003e5430723c */ /* 0x000fe20000041830 */
[----:B------:R-:W1:Y:S01]  /*3740*/  LDSM.16.M88.4 R60, [R232+0xb800] ;  /* 0x00b80000e83c783b */ /* 0x000e620000000200 */
[----:B------:R-:W-:-:S06]  /*3750*/  DEPBAR.LE SB0, 0x0 ;  /* 0x000080000000791a */ /* 0x000fcc0000000000 */
[C---:B------:R-:W-:Y:S08]  /*3760*/  HMMA.16816.F32.BF16 R44, R84.reuse, R104, R44 ;  /* 0x00000068542c723c */ /* 0x040ff0000004182c */
[C---:B------:R-:W-:Y:S08]  /*3770*/  HMMA.16816.F32.BF16 R36, R84.reuse, R106, R36 ;  /* 0x0000006a5424723c */ /* 0x040ff00000041824 */
[C---:B-----5:R-:W-:Y:S08]  /*3780*/  HMMA.16816.F32.BF16 R40, R84.reuse, R100, R40 ;  /* 0x000000645428723c */ /* 0x060ff00000041828 */
[C---:B------:R-:W-:Y:S08]  /*3790*/  HMMA.16816.F32.BF16 R208, R84.reuse, R102, R208 ;  /* 0x0000006654d0723c */ /* 0x040ff000000418d0 */
[C---:B------:R-:W-:Y:S08]  /*37a0*/  HMMA.16816.F32.BF16 R200, R84.reuse, R96, R200 ;  /* 0x0000006054c8723c */ /* 0x040ff000000418c8 */
[C---:B------:R-:W-:Y:S08]  /*37b0*/  HMMA.16816.F32.BF16 R24, R84.reuse, R98, R24 ;  /* 0x000000625418723c */ /* 0x040ff00000041818 */
[C---:B------:R-:W-:Y:S08]  /*37c0*/  HMMA.16816.F32.BF16 R20, R84.reuse, R92, R20 ;  /* 0x0000005c5414723c */ /* 0x040ff00000041814 */
[C---:B------:R-:W-:Y:S08]  /*37d0*/  HMMA.16816.F32.BF16 R16, R84.reuse, R94, R16 ;  /* 0x0000005e5410723c */ /* 0x040ff00000041810 */
[C---:B--2---:R-:W-:Y:S08]  /*37e0*/  HMMA.16816.F32.BF16 R12, R84.reuse, R88, R12 ;  /* 0x00000058540c723c */ /* 0x044ff0000004180c */
[----:B------:R-:W-:Y:S08]  /*37f0*/  HMMA.16816.F32.BF16 R8, R84, R90, R8 ;  /* 0x0000005a5408723c */ /* 0x000ff00000041808 */
[C---:B---3--:R-:W-:Y:S08]  /*3800*/  HMMA.16816.F32.BF16 R52, R56.reuse, R80, R52 ;  /* 0x000000503834723c */ /* 0x048ff00000041834 */
[C---:B------:R-:W-:Y:S08]  /*3810*/  HMMA.16816.F32.BF16 R48, R56.reuse, R82, R48 ;  /* 0x000000523830723c */ /* 0x040ff00000041830 */
[C---:B------:R-:W-:Y:S08]  /*3820*/  HMMA.16816.F32.BF16 R44, R56.reuse, R76, R44 ;  /* 0x0000004c382c723c */ /* 0x040ff0000004182c */
[C---:B------:R-:W-:Y:S08]  /*3830*/  HMMA.16816.F32.BF16 R36, R56.reuse, R78, R36 ;  /* 0x0000004e3824723c */ /* 0x040ff00000041824 */
[C---:B------:R-:W-:Y:S08]  /*3840*/  HMMA.16816.F32.BF16 R40, R56.reuse, R72, R40 ;  /* 0x000000483828723c */ /* 0x040ff00000041828 */
[C---:B------:R-:W-:Y:S08]  /*3850*/  HMMA.16816.F32.BF16 R208, R56.reuse, R74, R208 ;  /* 0x0000004a38d0723c */ /* 0x040ff000000418d0 */
[C---:B------:R-:W-:Y:S08]  /*3860*/  HMMA.16816.F32.BF16 R200, R56.reuse, R68, R200 ;  /* 0x0000004438c8723c */ /* 0x040ff000000418c8 */
[C---:B------:R-:W-:Y:S08]  /*3870*/  HMMA.16816.F32.BF16 R24, R56.reuse, R70, R24 ;  /* 0x000000463818723c */ /* 0x040ff00000041818 */
[C---:B----4-:R-:W-:Y:S08]  /*3880*/  HMMA.16816.F32.BF16 R20, R56.reuse, R64, R20 ;  /* 0x000000403814723c */ /* 0x050ff00000041814 */
[C---:B------:R-:W-:Y:S08]  /*3890*/  HMMA.16816.F32.BF16 R16, R56.reuse, R66, R16 ;  /* 0x000000423810723c */ /* 0x040ff00000041810 */
[C---:B-1----:R-:W-:Y:S08]  /*38a0*/  HMMA.16816.F32.BF16 R12, R56.reuse, R60, R12 ;  /* 0x0000003c380c723c */ /* 0x042ff0000004180c */
[----:B------:R-:W-:Y:S01]  /*38b0*/  HMMA.16816.F32.BF16 R8, R56, R62, R8 ;  /* 0x0000003e3808723c */ /* 0x000fe20000041808 */
[----:B------:R-:W-:Y:S06]  /*38c0*/  BAR.SYNC.DEFER_BLOCKING 0x0 ;  /* 0x0000000000007b1d */ /* 0x000fec0000010000 */
[----:B------:R-:W-:Y:S05]  /*38d0*/  @!P0 BRA `(.L_x_1542) ;  /* 0x000005e000008947 */ /* 0x000fea0003800000 */
[----:B------:R-:W-:Y:S01]  /*38e0*/  IMAD.U32 R0, RZ, RZ, UR6 ;  /* 0x00000006ff007e24 */ /* 0x000fe2000f8e00ff */
[----:B------:R-:W-:Y:S01]  /*38f0*/  ISETP.NE.AND P6, PT, R250, 0x1, PT ;  /* 0x00000001fa00780c */ /* 0x000fe20003fc5270 */
[----:B------:R-:W-:-:S03]  /*3900*/  IMAD.MOV.U32 R251, RZ, RZ, RZ ;  /* 0x000000fffffb7224 */ /* 0x000fc600078e00ff */
[----:B------:R-:W-:-:S04]  /*3910*/  IADD3 R0, R108, UR9, R0 ;  /* 0x000000096c007c10 */ /* 0x000fc8000fffe000 */
[----:B------:R-:W-:-:S05]  /*3920*/  IADD3 R252, R0, -0x60, RZ ;  /* 0xffffffa000fc7810 */ /* 0x000fca0007ffe0ff */
        /* <DEDUP_REMOVED lines=15> */
[----:B------:R-:W-:Y:S02]  /*3a20*/  IADD3 R74, -R59, 0x10, RZ ;  /* 0x000000103b4a7810 */ /* 0x000fe40007ffe1ff */
[----:B------:R-:W-:-:S02]  /*3a30*/  SHF.R.S32.HI R0, RZ, 0x1f, R252 ;  /* 0x0000001fff007819 */ /* 0x000fc400000114fc */
[----:B------:R-:W-:Y:S02]  /*3a40*/  LOP3.LUT R76, R76, 0xf, RZ, 0xc0, !PT ;  /* 0x0000000f4c4c7812 */ /* 0x000fe400078ec0ff */
[----:B------:R-:W-:Y:S01]  /*3a50*/  SHF.L.U64.HI R64, R33, 0x1, R35 ;  /* 0x0000000121407819 */ /* 0x000fe20000010223 */
[----:B------:R-:W-:Y:S01]  /*3a60*/  IMAD R0, R0, c[0x0][0x1e0], RZ ;  /* 0x0000780000007a24 */ /* 0x000fe200078e02ff */
[----:B------:R-:W-:Y:S02]  /*3a70*/  LOP3.LUT R74, R74, 0xf, RZ, 0xc0, !PT ;  /* 0x0000000f4a4a7812 */ /* 0x000fe400078ec0ff */
[----:B------:R-:W-:Y:S01]  /*3a80*/  SEL R69, RZ, 0x10, P1 ;  /* 0x00000010ff457807 */ /* 0x000fe20000800000 */
[----:B------:R-:W-:Y:S01]  /*3a90*/  IMAD R0, R252, c[0x0][0x1e4], R0 ;  /* 0x00007900fc007a24 */ /* 0x000fe200078e0200 */
[----:B------:R-:W-:Y:S02]  /*3aa0*/  SHF.L.U64.HI R61, R31, 0x1, R34 ;  /* 0x000000011f3d7819 */ /* 0x000fe40000010222 */
[----:B------:R-:W-:-:S02]  /*3ab0*/  IADD3 R70, -R69, 0x10, RZ ;  /* 0x0000001045467810 */ /* 0x000fc40007ffe1ff */
[----:B------:R-:W-:Y:S01]  /*3ac0*/  SHF.L.U64.HI R58, R29, 0x1, R32 ;  /* 0x000000011d3a7819 */ /* 0x000fe20000010220 */
[----:B-1----:R-:W-:Y:S01]  /*3ad0*/  IMAD.WIDE.U32 R56, R252, c[0x0][0x1e0], RZ ;  /* 0x00007800fc387a25 */ /* 0x002fe200078e00ff */
[----:B------:R-:W-:Y:S02]  /*3ae0*/  LOP3.LUT R70, R70, 0xf, RZ, 0xc0, !PT ;  /* 0x0000000f46467812 */ /* 0x000fe400078ec0ff */
[----:B------:R-:W-:Y:S01]  /*3af0*/  SHF.L.U64.HI R7, R28, 0x1, R30 ;  /* 0x000000011c077819 */ /* 0x000fe2000001021e */
[----:B------:R-:W-:Y:S01]  /*3b00*/  IMAD.IADD R57, R57, 0x1, R0 ;  /* 0x0000000139397824 */ /* 0x000fe200078e0200 */
[----:B--2---:R-:W-:-:S03]  /*3b10*/  SHF.R.S32.HI R0, RZ, 0x1f, R251 ;  /* 0x0000001fff007819 */ /* 0x004fc600000114fb */
[----:B------:R-:W-:-:S04]  /*3b20*/  IMAD.WIDE.U32 R56, R251, c[0x0][0x1f0], R56 ;  /* 0x00007c00fb387a25 */ /* 0x000fc800078e0038 */
[----:B------:R-:W-:Y:S01]  /*3b30*/  IMAD R0, R0, c[0x0][0x1f0], RZ ;  /* 0x00007c0000007a24 */ /* 0x000fe200078e02ff */
[----:B------:R-:W-:Y:S02]  /*3b40*/  IADD3 R65, P0, R56, UR20, RZ ;  /* 0x0000001438417c10 */ /* 0x000fe4000ff1e0ff */
[----:B------:R-:W-:Y:S01]  /*3b50*/  SEL R56, RZ, 0x10, P2 ;  /* 0x00000010ff387807 */ /* 0x000fe20001000000 */
[----:B------:R-:W-:-:S03]  /*3b60*/  IMAD R0, R251, c[0x0][0x1f4], R0 ;  /* 0x00007d00fb007a24 */ /* 0x000fc600078e0200 */
[----:B------:R-:W-:Y:S02]  /*3b70*/  IADD3 R72, -R56, 0x10, RZ ;  /* 0x0000001038487810 */ /* 0x000fe40007ffe1ff */
[----:B------:R-:W-:Y:S01]  /*3b80*/  IADD3.X R0, R57, UR18, R0, P0, !PT ;  /* 0x0000001239007c10 */ /* 0x000fe200087fe400 */
[----:B------:R-:W-:Y:S01]  /*3b90*/  IMAD.SHL.U32 R57, R29, 0x2, RZ ;  /* 0x000000021d397824 */ /* 0x000fe200078e00ff */
[C---:B------:R-:W-:Y:S02]  /*3ba0*/  LEA R66, P0, R65.reuse, c[0x0][0x1c8], 0x1 ;  /* 0x0000720041427a11 */ /* 0x040fe400078008ff */
[----:B------:R-:W-:Y:S02]  /*3bb0*/  LOP3.LUT R72, R72, 0xf, RZ, 0xc0, !PT ;  /* 0x0000000f48487812 */ /* 0x000fe400078ec0ff */
[----:B------:R-:W-:Y:S01]  /*3bc0*/  LEA.HI.X R65, R65, c[0x0][0x1cc], R0, 0x1, P0 ;  /* 0x0000730041417a11 */ /* 0x000fe200000f0c00 */
[----:B------:R-:W1:Y:S01]  /*3bd0*/  SHFL.IDX PT, R71, R66, 0x2, 0x181f ;  /* 0x00581f0042477f89 */ /* 0x000e6200000e0000 */
[----:B------:R-:W-:-:S03]  /*3be0*/  IMAD.SHL.U32 R0, R28, 0x2, RZ ;  /* 0x000000021c007824 */ /* 0x000fc600078e00ff */
[----:B------:R-:W2:Y:S04]  /*3bf0*/  SHFL.IDX PT, R67, R65, 0x2, 0x181f ;  /* 0x00581f0041437f89 */ /* 0x000ea800000e0000 */
[----:B------:R-:W-:Y:S04]  /*3c00*/  SHFL.IDX PT, R68, R65, RZ, 0x181f ;  /* 0x00181fff41447589 */ /* 0x000fe800000e0000 */
[----:B------:R-:W-:Y:S01]  /*3c10*/  SHFL.IDX PT, R65, R65, 0x1, 0x181f ;  /* 0x00381f0041417f89 */ /* 0x000fe200000e0000 */
[----:B-1----:R-:W-:-:S04]  /*3c20*/  IADD3 R76, P6, P0, R76, R71, R63 ;  /* 0x000000474c4c7210 */ /* 0x002fc800078de03f */
[----:B--2---:R-:W-:Y:S02]  /*3c30*/  IADD3.X R77, RZ, R67, R64, P6, P0 ;  /* 0x00000043ff4d7210 */ /* 0x004fe400037e0440 */
[----:B------:R-:W-:-:S04]  /*3c40*/  IADD3 R74, P6, P0, R74, R71, R60 ;  /* 0x000000474a4a7210 */ /* 0x000fc800078de03c */
[----:B------:R-:W-:Y:S02]  /*3c50*/  IADD3.X R75, RZ, R67, R61, P6, P0 ;  /* 0x00000043ff4b7210 */ /* 0x000fe400037e043d */
[----:B------:R-:W-:-:S04]  /*3c60*/  IADD3 R72, P6, P0, R72, R71, R57 ;  /* 0x0000004748487210 */ /* 0x000fc800078de039 */
[----:B------:R-:W-:Y:S02]  /*3c70*/  IADD3.X R73, RZ, R67, R58, P6, P0 ;  /* 0x00000043ff497210 */ /* 0x000fe400037e043a */
[----:B------:R-:W-:-:S04]  /*3c80*/  IADD3 R70, P6, P0, R70, R71, R0 ;  /* 0x0000004746467210 */ /* 0x000fc800078de000 */
[----:B------:R-:W-:Y:S02]  /*3c90*/  IADD3.X R71, RZ, R67, R7, P6, P0 ;  /* 0x00000043ff477210 */ /* 0x000fe400037e0407 */
[----:B------:R-:W1:Y:S04]  /*3ca0*/  SHFL.IDX PT, R67, R66, RZ, 0x181f ;  /* 0x00181fff42437589 */ /* 0x000e6800000e0000 */
[----:B------:R-:W2:Y:S01]  /*3cb0*/  SHFL.IDX PT, R66, R66, 0x1, 0x181f ;  /* 0x00381f0042427f89 */ /* 0x000ea200000e0000 */
[----:B-1----:R-:W-:-:S05]  /*3cc0*/  IADD3 R82, P0, R67, R63, RZ ;  /* 0x0000003f43527210 */ /* 0x002fca0007f1e0ff */
[----:B------:R-:W-:Y:S01]  /*3cd0*/  IMAD.X R83, R68, 0x1, R64, P0 ;  /* 0x0000000144537824 */ /* 0x000fe200000e0640 */
        /* <DEDUP_REMOVED lines=9> */
[----:B--2---:R-:W-:-:S04]  /*3d70*/  IADD3 R86, P0, R66, R63, RZ ;  /* 0x0000003f42567210 */ /* 0x004fc80007f1e0ff */
        /* <DEDUP_REMOVED lines=20> */
.L_x_1542:
[----:B------:R-:W-:Y:S01]  /*3ec0*/  LOP3.LUT R6, R6, 0xffffffe0, RZ, 0xc0, !PT ;  /* 0xffffffe006067812 */ /* 0x000fe200078ec0ff */
[----:B------:R-:W-:Y:S01]  /*3ed0*/  IMAD.SHL.U32 R245, R5, 0x2, RZ ;  /* 0x0000000205f57824 */ /* 0x000fe200078e00ff */
[----:B------:R-:W-:Y:S01]  /*3ee0*/  UIADD3 UR6, UR7, -0x2, URZ ;  /* 0xfffffffe07067890 */ /* 0x000fe2000fffe03f */
[----:B------:R-:W0:Y:S02]  /*3ef0*/  LDGDEPBAR ;  /* 0x00000000000079af */ /* 0x000e240000000000 */
[----:B------:R-:W-:Y:S01]  /*3f00*/  IMAD.IADD R6, R2, 0x1, -R6 ;  /* 0x0000000102067824 */ /* 0x000fe200078e0a06 */
[----:B------:R-:W-:Y:S01]  /*3f10*/  UISETP.GE.AND UP0, UPT, UR6, UR8, UPT ;  /* 0x000000080600728c */ /* 0x000fe2000bf06270 */
[----:B------:R-:W-:Y:S01]  /*3f20*/  IMAD.U32 R2, RZ, RZ, UR10 ;  /* 0x0000000aff027e24 */ /* 0x000fe2000f8e00ff */
[----:B------:R-:W-:Y:S01]  /*3f30*/  LDSM.16.MT88.4 R172, [R245+0x100] ;  /* 0x00010000f5ac783b */ /* 0x000fe20000004200 */
[--C-:B------:R-:W-:Y:S01]  /*3f40*/  IMAD R240, R4, 0x2, R245.reuse ;  /* 0x0000000204f07824 */ /* 0x100fe200078e02f5 */
[----:B------:R-:W-:Y:S01]  /*3f50*/  SHF.R.S32.HI R0, RZ, 0x1f, R6 ;  /* 0x0000001fff007819 */ /* 0x000fe20000011406 */
[C---:B------:R-:W-:Y:S01]  /*3f60*/  IMAD R239, R3.reuse, 0x2, R245 ;  /* 0x0000000203ef7824 */ /* 0x040fe200078e02f5 */
[----:B-1----:R-:W-:Y:S01]  /*3f70*/  LDSM.16.MT88.4 R80, [R245+0x3100] ;  /* 0x00310000f550783b */ /* 0x002fe20000004200 */
[----:B------:R-:W-:Y:S01]  /*3f80*/  IMAD R238, R3, 0x2, R240 ;  /* 0x0000000203ee7824 */ /* 0x000fe200078e02f0 */
[----:B------:R-:W-:-:S02]  /*3f90*/  LEA.HI R0, R0, R6, RZ, 0x2 ;  /* 0x0000000600007211 */ /* 0x000fc400078f10ff */
[----:B------:R-:W-:Y:S02]  /*3fa0*/  LDSM.16.MT88.4 R56, [R240+0x100] ;  /* 0x00010000f038783b */ /* 0x000fe40000004200 */
[----:B------:R-:W-:Y:S02]  /*3fb0*/  LOP3.LUT R0, R0, 0x7ffffffc, RZ, 0xc0, !PT ;  /* 0x7ffffffc00007812 */ /* 0x000fe400078ec0ff */
[----:B------:R-:W-:Y:S03]  /*3fc0*/  LDSM.16.MT88.4 R88, [R240+0x3100] ;  /* 0x00310000f058783b */ /* 0x000fe60000004200 */
[----:B------:R-:W-:Y:S01]  /*3fd0*/  IMAD.IADD R0, R6, 0x1, -R0 ;  /* 0x0000000106007824 */ /* 0x000fe200078e0a00 */
[----:B------:R-:W-:Y:S03]  /*3fe0*/  LDSM.16.MT88.4 R72, [R238+0x100] ;  /* 0x00010000ee48783b */ /* 0x000fe60000004200 */
[----:B------:R-:W-:Y:S01]  /*3ff0*/  IMAD R2, R0, -0x2, R2 ;  /* 0xfffffffe00027824 */ /* 0x000fe200078e0202 */
[----:B------:R-:W-:Y:S04]  /*4000*/  LDSM.16.MT88.4 R96, [R239+0x3100] ;  /* 0x00310000ef60783b */ /* 0x000fe80000004200 */
[----:B------:R-:W-:Y:S01]  /*4010*/  ISETP.GT.AND P0, PT, R2, RZ, PT ;  /* 0x000000ff0200720c */ /* 0x000fe20003f04270 */
[----:B------:R-:W-:Y:S03]  /*4020*/  LDSM.16.MT88.4 R128, [R239+0x6100] ;  /* 0x00610000ef80783b */ /* 0x000fe60000004200 */
[----:B------:R-:W-:Y:S01]  /*4030*/  FSEL R54, R54, -INF , P0 ;  /* 0xff80000036367808 */ /* 0x000fe20000000000 */
[----:B------:R-:W-:Y:S01]  /*4040*/  LDSM.16.MT88.4 R104, [R238+0x3100] ;  /* 0x00310000ee68783b */ /* 0x000fe20000004200 */
[----:B------:R-:W-:-:S02]  /*4050*/  FSEL R0, R52, -INF , P0 ;  /* 0xff80000034007808 */ /* 0x000fc40000000000 */
[C---:B------:R-:W-:Y:S01]  /*4060*/  ISETP.GT.AND P0, PT, R2.reuse, 0x1, PT ;  /* 0x000000010200780c */ /* 0x040fe20003f04270 */
[----:B------:R-:W-:Y:S03]  /*4070*/  LDSM.16.MT88.4 R64, [R239+0x100] ;  /* 0x00010000ef40783b */ /* 0x000fe60000004200 */
[----:B------:R-:W-:Y:S01]  /*4080*/  FSEL R55, R55, -INF , P0 ;  /* 0xff80000037377808 */ /* 0x000fe20000000000 */
[----:B------:R-:W-:Y:S01]  /*4090*/  LDSM.16.MT88.4 R108, [R238+0x3900] ;  /* 0x00390000ee6c783b */ /* 0x000fe20000004200 */
[----:B------:R-:W-:Y:S02]  /*40a0*/  FSEL R53, R53, -INF , P0 ;  /* 0xff80000035357808 */ /* 0x000fe40000000000 */
[----:B------:R-:W-:Y:S01]  /*40b0*/  ISETP.GT.AND P0, PT, R2, 0x8, PT ;  /* 0x000000080200780c */ /* 0x000fe20003f04270 */
        /* <DEDUP_REMOVED lines=14> */
[----:B------:R-:W-:-:S04]  /*41a0*/  ISETP.GT.AND P0, PT, R2, 0x11, PT ;  /* 0x000000110200780c */ /* 0x000fc80003f04270 */
[----:B------:R-:W-:Y:S02]  /*41b0*/  FSEL R47, R47, -INF , P0 ;  /* 0xff8000002f2f7808 */ /* 0x000fe40000000000 */
[----:B------:R-:W-:Y:S02]  /*41c0*/  FSEL R45, R45, -INF , P0 ;  /* 0xff8000002d2d7808 */ /* 0x000fe40000000000 */
        /* <DEDUP_REMOVED lines=12> */
[----:B------:R-:W-:Y:S02]  /*4290*/  ISETP.GT.AND P0, PT, R2, 0x28, PT ;  /* 0x000000280200780c */ /* 0x000fe40003f04270 */
[----:B------:R-:W-:Y:S02]  /*42a0*/  FMNMX.FTZ R41, R0, R53, !PT ;  /* 0x0000003500297209 */ /* 0x000fe40007810000 */
[----:B------:R-:W-:Y:S02]  /*42b0*/  FSEL R212, R210, -INF , P0 ;  /* 0xff800000d2d47808 */ /* 0x000fe40000000000 */
[----:B------:R-:W-:-:S02]  /*42c0*/  FSEL R215, R208, -INF , P0 ;  /* 0xff800000d0d77808 */ /* 0x000fc40000000000 */
[----:B------:R-:W-:Y:S02]  /*42d0*/  ISETP.GT.AND P0, PT, R2, 0x29, PT ;  /* 0x000000290200780c */ /* 0x000fe40003f04270 */
        /* <DEDUP_REMOVED lines=11> */
[----:B------:R-:W-:-:S04]  /*4390*/  ISETP.GT.AND P0, PT, R2, 0x38, PT ;  /* 0x000000380200780c */ /* 0x000fc80003f04270 */
[----:B------:R-:W-:Y:S02]  /*43a0*/  FSEL R202, R26, -INF , P0 ;  /* 0xff8000001aca7808 */ /* 0x000fe40000000000 */
[----:B------:R-:W-:Y:S02]  /*43b0*/  FMNMX.FTZ R26, R45, R41, !PT ;  /* 0x000000292d1a7209 */ /* 0x000fe40007810000 */
[----:B------:R-:W-:Y:S02]  /*43c0*/  FSEL R197, R24, -INF , P0 ;  /* 0xff80000018c57808 */ /* 0x000fe40000000000 */
[----:B------:R-:W-:Y:S02]  /*43d0*/  FMNMX.FTZ R24, R36, R26, !PT ;  /* 0x0000001a24187209 */ /* 0x000fe40007810000 */
[----:B------:R-:W-:Y:S02]  /*43e0*/  ISETP.GT.AND P0, PT, R2, 0x39, PT ;  /* 0x000000390200780c */ /* 0x000fe40003f04270 */
[----:B------:R-:W-:-:S02]  /*43f0*/  FMNMX.FTZ R24, R37, R24, !PT ;  /* 0x0000001825187209 */ /* 0x000fc40007810000 */
[----:B------:R-:W-:Y:S02]  /*4400*/  FSEL R201, R27, -INF , P0 ;  /* 0xff8000001bc97808 */ /* 0x000fe40000000000 */
[----:B------:R-:W-:Y:S02]  /*4410*/  FSEL R195, R25, -INF , P0 ;  /* 0xff80000019c37808 */ /* 0x000fe40000000000 */
[----:B------:R-:W-:Y:S02]  /*4420*/  ISETP.GT.AND P0, PT, R2, 0x40, PT ;  /* 0x000000400200780c */ /* 0x000fe40003f04270 */
[----:B------:R-:W-:Y:S02]  /*4430*/  FMNMX.FTZ R24, R44, R24, !PT ;  /* 0x000000182c187209 */ /* 0x000fe40007810000 */
[----:B------:R-:W-:Y:S02]  /*4440*/  FSEL R210, R22, -INF , P0 ;  /* 0xff80000016d27808 */ /* 0x000fe40000000000 */
[----:B------:R-:W-:-:S02]  /*4450*/  FMNMX.FTZ R22, R40, R24, !PT ;  /* 0x0000001828167209 */ /* 0x000fc40007810000 */
[----:B------:R-:W-:Y:S02]  /*4460*/  FSEL R209, R20, -INF , P0 ;  /* 0xff80000014d17808 */ /* 0x000fe40000000000 */
[C---:B------:R-:W-:Y:S02]  /*4470*/  ISETP.GT.AND P0, PT, R2.reuse, 0x41, PT ;  /* 0x000000410200780c */ /* 0x040fe40003f04270 */
[----:B------:R-:W-:Y:S02]  /*4480*/  FMNMX.FTZ R22, R215, R22, !PT ;  /* 0x00000016d7167209 */ /* 0x000fe40007810000 */
[----:B------:R-:W-:Y:S02]  /*4490*/  FSEL R208, R23, -INF , P0 ;  /* 0xff80000017d07808 */ /* 0x000fe40000000000 */
[----:B------:R-:W-:Y:S02]  /*44a0*/  FSEL R207, R21, -INF , P0 ;  /* 0xff80000015cf7808 */ /* 0x000fe40000000000 */
[----:B------:R-:W-:-:S02]  /*44b0*/  ISETP.GT.AND P0, PT, R2, 0x48, PT ;  /* 0x000000480200780c */ /* 0x000fc40003f04270 */
[----:B------:R-:W-:Y:S02]  /*44c0*/  FMNMX.FTZ R20, R54, R55, !PT ;  /* 0x0000003736147209 */ /* 0x000fe40007810000 */
[----:B------:R-:W-:Y:S02]  /*44d0*/  FMNMX.FTZ R21, R214, R22, !PT ;  /* 0x00000016d6157209 */ /* 0x000fe40007810000 */
[----:B------:R-:W-:Y:S02]  /*44e0*/  FSEL R206, R18, -INF , P0 ;  /* 0xff80000012ce7808 */ /* 0x000fe40000000000 */
[----:B------:R-:W-:Y:S02]  /*44f0*/  FMNMX.FTZ R20, R52, R20, !PT ;  /* 0x0000001434147209 */ /* 0x000fe40007810000 */
[----:B------:R-:W-:Y:S02]  /*4500*/  FMNMX.FTZ R18, R200, R21, !PT ;  /* 0x00000015c8127209 */ /* 0x000fe40007810000 */
[----:B------:R-:W-:-:S02]  /*4510*/  FSEL R205, R16, -INF , P0 ;  /* 0xff80000010cd7808 */ /* 0x000fc40000000000 */
[----:B------:R-:W-:Y:S02]  /*4520*/  FMNMX.FTZ R16, R7, R20, !PT ;  /* 0x0000001407107209 */ /* 0x000fe40007810000 */
[----:B------:R-:W-:Y:S01]  /*4530*/  FMNMX.FTZ R18, R198, R18, !PT ;  /* 0x00000012c6127209 */ /* 0x000fe20007810000 */
[----:B------:R-:W-:Y:S01]  /*4540*/  LDSM.16.MT88.4 R20, [R238+0x900] ;  /* 0x00090000ee14783b */ /* 0x000fe20000004200 */
[----:B------:R-:W-:Y:S02]  /*4550*/  ISETP.GT.AND P0, PT, R2, 0x49, PT ;  /* 0x000000490200780c */ /* 0x000fe40003f04270 */
[----:B------:R-:W-:Y:S02]  /*4560*/  FMNMX.FTZ R16, R6, R16, !PT ;  /* 0x0000001006107209 */ /* 0x000fe40007810000 */
[----:B------:R-:W-:Y:S02]  /*4570*/  FMNMX.FTZ R18, R197, R18, !PT ;  /* 0x00000012c5127209 */ /* 0x000fe40007810000 */
[----:B------:R-:W-:-:S02]  /*4580*/  FSEL R203, R19, -INF , P0 ;  /* 0xff80000013cb7808 */ /* 0x000fc40000000000 */
[----:B------:R-:W-:Y:S02]  /*4590*/  FSEL R204, R17, -INF , P0 ;  /* 0xff80000011cc7808 */ /* 0x000fe40000000000 */
[----:B------:R-:W-:Y:S02]  /*45a0*/  ISETP.GT.AND P0, PT, R2, 0x50, PT ;  /* 0x000000500200780c */ /* 0x000fe40003f04270 */
[----:B------:R-:W-:Y:S02]  /*45b0*/  FMNMX.FTZ R16, R47, R16, !PT ;  /* 0x000000102f107209 */ /* 0x000fe40007810000 */
[----:B------:R-:W-:Y:S02]  /*45c0*/  FMNMX.FTZ R17, R195, R18, !PT ;  /* 0x00000012c3117209 */ /* 0x000fe40007810000 */
[----:B------:R-:W-:Y:S02]  /*45d0*/  FSEL R189, R14, -INF , P0 ;  /* 0xff8000000ebd7808 */ /* 0x000fe40000000000 */
[----:B------:R-:W-:-:S02]  /*45e0*/  FMNMX.FTZ R16, R38, R16, !PT ;  /* 0x0000001026107209 */ /* 0x000fc40007810000 */
[----:B------:R-:W-:Y:S02]  /*45f0*/  FMNMX.FTZ R14, R209, R17, !PT ;  /* 0x00000011d10e7209 */ /* 0x000fe40007810000 */
[----:B------:R-:W-:Y:S02]  /*4600*/  FSEL R193, R12, -INF , P0 ;  /* 0xff8000000cc17808 */ /* 0x000fe40000000000 */
[----:B------:R-:W-:Y:S02]  /*4610*/  FMNMX.FTZ R12, R39, R16, !PT ;  /* 0x00000010270c7209 */ /* 0x000fe40007810000 */
[----:B------:R-:W-:Y:S01]  /*4620*/  FMNMX.FTZ R14, R207, R14, !PT ;  /* 0x0000000ecf0e7209 */ /* 0x000fe20007810000 */
[----:B------:R-:W-:Y:S01]  /*4630*/  LDSM.16.MT88.4 R16, [R245+0x3900] ;  /* 0x00390000f510783b */ /* 0x000fe20000004200 */
[----:B------:R-:W-:Y:S02]  /*4640*/  ISETP.GT.AND P0, PT, R2, 0x51, PT ;  /* 0x000000510200780c */ /* 0x000fe40003f04270 */
[----:B------:R-:W-:-:S02]  /*4650*/  FMNMX.FTZ R12, R42, R12, !PT ;  /* 0x0000000c2a0c7209 */ /* 0x000fc40007810000 */
[----:B------:R-:W-:Y:S02]  /*4660*/  FMNMX.FTZ R14, R205, R14, !PT ;  /* 0x0000000ecd0e7209 */ /* 0x000fe40007810000 */
[----:B------:R-:W-:Y:S02]  /*4670*/  FSEL R188, R15, -INF , P0 ;  /* 0xff8000000fbc7808 */ /* 0x000fe40000000000 */
[----:B------:R-:W-:Y:S02]  /*4680*/  FSEL R192, R13, -INF , P0 ;  /* 0xff8000000dc07808 */ /* 0x000fe40000000000 */
[----:B------:R-:W-:Y:S02]  /*4690*/  ISETP.GT.AND P0, PT, R2, 0x58, PT ;  /* 0x000000580200780c */ /* 0x000fe40003f04270 */
[----:B------:R-:W-:Y:S02]  /*46a0*/  FMNMX.FTZ R12, R213, R12, !PT ;  /* 0x0000000cd50c7209 */ /* 0x000fe40007810000 */
[----:B------:R-:W-:-:S02]  /*46b0*/  FMNMX.FTZ R13, R204, R14, !PT ;  /* 0x0000000ecc0d7209 */ /* 0x000fc40007810000 */
[----:B------:R-:W-:Y:S02]  /*46c0*/  FSEL R25, R10, -INF , P0 ;  /* 0xff8000000a197808 */ /* 0x000fe40000000000 */
[----:B------:R-:W-:Y:S02]  /*46d0*/  FMNMX.FTZ R12, R212, R12, !PT ;  /* 0x0000000cd40c7209 */ /* 0x000fe40007810000 */
[----:B------:R-:W-:Y:S02]  /*46e0*/  FMNMX.FTZ R10, R193, R13, !PT ;  /* 0x0000000dc10a7209 */ /* 0x000fe40007810000 */
[----:B------:R-:W-:Y:S02]  /*46f0*/  FSEL R191, R8, -INF , P0 ;  /* 0xff80000008bf7808 */ /* 0x000fe40000000000 */
[----:B------:R-:W-:Y:S02]  /*4700*/  ISETP.GT.AND P0, PT, R2, 0x59, PT ;  /* 0x000000590200780c */ /* 0x000fe40003f04270 */
[----:B------:R-:W-:-:S02]  /*4710*/  FMNMX.FTZ R12, R211, R12, !PT ;  /* 0x0000000cd30c7209 */ /* 0x000fc40007810000 */
[----:B------:R-:W-:Y:S02]  /*4720*/  FMNMX.FTZ R10, R192, R10, !PT ;  /* 0x0000000ac00a7209 */ /* 0x000fe40007810000 */
[----:B------:R-:W-:Y:S02]  /*4730*/  FSEL R190, R9, -INF , P0 ;  /* 0xff80000009be7808 */ /* 0x000fe40000000000 */
[----:B------:R-:W-:Y:S02]  /*4740*/  FMNMX.FTZ R8, R199, R12, !PT ;  /* 0x0000000cc7087209 */ /* 0x000fe40007810000 */
[----:B------:R-:W-:Y:S01]  /*4750*/  FMNMX.FTZ R2, R191, R10, !PT ;  /* 0x0000000abf027209 */ /* 0x000fe20007810000 */
[----:B------:R-:W-:Y:S01]  /*4760*/  LDSM.16.MT88.4 R12, [R245+0x900] ;  /* 0x00090000f50c783b */ /* 0x000fe20000004200 */
[----:B------:R-:W-:Y:S02]  /*4770*/  FMNMX.FTZ R8, R196, R8, !PT ;  /* 0x00000008c4087209 */ /* 0x000fe40007810000 */
[----:B------:R-:W-:-:S02]  /*4780*/  FMNMX.FTZ R2, R190, R2, !PT ;  /* 0x00000002be027209 */ /* 0x000fc40007810000 */
[----:B------:R-:W-:Y:S02]  /*4790*/  FMNMX.FTZ R8, R202, R8, !PT ;  /* 0x00000008ca087209 */ /* 0x000fe40007810000 */
[----:B------:R-:W-:Y:S01]  /*47a0*/  FSEL R24, R11, -INF , P0 ;  /* 0xff8000000b187808 */ /* 0x000fe20000000000 */
[----:B------:R-:W1:Y:S01]  /*47b0*/  SHFL.BFLY PT, R9, R2, 0x2, 0x1f ;  /* 0x0c401f0002097f89 */ /* 0x000e6200000e0000 */
[----:B------:R-:W-:-:S04]  /*47c0*/  FMNMX.FTZ R8, R201, R8, !PT ;  /* 0x00000008c9087209 */ /* 0x000fc80007810000 */
        /* <DEDUP_REMOVED lines=8> */
[----:B------:R-:W-:-:S04]  /*4850*/  FMNMX.FTZ R8, R25, R8, !PT ;  /* 0x0000000819087209 */ /* 0x000fc80007810000 */
[----:B------:R-:W-:-:S05]  /*4860*/  FMNMX.FTZ R8, R24, R8, !PT ;  /* 0x0000000818087209 */ /* 0x000fca0007810000 */
[----:B------:R-:W2:Y:S01]  /*4870*/  SHFL.BFLY PT, R9, R8, 0x2, 0x1f ;  /* 0x0c401f0008097f89 */ /* 0x000ea200000e0000 */
[----:B-1----:R-:W-:-:S04]  /*4880*/  FMNMX.FTZ R2, R2, R10, !PT ;  /* 0x0000000a02027209 */ /* 0x002fc80007810000 */
[C---:B------:R-:W-:Y:S01]  /*4890*/  FSETP.NEU.FTZ.AND P0, PT, R2.reuse, -INF , PT ;  /* 0xff8000000200780b */ /* 0x040fe20003f1d000 */
[----:B------:R-:W-:-:S05]  /*48a0*/  FMUL.FTZ R194, R2, c[0x0][0x2d0] ;  /* 0x0000b40002c27a20 */ /* 0x000fca0000410000 */
[----:B------:R-:W-:Y:S02]  /*48b0*/  FSEL R194, R194, RZ, P0 ;  /* 0x000000ffc2c27208 */ /* 0x000fe40000000000 */
[----:B--2---:R-:W-:-:S03]  /*48c0*/  FMNMX.FTZ R8, R8, R9, !PT ;  /* 0x0000000908087209 */ /* 0x004fc60007810000 */
[--C-:B------:R-:W-:Y:S02]  /*48d0*/  FFMA.FTZ R187, R0, c[0x0][0x2d0], -R194.reuse ;  /* 0x0000b40000bb7a23 */ /* 0x100fe400000108c2 */
[----:B------:R-:W1:Y:S01]  /*48e0*/  SHFL.BFLY PT, R0, R8, 0x1, 0x1f ;  /* 0x0c201f0008007f89 */ /* 0x000e6200000e0000 */
[--C-:B------:R-:W-:Y:S02]  /*48f0*/  FFMA.FTZ R27, R53, c[0x0][0x2d0], -R194.reuse ;  /* 0x0000b400351b7a23 */ /* 0x100fe400000108c2 */
[--C-:B------:R-:W-:Y:S01]  /*4900*/  FFMA.FTZ R184, R48, c[0x0][0x2d0], -R194.reuse ;  /* 0x0000b40030b87a23 */ /* 0x100fe200000108c2 */
[----:B------:R-:W-:Y:S01]  /*4910*/  MUFU.EX2 R187, R187 ;  /* 0x000000bb00bb7308 */ /* 0x000fe20000000800 */
[--C-:B------:R-:W-:Y:S02]  /*4920*/  FFMA.FTZ R51, R49, c[0x0][0x2d0], -R194.reuse ;  /* 0x0000b40031337a23 */ /* 0x100fe400000108c2 */
[--C-:B------:R-:W-:Y:S02]  /*4930*/  FFMA.FTZ R50, R46, c[0x0][0x2d0], -R194.reuse ;  /* 0x0000b4002e327a23 */ /* 0x100fe400000108c2 */
[----:B------:R-:W-:-:S02]  /*4940*/  FFMA.FTZ R46, R45, c[0x0][0x2d0], -R194 ;  /* 0x0000b4002d2e7a23 */ /* 0x000fc400000108c2 */
[--C-:B------:R-:W-:Y:S01]  /*4950*/  FFMA.FTZ R45, R36, c[0x0][0x2d0], -R194.reuse ;  /* 0x0000b400242d7a23 */ /* 0x100fe200000108c2 */
[----:B------:R-:W2:Y:S01]  /*4960*/  MUFU.EX2 R27, R27 ;  /* 0x0000001b001b7308 */ /* 0x000ea20000000800 */
[--C-:B------:R-:W-:Y:S02]  /*4970*/  FFMA.FTZ R41, R37, c[0x0][0x2d0], -R194.reuse ;  /* 0x0000b40025297a23 */ /* 0x100fe400000108c2 */
[--C-:B------:R-:W-:Y:S02]  /*4980*/  FFMA.FTZ R44, R44, c[0x0][0x2d0], -R194.reuse ;  /* 0x0000b4002c2c7a23 */ /* 0x100fe400000108c2 */
[--C-:B------:R-:W-:Y:S02]  /*4990*/  FFMA.FTZ R40, R40, c[0x0][0x2d0], -R194.reuse ;  /* 0x0000b40028287a23 */ /* 0x100fe400000108c2 */
[--C-:B------:R-:W-:Y:S01]  /*49a0*/  FFMA.FTZ R200, R200, c[0x0][0x2d0], -R194.reuse ;  /* 0x0000b400c8c87a23 */ /* 0x100fe200000108c2 */
[----:B------:R-:W-:Y:S01]  /*49b0*/  MUFU.EX2 R184, R184 ;  /* 0x000000b800b87308 */ /* 0x000fe20000000800 */
[----:B------:R-:W-:-:S02]  /*49c0*/  FFMA.FTZ R198, R198, c[0x0][0x2d0], -R194 ;  /* 0x0000b400c6c67a23 */ /* 0x000fc400000108c2 */
[--C-:B------:R-:W-:Y:S01]  /*49d0*/  FFMA.FTZ R197, R197, c[0x0][0x2d0], -R194.reuse ;  /* 0x0000b400c5c57a23 */ /* 0x100fe200000108c2 */
[----:B-1----:R-:W-:Y:S01]  /*49e0*/  FMNMX.FTZ R0, R0, R8, !PT ;  /* 0x0000000800007209 */ /* 0x002fe20007810000 */
[--C-:B------:R-:W-:Y:S01]  /*49f0*/  FFMA.FTZ R195, R195, c[0x0][0x2d0], -R194.reuse ;  /* 0x0000b400c3c37a23 */ /* 0x100fe200000108c2 */
[----:B------:R-:W1:Y:S01]  /*4a00*/  LDSM.16.MT88.4 R8, [R240+0x900] ;  /* 0x00090000f008783b */ /* 0x000e620000004200 */
[--C-:B------:R-:W-:Y:S01]  /*4a10*/  FFMA.FTZ R209, R209, c[0x0][0x2d0], -R194.reuse ;  /* 0x0000b400d1d17a23 */ /* 0x100fe200000108c2 */
[C---:B------:R-:W-:Y:S01]  /*4a20*/  FSETP.NEU.FTZ.AND P0, PT, R0.reuse, -INF , PT ;  /* 0xff8000000000780b */ /* 0x040fe20003f1d000 */
[----:B------:R-:W-:Y:S01]  /*4a30*/  FMUL.FTZ R26, R0, c[0x0][0x2d0] ;  /* 0x0000b400001a7a20 */ /* 0x000fe20000410000 */
[----:B------:R-:W3:Y:S01]  /*4a40*/  MUFU.EX2 R51, R51 ;  /* 0x0000003300337308 */ /* 0x000ee20000000800 */
[----:B--2---:R-:W-:Y:S01]  /*4a50*/  F2FP.BF16.PACK_AB R164, R27, R187 ;  /* 0x000000bb1ba4723e */ /* 0x004fe200000010ff */
[--C-:B------:R-:W-:Y:S02]  /*4a60*/  FFMA.FTZ R207, R207, c[0x0][0x2d0], -R194.reuse ;  /* 0x0000b400cfcf7a23 */ /* 0x100fe400000108c2 */
[----:B------:R-:W-:Y:S01]  /*4a70*/  FSEL R26, R26, RZ, P0 ;  /* 0x000000ff1a1a7208 */ /* 0x000fe20000000000 */
[--C-:B------:R-:W-:Y:S01]  /*4a80*/  FFMA.FTZ R205, R205, c[0x0][0x2d0], -R194.reuse ;  /* 0x0000b400cdcd7a23 */ /* 0x100fe200000108c2 */
[----:B------:R-:W-:Y:S01]  /*4a90*/  PLOP3.LUT P0, PT, PT, PT, UP0, 0x80, 0x0 ;  /* 0x000000000000781c */ /* 0x000fe20003f0f008 */
[----:B------:R-:W-:Y:S01]  /*4aa0*/  FFMA.FTZ R204, R204, c[0x0][0x2d0], -R194 ;  /* 0x0000b400cccc7a23 */ /* 0x000fe200000108c2 */
[----:B------:R-:W-:Y:S01]  /*4ab0*/  MUFU.EX2 R50, R50 ;  /* 0x0000003200327308 */ /* 0x000fe20000000800 */
[----:B------:R-:W-:-:S02]  /*4ac0*/  FFMA.FTZ R186, R54, c[0x0][0x2d0], -R26 ;  /* 0x0000b40036ba7a23 */ /* 0x000fc4000001081a */
[--C-:B------:R-:W-:Y:S02]  /*4ad0*/  FFMA.FTZ R185, R55, c[0x0][0x2d0], -R26.reuse ;  /* 0x0000b40037b97a23 */ /* 0x100fe4000001081a */
[--C-:B------:R-:W-:Y:S02]  /*4ae0*/  FFMA.FTZ R181, R52, c[0x0][0x2d0], -R26.reuse ;  /* 0x0000b40034b57a23 */ /* 0x100fe4000001081a */
[--C-:B------:R-:W-:Y:S01]  /*4af0*/  FFMA.FTZ R180, R7, c[0x0][0x2d0], -R26.reuse ;  /* 0x0000b40007b47a23 */ /* 0x100fe2000001081a */
[----:B------:R-:W-:Y:S01]  /*4b00*/  MUFU.EX2 R186, R186 ;  /* 0x000000ba00ba7308 */ /* 0x000fe20000000800 */
[----:B---3--:R-:W-:Y:S01]  /*4b10*/  F2FP.BF16.PACK_AB R166, R51, R184 ;  /* 0x000000b833a6723e */ /* 0x008fe200000010ff */
[--C-:B------:R-:W-:Y:S02]  /*4b20*/  FFMA.FTZ R48, R47, c[0x0][0x2d0], -R26.reuse ;  /* 0x0000b4002f307a23 */ /* 0x100fe4000001081a */
[--C-:B------:R-:W-:Y:S02]  /*4b30*/  FFMA.FTZ R49, R6, c[0x0][0x2d0], -R26.reuse ;  /* 0x0000b40006317a23 */ /* 0x100fe4000001081a */
[----:B------:R-:W-:-:S02]  /*4b40*/  FFMA.FTZ R47, R38, c[0x0][0x2d0], -R26 ;  /* 0x0000b400262f7a23 */ /* 0x000fc4000001081a */
[----:B------:R-:W2:Y:S01]  /*4b50*/  MUFU.EX2 R185, R185 ;  /* 0x000000b900b97308 */ /* 0x000ea20000000800 */
[--C-:B------:R-:W-:Y:S02]  /*4b60*/  FFMA.FTZ R43, R39, c[0x0][0x2d0], -R26.reuse ;  /* 0x0000b400272b7a23 */ /* 0x100fe4000001081a */
[----:B------:R-:W-:Y:S01]  /*4b70*/  LDSM.16.MT88.4 R36, [R239+0x900] ;  /* 0x00090000ef24783b */ /* 0x000fe20000004200 */
[--C-:B------:R-:W-:Y:S02]  /*4b80*/  FFMA.FTZ R42, R42, c[0x0][0x2d0], -R26.reuse ;  /* 0x0000b4002a2a7a23 */ /* 0x100fe4000001081a */
[--C-:B------:R-:W-:Y:S02]  /*4b90*/  FFMA.FTZ R3, R211, c[0x0][0x2d0], -R26.reuse ;  /* 0x0000b400d3037a23 */ /* 0x100fe4000001081a */
[----:B------:R-:W-:Y:S01]  /*4ba0*/  MUFU.EX2 R181, R181 ;  /* 0x000000b500b57308 */ /* 0x000fe20000000800 */
[--C-:B------:R-:W-:Y:S02]  /*4bb0*/  FFMA.FTZ R199, R199, c[0x0][0x2d0], -R26.reuse ;  /* 0x0000b400c7c77a23 */ /* 0x100fe4000001081a */
[----:B------:R-:W-:-:S02]  /*4bc0*/  FFMA.FTZ R196, R196, c[0x0][0x2d0], -R26 ;  /* 0x0000b400c4c47a23 */ /* 0x000fc4000001081a */
[--C-:B------:R-:W-:Y:S02]  /*4bd0*/  FFMA.FTZ R202, R202, c[0x0][0x2d0], -R26.reuse ;  /* 0x0000b400caca7a23 */ /* 0x100fe4000001081a */
[--C-:B------:R-:W-:Y:S01]  /*4be0*/  FFMA.FTZ R201, R201, c[0x0][0x2d0], -R26.reuse ;  /* 0x0000b400c9c97a23 */ /* 0x100fe2000001081a */
[----:B------:R-:W3:Y:S01]  /*4bf0*/  MUFU.EX2 R180, R180 ;  /* 0x000000b400b47308 */ /* 0x000ee20000000800 */
[----:B--2---:R-:W-:Y:S01]  /*4c00*/  F2FP.BF16.PACK_AB R165, R185, R186 ;  /* 0x000000bab9a5723e */ /* 0x004fe200000010ff */
[--C-:B------:R-:W-:Y:S02]  /*4c10*/  FFMA.FTZ R210, R210, c[0x0][0x2d0], -R26.reuse ;  /* 0x0000b400d2d27a23 */ /* 0x100fe4000001081a */
[--C-:B------:R-:W-:Y:S02]  /*4c20*/  FFMA.FTZ R208, R208, c[0x0][0x2d0], -R26.reuse ;  /* 0x0000b400d0d07a23 */ /* 0x100fe4000001081a */
[--C-:B------:R-:W-:Y:S02]  /*4c30*/  FFMA.FTZ R206, R206, c[0x0][0x2d0], -R26.reuse ;  /* 0x0000b400cece7a23 */ /* 0x100fe4000001081a */
[----:B------:R-:W2:Y:S01]  /*4c40*/  MUFU.EX2 R46, R46 ;  /* 0x0000002e002e7308 */ /* 0x000ea20000000800 */
[----:B------:R-:W-:-:S02]  /*4c50*/  FFMA.FTZ R203, R203, c[0x0][0x2d0], -R26 ;  /* 0x0000b400cbcb7a23 */ /* 0x000fc4000001081a */
[--C-:B------:R-:W-:Y:S02]  /*4c60*/  FFMA.FTZ R193, R193, c[0x0][0x2d0], -R194.reuse ;  /* 0x0000b400c1c17a23 */ /* 0x100fe400000108c2 */
[--C-:B------:R-:W-:Y:S02]  /*4c70*/  FFMA.FTZ R192, R192, c[0x0][0x2d0], -R194.reuse ;  /* 0x0000b400c0c07a23 */ /* 0x100fe400000108c2 */
[--C-:B------:R-:W-:Y:S01]  /*4c80*/  FFMA.FTZ R191, R191, c[0x0][0x2d0], -R194.reuse ;  /* 0x0000b400bfbf7a23 */ /* 0x100fe200000108c2 */
[----:B---3--:R-:W-:Y:S01]  /*4c90*/  F2FP.BF16.PACK_AB R167, R180, R181 ;  /* 0x000000b5b4a7723e */ /* 0x008fe200000010ff */
[----:B------:R-:W-:Y:S01]  /*4ca0*/  MUFU.EX2 R45, R45 ;  /* 0x0000002d002d7308 */ /* 0x000fe20000000800 */
[----:B------:R-:W-:Y:S02]  /*4cb0*/  FFMA.FTZ R190, R190, c[0x0][0x2d0], -R194 ;  /* 0x0000b400bebe7a23 */ /* 0x000fe400000108c2 */
[--C-:B------:R-:W-:Y:S02]  /*4cc0*/  FFMA.FTZ R189, R189, c[0x0][0x2d0], -R26.reuse ;  /* 0x0000b400bdbd7a23 */ /* 0x100fe4000001081a */
[--C-:B------:R-:W-:Y:S01]  /*4cd0*/  FFMA.FTZ R188, R188, c[0x0][0x2d0], -R26.reuse ;  /* 0x0000b400bcbc7a23 */ /* 0x100fe2000001081a */
[----:B------:R-:W-:Y:S01]  /*4ce0*/  HMMA.16816.F32.BF16 R176, R164, R172, RZ ;  /* 0x000000aca4b0723c */ /* 0x000fe200000418ff */
[----:B--2---:R-:W-:Y:S01]  /*4cf0*/  F2FP.BF16.PACK_AB R4, R46, R50 ;  /* 0x000000322e04723e */ /* 0x004fe200000010ff */
[----:B------:R-:W2:Y:S01]  /*4d00*/  MUFU.EX2 R41, R41 ;  /* 0x0000002900297308 */ /* 0x000ea20000000800 */
[----:B------:R-:W-:-:S02]  /*4d10*/  FFMA.FTZ R211, R24, c[0x0][0x2d0], -R26 ;  /* 0x0000b40018d37a23 */ /* 0x000fc4000001081a */
[----:B------:R-:W-:Y:S02]  /*4d20*/  FADD.FTZ R185, R186, R185 ;  /* 0x000000b9bab97221 */ /* 0x000fe40000010000 */
[----:B------:R-:W-:Y:S01]  /*4d30*/  FADD.FTZ R187, R187, R27 ;  /* 0x0000001bbbbb7221 */ /* 0x000fe20000010000 */
[C---:B------:R-:W-:Y:S01]  /*4d40*/  HMMA.16816.F32.BF16 R172, R164.reuse, R174, RZ ;  /* 0x000000aea4ac723c */ /* 0x040fe200000418ff */
[----:B------:R-:W-:Y:S01]  /*4d50*/  FADD.FTZ R185, R181, R185 ;  /* 0x000000b9b5b97221 */ /* 0x000fe20000010000 */
[----:B------:R-:W3:Y:S01]  /*4d60*/  MUFU.EX2 R49, R49 ;  /* 0x0000003100317308 */ /* 0x000ee20000000800 */
[----:B------:R-:W-:Y:S02]  /*4d70*/  FADD.FTZ R187, R184, R187 ;  /* 0x000000bbb8bb7221 */ /* 0x000fe40000010000 */
[----:B------:R-:W-:Y:S02]  /*4d80*/  FADD.FTZ R180, R180, R185 ;  /* 0x000000b9b4b47221 */ /* 0x000fe40000010000 */
[----:B------:R-:W-:Y:S01]  /*4d90*/  FADD.FTZ R187, R51, R187 ;  /* 0x000000bb33bb7221 */ /* 0x000fe20000010000 */
[----:B------:R-:W-:Y:S02]  /*4da0*/  HMMA.16816.F32.BF16 R52, R164, R56, RZ ;  /* 0x00000038a434723c */ /* 0x000fe400000418ff */
[----:B------:R-:W4:Y:S01]  /*4db0*/  MUFU.EX2 R48, R48 ;  /* 0x0000003000307308 */ /* 0x000f220000000800 */
[----:B--2---:R-:W-:Y:S01]  /*4dc0*/  F2FP.BF16.PACK_AB R6, R41, R45 ;  /* 0x0000002d2906723e */ /* 0x004fe200000010ff */
[----:B------:R-:W-:-:S04]  /*4dd0*/  FADD.FTZ R50, R50, R187 ;  /* 0x000000bb32327221 */ /* 0x000fc80000010000 */
[----:B------:R-:W-:Y:S01]  /*4de0*/  HMMA.16816.F32.BF16 R56, R164, R58, RZ ;  /* 0x0000003aa438723c */ /* 0x000fe200000418ff */
[----:B------:R-:W-:Y:S01]  /*4df0*/  FADD.FTZ R50, R46, R50 ;  /* 0x000000322e327221 */ /* 0x000fe20000010000 */
[----:B------:R-:W-:Y:S01]  /*4e00*/  MUFU.EX2 R47, R47 ;  /* 0x0000002f002f7308 */ /* 0x000fe20000000800 */
[----:B---3--:R-:W-:Y:S02]  /*4e10*/  FADD.FTZ R180, R49, R180 ;  /* 0x000000b431b47221 */ /* 0x008fe40000010000 */
[----:B------:R-:W-:-:S03]  /*4e20*/  FADD.FTZ R45, R45, R50 ;  /* 0x000000322d2d7221 */ /* 0x000fc60000010000 */
[----:B------:R-:W-:Y:S01]  /*4e30*/  HMMA.16816.F32.BF16 R84, R164, R88, RZ ;  /* 0x00000058a454723c */ /* 0x000fe200000418ff */
[----:B------:R-:W-:Y:S01]  /*4e40*/  FADD.FTZ R45, R41, R45 ;  /* 0x0000002d292d7221 */ /* 0x000fe20000010000 */
[----:B------:R-:W2:Y:S01]  /*4e50*/  MUFU.EX2 R43, R43 ;  /* 0x0000002b002b7308 */ /* 0x000ea20000000800 */
[C---:B----4-:R-:W-:Y:S01]  /*4e60*/  F2FP.BF16.PACK_AB R5, R48.reuse, R49 ;  /* 0x000000313005723e */ /* 0x050fe200000010ff */
[----:B------:R-:W-:-:S04]  /*4e70*/  FADD.FTZ R180, R48, R180 ;  /* 0x000000b430b47221 */ /* 0x000fc80000010000 */
[C---:B------:R-:W-:Y:S02]  /*4e80*/  HMMA.16816.F32.BF16 R88, R164.reuse, R90, RZ ;  /* 0x0000005aa458723c */ /* 0x040fe400000418ff */
[----:B------:R-:W-:Y:S06]  /*4e90*/  MUFU.EX2 R44, R44 ;  /* 0x0000002c002c7308 */ /* 0x000fec0000000800 */
[----:B------:R-:W-:Y:S01]  /*4ea0*/  HMMA.16816.F32.BF16 R68, R164, R72, RZ ;  /* 0x00000048a444723c */ /* 0x000fe200000418ff */
[----:B--2---:R-:W-:Y:S01]  /*4eb0*/  F2FP.BF16.PACK_AB R7, R43, R47 ;  /* 0x0000002f2b07723e */ /* 0x004fe200000010ff */
[----:B------:R-:W2:Y:S01]  /*4ec0*/  MUFU.EX2 R40, R40 ;  /* 0x0000002800287308 */ /* 0x000ea20000000800 */
[----:B------:R-:W-:-:S05]  /*4ed0*/  FADD.FTZ R47, R47, R180 ;  /* 0x000000b42f2f7221 */ /* 0x000fca0000010000 */
[----:B------:R-:W-:Y:S01]  /*4ee0*/  HMMA.16816.F32.BF16 R76, R164, R80, RZ ;  /* 0x00000050a44c723c */ /* 0x000fe200000418ff */
[----:B------:R-:W-:Y:S01]  /*4ef0*/  FADD.FTZ R47, R43, R47 ;  /* 0x0000002f2b2f7221 */ /* 0x000fe20000010000 */
[----:B------:R-:W-:Y:S06]  /*4f00*/  MUFU.EX2 R42, R42 ;  /* 0x0000002a002a7308 */ /* 0x000fec0000000800 */
[C---:B------:R-:W-:Y:S02]  /*4f10*/  HMMA.16816.F32.BF16 R176, R4.reuse, R12, R176 ;  /* 0x0000000c04b0723c */ /* 0x040fe400000418b0 */
[----:B------:R-:W-:Y:S06]  /*4f20*/  MUFU.EX2 R3, R3 ;  /* 0x0000000300037308 */ /* 0x000fec0000000800 */
[C---:B------:R-:W-:Y:S01]  /*4f30*/  HMMA.16816.F32.BF16 R172, R4.reuse, R14, R172 ;  /* 0x0000000e04ac723c */ /* 0x040fe200000418ac */
[----:B------:R-:W3:Y:S01]  /*4f40*/  LDSM.16.MT88.4 R12, [R240+0x3900] ;  /* 0x00390000f00c783b */ /* 0x000ee20000004200 */
[----:B------:R-:W-:Y:S06]  /*4f50*/  MUFU.EX2 R200, R200 ;  /* 0x000000c800c87308 */ /* 0x000fec0000000800 */
[C---:B-1----:R-:W-:Y:S02]  /*4f60*/  HMMA.16816.F32.BF16 R52, R4.reuse, R8, R52 ;  /* 0x000000080434723c */ /* 0x042fe40000041834 */
[----:B------:R-:W-:Y:S06]  /*4f70*/  MUFU.EX2 R198, R198 ;  /* 0x000000c600c67308 */ /* 0x000fec0000000800 */
[----:B------:R-:W-:Y:S01]  /*4f80*/  HMMA.16816.F32.BF16 R56, R4, R10, R56 ;  /* 0x0000000a0438723c */ /* 0x000fe20000041838 */
[----:B------:R-:W1:Y:S01]  /*4f90*/  LDSM.16.MT88.4 R8, [R239+0x3900] ;  /* 0x00390000ef08783b */ /* 0x000e620000004200 */
[----:B------:R-:W-:Y:S06]  /*4fa0*/  MUFU.EX2 R197, R197 ;  /* 0x000000c500c57308 */ /* 0x000fec0000000800 */
[C---:B------:R-:W-:Y:S02]  /*4fb0*/  HMMA.16816.F32.BF16 R92, R164.reuse, R96, RZ ;  /* 0x00000060a45c723c */ /* 0x040fe400000418ff */
[----:B------:R-:W-:Y:S06]  /*4fc0*/  MUFU.EX2 R195, R195 ;  /* 0x000000c300c37308 */ /* 0x000fec0000000800 */
[C---:B------:R-:W-:Y:S02]  /*4fd0*/  HMMA.16816.F32.BF16 R72, R164.reuse, R74, RZ ;  /* 0x0000004aa448723c */ /* 0x040fe400000418ff */
[----:B------:R-:W-:Y:S06]  /*4fe0*/  MUFU.EX2 R199, R199 ;  /* 0x000000c700c77308 */ /* 0x000fec0000000800 */
[----:B------:R-:W-:Y:S02]  /*4ff0*/  HMMA.16816.F32.BF16 R80, R164, R82, RZ ;  /* 0x00000052a450723c */ /* 0x000fe400000418ff */
[----:B------:R-:W-:Y:S06]  /*5000*/  MUFU.EX2 R196, R196 ;  /* 0x000000c400c47308 */ /* 0x000fec0000000800 */
[C---:B---3--:R-:W-:Y:S02]  /*5010*/  HMMA.16816.F32.BF16 R84, R4.reuse, R12, R84 ;  /* 0x0000000c0454723c */ /* 0x048fe40000041854 */
[----:B------:R-:W-:Y:S06]  /*5020*/  MUFU.EX2 R202, R202 ;  /* 0x000000ca00ca7308 */ /* 0x000fec0000000800 */
[----:B------:R-:W-:Y:S01]  /*5030*/  HMMA.16816.F32.BF16 R88, R4, R14, R88 ;  /* 0x0000000e0458723c */ /* 0x000fe20000041858 */
[----:B------:R-:W3:Y:S01]  /*5040*/  LDSM.16.MT88.4 R12, [R239+0x6900] ;  /* 0x00690000ef0c783b */ /* 0x000ee20000004200 */
[----:B------:R-:W-:Y:S06]  /*5050*/  MUFU.EX2 R201, R201 ;  /* 0x000000c900c97308 */ /* 0x000fec0000000800 */
[C---:B------:R-:W-:Y:S02]  /*5060*/  HMMA.16816.F32.BF16 R96, R164.reuse, R98, RZ ;  /* 0x00000062a460723c */ /* 0x040fe400000418ff */
        /* <DEDUP_REMOVED lines=11> */
[----:B------:R-:W-:Y:S02]  /*5120*/  HMMA.16816.F32.BF16 R64, R164, R66, RZ ;  /* 0x00000042a440723c */ /* 0x000fe400000418ff */
[----:B------:R-:W-:Y:S06]  /*5130*/  MUFU.EX2 R206, R206 ;  /* 0x000000ce00ce7308 */ /* 0x000fec0000000800 */
[C---:B------:R-:W-:Y:S02]  /*5140*/  HMMA.16816.F32.BF16 R68, R4.reuse, R20, R68 ;  /* 0x000000140444723c */ /* 0x040fe40000041844 */
[----:B------:R-:W-:Y:S06]  /*5150*/  MUFU.EX2 R203, R203 ;  /* 0x000000cb00cb7308 */ /* 0x000fec0000000800 */
[C---:B------:R-:W-:Y:S01]  /*5160*/  HMMA.16816.F32.BF16 R72, R4.reuse, R22, R72 ;  /* 0x000000160448723c */ /* 0x040fe20000041848 */
[----:B------:R-:W4:Y:S01]  /*5170*/  LDSM.16.MT88.4 R20, [R245+0x6900] ;  /* 0x00690000f514783b */ /* 0x000f220000004200 */
[----:B------:R-:W-:Y:S06]  /*5180*/  MUFU.EX2 R193, R193 ;  /* 0x000000c100c17308 */ /* 0x000fec0000000800 */
[C---:B------:R-:W-:Y:S02]  /*5190*/  HMMA.16816.F32.BF16 R76, R4.reuse, R16, R76 ;  /* 0x00000010044c723c */ /* 0x040fe4000004184c */
[----:B------:R-:W-:Y:S06]  /*51a0*/  MUFU.EX2 R192, R192 ;  /* 0x000000c000c07308 */ /* 0x000fec0000000800 */
[C---:B------:R-:W-:Y:S01]  /*51b0*/  HMMA.16816.F32.BF16 R80, R4.reuse, R18, R80 ;  /* 0x000000120450723c */ /* 0x040fe20000041850 */
[----:B------:R-:W5:Y:S01]  /*51c0*/  LDSM.16.MT88.4 R16, [R240+0x6900] ;  /* 0x00690000f010783b */ /* 0x000f620000004200 */
[----:B------:R-:W-:Y:S06]  /*51d0*/  MUFU.EX2 R191, R191 ;  /* 0x000000bf00bf7308 */ /* 0x000fec0000000800 */
[C---:B-1----:R-:W-:Y:S02]  /*51e0*/  HMMA.16816.F32.BF16 R92, R4.reuse, R8, R92 ;  /* 0x00000008045c723c */ /* 0x042fe4000004185c */
[----:B------:R-:W-:Y:S06]  /*51f0*/  MUFU.EX2 R190, R190 ;  /* 0x000000be00be7308 */ /* 0x000fec0000000800 */
[C---:B------:R-:W-:Y:S01]  /*5200*/  HMMA.16816.F32.BF16 R96, R4.reuse, R10, R96 ;  /* 0x0000000a0460723c */ /* 0x040fe20000041860 */
[----:B------:R-:W1:Y:S01]  /*5210*/  LDSM.16.MT88.4 R8, [R238+0x6900] ;  /* 0x00690000ee08783b */ /* 0x000e620000004200 */
[----:B------:R-:W-:Y:S06]  /*5220*/  MUFU.EX2 R189, R189 ;  /* 0x000000bd00bd7308 */ /* 0x000fec0000000800 */
[C---:B---3--:R-:W-:Y:S02]  /*5230*/  HMMA.16816.F32.BF16 R124, R4.reuse, R12, R124 ;  /* 0x0000000c047c723c */ /* 0x048fe4000004187c */
[----:B------:R-:W-:Y:S06]  /*5240*/  MUFU.EX2 R188, R188 ;  /* 0x000000bc00bc7308 */ /* 0x000fec0000000800 */
[C---:B------:R-:W-:Y:S01]  /*5250*/  HMMA.16816.F32.BF16 R128, R4.reuse, R14, R128 ;  /* 0x0000000e0480723c */ /* 0x040fe20000041880 */
[----:B------:R-:W3:Y:S01]  /*5260*/  LDSM.16.MT88.4 R12, [R239+0x9900] ;  /* 0x00990000ef0c783b */ /* 0x000ee20000004200 */
[----:B------:R-:W-:Y:S06]  /*5270*/  MUFU.EX2 R211, R211 ;  /* 0x000000d300d37308 */ /* 0x000fec0000000800 */
[C---:B------:R-:W-:Y:S08]  /*5280*/  HMMA.16816.F32.BF16 R100, R4.reuse, R108, R100 ;  /* 0x0000006c0464723c */ /* 0x040ff00000041864 */
[C---:B------:R-:W-:Y:S08]  /*5290*/  HMMA.16816.F32.BF16 R104, R4.reuse, R110, R104 ;  /* 0x0000006e0468723c */ /* 0x040ff00000041868 */
[C---:B------:R-:W-:Y:S08]  /*52a0*/  HMMA.16816.F32.BF16 R60, R4.reuse, R36, R60 ;  /* 0x00000024043c723c */ /* 0x040ff0000004183c */
[----:B------:R-:W-:Y:S01]  /*52b0*/  HMMA.16816.F32.BF16 R64, R4, R38, R64 ;  /* 0x000000260440723c */ /* 0x000fe20000041840 */
[----:B------:R-:W1:Y:S07]  /*52c0*/  LDSM.16.MT88.4 R36, [R238+0x9100] ;  /* 0x00910000ee24783b */ /* 0x000e6e0000004200 */
[C---:B------:R-:W-:Y:S08]  /*52d0*/  HMMA.16816.F32.BF16 R108, R164.reuse, R112, RZ ;  /* 0x00000070a46c723c */ /* 0x040ff000000418ff */
[C---:B------:R-:W-:Y:S08]  /*52e0*/  HMMA.16816.F32.BF16 R116, R164.reuse, R120, RZ ;  /* 0x00000078a474723c */ /* 0x040ff000000418ff */
[C---:B------:R-:W-:Y:S08]  /*52f0*/  HMMA.16816.F32.BF16 R132, R164.reuse, R136, RZ ;  /* 0x00000088a484723c */ /* 0x040ff000000418ff */
[C---:B------:R-:W-:Y:S08]  /*5300*/  HMMA.16816.F32.BF16 R112, R164.reuse, R114, RZ ;  /* 0x00000072a470723c */ /* 0x040ff000000418ff */
[C---:B------:R-:W-:Y:S08]  /*5310*/  HMMA.16816.F32.BF16 R120, R164.reuse, R122, RZ ;  /* 0x0000007aa478723c */ /* 0x040ff000000418ff */
[C---:B------:R-:W-:Y:S08]  /*5320*/  HMMA.16816.F32.BF16 R136, R164.reuse, R138, RZ ;  /* 0x0000008aa488723c */ /* 0x040ff000000418ff */
[C---:B------:R-:W-:Y:S08]  /*5330*/  HMMA.16816.F32.BF16 R152, R164.reuse, R156, RZ ;  /* 0x0000009ca498723c */ /* 0x040ff000000418ff */
[----:B------:R-:W-:Y:S08]  /*5340*/  HMMA.16816.F32.BF16 R156, R164, R158, RZ ;  /* 0x0000009ea49c723c */ /* 0x000ff000000418ff */
        /* <DEDUP_REMOVED lines=9> */
[C---:B---3--:R-:W-:Y:S08]  /*53e0*/  HMMA.16816.F32.BF16 R152, R4.reuse, R12, R152 ;  /* 0x0000000c0498723c */ /* 0x048ff00000041898 */
[----:B------:R-:W-:Y:S01]  /*53f0*/  HMMA.16816.F32.BF16 R156, R4, R14, R156 ;  /* 0x0000000e049c723c */ /* 0x000fe2000004189c */
[----:B------:R-:W3:Y:S07]  /*5400*/  LDSM.16.MT88.4 R12, [R239+0x1100] ;  /* 0x00110000ef0c783b */ /* 0x000eee0000004200 */
[C---:B------:R-:W-:Y:S08]  /*5410*/  HMMA.16816.F32.BF16 R140, R164.reuse, R144, RZ ;  /* 0x00000090a48c723c */ /* 0x040ff000000418ff */
[C---:B------:R-:W-:Y:S08]  /*5420*/  HMMA.16816.F32.BF16 R148, R164.reuse, R168, RZ ;  /* 0x000000a8a494723c */ /* 0x040ff000000418ff */
[C---:B------:R-:W-:Y:S08]  /*5430*/  HMMA.16816.F32.BF16 R144, R164.reuse, R146, RZ ;  /* 0x00000092a490723c */ /* 0x040ff000000418ff */
[C---:B------:R-:W-:Y:S08]  /*5440*/  HMMA.16816.F32.BF16 R168, R164.reuse, R170, RZ ;  /* 0x000000aaa4a8723c */ /* 0x040ff000000418ff */
[C---:B------:R-:W-:Y:S07]  /*5450*/  HMMA.16816.F32.BF16 R160, R164.reuse, R36, RZ ;  /* 0x00000024a4a0723c */ /* 0x040fee00000418ff */
[----:B------:R-:W-:Y:S01]  /*5460*/  FFMA.FTZ R36, R214, c[0x0][0x2d0], -R194 ;  /* 0x0000b400d6247a23 */ /* 0x000fe200000108c2 */
[----:B------:R-:W-:Y:S01]  /*5470*/  HMMA.16816.F32.BF16 R164, R164, R38, RZ ;  /* 0x00000026a4a4723c */ /* 0x000fe200000418ff */
[----:B------:R-:W-:-:S04]  /*5480*/  FFMA.FTZ R37, R212, c[0x0][0x2d0], -R26 ;  /* 0x0000b400d4257a23 */ /* 0x000fc8000001081a */
[----:B------:R-:W-:Y:S02]  /*5490*/  MUFU.EX2 R36, R36 ;  /* 0x0000002400247308 */ /* 0x000fe40000000800 */
[----:B------:R-:W-:Y:S01]  /*54a0*/  FFMA.FTZ R39, R215, c[0x0][0x2d0], -R194 ;  /* 0x0000b400d7277a23 */ /* 0x000fe200000108c2 */
[C---:B----4-:R-:W-:Y:S01]  /*54b0*/  HMMA.16816.F32.BF16 R140, R4.reuse, R20, R140 ;  /* 0x00000014048c723c */ /* 0x050fe2000004188c */
[--C-:B------:R-:W-:Y:S02]  /*54c0*/  FFMA.FTZ R38, R213, c[0x0][0x2d0], -R26.reuse ;  /* 0x0000b400d5267a23 */ /* 0x100fe4000001081a */
[----:B------:R-:W-:Y:S02]  /*54d0*/  FFMA.FTZ R194, R25, c[0x0][0x2d0], -R26 ;  /* 0x0000b40019c27a23 */ /* 0x000fe4000001081a */
[----:B------:R-:W4:Y:S01]  /*54e0*/  MUFU.EX2 R39, R39 ;  /* 0x0000002700277308 */ /* 0x000f220000000800 */
[----:B------:R-:W-:Y:S02]  /*54f0*/  LDSM.16.MT88.4 R24, [R239+0x2900] ;  /* 0x00290000ef18783b */ /* 0x000fe40000004200 */
[C---:B------:R-:W-:Y:S02]  /*5500*/  HMMA.16816.F32.BF16 R144, R4.reuse, R22, R144 ;  /* 0x000000160490723c */ /* 0x040fe40000041890 */
[----:B------:R-:W3:Y:S03]  /*5510*/  LDSM.16.MT88.4 R20, [R245+0x1100] ;  /* 0x00110000f514783b */ /* 0x000ee60000004200 */
[----:B------:R-:W1:Y:S03]  /*5520*/  MUFU.EX2 R38, R38 ;  /* 0x0000002600267308 */ /* 0x000e660000000800 */
[C---:B-----5:R-:W-:Y:S05]  /*5530*/  HMMA.16816.F32.BF16 R148, R4.reuse, R16, R148 ;  /* 0x000000100494723c */ /* 0x060fea0000041894 */
[----:B------:R-:W5:Y:S03]  /*5540*/  MUFU.EX2 R37, R37 ;  /* 0x0000002500257308 */ /* 0x000f660000000800 */
[C---:B------:R-:W-:Y:S01]  /*5550*/  HMMA.16816.F32.BF16 R168, R4.reuse, R18, R168 ;  /* 0x0000001204a8723c */ /* 0x040fe200000418a8 */
[----:B------:R-:W3:Y:S04]  /*5560*/  LDSM.16.MT88.4 R16, [R240+0x1100] ;  /* 0x00110000f010783b */ /* 0x000ee80000004200 */
[----:B------:R-:W2:Y:S03]  /*5570*/  MUFU.EX2 R194, R194 ;  /* 0x000000c200c27308 */ /* 0x000ea60000000800 */
[C---:B-1----:R-:W-:Y:S08]  /*5580*/  HMMA.16816.F32.BF16 R160, R4.reuse, R8, R160 ;  /* 0x0000000804a0723c */ /* 0x042ff000000418a0 */
[----:B------:R-:W-:Y:S01]  /*5590*/  HMMA.16816.F32.BF16 R164, R4, R10, R164 ;  /* 0x0000000a04a4723c */ /* 0x000fe200000418a4 */
[----:B------:R-:W1:Y:S06]  /*55a0*/  LDSM.16.MT88.4 R8, [R238+0x1100] ;  /* 0x00110000ee08783b */ /* 0x000e6c0000004200 */
[----:B--2---:R-:W-:Y:S01]  /*55b0*/  F2FP.BF16.PACK_AB R4, R40, R44 ;  /* 0x0000002c2804723e */ /* 0x004fe200000010ff */
[----:B------:R-:W-:Y:S01]  /*55c0*/  FADD.FTZ R44, R44, R45 ;  /* 0x0000002d2c2c7221 */ /* 0x000fe20000010000 */
[----:B----4-:R-:W-:-:S02]  /*55d0*/  F2FP.BF16.PACK_AB R6, R36, R39 ;  /* 0x000000272406723e */ /* 0x010fc400000010ff */
[----:B------:R-:W-:Y:S01]  /*55e0*/  F2FP.BF16.PACK_AB R5, R38, R42 ;  /* 0x0000002a2605723e */ /* 0x000fe200000010ff */
[----:B------:R-:W-:Y:S01]  /*55f0*/  FADD.FTZ R42, R42, R47 ;  /* 0x0000002f2a2a7221 */ /* 0x000fe20000010000 */
[----:B-----5:R-:W-:Y:S01]  /*5600*/  F2FP.BF16.PACK_AB R7, R3, R37 ;  /* 0x000000250307723e */ /* 0x020fe200000010ff */
[----:B------:R-:W-:Y:S02]  /*5610*/  FADD.FTZ R44, R40, R44 ;  /* 0x0000002c282c7221 */ /* 0x000fe40000010000 */
[----:B------:R-:W-:Y:S02]  /*5620*/  FADD.FTZ R42, R38, R42 ;  /* 0x0000002a262a7221 */ /* 0x000fe40000010000 */
[----:B------:R-:W-:Y:S02]  /*5630*/  FADD.FTZ R39, R39, R44 ;  /* 0x0000002c27277221 */ /* 0x000fe40000010000 */
[----:B---3--:R-:W-:Y:S01]  /*5640*/  HMMA.16816.F32.BF16 R60, R4, R12, R60 ;  /* 0x0000000c043c723c */ /* 0x008fe2000004183c */
[----:B------:R-:W-:-:S02]  /*5650*/  FADD.FTZ R37, R37, R42 ;  /* 0x0000002a25257221 */ /* 0x000fc40000010000 */
[----:B------:R-:W-:Y:S02]  /*5660*/  FADD.FTZ R39, R36, R39 ;  /* 0x0000002724277221 */ /* 0x000fe40000010000 */
[----:B------:R-:W-:-:S03]  /*5670*/  FADD.FTZ R37, R3, R37 ;  /* 0x0000002503257221 */ /* 0x000fc60000010000 */
        /* <DEDUP_REMOVED lines=45> */
[----:B------:R-:W-:Y:S01]  /*5950*/  HMMA.16816.F32.BF16 R164, R4, R10, R164 ;  /* 0x0000000a04a4723c */ /* 0x000fe200000418a4 */
[----:B------:R-:W1:Y:S06]  /*5960*/  LDSM.16.MT88.4 R8, [R238+0x1900] ;  /* 0x00190000ee08783b */ /* 0x000e6c0000004200 */
[----:B------:R-:W-:Y:S01]  /*5970*/  F2FP.BF16.PACK_AB R4, R198, R200 ;  /* 0x000000c8c604723e */ /* 0x000fe200000010ff */
[----:B------:R-:W-:Y:S01]  /*5980*/  FADD.FTZ R200, R200, R39 ;  /* 0x00000027c8c87221 */ /* 0x000fe20000010000 */
[----:B------:R-:W-:-:S02]  /*5990*/  F2FP.BF16.PACK_AB R6, R195, R197 ;  /* 0x000000c5c306723e */ /* 0x000fc400000010ff */
[----:B------:R-:W-:Y:S01]  /*59a0*/  F2FP.BF16.PACK_AB R5, R196, R199 ;  /* 0x000000c7c405723e */ /* 0x000fe200000010ff */
[----:B------:R-:W-:Y:S01]  /*59b0*/  FADD.FTZ R199, R199, R37 ;  /* 0x00000025c7c77221 */ /* 0x000fe20000010000 */
[----:B------:R-:W-:Y:S01]  /*59c0*/  F2FP.BF16.PACK_AB R7, R201, R202 ;  /* 0x000000cac907723e */ /* 0x000fe200000010ff */
[----:B------:R-:W-:Y:S02]  /*59d0*/  FADD.FTZ R200, R198, R200 ;  /* 0x000000c8c6c87221 */ /* 0x000fe40000010000 */
[----:B------:R-:W-:Y:S02]  /*59e0*/  FADD.FTZ R199, R196, R199 ;  /* 0x000000c7c4c77221 */ /* 0x000fe40000010000 */
[----:B------:R-:W-:Y:S02]  /*59f0*/  FADD.FTZ R197, R197, R200 ;  /* 0x000000c8c5c57221 */ /* 0x000fe40000010000 */
[----:B--2---:R-:W-:Y:S01]  /*5a00*/  HMMA.16816.F32.BF16 R60, R4, R12, R60 ;  /* 0x0000000c043c723c */ /* 0x004fe2000004183c */
[----:B------:R-:W-:-:S02]  /*5a10*/  FADD.FTZ R202, R202, R199 ;  /* 0x000000c7caca7221 */ /* 0x000fc40000010000 */
[----:B------:R-:W-:Y:S02]  /*5a20*/  FADD.FTZ R197, R195, R197 ;  /* 0x000000c5c3c57221 */ /* 0x000fe40000010000 */
[----:B------:R-:W-:-:S03]  /*5a30*/  FADD.FTZ R202, R201, R202 ;  /* 0x000000cac9ca7221 */ /* 0x000fc60000010000 */
        /* <DEDUP_REMOVED lines=40> */
[----:B------:R-:W-:Y:S07]  /*5cc0*/  LDSM.16.MT88.4 R20, [R238+0x2100] ;  /* 0x00210000ee14783b */ /* 0x000fee0000004200 */
[C---:B----4-:R-:W-:Y:S08]  /*5cd0*/  HMMA.16816.F32.BF16 R148, R4.reuse, R16, R148 ;  /* 0x000000100494723c */ /* 0x050ff00000041894 */
[C---:B------:R-:W-:Y:S01]  /*5ce0*/  HMMA.16816.F32.BF16 R168, R4.reuse, R18, R168 ;  /* 0x0000001204a8723c */ /* 0x040fe200000418a8 */
[----:B------:R-:W3:Y:S07]  /*5cf0*/  LDSM.16.MT88.4 R16, [R245+0x2100] ;  /* 0x00210000f510783b */ /* 0x000eee0000004200 */
        /* <DEDUP_REMOVED lines=15> */
[----:B------:R-:W-:Y:S02]  /*5df0*/  FADD.FTZ R206, R203, R206 ;  /* 0x000000cecbce7221 */ /* 0x000fe40000010000 */
[----:B------:R-:W-:Y:S01]  /*5e00*/  FADD.FTZ R205, R193, R205 ;  /* 0x000000cdc1cd7221 */ /* 0x000fe20000010000 */
[----:B------:R-:W-:Y:S01]  /*5e10*/  HMMA.16816.F32.BF16 R56, R4, R14, R56 ;  /* 0x0000000e0438723c */ /* 0x000fe20000041838 */
[----:B------:R-:W2:Y:S01]  /*5e20*/  LDSM.16.MT88.4 R12, [R240+0x5100] ;  /* 0x00510000f00c783b */ /* 0x000ea20000004200 */
[----:B------:R-:W-:Y:S02]  /*5e30*/  FADD.FTZ R206, R189, R206 ;  /* 0x000000cebdce7221 */ /* 0x000fe40000010000 */
[----:B------:R-:W-:Y:S02]  /*5e40*/  FADD.FTZ R205, R192, R205 ;  /* 0x000000cdc0cd7221 */ /* 0x000fe40000010000 */
[----:B------:R-:W-:-:S02]  /*5e50*/  FADD.FTZ R206, R188, R206 ;  /* 0x000000cebcce7221 */ /* 0x000fc40000010000 */
[----:B---3--:R-:W-:Y:S01]  /*5e60*/  HMMA.16816.F32.BF16 R176, R4, R16, R176 ;  /* 0x0000001004b0723c */ /* 0x008fe200000418b0 */
[----:B------:R-:W-:Y:S02]  /*5e70*/  FADD.FTZ R205, R191, R205 ;  /* 0x000000cdbfcd7221 */ /* 0x000fe40000010000 */
[----:B------:R-:W-:-:S04]  /*5e80*/  FADD.FTZ R206, R194, R206 ;  /* 0x000000cec2ce7221 */ /* 0x000fc80000010000 */
[----:B------:R-:W-:Y:S01]  /*5e90*/  FADD.FTZ R3, R211, R206 ;  /* 0x000000ced3037221 */ /* 0x000fe20000010000 */
[C---:B------:R-:W-:Y:S01]  /*5ea0*/  HMMA.16816.F32.BF16 R172, R4.reuse, R18, R172 ;  /* 0x0000001204ac723c */ /* 0x040fe200000418ac */
[----:B------:R-:W3:Y:S04]  /*5eb0*/  LDSM.16.MT88.4 R16, [R245+0x5100] ;  /* 0x00510000f510783b */ /* 0x000ee80000004200 */
[----:B------:R-:W-:Y:S03]  /*5ec0*/  STL [R1+0x24], R3 ;  /* 0x0000240301007387 */ /* 0x000fe60000100800 */
[C---:B-1----:R-:W-:Y:S08]  /*5ed0*/  HMMA.16816.F32.BF16 R60, R4.reuse, R8, R60 ;  /* 0x00000008043c723c */ /* 0x042ff0000004183c */
[C---:B------:R-:W-:Y:S01]  /*5ee0*/  HMMA.16816.F32.BF16 R64, R4.reuse, R10, R64 ;  /* 0x0000000a0440723c */ /* 0x040fe20000041840 */
[----:B------:R-:W1:Y:S07]  /*5ef0*/  LDSM.16.MT88.4 R8, [R239+0x5100] ;  /* 0x00510000ef08783b */ /* 0x000e6e0000004200 */
[C---:B------:R-:W-:Y:S08]  /*5f00*/  HMMA.16816.F32.BF16 R68, R4.reuse, R20, R68 ;  /* 0x000000140444723c */ /* 0x040ff00000041844 */
        /* <DEDUP_REMOVED lines=9> */
[C---:B------:R-:W-:Y:S01]  /*5fa0*/  HMMA.16816.F32.BF16 R72, R4.reuse, R22, R72 ;  /* 0x000000160448723c */ /* 0x040fe20000041848 */
[----:B------:R-:W4:Y:S07]  /*5fb0*/  LDSM.16.MT88.4 R20, [R238+0x5100] ;  /* 0x00510000ee14783b */ /* 0x000f2e0000004200 */
        /* <DEDUP_REMOVED lines=9> */
[C---:B----4-:R-:W-:Y:S08]  /*6050*/  HMMA.16816.F32.BF16 R100, R4.reuse, R20, R100 ;  /* 0x000000140464723c */ /* 0x050ff00000041864 */
[C---:B--2---:R-:W-:Y:S08]  /*6060*/  HMMA.16816.F32.BF16 R148, R4.reuse, R12, R148 ;  /* 0x0000000c0494723c */ /* 0x044ff00000041894 */
[C---:B------:R-:W-:Y:S01]  /*6070*/  HMMA.16816.F32.BF16 R168, R4.reuse, R14, R168 ;  /* 0x0000000e04a8723c */ /* 0x040fe200000418a8 */
[----:B------:R-:W2:Y:S07]  /*6080*/  LDSM.16.MT88.4 R12, [R238+0xb100] ;  /* 0x00b10000ee0c783b */ /* 0x000eae0000004200 */
[C---:B------:R-:W-:Y:S01]  /*6090*/  HMMA.16816.F32.BF16 R104, R4.reuse, R22, R104 ;  /* 0x000000160468723c */ /* 0x040fe20000041868 */
[----:B------:R-:W4:Y:S07]  /*60a0*/  LDSM.16.MT88.4 R20, [R238+0x8100] ;  /* 0x00810000ee14783b */ /* 0x000f2e0000004200 */
[C---:B---3--:R-:W-:Y:S08]  /*60b0*/  HMMA.16816.F32.BF16 R140, R4.reuse, R16, R140 ;  /* 0x00000010048c723c */ /* 0x048ff0000004188c */
[C---:B------:R-:W-:Y:S01]  /*60c0*/  HMMA.16816.F32.BF16 R144, R4.reuse, R18, R144 ;  /* 0x000000120490723c */ /* 0x040fe20000041890 */
[----:B------:R-:W-:Y:S07]  /*60d0*/  LDSM.16.MT88.4 R16, [R245+0x5900] ;  /* 0x00590000f510783b */ /* 0x000fee0000004200 */
[C---:B-1----:R-:W-:Y:S08]  /*60e0*/  HMMA.16816.F32.BF16 R152, R4.reuse, R8, R152 ;  /* 0x000000080498723c */ /* 0x042ff00000041898 */
[C---:B------:R-:W-:Y:S01]  /*60f0*/  HMMA.16816.F32.BF16 R156, R4.reuse, R10, R156 ;  /* 0x0000000a049c723c */ /* 0x040fe2000004189c */
[----:B------:R-:W1:Y:S07]  /*6100*/  LDSM.16.MT88.4 R8, [R240+0x2900] ;  /* 0x00290000f008783b */ /* 0x000e6e0000004200 */
[C---:B--2---:R-:W-:Y:S08]  /*6110*/  HMMA.16816.F32.BF16 R160, R4.reuse, R12, R160 ;  /* 0x0000000c04a0723c */ /* 0x044ff000000418a0 */
[C---:B------:R-:W-:Y:S01]  /*6120*/  HMMA.16816.F32.BF16 R164, R4.reuse, R14, R164 ;  /* 0x0000000e04a4723c */ /* 0x040fe200000418a4 */
[----:B------:R-:W2:Y:S07]  /*6130*/  LDSM.16.MT88.4 R12, [R245+0x2900] ;  /* 0x00290000f50c783b */ /* 0x000eae0000004200 */
[C---:B----4-:R-:W-:Y:S08]  /*6140*/  HMMA.16816.F32.BF16 R132, R4.reuse, R20, R132 ;  /* 0x000000140484723c */ /* 0x050ff00000041884 */
[----:B------:R-:W-:Y:S01]  /*6150*/  HMMA.16816.F32.BF16 R136, R4, R22, R136 ;  /* 0x000000160488723c */ /* 0x000fe20000041888 */
[----:B------:R-:W-:Y:S06]  /*6160*/  LDSM.16.MT88.4 R20, [R238+0x2900] ;  /* 0x00290000ee14783b */ /* 0x000fec0000004200 */
[----:B------:R-:W-:-:S02]  /*6170*/  F2FP.BF16.PACK_AB R4, R192, R193 ;  /* 0x000000c1c004723e */ /* 0x000fc400000010ff */
[----:B------:R-:W-:Y:S02]  /*6180*/  F2FP.BF16.PACK_AB R6, R190, R191 ;  /* 0x000000bfbe06723e */ /* 0x000fe400000010ff */
[----:B------:R-:W-:Y:S02]  /*6190*/  F2FP.BF16.PACK_AB R5, R188, R189 ;  /* 0x000000bdbc05723e */ /* 0x000fe400000010ff */
[----:B------:R-:W-:-:S07]  /*61a0*/  F2FP.BF16.PACK_AB R7, R211, R194 ;  /* 0x000000c2d307723e */ /* 0x000fce00000010ff */
[C---:B-1----:R-:W-:Y:S08]  /*61b0*/  HMMA.16816.F32.BF16 R52, R4.reuse, R8, R52 ;  /* 0x000000080434723c */ /* 0x042ff00000041834 */
[C---:B--2---:R-:W-:Y:S08]  /*61c0*/  HMMA.16816.F32.BF16 R176, R4.reuse, R12, R176 ;  /* 0x0000000c04b0723c */ /* 0x044ff000000418b0 */
[C---:B------:R-:W-:Y:S01]  /*61d0*/  HMMA.16816.F32.BF16 R172, R4.reuse, R14, R172 ;  /* 0x0000000e04ac723c */ /* 0x040fe200000418ac */
[----:B------:R-:W1:Y:S07]  /*61e0*/  LDSM.16.MT88.4 R12, [R240+0x5900] ;  /* 0x00590000f00c783b */ /* 0x000e6e0000004200 */
[C---:B------:R-:W-:Y:S01]  /*61f0*/  HMMA.16816.F32.BF16 R56, R4.reuse, R10, R56 ;  /* 0x0000000a0438723c */ /* 0x040fe20000041838 */
[----:B------:R-:W2:Y:S07]  /*6200*/  LDSM.16.MT88.4 R8, [R239+0x5900] ;  /* 0x00590000ef08783b */ /* 0x000eae0000004200 */
[C---:B------:R-:W-:Y:S08]  /*6210*/  HMMA.16816.F32.BF16 R76, R4.reuse, R16, R76 ;  /* 0x00000010044c723c */ /* 0x040ff0000004184c */
[C---:B------:R-:W-:Y:S01]  /*6220*/  HMMA.16816.F32.BF16 R80, R4.reuse, R18, R80 ;  /* 0x000000120450723c */ /* 0x040fe20000041850 */
[----:B------:R-:W3:Y:S07]  /*6230*/  LDSM.16.MT88.4 R16, [R240+0x8900] ;  /* 0x00890000f010783b */ /* 0x000eee0000004200 */
[C---:B------:R-:W-:Y:S08]  /*6240*/  HMMA.16816.F32.BF16 R60, R4.reuse, R24, R60 ;  /* 0x00000018043c723c */ /* 0x040ff0000004183c */
        /* <DEDUP_REMOVED lines=24> */
[C---:B------:R-:W-:Y:S08]  /*63d0*/  HMMA.16816.F32.BF16 R104, R4.reuse, R26, R104 ;  /* 0x0000001a0468723c */ /* 0x040ff00000041868 */
[C---:B----4-:R-:W-:Y:S08]  /*63e0*/  HMMA.16816.F32.BF16 R108, R4.reuse, R20, R108 ;  /* 0x00000014046c723c */ /* 0x050ff0000004186c */
[C---:B------:R-:W-:Y:S08]  /*63f0*/  HMMA.16816.F32.BF16 R112, R4.reuse, R22, R112 ;  /* 0x000000160470723c */ /* 0x040ff00000041870 */
[C---:B-1----:R-:W-:Y:S08]  /*6400*/  HMMA.16816.F32.BF16 R148, R4.reuse, R12, R148 ;  /* 0x0000000c0494723c */ /* 0x042ff00000041894 */
[C---:B------:R-:W-:Y:S08]  /*6410*/  HMMA.16816.F32.BF16 R168, R4.reuse, R14, R168 ;  /* 0x0000000e04a8723c */ /* 0x040ff000000418a8 */
[C---:B--2---:R-:W-:Y:S08]  /*6420*/  HMMA.16816.F32.BF16 R152, R4.reuse, R8, R152 ;  /* 0x000000080498723c */ /* 0x044ff00000041898 */
[C---:B------:R-:W-:Y:S08]  /*6430*/  HMMA.16816.F32.BF16 R156, R4.reuse, R10, R156 ;  /* 0x0000000a049c723c */ /* 0x040ff0000004189c */
[C---:B---3--:R-:W-:Y:S08]  /*6440*/  HMMA.16816.F32.BF16 R160, R4.reuse, R16, R160 ;  /* 0x0000001004a0723c */ /* 0x048ff000000418a0 */
[----:B------:R-:W-:Y:S07]  /*6450*/  HMMA.16816.F32.BF16 R164, R4, R18, R164 ;  /* 0x0000001204a4723c */ /* 0x000fee00000418a4 */
[----:B------:R-:W-:-:S05]  /*6460*/  FADD.FTZ R4, R190, R205 ;  /* 0x000000cdbe047221 */ /* 0x000fca0000010000 */
[----:B------:R1:W-:Y:S01]  /*6470*/  STL [R1+0x28], R4 ;  /* 0x0000280401007387 */ /* 0x0003e20000100800 */
[----:B------:R-:W-:Y:S05]  /*6480*/  @!P0 BRA `(.L_x_1543) ;  /* 0x0000483000008947 */ /* 0x000fea0003800000 */
[C---:B-1----:R-:W-:Y:S01]  /*6490*/  SHF.L.U64.HI R4, R33.reuse, 0x1, R35 ;  /* 0x0000000121047819 */ /* 0x042fe20000010223 */
[----:B------:R-:W-:Y:S01]  /*64a0*/  IMAD.SHL.U32 R3, R33, 0x2, RZ ;  /* 0x0000000221037824 */ /* 0x000fe200078e00ff */
[----:B------:R-:W-:Y:S02]  /*64b0*/  SHF.L.U64.HI R5, R31, 0x1, R34 ;  /* 0x000000011f057819 */ /* 0x000fe40000010222 */
[----:B------:R-:W-:Y:S01]  /*64c0*/  MOV R180, R2 ;  /* 0x0000000200b47202 */ /* 0x000fe20000000f00 */
[----:B------:R1:W-:Y:S01]  /*64d0*/  STL [R1+0x20], R4 ;  /* 0x0000200401007387 */ /* 0x0003e20000100800 */
[----:B------:R-:W-:-:S03]  /*64e0*/  SHF.L.U64.HI R2, R28, 0x1, R30 ;  /* 0x000000011c027819 */ /* 0x000fc6000001021e */
[----:B------:R2:W-:Y:S04]  /*64f0*/  STL [R1+0x1c], R3 ;  /* 0x00001c0301007387 */ /* 0x0005e80000100800 */
[----:B------:R-:W-:Y:S01]  /*6500*/  STL [R1+0x18], R5 ;  /* 0x0000180501007387 */ /* 0x000fe20000100800 */
[----:B-1----:R-:W-:Y:S02]  /*6510*/  IMAD.SHL.U32 R4, R31, 0x2, RZ ;  /* 0x000000021f047824 */ /* 0x002fe400078e00ff */
[----:B--2---:R-:W-:Y:S01]  /*6520*/  IMAD.MOV.U32 R3, RZ, RZ, R0 ;  /* 0x000000ffff037224 */ /* 0x004fe200078e0000 */
[C---:B------:R-:W-:Y:S02]  /*6530*/  SHF.L.U64.HI R0, R29.reuse, 0x1, R32 ;  /* 0x000000011d007819 */ /* 0x040fe40000010220 */
[----:B------:R1:W-:Y:S04]  /*6540*/  STL [R1+0x14], R4 ;  /* 0x0000140401007387 */ /* 0x0003e80000100800 */
[----:B------:R2:W-:Y:S01]  /*6550*/  STL [R1+0x10], R0 ;  /* 0x0000100001007387 */ /* 0x0005e20000100800 */
[----:B-1----:R-:W-:Y:S01]  /*6560*/  IMAD.SHL.U32 R4, R29, 0x2, RZ ;  /* 0x000000021d047824 */ /* 0x002fe200078e00ff */
[----:B--2---:R-:W-:-:S04]  /*6570*/  SHF.L.U32 R0, R28, 0x1, RZ ;  /* 0x000000011c007819 */ /* 0x004fc800000006ff */
[----:B------:R1:W-:Y:S04]  /*6580*/  STL [R1+0xc], R4 ;  /* 0x00000c0401007387 */ /* 0x0003e80000100800 */
[----:B------:R1:W-:Y:S04]  /*6590*/  STL [R1+0x4], R0 ;  /* 0x0000040001007387 */ /* 0x0003e80000100800 */
[----:B------:R1:W-:Y:S01]  /*65a0*/  STL [R1+0x8], R2 ;  /* 0x0000080201007387 */ /* 0x0003e20000100800 */
[----:B------:R-:W-:Y:S05]  /*65b0*/  BRA `(.L_x_1544) ;  /* 0x0000050000007947 */ /* 0x000fea0003800000 */
.L_x_1546:
[----:B------:R-:W2:Y:S01]  /*65c0*/  LDL R0, [R1] ;  /* 0x0000000001007983 */ /* 0x000ea20000100800 */
[----:B------:R-:W-:Y:S01]  /*65d0*/  UIMAD UR5, UR6, 0x60, UR9 ;  /* 0x00000060060578a4 */ /* 0x000fe2000f8e0209 */
[----:B------:R-:W-:Y:S01]  /*65e0*/  ISETP.NE.AND P6, PT, R250, 0x1, PT ;  /* 0x00000001fa00780c */ /* 0x000fe20003fc5270 */
[----:B------:R-:W-:Y:S01]  /*65f0*/  IMAD.MOV.U32 R251, RZ, RZ, RZ ;  /* 0x000000fffffb7224 */ /* 0x000fe200078e00ff */
[----:B------:R-:W3:Y:S03]  /*6600*/  LDL R204, [R1+0x1c] ;  /* 0x00001c0001cc7983 */ /* 0x000ee60000100800 */
[----:B------:R-:W-:Y:S01]  /*6610*/  IMAD.U32 R252, RZ, RZ, UR5 ;  /* 0x00000005fffc7e24 */ /* 0x000fe2000f8e00ff */
[----:B------:R-:W4:Y:S04]  /*6620*/  LDL R205, [R1+0x20] ;  /* 0x0000200001cd7983 */ /* 0x000f280000100800 */
[----:B------:R-:W5:Y:S04]  /*6630*/  LDL R202, [R1+0x14] ;  /* 0x0000140001ca7983 */ /* 0x000f680000100800 */
[----:B------:R-:W3:Y:S04]  /*6640*/  LDL R203, [R1+0x18] ;  /* 0x0000180001cb7983 */ /* 0x000ee80000100800 */
[----:B------:R-:W3:Y:S04]  /*6650*/  LDL R214, [R1+0xc] ;  /* 0x00000c0001d67983 */ /* 0x000ee80000100800 */
[----:B------:R-:W3:Y:S04]  /*6660*/  LDL R215, [R1+0x10] ;  /* 0x0000100001d77983 */ /* 0x000ee80000100800 */
[----:B------:R-:W3:Y:S04]  /*6670*/  LDL R212, [R1+0x4] ;  /* 0x0000040001d47983 */ /* 0x000ee80000100800 */
[----:B------:R-:W3:Y:S01]  /*6680*/  LDL R213, [R1+0x8] ;  /* 0x0000080001d57983 */ /* 0x000ee20000100800 */
[----:B--2---:R-:W-:Y:S05]  /*6690*/  IADD3 R252, R252, -0x60, R0 ;  /* 0xffffffa0fcfc7810 */ /* 0x004fea0007ffe000 */
[----:B------:R-:W-:Y:S04]  /*66a0*/  @P6 IMAD.HI.U32 R2, R252, c[0x0][0x2bc], RZ ;  /* 0x0000af00fc026a27 */ /* 0x000fe800078e00ff */
[----:B------:R-:W-:Y:S01]  /*66b0*/  IMAD.MOV.U32 R0, RZ, RZ, R252 ;  /* 0x000000ffff007224 */ /* 0x000fe200078e00fc */
[----:B------:R-:W-:Y:S04]  /*66c0*/  @P6 SHF.R.U32.HI R0, RZ, c[0x0][0x2c0], R2 ;  /* 0x0000b000ff006a19 */ /* 0x000fe80000011602 */
[C---:B------:R-:W-:Y:S04]  /*66d0*/  @!P5 IADD3 R181, P0, R0.reuse, UR16, RZ ;  /* 0x0000001000b5dc10 */ /* 0x040fe8000ff1e0ff */
[----:B------:R-:W-:Y:S01]  /*66e0*/  @!P5 LEA.HI.X.SX32 R2, R0, UR15, 0x1, P0 ;  /* 0x0000000f0002dc11 */ /* 0x000fe200080f0eff */
[----:B------:R-:W-:Y:S01]  /*66f0*/  IMAD.MOV R0, RZ, RZ, -R0 ;  /* 0x000000ffff007224 */ /* 0x000fe200078e0a00 */
[C---:B------:R-:W-:Y:S03]  /*6700*/  @!P5 LEA R184, P0, R181.reuse, c[0x0][0x2a0], 0x2 ;  /* 0x0000a800b5b8da11 */ /* 0x040fe600078010ff */
[----:B------:R-:W-:Y:S01]  /*6710*/  IMAD R252, R0, c[0x0][0x2b8], R252 ;  /* 0x0000ae0000fc7a24 */ /* 0x000fe200078e02fc */
[----:B------:R-:W-:Y:S04]  /*6720*/  @!P5 LEA.HI.X R185, R181, c[0x0][0x2a4], R2, 0x2, P0 ;  /* 0x0000a900b5b9da11 */ /* 0x000fe800000f1402 */
[----:B------:R-:W-:Y:S01]  /*6730*/  SHF.R.S32.HI R0, RZ, 0x1f, R252 ;  /* 0x0000001fff007819 */ /* 0x000fe200000114fc */
[----:B------:R1:W2:Y:S04]  /*6740*/  @!P5 LDG.E R251, [R184.64] ;  /* 0x0000000cb8fbd981 */ /* 0x0002a8000c1e1900 */
[----:B------:R-:W-:Y:S04]  /*6750*/  IMAD R0, R0, c[0x0][0x1e0], RZ ;  /* 0x0000780000007a24 */ /* 0x000fe800078e02ff */
[C---:B------:R-:W-:Y:S02]  /*6760*/  IMAD R0, R252.reuse, c[0x0][0x1e4], R0 ;  /* 0x00007900fc007a24 */ /* 0x040fe400078e0200 */
[----:B-1----:R-:W-:Y:S04]  /*6770*/  IMAD.WIDE.U32 R184, R252, c[0x0][0x1e0], RZ ;  /* 0x00007800fcb87a25 */ /* 0x002fe800078e00ff */
[----:B------:R-:W-:Y:S01]  /*6780*/  IMAD.IADD R185, R185, 0x1, R0 ;  /* 0x00000001b9b97824 */ /* 0x000fe200078e0200 */
[----:B--2---:R-:W-:Y:S03]  /*6790*/  SHF.R.S32.HI R0, RZ, 0x1f, R251 ;  /* 0x0000001fff007819 */ /* 0x004fe600000114fb */
[C---:B------:R-:W-:Y:S04]  /*67a0*/  IMAD.WIDE.U32 R184, R251.reuse, c[0x0][0x1f0], R184 ;  /* 0x00007c00fbb87a25 */ /* 0x040fe800078e00b8 */
[----:B------:R-:W-:Y:S01]  /*67b0*/  IMAD R0, R0, c[0x0][0x1f0], RZ ;  /* 0x00007c0000007a24 */ /* 0x000fe200078e02ff */
[----:B------:R-:W-:Y:S03]  /*67c0*/  IADD3 R181, P0, R184, UR20, RZ ;  /* 0x00000014b8b57c10 */ /* 0x000fe6000ff1e0ff */
[----:B------:R-:W-:Y:S05]  /*67d0*/  IMAD R0, R251, c[0x0][0x1f4], R0 ;  /* 0x00007d00fb007a24 */ /* 0x000fea00078e0200 */
[----:B------:R-:W-:Y:S02]  /*67e0*/  IADD3.X R0, R185, UR18, R0, P0, !PT ;  /* 0x00000012b9007c10 */ /* 0x000fe400087fe400 */
[C---:B------:R-:W-:Y:S04]  /*67f0*/  LEA R2, P0, R181.reuse, c[0x0][0x1c8], 0x1 ;  /* 0x00007200b5027a11 */ /* 0x040fe800078008ff */
[----:B------:R-:W-:Y:S01]  /*6800*/  LEA.HI.X R0, R181, c[0x0][0x1cc], R0, 0x1, P0 ;  /* 0x00007300b5007a11 */ /* 0x000fe200000f0c00 */
[----:B------:R-:W3:Y:S04]  /*6810*/  SHFL.IDX PT, R185, R2, RZ, 0x181f ;  /* 0x00181fff02b97589 */ /* 0x000ee800000e0000 */
[----:B------:R-:W4:Y:S04]  /*6820*/  SHFL.IDX PT, R186, R0, RZ, 0x181f ;  /* 0x00181fff00ba7589 */ /* 0x000f2800000e0000 */
[----:B------:R-:W1:Y:S04]  /*6830*/  SHFL.IDX PT, R181, R2, 0x1, 0x181f ;  /* 0x00381f0002b57f89 */ /* 0x000e6800000e0000 */
[----:B------:R-:W2:Y:S04]  /*6840*/  SHFL.IDX PT, R184, R0, 0x1, 0x181f ;  /* 0x00381f0000b87f89 */ /* 0x000ea800000e0000 */
[----:B------:R-:W1:Y:S04]  /*6850*/  SHFL.IDX PT, R2, R2, 0x2, 0x181f ;  /* 0x00581f0002027f89 */ /* 0x000e6800000e0000 */
[----:B------:R-:W1:Y:S01]  /*6860*/  SHFL.IDX PT, R0, R0, 0x2, 0x181f ;  /* 0x00581f0000007f89 */ /* 0x000e6200000e0000 */
[C---:B---3--:R-:W-:Y:S05]  /*6870*/  IADD3 R192, P0, R185.reuse, R204, RZ ;  /* 0x000000ccb9c07210 */ /* 0x048fea0007f1e0ff */
[C---:B----4-:R-:W-:Y:S01]  /*6880*/  IMAD.X R193, R186.reuse, 0x1, R205, P0 ;  /* 0x00000001bac17824 */ /* 0x050fe200000e06cd */
[C---:B-----5:R-:W-:Y:S04]  /*6890*/  IADD3 R190, P0, R185.reuse, R202, RZ ;  /* 0x000000cab9be7210 */ /* 0x060fe80007f1e0ff */
[----:B------:R3:W-:Y:S01]  /*68a0*/  LDGSTS.E.BYPASS.LTC128B.128 [R249+0xc100], [R192.64], !P4 ;  /* 0x0c100000c0f97fae */ /* 0x0007e2000e101d4c */
[C---:B------:R-:W-:Y:S01]  /*68b0*/  IMAD.X R191, R186.reuse, 0x1, R203, P0 ;  /* 0x00000001babf7824 */ /* 0x040fe200000e06cb */
[C---:B------:R-:W-:Y:S04]  /*68c0*/  IADD3 R188, P0, R185.reuse, R214, RZ ;  /* 0x000000d6b9bc7210 */ /* 0x040fe80007f1e0ff */
[----:B------:R4:W-:Y:S01]  /*68d0*/  LDGSTS.E.BYPASS.LTC128B.128 [R249+0xf100], [R190.64], !P3 ;  /* 0x0f100000bef97fae */ /* 0x0009e2000d901d4c */
[C---:B------:R-:W-:Y:S01]  /*68e0*/  IMAD.X R189, R186.reuse, 0x1, R215, P0 ;  /* 0x00000001babd7824 */ /* 0x040fe200000e06d7 */
[----:B------:R-:W-:Y:S04]  /*68f0*/  IADD3 R194, P0, R185, R212, RZ ;  /* 0x000000d4b9c27210 */ /* 0x000fe80007f1e0ff */
[----:B------:R5:W-:Y:S01]  /*6900*/  LDGSTS.E.BYPASS.LTC128B.128 [R249+0x12100], [R188.64], !P2 ;  /* 0x12100000bcf97fae */ /* 0x000be2000d101d4c */
[----:B------:R-:W-:Y:S01]  /*6910*/  IMAD.X R195, R186, 0x1, R213, P0 ;  /* 0x00000001bac37824 */ /* 0x000fe200000e06d5 */
[C---:B-1----:R-:W-:Y:S04]  /*6920*/  IADD3 R186, P0, R181.reuse, R204, RZ ;  /* 0x000000ccb5ba7210 */ /* 0x042fe80007f1e0ff */
[----:B------:R3:W-:Y:S01]  /*6930*/  LDGSTS.E.BYPASS.LTC128B.128 [R249+0x15100], [R194.64], !P1 ;  /* 0x15100000c2f97fae */ /* 0x0007e2000c901d4c */
[C---:B--2---:R-:W-:Y:S01]  /*6940*/  IMAD.X R187, R184.reuse, 0x1, R205, P0 ;  /* 0x00000001b8bb7824 */ /* 0x044fe200000e06cd */
[C---:B------:R-:W-:Y:S04]  /*6950*/  IADD3 R198, P0, R181.reuse, R202, RZ ;  /* 0x000000cab5c67210 */ /* 0x040fe80007f1e0ff */
        /* <DEDUP_REMOVED lines=8> */
[----:B------:R-:W-:Y:S04]  /*69e0*/  IADD3 R184, P0, R2, R204, RZ ;  /* 0x000000cc02b87210 */ /* 0x000fe80007f1e0ff */
[----:B------:R3:W-:Y:S01]  /*69f0*/  LDGSTS.E.BYPASS.LTC128B.128 [R249+0x16100], [R200.64], !P1 ;  /* 0x16100000c8f97fae */ /* 0x0007e2000c901d4c */
[----:B------:R-:W-:Y:S01]  /*6a00*/  IMAD.X R185, R0, 0x1, R205, P0 ;  /* 0x0000000100b97824 */ /* 0x000fe200000e06cd */
[----:B----4-:R-:W-:Y:S04]  /*6a10*/  IADD3 R190, P0, R2, R202, RZ ;  /* 0x000000ca02be7210 */ /* 0x010fe80007f1e0ff */
[----:B------:R3:W-:Y:S01]  /*6a20*/  LDGSTS.E.BYPASS.LTC128B.128 [R249+0xe100], [R184.64], !P4 ;  /* 0x0e100000b8f97fae */ /* 0x0007e2000e101d4c */
[----:B------:R-:W-:Y:S01]  /*6a30*/  IMAD.X R191, R0, 0x1, R203, P0 ;  /* 0x0000000100bf7824 */ /* 0x000fe200000e06cb */
[----:B-----5:R-:W-:Y:S04]  /*6a40*/  IADD3 R188, P0, R2, R214, RZ ;  /* 0x000000d602bc7210 */ /* 0x020fe80007f1e0ff */
[----:B------:R3:W-:Y:S01]  /*6a50*/  LDGSTS.E.BYPASS.LTC128B.128 [R249+0x11100], [R190.64], !P3 ;  /* 0x11100000bef97fae */ /* 0x0007e2000d901d4c */
[----:B------:R-:W-:Y:S01]  /*6a60*/  IMAD.X R189, R0, 0x1, R215, P0 ;  /* 0x0000000100bd7824 */ /* 0x000fe200000e06d7 */
[----:B-1----:R-:W-:Y:S04]  /*6a70*/  IADD3 R186, P0, R2, R212, RZ ;  /* 0x000000d402ba7210 */ /* 0x002fe80007f1e0ff */
[----:B------:R3:W-:Y:S01]  /*6a80*/  LDGSTS.E.BYPASS.LTC128B.128 [R249+0x14100], [R188.64], !P2 ;  /* 0x14100000bcf97fae */ /* 0x0007e2000d101d4c */
[----:B------:R-:W-:Y:S05]  /*6a90*/  IMAD.X R187, R0, 0x1, R213, P0 ;  /* 0x0000000100bb7824 */ /* 0x000fea00000e06d5 */
[----:B------:R3:W-:Y:S01]  /*6aa0*/  LDGSTS.E.BYPASS.LTC128B.128 [R249+0x17100], [R186.64], !P1 ;  /* 0x17100000baf97fae */ /* 0x0007e2000c901d4c */
[----:B------:R-:W-:-:S05]  /*6ab0*/  BRA `(.L_x_1545) ;  /* 0x0000185000007947 */ /* 0x000fca0003800000 */
.L_x_1544:
[----:B------:R2:W-:Y:S01]  /*6ac0*/  STL [R1+0x40], R56 ;  /* 0x0000403801007387 */ /* 0x0005e20000100800 */
[----:B-1----:R-:W-:Y:S01]  /*6ad0*/  SHF.R.S32.HI R0, RZ, 0x1f, R252 ;  /* 0x0000001fff007819 */ /* 0x002fe200000114fc */
[----:B------:R-:W-:Y:S01]  /*6ae0*/  IMAD.WIDE.U32 R4, R252, c[0x0][0x208], RZ ;  /* 0x00008200fc047a25 */ /* 0x000fe200078e00ff */
[----:B------:R-:W-:Y:S01]  /*6af0*/  SHF.R.S32.HI R2, RZ, 0x1f, R251 ;  /* 0x0000001fff027819 */ /* 0x000fe200000114fb */
[----:B------:R-:W-:Y:S04]  /*6b00*/  DEPBAR.LE SB0, 0x0 ;  /* 0x000080000000791a */ /* 0x000fe80000000000 */
[----:B------:R-:W-:Y:S01]  /*6b10*/  IMAD R0, R0, c[0x0][0x208], RZ ;  /* 0x0000820000007a24 */ /* 0x000fe200078e02ff */
[----:B------:R-:W-:Y:S01]  /*6b20*/  BAR.SYNC.DEFER_BLOCKING 0x0 ;  /* 0x0000000000007b1d */ /* 0x000fe20000010000 */
[----:B------:R-:W-:Y:S01]  /*6b30*/  IMAD R2, R2, c[0x0][0x218], RZ ;  /* 0x0000860002027a24 */ /* 0x000fe200078e02ff */
[----:B------:R-:W-:Y:S01]  /*6b40*/  IADD3 R181, R249, 0x100, RZ ;  /* 0x00000100f9b57810 */ /* 0x000fe20007ffe0ff */
[----:B------:R-:W-:Y:S01]  /*6b50*/  IMAD R0, R252, c[0x0][0x20c], R0 ;  /* 0x00008300fc007a24 */ /* 0x000fe200078e0200 */
[----:B------:R-:W-:Y:S01]  /*6b60*/  UISETP.GT.AND UP0, UPT, UR6, UR8, UPT ;  /* 0x000000080600728c */ /* 0x000fe2000bf04270 */
[----:B------:R-:W-:Y:S02]  /*6b70*/  IMAD R2, R251, c[0x0][0x21c], R2 ;  /* 0x00008700fb027a24 */ /* 0x000fe400078e0202 */
[----:B------:R-:W-:Y:S04]  /*6b80*/  IMAD.IADD R5, R5, 0x1, R0 ;  /* 0x0000000105057824 */ /* 0x000fe800078e0200 */
[----:B------:R-:W-:Y:S05]  /*6b90*/  IMAD.WIDE.U32 R4, R251, c[0x0][0x218], R4 ;  /* 0x00008600fb047a25 */ /* 0x000fea00078e0004 */
[----:B------:R-:W-:Y:S04]  /*6ba0*/  IADD3 R0, P0, R4, UR22, RZ ;  /* 0x0000001604007c10 */ /* 0x000fe8000ff1e0ff */
[----:B------:R-:W-:Y:S02]  /*6bb0*/  IADD3.X R4, R5, UR4, R2, P0, !PT ;  /* 0x0000000405047c10 */ /* 0x000fe400087fe402 */
[C---:B------:R-:W-:Y:S01]  /*6bc0*/  LEA R2, P0, R0.reuse, c[0x0][0x1f8], 0x1 ;  /* 0x00007e0000027a11 */ /* 0x040fe200078008ff */
[----:B------:R-:W-:Y:S03]  /*6bd0*/  LDSM.16.M88.4 R48, [R248+0x18100] ;  /* 0x01810000f830783b */ /* 0x000fe60000000200 */
[----:B------:R-:W-:Y:S01]  /*6be0*/  LEA.HI.X R0, R0, c[0x0][0x1fc], R4, 0x1, P0 ;  /* 0x00007f0000007a11 */ /* 0x000fe200000f0c04 */
[----:B--2---:R-:W2:Y:S04]  /*6bf0*/  LDL R56, [R1+0x1c] ;  /* 0x00001c0001387983 */ /* 0x004ea80000100800 */
[----:B------:R1:W-:Y:S04]  /*6c00*/  STL [R1+0x3c], R55 ;  /* 0x00003c3701007387 */ /* 0x0003e80000100800 */
[----:B------:R-:W3:Y:S04]  /*6c10*/  LDL R29, [R1+0x14] ;  /* 0x00001400011d7983 */ /* 0x000ee80000100800 */
[----:B------:R-:W-:Y:S04]  /*6c20*/  SHFL.IDX PT, R44, R2, RZ, 0x181f ;  /* 0x00181fff022c7589 */ /* 0x000fe800000e0000 */
[----:B------:R-:W-:Y:S04]  /*6c30*/  SHFL.IDX PT, R20, R0, RZ, 0x181f ;  /* 0x00181fff00147589 */ /* 0x000fe800000e0000 */
[----:B------:R-:W4:Y:S04]  /*6c40*/  LDSM.16.M88.4 R8, [R247+0xc100] ;  /* 0x00c10000f708783b */ /* 0x000f280000000200 */
[----:B------:R-:W4:Y:S04]  /*6c50*/  LDSM.16.M88.4 R16, [R247+0xc900] ;  /* 0x00c90000f710783b */ /* 0x000f280000000200 */
[----:B------:R-:W-:Y:S04]  /*6c60*/  LDSM.16.M88.4 R24, [R247+0xd100] ;  /* 0x00d10000f718783b */ /* 0x000fe80000000200 */
[----:B-1----:R-:W3:Y:S04]  /*6c70*/  LDL R55, [R1+0x20] ;  /* 0x0000200001377983 */ /* 0x002ee80000100800 */
[----:B------:R1:W-:Y:S04]  /*6c80*/  STL [R1+0x38], R54 ;  /* 0x0000383601007387 */ /* 0x0003e80000100800 */
[----:B------:R-:W-:Y:S04]  /*6c90*/  LDSM.16.M88.4 R32, [R247+0xd900] ;  /* 0x00d90000f720783b */ /* 0x000fe80000000200 */
[----:B------:R-:W-:Y:S04]  /*6ca0*/  LDSM.16.M88.4 R40, [R247+0xe100] ;  /* 0x00e10000f728783b */ /* 0x000fe80000000200 */
[----:B------:R-:W-:Y:S04]  /*6cb0*/  LDSM.16.M88.4 R184, [R247+0xe900] ;  /* 0x00e90000f7b8783b */ /* 0x000fe80000000200 */
[----:B------:R-:W-:Y:S04]  /*6cc0*/  LDSM.16.M88.4 R188, [R244+0x18100] ;  /* 0x01810000f4bc783b */ /* 0x000fe80000000200 */
[----:B------:R-:W-:Y:S01]  /*6cd0*/  LDSM.16.M88.4 R192, [R246] ;  /* 0x00000000f6c0783b */ /* 0x000fe20000000200 */
[C---:B----4-:R-:W-:Y:S03]  /*6ce0*/  HMMA.16816.F32.BF16 R4, R48.reuse, R8, RZ ;  /* 0x000000083004723c */ /* 0x050fe600000418ff */
[----:B-1----:R-:W4:Y:S04]  /*6cf0*/  LDL R54, [R1+0x18] ;  /* 0x0000180001367983 */ /* 0x002f280000100800 */
[----:B------:R1:W-:Y:S01]  /*6d00*/  STL [R1+0x34], R53 ;  /* 0x0000343501007387 */ /* 0x0003e20000100800 */
[C---:B------:R-:W-:Y:S03]  /*6d10*/  HMMA.16816.F32.BF16 R8, R48.reuse, R10, RZ ;  /* 0x0000000a3008723c */ /* 0x040fe600000418ff */
[----:B------:R-:W-:Y:S04]  /*6d20*/  LDSM.16.M88.4 R196, [R237] ;  /* 0x00000000edc4783b */ /* 0x000fe80000000200 */
[----:B------:R-:W-:Y:S01]  /*6d30*/  LDSM.16.M88.4 R200, [R236] ;  /* 0x00000000ecc8783b */ /* 0x000fe20000000200 */
[C---:B------:R-:W-:Y:S03]  /*6d40*/  HMMA.16816.F32.BF16 R12, R48.reuse, R16, RZ ;  /* 0x00000010300c723c */ /* 0x040fe600000418ff */
[----:B------:R-:W-:Y:S04]  /*6d50*/  LDSM.16.M88.4 R204, [R235] ;  /* 0x00000000ebcc783b */ /* 0x000fe80000000200 */
[----:B------:R-:W-:Y:S01]  /*6d60*/  LDSM.16.M88.4 R208, [R234] ;  /* 0x00000000ead0783b */ /* 0x000fe20000000200 */
[C---:B------:R-:W-:Y:S03]  /*6d70*/  HMMA.16816.F32.BF16 R16, R48.reuse, R18, RZ ;  /* 0x000000123010723c */ /* 0x040fe600000418ff */
[----:B------:R-:W-:Y:S04]  /*6d80*/  LDSM.16.M88.4 R212, [R233] ;  /* 0x00000000e9d4783b */ /* 0x000fe80000000200 */
[----:B------:R-:W2:Y:S04]  /*6d90*/  SHFL.IDX PT, R38, R2, 0x1, 0x181f ;  /* 0x00381f0002267f89 */ /* 0x000ea800000e0000 */
[----:B-1----:R-:W4:Y:S04]  /*6da0*/  LDL R53, [R1+0xc] ;  /* 0x00000c0001357983 */ /* 0x002f280000100800 */
[----:B------:R1:W-:Y:S04]  /*6db0*/  STL [R1+0x30], R52 ;  /* 0x0000303401007387 */ /* 0x0003e80000100800 */
[----:B------:R-:W2:Y:S04]  /*6dc0*/  SHFL.IDX PT, R28, R0, 0x1, 0x181f ;  /* 0x00381f00001c7f89 */ /* 0x000ea800000e0000 */
[----:B------:R-:W2:Y:S04]  /*6dd0*/  SHFL.IDX PT, R2, R2, 0x2, 0x181f ;  /* 0x00581f0002027f89 */ /* 0x000ea800000e0000 */
[----:B------:R-:W2:Y:S04]  /*6de0*/  SHFL.IDX PT, R0, R0, 0x2, 0x181f ;  /* 0x00581f0000007f89 */ /* 0x000ea800000e0000 */
[----:B-1----:R-:W4:Y:S04]  /*6df0*/  LDL R52, [R1+0x10] ;  /* 0x0000100001347983 */ /* 0x002f280000100800 */
[----:B------:R1:W-:Y:S04]  /*6e00*/  STL [R1+0x2c], R3 ;  /* 0x00002c0301007387 */ /* 0x0003e80000100800 */
[----:B------:R-:W4:Y:S04]  /*6e10*/  LDL R250, [R1+0x8] ;  /* 0x0000080001fa7983 */ /* 0x000f280000100800 */
[----:B-1----:R-:W4:Y:S01]  /*6e20*/  LDL R3, [R1+0x4] ;  /* 0x0000040001037983 */ /* 0x002f220000100800 */
[-C--:B--2---:R-:W-:Y:S05]  /*6e30*/  IADD3 R30, P0, R44, R56.reuse, RZ ;  /* 0x000000382c1e7210 */ /* 0x084fea0007f1e0ff */
[--C-:B---3--:R-:W-:Y:S01]  /*6e40*/  IMAD.X R31, R20, 0x1, R55.reuse, P0 ;  /* 0x00000001141f7824 */ /* 0x108fe200000e0637 */
[----:B------:R-:W-:Y:S04]  /*6e50*/  IADD3 R22, P0, R44, R29, RZ ;  /* 0x0000001d2c167210 */ /* 0x000fe80007f1e0ff */
[----:B------:R1:W-:Y:S01]  /*6e60*/  LDGSTS.E.BYPASS.LTC128B.128 [R181], [R30.64], !P4 ;  /* 0x000000001eb57fae */ /* 0x0003e2000e101d4c */
[----:B----4-:R-:W-:Y:S05]  /*6e70*/  IMAD.X R23, R20, 0x1, R54, P0 ;  /* 0x0000000114177824 */ /* 0x010fea00000e0636 */
[----:B------:R2:W-:Y:S01]  /*6e80*/  LDGSTS.E.BYPASS.LTC128B.128 [R181+0x3000], [R22.64], !P3 ;  /* 0x0300000016b57fae */ /* 0x0005e2000d901d4c */
[----:B------:R-:W-:Y:S05]  /*6e90*/  IADD3 R36, P0, R44, R53, RZ ;  /* 0x000000352c247210 */ /* 0x000fea0007f1e0ff */
[----:B------:R-:W-:Y:S05]  /*6ea0*/  IMAD.X R37, R20, 0x1, R52, P0 ;  /* 0x0000000114257824 */ /* 0x000fea00000e0634 */
[----:B------:R3:W-:Y:S01]  /*6eb0*/  LDGSTS.E.BYPASS.LTC128B.128 [R181+0x6000], [R36.64], !P2 ;  /* 0x0600000024b57fae */ /* 0x0007e2000d101d4c */
[----:B------:R-:W-:Y:S05]  /*6ec0*/  IADD3 R44, P0, R44, R3, RZ ;  /* 0x000000032c2c7210 */ /* 0x000fea0007f1e0ff */
[----:B------:R-:W-:Y:S01]  /*6ed0*/  IMAD.X R45, R20, 0x1, R250, P0 ;  /* 0x00000001142d7824 */ /* 0x000fe200000e06fa */
[-C--:B------:R-:W-:Y:S01]  /*6ee0*/  IADD3 R46, P0, R38, R56.reuse, RZ ;  /* 0x00000038262e7210 */ /* 0x080fe20007f1e0ff */
[C---:B--2---:R-:W-:Y:S03]  /*6ef0*/  HMMA.16816.F32.BF16 R20, R48.reuse, R24, RZ ;  /* 0x000000183014723c */ /* 0x044fe600000418ff */
[----:B------:R2:W-:Y:S01]  /*6f00*/  LDGSTS.E.BYPASS.LTC128B.128 [R181+0x9000], [R44.64], !P1 ;  /* 0x090000002cb57fae */ /* 0x0005e2000c901d4c */
[--C-:B------:R-:W-:Y:S01]  /*6f10*/  IMAD.X R47, R28, 0x1, R55.reuse, P0 ;  /* 0x000000011c2f7824 */ /* 0x100fe200000e0637 */
[----:B-1----:R-:W-:Y:S03]  /*6f20*/  IADD3 R30, P0, R38, R29, RZ ;  /* 0x0000001d261e7210 */ /* 0x002fe60007f1e0ff */
[C---:B------:R-:W-:Y:S01]  /*6f30*/  HMMA.16816.F32.BF16 R24, R48.reuse, R26, RZ ;  /* 0x0000001a3018723c */ /* 0x040fe200000418ff */
[----:B------:R1:W-:Y:S03]  /*6f40*/  LDGSTS.E.BYPASS.LTC128B.128 [R181+0x1000], [R46.64], !P4 ;  /* 0x010000002eb57fae */ /* 0x0003e6000e101d4c */
[----:B------:R-:W-:Y:S01]  /*6f50*/  IMAD.X R31, R28, 0x1, R54, P0 ;  /* 0x000000011c1f7824 */ /* 0x000fe200000e0636 */
[----:B---3--:R-:W-:Y:S04]  /*6f60*/  IADD3 R36, P0, R38, R53, RZ ;  /* 0x0000003526247210 */ /* 0x008fe80007f1e0ff */
[----:B------:R3:W-:Y:S03]  /*6f70*/  LDGSTS.E.BYPASS.LTC128B.128 [R181+0x4000], [R30.64], !P3 ;  /* 0x040000001eb57fae */ /* 0x0007e6000d901d4c */
[----:B------:R-:W-:Y:S01]  /*6f80*/  IMAD.X R37, R28, 0x1, R52, P0 ;  /* 0x000000011c257824 */ /* 0x000fe200000e0634 */
[----:B------:R-:W-:Y:S04]  /*6f90*/  IADD3 R38, P0, R38, R3, RZ ;  /* 0x0000000326267210 */ /* 0x000fe80007f1e0ff */
[----:B------:R4:W-:Y:S01]  /*6fa0*/  LDGSTS.E.BYPASS.LTC128B.128 [R181+0x7000], [R36.64], !P2 ;  /* 0x0700000024b57fae */ /* 0x0009e2000d101d4c */
[----:B------:R-:W-:Y:S01]  /*6fb0*/  IMAD.X R39, R28, 0x1, R250, P0 ;  /* 0x000000011c277824 */ /* 0x000fe200000e06fa */
[----:B--2---:R-:W-:Y:S04]  /*6fc0*/  IADD3 R44, P0, R2, R56, RZ ;  /* 0x00000038022c7210 */ /* 0x004fe80007f1e0ff */
[----:B------:R2:W-:Y:S01]  /*6fd0*/  LDGSTS.E.BYPASS.LTC128B.128 [R181+0xa000], [R38.64], !P1 ;  /* 0x0a00000026b57fae */ /* 0x0005e2000c901d4c */
[----:B------:R-:W-:Y:S03]  /*6fe0*/  IMAD.X R45, R0, 0x1, R55, P0 ;  /* 0x00000001002d7824 */ /* 0x000fe600000e0637 */
[----:B------:R1:W5:Y:S04]  /*6ff0*/  LDL.LU R56, [R1+0x40] ;  /* 0x0000400001387983 */ /* 0x0003680000300800 */
[----:B------:R1:W-:Y:S04]  /*7000*/  LDGSTS.E.BYPASS.LTC128B.128 [R181+0x2000], [R44.64], !P4 ;  /* 0x020000002cb57fae */ /* 0x0003e8000e101d4c */
[----:B------:R1:W5:Y:S01]  /*7010*/  LDL.LU R55, [R1+0x3c] ;  /* 0x00003c0001377983 */ /* 0x0003620000300800 */
[----:B----4-:R-:W-:Y:S02]  /*7020*/  IADD3 R36, P0, R2, R29, RZ ;  /* 0x0000001d02247210 */ /* 0x010fe40007f1e0ff */
[C---:B---3--:R-:W-:Y:S03]  /*7030*/  HMMA.16816.F32.BF16 R28, R48.reuse, R32, RZ ;  /* 0x00000020301c723c */ /* 0x048fe600000418ff */
[----:B------:R-:W-:Y:S01]  /*7040*/  IMAD.X R37, R0, 0x1, R54, P0 ;  /* 0x0000000100257824 */ /* 0x000fe200000e0636 */
[----:B--2---:R-:W-:Y:S01]  /*7050*/  IADD3 R38, P0, R2, R53, RZ ;  /* 0x0000003502267210 */ /* 0x004fe20007f1e0ff */
[----:B------:R2:W5:Y:S03]  /*7060*/  LDL.LU R54, [R1+0x38] ;  /* 0x0000380001367983 */ /* 0x0005660000300800 */
[C---:B------:R-:W-:Y:S01]  /*7070*/  HMMA.16816.F32.BF16 R32, R48.reuse, R34, RZ ;  /* 0x000000223020723c */ /* 0x040fe200000418ff */
[----:B------:R-:W-:Y:S01]  /*7080*/  IMAD.X R39, R0, 0x1, R52, P0 ;  /* 0x0000000100277824 */ /* 0x000fe200000e0634 */
[----:B------:R3:W-:Y:S02]  /*7090*/  LDGSTS.E.BYPASS.LTC128B.128 [R181+0x5000], [R36.64], !P3 ;  /* 0x0500000024b57fae */ /* 0x0007e4000d901d4c */
[----:B-1----:R-:W-:Y:S02]  /*70a0*/  IADD3 R44, P0, R2, R3, RZ ;  /* 0x00000003022c7210 */ /* 0x002fe40007f1e0ff */
[----:B------:R3:W-:Y:S04]  /*70b0*/  LDGSTS.E.BYPASS.LTC128B.128 [R181+0x8000], [R38.64], !P2 ;  /* 0x0800000026b57fae */ /* 0x0007e8000d101d4c */
[----:B------:R2:W5:Y:S02]  /*70c0*/  LDL.LU R53, [R1+0x34] ;  /* 0x0000340001357983 */ /* 0x0005640000300800 */
[----:B------:R-:W-:Y:S01]  /*70d0*/  IMAD.X R45, R0, 0x1, R250, P0 ;  /* 0x00000001002d7824 */ /* 0x000fe200000e06fa */
[----:B------:R-:W-:Y:S01]  /*70e0*/  PLOP3.LUT P0, PT, PT, PT, UP0, 0x80, 0x0 ;  /* 0x000000000000781c */ /* 0x000fe20003f0f008 */
[----:B------:R2:W5:Y:S01]  /*70f0*/  LDL.LU R52, [R1+0x30] ;  /* 0x0000300001347983 */ /* 0x0005620000300800 */
[----:B------:R-:W-:Y:S03]  /*7100*/  IMAD.MOV.U32 R250, RZ, RZ, c[0x0][0x2b8] ;  /* 0x0000ae00fffa7624 */ /* 0x000fe600078e00ff */
[----:B------:R1:W-:Y:S04]  /*7110*/  LDGSTS.E.BYPASS.LTC128B.128 [R181+0xb000], [R44.64], !P1 ;  /* 0x0b0000002cb57fae */ /* 0x0003e8000c901d4c */
[----:B------:R-:W0:Y:S04]  /*7120*/  LDGDEPBAR ;  /* 0x00000000000079af */ /* 0x000e280000000000 */
[----:B------:R2:W5:Y:S01]  /*7130*/  LDL.LU R3, [R1+0x2c] ;  /* 0x00002c0001037983 */ /* 0x0005620000300800 */
[C---:B---3--:R-:W-:Y:S08]  /*7140*/  HMMA.16816.F32.BF16 R36, R48.reuse, R40, RZ ;  /* 0x000000283024723c */ /* 0x048ff000000418ff */
[C---:B------:R-:W-:Y:S08]  /*7150*/  HMMA.16816.F32.BF16 R40, R48.reuse, R42, RZ ;  /* 0x0000002a3028723c */ /* 0x040ff000000418ff */
[C---:B-1----:R-:W-:Y:S08]  /*7160*/  HMMA.16816.F32.BF16 R44, R48.reuse, R184, RZ ;  /* 0x000000b8302c723c */ /* 0x042ff000000418ff */
[----:B------:R-:W-:Y:S01]  /*7170*/  HMMA.16816.F32.BF16 R48, R48, R186, RZ ;  /* 0x000000ba3030723c */ /* 0x000fe200000418ff */
[----:B------:R-:W-:Y:S07]  /*7180*/  LDSM.16.M88.4 R184, [R243+0x18100] ;  /* 0x01810000f3b8783b */ /* 0x000fee0000000200 */
[C---:B------:R-:W-:Y:S08]  /*7190*/  HMMA.16816.F32.BF16 R4, R188.reuse, R192, R4 ;  /* 0x000000c0bc04723c */ /* 0x040ff00000041804 */
[C---:B------:R-:W-:Y:S01]  /*71a0*/  HMMA.16816.F32.BF16 R8, R188.reuse, R194, R8 ;  /* 0x000000c2bc08723c */ /* 0x040fe20000041808 */
[----:B------:R-:W1:Y:S07]  /*71b0*/  LDSM.16.M88.4 R192, [R242+0xc100] ;  /* 0x00c10000f2c0783b */ /* 0x000e6e0000000200 */
[C---:B------:R-:W-:Y:S08]  /*71c0*/  HMMA.16816.F32.BF16 R12, R188.reuse, R196, R12 ;  /* 0x000000c4bc0c723c */ /* 0x040ff0000004180c */
[C---:B------:R-:W-:Y:S01]  /*71d0*/  HMMA.16816.F32.BF16 R16, R188.reuse, R198, R16 ;  /* 0x000000c6bc10723c */ /* 0x040fe20000041810 */
[----:B------:R-:W3:Y:S07]  /*71e0*/  LDSM.16.M88.4 R196, [R242+0xc900] ;  /* 0x00c90000f2c4783b */ /* 0x000eee0000000200 */
[C---:B------:R-:W-:Y:S08]  /*71f0*/  HMMA.16816.F32.BF16 R20, R188.reuse, R200, R20 ;  /* 0x000000c8bc14723c */ /* 0x040ff00000041814 */
[C---:B------:R-:W-:Y:S01]  /*7200*/  HMMA.16816.F32.BF16 R24, R188.reuse, R202, R24 ;  /* 0x000000cabc18723c */ /* 0x040fe20000041818 */
[----:B------:R-:W4:Y:S07]  /*7210*/  LDSM.16.M88.4 R200, [R242+0xd100] ;  /* 0x00d10000f2c8783b */ /* 0x000f2e0000000200 */
[C---:B------:R-:W-:Y:S08]  /*7220*/  HMMA.16816.F32.BF16 R28, R188.reuse, R204, R28 ;  /* 0x000000ccbc1c723c */ /* 0x040ff0000004181c */
        /* <DEDUP_REMOVED lines=10> */
[----:B------:R-:W-:Y:S07]  /*72d0*/  LDSM.16.M88.4 R192, [R232] ;  /* 0x00000000e8c0783b */ /* 0x000fee0000000200 */
[C---:B---3--:R-:W-:Y:S08]  /*72e0*/  HMMA.16816.F32.BF16 R12, R184.reuse, R196, R12 ;  /* 0x000000c4b80c723c */ /* 0x048ff0000004180c */
[C---:B------:R-:W-:Y:S01]  /*72f0*/  HMMA.16816.F32.BF16 R16, R184.reuse, R198, R16 ;  /* 0x000000c6b810723c */ /* 0x040fe20000041810 */
[----:B------:R-:W-:Y:S07]  /*7300*/  LDSM.16.M88.4 R196, [R232+0x800] ;  /* 0x00080000e8c4783b */ /* 0x000fee0000000200 */
[C---:B----4-:R-:W-:Y:S08]  /*7310*/  HMMA.16816.F32.BF16 R20, R184.reuse, R200, R20 ;  /* 0x000000c8b814723c */ /* 0x050ff00000041814 */
[C---:B------:R-:W-:Y:S01]  /*7320*/  HMMA.16816.F32.BF16 R24, R184.reuse, R202, R24 ;  /* 0x000000cab818723c */ /* 0x040fe20000041818 */
[----:B------:R-:W-:Y:S07]  /*7330*/  LDSM.16.M88.4 R200, [R232+0x1000] ;  /* 0x00100000e8c8783b */ /* 0x000fee0000000200 */
        /* <DEDUP_REMOVED lines=8> */
[----:B------:R-:W2:Y:S04]  /*73c0*/  LDSM.16.M88.4 R184, [R232+0x2000] ;  /* 0x00200000e8b8783b */ /* 0x000ea80000000200 */
[----:B------:R-:W3:Y:S03]  /*73d0*/  LDSM.16.M88.4 R208, [R232+0x2800] ;  /* 0x00280000e8d0783b */ /* 0x000ee60000000200 */
[C---:B-1----:R-:W-:Y:S08]  /*73e0*/  HMMA.16816.F32.BF16 R4, R188.reuse, R192, R4 ;  /* 0x000000c0bc04723c */ /* 0x042ff00000041804 */
        /* <DEDUP_REMOVED lines=11> */
[C---:B--2---:R-:W-:Y:S08]  /*74a0*/  HMMA.16816.F32.BF16 R36, R188.reuse, R184, R36 ;  /* 0x000000b8bc24723c */ /* 0x044ff00000041824 */
[C---:B------:R-:W-:Y:S01]  /*74b0*/  HMMA.16816.F32.BF16 R40, R188.reuse, R186, R40 ;  /* 0x000000babc28723c */ /* 0x040fe20000041828 */
[----:B------:R-:W1:Y:S07]  /*74c0*/  LDSM.16.M88.4 R184, [R248+0x1c100] ;  /* 0x01c10000f8b8783b */ /* 0x000e6e0000000200 */
[C---:B---3--:R-:W-:Y:S08]  /*74d0*/  HMMA.16816.F32.BF16 R44, R188.reuse, R208, R44 ;  /* 0x000000d0bc2c723c */ /* 0x048ff0000004182c */
[----:B------:R-:W-:Y:S01]  /*74e0*/  HMMA.16816.F32.BF16 R48, R188, R210, R48 ;  /* 0x000000d2bc30723c */ /* 0x000fe20000041830 */
[----:B------:R-:W2:Y:S04]  /*74f0*/  LDSM.16.M88.4 R188, [R247+0x11100] ;  /* 0x01110000f7bc783b */ /* 0x000ea80000000200 */
[----:B------:R-:W3:Y:S03]  /*7500*/  LDSM.16.M88.4 R208, [R247+0x11900] ;  /* 0x01190000f7d0783b */ /* 0x000ee60000000200 */
[C---:B-1----:R-:W-:Y:S08]  /*7510*/  HMMA.16816.F32.BF16 R4, R184.reuse, R192, R4 ;  /* 0x000000c0b804723c */ /* 0x042ff00000041804 */
[C---:B------:R-:W-:Y:S01]  /*7520*/  HMMA.16816.F32.BF16 R8, R184.reuse, R194, R8 ;  /* 0x000000c2b808723c */ /* 0x040fe20000041808 */
[----:B------:R-:W-:Y:S07]  /*7530*/  LDSM.16.M88.4 R192, [R231] ;  /* 0x00000000e7c0783b */ /* 0x000fee0000000200 */
[C---:B------:R-:W-:Y:S08]  /*7540*/  HMMA.16816.F32.BF16 R12, R184.reuse, R196, R12 ;  /* 0x000000c4b80c723c */ /* 0x040ff0000004180c */
        /* <DEDUP_REMOVED lines=8> */
[C---:B--2---:R-:W-:Y:S08]  /*75d0*/  HMMA.16816.F32.BF16 R36, R184.reuse, R188, R36 ;  /* 0x000000bcb824723c */ /* 0x044ff00000041824 */
[C---:B------:R-:W-:Y:S01]  /*75e0*/  HMMA.16816.F32.BF16 R40, R184.reuse, R190, R40 ;  /* 0x000000beb828723c */ /* 0x040fe20000041828 */
[----:B------:R-:W1:Y:S07]  /*75f0*/  LDSM.16.M88.4 R188, [R244+0x1c100] ;  /* 0x01c10000f4bc783b */ /* 0x000e6e0000000200 */
[C---:B---3--:R-:W-:Y:S08]  /*7600*/  HMMA.16816.F32.BF16 R44, R184.reuse, R208, R44 ;  /* 0x000000d0b82c723c */ /* 0x048ff0000004182c */
[----:B------:R-:W-:Y:S01]  /*7610*/  HMMA.16816.F32.BF16 R48, R184, R210, R48 ;  /* 0x000000d2b830723c */ /* 0x000fe20000041830 */
[----:B------:R-:W2:Y:S04]  /*7620*/  LDSM.16.M88.4 R184, [R227] ;  /* 0x00000000e3b8783b */ /* 0x000ea80000000200 */
[----:B------:R-:W3:Y:S03]  /*7630*/  LDSM.16.M88.4 R208, [R226] ;  /* 0x00000000e2d0783b */ /* 0x000ee60000000200 */
        /* <DEDUP_REMOVED lines=190> */
[----:B------:R-:W-:Y:S04]  /*8220*/  DEPBAR.LE SB0, 0x0 ;  /* 0x000080000000791a */ /* 0x000fe80000000000 */
[----:B------:R-:W-:Y:S01]  /*8230*/  BAR.SYNC.DEFER_BLOCKING 0x0 ;  /* 0x0000000000007b1d */ /* 0x000fe20000010000 */
[C---:B-1----:R-:W-:Y:S08]  /*8240*/  HMMA.16816.F32.BF16 R4, R188.reuse, R192, R4 ;  /* 0x000000c0bc04723c */ /* 0x042ff00000041804 */
[C---:B------:R-:W-:Y:S08]  /*8250*/  HMMA.16816.F32.BF16 R8, R188.reuse, R194, R8 ;  /* 0x000000c2bc08723c */ /* 0x040ff00000041808 */
[C---:B------:R-:W-:Y:S08]  /*8260*/  HMMA.16816.F32.BF16 R12, R188.reuse, R196, R12 ;  /* 0x000000c4bc0c723c */ /* 0x040ff0000004180c */
[C---:B------:R-:W-:Y:S08]  /*8270*/  HMMA.16816.F32.BF16 R16, R188.reuse, R198, R16 ;  /* 0x000000c6bc10723c */ /* 0x040ff00000041810 */
[C---:B------:R-:W-:Y:S08]  /*8280*/  HMMA.16816.F32.BF16 R20, R188.reuse, R200, R20 ;  /* 0x000000c8bc14723c */ /* 0x040ff00000041814 */
[C---:B------:R-:W-:Y:S08]  /*8290*/  HMMA.16816.F32.BF16 R24, R188.reuse, R202, R24 ;  /* 0x000000cabc18723c */ /* 0x040ff00000041818 */
[C---:B------:R-:W-:Y:S08]  /*82a0*/  HMMA.16816.F32.BF16 R28, R188.reuse, R204, R28 ;  /* 0x000000ccbc1c723c */ /* 0x040ff0000004181c */
[C---:B------:R-:W-:Y:S08]  /*82b0*/  HMMA.16816.F32.BF16 R32, R188.reuse, R206, R32 ;  /* 0x000000cebc20723c */ /* 0x040ff00000041820 */
[C---:B--2---:R-:W-:Y:S08]  /*82c0*/  HMMA.16816.F32.BF16 R36, R188.reuse, R184, R36 ;  /* 0x000000b8bc24723c */ /* 0x044ff00000041824 */
[C---:B------:R-:W-:Y:S08]  /*82d0*/  HMMA.16816.F32.BF16 R40, R188.reuse, R186, R40 ;  /* 0x000000babc28723c */ /* 0x040ff00000041828 */
[C---:B---3--:R-:W-:Y:S08]  /*82e0*/  HMMA.16816.F32.BF16 R44, R188.reuse, R208, R44 ;  /* 0x000000d0bc2c723c */ /* 0x048ff0000004182c */
[----:B------:R-:W-:Y:S01]  /*82f0*/  HMMA.16816.F32.BF16 R48, R188, R210, R48 ;  /* 0x000000d2bc30723c */ /* 0x000fe20000041830 */
[----:B-----5:R-:W-:-:S07]  /*8300*/  @P0 BRA `(.L_x_1546) ;  /* 0xffffe2b000000947 */ /* 0x020fce000383ffff */
.L_x_1545:
[----:B---3--:R-:W-:Y:S01]  /*8310*/  FMNMX.FTZ R184, R4, R180, !PT ;  /* 0x000000b404b87209 */ /* 0x008fe20007810000 */
[----:B------:R-:W-:Y:S01]  /*8320*/  LDSM.16.MT88.4 R188, [R240+0x100] ;  /* 0x00010000f0bc783b */ /* 0x000fe20000004200 */
[----:B------:R-:W-:Y:S01]  /*8330*/  FMNMX.FTZ R181, R6, R3, !PT ;  /* 0x0000000306b57209 */ /* 0x000fe20007810000 */
[----:B------:R-:W-:Y:S01]  /*8340*/  UISETP.GT.AND UP0, UPT, UR6, UR8, UPT ;  /* 0x000000080600728c */ /* 0x000fe2000bf04270 */
[----:B------:R-:W-:Y:S01]  /*8350*/  FMNMX.FTZ R184, R5, R184, !PT ;  /* 0x000000b805b87209 */ /* 0x000fe20007810000 */
[----:B------:R-:W-:Y:S01]  /*8360*/  UIADD3 UR6, UR6, -0x1, URZ ;  /* 0xffffffff06067890 */ /* 0x000fe2000fffe03f */
[----:B------:R-:W-:Y:S02]  /*8370*/  FMNMX.FTZ R181, R7, R181, !PT ;  /* 0x000000b507b57209 */ /* 0x000fe40007810000 */
[----:B------:R-:W-:Y:S01]  /*8380*/  FMNMX.FTZ R184, R8, R184, !PT ;  /* 0x000000b808b87209 */ /* 0x000fe20007810000 */
[----:B------:R-:W-:Y:S01]  /*8390*/  LDSM.16.MT88.4 R192, [R239+0x100] ;  /* 0x00010000efc0783b */ /* 0x000fe20000004200 */
[----:B------:R-:W-:Y:S02]  /*83a0*/  FMNMX.FTZ R181, R10, R181, !PT ;  /* 0x000000b50ab57209 */ /* 0x000fe40007810000 */
[----:B------:R-:W-:Y:S02]  /*83b0*/  FMNMX.FTZ R184, R9, R184, !PT ;  /* 0x000000b809b87209 */ /* 0x000fe40007810000 */
[----:B------:R-:W-:Y:S02]  /*83c0*/  FMNMX.FTZ R181, R11, R181, !PT ;  /* 0x000000b50bb57209 */ /* 0x000fe40007810000 */
[----:B------:R-:W-:Y:S01]  /*83d0*/  FMNMX.FTZ R184, R12, R184, !PT ;  /* 0x000000b80cb87209 */ /* 0x000fe20007810000 */
        /* <DEDUP_REMOVED lines=40> */
[----:B------:R-:W-:Y:S01]  /*8660*/  PLOP3.LUT P0, PT, PT, PT, UP0, 0x80, 0x0 ;  /* 0x000000000000781c */ /* 0x000fe20003f0f008 */
[----:B------:R-:W-:Y:S08]  /*8670*/  SHFL.BFLY PT, R2, R184, 0x2, 0x1f ;  /* 0x0c401f00b8027f89 */ /* 0x000ff000000e0000 */
[----:B------:R-:W1:Y:S02]  /*8680*/  SHFL.BFLY PT, R0, R181, 0x2, 0x1f ;  /* 0x0c401f00b5007f89 */ /* 0x000e6400000e0000 */
[----:B-1----:R-:W-:Y:S02]  /*8690*/  FMNMX.FTZ R181, R181, R0, !PT ;  /* 0x00000000b5b57209 */ /* 0x002fe40007810000 */
[----:B------:R-:W-:Y:S04]  /*86a0*/  FMNMX.FTZ R184, R184, R2, !PT ;  /* 0x00000002b8b87209 */ /* 0x000fe80007810000 */
[----:B------:R-:W1:Y:S08]  /*86b0*/  SHFL.BFLY PT, R0, R181, 0x1, 0x1f ;  /* 0x0c201f00b5007f89 */ /* 0x000e7000000e0000 */
[----:B------:R-:W2:Y:S01]  /*86c0*/  SHFL.BFLY PT, R2, R184, 0x1, 0x1f ;  /* 0x0c201f00b8027f89 */ /* 0x000ea200000e0000 */
[----:B-1----:R-:W-:Y:S05]  /*86d0*/  FMNMX.FTZ R0, R0, R181, !PT ;  /* 0x000000b500007209 */ /* 0x002fea0007810000 */
[C---:B------:R-:W-:Y:S02]  /*86e0*/  FMUL.FTZ R204, R0.reuse, c[0x0][0x2d0] ;  /* 0x0000b40000cc7a20 */ /* 0x040fe40000410000 */
[----:B------:R-:W-:Y:S01]  /*86f0*/  FADD.FTZ R3, -R0, R3 ;  /* 0x0000000300037221 */ /* 0x000fe20000010100 */
[----:B--2---:R-:W-:Y:S01]  /*8700*/  FMNMX.FTZ R2, R184, R2, !PT ;  /* 0x00000002b8027209 */ /* 0x004fe20007810000 */
[--C-:B------:R-:W-:Y:S01]  /*8710*/  FFMA.FTZ R197, R10, c[0x0][0x2d0], -R204.reuse ;  /* 0x0000b4000ac57a23 */ /* 0x100fe200000108cc */
[----:B------:R-:W1:Y:S01]  /*8720*/  LDSM.16.MT88.4 R184, [R245+0x100] ;  /* 0x00010000f5b8783b */ /* 0x000e620000004200 */
[----:B------:R-:W-:Y:S02]  /*8730*/  FFMA.FTZ R181, R11, c[0x0][0x2d0], -R204 ;  /* 0x0000b4000bb57a23 */ /* 0x000fe400000108cc */
[C---:B------:R-:W-:Y:S02]  /*8740*/  FMUL.FTZ R205, R2.reuse, c[0x0][0x2d0] ;  /* 0x0000b40002cd7a20 */ /* 0x040fe40000410000 */
[----:B------:R-:W-:Y:S01]  /*8750*/  FADD.FTZ R180, -R2, R180 ;  /* 0x000000b402b47221 */ /* 0x000fe20000010100 */
[----:B------:R-:W-:Y:S01]  /*8760*/  MUFU.EX2 R197, R197 ;  /* 0x000000c500c57308 */ /* 0x000fe20000000800 */
[--C-:B------:R-:W-:Y:S02]  /*8770*/  FFMA.FTZ R198, R8, c[0x0][0x2d0], -R205.reuse ;  /* 0x0000b40008c67a23 */ /* 0x100fe400000108cd */
[--C-:B------:R-:W-:Y:S02]  /*8780*/  FFMA.FTZ R196, R9, c[0x0][0x2d0], -R205.reuse ;  /* 0x0000b40009c47a23 */ /* 0x100fe400000108cd */
[----:B------:R-:W-:Y:S02]  /*8790*/  FMUL.FTZ R180, R180, c[0x0][0x2d0] ;  /* 0x0000b400b4b47a20 */ /* 0x000fe40000410000 */
[----:B------:R-:W-:Y:S02]  /*87a0*/  FMUL.FTZ R3, R3, c[0x0][0x2d0] ;  /* 0x0000b40003037a20 */ /* 0x000fe40000410000 */
[--C-:B------:R-:W-:Y:S01]  /*87b0*/  FFMA.FTZ R203, R4, c[0x0][0x2d0], -R205.reuse ;  /* 0x0000b40004cb7a23 */ /* 0x100fe200000108cd */
[----:B------:R-:W-:Y:S01]  /*87c0*/  MUFU.EX2 R198, R198 ;  /* 0x000000c600c67308 */ /* 0x000fe20000000800 */
[--C-:B------:R-:W-:Y:S02]  /*87d0*/  FFMA.FTZ R200, R5, c[0x0][0x2d0], -R205.reuse ;  /* 0x0000b40005c87a23 */ /* 0x100fe400000108cd */
[--C-:B------:R-:W-:Y:S02]  /*87e0*/  FFMA.FTZ R201, R6, c[0x0][0x2d0], -R204.reuse ;  /* 0x0000b40006c97a23 */ /* 0x100fe400000108cc */
[--C-:B------:R-:W-:Y:S02]  /*87f0*/  FFMA.FTZ R199, R7, c[0x0][0x2d0], -R204.reuse ;  /* 0x0000b40007c77a23 */ /* 0x100fe400000108cc */
[--C-:B------:R-:W-:Y:S02]  /*8800*/  FFMA.FTZ R206, R25, c[0x0][0x2d0], -R205.reuse ;  /* 0x0000b40019ce7a23 */ /* 0x100fe400000108cd */
[--C-:B------:R-:W-:Y:S01]  /*8810*/  FFMA.FTZ R207, R26, c[0x0][0x2d0], -R204.reuse ;  /* 0x0000b4001acf7a23 */ /* 0x100fe200000108cc */
[----:B------:R-:W2:Y:S01]  /*8820*/  MUFU.EX2 R180, R180 ;  /* 0x000000b400b47308 */ /* 0x000ea20000000800 */
[--C-:B------:R-:W-:Y:S02]  /*8830*/  FFMA.FTZ R208, R27, c[0x0][0x2d0], -R204.reuse ;  /* 0x0000b4001bd07a23 */ /* 0x100fe400000108cc */
[--C-:B------:R-:W-:Y:S02]  /*8840*/  FFMA.FTZ R209, R28, c[0x0][0x2d0], -R205.reuse ;  /* 0x0000b4001cd17a23 */ /* 0x100fe400000108cd */
[--C-:B------:R-:W-:Y:S02]  /*8850*/  FFMA.FTZ R210, R29, c[0x0][0x2d0], -R205.reuse ;  /* 0x0000b4001dd27a23 */ /* 0x100fe400000108cd */
[--C-:B------:R-:W-:Y:S02]  /*8860*/  FFMA.FTZ R211, R30, c[0x0][0x2d0], -R204.reuse ;  /* 0x0000b4001ed37a23 */ /* 0x100fe400000108cc */
[--C-:B------:R-:W-:Y:S01]  /*8870*/  FFMA.FTZ R212, R31, c[0x0][0x2d0], -R204.reuse ;  /* 0x0000b4001fd47a23 */ /* 0x100fe200000108cc */
[----:B------:R-:W3:Y:S01]  /*8880*/  MUFU.EX2 R3, R3 ;  /* 0x0000000300037308 */ /* 0x000ee20000000800 */
[----:B------:R-:W-:Y:S01]  /*8890*/  LDSM.16.MT88.4 R28, [R238+0xa100] ;  /* 0x00a10000ee1c783b */ /* 0x000fe20000004200 */
[--C-:B------:R-:W-:Y:S02]  /*88a0*/  FFMA.FTZ R35, R35, c[0x0][0x2d0], -R204.reuse ;  /* 0x0000b40023237a23 */ /* 0x100fe400000108cc */
[--C-:B------:R-:W-:Y:S02]  /*88b0*/  FFMA.FTZ R213, R32, c[0x0][0x2d0], -R205.reuse ;  /* 0x0000b40020d57a23 */ /* 0x100fe400000108cd */
[--C-:B------:R-:W-:Y:S02]  /*88c0*/  FFMA.FTZ R214, R33, c[0x0][0x2d0], -R205.reuse ;  /* 0x0000b40021d67a23 */ /* 0x100fe400000108cd */
[--C-:B------:R-:W-:Y:S02]  /*88d0*/  FFMA.FTZ R215, R34, c[0x0][0x2d0], -R204.reuse ;  /* 0x0000b40022d77a23 */ /* 0x100fe400000108cc */
[----:B------:R-:W-:Y:S01]  /*88e0*/  MUFU.EX2 R203, R203 ;  /* 0x000000cb00cb7308 */ /* 0x000fe20000000800 */
[--C-:B------:R-:W-:Y:S02]  /*88f0*/  FFMA.FTZ R43, R43, c[0x0][0x2d0], -R204.reuse ;  /* 0x0000b4002b2b7a23 */ /* 0x100fe400000108cc */
[--C-:B------:R-:W-:Y:S02]  /*8900*/  FFMA.FTZ R36, R36, c[0x0][0x2d0], -R205.reuse ;  /* 0x0000b40024247a23 */ /* 0x100fe400000108cd */
[C---:B--2---:R-:W-:Y:S02]  /*8910*/  FMUL.FTZ R4, R180.reuse, R176 ;  /* 0x000000b0b4047220 */ /* 0x044fe40000410000 */
[C---:B------:R-:W-:Y:S02]  /*8920*/  FMUL.FTZ R5, R180.reuse, R177 ;  /* 0x000000b1b4057220 */ /* 0x040fe40000410000 */
[C---:B------:R-:W-:Y:S01]  /*8930*/  FMUL.FTZ R8, R180.reuse, R172 ;  /* 0x000000acb4087220 */ /* 0x040fe20000410000 */
[----:B------:R-:W2:Y:S01]  /*8940*/  MUFU.EX2 R200, R200 ;  /* 0x000000c800c87308 */ /* 0x000ea20000000800 */
[C---:B------:R-:W-:Y:S02]  /*8950*/  FMUL.FTZ R9, R180.reuse, R173 ;  /* 0x000000adb4097220 */ /* 0x040fe40000410000 */
[C---:B------:R-:W-:Y:S02]  /*8960*/  FMUL.FTZ R52, R180.reuse, R52 ;  /* 0x00000034b4347220 */ /* 0x040fe40000410000 */
[C---:B---3--:R-:W-:Y:S02]  /*8970*/  FMUL.FTZ R6, R3.reuse, R178 ;  /* 0x000000b203067220 */ /* 0x048fe40000410000 */
[C---:B------:R-:W-:Y:S02]  /*8980*/  FMUL.FTZ R7, R3.reuse, R179 ;  /* 0x000000b303077220 */ /* 0x040fe40000410000 */
[C---:B------:R-:W-:Y:S01]  /*8990*/  FMUL.FTZ R10, R3.reuse, R174 ;  /* 0x000000ae030a7220 */ /* 0x040fe20000410000 */
[----:B------:R-:W3:Y:S01]  /*89a0*/  MUFU.EX2 R196, R196 ;  /* 0x000000c400c47308 */ /* 0x000ee20000000800 */
[C---:B------:R-:W-:Y:S02]  /*89b0*/  FMUL.FTZ R11, R3.reuse, R175 ;  /* 0x000000af030b7220 */ /* 0x040fe40000410000 */
[----:B------:R-:W4:Y:S01]  /*89c0*/  LDSM.16.MT88.4 R172, [R238+0x100] ;  /* 0x00010000eeac783b */ /* 0x000f220000004200 */
[C---:B------:R-:W-:Y:S02]  /*89d0*/  FMUL.FTZ R53, R180.reuse, R53 ;  /* 0x00000035b4357220 */ /* 0x040fe40000410000 */
[C---:B------:R-:W-:Y:S02]  /*89e0*/  FMUL.FTZ R54, R3.reuse, R54 ;  /* 0x0000003603367220 */ /* 0x040fe40000410000 */
[C---:B------:R-:W-:Y:S02]  /*89f0*/  FMUL.FTZ R55, R3.reuse, R55 ;  /* 0x0000003703377220 */ /* 0x040fe40000410000 */
[----:B------:R-:W-:Y:S01]  /*8a00*/  MUFU.EX2 R201, R201 ;  /* 0x000000c900c97308 */ /* 0x000fe20000000800 */
[C---:B------:R-:W-:Y:S02]  /*8a10*/  FMUL.FTZ R56, R180.reuse, R56 ;  /* 0x00000038b4387220 */ /* 0x040fe40000410000 */
[----:B------:R-:W-:Y:S01]  /*8a20*/  FMUL.FTZ R57, R180, R57 ;  /* 0x00000039b4397220 */ /* 0x000fe20000410000 */
[----:B--2---:R-:W-:Y:S01]  /*8a30*/  F2FP.BF16.PACK_AB R176, R200, R203 ;  /* 0x000000cbc8b0723e */ /* 0x004fe200000010ff */
[C---:B------:R-:W-:Y:S02]  /*8a40*/  FMUL.FTZ R58, R3.reuse, R58 ;  /* 0x0000003a033a7220 */ /* 0x040fe40000410000 */
[C---:B------:R-:W-:Y:S02]  /*8a50*/  FMUL.FTZ R59, R3.reuse, R59 ;  /* 0x0000003b033b7220 */ /* 0x040fe40000410000 */
[C---:B------:R-:W-:Y:S01]  /*8a60*/  FMUL.FTZ R60, R180.reuse, R60 ;  /* 0x0000003cb43c7220 */ /* 0x040fe20000410000 */
[----:B------:R-:W2:Y:S01]  /*8a70*/  MUFU.EX2 R199, R199 ;  /* 0x000000c700c77308 */ /* 0x000ea20000000800 */
[----:B------:R-:W-:Y:S02]  /*8a80*/  FMUL.FTZ R61, R180, R61 ;  /* 0x0000003db43d7220 */ /* 0x000fe40000410000 */
[C---:B------:R-:W-:Y:S01]  /*8a90*/  FMUL.FTZ R62, R3.reuse, R62 ;  /* 0x0000003e033e7220 */ /* 0x040fe20000410000 */
[----:B---3--:R-:W-:Y:S01]  /*8aa0*/  F2FP.BF16.PACK_AB R178, R196, R198 ;  /* 0x000000c6c4b2723e */ /* 0x008fe200000010ff */
[C---:B------:R-:W-:Y:S02]  /*8ab0*/  FMUL.FTZ R63, R3.reuse, R63 ;  /* 0x0000003f033f7220 */ /* 0x040fe40000410000 */
[C---:B------:R-:W-:Y:S02]  /*8ac0*/  FMUL.FTZ R64, R180.reuse, R64 ;  /* 0x00000040b4407220 */ /* 0x040fe40000410000 */
[C---:B------:R-:W-:Y:S01]  /*8ad0*/  FMUL.FTZ R65, R180.reuse, R65 ;  /* 0x00000041b4417220 */ /* 0x040fe20000410000 */
[----:B------:R-:W3:Y:S01]  /*8ae0*/  MUFU.EX2 R181, R181 ;  /* 0x000000b500b57308 */ /* 0x000ee20000000800 */
[C---:B------:R-:W-:Y:S02]  /*8af0*/  FMUL.FTZ R66, R3.reuse, R66 ;  /* 0x0000004203427220 */ /* 0x040fe40000410000 */
[C---:B------:R-:W-:Y:S02]  /*8b00*/  FMUL.FTZ R67, R3.reuse, R67 ;  /* 0x0000004303437220 */ /* 0x040fe40000410000 */
[C---:B------:R-:W-:Y:S02]  /*8b10*/  FMUL.FTZ R68, R180.reuse, R68 ;  /* 0x00000044b4447220 */ /* 0x040fe40000410000 */
[C---:B------:R-:W-:Y:S02]  /*8b20*/  FMUL.FTZ R69, R180.reuse, R69 ;  /* 0x00000045b4457220 */ /* 0x040fe40000410000 */
[C---:B------:R-:W-:Y:S01]  /*8b30*/  FMUL.FTZ R70, R3.reuse, R70 ;  /* 0x0000004603467220 */ /* 0x040fe20000410000 */
[----:B------:R-:W-:Y:S01]  /*8b40*/  MUFU.EX2 R215, R215 ;  /* 0x000000d700d77308 */ /* 0x000fe20000000800 */
[----:B------:R-:W-:Y:S02]  /*8b50*/  FMUL.FTZ R71, R3, R71 ;  /* 0x0000004703477220 */ /* 0x000fe40000410000 */
[C---:B------:R-:W-:Y:S01]  /*8b60*/  FMUL.FTZ R72, R180.reuse, R72 ;  /* 0x00000048b4487220 */ /* 0x040fe20000410000 */
[----:B--2---:R-:W-:Y:S01]  /*8b70*/  F2FP.BF16.PACK_AB R177, R199, R201 ;  /* 0x000000c9c7b1723e */ /* 0x004fe200000010ff */
[C---:B------:R-:W-:Y:S02]  /*8b80*/  FMUL.FTZ R73, R180.reuse, R73 ;  /* 0x00000049b4497220 */ /* 0x040fe40000410000 */
[C---:B------:R-:W-:Y:S02]  /*8b90*/  FMUL.FTZ R74, R3.reuse, R74 ;  /* 0x0000004a034a7220 */ /* 0x040fe40000410000 */
[----:B------:R-:W-:Y:S01]  /*8ba0*/  FMUL.FTZ R75, R3, R75 ;  /* 0x0000004b034b7220 */ /* 0x000fe20000410000 */
[----:B------:R-:W-:Y:S01]  /*8bb0*/  MUFU.EX2 R206, R206 ;  /* 0x000000ce00ce7308 */ /* 0x000fe20000000800 */
[C---:B------:R-:W-:Y:S02]  /*8bc0*/  FMUL.FTZ R76, R180.reuse, R76 ;  /* 0x0000004cb44c7220 */ /* 0x040fe40000410000 */
[----:B------:R-:W-:Y:S01]  /*8bd0*/  FMUL.FTZ R77, R180, R77 ;  /* 0x0000004db44d7220 */ /* 0x000fe20000410000 */
[----:B---3--:R-:W-:Y:S01]  /*8be0*/  F2FP.BF16.PACK_AB R179, R181, R197 ;  /* 0x000000c5b5b3723e */ /* 0x008fe200000010ff */
[--C-:B------:R-:W-:Y:S02]  /*8bf0*/  FFMA.FTZ R37, R37, c[0x0][0x2d0], -R205.reuse ;  /* 0x0000b40025257a23 */ /* 0x100fe400000108cd */
[--C-:B------:R-:W-:Y:S02]  /*8c00*/  FFMA.FTZ R38, R38, c[0x0][0x2d0], -R204.reuse ;  /* 0x0000b40026267a23 */ /* 0x100fe400000108cc */
[--C-:B------:R-:W-:Y:S01]  /*8c10*/  FFMA.FTZ R39, R39, c[0x0][0x2d0], -R204.reuse ;  /* 0x0000b40027277a23 */ /* 0x100fe200000108cc */
[----:B------:R-:W-:Y:S01]  /*8c20*/  MUFU.EX2 R207, R207 ;  /* 0x000000cf00cf7308 */ /* 0x000fe20000000800 */
[C---:B-1----:R-:W-:Y:S05]  /*8c30*/  HMMA.16816.F32.BF16 R4, R176.reuse, R184, R4 ;  /* 0x000000b8b004723c */ /* 0x042fea0000041804 */
[C---:B------:R-:W-:Y:S02]  /*8c40*/  FMUL.FTZ R78, R3.reuse, R78 ;  /* 0x0000004e034e7220 */ /* 0x040fe40000410000 */
[C---:B------:R-:W-:Y:S01]  /*8c50*/  FMUL.FTZ R79, R3.reuse, R79 ;  /* 0x0000004f034f7220 */ /* 0x040fe20000410000 */
[C---:B------:R-:W-:Y:S01]  /*8c60*/  HMMA.16816.F32.BF16 R8, R176.reuse, R186, R8 ;  /* 0x000000bab008723c */ /* 0x040fe20000041808 */
[----:B------:R-:W1:Y:S01]  /*8c70*/  LDSM.16.MT88.4 R184, [R245+0x3100] ;  /* 0x00310000f5b8783b */ /* 0x000e620000004200 */
[----:B------:R-:W-:Y:S02]  /*8c80*/  MUFU.EX2 R208, R208 ;  /* 0x000000d000d07308 */ /* 0x000fe40000000800 */
[C---:B------:R-:W-:Y:S02]  /*8c90*/  FMUL.FTZ R80, R180.reuse, R80 ;  /* 0x00000050b4507220 */ /* 0x040fe40000410000 */
[C---:B------:R-:W-:Y:S02]  /*8ca0*/  FMUL.FTZ R81, R180.reuse, R81 ;  /* 0x00000051b4517220 */ /* 0x040fe40000410000 */
[C---:B------:R-:W-:Y:S04]  /*8cb0*/  HMMA.16816.F32.BF16 R52, R176.reuse, R188, R52 ;  /* 0x000000bcb034723c */ /* 0x040fe80000041834 */
[C---:B------:R-:W-:Y:S01]  /*8cc0*/  FMUL.FTZ R82, R3.reuse, R82 ;  /* 0x0000005203527220 */ /* 0x040fe20000410000 */
[----:B------:R-:W-:Y:S01]  /*8cd0*/  MUFU.EX2 R209, R209 ;  /* 0x000000d100d17308 */ /* 0x000fe20000000800 */
[C---:B------:R-:W-:Y:S02]  /*8ce0*/  FMUL.FTZ R83, R3.reuse, R83 ;  /* 0x0000005303537220 */ /* 0x040fe40000410000 */
[C---:B------:R-:W-:Y:S01]  /*8cf0*/  HMMA.16816.F32.BF16 R56, R176.reuse, R190, R56 ;  /* 0x000000beb038723c */ /* 0x040fe20000041838 */
[----:B------:R-:W2:Y:S03]  /*8d00*/  LDSM.16.MT88.4 R188, [R240+0x3100] ;  /* 0x00310000f0bc783b */ /* 0x000ea60000004200 */
[C---:B------:R-:W-:Y:S02]  /*8d10*/  FMUL.FTZ R84, R180.reuse, R84 ;  /* 0x00000054b4547220 */ /* 0x040fe40000410000 */
[C---:B------:R-:W-:Y:S01]  /*8d20*/  FMUL.FTZ R85, R180.reuse, R85 ;  /* 0x00000055b4557220 */ /* 0x040fe20000410000 */
[----:B------:R-:W-:Y:S01]  /*8d30*/  MUFU.EX2 R210, R210 ;  /* 0x000000d200d27308 */ /* 0x000fe20000000800 */
[C---:B------:R-:W-:Y:S04]  /*8d40*/  HMMA.16816.F32.BF16 R60, R176.reuse, R192, R60 ;  /* 0x000000c0b03c723c */ /* 0x040fe8000004183c */
[C---:B------:R-:W-:Y:S02]  /*8d50*/  FMUL.FTZ R86, R3.reuse, R86 ;  /* 0x0000005603567220 */ /* 0x040fe40000410000 */
[C---:B------:R-:W-:Y:S02]  /*8d60*/  FMUL.FTZ R87, R3.reuse, R87 ;  /* 0x0000005703577220 */ /* 0x040fe40000410000 */
[C---:B------:R-:W-:Y:S01]  /*8d70*/  HMMA.16816.F32.BF16 R64, R176.reuse, R194, R64 ;  /* 0x000000c2b040723c */ /* 0x040fe20000041840 */
[----:B------:R-:W-:Y:S03]  /*8d80*/  MUFU.EX2 R211, R211 ;  /* 0x000000d300d37308 */ /* 0x000fe60000000800 */
[C---:B------:R-:W-:Y:S02]  /*8d90*/  FMUL.FTZ R88, R180.reuse, R88 ;  /* 0x00000058b4587220 */ /* 0x040fe40000410000 */
[C---:B------:R-:W-:Y:S02]  /*8da0*/  FMUL.FTZ R89, R180.reuse, R89 ;  /* 0x00000059b4597220 */ /* 0x040fe40000410000 */
[C---:B----4-:R-:W-:Y:S03]  /*8db0*/  HMMA.16816.F32.BF16 R68, R176.reuse, R172, R68 ;  /* 0x000000acb044723c */ /* 0x050fe60000041844 */
[----:B------:R-:W-:Y:S01]  /*8dc0*/  MUFU.EX2 R212, R212 ;  /* 0x000000d400d47308 */ /* 0x000fe20000000800 */
[C---:B------:R-:W-:Y:S02]  /*8dd0*/  FMUL.FTZ R90, R3.reuse, R90 ;  /* 0x0000005a035a7220 */ /* 0x040fe40000410000 */
[C---:B------:R-:W-:Y:S02]  /*8de0*/  FMUL.FTZ R91, R3.reuse, R91 ;  /* 0x0000005b035b7220 */ /* 0x040fe40000410000 */
[C---:B------:R-:W-:Y:S01]  /*8df0*/  HMMA.16816.F32.BF16 R72, R176.reuse, R174, R72 ;  /* 0x000000aeb048723c */ /* 0x040fe20000041848 */
[----:B------:R-:W3:Y:S03]  /*8e00*/  LDSM.16.MT88.4 R172, [R239+0x3100] ;  /* 0x00310000efac783b */ /* 0x000ee60000004200 */
[C---:B------:R-:W-:Y:S01]  /*8e10*/  FMUL.FTZ R92, R180.reuse, R92 ;  /* 0x0000005cb45c7220 */ /* 0x040fe20000410000 */
[----:B------:R-:W-:Y:S01]  /*8e20*/  MUFU.EX2 R213, R213 ;  /* 0x000000d500d57308 */ /* 0x000fe20000000800 */
[C---:B------:R-:W-:Y:S02]  /*8e30*/  FMUL.FTZ R93, R180.reuse, R93 ;  /* 0x0000005db45d7220 */ /* 0x040fe40000410000 */
[C---:B-1----:R-:W-:Y:S04]  /*8e40*/  HMMA.16816.F32.BF16 R76, R176.reuse, R184, R76 ;  /* 0x000000b8b04c723c */ /* 0x042fe8000004184c */
[C---:B------:R-:W-:Y:S02]  /*8e50*/  FMUL.FTZ R94, R3.reuse, R94 ;  /* 0x0000005e035e7220 */ /* 0x040fe40000410000 */
[C---:B------:R-:W-:Y:S01]  /*8e60*/  FMUL.FTZ R95, R3.reuse, R95 ;  /* 0x0000005f035f7220 */ /* 0x040fe20000410000 */
[----:B------:R-:W-:Y:S01]  /*8e70*/  MUFU.EX2 R214, R214 ;  /* 0x000000d600d67308 */ /* 0x000fe20000000800 */
[C---:B------:R-:W-:Y:S01]  /*8e80*/  HMMA.16816.F32.BF16 R80, R176.reuse, R186, R80 ;  /* 0x000000bab050723c */ /* 0x040fe20000041850 */
[----:B------:R-:W1:Y:S03]  /*8e90*/  LDSM.16.MT88.4 R184, [R238+0x3100] ;  /* 0x00310000eeb8783b */ /* 0x000e660000004200 */
[C---:B------:R-:W-:Y:S02]  /*8ea0*/  FMUL.FTZ R96, R180.reuse, R96 ;  /* 0x00000060b4607220 */ /* 0x040fe40000410000 */
[C---:B------:R-:W-:Y:S02]  /*8eb0*/  FMUL.FTZ R97, R180.reuse, R97 ;  /* 0x00000061b4617220 */ /* 0x040fe40000410000 */
[C---:B--2---:R-:W-:Y:S04]  /*8ec0*/  HMMA.16816.F32.BF16 R84, R176.reuse, R188, R84 ;  /* 0x000000bcb054723c */ /* 0x044fe80000041854 */
[C---:B------:R-:W-:Y:S02]  /*8ed0*/  FMUL.FTZ R98, R3.reuse, R98 ;  /* 0x0000006203627220 */ /* 0x040fe40000410000 */
[C---:B------:R-:W-:Y:S02]  /*8ee0*/  FMUL.FTZ R99, R3.reuse, R99 ;  /* 0x0000006303637220 */ /* 0x040fe40000410000 */
[C---:B------:R-:W-:Y:S01]  /*8ef0*/  HMMA.16816.F32.BF16 R88, R176.reuse, R190, R88 ;  /* 0x000000beb058723c */ /* 0x040fe20000041858 */
[----:B------:R-:W2:Y:S03]  /*8f00*/  LDSM.16.MT88.4 R188, [R245+0x6100] ;  /* 0x00610000f5bc783b */ /* 0x000ea60000004200 */
[C---:B------:R-:W-:Y:S02]  /*8f10*/  FMUL.FTZ R100, R180.reuse, R100 ;  /* 0x00000064b4647220 */ /* 0x040fe40000410000 */
[C---:B------:R-:W-:Y:S02]  /*8f20*/  FMUL.FTZ R101, R180.reuse, R101 ;  /* 0x00000065b4657220 */ /* 0x040fe40000410000 */
[C---:B------:R-:W-:Y:S01]  /*8f30*/  FMUL.FTZ R102, R3.reuse, R102 ;  /* 0x0000006603667220 */ /* 0x040fe20000410000 */
[C---:B---3--:R-:W-:Y:S03]  /*8f40*/  HMMA.16816.F32.BF16 R92, R176.reuse, R172, R92 ;  /* 0x000000acb05c723c */ /* 0x048fe6000004185c */
[C---:B------:R-:W-:Y:S02]  /*8f50*/  FMUL.FTZ R103, R3.reuse, R103 ;  /* 0x0000006703677220 */ /* 0x040fe40000410000 */
[C---:B------:R-:W-:Y:S02]  /*8f60*/  FMUL.FTZ R104, R180.reuse, R104 ;  /* 0x00000068b4687220 */ /* 0x040fe40000410000 */
[C---:B------:R-:W-:Y:S01]  /*8f70*/  FMUL.FTZ R105, R180.reuse, R105 ;  /* 0x00000069b4697220 */ /* 0x040fe20000410000 */
[C---:B------:R-:W-:Y:S01]  /*8f80*/  HMMA.16816.F32.BF16 R96, R176.reuse, R174, R96 ;  /* 0x000000aeb060723c */ /* 0x040fe20000041860 */
[----:B------:R-:W3:Y:S03]  /*8f90*/  LDSM.16.MT88.4 R172, [R240+0x6100] ;  /* 0x00610000f0ac783b */ /* 0x000ee60000004200 */
[C---:B------:R-:W-:Y:S02]  /*8fa0*/  FMUL.FTZ R106, R3.reuse, R106 ;  /* 0x0000006a036a7220 */ /* 0x040fe40000410000 */
[C---:B------:R-:W-:Y:S02]  /*8fb0*/  FMUL.FTZ R107, R3.reuse, R107 ;  /* 0x0000006b036b7220 */ /* 0x040fe40000410000 */
[C---:B-1----:R-:W-:Y:S04]  /*8fc0*/  HMMA.16816.F32.BF16 R100, R176.reuse, R184, R100 ;  /* 0x000000b8b064723c */ /* 0x042fe80000041864 */
[C---:B------:R-:W-:Y:S02]  /*8fd0*/  FMUL.FTZ R108, R180.reuse, R108 ;  /* 0x0000006cb46c7220 */ /* 0x040fe40000410000 */
[C---:B------:R-:W-:Y:S02]  /*8fe0*/  FMUL.FTZ R109, R180.reuse, R109 ;  /* 0x0000006db46d7220 */ /* 0x040fe40000410000 */
[C---:B------:R-:W-:Y:S01]  /*8ff0*/  HMMA.16816.F32.BF16 R104, R176.reuse, R186, R104 ;  /* 0x000000bab068723c */ /* 0x040fe20000041868 */
[----:B------:R-:W1:Y:S03]  /*9000*/  LDSM.16.MT88.4 R184, [R239+0x6100] ;  /* 0x00610000efb8783b */ /* 0x000e660000004200 */
[C---:B------:R-:W-:Y:S02]  /*9010*/  FMUL.FTZ R110, R3.reuse, R110 ;  /* 0x0000006e036e7220 */ /* 0x040fe40000410000 */
[C---:B------:R-:W-:Y:S02]  /*9020*/  FMUL.FTZ R111, R3.reuse, R111 ;  /* 0x0000006f036f7220 */ /* 0x040fe40000410000 */
[C---:B------:R-:W-:Y:S04]  /*9030*/  FMUL.FTZ R112, R180.reuse, R112 ;  /* 0x00000070b4707220 */ /* 0x040fe80000410000 */
[C---:B------:R-:W-:Y:S01]  /*9040*/  FMUL.FTZ R113, R180.reuse, R113 ;  /* 0x00000071b4717220 */ /* 0x040fe20000410000 */
[C---:B--2---:R-:W-:Y:S03]  /*9050*/  HMMA.16816.F32.BF16 R108, R176.reuse, R188, R108 ;  /* 0x000000bcb06c723c */ /* 0x044fe6000004186c */
[C---:B------:R-:W-:Y:S02]  /*9060*/  FMUL.FTZ R114, R3.reuse, R114 ;  /* 0x0000007203727220 */ /* 0x040fe40000410000 */
[C---:B------:R-:W-:Y:S02]  /*9070*/  FMUL.FTZ R115, R3.reuse, R115 ;  /* 0x0000007303737220 */ /* 0x040fe40000410000 */
[C---:B------:R-:W-:Y:S02]  /*9080*/  FMUL.FTZ R116, R180.reuse, R116 ;  /* 0x00000074b4747220 */ /* 0x040fe40000410000 */
[C---:B------:R-:W-:Y:S03]  /*9090*/  FMUL.FTZ R117, R180.reuse, R117 ;  /* 0x00000075b4757220 */ /* 0x040fe60000410000 */
[C---:B------:R-:W-:Y:S01]  /*90a0*/  HMMA.16816.F32.BF16 R112, R176.reuse, R190, R112 ;  /* 0x000000beb070723c */ /* 0x040fe20000041870 */
[----:B------:R-:W2:Y:S02]  /*90b0*/  LDSM.16.MT88.4 R188, [R238+0x6100] ;  /* 0x00610000eebc783b */ /* 0x000ea40000004200 */
[C---:B------:R-:W-:Y:S02]  /*90c0*/  FMUL.FTZ R118, R3.reuse, R118 ;  /* 0x0000007603767220 */ /* 0x040fe40000410000 */
[C---:B------:R-:W-:Y:S02]  /*90d0*/  FMUL.FTZ R119, R3.reuse, R119 ;  /* 0x0000007703777220 */ /* 0x040fe40000410000 */
[C---:B------:R-:W-:Y:S02]  /*90e0*/  FMUL.FTZ R120, R180.reuse, R120 ;  /* 0x00000078b4787220 */ /* 0x040fe40000410000 */
[C---:B------:R-:W-:Y:S03]  /*90f0*/  FMUL.FTZ R121, R180.reuse, R121 ;  /* 0x00000079b4797220 */ /* 0x040fe60000410000 */
[C---:B---3--:R-:W-:Y:S03]  /*9100*/  HMMA.16816.F32.BF16 R116, R176.reuse, R172, R116 ;  /* 0x000000acb074723c */ /* 0x048fe60000041874 */
[C---:B------:R-:W-:Y:S02]  /*9110*/  FMUL.FTZ R122, R3.reuse, R122 ;  /* 0x0000007a037a7220 */ /* 0x040fe40000410000 */
[C---:B------:R-:W-:Y:S02]  /*9120*/  FMUL.FTZ R123, R3.reuse, R123 ;  /* 0x0000007b037b7220 */ /* 0x040fe40000410000 */
[C---:B------:R-:W-:Y:S02]  /*9130*/  FMUL.FTZ R124, R180.reuse, R124 ;  /* 0x0000007cb47c7220 */ /* 0x040fe40000410000 */
[C---:B------:R-:W-:Y:S03]  /*9140*/  FMUL.FTZ R125, R180.reuse, R125 ;  /* 0x0000007db47d7220 */ /* 0x040fe60000410000 */
[C---:B------:R-:W-:Y:S01]  /*9150*/  HMMA.16816.F32.BF16 R120, R176.reuse, R174, R120 ;  /* 0x000000aeb078723c */ /* 0x040fe20000041878 */
[----:B------:R-:W3:Y:S02]  /*9160*/  LDSM.16.MT88.4 R172, [R245+0x9100] ;  /* 0x00910000f5ac783b */ /* 0x000ee40000004200 */
[C---:B------:R-:W-:Y:S02]  /*9170*/  FMUL.FTZ R126, R3.reuse, R126 ;  /* 0x0000007e037e7220 */ /* 0x040fe40000410000 */
[C---:B------:R-:W-:Y:S02]  /*9180*/  FMUL.FTZ R127, R3.reuse, R127 ;  /* 0x0000007f037f7220 */ /* 0x040fe40000410000 */
[C---:B------:R-:W-:Y:S02]  /*9190*/  FMUL.FTZ R128, R180.reuse, R128 ;  /* 0x00000080b4807220 */ /* 0x040fe40000410000 */
[C---:B------:R-:W-:Y:S03]  /*91a0*/  FMUL.FTZ R129, R180.reuse, R129 ;  /* 0x00000081b4817220 */ /* 0x040fe60000410000 */
[C---:B-1----:R-:W-:Y:S03]  /*91b0*/  HMMA.16816.F32.BF16 R124, R176.reuse, R184, R124 ;  /* 0x000000b8b07c723c */ /* 0x042fe6000004187c */
[C---:B------:R-:W-:Y:S02]  /*91c0*/  FMUL.FTZ R130, R3.reuse, R130 ;  /* 0x0000008203827220 */ /* 0x040fe40000410000 */
[C---:B------:R-:W-:Y:S02]  /*91d0*/  FMUL.FTZ R131, R3.reuse, R131 ;  /* 0x0000008303837220 */ /* 0x040fe40000410000 */
[C---:B------:R-:W-:Y:S02]  /*91e0*/  FMUL.FTZ R132, R180.reuse, R132 ;  /* 0x00000084b4847220 */ /* 0x040fe40000410000 */
[C---:B------:R-:W-:Y:S03]  /*91f0*/  FMUL.FTZ R133, R180.reuse, R133 ;  /* 0x00000085b4857220 */ /* 0x040fe60000410000 */
[C---:B------:R-:W-:Y:S01]  /*9200*/  HMMA.16816.F32.BF16 R128, R176.reuse, R186, R128 ;  /* 0x000000bab080723c */ /* 0x040fe20000041880 */
[----:B------:R-:W1:Y:S02]  /*9210*/  LDSM.16.MT88.4 R184, [R240+0x9100] ;  /* 0x00910000f0b8783b */ /* 0x000e640000004200 */
[C---:B------:R-:W-:Y:S02]  /*9220*/  FMUL.FTZ R134, R3.reuse, R134 ;  /* 0x0000008603867220 */ /* 0x040fe40000410000 */
[C---:B------:R-:W-:Y:S02]  /*9230*/  FMUL.FTZ R135, R3.reuse, R135 ;  /* 0x0000008703877220 */ /* 0x040fe40000410000 */
[C---:B------:R-:W-:Y:S02]  /*9240*/  FMUL.FTZ R136, R180.reuse, R136 ;  /* 0x00000088b4887220 */ /* 0x040fe40000410000 */
[C---:B------:R-:W-:Y:S03]  /*9250*/  FMUL.FTZ R137, R180.reuse, R137 ;  /* 0x00000089b4897220 */ /* 0x040fe60000410000 */
        /* <DEDUP_REMOVED lines=15> */
[----:B------:R-:W-:Y:S03]  /*9350*/  FMUL.FTZ R149, R180, R149 ;  /* 0x00000095b4957220 */ /* 0x000fe60000410000 */
[C---:B------:R-:W-:Y:S01]  /*9360*/  HMMA.16816.F32.BF16 R144, R176.reuse, R174, R144 ;  /* 0x000000aeb090723c */ /* 0x040fe20000041890 */
[----:B------:R-:W-:Y:S02]  /*9370*/  LDSM.16.MT88.4 R172, [R245+0x900] ;  /* 0x00090000f5ac783b */ /* 0x000fe40000004200 */
[C---:B------:R-:W-:Y:S02]  /*9380*/  FMUL.FTZ R150, R3.reuse, R150 ;  /* 0x0000009603967220 */ /* 0x040fe40000410000 */
[----:B------:R-:W-:Y:S02]  /*9390*/  FMUL.FTZ R151, R3, R151 ;  /* 0x0000009703977220 */ /* 0x000fe40000410000 */
[--C-:B------:R-:W-:Y:S02]  /*93a0*/  FFMA.FTZ R192, R12, c[0x0][0x2d0], -R205.reuse ;  /* 0x0000b4000cc07a23 */ /* 0x100fe400000108cd */
[C---:B------:R-:W-:Y:S03]  /*93b0*/  FMUL.FTZ R12, R180.reuse, R168 ;  /* 0x000000a8b40c7220 */ /* 0x040fe60000410000 */
[C---:B-1----:R-:W-:Y:S01]  /*93c0*/  HMMA.16816.F32.BF16 R148, R176.reuse, R184, R148 ;  /* 0x000000b8b094723c */ /* 0x042fe20000041894 */
[----:B------:R-:W-:Y:S02]  /*93d0*/  MUFU.EX2 R192, R192 ;  /* 0x000000c000c07308 */ /* 0x000fe40000000800 */
[--C-:B------:R-:W-:Y:S02]  /*93e0*/  FFMA.FTZ R193, R13, c[0x0][0x2d0], -R205.reuse ;  /* 0x0000b4000dc17a23 */ /* 0x100fe400000108cd */
[----:B------:R-:W-:Y:S02]  /*93f0*/  FMUL.FTZ R13, R180, R169 ;  /* 0x000000a9b40d7220 */ /* 0x000fe40000410000 */
[--C-:B------:R-:W-:Y:S02]  /*9400*/  FFMA.FTZ R194, R14, c[0x0][0x2d0], -R204.reuse ;  /* 0x0000b4000ec27a23 */ /* 0x100fe400000108cc */
[----:B------:R-:W-:Y:S02]  /*9410*/  FMUL.FTZ R14, R3, R170 ;  /* 0x000000aa030e7220 */ /* 0x000fe40000410000 */
[----:B------:R-:W1:Y:S01]  /*9420*/  MUFU.EX2 R193, R193 ;  /* 0x000000c100c17308 */ /* 0x000e620000000800 */
[--C-:B------:R-:W-:Y:S02]  /*9430*/  FFMA.FTZ R195, R15, c[0x0][0x2d0], -R204.reuse ;  /* 0x0000b4000fc37a23 */ /* 0x100fe400000108cc */
[C---:B------:R-:W-:Y:S02]  /*9440*/  FMUL.FTZ R15, R3.reuse, R171 ;  /* 0x000000ab030f7220 */ /* 0x040fe40000410000 */
[----:B------:R-:W3:Y:S01]  /*9450*/  LDSM.16.MT88.4 R168, [R238+0x9100] ;  /* 0x00910000eea8783b */ /* 0x000ee20000004200 */
[C---:B------:R-:W-:Y:S02]  /*9460*/  FMUL.FTZ R152, R180.reuse, R152 ;  /* 0x00000098b4987220 */ /* 0x040fe40000410000 */
[C---:B------:R-:W-:Y:S02]  /*9470*/  FMUL.FTZ R153, R180.reuse, R153 ;  /* 0x00000099b4997220 */ /* 0x040fe40000410000 */
[C---:B------:R-:W-:Y:S01]  /*9480*/  HMMA.16816.F32.BF16 R12, R176.reuse, R186, R12 ;  /* 0x000000bab00c723c */ /* 0x040fe2000004180c */
[----:B------:R-:W-:Y:S02]  /*9490*/  MUFU.EX2 R194, R194 ;  /* 0x000000c200c27308 */ /* 0x000fe40000000800 */
[C---:B------:R-:W-:Y:S01]  /*94a0*/  FMUL.FTZ R154, R3.reuse, R154 ;  /* 0x0000009a039a7220 */ /* 0x040fe20000410000 */
[----:B------:R-:W4:Y:S01]  /*94b0*/  LDSM.16.MT88.4 R184, [R240+0x900] ;  /* 0x00090000f0b8783b */ /* 0x000f220000004200 */
[C---:B------:R-:W-:Y:S02]  /*94c0*/  FMUL.FTZ R155, R3.reuse, R155 ;  /* 0x0000009b039b7220 */ /* 0x040fe40000410000 */
[C---:B------:R-:W-:Y:S02]  /*94d0*/  FMUL.FTZ R156, R180.reuse, R156 ;  /* 0x0000009cb49c7220 */ /* 0x040fe40000410000 */
[C---:B------:R-:W-:Y:S02]  /*94e0*/  FMUL.FTZ R157, R180.reuse, R157 ;  /* 0x0000009db49d7220 */ /* 0x040fe40000410000 */
[----:B------:R-:W5:Y:S01]  /*94f0*/  MUFU.EX2 R195, R195 ;  /* 0x000000c300c37308 */ /* 0x000f620000000800 */
[C---:B--2---:R-:W-:Y:S03]  /*9500*/  HMMA.16816.F32.BF16 R152, R176.reuse, R188, R152 ;  /* 0x000000bcb098723c */ /* 0x044fe60000041898 */
[C---:B------:R-:W-:Y:S02]  /*9510*/  FMUL.FTZ R158, R3.reuse, R158 ;  /* 0x0000009e039e7220 */ /* 0x040fe40000410000 */
[----:B------:R-:W-:Y:S02]  /*9520*/  FMUL.FTZ R159, R3, R159 ;  /* 0x0000009f039f7220 */ /* 0x000fe40000410000 */
[C---:B------:R-:W-:Y:S02]  /*9530*/  FMUL.FTZ R160, R180.reuse, R160 ;  /* 0x000000a0b4a07220 */ /* 0x040fe40000410000 */
[----:B------:R-:W-:Y:S03]  /*9540*/  FMUL.FTZ R161, R180, R161 ;  /* 0x000000a1b4a17220 */ /* 0x000fe60000410000 */
[C---:B------:R-:W-:Y:S03]  /*9550*/  HMMA.16816.F32.BF16 R156, R176.reuse, R190, R156 ;  /* 0x000000beb09c723c */ /* 0x040fe6000004189c */
[--C-:B------:R-:W-:Y:S02]  /*9560*/  FFMA.FTZ R17, R17, c[0x0][0x2d0], -R205.reuse ;  /* 0x0000b40011117a23 */ /* 0x100fe400000108cd */
[--C-:B------:R-:W-:Y:S02]  /*9570*/  FFMA.FTZ R202, R16, c[0x0][0x2d0], -R205.reuse ;  /* 0x0000b40010ca7a23 */ /* 0x100fe400000108cd */
[----:B------:R2:W-:Y:S01]  /*9580*/  MUFU.EX2 R188, R17 ;  /* 0x0000001100bc7308 */ /* 0x0005e20000000800 */
[--C-:B------:R-:W-:Y:S04]  /*9590*/  FFMA.FTZ R189, R18, c[0x0][0x2d0], -R204.reuse ;  /* 0x0000b40012bd7a23 */ /* 0x100fe800000108cc */
[--C-:B------:R-:W-:Y:S02]  /*95a0*/  FFMA.FTZ R190, R19, c[0x0][0x2d0], -R204.reuse ;  /* 0x0000b40013be7a23 */ /* 0x100fe400000108cc */
[C---:B------:R-:W-:Y:S02]  /*95b0*/  FMUL.FTZ R162, R3.reuse, R162 ;  /* 0x000000a203a27220 */ /* 0x040fe40000410000 */
[----:B------:R-:W-:Y:S01]  /*95c0*/  FMUL.FTZ R163, R3, R163 ;  /* 0x000000a303a37220 */ /* 0x000fe20000410000 */
[----:B------:R-:W4:Y:S01]  /*95d0*/  MUFU.EX2 R202, R202 ;  /* 0x000000ca00ca7308 */ /* 0x000f220000000800 */
[--C-:B------:R-:W-:Y:S02]  /*95e0*/  FFMA.FTZ R191, R24, c[0x0][0x2d0], -R205.reuse ;  /* 0x0000b40018bf7a23 */ /* 0x100fe400000108cd */
[----:B------:R-:W-:Y:S01]  /*95f0*/  LDSM.16.MT88.4 R24, [R240+0x1100] ;  /* 0x00110000f018783b */ /* 0x000fe20000004200 */
[C---:B------:R-:W-:Y:S01]  /*9600*/  FMUL.FTZ R16, R180.reuse, R164 ;  /* 0x000000a4b4107220 */ /* 0x040fe20000410000 */
[----:B-1----:R-:W-:Y:S01]  /*9610*/  F2FP.BF16.PACK_AB R164, R193, R192 ;  /* 0x000000c0c1a4723e */ /* 0x002fe200000010ff */
[C---:B---3--:R-:W-:Y:S03]  /*9620*/  HMMA.16816.F32.BF16 R160, R176.reuse, R168, R160 ;  /* 0x000000a8b0a0723c */ /* 0x048fe600000418a0 */
[C---:B------:R-:W-:Y:S01]  /*9630*/  FMUL.FTZ R18, R3.reuse, R166 ;  /* 0x000000a603127220 */ /* 0x040fe20000410000 */
[----:B------:R-:W-:Y:S01]  /*9640*/  MUFU.EX2 R189, R189 ;  /* 0x000000bd00bd7308 */ /* 0x000fe20000000800 */
[----:B------:R-:W-:Y:S02]  /*9650*/  FMUL.FTZ R19, R3, R167 ;  /* 0x000000a703137220 */ /* 0x000fe40000410000 */
[--C-:B------:R-:W-:Y:S02]  /*9660*/  FFMA.FTZ R41, R41, c[0x0][0x2d0], -R205.reuse ;  /* 0x0000b40029297a23 */ /* 0x100fe400000108cd */
[----:B--2---:R-:W-:Y:S03]  /*9670*/  FMUL.FTZ R17, R180, R165 ;  /* 0x000000a5b4117220 */ /* 0x004fe60000410000 */
[----:B-----5:R-:W-:Y:S01]  /*9680*/  F2FP.BF16.PACK_AB R165, R195, R194 ;  /* 0x000000c2c3a5723e */ /* 0x020fe200000010ff */
[--C-:B------:R-:W-:Y:S01]  /*9690*/  FFMA.FTZ R42, R42, c[0x0][0x2d0], -R204.reuse ;  /* 0x0000b4002a2a7a23 */ /* 0x100fe200000108cc */
[----:B------:R-:W1:Y:S01]  /*96a0*/  MUFU.EX2 R190, R190 ;  /* 0x000000be00be7308 */ /* 0x000e620000000800 */
[--C-:B------:R-:W-:Y:S01]  /*96b0*/  FFMA.FTZ R40, R40, c[0x0][0x2d0], -R205.reuse ;  /* 0x0000b40028287a23 */ /* 0x100fe200000108cd */
[----:B------:R-:W-:Y:S01]  /*96c0*/  HMMA.16816.F32.BF16 R16, R176, R170, R16 ;  /* 0x000000aab010723c */ /* 0x000fe20000041810 */
[----:B------:R-:W2:Y:S02]  /*96d0*/  LDSM.16.MT88.4 R168, [R239+0x900] ;  /* 0x00090000efa8783b */ /* 0x000ea40000004200 */
[----:B----4-:R-:W-:Y:S01]  /*96e0*/  F2FP.BF16.PACK_AB R166, R188, R202 ;  /* 0x000000cabca6723e */ /* 0x010fe200000010ff */
[--C-:B------:R-:W-:Y:S02]  /*96f0*/  FFMA.FTZ R45, R45, c[0x0][0x2d0], -R205.reuse ;  /* 0x0000b4002d2d7a23 */ /* 0x100fe400000108cd */
[--C-:B------:R-:W-:Y:S02]  /*9700*/  FFMA.FTZ R46, R46, c[0x0][0x2d0], -R204.reuse ;  /* 0x0000b4002e2e7a23 */ /* 0x100fe400000108cc */
[----:B------:R-:W3:Y:S01]  /*9710*/  MUFU.EX2 R191, R191 ;  /* 0x000000bf00bf7308 */ /* 0x000ee20000000800 */
[----:B------:R-:W-:Y:S03]  /*9720*/  LDSM.16.MT88.4 R176, [R245+0x3900] ;  /* 0x00390000f5b0783b */ /* 0x000fe60000004200 */
[--C-:B------:R-:W-:Y:S06]  /*9730*/  FFMA.FTZ R50, R50, c[0x0][0x2d0], -R204.reuse ;  /* 0x0000b40032327a23 */ /* 0x100fec00000108cc */
[----:B------:R-:W-:Y:S01]  /*9740*/  MUFU.EX2 R46, R46 ;  /* 0x0000002e002e7308 */ /* 0x000fe20000000800 */
[----:B-1----:R-:W-:Y:S09]  /*9750*/  F2FP.BF16.PACK_AB R167, R190, R189 ;  /* 0x000000bdbea7723e */ /* 0x002ff200000010ff */
[----:B------:R-:W-:Y:S01]  /*9760*/  MUFU.EX2 R50, R50 ;  /* 0x0000003200327308 */ /* 0x000fe20000000800 */
[C---:B------:R-:W-:Y:S08]  /*9770*/  HMMA.16816.F32.BF16 R4, R164.reuse, R172, R4 ;  /* 0x000000aca404723c */ /* 0x040ff00000041804 */
[C---:B------:R-:W-:Y:S01]  /*9780*/  HMMA.16816.F32.BF16 R8, R164.reuse, R174, R8 ;  /* 0x000000aea408723c */ /* 0x040fe20000041808 */
[----:B------:R-:W1:Y:S07]  /*9790*/  LDSM.16.MT88.4 R172, [R238+0x900] ;  /* 0x00090000eeac783b */ /* 0x000e6e0000004200 */
[C---:B------:R-:W-:Y:S07]  /*97a0*/  HMMA.16816.F32.BF16 R52, R164.reuse, R184, R52 ;  /* 0x000000b8a434723c */ /* 0x040fee0000041834 */
[--C-:B------:R-:W-:Y:S01]  /*97b0*/  FFMA.FTZ R185, R20, c[0x0][0x2d0], -R205.reuse ;  /* 0x0000b40014b97a23 */ /* 0x100fe200000108cd */
[C---:B------:R-:W-:Y:S04]  /*97c0*/  HMMA.16816.F32.BF16 R56, R164.reuse, R186, R56 ;  /* 0x000000baa438723c */ /* 0x040fe80000041838 */
[--C-:B------:R-:W-:Y:S01]  /*97d0*/  FFMA.FTZ R184, R21, c[0x0][0x2d0], -R205.reuse ;  /* 0x0000b40015b87a23 */ /* 0x100fe200000108cd */
[----:B------:R-:W-:Y:S02]  /*97e0*/  MUFU.EX2 R185, R185 ;  /* 0x000000b900b97308 */ /* 0x000fe40000000800 */
[--C-:B------:R-:W-:Y:S01]  /*97f0*/  FFMA.FTZ R186, R22, c[0x0][0x2d0], -R204.reuse ;  /* 0x0000b40016ba7a23 */ /* 0x100fe200000108cc */
[C---:B--2---:R-:W-:Y:S04]  /*9800*/  HMMA.16816.F32.BF16 R60, R164.reuse, R168, R60 ;  /* 0x000000a8a43c723c */ /* 0x044fe8000004183c */
[----:B---3--:R-:W-:Y:S01]  /*9810*/  F2FP.BF16.PACK_AB R22, R206, R191 ;  /* 0x000000bfce16723e */ /* 0x008fe200000010ff */
[--C-:B------:R-:W-:Y:S01]  /*9820*/  FFMA.FTZ R187, R23, c[0x0][0x2d0], -R204.reuse ;  /* 0x0000b40017bb7a23 */ /* 0x100fe200000108cc */
[----:B------:R-:W-:Y:S01]  /*9830*/  F2FP.BF16.PACK_AB R23, R208, R207 ;  /* 0x000000cfd017723e */ /* 0x000fe200000010ff */
[----:B------:R-:W2:Y:S01]  /*9840*/  MUFU.EX2 R184, R184 ;  /* 0x000000b800b87308 */ /* 0x000ea20000000800 */
[C---:B------:R-:W-:Y:S01]  /*9850*/  HMMA.16816.F32.BF16 R64, R164.reuse, R170, R64 ;  /* 0x000000aaa440723c */ /* 0x040fe20000041840 */
[----:B------:R-:W3:Y:S07]  /*9860*/  LDSM.16.MT88.4 R168, [R240+0x3900] ;  /* 0x00390000f0a8783b */ /* 0x000eee0000004200 */
[C---:B-1----:R-:W-:Y:S01]  /*9870*/  HMMA.16816.F32.BF16 R68, R164.reuse, R172, R68 ;  /* 0x000000aca444723c */ /* 0x042fe20000041844 */
[----:B------:R-:W-:Y:S07]  /*9880*/  MUFU.EX2 R186, R186 ;  /* 0x000000ba00ba7308 */ /* 0x000fee0000000800 */
[C---:B------:R-:W-:Y:S01]  /*9890*/  HMMA.16816.F32.BF16 R72, R164.reuse, R174, R72 ;  /* 0x000000aea448723c */ /* 0x040fe20000041848 */
[----:B------:R-:W1:Y:S02]  /*98a0*/  LDSM.16.MT88.4 R172, [R239+0x3900] ;  /* 0x00390000efac783b */ /* 0x000e640000004200 */
[----:B------:R-:W4:Y:S01]  /*98b0*/  MUFU.EX2 R187, R187 ;  /* 0x000000bb00bb7308 */ /* 0x000f220000000800 */
[----:B--2---:R-:W-:Y:S04]  /*98c0*/  F2FP.BF16.PACK_AB R20, R184, R185 ;  /* 0x000000b9b814723e */ /* 0x004fe800000010ff */
[C---:B------:R-:W-:Y:S08]  /*98d0*/  HMMA.16816.F32.BF16 R76, R164.reuse, R176, R76 ;  /* 0x000000b0a44c723c */ /* 0x040ff0000004184c */
[C---:B------:R-:W-:Y:S01]  /*98e0*/  HMMA.16816.F32.BF16 R80, R164.reuse, R178, R80 ;  /* 0x000000b2a450723c */ /* 0x040fe20000041850 */
[----:B------:R-:W2:Y:S07]  /*98f0*/  LDSM.16.MT88.4 R176, [R238+0x3900] ;  /* 0x00390000eeb0783b */ /* 0x000eae0000004200 */
[C---:B---3--:R-:W-:Y:S04]  /*9900*/  HMMA.16816.F32.BF16 R84, R164.reuse, R168, R84 ;  /* 0x000000a8a454723c */ /* 0x048fe80000041854 */
[----:B----4-:R-:W-:Y:S04]  /*9910*/  F2FP.BF16.PACK_AB R21, R187, R186 ;  /* 0x000000babb15723e */ /* 0x010fe800000010ff */
        /* <DEDUP_REMOVED lines=29> */
[C---:B-1----:R-:W-:Y:S01]  /*9af0*/  HMMA.16816.F32.BF16 R160, R164.reuse, R172, R160 ;  /* 0x000000aca4a0723c */ /* 0x042fe200000418a0 */
[----:B------:R-:W3:Y:S01]  /*9b00*/  LDL.LU R172, [R1+0x28] ;  /* 0x0000280001ac7983 */ /* 0x000ee20000300800 */
[----:B------:R1:W-:Y:S06]  /*9b10*/  MUFU.EX2 R173, R42 ;  /* 0x0000002a00ad7308 */ /* 0x0003ec0000000800 */
[----:B------:R-:W-:Y:S01]  /*9b20*/  HMMA.16816.F32.BF16 R16, R164, R174, R16 ;  /* 0x000000aea410723c */ /* 0x000fe20000041810 */
[----:B------:R-:W4:Y:S03]  /*9b30*/  LDSM.16.MT88.4 R164, [R239+0x1100] ;  /* 0x00110000efa4783b */ /* 0x000f260000004200 */
[----:B------:R5:W5:Y:S04]  /*9b40*/  MUFU.EX2 R175, R41 ;  /* 0x0000002900af7308 */ /* 0x000b680000000800 */
[C---:B--2---:R-:W-:Y:S06]  /*9b50*/  HMMA.16816.F32.BF16 R4, R20.reuse, R176, R4 ;  /* 0x000000b01404723c */ /* 0x044fec0000041804 */
[----:B------:R-:W-:Y:S02]  /*9b60*/  MUFU.EX2 R177, R36 ;  /* 0x0000002400b17308 */ /* 0x000fe40000000800 */
[C---:B------:R-:W-:Y:S04]  /*9b70*/  HMMA.16816.F32.BF16 R8, R20.reuse, R178, R8 ;  /* 0x000000b21408723c */ /* 0x040fe80000041808 */
[--C-:B-1----:R-:W-:Y:S02]  /*9b80*/  FFMA.FTZ R42, R47, c[0x0][0x2d0], -R204.reuse ;  /* 0x0000b4002f2a7a23 */ /* 0x102fe400000108cc */
[----:B------:R-:W-:Y:S02]  /*9b90*/  FFMA.FTZ R204, R51, c[0x0][0x2d0], -R204 ;  /* 0x0000b40033cc7a23 */ /* 0x000fe400000108cc */
[C---:B------:R-:W-:Y:S01]  /*9ba0*/  HMMA.16816.F32.BF16 R52, R20.reuse, R24, R52 ;  /* 0x000000181434723c */ /* 0x040fe20000041834 */
[----:B------:R-:W-:Y:S03]  /*9bb0*/  MUFU.EX2 R179, R37 ;  /* 0x0000002500b37308 */ /* 0x000fe60000000800 */
[--C-:B-----5:R-:W-:Y:S01]  /*9bc0*/  FFMA.FTZ R41, R44, c[0x0][0x2d0], -R205.reuse ;  /* 0x0000b4002c297a23 */ /* 0x120fe200000108cd */
[----:B------:R-:W-:Y:S03]  /*9bd0*/  MOV R51, R175 ;  /* 0x000000af00337202 */ /* 0x000fe60000000f00 */
[C---:B------:R-:W-:Y:S01]  /*9be0*/  HMMA.16816.F32.BF16 R56, R20.reuse, R26, R56 ;  /* 0x0000001a1438723c */ /* 0x040fe20000041838 */
[----:B------:R-:W1:Y:S02]  /*9bf0*/  LDSM.16.MT88.4 R24, [R245+0x4100] ;  /* 0x00410000f518783b */ /* 0x000e640000004200 */
[----:B------:R2:W-:Y:S05]  /*9c00*/  MUFU.EX2 R44, R43 ;  /* 0x0000002b002c7308 */ /* 0x0005ea0000000800 */
[C---:B----4-:R-:W-:Y:S05]  /*9c10*/  HMMA.16816.F32.BF16 R60, R20.reuse, R164, R60 ;  /* 0x000000a4143c723c */ /* 0x050fea000004183c */
[----:B------:R-:W-:Y:S03]  /*9c20*/  MUFU.EX2 R176, R38 ;  /* 0x0000002600b07308 */ /* 0x000fe60000000800 */
[C---:B------:R-:W-:Y:S01]  /*9c30*/  HMMA.16816.F32.BF16 R64, R20.reuse, R166, R64 ;  /* 0x000000a61440723c */ /* 0x040fe20000041840 */
[----:B------:R-:W4:Y:S06]  /*9c40*/  LDSM.16.MT88.4 R164, [R240+0x4100] ;  /* 0x00410000f0a4783b */ /* 0x000f2c0000004200 */
[----:B------:R5:W-:Y:S01]  /*9c50*/  MUFU.EX2 R178, R39 ;  /* 0x0000002700b27308 */ /* 0x000be20000000800 */
[C---:B------:R-:W-:Y:S01]  /*9c60*/  HMMA.16816.F32.BF16 R68, R20.reuse, R168, R68 ;  /* 0x000000a81444723c */ /* 0x040fe20000041844 */
[----:B--2---:R-:W2:Y:S07]  /*9c70*/  LDL.LU R43, [R1+0x24] ;  /* 0x00002400012b7983 */ /* 0x004eae0000300800 */
[C---:B------:R-:W-:Y:S01]  /*9c80*/  HMMA.16816.F32.BF16 R72, R20.reuse, R170, R72 ;  /* 0x000000aa1448723c */ /* 0x040fe20000041848 */
[----:B------:R-:W4:Y:S01]  /*9c90*/  LDSM.16.MT88.4 R168, [R239+0x4100] ;  /* 0x00410000efa8783b */ /* 0x000f220000004200 */
[----:B------:R-:W-:Y:S06]  /*9ca0*/  MUFU.EX2 R47, R45 ;  /* 0x0000002d002f7308 */ /* 0x000fec0000000800 */
[C---:B-1----:R-:W-:Y:S04]  /*9cb0*/  HMMA.16816.F32.BF16 R76, R20.reuse, R24, R76 ;  /* 0x00000018144c723c */ /* 0x042fe8000004184c */
[----:B------:R-:W1:Y:S01]  /*9cc0*/  MUFU.EX2 R45, R42 ;  /* 0x0000002a002d7308 */ /* 0x000e620000000800 */
[----:B-----5:R-:W-:Y:S03]  /*9cd0*/  LDSM.16.MT88.4 R36, [R239+0x2100] ;  /* 0x00210000ef24783b */ /* 0x020fe60000004200 */
[C---:B------:R-:W-:Y:S05]  /*9ce0*/  HMMA.16816.F32.BF16 R80, R20.reuse, R26, R80 ;  /* 0x0000001a1450723c */ /* 0x040fea0000041850 */
[----:B------:R-:W5:Y:S01]  /*9cf0*/  LDSM.16.MT88.4 R24, [R238+0x4100] ;  /* 0x00410000ee18783b */ /* 0x000f620000004200 */
[----:B------:R-:W1:Y:S02]  /*9d00*/  MUFU.EX2 R204, R204 ;  /* 0x000000cc00cc7308 */ /* 0x000e640000000800 */
[C---:B----4-:R-:W-:Y:S08]  /*9d10*/  HMMA.16816.F32.BF16 R84, R20.reuse, R164, R84 ;  /* 0x000000a41454723c */ /* 0x050ff00000041854 */
[C---:B------:R-:W-:Y:S01]  /*9d20*/  HMMA.16816.F32.BF16 R88, R20.reuse, R166, R88 ;  /* 0x000000a61458723c */ /* 0x040fe20000041858 */
[----:B------:R-:W4:Y:S07]  /*9d30*/  LDSM.16.MT88.4 R164, [R245+0x7100] ;  /* 0x00710000f5a4783b */ /* 0x000f2e0000004200 */
[C---:B------:R-:W-:Y:S08]  /*9d40*/  HMMA.16816.F32.BF16 R92, R20.reuse, R168, R92 ;  /* 0x000000a8145c723c */ /* 0x040ff0000004185c */
[C---:B------:R-:W-:Y:S01]  /*9d50*/  HMMA.16816.F32.BF16 R96, R20.reuse, R170, R96 ;  /* 0x000000aa1460723c */ /* 0x040fe20000041860 */
[----:B------:R-:W1:Y:S07]  /*9d60*/  LDSM.16.MT88.4 R168, [R240+0x7100] ;  /* 0x00710000f0a8783b */ /* 0x000e6e0000004200 */
[C---:B-----5:R-:W-:Y:S08]  /*9d70*/  HMMA.16816.F32.BF16 R100, R20.reuse, R24, R100 ;  /* 0x000000181464723c */ /* 0x060ff00000041864 */
[C---:B------:R-:W-:Y:S01]  /*9d80*/  HMMA.16816.F32.BF16 R104, R20.reuse, R26, R104 ;  /* 0x0000001a1468723c */ /* 0x040fe20000041868 */
[----:B------:R-:W5:Y:S07]  /*9d90*/  LDSM.16.MT88.4 R24, [R239+0x7100] ;  /* 0x00710000ef18783b */ /* 0x000f6e0000004200 */
[C---:B----4-:R-:W-:Y:S08]  /*9da0*/  HMMA.16816.F32.BF16 R108, R20.reuse, R164, R108 ;  /* 0x000000a4146c723c */ /* 0x050ff0000004186c */
[C---:B------:R-:W-:Y:S01]  /*9db0*/  HMMA.16816.F32.BF16 R112, R20.reuse, R166, R112 ;  /* 0x000000a61470723c */ /* 0x040fe20000041870 */
[----:B------:R-:W4:Y:S07]  /*9dc0*/  LDSM.16.MT88.4 R164, [R238+0x7100] ;  /* 0x00710000eea4783b */ /* 0x000f2e0000004200 */
[C---:B-1----:R-:W-:Y:S08]  /*9dd0*/  HMMA.16816.F32.BF16 R116, R20.reuse, R168, R116 ;  /* 0x000000a81474723c */ /* 0x042ff00000041874 */
        /* <DEDUP_REMOVED lines=8> */
[C---:B-1----:R-:W-:Y:S01]  /*9e60*/  HMMA.16816.F32.BF16 R140, R20.reuse, R168, R140 ;  /* 0x000000a8148c723c */ /* 0x042fe2000004188c */
[----:B------:R1:W-:Y:S07]  /*9e70*/  MUFU.EX2 R169, R35 ;  /* 0x0000002300a97308 */ /* 0x0003ee0000000800 */
[C---:B------:R-:W-:Y:S03]  /*9e80*/  HMMA.16816.F32.BF16 R144, R20.reuse, R170, R144 ;  /* 0x000000aa1490723c */ /* 0x040fe60000041890 */
[----:B------:R1:W-:Y:S05]  /*9e90*/  MUFU.EX2 R168, R40 ;  /* 0x0000002800a87308 */ /* 0x0003ea0000000800 */
[C---:B-----5:R-:W-:Y:S08]  /*9ea0*/  HMMA.16816.F32.BF16 R148, R20.reuse, R24, R148 ;  /* 0x000000181494723c */ /* 0x060ff00000041894 */
[C---:B------:R-:W-:Y:S01]  /*9eb0*/  HMMA.16816.F32.BF16 R12, R20.reuse, R26, R12 ;  /* 0x0000001a140c723c */ /* 0x040fe2000004180c */
[----:B------:R-:W5:Y:S07]  /*9ec0*/  LDSM.16.MT88.4 R24, [R245+0x1900] ;  /* 0x00190000f518783b */ /* 0x000f6e0000004200 */
[C---:B----4-:R-:W-:Y:S01]  /*9ed0*/  HMMA.16816.F32.BF16 R152, R20.reuse, R164, R152 ;  /* 0x000000a41498723c */ /* 0x050fe20000041898 */
[----:B-1----:R-:W1:Y:S03]  /*9ee0*/  LDSM.16.MT88.4 R32, [R240+0x1900] ;  /* 0x00190000f020783b */ /* 0x002e660000004200 */
[--C-:B------:R-:W-:Y:S02]  /*9ef0*/  FFMA.FTZ R40, R48, c[0x0][0x2d0], -R205.reuse ;  /* 0x0000b40030287a23 */ /* 0x100fe400000108cd */
[----:B------:R-:W4:Y:S01]  /*9f00*/  MUFU.EX2 R48, R41 ;  /* 0x0000002900307308 */ /* 0x000f220000000800 */
[----:B------:R-:W-:Y:S01]  /*9f10*/  FFMA.FTZ R205, R49, c[0x0][0x2d0], -R205 ;  /* 0x0000b40031cd7a23 */ /* 0x000fe200000108cd */
[C---:B------:R-:W-:Y:S04]  /*9f20*/  HMMA.16816.F32.BF16 R156, R20.reuse, R166, R156 ;  /* 0x000000a6149c723c */ /* 0x040fe8000004189c */
[----:B------:R-:W-:Y:S03]  /*9f30*/  F2FP.BF16.PACK_AB R165, R45, R46 ;  /* 0x0000002e2da5723e */ /* 0x000fe600000010ff */
[----:B------:R-:W-:Y:S01]  /*9f40*/  F2FP.BF16.PACK_AB R167, R204, R50 ;  /* 0x00000032cca7723e */ /* 0x000fe200000010ff */
[C---:B------:R-:W-:Y:S01]  /*9f50*/  HMMA.16816.F32.BF16 R160, R20.reuse, R28, R160 ;  /* 0x0000001c14a0723c */ /* 0x040fe200000418a0 */
[----:B------:R-:W-:Y:S07]  /*9f60*/  MUFU.EX2 R49, R40 ;  /* 0x0000002800317308 */ /* 0x000fee0000000800 */
[----:B------:R-:W-:Y:S01]  /*9f70*/  HMMA.16816.F32.BF16 R16, R20, R30, R16 ;  /* 0x0000001e1410723c */ /* 0x000fe20000041810 */
[----:B------:R-:W1:Y:S02]  /*9f80*/  LDSM.16.MT88.4 R28, [R239+0x1900] ;  /* 0x00190000ef1c783b */ /* 0x000e640000004200 */
[----:B------:R-:W3:Y:S01]  /*9f90*/  MUFU.EX2 R205, R205 ;  /* 0x000000cd00cd7308 */ /* 0x000ee20000000800 */
[----:B----4-:R-:W-:Y:S03]  /*9fa0*/  F2FP.BF16.PACK_AB R164, R47, R48 ;  /* 0x000000302fa4723e */ /* 0x010fe600000010ff */
[----:B------:R-:W-:Y:S02]  /*9fb0*/  F2FP.BF16.PACK_AB R23, R169, R215 ;  /* 0x000000d7a917723e */ /* 0x000fe400000010ff */
[----:B------:R-:W-:Y:S03]  /*9fc0*/  F2FP.BF16.PACK_AB R20, R210, R209 ;  /* 0x000000d1d214723e */ /* 0x000fe600000010ff */
[----:B------:R-:W-:Y:S02]  /*9fd0*/  F2FP.BF16.PACK_AB R21, R212, R211 ;  /* 0x000000d3d415723e */ /* 0x000fe400000010ff */
[----:B------:R-:W-:Y:S07]  /*9fe0*/  F2FP.BF16.PACK_AB R22, R214, R213 ;  /* 0x000000d5d616723e */ /* 0x000fee00000010ff */
[C---:B-----5:R-:W-:Y:S03]  /*9ff0*/  HMMA.16816.F32.BF16 R4, R20.reuse, R24, R4 ;  /* 0x000000181404723c */ /* 0x060fe60000041804 */
[----:B---3--:R-:W-:Y:S01]  /*a000*/  F2FP.BF16.PACK_AB R166, R205, R49 ;  /* 0x00000031cda6723e */ /* 0x008fe200000010ff */
[----:B------:R-:W-:Y:S01]  /*a010*/  FFMA.FTZ R203, R180, R172, R203 ;  /* 0x000000acb4cb7223 */ /* 0x000fe200000100cb */
[----:B------:R-:W-:Y:S03]  /*a020*/  MOV R180, R173 ;  /* 0x000000ad00b47202 */ /* 0x000fe60000000f00 */
[C---:B------:R-:W-:Y:S01]  /*a030*/  HMMA.16816.F32.BF16 R8, R20.reuse, R26, R8 ;  /* 0x0000001a1408723c */ /* 0x040fe20000041808 */
[----:B------:R-:W3:Y:S03]  /*a040*/  LDSM.16.MT88.4 R24, [R238+0x1900] ;  /* 0x00190000ee18783b */ /* 0x000ee60000004200 */
[----:B------:R-:W-:Y:S01]  /*a050*/  FADD.FTZ R203, R200, R203 ;  /* 0x000000cbc8cb7221 */ /* 0x000fe20000010000 */
[----:B------:R-:W-:Y:S03]  /*a060*/  MOV R200, R168 ;  /* 0x000000a800c87202 */ /* 0x000fe60000000f00 */
[C---:B-1----:R-:W-:Y:S01]  /*a070*/  HMMA.16816.F32.BF16 R52, R20.reuse, R32, R52 ;  /* 0x000000201434723c */ /* 0x042fe20000041834 */
[----:B------:R-:W-:Y:S03]  /*a080*/  LDSM.16.MT88.4 R172, [R245+0x2900] ;  /* 0x00290000f5ac783b */ /* 0x000fe60000004200 */
[----:B------:R-:W-:Y:S01]  /*a090*/  FADD.FTZ R198, R198, R203 ;  /* 0x000000cbc6c67221 */ /* 0x000fe20000010000 */
[----:B------:R-:W-:Y:S03]  /*a0a0*/  MOV R203, R179 ;  /* 0x000000b300cb7202 */ /* 0x000fe60000000f00 */
[C---:B------:R-:W-:Y:S01]  /*a0b0*/  HMMA.16816.F32.BF16 R56, R20.reuse, R34, R56 ;  /* 0x000000221438723c */ /* 0x040fe20000041838 */
[----:B------:R-:W1:Y:S03]  /*a0c0*/  LDSM.16.MT88.4 R32, [R245+0x4900] ;  /* 0x00490000f520783b */ /* 0x000e660000004200 */
[----:B------:R-:W-:Y:S01]  /*a0d0*/  FADD.FTZ R196, R196, R198 ;  /* 0x000000c6c4c47221 */ /* 0x000fe20000010000 */
[----:B------:R-:W-:Y:S03]  /*a0e0*/  MOV R198, R177 ;  /* 0x000000b100c67202 */ /* 0x000fe60000000f00 */
[C---:B------:R-:W-:Y:S04]  /*a0f0*/  HMMA.16816.F32.BF16 R60, R20.reuse, R28, R60 ;  /* 0x0000001c143c723c */ /* 0x040fe8000004183c */
[----:B------:R-:W-:Y:S04]  /*a100*/  FADD.FTZ R196, R192, R196 ;  /* 0x000000c4c0c47221 */ /* 0x000fe80000010000 */
[C---:B------:R-:W-:Y:S01]  /*a110*/  HMMA.16816.F32.BF16 R64, R20.reuse, R30, R64 ;  /* 0x0000001e1440723c */ /* 0x040fe20000041840 */
[----:B------:R-:W4:Y:S03]  /*a120*/  LDSM.16.MT88.4 R28, [R240+0x4900] ;  /* 0x00490000f01c783b */ /* 0x000f260000004200 */
[----:B------:R-:W-:Y:S04]  /*a130*/  FADD.FTZ R196, R193, R196 ;  /* 0x000000c4c1c47221 */ /* 0x000fe80000010000 */
[----:B------:R-:W-:Y:S01]  /*a140*/  FADD.FTZ R202, R202, R196 ;  /* 0x000000c4caca7221 */ /* 0x000fe20000010000 */
[C---:B---3--:R-:W-:Y:S03]  /*a150*/  HMMA.16816.F32.BF16 R68, R20.reuse, R24, R68 ;  /* 0x000000181444723c */ /* 0x048fe60000041844 */
[----:B------:R-:W-:Y:S04]  /*a160*/  FADD.FTZ R202, R188, R202 ;  /* 0x000000cabcca7221 */ /* 0x000fe80000010000 */
[----:B------:R-:W-:Y:S01]  /*a170*/  FADD.FTZ R185, R185, R202 ;  /* 0x000000cab9b97221 */ /* 0x000fe20000010000 */
[C---:B------:R-:W-:Y:S01]  /*a180*/  HMMA.16816.F32.BF16 R72, R20.reuse, R26, R72 ;  /* 0x0000001a1448723c */ /* 0x040fe20000041848 */
[----:B------:R-:W3:Y:S03]  /*a190*/  LDSM.16.MT88.4 R24, [R239+0x4900] ;  /* 0x00490000ef18783b */ /* 0x000ee60000004200 */
[----:B------:R-:W-:Y:S04]  /*a1a0*/  FADD.FTZ R185, R184, R185 ;  /* 0x000000b9b8b97221 */ /* 0x000fe80000010000 */
[C---:B-1----:R-:W-:Y:S04]  /*a1b0*/  HMMA.16816.F32.BF16 R76, R20.reuse, R32, R76 ;  /* 0x00000020144c723c */ /* 0x042fe8000004184c */
[----:B------:R-:W-:Y:S02]  /*a1c0*/  FADD.FTZ R191, R191, R185 ;  /* 0x000000b9bfbf7221 */ /* 0x000fe40000010000 */
[----:B--2---:R-:W-:Y:S02]  /*a1d0*/  FFMA.FTZ R201, R3, R43, R201 ;  /* 0x0000002b03c97223 */ /* 0x004fe400000100c9 */
[C---:B------:R-:W-:Y:S01]  /*a1e0*/  HMMA.16816.F32.BF16 R80, R20.reuse, R34, R80 ;  /* 0x000000221450723c */ /* 0x040fe20000041850 */
[----:B------:R-:W1:Y:S03]  /*a1f0*/  LDSM.16.MT88.4 R32, [R238+0x4900] ;  /* 0x00490000ee20783b */ /* 0x000e660000004200 */
[----:B------:R-:W-:Y:S01]  /*a200*/  FADD.FTZ R201, R199, R201 ;  /* 0x000000c9c7c97221 */ /* 0x000fe20000010000 */
[----:B------:R-:W-:Y:S01]  /*a210*/  MOV R199, R178 ;  /* 0x000000b200c77202 */ /* 0x000fe20000000f00 */
[----:B------:R-:W-:Y:S02]  /*a220*/  FADD.FTZ R191, R206, R191 ;  /* 0x000000bfcebf7221 */ /* 0x000fe40000010000 */
[C---:B----4-:R-:W-:Y:S01]  /*a230*/  HMMA.16816.F32.BF16 R84, R20.reuse, R28, R84 ;  /* 0x0000001c1454723c */ /* 0x050fe20000041854 */
[----:B------:R-:W-:Y:S03]  /*a240*/  LDSM.16.MT88.4 R40, [R245+0x5900] ;  /* 0x00590000f528783b */ /* 0x000fe60000004200 */
[----:B------:R-:W-:Y:S01]  /*a250*/  FADD.FTZ R197, R197, R201 ;  /* 0x000000c9c5c57221 */ /* 0x000fe20000010000 */
[-C--:B------:R-:W-:Y:S01]  /*a260*/  MOV R201, R176.reuse ;  /* 0x000000b000c97202 */ /* 0x080fe20000000f00 */
[----:B------:R-:W-:Y:S02]  /*a270*/  FADD.FTZ R209, R209, R191 ;  /* 0x000000bfd1d17221 */ /* 0x000fe40000010000 */
[C---:B------:R-:W-:Y:S01]  /*a280*/  HMMA.16816.F32.BF16 R88, R20.reuse, R30, R88 ;  /* 0x0000001e1458723c */ /* 0x040fe20000041858 */
[----:B------:R-:W2:Y:S03]  /*a290*/  LDSM.16.MT88.4 R28, [R245+0x7900] ;  /* 0x00790000f51c783b */ /* 0x000ea60000004200 */
[----:B------:R-:W-:Y:S02]  /*a2a0*/  FADD.FTZ R209, R210, R209 ;  /* 0x000000d1d2d17221 */ /* 0x000fe40000010000 */
[----:B------:R-:W-:Y:S02]  /*a2b0*/  FADD.FTZ R197, R181, R197 ;  /* 0x000000c5b5c57221 */ /* 0x000fe40000010000 */
        /* <DEDUP_REMOVED lines=8> */
[----:B------:R-:W-:Y:S04]  /*a340*/  FADD.FTZ R190, R190, R195 ;  /* 0x000000c3bebe7221 */ /* 0x000fe80000010000 */
[C---:B------:R-:W-:Y:S01]  /*a350*/  HMMA.16816.F32.BF16 R104, R20.reuse, R34, R104 ;  /* 0x000000221468723c */ /* 0x040fe20000041868 */
[----:B------:R-:W1:Y:S03]  /*a360*/  LDSM.16.MT88.4 R32, [R239+0x7900] ;  /* 0x00790000ef20783b */ /* 0x000e660000004200 */
[----:B------:R-:W-:Y:S04]  /*a370*/  FADD.FTZ R190, R186, R190 ;  /* 0x000000bebabe7221 */ /* 0x000fe80000010000 */
[C---:B--2---:R-:W-:Y:S04]  /*a380*/  HMMA.16816.F32.BF16 R108, R20.reuse, R28, R108 ;  /* 0x0000001c146c723c */ /* 0x044fe8000004186c */
[----:B------:R-:W-:Y:S04]  /*a390*/  FADD.FTZ R187, R187, R190 ;  /* 0x000000bebbbb7221 */ /* 0x000fe80000010000 */
[C---:B------:R-:W-:Y:S01]  /*a3a0*/  HMMA.16816.F32.BF16 R112, R20.reuse, R30, R112 ;  /* 0x0000001e1470723c */ /* 0x040fe20000041870 */
[----:B------:R-:W2:Y:S03]  /*a3b0*/  LDSM.16.MT88.4 R28, [R238+0x7900] ;  /* 0x00790000ee1c783b */ /* 0x000ea60000004200 */
        /* <DEDUP_REMOVED lines=24> */
[----:B------:R-:W-:Y:S01]  /*a540*/  HMMA.16816.F32.BF16 R16, R20, R26, R16 ;  /* 0x0000001a1410723c */ /* 0x000fe20000041810 */
[----:B------:R-:W3:Y:S06]  /*a550*/  LDSM.16.MT88.4 R24, [R238+0x2100] ;  /* 0x00210000ee18783b */ /* 0x000eec0000004200 */
[----:B------:R-:W-:Y:S02]  /*a560*/  F2FP.BF16.PACK_AB R20, R179, R177 ;  /* 0x000000b1b314723e */ /* 0x000fe400000010ff */
[----:B------:R-:W-:Y:S03]  /*a570*/  F2FP.BF16.PACK_AB R21, R178, R176 ;  /* 0x000000b0b215723e */ /* 0x000fe600000010ff */
[----:B------:R-:W-:Y:S02]  /*a580*/  F2FP.BF16.PACK_AB R22, R51, R168 ;  /* 0x000000a83316723e */ /* 0x000fe400000010ff */
[----:B------:R-:W-:Y:S07]  /*a590*/  F2FP.BF16.PACK_AB R23, R44, R180 ;  /* 0x000000b42c17723e */ /* 0x000fee00000010ff */
[C---:B-1----:R-:W-:Y:S08]  /*a5a0*/  HMMA.16816.F32.BF16 R4, R20.reuse, R32, R4 ;  /* 0x000000201404723c */ /* 0x042ff00000041804 */
[C---:B------:R-:W-:Y:S01]  /*a5b0*/  HMMA.16816.F32.BF16 R8, R20.reuse, R34, R8 ;  /* 0x000000221408723c */ /* 0x040fe20000041808 */
[----:B------:R-:W-:Y:S07]  /*a5c0*/  LDSM.16.MT88.4 R32, [R240+0x5100] ;  /* 0x00510000f020783b */ /* 0x000fee0000004200 */
[C---:B--2---:R-:W-:Y:S08]  /*a5d0*/  HMMA.16816.F32.BF16 R52, R20.reuse, R28, R52 ;  /* 0x0000001c1434723c */ /* 0x044ff00000041834 */
[C---:B------:R-:W-:Y:S01]  /*a5e0*/  HMMA.16816.F32.BF16 R56, R20.reuse, R30, R56 ;  /* 0x0000001e1438723c */ /* 0x040fe20000041838 */
[----:B------:R-:W1:Y:S07]  /*a5f0*/  LDSM.16.MT88.4 R28, [R245+0x5100] ;  /* 0x00510000f51c783b */ /* 0x000e6e0000004200 */
[C---:B------:R-:W-:Y:S08]  /*a600*/  HMMA.16816.F32.BF16 R60, R20.reuse, R36, R60 ;  /* 0x00000024143c723c */ /* 0x040ff0000004183c */
        /* <DEDUP_REMOVED lines=8> */
[C---:B------:R-:W-:Y:S08]  /*a690*/  HMMA.16816.F32.BF16 R84, R20.reuse, R32, R84 ;  /* 0x000000201454723c */ /* 0x040ff00000041854 */
        /* <DEDUP_REMOVED lines=30> */
[----:B------:R-:W-:Y:S01]  /*a880*/  HMMA.16816.F32.BF16 R16, R20, R26, R16 ;  /* 0x0000001a1410723c */ /* 0x000fe20000041810 */
[----:B------:R-:W3:Y:S07]  /*a890*/  LDSM.16.MT88.4 R20, [R240+0x5900] ;  /* 0x00590000f014783b */ /* 0x000eee0000004200 */
[C---:B------:R-:W-:Y:S01]  /*a8a0*/  HMMA.16816.F32.BF16 R176, R164.reuse, R172, R4 ;  /* 0x000000aca4b0723c */ /* 0x040fe20000041804 */
[----:B------:R-:W5:Y:S07]  /*a8b0*/  LDSM.16.MT88.4 R4, [R239+0x5900] ;  /* 0x00590000ef04783b */ /* 0x000f6e0000004200 */
[C---:B------:R-:W-:Y:S01]  /*a8c0*/  HMMA.16816.F32.BF16 R172, R164.reuse, R174, R8 ;  /* 0x000000aea4ac723c */ /* 0x040fe20000041808 */
[----:B------:R-:W3:Y:S07]  /*a8d0*/  LDSM.16.MT88.4 R8, [R238+0x5900] ;  /* 0x00590000ee08783b */ /* 0x000eee0000004200 */
[C---:B-1----:R-:W-:Y:S01]  /*a8e0*/  HMMA.16816.F32.BF16 R52, R164.reuse, R28, R52 ;  /* 0x0000001ca434723c */ /* 0x042fe20000041834 */
[----:B------:R-:W1:Y:S07]  /*a8f0*/  LDSM.16.MT88.4 R24, [R245+0x8900] ;  /* 0x00890000f518783b */ /* 0x000e6e0000004200 */
[C---:B------:R-:W-:Y:S01]  /*a900*/  HMMA.16816.F32.BF16 R56, R164.reuse, R30, R56 ;  /* 0x0000001ea438723c */ /* 0x040fe20000041838 */
[----:B------:R-:W1:Y:S07]  /*a910*/  LDSM.16.MT88.4 R28, [R240+0x8900] ;  /* 0x00890000f01c783b */ /* 0x000e6e0000004200 */
[C---:B----4-:R-:W-:Y:S08]  /*a920*/  HMMA.16816.F32.BF16 R60, R164.reuse, R32, R60 ;  /* 0x00000020a43c723c */ /* 0x050ff0000004183c */
[C---:B------:R-:W-:Y:S01]  /*a930*/  HMMA.16816.F32.BF16 R64, R164.reuse, R34, R64 ;  /* 0x00000022a440723c */ /* 0x040fe20000041840 */
[----:B------:R-:W4:Y:S07]  /*a940*/  LDSM.16.MT88.4 R32, [R239+0x8900] ;  /* 0x00890000ef20783b */ /* 0x000f2e0000004200 */
[C---:B--2---:R-:W-:Y:S07]  /*a950*/  HMMA.16816.F32.BF16 R68, R164.reuse, R36, R68 ;  /* 0x00000024a444723c */ /* 0x044fee0000041844 */
[----:B------:R-:W-:Y:S01]  /*a960*/  MOV R37, R169 ;  /* 0x000000a900257202 */ /* 0x000fe20000000f00 */
[C---:B------:R-:W-:Y:S01]  /*a970*/  HMMA.16816.F32.BF16 R72, R164.reuse, R38, R72 ;  /* 0x00000026a448723c */ /* 0x040fe20000041848 */
[----:B------:R-:W-:Y:S03]  /*a980*/  LDSM.16.MT88.4 R168, [R240+0xb900] ;  /* 0x00b90000f0a8783b */ /* 0x000fe60000004200 */
[----:B------:R-:W-:Y:S04]  /*a990*/  FADD.FTZ R3, R37, R3 ;  /* 0x0000000325037221 */ /* 0x000fe80000010000 */
[C---:B------:R-:W-:Y:S04]  /*a9a0*/  HMMA.16816.F32.BF16 R76, R164.reuse, R40, R76 ;  /* 0x00000028a44c723c */ /* 0x040fe8000004184c */
[----:B------:R-:W-:Y:S04]  /*a9b0*/  FADD.FTZ R3, R201, R3 ;  /* 0x00000003c9037221 */ /* 0x000fe80000010000 */
[C---:B------:R-:W-:Y:S04]  /*a9c0*/  HMMA.16816.F32.BF16 R80, R164.reuse, R42, R80 ;  /* 0x0000002aa450723c */ /* 0x040fe80000041850 */
[----:B------:R-:W-:Y:S04]  /*a9d0*/  FADD.FTZ R3, R199, R3 ;  /* 0x00000003c7037221 */ /* 0x000fe80000010000 */
[C---:B---3--:R-:W-:Y:S04]  /*a9e0*/  HMMA.16816.F32.BF16 R84, R164.reuse, R20, R84 ;  /* 0x00000014a454723c */ /* 0x048fe80000041854 */
[----:B------:R-:W-:Y:S01]  /*a9f0*/  FADD.FTZ R3, R180, R3 ;  /* 0x00000003b4037221 */ /* 0x000fe20000010000 */
[----:B------:R-:W-:Y:S03]  /*aa00*/  MOV R180, R2 ;  /* 0x0000000200b47202 */ /* 0x000fe60000000f00 */
        /* <DEDUP_REMOVED lines=8> */
[C---:B------:R-:W-:Y:S04]  /*aa90*/  HMMA.16816.F32.BF16 R100, R164.reuse, R8, R100 ;  /* 0x00000008a464723c */ /* 0x040fe80000041864 */
[----:B------:R-:W-:Y:S04]  /*aaa0*/  FADD.FTZ R44, R50, R44 ;  /* 0x0000002c322c7221 */ /* 0x000fe80000010000 */
[C---:B------:R-:W-:Y:S01]  /*aab0*/  HMMA.16816.F32.BF16 R104, R164.reuse, R10, R104 ;  /* 0x0000000aa468723c */ /* 0x040fe20000041868 */
[----:B------:R-:W5:Y:S07]  /*aac0*/  LDSM.16.MT88.4 R8, [R239+0xb900] ;  /* 0x00b90000ef08783b */ /* 0x000f6e0000004200 */
[C---:B-1----:R-:W-:Y:S08]  /*aad0*/  HMMA.16816.F32.BF16 R108, R164.reuse, R24, R108 ;  /* 0x00000018a46c723c */ /* 0x042ff0000004186c */
[C---:B------:R-:W-:Y:S08]  /*aae0*/  HMMA.16816.F32.BF16 R112, R164.reuse, R26, R112 ;  /* 0x0000001aa470723c */ /* 0x040ff00000041870 */
[C---:B------:R-:W-:Y:S08]  /*aaf0*/  HMMA.16816.F32.BF16 R116, R164.reuse, R28, R116 ;  /* 0x0000001ca474723c */ /* 0x040ff00000041874 */
[C---:B------:R-:W-:Y:S08]  /*ab00*/  HMMA.16816.F32.BF16 R120, R164.reuse, R30, R120 ;  /* 0x0000001ea478723c */ /* 0x040ff00000041878 */
[C---:B----4-:R-:W-:Y:S08]  /*ab10*/  HMMA.16816.F32.BF16 R124, R164.reuse, R32, R124 ;  /* 0x00000020a47c723c */ /* 0x050ff0000004187c */
[C---:B------:R-:W-:Y:S08]  /*ab20*/  HMMA.16816.F32.BF16 R128, R164.reuse, R34, R128 ;  /* 0x00000022a480723c */ /* 0x040ff00000041880 */
[C---:B--2---:R-:W-:Y:S08]  /*ab30*/  HMMA.16816.F32.BF16 R132, R164.reuse, R20, R132 ;  /* 0x00000014a484723c */ /* 0x044ff00000041884 */
[C---:B------:R-:W-:Y:S08]  /*ab40*/  HMMA.16816.F32.BF16 R136, R164.reuse, R22, R136 ;  /* 0x00000016a488723c */ /* 0x040ff00000041888 */
[C---:B---3--:R-:W-:Y:S08]  /*ab50*/  HMMA.16816.F32.BF16 R140, R164.reuse, R4, R140 ;  /* 0x00000004a48c723c */ /* 0x048ff0000004188c */
[C---:B------:R-:W-:Y:S01]  /*ab60*/  HMMA.16816.F32.BF16 R144, R164.reuse, R6, R144 ;  /* 0x00000006a490723c */ /* 0x040fe20000041890 */
[----:B------:R-:W1:Y:S07]  /*ab70*/  LDSM.16.MT88.4 R4, [R238+0xb900] ;  /* 0x00b90000ee04783b */ /* 0x000e6e0000004200 */
[C---:B------:R-:W-:Y:S08]  /*ab80*/  HMMA.16816.F32.BF16 R148, R164.reuse, R168, R148 ;  /* 0x000000a8a494723c */ /* 0x040ff00000041894 */
[C---:B------:R-:W-:Y:S08]  /*ab90*/  HMMA.16816.F32.BF16 R168, R164.reuse, R170, R12 ;  /* 0x000000aaa4a8723c */ /* 0x040ff0000004180c */
[C---:B-----5:R-:W-:Y:S07]  /*aba0*/  HMMA.16816.F32.BF16 R152, R164.reuse, R8, R152 ;  /* 0x00000008a498723c */ /* 0x060fee0000041898 */
[----:B------:R-:W-:Y:S01]  /*abb0*/  FADD.FTZ R8, R214, R213 ;  /* 0x000000d5d6087221 */ /* 0x000fe20000010000 */
[C---:B------:R-:W-:Y:S04]  /*abc0*/  HMMA.16816.F32.BF16 R156, R164.reuse, R10, R156 ;  /* 0x0000000aa49c723c */ /* 0x040fe8000004189c */
[----:B------:R-:W-:Y:S04]  /*abd0*/  FADD.FTZ R8, R198, R8 ;  /* 0x00000008c6087221 */ /* 0x000fe80000010000 */
[----:B------:R-:W-:Y:S01]  /*abe0*/  FADD.FTZ R8, R203, R8 ;  /* 0x00000008cb087221 */ /* 0x000fe20000010000 */
[C---:B-1----:R-:W-:Y:S03]  /*abf0*/  HMMA.16816.F32.BF16 R160, R164.reuse, R4, R160 ;  /* 0x00000004a4a0723c */ /* 0x042fe600000418a0 */
[----:B------:R-:W-:Y:S04]  /*ac00*/  FADD.FTZ R8, R200, R8 ;  /* 0x00000008c8087221 */ /* 0x000fe80000010000 */
[----:B------:R-:W-:Y:S01]  /*ac10*/  FADD.FTZ R8, R51, R8 ;  /* 0x0000000833087221 */ /* 0x000fe20000010000 */
[----:B------:R-:W-:Y:S04]  /*ac20*/  HMMA.16816.F32.BF16 R164, R164, R6, R16 ;  /* 0x00000006a4a4723c */ /* 0x000fe80000041810 */
[----:B------:R-:W-:Y:S02]  /*ac30*/  FADD.FTZ R48, R48, R8 ;  /* 0x0000000830307221 */ /* 0x000fe40000010000 */
[----:B------:R-:W-:Y:S02]  /*ac40*/  FADD.FTZ R4, R204, R44 ;  /* 0x0000002ccc047221 */ /* 0x000fe40000010000 */
[----:B------:R-:W-:Y:S04]  /*ac50*/  FADD.FTZ R48, R47, R48 ;  /* 0x000000302f307221 */ /* 0x000fe80000010000 */
[----:B------:R-:W-:Y:S04]  /*ac60*/  FADD.FTZ R48, R49, R48 ;  /* 0x0000003031307221 */ /* 0x000fe80000010000 */
[----:B------:R-:W-:Y:S05]  /*ac70*/  FADD.FTZ R3, R205, R48 ;  /* 0x00000030cd037221 */ /* 0x000fea0000010000 */
[----:B------:R1:W-:Y:S04]  /*ac80*/  STL [R1+0x28], R3 ;  /* 0x0000280301007387 */ /* 0x0003e80000100800 */
[----:B------:R2:W-:Y:S01]  /*ac90*/  STL [R1+0x24], R4 ;  /* 0x0000240401007387 */ /* 0x0005e20000100800 */
[----:B-1----:R-:W-:Y:S01]  /*aca0*/  MOV R3, R0 ;  /* 0x0000000000037202 */ /* 0x002fe20000000f00 */
[----:B--2---:R-:W-:-:S05]  /*acb0*/  @P0 BRA `(.L_x_1544) ;  /* 0xffffbe0000000947 */ /* 0x004fca000383ffff */
.L_x_1543:
[----:B------:R-:W2:Y:S04]  /*acc0*/  LDL.LU R6, [R1+0x28] ;  /* 0x0000280001067983 */ /* 0x000ea80000300800 */
[----:B-1----:R-:W3:Y:S01]  /*acd0*/  LDL.LU R4, [R1+0x24] ;  /* 0x0000240001047983 */ /* 0x002ee20000300800 */
[----:B------:R-:W-:-:S03]  /*ace0*/  PLOP3.LUT P2, PT, PT, PT, PT, 0x8, 0x0 ;  /* 0x000000000000781c */ /* 0x000fc60003f4e170 */
        /* <DEDUP_REMOVED lines=13> */
[----:B------:R-:W-:-:S03]  /*adc0*/  @P1 MOV R8, 0x3f317218 ;  /* 0x3f31721800081802 */ /* 0x000fc60000000f00 */
[----:B------:R-:W-:Y:S02]  /*add0*/  @P0 MOV R10, 0x3f317218 ;  /* 0x3f317218000a0802 */ /* 0x000fe40000000f00 */
[----:B------:R-:W-:Y:S02]  /*ade0*/  @P1 FMUL.FTZ R8, R8, c[0x0][0x2d0] ;  /* 0x0000b40008081a20 */ /* 0x000fe40000410000 */
[----:B------:R-:W2:Y:S08]  /*adf0*/  @P0 MUFU.LG2 R7, R4 ;  /* 0x0000000400070308 */ /* 0x000eb00000000c00 */
[----:B------:R-:W3:Y:S01]  /*ae00*/  @P1 MUFU.LG2 R5, R5 ;  /* 0x0000000500051308 */ /* 0x000ee20000000c00 */
[----:B-1----:R-:W-:-:S02]  /*ae10*/  FMUL.FTZ R176, R6, R176 ;  /* 0x000000b006b07220 */ /* 0x002fc40000410000 */
[C---:B------:R-:W-:Y:S02]  /*ae20*/  FMUL.FTZ R177, R6.reuse, R177 ;  /* 0x000000b106b17220 */ /* 0x040fe40000410000 */
[C---:B------:R-:W-:Y:S02]  /*ae30*/  FMUL.FTZ R172, R6.reuse, R172 ;  /* 0x000000ac06ac7220 */ /* 0x040fe40000410000 */
[----:B------:R-:W-:Y:S01]  /*ae40*/  FMUL.FTZ R173, R6, R173 ;  /* 0x000000ad06ad7220 */ /* 0x000fe20000410000 */
[----:B------:R1:W4:Y:S01]  /*ae50*/  @P0 MUFU.RCP R3, R4 ;  /* 0x0000000400030308 */ /* 0x0003220000001000 */
[----:B--2---:R-:W-:Y:S02]  /*ae60*/  @P0 FMUL.FTZ R9, R7, 0.69314718246459960938 ;  /* 0x3f31721807090820 */ /* 0x004fe40000410000 */
[----:B------:R-:W-:Y:S02]  /*ae70*/  @P0 FMUL.FTZ R7, R10, c[0x0][0x2d0] ;  /* 0x0000b4000a070a20 */ /* 0x000fe40000410000 */
[----:B------:R-:W-:-:S02]  /*ae80*/  FMUL.FTZ R52, R6, R52 ;  /* 0x0000003406347220 */ /* 0x000fc40000410000 */
[C---:B------:R-:W-:Y:S02]  /*ae90*/  FMUL.FTZ R53, R6.reuse, R53 ;  /* 0x0000003506357220 */ /* 0x040fe40000410000 */
[----:B---3--:R-:W-:Y:S02]  /*aea0*/  @P1 FMUL.FTZ R5, R5, 0.69314718246459960938 ;  /* 0x3f31721805051820 */ /* 0x008fe40000410000 */
[C---:B------:R-:W-:Y:S02]  /*aeb0*/  FMUL.FTZ R56, R6.reuse, R56 ;  /* 0x0000003806387220 */ /* 0x040fe40000410000 */
[C---:B------:R-:W-:Y:S02]  /*aec0*/  FMUL.FTZ R57, R6.reuse, R57 ;  /* 0x0000003906397220 */ /* 0x040fe40000410000 */
[C---:B------:R-:W-:Y:S01]  /*aed0*/  FMUL.FTZ R60, R6.reuse, R60 ;  /* 0x0000003c063c7220 */ /* 0x040fe20000410000 */
[----:B-1----:R-:W-:Y:S01]  /*aee0*/  MOV R4, 0xff800000 ;  /* 0xff80000000047802 */ /* 0x002fe20000000f00 */
        /* <DEDUP_REMOVED lines=56> */
[----:B----4-:R-:W-:-:S02]  /*b270*/  FMUL.FTZ R178, R3, R178 ;  /* 0x000000b203b27220 */ /* 0x010fc40000410000 */
        /* <DEDUP_REMOVED lines=63> */
[----:B------:R-:W-:Y:S02]  /*b670*/  @P1 FFMA.FTZ R4, R8, R2, R5 ;  /* 0x0000000208041223 */ /* 0x000fe40000010005 */
[----:B------:R-:W-:Y:S02]  /*b680*/  @P0 FFMA.FTZ R6, R7, R0, R9 ;  /* 0x0000000007060223 */ /* 0x000fe40000010009 */
.L_x_1535:
[----:B------:R-:W-:Y:S05]  /*b690*/  @P2 BRA `(.L_x_1547) ;  /* 0x00001f7000002947 */ /* 0x000fea0003800000 */
[----:B------:R-:W1:Y:S01]  /*b6a0*/  S2R R0, SR_CTAID.Y ;  /* 0x0000000000007919 */ /* 0x000e620000002600 */
[----:B------:R-:W-:Y:S01]  /*b6b0*/  IMAD R5, RZ, RZ, -UR11 ;  /* 0x8000000bff057e24 */ /* 0x000fe2000f8e02ff */
[----:B------:R-:W-:Y:S01]  /*b6c0*/  USHF.R.S32.HI UR6, URZ, 0x1f, UR11 ;  /* 0x0000001f3f067899 */ /* 0x000fe2000801140b */
[----:B------:R-:W-:Y:S01]  /*b6d0*/  IMAD.MOV.U32 R9, RZ, RZ, c[0x0][0x4e8] ;  /* 0x00013a00ff097624 */ /* 0x000fe200078e00ff */
[----:B------:R-:W3:Y:S01]  /*b6e0*/  S2R R11, SR_TID.X ;  /* 0x00000000000b7919 */ /* 0x000ee20000002100 */
[----:B------:R-:W-:Y:S01]  /*b6f0*/  ULDC.64 UR4, c[0x0][0x4d0] ;  /* 0x0001340000047ab9 */ /* 0x000fe20000000a00 */
[----:B------:R-:W-:Y:S01]  /*b700*/  BSSY B0, `(.L_x_1548) ;  /* 0x000012d000007945 */ /* 0x000fe20003800000 */
[----:B------:R-:W-:Y:S01]  /*b710*/  UIMAD UR7, UR6, UR4, URZ ;  /* 0x00000004060772a4 */ /* 0x000fe2000f8e023f */
[----:B------:R-:W4:Y:S01]  /*b720*/  S2R R8, SR_CTAID.Z ;  /* 0x0000000000087919 */ /* 0x000f220000002700 */
[----:B--2---:R-:W-:-:S03]  /*b730*/  UIMAD.WIDE.U32 UR8, UR11, UR4, URZ ;  /* 0x000000040b0872a5 */ /* 0x004fc6000f8e003f */
[----:B------:R-:W-:Y:S01]  /*b740*/  BAR.SYNC.DEFER_BLOCKING 0x1, 0x100 ;  /* 0x0044000000007b1d */ /* 0x000fe20000010000 */
[----:B------:R-:W-:Y:S01]  /*b750*/  UIMAD UR7, UR11, UR5, UR7 ;  /* 0x000000050b0772a4 */ /* 0x000fe2000f8e0207 */
[C---:B------:R-:W-:Y:S01]  /*b760*/  ISETP.NE.AND P1, PT, R9.reuse, 0x1, PT ;  /* 0x000000010900780c */ /* 0x040fe20003f25270 */
[----:B------:R-:W-:Y:S01]  /*b770*/  IMAD.U32 R16, RZ, RZ, UR8 ;  /* 0x00000008ff107e24 */ /* 0x000fe2000f8e00ff */
[----:B------:R-:W-:Y:S01]  /*b780*/  MOV R17, UR9 ;  /* 0x0000000900117c02 */ /* 0x000fe20008000f00 */
[----:B------:R-:W-:Y:S01]  /*b790*/  UIADD3 UR7, UR9, UR7, URZ ;  /* 0x0000000709077290 */ /* 0x000fe2000fffe03f */
[----:B------:R-:W-:Y:S01]  /*b7a0*/  IMAD R9, R9, c[0x0][0x388], RZ ;  /* 0x0000e20009097a24 */ /* 0x000fe200078e02ff */
[----:B------:R-:W-:Y:S02]  /*b7b0*/  ULDC.64 UR4, c[0x0][0x438] ;  /* 0x00010e0000047ab9 */ /* 0x000fe40000000a00 */
[----:B------:R-:W-:Y:S02]  /*b7c0*/  UIMAD.WIDE.U32 UR14, UR11, UR4, URZ ;  /* 0x000000040b0e72a5 */ /* 0x000fe4000f8e003f */
[----:B------:R-:W-:Y:S01]  /*b7d0*/  UIMAD UR4, UR6, UR4, URZ ;  /* 0x00000004060472a4 */ /* 0x000fe2000f8e023f */
[----:B-1----:R-:W-:-:S02]  /*b7e0*/  IMAD R5, R5, c[0x0][0x550], R0 ;  /* 0x0001540005057a24 */ /* 0x002fc400078e0200 */
[----:B------:R-:W-:Y:S01]  /*b7f0*/  IMAD.U32 R17, RZ, RZ, UR7 ;  /* 0x00000007ff117e24 */ /* 0x000fe2000f8e00ff */
[----:B------:R-:W-:Y:S01]  /*b800*/  UIMAD UR4, UR11, UR5, UR4 ;  /* 0x000000050b0472a4 */ /* 0x000fe2000f8e0204 */
[----:B---3--:R-:W-:Y:S01]  /*b810*/  SHF.R.S32.HI R0, RZ, 0x1f, R11 ;  /* 0x0000001fff007819 */ /* 0x008fe2000001140b */
[----:B------:R-:W-:Y:S01]  /*b820*/  IMAD.U32 R15, RZ, RZ, UR15 ;  /* 0x0000000fff0f7e24 */ /* 0x000fe2000f8e00ff */
[----:B------:R-:W-:Y:S01]  /*b830*/  MOV R14, UR14 ;  /* 0x0000000e000e7c02 */ /* 0x000fe20008000f00 */
[----:B------:R-:W-:Y:S01]  /*b840*/  UIADD3 UR4, UR15, UR4, URZ ;  /* 0x000000040f047290 */ /* 0x000fe2000fffe03f */
[-C--:B------:R-:W-:Y:S01]  /*b850*/  LEA.HI R13, R0, R11.reuse, RZ, 0x5 ;  /* 0x0000000b000d7211 */ /* 0x080fe200078f28ff */
[----:B----4-:R-:W-:Y:S01]  /*b860*/  IMAD.WIDE.U32 R16, R8, c[0x0][0x4d8], R16 ;  /* 0x0001360008107a25 */ /* 0x010fe200078e0010 */
[----:B------:R-:W-:Y:S02]  /*b870*/  LEA.HI R0, R0, R11, RZ, 0x2 ;  /* 0x0000000b00007211 */ /* 0x000fe400078f10ff */
[----:B------:R-:W-:Y:S01]  /*b880*/  LOP3.LUT R3, R13, 0xffffffe0, RZ, 0xc0, !PT ;  /* 0xffffffe00d037812 */ /* 0x000fe200078ec0ff */
[----:B------:R-:W-:Y:S01]  /*b890*/  IMAD.U32 R15, RZ, RZ, UR4 ;  /* 0x00000004ff0f7e24 */ /* 0x000fe2000f8e00ff */
[----:B------:R-:W-:-:S02]  /*b8a0*/  LOP3.LUT R0, R0, 0xfffffffc, RZ, 0xc0, !PT ;  /* 0xfffffffc00007812 */ /* 0x000fc400078ec0ff */
[----:B------:R-:W-:Y:S01]  /*b8b0*/  SHF.R.S32.HI R7, RZ, 0x5, R13 ;  /* 0x00000005ff077819 */ /* 0x000fe2000001140d */
[----:B------:R-:W-:Y:S01]  /*b8c0*/  IMAD.IADD R3, R11, 0x1, -R3 ;  /* 0x000000010b037824 */ /* 0x000fe200078e0a03 */
[----:B------:R-:W-:Y:S01]  /*b8d0*/  SHF.R.S32.HI R13, RZ, 0x1f, R13 ;  /* 0x0000001fff0d7819 */ /* 0x000fe2000001140d */
[----:B------:R-:W-:Y:S01]  /*b8e0*/  IMAD.WIDE.U32 R14, R8, c[0x0][0x440], R14 ;  /* 0x00011000080e7a25 */ /* 0x000fe200078e000e */
[----:B------:R-:W-:Y:S02]  /*b8f0*/  IADD3 R11, -R0, R11, RZ ;  /* 0x0000000b000b7210 */ /* 0x000fe40007ffe1ff */
[----:B------:R-:W1:Y:S01]  /*b900*/  S2R R0, SR_CTAID.X ;  /* 0x0000000000007919 */ /* 0x000e620000002500 */
[----:B------:R-:W-:Y:S02]  /*b910*/  LEA.HI R13, R13, R7, RZ, 0x3 ;  /* 0x000000070d0d7211 */ /* 0x000fe400078f18ff */
[----:B------:R-:W-:Y:S02]  /*b920*/  SHF.R.S32.HI R2, RZ, 0x1f, R3 ;  /* 0x0000001fff027819 */ /* 0x000fe40000011403 */
[----:B------:R-:W-:-:S02]  /*b930*/  LOP3.LUT R13, R13, 0xffffff8, RZ, 0xc0, !PT ;  /* 0x0ffffff80d0d7812 */ /* 0x000fc400078ec0ff */
[----:B------:R-:W-:Y:S02]  /*b940*/  LEA.HI R10, R11, R11, RZ, 0x1 ;  /* 0x0000000b0b0a7211 */ /* 0x000fe400078f08ff */
[----:B------:R-:W-:Y:S01]  /*b950*/  LEA.HI R2, R2, R3, RZ, 0x2 ;  /* 0x0000000302027211 */ /* 0x000fe200078f10ff */
[----:B------:R-:W-:Y:S01]  /*b960*/  IMAD.IADD R13, R7, 0x1, -R13 ;  /* 0x00000001070d7824 */ /* 0x000fe200078e0a0d */
[----:B------:R-:W-:Y:S02]  /*b970*/  LOP3.LUT R10, R10, 0x1ffffffe, RZ, 0xc0, !PT ;  /* 0x1ffffffe0a0a7812 */ /* 0x000fe400078ec0ff */
[----:B------:R-:W-:Y:S02]  /*b980*/  SHF.R.S32.HI R12, RZ, 0x2, R2 ;  /* 0x00000002ff0c7819 */ /* 0x000fe40000011402 */
[----:B------:R-:W-:Y:S02]  /*b990*/  SHF.R.S32.HI R7, RZ, 0x1f, R8 ;  /* 0x0000001fff077819 */ /* 0x000fe40000011408 */
[----:B------:R-:W-:Y:S01]  /*b9a0*/  IADD3 R10, R11, -R10, RZ ;  /* 0x8000000a0b0a7210 */ /* 0x000fe20007ffe0ff */
[----:B------:R-:W-:Y:S01]  /*b9b0*/  IMAD R12, R13, 0x10, R12 ;  /* 0x000000100d0c7824 */ /* 0x000fe200078e020c */
[----:B------:R-:W-:Y:S01]  /*b9c0*/  LOP3.LUT R2, R2, 0x7ffffffc, RZ, 0xc0, !PT ;  /* 0x7ffffffc02027812 */ /* 0x000fe200078ec0ff */
[----:B------:R-:W-:-:S02]  /*b9d0*/  IMAD R11, R7, c[0x0][0x4d8], RZ ;  /* 0x00013600070b7a24 */ /* 0x000fc400078e02ff */
[----:B------:R-:W-:Y:S02]  /*b9e0*/  IMAD R10, R10, 0x8, R12 ;  /* 0x000000080a0a7824 */ /* 0x000fe400078e020c */
[----:B------:R-:W-:Y:S02]  /*b9f0*/  IMAD R7, R7, c[0x0][0x440], RZ ;  /* 0x0001100007077a24 */ /* 0x000fe400078e02ff */
[----:B------:R-:W-:Y:S01]  /*ba00*/  IMAD R11, R8, c[0x0][0x4dc], R11 ;  /* 0x00013700080b7a24 */ /* 0x000fe200078e020b */
[----:B-1----:R-:W-:Y:S01]  /*ba10*/  LEA R10, R0, R10, 0x7 ;  /* 0x0000000a000a7211 */ /* 0x002fe200078e38ff */
[----:B------:R-:W-:Y:S01]  /*ba20*/  IMAD R7, R8, c[0x0][0x444], R7 ;  /* 0x0001110008077a24 */ /* 0x000fe200078e0207 */
[----:B------:R-:W-:Y:S01]  /*ba30*/  SHF.R.S32.HI R8, RZ, 0x1f, R5 ;  /* 0x0000001fff087819 */ /* 0x000fe20000011405 */
[----:B------:R-:W-:Y:S01]  /*ba40*/  IMAD.IADD R17, R17, 0x1, R11 ;  /* 0x0000000111117824 */ /* 0x000fe200078e020b */
[----:B------:R-:W-:Y:S01]  /*ba50*/  MOV R11, R10 ;  /* 0x0000000a000b7202 */ /* 0x000fe20000000f00 */
[----:B------:R-:W-:Y:S01]  /*ba60*/  IMAD.IADD R15, R15, 0x1, R7 ;  /* 0x000000010f0f7824 */ /* 0x000fe200078e0207 */
[----:B------:R-:W-:Y:S01]  /*ba70*/  LEA R0, R0, R12, 0x7 ;  /* 0x0000000c00007211 */ /* 0x000fe200078e38ff */
[----:B------:R-:W-:-:S04]  /*ba80*/  @P1 IMAD.HI.U32 R7, R10, c[0x0][0x4ec], RZ ;  /* 0x00013b000a071a27 */ /* 0x000fc800078e00ff */
[C---:B------:R-:W-:Y:S01]  /*ba90*/  IMAD R13, R8.reuse, c[0x0][0x4e0], RZ ;  /* 0x00013800080d7a24 */ /* 0x040fe200078e02ff */
[----:B------:R-:W-:Y:S01]  /*baa0*/  @P1 SHF.R.U32.HI R11, RZ, c[0x0][0x4f0], R7 ;  /* 0x00013c00ff0b1a19 */ /* 0x000fe20000011607 */
[----:B------:R-:W-:Y:S02]  /*bab0*/  IMAD R8, R8, c[0x0][0x448], RZ ;  /* 0x0001120008087a24 */ /* 0x000fe400078e02ff */
[C---:B------:R-:W-:Y:S02]  /*bac0*/  IMAD R13, R5.reuse, c[0x0][0x4e4], R13 ;  /* 0x00013900050d7a24 */ /* 0x040fe400078e020d */
[----:B------:R-:W-:Y:S02]  /*bad0*/  IMAD.MOV R7, RZ, RZ, -R11 ;  /* 0x000000ffff077224 */ /* 0x000fe400078e0a0b */
[C---:B------:R-:W-:Y:S02]  /*bae0*/  IMAD R8, R5.reuse, c[0x0][0x44c], R8 ;  /* 0x0001130005087a24 */ /* 0x040fe400078e0208 */
[----:B------:R-:W-:-:S04]  /*baf0*/  IMAD.WIDE.U32 R14, R5, c[0x0][0x448], R14 ;  /* 0x00011200050e7a25 */ /* 0x000fc800078e000e */
[----:B------:R-:W-:Y:S01]  /*bb00*/  IMAD.WIDE.U32 R18, R5, c[0x0][0x4e0], R16 ;  /* 0x0001380005127a25 */ /* 0x000fe200078e0010 */
[----:B------:R-:W-:Y:S02]  /*bb10*/  IADD3 R15, R15, R8, RZ ;  /* 0x000000080f0f7210 */ /* 0x000fe40007ffe0ff */
[----:B------:R-:W-:Y:S01]  /*bb20*/  SHF.R.S32.HI R8, RZ, 0x1f, R11 ;  /* 0x0000001fff087819 */ /* 0x000fe2000001140b */
[----:B------:R-:W-:Y:S01]  /*bb30*/  @P1 IMAD.HI.U32 R5, R10, c[0x0][0x4ec], RZ ;  /* 0x00013b000a051a27 */ /* 0x000fe200078e00ff */
[----:B------:R-:W-:-:S03]  /*bb40*/  IADD3 R18, P0, R11, R18, RZ ;  /* 0x000000120b127210 */ /* 0x000fc60007f1e0ff */
[--C-:B------:R-:W-:Y:S01]  /*bb50*/  IMAD R7, R7, c[0x0][0x4e8], R10.reuse ;  /* 0x00013a0007077a24 */ /* 0x100fe200078e020a */
[----:B------:R-:W-:Y:S01]  /*bb60*/  IADD3.X R19, R8, R19, R13, P0, !PT ;  /* 0x0000001308137210 */ /* 0x000fe200007fe40d */
[----:B------:R-:W-:Y:S01]  /*bb70*/  IMAD.MOV.U32 R16, RZ, RZ, R10 ;  /* 0x000000ffff107224 */ /* 0x000fe200078e000a */
[----:B------:R-:W-:Y:S02]  /*bb80*/  @P1 SHF.R.U32.HI R16, RZ, c[0x0][0x4f0], R5 ;  /* 0x00013c00ff101a19 */ /* 0x000fe40000011605 */
[----:B------:R-:W-:Y:S01]  /*bb90*/  SHF.R.S32.HI R5, RZ, 0x1f, R7 ;  /* 0x0000001fff057819 */ /* 0x000fe20000011407 */
[----:B------:R-:W-:Y:S01]  /*bba0*/  IMAD.WIDE.U32 R18, R7, c[0x0][0x4c8], R18 ;  /* 0x0001320007127a25 */ /* 0x000fe200078e0012 */
[----:B------:R-:W-:-:S03]  /*bbb0*/  SHF.R.S32.HI R11, RZ, 0x1f, R16 ;  /* 0x0000001fff0b7819 */ /* 0x000fc60000011410 */
[----:B------:R-:W-:Y:S02]  /*bbc0*/  IMAD R5, R5, c[0x0][0x4c8], RZ ;  /* 0x0001320005057a24 */ /* 0x000fe400078e02ff */
[----:B------:R-:W-:Y:S02]  /*bbd0*/  IMAD R11, R11, c[0x0][0x430], RZ ;  /* 0x00010c000b0b7a24 */ /* 0x000fe400078e02ff */
[----:B------:R-:W-:Y:S01]  /*bbe0*/  IMAD R5, R7, c[0x0][0x4cc], R5 ;  /* 0x0001330007057a24 */ /* 0x000fe200078e0205 */
[----:B------:R-:W-:Y:S01]  /*bbf0*/  LEA R7, P0, R18, c[0x0][0x4a8], 0x2 ;  /* 0x00012a0012077a11 */ /* 0x000fe200078010ff */
[----:B------:R-:W-:Y:S02]  /*bc00*/  IMAD.MOV R8, RZ, RZ, -R16 ;  /* 0x000000ffff087224 */ /* 0x000fe400078e0a10 */
[----:B------:R-:W-:Y:S02]  /*bc10*/  IMAD.IADD R5, R19, 0x1, R5 ;  /* 0x0000000113057824 */ /* 0x000fe400078e0205 */
[----:B------:R-:W-:Y:S01]  /*bc20*/  IMAD.WIDE.U32 R14, R16, c[0x0][0x430], R14 ;  /* 0x00010c00100e7a25 */ /* 0x000fe200078e000e */
[----:B------:R-:W-:Y:S02]  /*bc30*/  SHFL.IDX PT, R12, R7, RZ, 0x1c1f ;  /* 0x001c1fff070c7589 */ /* 0x000fe400000e0000 */
[----:B------:R-:W-:Y:S01]  /*bc40*/  LEA.HI.X R5, R18, c[0x0][0x4ac], R5, 0x2, P0 ;  /* 0x00012b0012057a11 */ /* 0x000fe200000f1405 */
[----:B------:R-:W-:Y:S01]  /*bc50*/  IMAD R11, R16, c[0x0][0x434], R11 ;  /* 0x00010d00100b7a24 */ /* 0x000fe200078e020b */
[----:B------:R-:W-:Y:S01]  /*bc60*/  LOP3.LUT P0, RZ, R3, 0x3, RZ, 0xc0, !PT ;  /* 0x0000000303ff7812 */ /* 0x000fe2000780c0ff */
[----:B------:R1:W-:Y:S01]  /*bc70*/  SHFL.IDX PT, R16, R7, 0x1, 0x1c1f ;  /* 0x003c1f0007107f89 */ /* 0x0003e200000e0000 */
[----:B------:R-:W-:-:S02]  /*bc80*/  IMAD R8, R8, c[0x0][0x4e8], R10 ;  /* 0x00013a0008087a24 */ /* 0x000fc400078e020a */
[----:B------:R-:W-:Y:S01]  /*bc90*/  ISETP.GE.OR P2, PT, R0, R9, P0 ;  /* 0x000000090000720c */ /* 0x000fe20000746670 */
[----:B------:R-:W2:Y:S01]  /*bca0*/  SHFL.IDX PT, R13, R5, RZ, 0x1c1f ;  /* 0x001c1fff050d7589 */ /* 0x000ea200000e0000 */
[----:B------:R-:W-:Y:S01]  /*bcb0*/  IMAD.IADD R15, R15, 0x1, R11 ;  /* 0x000000010f0f7824 */ /* 0x000fe200078e020b */
[----:B------:R-:W-:Y:S01]  /*bcc0*/  SHF.R.S32.HI R10, RZ, 0x1f, R8 ;  /* 0x0000001fff0a7819 */ /* 0x000fe20000011408 */
[----:B------:R-:W-:Y:S01]  /*bcd0*/  IMAD.IADD R3, R3, 0x1, -R2 ;  /* 0x0000000103037824 */ /* 0x000fe200078e0a02 */
[----:B------:R3:W4:Y:S01]  /*bce0*/  SHFL.IDX PT, R17, R5, 0x1, 0x1c1f ;  /* 0x003c1f0005117f89 */ /* 0x00072200000e0000 */
[----:B------:R-:W-:-:S03]  /*bcf0*/  IMAD.WIDE.U32 R14, R8, c[0x0][0x428], R14 ;  /* 0x00010a00080e7a25 */ /* 0x000fc600078e000e */
[----:B------:R-:W-:Y:S01]  /*bd00*/  SHF.L.U32 R3, R3, 0x1, RZ ;  /* 0x0000000103037819 */ /* 0x000fe200000006ff */
[----:B------:R-:W-:-:S04]  /*bd10*/  IMAD R10, R10, c[0x0][0x428], RZ ;  /* 0x00010a000a0a7a24 */ /* 0x000fc800078e02ff */
[----:B------:R-:W-:-:S05]  /*bd20*/  IMAD R10, R8, c[0x0][0x42c], R10 ;  /* 0x00010b00080a7a24 */ /* 0x000fca00078e020a */
[----:B------:R-:W-:Y:S02]  /*bd30*/  IADD3 R10, R15, R10, RZ ;  /* 0x0000000a0f0a7210 */ /* 0x000fe40007ffe0ff */
[C---:B-1----:R-:W-:Y:S01]  /*bd40*/  LEA R7, P1, R14.reuse, c[0x0][0x400], 0x2 ;  /* 0x000100000e077a11 */ /* 0x042fe200078210ff */
[----:B--2---:R1:W-:Y:S03]  /*bd50*/  @!P2 ST.E [R12.64], R4 ;  /* 0x000000040c00a985 */ /* 0x0043e6000c10190c */
[----:B------:R-:W-:Y:S02]  /*bd60*/  LEA.HI.X R10, R14, c[0x0][0x404], R10, 0x2, P1 ;  /* 0x000101000e0a7a11 */ /* 0x000fe400008f140a */
[----:B---3--:R-:W-:Y:S01]  /*bd70*/  IADD3 R5, R0, 0x8, RZ ;  /* 0x0000000800057810 */ /* 0x008fe20007ffe0ff */
[----:B------:R2:W3:Y:S03]  /*bd80*/  SHFL.IDX PT, R14, R7, RZ, 0x1c1f ;  /* 0x001c1fff070e7589 */ /* 0x0004e600000e0000 */
[CC--:B------:R-:W-:Y:S01]  /*bd90*/  ISETP.GE.OR P0, PT, R5.reuse, R9.reuse, P0 ;  /* 0x000000090500720c */ /* 0x0c0fe20000706670 */
[----:B------:R2:W2:Y:S01]  /*bda0*/  SHFL.IDX PT, R15, R10, RZ, 0x1c1f ;  /* 0x001c1fff0a0f7589 */ /* 0x0004a200000e0000 */
[----:B------:R-:W-:-:S11]  /*bdb0*/  ISETP.GE.AND P1, PT, R5, R9, PT ;  /* 0x000000090500720c */ /* 0x000fd60003f26270 */
[----:B----4-:R4:W-:Y:S01]  /*bdc0*/  @!P0 ST.E [R16.64], R6 ;  /* 0x0000000610008985 */ /* 0x0109e2000c10190c */
[----:B------:R-:W-:Y:S02]  /*bdd0*/  ISETP.GE.AND P0, PT, R0, R9, PT ;  /* 0x000000090000720c */ /* 0x000fe40003f06270 */
[----:B-1----:R-:W-:-:S11]  /*bde0*/  P2R R4, PR, RZ, 0x2 ;  /* 0x00000002ff047803 */ /* 0x002fd60000000000 */
[----:B------:R-:W-:Y:S05]  /*bdf0*/  @P0 BRA `(.L_x_1549) ;  /* 0x00000bd000000947 */ /* 0x000fea0003800000 */
[C---:B--23--:R-:W-:Y:S02]  /*be00*/  ISETP.GE.AND P0, PT, R3.reuse, c[0x0][0x3c8], PT ;  /* 0x0000f20003007a0c */ /* 0x04cfe40003f06270 */
[C---:B------:R-:W-:Y:S02]  /*be10*/  IADD3 R0, R3.reuse, 0x10, RZ ;  /* 0x0000001003007810 */ /* 0x040fe40007ffe0ff */
[C---:B------:R-:W-:Y:S02]  /*be20*/  IADD3 R2, R3.reuse, 0x8, RZ ;  /* 0x0000000803027810 */ /* 0x040fe40007ffe0ff */
[----:B------:R-:W-:Y:S02]  /*be30*/  ISETP.GE.AND P4, PT, R0, c[0x0][0x3c8], PT ;  /* 0x0000f20000007a0c */ /* 0x000fe40003f86270 */
[----:B------:R-:W-:Y:S02]  /*be40*/  ISETP.GE.AND P5, PT, R2, c[0x0][0x3c8], PT ;  /* 0x0000f20002007a0c */ /* 0x000fe40003fa6270 */
[----:B----4-:R-:W-:-:S02]  /*be50*/  IADD3 R6, R3, 0x20, RZ ;  /* 0x0000002003067810 */ /* 0x010fc40007ffe0ff */
[C---:B------:R-:W-:Y:S01]  /*be60*/  IADD3 R5, R3.reuse, 0x28, RZ ;  /* 0x0000002803057810 */ /* 0x040fe20007ffe0ff */
[----:B------:R-:W-:Y:S01]  /*be70*/  @!P0 IMAD.WIDE R8, R3, 0x4, R14 ;  /* 0x0000000403088825 */ /* 0x000fe200078e020e */
[----:B------:R-:W-:Y:S02]  /*be80*/  ISETP.GE.AND P2, PT, R6, c[0x0][0x3c8], PT ;  /* 0x0000f20006007a0c */ /* 0x000fe40003f46270 */
[----:B------:R-:W-:Y:S02]  /*be90*/  ISETP.GE.AND P1, PT, R5, c[0x0][0x3c8], PT ;  /* 0x0000f20005007a0c */ /* 0x000fe40003f26270 */
[----:B------:R1:W-:Y:S03]  /*bea0*/  @!P0 ST.E.64 [R8.64], R176 ;  /* 0x000000b008008985 */ /* 0x0003e6000c101b0c */
[----:B------:R-:W-:-:S04]  /*beb0*/  @!P5 LEA.HI R2, R2, R2, RZ, 0x1 ;  /* 0x000000020202d211 */ /* 0x000fc800078f08ff */
[----:B------:R-:W-:Y:S02]  /*bec0*/  @!P5 LOP3.LUT R2, R2, 0xfffffffe, RZ, 0xc0, !PT ;  /* 0xfffffffe0202d812 */ /* 0x000fe400078ec0ff */
[----:B------:R-:W-:Y:S02]  /*bed0*/  @!P2 LEA.HI R6, R6, R6, RZ, 0x1 ;  /* 0x000000060606a211 */ /* 0x000fe400078f08ff */
[----:B------:R-:W-:Y:S01]  /*bee0*/  @!P1 LEA.HI R5, R5, R5, RZ, 0x1 ;  /* 0x0000000505059211 */ /* 0x000fe200078f08ff */
[----:B------:R-:W-:Y:S01]  /*bef0*/  @!P5 IMAD.WIDE R12, R2, 0x4, R14 ;  /* 0x00000004020cd825 */ /* 0x000fe200078e020e */
[----:B------:R-:W-:Y:S02]  /*bf00*/  IADD3 R2, R3, 0x38, RZ ;  /* 0x0000003803027810 */ /* 0x000fe40007ffe0ff */
[----:B------:R-:W-:Y:S02]  /*bf10*/  @!P2 LOP3.LUT R6, R6, 0xfffffffe, RZ, 0xc0, !PT ;  /* 0xfffffffe0606a812 */ /* 0x000fe400078ec0ff */
[----:B------:R-:W-:Y:S01]  /*bf20*/  @!P1 LOP3.LUT R5, R5, 0xfffffffe, RZ, 0xc0, !PT ;  /* 0xfffffffe05059812 */ /* 0x000fe200078ec0ff */
[----:B------:R2:W-:Y:S01]  /*bf30*/  @!P5 ST.E.64 [R12.64], R172 ;  /* 0x000000ac0c00d985 */ /* 0x0005e2000c101b0c */
[----:B------:R-:W-:-:S03]  /*bf40*/  ISETP.GE.AND P5, PT, R2, c[0x0][0x3c8], PT ;  /* 0x0000f20002007a0c */ /* 0x000fc60003fa6270 */
[----:B------:R-:W-:Y:S01]  /*bf50*/  @!P1 IMAD.WIDE R18, R5, 0x4, R14 ;  /* 0x0000000405129825 */ /* 0x000fe200078e020e */
[C---:B------:R-:W-:Y:S02]  /*bf60*/  IADD3 R5, R3.reuse, 0x50, RZ ;  /* 0x0000005003057810 */ /* 0x040fe40007ffe0ff */
[C---:B-1----:R-:W-:Y:S02]  /*bf70*/  IADD3 R8, R3.reuse, 0x18, RZ ;  /* 0x0000001803087810 */ /* 0x042fe40007ffe0ff */
[----:B------:R-:W-:Y:S02]  /*bf80*/  @!P4 LEA.HI R9, R0, R0, RZ, 0x1 ;  /* 0x000000000009c211 */ /* 0x000fe400078f08ff */
[----:B------:R-:W-:Y:S02]  /*bf90*/  IADD3 R0, R3, 0x30, RZ ;  /* 0x0000003003007810 */ /* 0x000fe40007ffe0ff */
[----:B------:R-:W-:Y:S02]  /*bfa0*/  ISETP.GE.AND P3, PT, R8, c[0x0][0x3c8], PT ;  /* 0x0000f20008007a0c */ /* 0x000fe40003f66270 */
[----:B------:R-:W-:-:S02]  /*bfb0*/  ISETP.GE.AND P0, PT, R0, c[0x0][0x3c8], PT ;  /* 0x0000f20000007a0c */ /* 0x000fc40003f06270 */
[----:B------:R-:W-:Y:S02]  /*bfc0*/  @!P4 LOP3.LUT R9, R9, 0xfffffffe, RZ, 0xc0, !PT ;  /* 0xfffffffe0909c812 */ /* 0x000fe400078ec0ff */
[----:B------:R-:W-:-:S03]  /*bfd0*/  @!P5 LEA.HI R2, R2, R2, RZ, 0x1 ;  /* 0x000000020202d211 */ /* 0x000fc600078f08ff */
[----:B------:R-:W-:Y:S01]  /*bfe0*/  @!P4 IMAD.WIDE R16, R9, 0x4, R14 ;  /* 0x000000040910c825 */ /* 0x000fe200078e020e */
[----:B------:R-:W-:Y:S02]  /*bff0*/  IADD3 R9, R3, 0x40, RZ ;  /* 0x0000004003097810 */ /* 0x000fe40007ffe0ff */
[----:B------:R-:W-:Y:S02]  /*c000*/  @!P5 LOP3.LUT R2, R2, 0xfffffffe, RZ, 0xc0, !PT ;  /* 0xfffffffe0202d812 */ /* 0x000fe400078ec0ff */
[----:B------:R-:W-:Y:S01]  /*c010*/  @!P3 LEA.HI R8, R8, R8, RZ, 0x1 ;  /* 0x000000080808b211 */ /* 0x000fe200078f08ff */
[----:B------:R1:W-:Y:S01]  /*c020*/  @!P4 ST.E.64 [R16.64], R52 ;  /* 0x000000341000c985 */ /* 0x0003e2000c101b0c */
[----:B------:R-:W-:Y:S02]  /*c030*/  @!P0 LEA.HI R0, R0, R0, RZ, 0x1 ;  /* 0x0000000000008211 */ /* 0x000fe400078f08ff */
[----:B------:R-:W-:Y:S02]  /*c040*/  @!P3 LOP3.LUT R8, R8, 0xfffffffe, RZ, 0xc0, !PT ;  /* 0xfffffffe0808b812 */ /* 0x000fe400078ec0ff */
[----:B------:R-:W-:-:S02]  /*c050*/  @!P0 LOP3.LUT R0, R0, 0xfffffffe, RZ, 0xc0, !PT ;  /* 0xfffffffe00008812 */ /* 0x000fc400078ec0ff */
[----:B------:R-:W-:Y:S01]  /*c060*/  ISETP.GE.AND P4, PT, R9, c[0x0][0x3c8], PT ;  /* 0x0000f20009007a0c */ /* 0x000fe20003f86270 */
[----:B--2---:R-:W-:Y:S01]  /*c070*/  @!P3 IMAD.WIDE R12, R8, 0x4, R14 ;  /* 0x00000004080cb825 */ /* 0x004fe200078e020e */
[----:B------:R-:W-:-:S03]  /*c080*/  IADD3 R8, R3, 0x60, RZ ;  /* 0x0000006003087810 */ /* 0x000fc60007ffe0ff */
[----:B------:R-:W-:Y:S01]  /*c090*/  @!P0 IMAD.WIDE R20, R0, 0x4, R14 ;  /* 0x0000000400148825 */ /* 0x000fe200078e020e */
[----:B------:R2:W-:Y:S01]  /*c0a0*/  @!P3 ST.E.64 [R12.64], R56 ;  /* 0x000000380c00b985 */ /* 0x0005e2000c101b0c */
[----:B------:R-:W-:-:S06]  /*c0b0*/  IADD3 R0, R3, 0x58, RZ ;  /* 0x0000005803007810 */ /* 0x000fcc0007ffe0ff */
[----:B------:R-:W-:-:S04]  /*c0c0*/  @!P4 LEA.HI R9, R9, R9, RZ, 0x1 ;  /* 0x000000090909c211 */ /* 0x000fc800078f08ff */
[----:B------:R-:W-:Y:S01]  /*c0d0*/  @!P4 LOP3.LUT R9, R9, 0xfffffffe, RZ, 0xc0, !PT ;  /* 0xfffffffe0909c812 */ /* 0x000fe200078ec0ff */
[----:B-1----:R-:W-:Y:S01]  /*c0e0*/  @!P2 IMAD.WIDE R16, R6, 0x4, R14 ;  /* 0x000000040610a825 */ /* 0x002fe200078e020e */
[----:B------:R-:W-:-:S04]  /*c0f0*/  IADD3 R6, R3, 0x48, RZ ;  /* 0x0000004803067810 */ /* 0x000fc80007ffe0ff */
[----:B------:R1:W-:Y:S01]  /*c100*/  @!P2 ST.E.64 [R16.64], R60 ;  /* 0x0000003c1000a985 */ /* 0x0003e2000c101b0c */
[----:B------:R-:W-:Y:S02]  /*c110*/  ISETP.GE.AND P3, PT, R6, c[0x0][0x3c8], PT ;  /* 0x0000f20006007a0c */ /* 0x000fe40003f66270 */
[----:B------:R-:W-:Y:S01]  /*c120*/  ISETP.GE.AND P2, PT, R5, c[0x0][0x3c8], PT ;  /* 0x0000f20005007a0c */ /* 0x000fe20003f46270 */
[----:B------:R-:W-:Y:S01]  /*c130*/  @!P1 ST.E.64 [R18.64], R64 ;  /* 0x0000004012009985 */ /* 0x000fe2000c101b0c */
[----:B------:R-:W-:-:S03]  /*c140*/  ISETP.GE.AND P1, PT, R0, c[0x0][0x3c8], PT ;  /* 0x0000f20000007a0c */ /* 0x000fc60003f26270 */
[----:B------:R3:W-:Y:S01]  /*c150*/  @!P0 ST.E.64 [R20.64], R68 ;  /* 0x0000004414008985 */ /* 0x0007e2000c101b0c */
[----:B------:R-:W-:Y:S01]  /*c160*/  ISETP.GE.AND P0, PT, R8, c[0x0][0x3c8], PT ;  /* 0x0000f20008007a0c */ /* 0x000fe20003f06270 */
[----:B--2---:R-:W-:Y:S01]  /*c170*/  @!P5 IMAD.WIDE R12, R2, 0x4, R14 ;  /* 0x00000004020cd825 */ /* 0x004fe200078e020e */
[----:B------:R-:W-:-:S03]  /*c180*/  IADD3 R2, R3, 0x68, RZ ;  /* 0x0000006803027810 */ /* 0x000fc60007ffe0ff */
[----:B------:R-:W-:Y:S01]  /*c190*/  @!P3 LEA.HI R6, R6, R6, RZ, 0x1 ;  /* 0x000000060606b211 */ /* 0x000fe200078f08ff */
[----:B------:R2:W-:Y:S01]  /*c1a0*/  @!P5 ST.E.64 [R12.64], R72 ;  /* 0x000000480c00d985 */ /* 0x0005e2000c101b0c */
[----:B------:R-:W-:Y:S02]  /*c1b0*/  @!P2 LEA.HI R5, R5, R5, RZ, 0x1 ;  /* 0x000000050505a211 */ /* 0x000fe400078f08ff */
[----:B------:R-:W-:Y:S02]  /*c1c0*/  @!P1 LEA.HI R0, R0, R0, RZ, 0x1 ;  /* 0x0000000000009211 */ /* 0x000fe400078f08ff */
[----:B------:R-:W-:Y:S02]  /*c1d0*/  @!P3 LOP3.LUT R6, R6, 0xfffffffe, RZ, 0xc0, !PT ;  /* 0xfffffffe0606b812 */ /* 0x000fe400078ec0ff */
[----:B------:R-:W-:Y:S02]  /*c1e0*/  @!P0 LEA.HI R8, R8, R8, RZ, 0x1 ;  /* 0x0000000808088211 */ /* 0x000fe400078f08ff */
[----:B------:R-:W-:-:S02]  /*c1f0*/  @!P2 LOP3.LUT R5, R5, 0xfffffffe, RZ, 0xc0, !PT ;  /* 0xfffffffe0505a812 */ /* 0x000fc400078ec0ff */
[----:B------:R-:W-:Y:S02]  /*c200*/  @!P0 LOP3.LUT R8, R8, 0xfffffffe, RZ, 0xc0, !PT ;  /* 0xfffffffe08088812 */ /* 0x000fe400078ec0ff */
[----:B------:R-:W-:Y:S01]  /*c210*/  ISETP.GE.AND P5, PT, R2, c[0x0][0x3c8], PT ;  /* 0x0000f20002007a0c */ /* 0x000fe20003fa6270 */
[--C-:B-1----:R-:W-:Y:S01]  /*c220*/  @!P4 IMAD.WIDE R16, R9, 0x4, R14.reuse ;  /* 0x000000040910c825 */ /* 0x102fe200078e020e */
[----:B------:R-:W-:Y:S02]  /*c230*/  IADD3 R9, R3, 0x70, RZ ;  /* 0x0000007003097810 */ /* 0x000fe40007ffe0ff */
[----:B------:R-:W-:Y:S02]  /*c240*/  @!P1 LOP3.LUT R0, R0, 0xfffffffe, RZ, 0xc0, !PT ;  /* 0xfffffffe00009812 */ /* 0x000fe400078ec0ff */
[----:B------:R1:W-:Y:S01]  /*c250*/  @!P4 ST.E.64 [R16.64], R76 ;  /* 0x0000004c1000c985 */ /* 0x0003e2000c101b0c */
[----:B------:R-:W-:Y:S01]  /*c260*/  ISETP.GE.AND P4, PT, R9, c[0x0][0x3c8], PT ;  /* 0x0000f20009007a0c */ /* 0x000fe20003f86270 */
[----:B---3--:R-:W-:Y:S01]  /*c270*/  @!P0 IMAD.WIDE R20, R8, 0x4, R14 ;  /* 0x0000000408148825 */ /* 0x008fe200078e020e */
[----:B------:R-:W-:-:S03]  /*c280*/  IADD3 R8, R3, 0x78, RZ ;  /* 0x0000007803087810 */ /* 0x000fc60007ffe0ff */
[--C-:B------:R-:W-:Y:S01]  /*c290*/  @!P1 IMAD.WIDE R18, R0, 0x4, R14.reuse ;  /* 0x0000000400129825 */ /* 0x100fe200078e020e */
[----:B------:R-:W-:Y:S02]  /*c2a0*/  @!P5 LEA.HI R2, R2, R2, RZ, 0x1 ;  /* 0x000000020202d211 */ /* 0x000fe400078f08ff */
[C---:B------:R-:W-:Y:S01]  /*c2b0*/  IADD3 R0, R3.reuse, 0x90, RZ ;  /* 0x0000009003007810 */ /* 0x040fe20007ffe0ff */
[----:B--2---:R-:W-:Y:S01]  /*c2c0*/  @!P3 IMAD.WIDE R12, R6, 0x4, R14 ;  /* 0x00000004060cb825 */ /* 0x004fe200078e020e */
[----:B------:R-:W-:-:S03]  /*c2d0*/  IADD3 R6, R3, 0x80, RZ ;  /* 0x0000008003067810 */ /* 0x000fc60007ffe0ff */
[----:B------:R-:W-:Y:S01]  /*c2e0*/  @!P4 LEA.HI R9, R9, R9, RZ, 0x1 ;  /* 0x000000090909c211 */ /* 0x000fe200078f08ff */
[----:B------:R2:W-:Y:S01]  /*c2f0*/  @!P3 ST.E.64 [R12.64], R80 ;  /* 0x000000500c00b985 */ /* 0x0005e2000c101b0c */
[----:B------:R-:W-:Y:S02]  /*c300*/  ISETP.GE.AND P3, PT, R8, c[0x0][0x3c8], PT ;  /* 0x0000f20008007a0c */ /* 0x000fe40003f66270 */
[----:B------:R-:W-:Y:S02]  /*c310*/  @!P5 LOP3.LUT R2, R2, 0xfffffffe, RZ, 0xc0, !PT ;  /* 0xfffffffe0202d812 */ /* 0x000fe400078ec0ff */
[----:B------:R-:W-:Y:S01]  /*c320*/  @!P4 LOP3.LUT R9, R9, 0xfffffffe, RZ, 0xc0, !PT ;  /* 0xfffffffe0909c812 */ /* 0x000fe200078ec0ff */
[----:B-1----:R-:W-:Y:S01]  /*c330*/  @!P2 IMAD.WIDE R16, R5, 0x4, R14 ;  /* 0x000000040510a825 */ /* 0x002fe200078e020e */
[----:B------:R-:W-:-:S07]  /*c340*/  IADD3 R5, R3, 0x88, RZ ;  /* 0x0000008803057810 */ /* 0x000fce0007ffe0ff */
[----:B------:R-:W-:Y:S01]  /*c350*/  @!P3 LEA.HI R8, R8, R8, RZ, 0x1 ;  /* 0x000000080808b211 */ /* 0x000fe200078f08ff */
[----:B------:R1:W-:Y:S01]  /*c360*/  @!P2 ST.E.64 [R16.64], R84 ;  /* 0x000000541000a985 */ /* 0x0003e2000c101b0c */
[----:B------:R-:W-:Y:S02]  /*c370*/  ISETP.GE.AND P2, PT, R6, c[0x0][0x3c8], PT ;  /* 0x0000f20006007a0c */ /* 0x000fe40003f46270 */
[----:B------:R-:W-:Y:S01]  /*c380*/  @!P3 LOP3.LUT R8, R8, 0xfffffffe, RZ, 0xc0, !PT ;  /* 0xfffffffe0808b812 */ /* 0x000fe200078ec0ff */
[----:B------:R3:W-:Y:S01]  /*c390*/  @!P1 ST.E.64 [R18.64], R88 ;  /* 0x0000005812009985 */ /* 0x0007e2000c101b0c */
[----:B------:R-:W-:-:S03]  /*c3a0*/  ISETP.GE.AND P1, PT, R5, c[0x0][0x3c8], PT ;  /* 0x0000f20005007a0c */ /* 0x000fc60003f26270 */
[----:B------:R-:W-:Y:S01]  /*c3b0*/  @!P0 ST.E.64 [R20.64], R92 ;  /* 0x0000005c14008985 */ /* 0x000fe2000c101b0c */
[----:B------:R-:W-:Y:S01]  /*c3c0*/  ISETP.GE.AND P0, PT, R0, c[0x0][0x3c8], PT ;  /* 0x0000f20000007a0c */ /* 0x000fe20003f06270 */
[----:B--2---:R-:W-:Y:S01]  /*c3d0*/  @!P5 IMAD.WIDE R12, R2, 0x4, R14 ;  /* 0x00000004020cd825 */ /* 0x004fe200078e020e */
[----:B------:R-:W-:-:S03]  /*c3e0*/  IADD3 R2, R3, 0x98, RZ ;  /* 0x0000009803027810 */ /* 0x000fc60007ffe0ff */
[----:B------:R-:W-:Y:S01]  /*c3f0*/  @!P2 LEA.HI R6, R6, R6, RZ, 0x1 ;  /* 0x000000060606a211 */ /* 0x000fe200078f08ff */
[----:B------:R2:W-:Y:S01]  /*c400*/  @!P5 ST.E.64 [R12.64], R96 ;  /* 0x000000600c00d985 */ /* 0x0005e2000c101b0c */
[----:B------:R-:W-:Y:S02]  /*c410*/  ISETP.GE.AND P5, PT, R2, c[0x0][0x3c8], PT ;  /* 0x0000f20002007a0c */ /* 0x000fe40003fa6270 */
[----:B------:R-:W-:Y:S02]  /*c420*/  @!P1 LEA.HI R5, R5, R5, RZ, 0x1 ;  /* 0x0000000505059211 */ /* 0x000fe400078f08ff */
[----:B------:R-:W-:Y:S02]  /*c430*/  @!P2 LOP3.LUT R6, R6, 0xfffffffe, RZ, 0xc0, !PT ;  /* 0xfffffffe0606a812 */ /* 0x000fe400078ec0ff */
[----:B------:R-:W-:-:S04]  /*c440*/  @!P0 LEA.HI R0, R0, R0, RZ, 0x1 ;  /* 0x0000000000008211 */ /* 0x000fc800078f08ff */
[----:B------:R-:W-:Y:S01]  /*c450*/  @!P0 LOP3.LUT R0, R0, 0xfffffffe, RZ, 0xc0, !PT ;  /* 0xfffffffe00008812 */ /* 0x000fe200078ec0ff */
[--C-:B-1----:R-:W-:Y:S01]  /*c460*/  @!P4 IMAD.WIDE R16, R9, 0x4, R14.reuse ;  /* 0x000000040910c825 */ /* 0x102fe200078e020e */
[----:B------:R-:W-:Y:S02]  /*c470*/  @!P1 LOP3.LUT R9, R5, 0xfffffffe, RZ, 0xc0, !PT ;  /* 0xfffffffe05099812 */ /* 0x000fe400078ec0ff */
[----:B------:R-:W-:Y:S01]  /*c480*/  IADD3 R5, R3, 0xa0, RZ ;  /* 0x000000a003057810 */ /* 0x000fe20007ffe0ff */
[----:B---3--:R-:W-:Y:S01]  /*c490*/  @!P0 IMAD.WIDE R18, R0, 0x4, R14 ;  /* 0x0000000400128825 */ /* 0x008fe200078e020e */
[----:B------:R1:W-:Y:S01]  /*c4a0*/  @!P4 ST.E.64 [R16.64], R100 ;  /* 0x000000641000c985 */ /* 0x0003e2000c101b0c */
[----:B------:R-:W-:Y:S02]  /*c4b0*/  @!P5 LEA.HI R2, R2, R2, RZ, 0x1 ;  /* 0x000000020202d211 */ /* 0x000fe400078f08ff */
[----:B------:R-:W-:Y:S02]  /*c4c0*/  ISETP.GE.AND P6, PT, R5, c[0x0][0x3c8], PT ;  /* 0x0000f20005007a0c */ /* 0x000fe40003fc6270 */
[----:B------:R-:W-:-:S02]  /*c4d0*/  IADD3 R0, R3, 0xb8, RZ ;  /* 0x000000b803007810 */ /* 0x000fc40007ffe0ff */
[----:B------:R-:W-:Y:S02]  /*c4e0*/  @!P5 LOP3.LUT R11, R2, 0xfffffffe, RZ, 0xc0, !PT ;  /* 0xfffffffe020bd812 */ /* 0x000fe400078ec0ff */
[----:B------:R-:W-:Y:S01]  /*c4f0*/  IADD3 R2, R3, 0xc8, RZ ;  /* 0x000000c803027810 */ /* 0x000fe20007ffe0ff */
[----:B--2---:R-:W-:-:S04]  /*c500*/  @!P3 IMAD.WIDE R12, R8, 0x4, R14 ;  /* 0x00000004080cb825 */ /* 0x004fc800078e020e */
[----:B------:R-:W-:Y:S01]  /*c510*/  @!P1 IMAD.WIDE R8, R9, 0x4, R14 ;  /* 0x0000000409089825 */ /* 0x000fe200078e020e */
[----:B------:R2:W-:Y:S01]  /*c520*/  @!P3 ST.E.64 [R12.64], R104 ;  /* 0x000000680c00b985 */ /* 0x0005e2000c101b0c */
[----:B------:R-:W-:-:S04]  /*c530*/  @!P6 LEA.HI R5, R5, R5, RZ, 0x1 ;  /* 0x000000050505e211 */ /* 0x000fc800078f08ff */
[----:B------:R-:W-:Y:S01]  /*c540*/  @!P6 LOP3.LUT R5, R5, 0xfffffffe, RZ, 0xc0, !PT ;  /* 0xfffffffe0505e812 */ /* 0x000fe200078ec0ff */
[----:B-1----:R-:W-:Y:S01]  /*c550*/  @!P2 IMAD.WIDE R16, R6, 0x4, R14 ;  /* 0x000000040610a825 */ /* 0x002fe200078e020e */
[----:B------:R-:W-:-:S04]  /*c560*/  IADD3 R6, R3, 0xb0, RZ ;  /* 0x000000b003067810 */ /* 0x000fc80007ffe0ff */
[----:B------:R1:W-:Y:S01]  /*c570*/  @!P2 ST.E.64 [R16.64], R108 ;  /* 0x0000006c1000a985 */ /* 0x0003e2000c101b0c */
[----:B------:R-:W-:Y:S02]  /*c580*/  ISETP.GE.AND P3, PT, R6, c[0x0][0x3c8], PT ;  /* 0x0000f20006007a0c */ /* 0x000fe40003f66270 */
[----:B------:R-:W-:Y:S01]  /*c590*/  ISETP.GE.AND P2, PT, R0, c[0x0][0x3c8], PT ;  /* 0x0000f20000007a0c */ /* 0x000fe20003f46270 */
[----:B------:R3:W-:Y:S04]  /*c5a0*/  @!P1 ST.E.64 [R8.64], R112 ;  /* 0x0000007008009985 */ /* 0x0007e8000c101b0c */
[----:B------:R4:W-:Y:S01]  /*c5b0*/  @!P0 ST.E.64 [R18.64], R116 ;  /* 0x0000007412008985 */ /* 0x0009e2000c101b0c */
[----:B------:R-:W-:Y:S01]  /*c5c0*/  ISETP.GE.AND P0, PT, R2, c[0x0][0x3c8], PT ;  /* 0x0000f20002007a0c */ /* 0x000fe20003f06270 */
[----:B--2---:R-:W-:-:S04]  /*c5d0*/  @!P5 IMAD.WIDE R12, R11, 0x4, R14 ;  /* 0x000000040b0cd825 */ /* 0x004fc800078e020e */
[----:B------:R-:W-:Y:S01]  /*c5e0*/  @!P3 LEA.HI R6, R6, R6, RZ, 0x1 ;  /* 0x000000060606b211 */ /* 0x000fe200078f08ff */
[----:B------:R2:W-:Y:S01]  /*c5f0*/  @!P5 ST.E.64 [R12.64], R120 ;  /* 0x000000780c00d985 */ /* 0x0005e2000c101b0c */
[----:B------:R-:W-:Y:S02]  /*c600*/  @!P2 LEA.HI R0, R0, R0, RZ, 0x1 ;  /* 0x000000000000a211 */ /* 0x000fe400078f08ff */
[----:B------:R-:W-:Y:S02]  /*c610*/  @!P3 LOP3.LUT R6, R6, 0xfffffffe, RZ, 0xc0, !PT ;  /* 0xfffffffe0606b812 */ /* 0x000fe400078ec0ff */
[----:B------:R-:W-:Y:S02]  /*c620*/  @!P2 LOP3.LUT R0, R0, 0xfffffffe, RZ, 0xc0, !PT ;  /* 0xfffffffe0000a812 */ /* 0x000fe400078ec0ff */
[----:B------:R-:W-:-:S04]  /*c630*/  @!P0 LEA.HI R2, R2, R2, RZ, 0x1 ;  /* 0x0000000202028211 */ /* 0x000fc800078f08ff */
[----:B------:R-:W-:Y:S01]  /*c640*/  @!P0 LOP3.LUT R2, R2, 0xfffffffe, RZ, 0xc0, !PT ;  /* 0xfffffffe02028812 */ /* 0x000fe200078ec0ff */
[--C-:B-1----:R-:W-:Y:S01]  /*c650*/  @!P3 IMAD.WIDE R16, R6, 0x4, R14.reuse ;  /* 0x000000040610b825 */ /* 0x102fe200078e020e */
[C---:B------:R-:W-:Y:S02]  /*c660*/  IADD3 R6, R3.reuse, 0xf0, RZ ;  /* 0x000000f003067810 */ /* 0x040fe40007ffe0ff */
[C---:B---3--:R-:W-:Y:S02]  /*c670*/  IADD3 R8, R3.reuse, 0xa8, RZ ;  /* 0x000000a803087810 */ /* 0x048fe40007ffe0ff */
[----:B------:R-:W-:Y:S02]  /*c680*/  IADD3 R9, R3, 0xc0, RZ ;  /* 0x000000c003097810 */ /* 0x000fe40007ffe0ff */
[----:B------:R-:W-:Y:S01]  /*c690*/  ISETP.GE.AND P4, PT, R8, c[0x0][0x3c8], PT ;  /* 0x0000f20008007a0c */ /* 0x000fe20003f86270 */
[----:B----4-:R-:W-:Y:S01]  /*c6a0*/  @!P2 IMAD.WIDE R18, R0, 0x4, R14 ;  /* 0x000000040012a825 */ /* 0x010fe200078e020e */
[----:B------:R-:W-:-:S02]  /*c6b0*/  ISETP.GE.AND P1, PT, R9, c[0x0][0x3c8], PT ;  /* 0x0000f20009007a0c */ /* 0x000fc40003f26270 */
[----:B------:R-:W-:Y:S01]  /*c6c0*/  IADD3 R0, R3, 0xd0, RZ ;  /* 0x000000d003007810 */ /* 0x000fe20007ffe0ff */
[----:B--2---:R-:W-:-:S03]  /*c6d0*/  @!P6 IMAD.WIDE R12, R5, 0x4, R14 ;  /* 0x00000004050ce825 */ /* 0x004fc600078e020e */
[----:B------:R-:W-:Y:S02]  /*c6e0*/  ISETP.GE.AND P5, PT, R0, c[0x0][0x3c8], PT ;  /* 0x0000f20000007a0c */ /* 0x000fe40003fa6270 */
[----:B------:R-:W-:-:S03]  /*c6f0*/  IADD3 R5, R3, 0xf8, RZ ;  /* 0x000000f803057810 */ /* 0x000fc60007ffe0ff */
[----:B------:R-:W-:Y:S01]  /*c700*/  @!P4 LEA.HI R8, R8, R8, RZ, 0x1 ;  /* 0x000000080808c211 */ /* 0x000fe200078f08ff */
[----:B------:R1:W-:Y:S01]  /*c710*/  @!P6 ST.E.64 [R12.64], R124 ;  /* 0x0000007c0c00e985 */ /* 0x0003e2000c101b0c */
[----:B------:R-:W-:Y:S02]  /*c720*/  @!P1 LEA.HI R9, R9, R9, RZ, 0x1 ;  /* 0x0000000909099211 */ /* 0x000fe400078f08ff */
[----:B------:R-:W-:Y:S02]  /*c730*/  @!P4 LOP3.LUT R8, R8, 0xfffffffe, RZ, 0xc0, !PT ;  /* 0xfffffffe0808c812 */ /* 0x000fe400078ec0ff */
[----:B------:R-:W-:Y:S02]  /*c740*/  @!P1 LOP3.LUT R9, R9, 0xfffffffe, RZ, 0xc0, !PT ;  /* 0xfffffffe09099812 */ /* 0x000fe400078ec0ff */
[----:B------:R-:W-:-:S04]  /*c750*/  @!P5 LEA.HI R0, R0, R0, RZ, 0x1 ;  /* 0x000000000000d211 */ /* 0x000fc800078f08ff */
[----:B------:R-:W-:Y:S01]  /*c760*/  @!P5 LOP3.LUT R0, R0, 0xfffffffe, RZ, 0xc0, !PT ;  /* 0xfffffffe0000d812 */ /* 0x000fe200078ec0ff */
[----:B-1----:R-:W-:-:S04]  /*c770*/  @!P4 IMAD.WIDE R12, R8, 0x4, R14 ;  /* 0x00000004080cc825 */ /* 0x002fc800078e020e */
[----:B------:R-:W-:Y:S01]  /*c780*/  @!P1 IMAD.WIDE R8, R9, 0x4, R14 ;  /* 0x0000000409089825 */ /* 0x000fe200078e020e */
[----:B------:R1:W-:Y:S04]  /*c790*/  @!P4 ST.E.64 [R12.64], R128 ;  /* 0x000000800c00c985 */ /* 0x0003e8000c101b0c */
[----:B------:R-:W-:Y:S04]  /*c7a0*/  @!P3 ST.E.64 [R16.64], R132 ;  /* 0x000000841000b985 */ /* 0x000fe8000c101b0c */
[----:B------:R-:W-:Y:S04]  /*c7b0*/  @!P2 ST.E.64 [R18.64], R136 ;  /* 0x000000881200a985 */ /* 0x000fe8000c101b0c */
[----:B------:R2:W-:Y:S01]  /*c7c0*/  @!P1 ST.E.64 [R8.64], R140 ;  /* 0x0000008c08009985 */ /* 0x0005e2000c101b0c */
[----:B------:R-:W-:-:S13]  /*c7d0*/  ISETP.GE.AND P1, PT, R6, c[0x0][0x3c8], PT ;  /* 0x0000f20006007a0c */ /* 0x000fda0003f26270 */
[----:B------:R-:W-:Y:S01]  /*c7e0*/  @!P1 LEA.HI R6, R6, R6, RZ, 0x1 ;  /* 0x0000000606069211 */ /* 0x000fe200078f08ff */
[--C-:B-1----:R-:W-:Y:S01]  /*c7f0*/  @!P0 IMAD.WIDE R12, R2, 0x4, R14.reuse ;  /* 0x00000004020c8825 */ /* 0x102fe200078e020e */
[----:B------:R-:W-:Y:S02]  /*c800*/  IADD3 R2, R3, 0xd8, RZ ;  /* 0x000000d803027810 */ /* 0x000fe40007ffe0ff */
[----:B------:R-:W-:Y:S02]  /*c810*/  @!P1 LOP3.LUT R6, R6, 0xfffffffe, RZ, 0xc0, !PT ;  /* 0xfffffffe06069812 */ /* 0x000fe400078ec0ff */
[----:B------:R-:W-:Y:S01]  /*c820*/  ISETP.GE.AND P4, PT, R2, c[0x0][0x3c8], PT ;  /* 0x0000f20002007a0c */ /* 0x000fe20003f86270 */
[----:B------:R1:W-:Y:S01]  /*c830*/  @!P0 ST.E.64 [R12.64], R144 ;  /* 0x000000900c008985 */ /* 0x0003e2000c101b0c */
[----:B------:R-:W-:Y:S01]  /*c840*/  ISETP.GE.AND P0, PT, R5, c[0x0][0x3c8], PT ;  /* 0x0000f20005007a0c */ /* 0x000fe20003f06270 */
[----:B------:R-:W-:Y:S01]  /*c850*/  @!P1 IMAD.WIDE R20, R6, 0x4, R14 ;  /* 0x0000000406149825 */ /* 0x000fe200078e020e */
[----:B--2---:R-:W-:-:S02]  /*c860*/  IADD3 R9, R3, 0xe0, RZ ;  /* 0x000000e003097810 */ /* 0x004fc40007ffe0ff */
[----:B------:R-:W-:Y:S02]  /*c870*/  IADD3 R8, R3, 0xe8, RZ ;  /* 0x000000e803087810 */ /* 0x000fe40007ffe0ff */
[----:B------:R-:W-:Y:S02]  /*c880*/  ISETP.GE.AND P3, PT, R9, c[0x0][0x3c8], PT ;  /* 0x0000f20009007a0c */ /* 0x000fe40003f66270 */
[----:B------:R-:W-:-:S03]  /*c890*/  ISETP.GE.AND P2, PT, R8, c[0x0][0x3c8], PT ;  /* 0x0000f20008007a0c */ /* 0x000fc60003f46270 */
[----:B------:R-:W-:Y:S02]  /*c8a0*/  @!P4 LEA.HI R2, R2, R2, RZ, 0x1 ;  /* 0x000000020202c211 */ /* 0x000fe400078f08ff */
[----:B------:R-:W-:Y:S02]  /*c8b0*/  @!P0 LEA.HI R5, R5, R5, RZ, 0x1 ;  /* 0x0000000505058211 */ /* 0x000fe400078f08ff */
[----:B------:R-:W-:Y:S02]  /*c8c0*/  @!P4 LOP3.LUT R2, R2, 0xfffffffe, RZ, 0xc0, !PT ;  /* 0xfffffffe0202c812 */ /* 0x000fe400078ec0ff */
[----:B------:R-:W-:Y:S02]  /*c8d0*/  @!P0 LOP3.LUT R5, R5, 0xfffffffe, RZ, 0xc0, !PT ;  /* 0xfffffffe05058812 */ /* 0x000fe400078ec0ff */
[----:B------:R-:W-:Y:S01]  /*c8e0*/  @!P3 LEA.HI R9, R9, R9, RZ, 0x1 ;  /* 0x000000090909b211 */ /* 0x000fe200078f08ff */
[----:B------:R-:W-:Y:S01]  /*c8f0*/  @!P4 IMAD.WIDE R16, R2, 0x4, R14 ;  /* 0x000000040210c825 */ /* 0x000fe200078e020e */
[----:B------:R-:W-:-:S02]  /*c900*/  @!P2 LEA.HI R8, R8, R8, RZ, 0x1 ;  /* 0x000000080808a211 */ /* 0x000fc400078f08ff */
[----:B------:R-:W-:Y:S02]  /*c910*/  @!P3 LOP3.LUT R9, R9, 0xfffffffe, RZ, 0xc0, !PT ;  /* 0xfffffffe0909b812 */ /* 0x000fe400078ec0ff */
[----:B------:R-:W-:Y:S01]  /*c920*/  @!P2 LOP3.LUT R8, R8, 0xfffffffe, RZ, 0xc0, !PT ;  /* 0xfffffffe0808a812 */ /* 0x000fe200078ec0ff */
[----:B-1----:R-:W-:-:S04]  /*c930*/  @!P5 IMAD.WIDE R12, R0, 0x4, R14 ;  /* 0x00000004000cd825 */ /* 0x002fc800078e020e */
        /* <DEDUP_REMOVED lines=9> */
.L_x_1549:
[----:B--23--:R-:W-:Y:S05]  /*c9d0*/  BSYNC B0 ;  /* 0x0000000000007941 */ /* 0x00cfea0003800000 */
.L_x_1548:
[----:B------:R-:W-:Y:S01]  /*c9e0*/  ISETP.NE.AND P0, PT, R4, RZ, PT ;  /* 0x000000ff0400720c */ /* 0x000fe20003f05270 */
[----:B------:R2:W3:Y:S04]  /*c9f0*/  SHFL.IDX PT, R11, R10, 0x1, 0x1c1f ;  /* 0x003c1f000a0b7f89 */ /* 0x0004e800000e0000 */
[----:B------:R2:W1:Y:S08]  /*ca00*/  SHFL.IDX PT, R10, R7, 0x1, 0x1c1f ;  /* 0x003c1f00070a7f89 */ /* 0x00047000000e0000 */
        /* <DEDUP_REMOVED lines=12> */
[--C-:B-1234-:R-:W-:Y:S01]  /*cad0*/  @!P2 IMAD.WIDE R6, R3, 0x4, R10.reuse ;  /* 0x000000040306a825 */ /* 0x11efe200078e020a */
[----:B------:R-:W-:Y:S02]  /*cae0*/  @!P1 LOP3.LUT R5, R5, 0xfffffffe, RZ, 0xc0, !PT ;  /* 0xfffffffe05059812 */ /* 0x000fe400078ec0ff */
[----:B------:R-:W-:Y:S02]  /*caf0*/  @!P0 LOP3.LUT R4, R4, 0xfffffffe, RZ, 0xc0, !PT ;  /* 0xfffffffe04048812 */ /* 0x000fe400078ec0ff */
[----:B------:R1:W-:Y:S01]  /*cb00*/  @!P2 ST.E.64 [R6.64], R178 ;  /* 0x000000b20600a985 */ /* 0x0003e2000c101b0c */
[----:B------:R-:W-:Y:S01]  /*cb10*/  @!P1 IMAD.WIDE R8, R5, 0x4, R10 ;  /* 0x0000000405089825 */ /* 0x000fe200078e020a */
[----:B------:R-:W-:-:S02]  /*cb20*/  @!P6 LEA.HI R2, R2, R2, RZ, 0x1 ;  /* 0x000000020202e211 */ /* 0x000fc400078f08ff */
[----:B------:R-:W-:Y:S01]  /*cb30*/  @!P5 LEA.HI R0, R0, R0, RZ, 0x1 ;  /* 0x000000000000d211 */ /* 0x000fe200078f08ff */
[--C-:B------:R-:W-:Y:S01]  /*cb40*/  @!P0 IMAD.WIDE R4, R4, 0x4, R10.reuse ;  /* 0x0000000404048825 */ /* 0x100fe200078e020a */
[----:B------:R2:W-:Y:S01]  /*cb50*/  @!P1 ST.E.64 [R8.64], R174 ;  /* 0x000000ae08009985 */ /* 0x0005e2000c101b0c */
[----:B------:R-:W-:Y:S02]  /*cb60*/  @!P6 LOP3.LUT R2, R2, 0xfffffffe, RZ, 0xc0, !PT ;  /* 0xfffffffe0202e812 */ /* 0x000fe400078ec0ff */
[----:B------:R-:W-:Y:S01]  /*cb70*/  @!P5 LOP3.LUT R0, R0, 0xfffffffe, RZ, 0xc0, !PT ;  /* 0xfffffffe0000d812 */ /* 0x000fe200078ec0ff */
[----:B------:R3:W-:Y:S02]  /*cb80*/  @!P0 ST.E.64 [R4.64], R54 ;  /* 0x0000003604008985 */ /* 0x0007e4000c101b0c */
[----:B------:R-:W-:Y:S01]  /*cb90*/  @!P6 IMAD.WIDE R12, R2, 0x4, R10 ;  /* 0x00000004020ce825 */ /* 0x000fe200078e020a */
[----:B------:R-:W-:-:S03]  /*cba0*/  IADD3 R2, R3, 0x50, RZ ;  /* 0x0000005003027810 */ /* 0x000fc60007ffe0ff */
[----:B------:R-:W-:Y:S01]  /*cbb0*/  @!P5 IMAD.WIDE R14, R0, 0x4, R10 ;  /* 0x00000004000ed825 */ /* 0x000fe200078e020a */
[----:B------:R4:W-:Y:S01]  /*cbc0*/  @!P6 ST.E.64 [R12.64], R58 ;  /* 0x0000003a0c00e985 */ /* 0x0009e2000c101b0c */
[C---:B------:R-:W-:Y:S02]  /*cbd0*/  IADD3 R0, R3.reuse, 0x58, RZ ;  /* 0x0000005803007810 */ /* 0x040fe40007ffe0ff */
[----:B------:R-:W-:Y:S01]  /*cbe0*/  ISETP.GE.AND P6, PT, R2, c[0x0][0x3c8], PT ;  /* 0x0000f20002007a0c */ /* 0x000fe20003fc6270 */
[----:B------:R5:W-:Y:S01]  /*cbf0*/  @!P5 ST.E.64 [R14.64], R62 ;  /* 0x0000003e0e00d985 */ /* 0x000be2000c101b0c */
[----:B------:R-:W-:Y:S02]  /*cc00*/  ISETP.GE.AND P5, PT, R0, c[0x0][0x3c8], PT ;  /* 0x0000f20000007a0c */ /* 0x000fe40003fa6270 */
[C---:B-1----:R-:W-:Y:S02]  /*cc10*/  IADD3 R7, R3.reuse, 0x30, RZ ;  /* 0x0000003003077810 */ /* 0x042fe40007ffe0ff */
[----:B------:R-:W-:-:S02]  /*cc20*/  IADD3 R6, R3, 0x38, RZ ;  /* 0x0000003803067810 */ /* 0x000fc40007ffe0ff */
[----:B------:R-:W-:Y:S02]  /*cc30*/  ISETP.GE.AND P3, PT, R7, c[0x0][0x3c8], PT ;  /* 0x0000f20007007a0c */ /* 0x000fe40003f66270 */
[C---:B--2---:R-:W-:Y:S02]  /*cc40*/  IADD3 R8, R3.reuse, 0x28, RZ ;  /* 0x0000002803087810 */ /* 0x044fe40007ffe0ff */
[----:B------:R-:W-:Y:S02]  /*cc50*/  ISETP.GE.AND P2, PT, R6, c[0x0][0x3c8], PT ;  /* 0x0000f20006007a0c */ /* 0x000fe40003f46270 */
[C---:B---3--:R-:W-:Y:S02]  /*cc60*/  IADD3 R5, R3.reuse, 0x40, RZ ;  /* 0x0000004003057810 */ /* 0x048fe40007ffe0ff */
[----:B------:R-:W-:Y:S02]  /*cc70*/  IADD3 R4, R3, 0x48, RZ ;  /* 0x0000004803047810 */ /* 0x000fe40007ffe0ff */
[----:B------:R-:W-:-:S02]  /*cc80*/  ISETP.GE.AND P4, PT, R8, c[0x0][0x3c8], PT ;  /* 0x0000f20008007a0c */ /* 0x000fc40003f86270 */
[----:B------:R-:W-:Y:S02]  /*cc90*/  ISETP.GE.AND P1, PT, R5, c[0x0][0x3c8], PT ;  /* 0x0000f20005007a0c */ /* 0x000fe40003f26270 */
[----:B------:R-:W-:Y:S02]  /*cca0*/  ISETP.GE.AND P0, PT, R4, c[0x0][0x3c8], PT ;  /* 0x0000f20004007a0c */ /* 0x000fe40003f06270 */
[----:B------:R-:W-:Y:S02]  /*ccb0*/  @!P3 LEA.HI R7, R7, R7, RZ, 0x1 ;  /* 0x000000070707b211 */ /* 0x000fe400078f08ff */
[----:B------:R-:W-:Y:S02]  /*ccc0*/  @!P2 LEA.HI R6, R6, R6, RZ, 0x1 ;  /* 0x000000060606a211 */ /* 0x000fe400078f08ff */
[----:B------:R-:W-:Y:S02]  /*ccd0*/  @!P3 LOP3.LUT R7, R7, 0xfffffffe, RZ, 0xc0, !PT ;  /* 0xfffffffe0707b812 */ /* 0x000fe400078ec0ff */
[----:B------:R-:W-:-:S02]  /*cce0*/  @!P2 LOP3.LUT R6, R6, 0xfffffffe, RZ, 0xc0, !PT ;  /* 0xfffffffe0606a812 */ /* 0x000fc400078ec0ff */
[----:B------:R-:W-:Y:S01]  /*ccf0*/  @!P4 LEA.HI R8, R8, R8, RZ, 0x1 ;  /* 0x000000080808c211 */ /* 0x000fe200078f08ff */
[--C-:B----4-:R-:W-:Y:S01]  /*cd00*/  @!P3 IMAD.WIDE R12, R7, 0x4, R10.reuse ;  /* 0x00000004070cb825 */ /* 0x110fe200078e020a */
[----:B------:R-:W-:Y:S02]  /*cd10*/  @!P1 LEA.HI R5, R5, R5, RZ, 0x1 ;  /* 0x0000000505059211 */ /* 0x000fe400078f08ff */
[----:B------:R-:W-:Y:S01]  /*cd20*/  @!P0 LEA.HI R4, R4, R4, RZ, 0x1 ;  /* 0x0000000404048211 */ /* 0x000fe200078f08ff */
[--C-:B------:R-:W-:Y:S01]  /*cd30*/  @!P2 IMAD.WIDE R6, R6, 0x4, R10.reuse ;  /* 0x000000040606a825 */ /* 0x100fe200078e020a */
[----:B------:R-:W-:Y:S02]  /*cd40*/  @!P4 LOP3.LUT R8, R8, 0xfffffffe, RZ, 0xc0, !PT ;  /* 0xfffffffe0808c812 */ /* 0x000fe400078ec0ff */
[----:B------:R-:W-:Y:S02]  /*cd50*/  @!P1 LOP3.LUT R5, R5, 0xfffffffe, RZ, 0xc0, !PT ;  /* 0xfffffffe05059812 */ /* 0x000fe400078ec0ff */
[----:B------:R-:W-:Y:S01]  /*cd60*/  @!P0 LOP3.LUT R4, R4, 0xfffffffe, RZ, 0xc0, !PT ;  /* 0xfffffffe04048812 */ /* 0x000fe200078ec0ff */
[----:B------:R-:W-:Y:S01]  /*cd70*/  @!P4 IMAD.WIDE R8, R8, 0x4, R10 ;  /* 0x000000040808c825 */ /* 0x000fe200078e020a */
[----:B------:R-:W-:-:S02]  /*cd80*/  @!P6 LEA.HI R2, R2, R2, RZ, 0x1 ;  /* 0x000000020202e211 */ /* 0x000fc400078f08ff */
[----:B------:R-:W-:Y:S01]  /*cd90*/  @!P5 LEA.HI R0, R0, R0, RZ, 0x1 ;  /* 0x000000000000d211 */ /* 0x000fe200078f08ff */
[--C-:B-----5:R-:W-:Y:S01]  /*cda0*/  @!P1 IMAD.WIDE R14, R5, 0x4, R10.reuse ;  /* 0x00000004050e9825 */ /* 0x120fe200078e020a */
[----:B------:R1:W-:Y:S01]  /*cdb0*/  @!P4 ST.E.64 [R8.64], R66 ;  /* 0x000000420800c985 */ /* 0x0003e2000c101b0c */
[----:B------:R-:W-:Y:S02]  /*cdc0*/  @!P6 LOP3.LUT R2, R2, 0xfffffffe, RZ, 0xc0, !PT ;  /* 0xfffffffe0202e812 */ /* 0x000fe400078ec0ff */
[----:B------:R-:W-:Y:S01]  /*cdd0*/  @!P0 IMAD.WIDE R4, R4, 0x4, R10 ;  /* 0x0000000404048825 */ /* 0x000fe200078e020a */
[----:B------:R2:W-:Y:S01]  /*cde0*/  @!P3 ST.E.64 [R12.64], R70 ;  /* 0x000000460c00b985 */ /* 0x0005e2000c101b0c */
[----:B------:R-:W-:-:S03]  /*cdf0*/  @!P5 LOP3.LUT R0, R0, 0xfffffffe, RZ, 0xc0, !PT ;  /* 0xfffffffe0000d812 */ /* 0x000fc600078ec0ff */
[----:B------:R3:W-:Y:S04]  /*ce00*/  @!P2 ST.E.64 [R6.64], R74 ;  /* 0x0000004a0600a985 */ /* 0x0007e8000c101b0c */
[----:B------:R4:W-:Y:S04]  /*ce10*/  @!P1 ST.E.64 [R14.64], R78 ;  /* 0x0000004e0e009985 */ /* 0x0009e8000c101b0c */
[----:B------:R5:W-:Y:S01]  /*ce20*/  @!P0 ST.E.64 [R4.64], R82 ;  /* 0x0000005204008985 */ /* 0x000be2000c101b0c */
[----:B-1----:R-:W-:-:S04]  /*ce30*/  IADD3 R8, R3, 0x60, RZ ;  /* 0x0000006003087810 */ /* 0x002fc80007ffe0ff */
[----:B------:R-:W-:Y:S01]  /*ce40*/  ISETP.GE.AND P4, PT, R8, c[0x0][0x3c8], PT ;  /* 0x0000f20008007a0c */ /* 0x000fe20003f86270 */
[--C-:B--2---:R-:W-:Y:S01]  /*ce50*/  @!P6 IMAD.WIDE R12, R2, 0x4, R10.reuse ;  /* 0x00000004020ce825 */ /* 0x104fe200078e020a */
[C---:B------:R-:W-:Y:S02]  /*ce60*/  IADD3 R2, R3.reuse, 0x88, RZ ;  /* 0x0000008803027810 */ /* 0x040fe40007ffe0ff */
[C---:B---3--:R-:W-:Y:S02]  /*ce70*/  IADD3 R7, R3.reuse, 0x68, RZ ;  /* 0x0000006803077810 */ /* 0x048fe40007ffe0ff */
[----:B------:R-:W-:Y:S01]  /*ce80*/  IADD3 R6, R3, 0x70, RZ ;  /* 0x0000007003067810 */ /* 0x000fe20007ffe0ff */
[----:B------:R1:W-:Y:S01]  /*ce90*/  @!P6 ST.E.64 [R12.64], R86 ;  /* 0x000000560c00e985 */ /* 0x0003e2000c101b0c */
[----:B------:R-:W-:Y:S01]  /*cea0*/  ISETP.GE.AND P3, PT, R7, c[0x0][0x3c8], PT ;  /* 0x0000f20007007a0c */ /* 0x000fe20003f66270 */
[----:B----4-:R-:W-:Y:S01]  /*ceb0*/  @!P5 IMAD.WIDE R14, R0, 0x4, R10 ;  /* 0x00000004000ed825 */ /* 0x010fe200078e020a */
[----:B------:R-:W-:-:S02]  /*cec0*/  ISETP.GE.AND P2, PT, R6, c[0x0][0x3c8], PT ;  /* 0x0000f20006007a0c */ /* 0x000fc40003f46270 */
[C---:B-----5:R-:W-:Y:S02]  /*ced0*/  IADD3 R5, R3.reuse, 0x78, RZ ;  /* 0x0000007803057810 */ /* 0x060fe40007ffe0ff */
[----:B------:R-:W-:Y:S01]  /*cee0*/  IADD3 R4, R3, 0x80, RZ ;  /* 0x0000008003047810 */ /* 0x000fe20007ffe0ff */
[----:B------:R2:W-:Y:S01]  /*cef0*/  @!P5 ST.E.64 [R14.64], R90 ;  /* 0x0000005a0e00d985 */ /* 0x0005e2000c101b0c */
[----:B------:R-:W-:Y:S02]  /*cf00*/  ISETP.GE.AND P1, PT, R5, c[0x0][0x3c8], PT ;  /* 0x0000f20005007a0c */ /* 0x000fe40003f26270 */
[----:B------:R-:W-:Y:S02]  /*cf10*/  ISETP.GE.AND P0, PT, R4, c[0x0][0x3c8], PT ;  /* 0x0000f20004007a0c */ /* 0x000fe40003f06270 */
[----:B------:R-:W-:Y:S02]  /*cf20*/  @!P4 LEA.HI R8, R8, R8, RZ, 0x1 ;  /* 0x000000080808c211 */ /* 0x000fe400078f08ff */
[----:B------:R-:W-:-:S02]  /*cf30*/  @!P3 LEA.HI R7, R7, R7, RZ, 0x1 ;  /* 0x000000070707b211 */ /* 0x000fc400078f08ff */
[----:B------:R-:W-:Y:S02]  /*cf40*/  @!P2 LEA.HI R6, R6, R6, RZ, 0x1 ;  /* 0x000000060606a211 */ /* 0x000fe400078f08ff */
[----:B------:R-:W-:Y:S02]  /*cf50*/  @!P4 LOP3.LUT R8, R8, 0xfffffffe, RZ, 0xc0, !PT ;  /* 0xfffffffe0808c812 */ /* 0x000fe400078ec0ff */
[----:B------:R-:W-:Y:S02]  /*cf60*/  @!P3 LOP3.LUT R7, R7, 0xfffffffe, RZ, 0xc0, !PT ;  /* 0xfffffffe0707b812 */ /* 0x000fe400078ec0ff */
[----:B------:R-:W-:Y:S01]  /*cf70*/  @!P1 LEA.HI R5, R5, R5, RZ, 0x1 ;  /* 0x0000000505059211 */ /* 0x000fe200078f08ff */
[----:B------:R-:W-:Y:S01]  /*cf80*/  @!P4 IMAD.WIDE R8, R8, 0x4, R10 ;  /* 0x000000040808c825 */ /* 0x000fe200078e020a */
[----:B------:R-:W-:Y:S02]  /*cf90*/  @!P0 LEA.HI R4, R4, R4, RZ, 0x1 ;  /* 0x0000000404048211 */ /* 0x000fe400078f08ff */
[----:B------:R-:W-:-:S02]  /*cfa0*/  @!P2 LOP3.LUT R6, R6, 0xfffffffe, RZ, 0xc0, !PT ;  /* 0xfffffffe0606a812 */ /* 0x000fc400078ec0ff */
[----:B------:R-:W-:Y:S01]  /*cfb0*/  @!P1 LOP3.LUT R5, R5, 0xfffffffe, RZ, 0xc0, !PT ;  /* 0xfffffffe05059812 */ /* 0x000fe200078ec0ff */
[--C-:B-1----:R-:W-:Y:S01]  /*cfc0*/  @!P3 IMAD.WIDE R12, R7, 0x4, R10.reuse ;  /* 0x00000004070cb825 */ /* 0x102fe200078e020a */
[----:B------:R-:W-:Y:S01]  /*cfd0*/  @!P0 LOP3.LUT R4, R4, 0xfffffffe, RZ, 0xc0, !PT ;  /* 0xfffffffe04048812 */ /* 0x000fe200078ec0ff */
[----:B------:R1:W-:Y:S01]  /*cfe0*/  @!P4 ST.E.64 [R8.64], R94 ;  /* 0x0000005e0800c985 */ /* 0x0003e2000c101b0c */
[----:B------:R-:W-:Y:S01]  /*cff0*/  IADD3 R0, R3, 0x90, RZ ;  /* 0x0000009003007810 */ /* 0x000fe20007ffe0ff */
[--C-:B------:R-:W-:Y:S01]  /*d000*/  @!P2 IMAD.WIDE R6, R6, 0x4, R10.reuse ;  /* 0x000000040606a825 */ /* 0x100fe200078e020a */
[----:B------:R-:W-:Y:S01]  /*d010*/  ISETP.GE.AND P6, PT, R2, c[0x0][0x3c8], PT ;  /* 0x0000f20002007a0c */ /* 0x000fe20003fc6270 */
[----:B------:R3:W-:Y:S01]  /*d020*/  @!P3 ST.E.64 [R12.64], R98 ;  /* 0x000000620c00b985 */ /* 0x0007e2000c101b0c */
[----:B------:R-:W-:Y:S01]  /*d030*/  ISETP.GE.AND P5, PT, R0, c[0x0][0x3c8], PT ;  /* 0x0000f20000007a0c */ /* 0x000fe20003fa6270 */
[--C-:B--2---:R-:W-:Y:S02]  /*d040*/  @!P1 IMAD.WIDE R14, R5, 0x4, R10.reuse ;  /* 0x00000004050e9825 */ /* 0x104fe400078e020a */
[----:B------:R2:W-:Y:S02]  /*d050*/  @!P2 ST.E.64 [R6.64], R102 ;  /* 0x000000660600a985 */ /* 0x0005e4000c101b0c */
[----:B------:R-:W-:-:S02]  /*d060*/  @!P0 IMAD.WIDE R4, R4, 0x4, R10 ;  /* 0x0000000404048825 */ /* 0x000fc400078e020a */
[----:B------:R4:W-:Y:S04]  /*d070*/  @!P1 ST.E.64 [R14.64], R106 ;  /* 0x0000006a0e009985 */ /* 0x0009e8000c101b0c */
[----:B------:R5:W-:Y:S01]  /*d080*/  @!P0 ST.E.64 [R4.64], R110 ;  /* 0x0000006e04008985 */ /* 0x000be2000c101b0c */
[----:B------:R-:W-:Y:S02]  /*d090*/  @!P6 LEA.HI R2, R2, R2, RZ, 0x1 ;  /* 0x000000020202e211 */ /* 0x000fe400078f08ff */
[----:B------:R-:W-:Y:S02]  /*d0a0*/  @!P5 LEA.HI R0, R0, R0, RZ, 0x1 ;  /* 0x000000000000d211 */ /* 0x000fe400078f08ff */
[----:B------:R-:W-:Y:S02]  /*d0b0*/  @!P6 LOP3.LUT R2, R2, 0xfffffffe, RZ, 0xc0, !PT ;  /* 0xfffffffe0202e812 */ /* 0x000fe400078ec0ff */
[----:B------:R-:W-:-:S02]  /*d0c0*/  @!P5 LOP3.LUT R0, R0, 0xfffffffe, RZ, 0xc0, !PT ;  /* 0xfffffffe0000d812 */ /* 0x000fc400078ec0ff */
[----:B-1----:R-:W-:-:S04]  /*d0d0*/  IADD3 R8, R3, 0x98, RZ ;  /* 0x0000009803087810 */ /* 0x002fc80007ffe0ff */
[----:B------:R-:W-:Y:S01]  /*d0e0*/  ISETP.GE.AND P4, PT, R8, c[0x0][0x3c8], PT ;  /* 0x0000f20008007a0c */ /* 0x000fe20003f86270 */
[--C-:B---3--:R-:W-:Y:S01]  /*d0f0*/  @!P6 IMAD.WIDE R12, R2, 0x4, R10.reuse ;  /* 0x00000004020ce825 */ /* 0x108fe200078e020a */
[C---:B------:R-:W-:Y:S02]  /*d100*/  IADD3 R2, R3.reuse, 0xc0, RZ ;  /* 0x000000c003027810 */ /* 0x040fe40007ffe0ff */
[C---:B--2---:R-:W-:Y:S02]  /*d110*/  IADD3 R7, R3.reuse, 0xa0, RZ ;  /* 0x000000a003077810 */ /* 0x044fe40007ffe0ff */
        /* <DEDUP_REMOVED lines=40> */
[C---:B--2---:R-:W-:Y:S02]  /*d3a0*/  IADD3 R7, R3.reuse, 0xd8, RZ ;  /* 0x000000d803077810 */ /* 0x044fe40007ffe0ff */
[----:B------:R-:W-:Y:S02]  /*d3b0*/  IADD3 R6, R3, 0xe0, RZ ;  /* 0x000000e003067810 */ /* 0x000fe40007ffe0ff */
[----:B------:R1:W-:Y:S01]  /*d3c0*/  @!P6 ST.E.64 [R12.64], R142 ;  /* 0x0000008e0c00e985 */ /* 0x0003e2000c101b0c */
[----:B------:R-:W-:Y:S01]  /*d3d0*/  ISETP.GE.AND P3, PT, R7, c[0x0][0x3c8], PT ;  /* 0x0000f20007007a0c */ /* 0x000fe20003f66270 */
[----:B----4-:R-:W-:Y:S01]  /*d3e0*/  @!P5 IMAD.WIDE R14, R0, 0x4, R10 ;  /* 0x00000004000ed825 */ /* 0x010fe200078e020a */
[----:B------:R-:W-:Y:S02]  /*d3f0*/  ISETP.GE.AND P2, PT, R6, c[0x0][0x3c8], PT ;  /* 0x0000f20006007a0c */ /* 0x000fe40003f46270 */
[----:B-----5:R-:W-:-:S02]  /*d400*/  IADD3 R5, R3, 0xe8, RZ ;  /* 0x000000e803057810 */ /* 0x020fc40007ffe0ff */
[----:B------:R-:W-:Y:S01]  /*d410*/  IADD3 R4, R3, 0xf0, RZ ;  /* 0x000000f003047810 */ /* 0x000fe20007ffe0ff */
[----:B------:R2:W-:Y:S01]  /*d420*/  @!P5 ST.E.64 [R14.64], R146 ;  /* 0x000000920e00d985 */ /* 0x0005e2000c101b0c */
[----:B------:R-:W-:Y:S02]  /*d430*/  ISETP.GE.AND P1, PT, R5, c[0x0][0x3c8], PT ;  /* 0x0000f20005007a0c */ /* 0x000fe40003f26270 */
[----:B------:R-:W-:Y:S02]  /*d440*/  ISETP.GE.AND P0, PT, R4, c[0x0][0x3c8], PT ;  /* 0x0000f20004007a0c */ /* 0x000fe40003f06270 */
[----:B------:R-:W-:Y:S02]  /*d450*/  @!P4 LEA.HI R8, R8, R8, RZ, 0x1 ;  /* 0x000000080808c211 */ /* 0x000fe400078f08ff */
[----:B------:R-:W-:Y:S02]  /*d460*/  @!P3 LEA.HI R7, R7, R7, RZ, 0x1 ;  /* 0x000000070707b211 */ /* 0x000fe400078f08ff */
[----:B------:R-:W-:-:S02]  /*d470*/  @!P2 LEA.HI R6, R6, R6, RZ, 0x1 ;  /* 0x000000060606a211 */ /* 0x000fc400078f08ff */
[----:B------:R-:W-:Y:S02]  /*d480*/  @!P4 LOP3.LUT R8, R8, 0xfffffffe, RZ, 0xc0, !PT ;  /* 0xfffffffe0808c812 */ /* 0x000fe400078ec0ff */
[----:B------:R-:W-:Y:S02]  /*d490*/  @!P3 LOP3.LUT R7, R7, 0xfffffffe, RZ, 0xc0, !PT ;  /* 0xfffffffe0707b812 */ /* 0x000fe400078ec0ff */
[----:B------:R-:W-:Y:S01]  /*d4a0*/  @!P1 LEA.HI R5, R5, R5, RZ, 0x1 ;  /* 0x0000000505059211 */ /* 0x000fe200078f08ff */
[--C-:B------:R-:W-:Y:S01]  /*d4b0*/  @!P4 IMAD.WIDE R8, R8, 0x4, R10.reuse ;  /* 0x000000040808c825 */ /* 0x100fe200078e020a */
[----:B------:R-:W-:Y:S02]  /*d4c0*/  @!P0 LEA.HI R4, R4, R4, RZ, 0x1 ;  /* 0x0000000404048211 */ /* 0x000fe400078f08ff */
[----:B------:R-:W-:Y:S02]  /*d4d0*/  @!P2 LOP3.LUT R6, R6, 0xfffffffe, RZ, 0xc0, !PT ;  /* 0xfffffffe0606a812 */ /* 0x000fe400078ec0ff */
[----:B------:R-:W-:Y:S01]  /*d4e0*/  @!P1 LOP3.LUT R5, R5, 0xfffffffe, RZ, 0xc0, !PT ;  /* 0xfffffffe05059812 */ /* 0x000fe200078ec0ff */
[--C-:B-1----:R-:W-:Y:S01]  /*d4f0*/  @!P3 IMAD.WIDE R12, R7, 0x4, R10.reuse ;  /* 0x00000004070cb825 */ /* 0x102fe200078e020a */
[----:B------:R-:W-:Y:S01]  /*d500*/  @!P0 LOP3.LUT R4, R4, 0xfffffffe, RZ, 0xc0, !PT ;  /* 0xfffffffe04048812 */ /* 0x000fe200078ec0ff */
[----:B------:R1:W-:Y:S01]  /*d510*/  @!P4 ST.E.64 [R8.64], R150 ;  /* 0x000000960800c985 */ /* 0x0003e2000c101b0c */
[----:B------:R-:W-:Y:S01]  /*d520*/  IADD3 R0, R3, 0xf8, RZ ;  /* 0x000000f803007810 */ /* 0x000fe20007ffe0ff */
[----:B------:R-:W-:-:S02]  /*d530*/  @!P2 IMAD.WIDE R6, R6, 0x4, R10 ;  /* 0x000000040606a825 */ /* 0x000fc400078e020a */
[----:B------:R1:W-:Y:S02]  /*d540*/  @!P3 ST.E.64 [R12.64], R170 ;  /* 0x000000aa0c00b985 */ /* 0x0003e4000c101b0c */
[--C-:B--2---:R-:W-:Y:S02]  /*d550*/  @!P1 IMAD.WIDE R14, R5, 0x4, R10.reuse ;  /* 0x00000004050e9825 */ /* 0x104fe400078e020a */
[----:B------:R1:W-:Y:S02]  /*d560*/  @!P2 ST.E.64 [R6.64], R154 ;  /* 0x0000009a0600a985 */ /* 0x0003e4000c101b0c */
[----:B------:R-:W-:Y:S02]  /*d570*/  @!P0 IMAD.WIDE R4, R4, 0x4, R10 ;  /* 0x0000000404048825 */ /* 0x000fe400078e020a */
        /* <DEDUP_REMOVED lines=9> */
.L_x_1547:
        /* <DEDUP_REMOVED lines=16> */
[----:B--2---:R-:W-:Y:S01]  /*d710*/  UIMAD.WIDE.U32 UR8, UR11, UR4, URZ ;  /* 0x000000040b0872a5 */ /* 0x004fe2000f8e003f */
        /* <DEDUP_REMOVED lines=15> */
[----:B------:R-:W-:Y:S01]  /*d810*/  IMAD.IADD R9, R0, 0x1, R9 ;  /* 0x0000000100097824 */ /* 0x000fe200078e0209 */
[----:B------:R-:W-:Y:S01]  /*d820*/  SHF.R.S32.HI R0, RZ, 0x1f, R6 ;  /* 0x0000001fff007819 */ /* 0x000fe20000011406 */
[----:B------:R-:W-:-:S02]  /*d830*/  IMAD R4, R4, c[0x0][0x4e8], R7 ;  /* 0x00013a0004047a24 */ /* 0x000fc400078e0207 */
[----:B------:R-:W-:Y:S02]  /*d840*/  IMAD R3, R3, c[0x0][0x4e0], RZ ;  /* 0x0001380003037a24 */ /* 0x000fe400078e02ff */
[----:B------:R-:W-:-:S04]  /*d850*/  IMAD.WIDE.U32 R8, R2, c[0x0][0x4e0], R8 ;  /* 0x0001380002087a25 */ /* 0x000fc800078e0008 */
[----:B------:R-:W-:Y:S01]  /*d860*/  IMAD R3, R2, c[0x0][0x4e4], R3 ;  /* 0x0001390002037a24 */ /* 0x000fe200078e0203 */
[----:B------:R-:W-:Y:S02]  /*d870*/  SHF.R.S32.HI R2, RZ, 0x1f, R4 ;  /* 0x0000001fff027819 */ /* 0x000fe40000011404 */
[----:B------:R-:W-:-:S03]  /*d880*/  IADD3 R6, P0, R6, R8, RZ ;  /* 0x0000000806067210 */ /* 0x000fc60007f1e0ff */
[----:B------:R-:W-:Y:S01]  /*d890*/  IMAD R2, R2, c[0x0][0x4c8], RZ ;  /* 0x0001320002027a24 */ /* 0x000fe200078e02ff */
[----:B------:R-:W-:Y:S02]  /*d8a0*/  IADD3.X R7, R0, R9, R3, P0, !PT ;  /* 0x0000000900077210 */ /* 0x000fe400007fe403 */
[----:B------:R-:W-:Y:S01]  /*d8b0*/  MOV R0, 0xff800000 ;  /* 0xff80000000007802 */ /* 0x000fe20000000f00 */
[C---:B------:R-:W-:Y:S02]  /*d8c0*/  IMAD R2, R4.reuse, c[0x0][0x4cc], R2 ;  /* 0x0001330004027a24 */ /* 0x040fe400078e0202 */
[----:B------:R-:W-:-:S05]  /*d8d0*/  IMAD.WIDE.U32 R6, R4, c[0x0][0x4c8], R6 ;  /* 0x0001320004067a25 */ /* 0x000fca00078e0006 */
[----:B------:R-:W-:Y:S02]  /*d8e0*/  IADD3 R2, R7, R2, RZ ;  /* 0x0000000207027210 */ /* 0x000fe40007ffe0ff */
[----:B------:R-:W-:-:S04]  /*d8f0*/  LEA R4, P0, R6, c[0x0][0x4a8], 0x2 ;  /* 0x00012a0006047a11 */ /* 0x000fc800078010ff */
[----:B------:R-:W-:-:S05]  /*d900*/  LEA.HI.X R5, R6, c[0x0][0x4ac], R2, 0x2, P0 ;  /* 0x00012b0006057a11 */ /* 0x000fca00000f1402 */
[----:B------:R-:W-:Y:S01]  /*d910*/  STG.E [R4.64], R0 ;  /* 0x0000000004007986 */ /* 0x000fe2000c10190c */
[----:B------:R-:W-:Y:S05]  /*d920*/  EXIT ;  /* 0x000000000000794d */ /* 0x000fea0003800000 */
.L_x_1550:
        /* <DEDUP_REMOVED lines=13> */
.L_x_3264:


//--------------------- .text._ZN7cutlass13device_kernelIN5flash19enable_sm80_to_sm89INS1_16FlashAttnFwdSm80INS1_25CollectiveMainloopFwdSm80ILi8ELi1ELb0EN4cute5tupleIJNS5_1CILi128EEENS7_ILi64EEENS7_ILi256EEEEEELi256ENS_10bfloat16_tEfNS_4arch4Sm80ELb0ELb0ELb0ELb1ELb1ELb0ELb1ELb1EEENS1_21CollectiveEpilogueFwdINS6_IJS8_SA_S9_EEENS6_IJNS7_ILi1EEESI_SI_EEESC_SE_Li256ELb1ELb1ELb1ELb0EEENS1_36VarlenDynamicPersistentTileSchedulerILi128ELi64ELi256ELi256ELb1ELb1ELb0ELb0ELb1ELb1EEEEEEEEEvNT_6ParamsE --------------------------
	.section	.text._ZN7cutlass13device_kernelIN5flash19enable_sm80_to_sm89INS1_16FlashAttnFwdSm80INS1_25CollectiveMainloopFwdSm80ILi8ELi1ELb0EN4cute5tupleIJNS5_1CILi128EEENS7_ILi64EEENS7_ILi256EEEEEELi256ENS_10bfloat16_tEfNS_4arch4Sm80ELb0ELb0ELb0ELb1ELb1ELb0ELb1ELb1EEENS1_21CollectiveEpilogueFwdINS6_IJS8_SA_S9_EEENS6_IJNS7_ILi1EEESI_SI_EEESC_SE_Li256ELb1ELb1ELb1ELb0EEENS1_36VarlenDynamicPersistentTileSchedulerILi128ELi64ELi256ELi256ELb1ELb1ELb0ELb0ELb1ELb1EEEEEEEEEvNT_6ParamsE,"ax",@progbits
	.sectioninfo	@"SHI_REGISTERS=255"
	.align	128
.text._ZN7cutlass13device_kernelIN5flash19enable_sm80_to_sm89INS1_16FlashAttnFwdSm80INS1_25CollectiveMainloopFwdSm80ILi8ELi1ELb0EN4cute5tupleIJNS5_1CILi128EEENS7_ILi64EEENS7_ILi256EEEEEELi256ENS_10bfloat16_tEfNS_4arch4Sm80ELb0ELb0ELb0ELb1ELb1ELb0ELb1ELb1EEENS1_21CollectiveEpilogueFwdINS6_IJS8_SA_S9_EEENS6_IJNS7_ILi1EEESI_SI_EEESC_SE_Li256ELb1ELb1ELb1ELb0EEENS1_36VarlenDynamicPersistentTileSchedulerILi128ELi64ELi256ELi256ELb1ELb1ELb0ELb0ELb1ELb1EEEEEEEEEvNT_6ParamsE:
        .type           _ZN7cutlass13device_kernelIN5flash19enable_sm80_to_sm89INS1_16FlashAttnFwdSm80INS1_25CollectiveMainloopFwdSm80ILi8ELi1ELb0EN4cute5tupleIJNS5_1CILi128EEENS7_ILi64EEENS7_ILi256EEEEEELi256ENS_10bfloat16_tEfNS_4arch4Sm80ELb0ELb0ELb0ELb1ELb1ELb0ELb1ELb1EEENS1_21CollectiveEpilogueFwdINS6_IJS8_SA_S9_EEENS6_IJNS7_ILi1EEESI_SI_EEESC_SE_Li256ELb1ELb1ELb1ELb0EEENS1_36VarlenDynamicPersistentTileSchedulerILi128ELi64ELi256ELi256ELb1ELb1ELb0ELb0ELb1ELb1EEEEEEEEEvNT_6ParamsE,@function
        .size           _ZN7cutlass13device_kernelIN5flash19enable_sm80_to_sm89INS1_16FlashAttnFwdSm80INS1_25CollectiveMainloopFwdSm80ILi8ELi1ELb0EN4cute5tupleIJNS5_1CILi128EEENS7_ILi64EEENS7_ILi256EEEEEELi256ENS_10bfloat16_tEfNS_4arch4Sm80ELb0ELb0ELb0ELb1ELb1ELb0ELb1ELb1EEENS1_21CollectiveEpilogueFwdINS6_IJS8_SA_S9_EEENS6_IJNS7_ILi1EEESI_SI_EEESC_SE_Li256ELb1ELb1ELb1ELb0EEENS1_36VarlenDynamicPersistentTileSchedulerILi128ELi64ELi256ELi256ELb1ELb1ELb0ELb0ELb1ELb1EEEEEEEEEvNT_6ParamsE,(.L_x_3265 - _ZN7cutlass13device_kernelIN5flash19enable_sm80_to_sm89INS1_16FlashAttnFwdSm80INS1_25CollectiveMainloopFwdSm80ILi8ELi1ELb0EN4cute5tupleIJNS5_1CILi128EEENS7_ILi64EEENS7_ILi256EEEEEELi256ENS_10bfloat16_tEfNS_4arch4Sm80ELb0ELb0ELb0ELb1ELb1ELb0ELb1ELb1EEENS1_21CollectiveEpilogueFwdINS6_IJS8_SA_S9_EEENS6_IJNS7_ILi1EEESI_SI_EEESC_SE_Li256ELb1ELb1ELb1ELb0EEENS1_36VarlenDynamicPersistentTileSchedulerILi128ELi64ELi256ELi256ELb1ELb1ELb0ELb0ELb1ELb1EEEEEEEEEvNT_6ParamsE)
        .other          _ZN7cutlass13device_kernelIN5flash19enable_sm80_to_sm89INS1_16FlashAttnFwdSm80INS1_25CollectiveMainloopFwdSm80ILi8ELi1ELb0EN4cute5tupleIJNS5_1CILi128EEENS7_ILi64EEENS7_ILi256EEEEEELi256ENS_10bfloat16_tEfNS_4arch4Sm80ELb0ELb0ELb0ELb1ELb1ELb0ELb1ELb1EEENS1_21CollectiveEpilogueFwdINS6_IJS8_SA_S9_EEENS6_IJNS7_ILi1EEESI_SI_EEESC_SE_Li256ELb1ELb1ELb1ELb0EEENS1_36VarlenDynamicPersistentTileSchedulerILi128ELi64ELi256ELi256ELb1ELb1ELb0ELb0ELb1ELb1EEEEEEEEEvNT_6ParamsE,@"STO_CUDA_ENTRY STV_DEFAULT"
_ZN7cutlass13device_kernelIN5flash19enable_sm80_to_sm89INS1_16FlashAttnFwdSm80INS1_25CollectiveMainloopFwdSm80ILi8ELi1ELb0EN4cute5tupleIJNS5_1CILi128EEENS7_ILi64EEENS7_ILi256EEEEEELi256ENS_10bfloat16_tEfNS_4arch4Sm80ELb0ELb0ELb0ELb1ELb1ELb0ELb1ELb1EEENS1_21CollectiveEpilogueFwdINS6_IJS8_SA_S9_EEENS6_IJNS7_ILi1EEESI_SI_EEESC_SE_Li256ELb1ELb1ELb1ELb0EEENS1_36VarlenDynamicPersistentTileSchedulerILi128ELi64ELi256ELi256ELb1ELb1ELb0ELb0ELb1ELb1EEEEEEEEEvNT_6ParamsE:
        /* <DEDUP_REMOVED lines=10> */
[----:B-1----:R1:W-:Y:S04]  /*00a0*/  @P0 STL.64 [R1], R4 ;  /* 0x0000000401000387 */ /* 0x0023e80000100a00 */
        /* <DEDUP_REMOVED lines=43> */
.L_x_1556:
        /* <DEDUP_REMOVED lines=17> */
.L_x_1654:
        /* <DEDUP_REMOVED lines=16> */
.L_x_1655:
[----:B--2---:R-:W-:-:S05]  /*0570*/  IMAD R0, R0, c[0x0][0x538], RZ ;  /* 0x00014e0000007a24 */ /* 0x004fca00078e02ff */
[----:B------:R-:W-:-:S04]  /*0580*/  IADD3 R6, R0, R6, RZ ;  /* 0x0000000600067210 */ /* 0x000fc80007ffe0ff */
[----:B------:R-:W-:-:S13]  /*0590*/  ISETP.GT.AND P0, PT, R6, UR4, PT ;  /* 0x0000000406007c0c */ /* 0x000fda000bf04270 */
[----:B-1----:R-:W-:Y:S05]  /*05a0*/  @!P0 BRA `(.L_x_1556) ;  /* 0xfffffdb000008947 */ /* 0x002fea000383ffff */
.L_x_1552:
[----:B------:R-:W-:-:S05]  /*05b0*/  IADD3 R12, -R0, R6, RZ ;  /* 0x00000006000c7210 */ /* 0x000fca0007ffe1ff */
[----:B------:R-:W-:-:S05]  /*05c0*/  IMAD R0, R4, c[0x0][0x538], R12 ;  /* 0x00014e0004007a24 */ /* 0x000fca00078e020c */
[----:B------:R-:W-:Y:S01]  /*05d0*/  ISETP.GT.AND P0, PT, R0, UR4, PT ;  /* 0x0000000400007c0c */ /* 0x000fe2000bf04270 */
[----:B------:R-:W-:-:S12]  /*05e0*/  BRA.DIV ~URZ, `(.L_x_1557) ;  /* 0x0000f4b27f007947 */ /* 0x000fd8000b800000 */
[----:B------:R-:W-:-:S04]  /*05f0*/  VOTE.ANY R0, PT, !P0 ;  /* 0x0000000000007806 */ /* 0x000fc800040e0100 */
.L_x_1656:
[----:B------:R1:W2:Y:S01]  /*0600*/  POPC R13, R0 ;  /* 0x00000000000d7309 */ /* 0x0002a20000000000 */
[----:B------:R-:W-:Y:S05]  /*0610*/  BRA.DIV ~URZ, `(.L_x_1558) ;  /* 0x0000f4c27f007947 */ /* 0x000fea000b800000 */
[----:B--2---:R2:W3:Y:S01]  /*0620*/  SHFL.IDX PT, R11, R8, R13, 0x1f ;  /* 0x00001f0d080b7589 */ /* 0x0044e200000e0000 */
[----:B------:R-:W-:-:S03]  /*0630*/  MOV R6, RZ ;  /* 0x000000ff00067202 */ /* 0x000fc60000000f00 */
[----:B------:R2:W4:Y:S04]  /*0640*/  SHFL.IDX PT, R10, R7, R13, 0x1f ;  /* 0x00001f0d070a7589 */ /* 0x00052800000e0000 */
.L_x_1657:
[----:B------:R-:W-:Y:S01]  /*0650*/  ISETP.NE.AND P0, PT, R0, RZ, PT ;  /* 0x000000ff0000720c */ /* 0x000fe20003f05270 */
[----:B------:R-:W-:-:S12]  /*0660*/  BSSY B0, `(.L_x_1559) ;  /* 0x0000005000007945 */ /* 0x000fd80003800000 */
[----:B------:R-:W-:Y:S05]  /*0670*/  @!P0 BRA `(.L_x_1560) ;  /* 0x0000003000008947 */ /* 0x000fea0003800000 */
[----:B------:R-:W-:Y:S01]  /*0680*/  IADD3 R195, R13, -0x1, RZ ;  /* 0xffffffff0dc37810 */ /* 0x000fe20007ffe0ff */
[----:B------:R-:W-:Y:S05]  /*0690*/  BRA.DIV ~URZ, `(.L_x_1561) ;  /* 0x0000f5227f007947 */ /* 0x000fea000b800000 */
[----:B------:R1:W2:Y:S02]  /*06a0*/  SHFL.IDX PT, R6, R4, R195, 0x1f ;  /* 0x00001fc304067589 */ /* 0x0002a400000e0000 */
.L_x_1560:
[----:B------:R-:W-:Y:S05]  /*06b0*/  BSYNC B0 ;  /* 0x0000000000007941 */ /* 0x000fea0003800000 */
.L_x_1559:
[----:B-1-3--:R-:W-:Y:S01]  /*06c0*/  IABS R0, R11 ;  /* 0x0000000b00007213 */ /* 0x00afe20000000000 */
[----:B--2---:R-:W-:-:S04]  /*06d0*/  IMAD R4, R6, c[0x0][0x538], R12 ;  /* 0x00014e0006047a24 */ /* 0x004fc800078e020c */
[----:B------:R-:W-:Y:S01]  /*06e0*/  IMAD.MOV.U32 R5, RZ, RZ, R0 ;  /* 0x000000ffff057224 */ /* 0x000fe200078e0000 */
[----:B----4-:R-:W-:Y:S01]  /*06f0*/  IABS R0, R10 ;  /* 0x0000000a00007213 */ /* 0x010fe20000000000 */
[----:B------:R1:W-:Y:S01]  /*0700*/  STL [R1], R4 ;  /* 0x0000000401007387 */ /* 0x0003e20000100800 */
        /* <DEDUP_REMOVED lines=64> */
.L_x_1553:
[----:B------:R-:W-:Y:S01]  /*0b10*/  MOV R0, UR4 ;  /* 0x0000000400007c02 */ /* 0x000fe20008000f00 */
[----:B------:R-:W-:Y:S04]  /*0b20*/  STL [R1+0x4], RZ ;  /* 0x000004ff01007387 */ /* 0x000fe80000100800 */
[----:B------:R1:W-:Y:S04]  /*0b30*/  STL [R1], R0 ;  /* 0x0000000001007387 */ /* 0x0003e80000100800 */
[----:B------:R2:W-:Y:S01]  /*0b40*/  STL [R1+0x8], RZ ;  /* 0x000008ff01007387 */ /* 0x0005e20000100800 */
[----:B-1----:R-:W-:-:S05]  /*0b50*/  MOV R0, c[0x0][0x53c] ;  /* 0x00014f0000007a02 */ /* 0x002fca0000000f00 */
[----:B------:R2:W-:Y:S02]  /*0b60*/  STL [R1+0xc], R0 ;  /* 0x00000c0001007387 */ /* 0x0005e40000100800 */
.L_x_1562:
[----:B-1----:R-:W3:Y:S04]  /*0b70*/  LDL R4, [R1] ;  /* 0x0000000001047983 */ /* 0x002ee80000100800 */
[----:B------:R-:W3:Y:S04]  /*0b80*/  LDL R5, [R1+0x4] ;  /* 0x0000040001057983 */ /* 0x000ee80000100800 */
[----:B------:R-:W3:Y:S04]  /*0b90*/  LDL R6, [R1+0x8] ;  /* 0x0000080001067983 */ /* 0x000ee80000100800 */
[----:B------:R-:W3:Y:S01]  /*0ba0*/  LDL R7, [R1+0xc] ;  /* 0x00000c0001077983 */ /* 0x000ee20000100800 */
[----:B------:R-:W-:Y:S01]  /*0bb0*/  ISETP.NE.AND P0, PT, R14, RZ, PT ;  /* 0x000000ff0e00720c */ /* 0x000fe20003f05270 */
[----:B------:R-:W-:-:S12]  /*0bc0*/  WARPSYNC 0xffffffff ;  /* 0xffffffff00007948 */ /* 0x000fd80003800000 */
[----:B---3--:R1:W-:Y:S04]  /*0bd0*/  @!P0 STS.128 [0x20100], R4 ;  /* 0x02010004ff008388 */ /* 0x0083e80000000c00 */
[----:B------:R-:W-:Y:S06]  /*0be0*/  BAR.ARV 0x5, 0x100 ;  /* 0x0144000000007b1d */ /* 0x000fec0000002000 */
.L_x_1551:
[----:B--2---:R-:W2:Y:S02]  /*0bf0*/  LDL R0, [R1+0xc] ;  /* 0x00000c0001007983 */ /* 0x004ea40000100800 */
[----:B--2---:R-:W-:-:S13]  /*0c00*/  ISETP.GE.AND P0, PT, R0, c[0x0][0x53c], PT ;  /* 0x00014f0000007a0c */ /* 0x004fda0003f06270 */
[----:B------:R-:W-:Y:S05]  /*0c10*/  @P0 EXIT ;  /* 0x000000000000094d */ /* 0x000fea0003800000 */
[----:B------:R-:W2:Y:S01]  /*0c20*/  S2R R17, SR_TID.X ;  /* 0x0000000000117919 */ /* 0x000ea20000002100 */
[----:B------:R-:W-:Y:S02]  /*0c30*/  ULDC UR5, c[0x0][0x2ac] ;  /* 0x0000ab0000057ab9 */ /* 0x000fe40000000800 */
[----:B------:R-:W-:Y:S02]  /*0c40*/  ULDC UR4, c[0x0][0x1d0] ;  /* 0x0000740000047ab9 */ /* 0x000fe40000000800 */
[----:B------:R-:W-:Y:S01]  /*0c50*/  UIMAD UR5, UR5, UR4, URZ ;  /* 0x00000004050572a4 */ /* 0x000fe2000f8e023f */
[----:B--2---:R-:W-:-:S04]  /*0c60*/  SHF.R.S32.HI R9, RZ, 0x1f, R17 ;  /* 0x0000001fff097819 */ /* 0x004fc80000011411 */
[CC--:B------:R-:W-:Y:S02]  /*0c70*/  LEA.HI R2, R9.reuse, R17.reuse, RZ, 0x4 ;  /* 0x0000001109027211 */ /* 0x0c0fe400078f20ff */
[CC--:B------:R-:W-:Y:S02]  /*0c80*/  LEA.HI R15, R9.reuse, R17.reuse, RZ, 0x3 ;  /* 0x00000011090f7211 */ /* 0x0c0fe400078f18ff */
[----:B------:R-:W-:Y:S02]  /*0c90*/  SHF.R.S32.HI R3, RZ, 0x4, R2 ;  /* 0x00000004ff037819 */ /* 0x000fe40000011402 */
[----:B------:R-:W-:Y:S02]  /*0ca0*/  LEA.HI R13, R9, R17, RZ, 0x2 ;  /* 0x00000011090d7211 */ /* 0x000fe400078f10ff */
[----:B------:R-:W-:Y:S02]  /*0cb0*/  LEA.HI R0, R2, R3, RZ, 0x1 ;  /* 0x0000000302007211 */ /* 0x000fe400078f08ff */
[----:B------:R-:W-:-:S02]  /*0cc0*/  SHF.R.S32.HI R243, RZ, 0x3, R15 ;  /* 0x00000003fff37819 */ /* 0x000fc4000001140f */
[----:B------:R-:W-:Y:S02]  /*0cd0*/  LOP3.LUT R0, R0, 0xfffffffe, RZ, 0xc0, !PT ;  /* 0xfffffffe00007812 */ /* 0x000fe400078ec0ff */
[--C-:B------:R-:W-:Y:S02]  /*0ce0*/  SHF.R.S32.HI R8, RZ, 0x2, R13.reuse ;  /* 0x00000002ff087819 */ /* 0x100fe4000001140d */
[----:B-1----:R-:W-:Y:S01]  /*0cf0*/  LOP3.LUT R4, R15, 0xfffffff8, RZ, 0xc0, !PT ;  /* 0xfffffff80f047812 */ /* 0x002fe200078ec0ff */
[----:B------:R-:W-:Y:S01]  /*0d00*/  IMAD.IADD R14, R3, 0x1, -R0 ;  /* 0x00000001030e7824 */ /* 0x000fe200078e0a00 */
[----:B------:R-:W-:Y:S01]  /*0d10*/  LOP3.LUT R0, R2, 0xfffffff0, RZ, 0xc0, !PT ;  /* 0xfffffff002007812 */ /* 0x000fe200078ec0ff */
[----:B------:R-:W-:Y:S01]  /*0d20*/  IMAD.SHL.U32 R3, R243, 0x40, RZ ;  /* 0x00000040f3037824 */ /* 0x000fe200078e00ff */
[----:B------:R-:W-:Y:S01]  /*0d30*/  SHF.R.S32.HI R2, RZ, 0x1f, R13 ;  /* 0x0000001fff027819 */ /* 0x000fe2000001140d */
[----:B------:R-:W-:Y:S01]  /*0d40*/  IMAD.IADD R235, R17, 0x1, -R4 ;  /* 0x0000000111eb7824 */ /* 0x000fe200078e0a04 */
[-C--:B------:R-:W-:Y:S01]  /*0d50*/  LEA.HI R7, R9, R17.reuse, RZ, 0x5 ;  /* 0x0000001109077211 */ /* 0x080fe200078f28ff */
[----:B------:R-:W-:Y:S01]  /*0d60*/  IMAD.IADD R0, R17, 0x1, -R0 ;  /* 0x0000000111007824 */ /* 0x000fe200078e0a00 */
[----:B------:R-:W-:Y:S01]  /*0d70*/  LEA.HI R2, R2, R8, RZ, 0x3 ;  /* 0x0000000802027211 */ /* 0x000fe200078f18ff */
[----:B------:R-:W-:Y:S01]  /*0d80*/  IMAD.SHL.U32 R231, R235, 0x8, RZ ;  /* 0x00000008ebe77824 */ /* 0x000fe200078e00ff */
[----:B------:R-:W-:-:S02]  /*0d90*/  LEA.HI R9, R9, R17, RZ, 0x6 ;  /* 0x0000001109097211 */ /* 0x000fc400078f30ff */
[----:B------:R-:W-:Y:S02]  /*0da0*/  SHF.R.S32.HI R5, RZ, 0x1f, R0 ;  /* 0x0000001fff057819 */ /* 0x000fe40000011400 */
[----:B------:R-:W-:Y:S01]  /*0db0*/  LOP3.LUT R4, R2, 0xfffffff8, RZ, 0xc0, !PT ;  /* 0xfffffff802047812 */ /* 0x000fe200078ec0ff */
[----:B------:R-:W-:Y:S01]  /*0dc0*/  IMAD.SHL.U32 R9, R9, 0x8, RZ ;  /* 0x0000000809097824 */ /* 0x000fe200078e00ff */
[----:B------:R-:W-:Y:S02]  /*0dd0*/  LEA.HI R10, R5, R0, RZ, 0x3 ;  /* 0x00000000050a7211 */ /* 0x000fe400078f18ff */
[----:B------:R-:W-:Y:S01]  /*0de0*/  LOP3.LUT R2, R3, 0x1c0, RZ, 0xc0, !PT ;  /* 0x000001c003027812 */ /* 0x000fe200078ec0ff */
[----:B------:R-:W-:Y:S01]  /*0df0*/  IMAD.IADD R8, R8, 0x1, -R4 ;  /* 0x0000000108087824 */ /* 0x000fe200078e0a04 */
[----:B------:R-:W-:Y:S02]  /*0e00*/  LOP3.LUT R3, R10, 0xfffffff8, RZ, 0xc0, !PT ;  /* 0xfffffff80a037812 */ /* 0x000fe400078ec0ff */
[----:B------:R-:W-:-:S02]  /*0e10*/  SHF.R.U32.HI R4, RZ, 0x3, R2 ;  /* 0x00000003ff047819 */ /* 0x000fc40000011602 */
[----:B------:R-:W-:Y:S01]  /*0e20*/  LOP3.LUT R2, R2, 0x38, R231, 0xf8, !PT ;  /* 0x0000003802027812 */ /* 0x000fe200078ef8e7 */
[----:B------:R-:W-:Y:S01]  /*0e30*/  IMAD.IADD R5, R0, 0x1, -R3 ;  /* 0x0000000100057824 */ /* 0x000fe200078e0a03 */
[----:B------:R-:W-:Y:S02]  /*0e40*/  LOP3.LUT R0, R7, 0xffffffe0, RZ, 0xc0, !PT ;  /* 0xffffffe007007812 */ /* 0x000fe400078ec0ff */
[----:B------:R-:W-:Y:S02]  /*0e50*/  LOP3.LUT R11, R2, R4, RZ, 0x3c, !PT ;  /* 0x00000004020b7212 */ /* 0x000fe400078e3cff */
[--C-:B------:R-:W-:Y:S01]  /*0e60*/  SHF.R.S32.HI R4, RZ, 0x5, R7.reuse ;  /* 0x00000005ff047819 */ /* 0x100fe20000011407 */
[----:B------:R-:W-:Y:S01]  /*0e70*/  IMAD.IADD R16, R17, 0x1, -R0 ;  /* 0x0000000111107824 */ /* 0x000fe200078e0a00 */
[----:B------:R-:W-:Y:S01]  /*0e80*/  SHF.R.S32.HI R2, RZ, 0x1f, R7 ;  /* 0x0000001fff027819 */ /* 0x000fe20000011407 */
[----:B------:R-:W-:Y:S01]  /*0e90*/  IMAD.SHL.U32 R0, R235, 0x40, RZ ;  /* 0x00000040eb007824 */ /* 0x000fe200078e00ff */
[----:B------:R-:W-:-:S02]  /*0ea0*/  LOP3.LUT R6, R8, 0x1, RZ, 0xc0, !PT ;  /* 0x0000000108067812 */ /* 0x000fc400078ec0ff */
[----:B------:R-:W-:Y:S02]  /*0eb0*/  LEA.HI R2, R2, R4, RZ, 0x3 ;  /* 0x0000000402027211 */ /* 0x000fe400078f18ff */
[----:B------:R-:W-:Y:S02]  /*0ec0*/  SHF.R.S32.HI R12, RZ, 0x1f, R16 ;  /* 0x0000001fff0c7819 */ /* 0x000fe40000011410 */
[----:B------:R-:W-:Y:S02]  /*0ed0*/  LOP3.LUT R0, R0, 0x1c0, RZ, 0xc0, !PT ;  /* 0x000001c000007812 */ /* 0x000fe400078ec0ff */
[----:B------:R-:W-:Y:S02]  /*0ee0*/  LOP3.LUT R2, R2, 0xffffff8, RZ, 0xc0, !PT ;  /* 0x0ffffff802027812 */ /* 0x000fe400078ec0ff */
[----:B------:R-:W-:Y:S02]  /*0ef0*/  ISETP.NE.U32.AND P0, PT, R6, 0x1, PT ;  /* 0x000000010600780c */ /* 0x000fe40003f05070 */
[----:B------:R-:W-:Y:S01]  /*0f00*/  LEA.HI R12, R12, R16, RZ, 0x2 ;  /* 0x000000100c0c7211 */ /* 0x000fe200078f10ff */
[----:B------:R-:W-:Y:S01]  /*0f10*/  IMAD.IADD R3, R4, 0x1, -R2 ;  /* 0x0000000104037824 */ /* 0x000fe200078e0a02 */
[----:B------:R-:W-:-:S02]  /*0f20*/  LOP3.LUT R7, R0, 0x8, R15, 0xf8, !PT ;  /* 0x0000000800077812 */ /* 0x000fc400078ef80f */
[----:B------:R-:W-:Y:S02]  /*0f30*/  SHF.R.U32.HI R6, RZ, 0x3, R0 ;  /* 0x00000003ff067819 */ /* 0x000fe40000011600 */
[----:B------:R-:W-:Y:S02]  /*0f40*/  LOP3.LUT R0, R13, 0xfffffffc, RZ, 0xc0, !PT ;  /* 0xfffffffc0d007812 */ /* 0x000fe400078ec0ff */
[----:B------:R-:W-:Y:S02]  /*0f50*/  SHF.R.S32.HI R2, RZ, 0x2, R12 ;  /* 0x00000002ff027819 */ /* 0x000fe4000001140c */
[----:B------:R-:W-:Y:S01]  /*0f60*/  LOP3.LUT R13, R7, R6, RZ, 0x3c, !PT ;  /* 0x00000006070d7212 */ /* 0x000fe200078e3cff */
[----:B------:R-:W-:Y:S01]  /*0f70*/  IMAD.IADD R0, R17, 0x1, -R0 ;  /* 0x0000000111007824 */ /* 0x000fe200078e0a00 */
[----:B------:R-:W-:Y:S01]  /*0f80*/  LOP3.LUT P4, RZ, R5, 0x2, RZ, 0xc0, !PT ;  /* 0x0000000205ff7812 */ /* 0x000fe2000788c0ff */
[----:B------:R-:W-:Y:S01]  /*0f90*/  IMAD R15, R3, 0x10, R2 ;  /* 0x00000010030f7824 */ /* 0x000fe200078e0202 */
[C---:B------:R-:W-:Y:S01]  /*0fa0*/  LOP3.LUT P3, RZ, R5.reuse, 0x4, RZ, 0xc0, !PT ;  /* 0x0000000405ff7812 */ /* 0x040fe2000786c0ff */
[----:B------:R-:W-:Y:S01]  /*0fb0*/  IMAD.SHL.U32 R2, R5, 0x40, RZ ;  /* 0x0000004005027824 */ /* 0x000fe200078e00ff */
[----:B------:R-:W-:Y:S01]  /*0fc0*/  LEA.HI R3, R0, R0, RZ, 0x1 ;  /* 0x0000000000037211 */ /* 0x000fe200078f08ff */
[----:B------:R-:W-:Y:S01]  /*0fd0*/  IMAD.SHL.U32 R7, R4, 0x400, RZ ;  /* 0x0000040004077824 */ /* 0x000fe200078e00ff */
[C---:B------:R-:W-:Y:S01]  /*0fe0*/  R2P PR, R8.reuse, 0x6 ;  /* 0x0000000608007804 */ /* 0x040fe20000000000 */
[----:B------:R-:W-:Y:S01]  /*0ff0*/  IMAD.SHL.U32 R4, R8, 0x40, RZ ;  /* 0x0000004008047824 */ /* 0x000fe200078e00ff */
[----:B------:R-:W-:Y:S01]  /*1000*/  LOP3.LUT R2, R2, 0x1c0, RZ, 0xc0, !PT ;  /* 0x000001c002027812 */ /* 0x000fe200078ec0ff */
[----:B------:R-:W-:Y:S01]  /*1010*/  IMAD.SHL.U32 R6, R14, 0x8, RZ ;  /* 0x000000080e067824 */ /* 0x000fe200078e00ff */
[----:B------:R-:W-:Y:S01]  /*1020*/  LOP3.LUT R3, R3, 0x1ffffffe, RZ, 0xc0, !PT ;  /* 0x1ffffffe03037812 */ /* 0x000fe200078ec0ff */
[----:B------:R-:W-:Y:S01]  /*1030*/  IMAD.SHL.U32 R8, R10, 0x40, RZ ;  /* 0x000000400a087824 */ /* 0x000fe200078e00ff */
[----:B------:R-:W-:Y:S01]  /*1040*/  LOP3.LUT R4, R4, 0x1c0, RZ, 0xc0, !PT ;  /* 0x000001c004047812 */ /* 0x000fe200078ec0ff */
[----:B------:R-:W-:Y:S01]  /*1050*/  IMAD R5, R0, 0x2, R7 ;  /* 0x0000000200057824 */ /* 0x000fe200078e0207 */
[----:B------:R-:W-:Y:S01]  /*1060*/  LOP3.LUT R6, R2, 0x8, R6, 0xf8, !PT ;  /* 0x0000000802067812 */ /* 0x000fe200078ef806 */
[----:B------:R1:W-:Y:S01]  /*1070*/  STL [R1+0x14c], R15 ;  /* 0x00014c0f01007387 */ /* 0x0003e20000100800 */
[----:B------:R-:W-:Y:S01]  /*1080*/  LOP3.LUT R11, R11, 0x7ffffe00, R9, 0xf8, !PT ;  /* 0x7ffffe000b0b7812 */ /* 0x000fe200078ef809 */
[----:B------:R-:W-:Y:S01]  /*1090*/  IMAD.IADD R9, R0, 0x1, -R3 ;  /* 0x0000000100097824 */ /* 0x000fe200078e0a03 */
[----:B------:R-:W-:Y:S01]  /*10a0*/  SHF.R.U32.HI R2, RZ, 0x3, R2 ;  /* 0x00000003ff027819 */ /* 0x000fe20000011602 */
[----:B------:R-:W-:Y:S01]  /*10b0*/  IMAD R0, R14, 0x200, R13 ;  /* 0x000002000e007824 */ /* 0x000fe200078e020d */
[----:B------:R-:W-:Y:S01]  /*10c0*/  LEA.HI R3, R4, R4, RZ, 0x1d ;  /* 0x0000000404037211 */ /* 0x000fe200078fe8ff */
[----:B------:R-:W-:Y:S01]  /*10d0*/  IMAD R9, R9, 0x8, R15 ;  /* 0x0000000809097824 */ /* 0x000fe200078e020f */
[----:B------:R-:W-:Y:S01]  /*10e0*/  LOP3.LUT R2, R6, R2, RZ, 0x3c, !PT ;  /* 0x0000000206027212 */ /* 0x000fe200078e3cff */
[----:B------:R-:W-:Y:S01]  /*10f0*/  IMAD.MOV.U32 R10, RZ, RZ, 0x40 ;  /* 0x00000040ff0a7424 */ /* 0x000fe200078e00ff */
[----:B------:R-:W-:Y:S01]  /*1100*/  LOP3.LUT R4, R8, 0xfffffe00, RZ, 0xc0, !PT ;  /* 0xfffffe0008047812 */ /* 0x000fe200078ec0ff */
[----:B------:R-:W-:Y:S01]  /*1110*/  IMAD.IADD R8, R5, 0x1, R3 ;  /* 0x0000000105087824 */ /* 0x000fe200078e0203 */
[----:B------:R2:W-:Y:S01]  /*1120*/  STL [R1+0x150], R9 ;  /* 0x0001500901007387 */ /* 0x0005e20000100800 */
[----:B------:R-:W-:Y:S01]  /*1130*/  IADD3 R240, R231, 0x40, RZ ;  /* 0x00000040e7f07810 */ /* 0x000fe20007ffe0ff */
[----:B------:R-:W-:Y:S01]  /*1140*/  IMAD.SHL.U32 R229, R11, 0x2, RZ ;  /* 0x000000020be57824 */ /* 0x000fe200078e00ff */
[CC--:B------:R-:W-:Y:S01]  /*1150*/  IADD3 R3, R2.reuse, R4.reuse, R7 ;  /* 0x0000000402037210 */ /* 0x0c0fe20007ffe007 */
[----:B------:R-:W-:Y:S01]  /*1160*/  IMAD.MOV.U32 R7, RZ, RZ, 0x20 ;  /* 0x00000020ff077424 */ /* 0x000fe200078e00ff */
[----:B------:R-:W-:-:S02]  /*1170*/  LOP3.LUT R4, R2, R4, RZ, 0xfc, !PT ;  /* 0x0000000402047212 */ /* 0x000fc400078efcff */
[----:B------:R-:W-:Y:S02]  /*1180*/  LOP3.LUT R2, R12, 0x7ffffffc, RZ, 0xc0, !PT ;  /* 0x7ffffffc0c027812 */ /* 0x000fe400078ec0ff */
[C---:B------:R-:W-:Y:S02]  /*1190*/  IADD3 R241, R231.reuse, 0xc0, RZ ;  /* 0x000000c0e7f17810 */ /* 0x040fe40007ffe0ff */
[----:B------:R-:W-:Y:S01]  /*11a0*/  SHF.R.S32.HI R12, RZ, 0x1f, R240 ;  /* 0x0000001fff0c7819 */ /* 0x000fe200000114f0 */
[----:B------:R-:W-:Y:S01]  /*11b0*/  IMAD.IADD R2, R16, 0x1, -R2 ;  /* 0x0000000110027824 */ /* 0x000fe200078e0a02 */
[----:B------:R-:W-:Y:S02]  /*11c0*/  IADD3 R239, R231, 0x80, RZ ;  /* 0x00000080e7ef7810 */ /* 0x000fe40007ffe0ff */
[----:B------:R-:W-:Y:S01]  /*11d0*/  SHF.R.S32.HI R5, RZ, 0x1f, R231 ;  /* 0x0000001fff057819 */ /* 0x000fe200000114e7 */
[----:B------:R-:W-:Y:S01]  /*11e0*/  IMAD.SHL.U32 R41, R2, 0x2, RZ ;  /* 0x0000000202297824 */ /* 0x000fe200078e00ff */
[----:B------:R-:W-:-:S02]  /*11f0*/  SHF.R.S32.HI R6, RZ, 0x1f, R241 ;  /* 0x0000001fff067819 */ /* 0x000fc400000114f1 */
[----:B------:R-:W-:Y:S02]  /*1200*/  LEA R208, R0, 0x8100, 0x1 ;  /* 0x0000810000d07811 */ /* 0x000fe400078e08ff */
        /* <DEDUP_REMOVED lines=19> */
[----:B------:R3:W-:Y:S01]  /*1340*/  STL [R1+0xb4], R35 ;  /* 0x0000b42301007387 */ /* 0x0007e20000100800 */
        /* <DEDUP_REMOVED lines=18> */
[C---:B-1----:R-:W-:Y:S02]  /*1470*/  IADD3 R15, R41.reuse, 0xd0, RZ ;  /* 0x000000d0290f7810 */ /* 0x042fe40007ffe0ff */
[C---:B------:R-:W-:Y:S01]  /*1480*/  IADD3 R14, R41.reuse, 0xd8, RZ ;  /* 0x000000d8290e7810 */ /* 0x040fe20007ffe0ff */
[----:B------:R-:W-:Y:S01]  /*1490*/  STL [R1+0x98], R28 ;  /* 0x0000981c01007387 */ /* 0x000fe20000100800 */
[C---:B------:R-:W-:Y:S02]  /*14a0*/  IADD3 R13, R41.reuse, 0xe0, RZ ;  /* 0x000000e0290d7810 */ /* 0x040fe40007ffe0ff */
[C---:B------:R-:W-:Y:S01]  /*14b0*/  IADD3 R12, R41.reuse, 0xe8, RZ ;  /* 0x000000e8290c7810 */ /* 0x040fe20007ffe0ff */
[----:B------:R-:W-:Y:S01]  /*14c0*/  STL [R1+0x94], R27 ;  /* 0x0000941b01007387 */ /* 0x000fe20000100800 */
[----:B------:R-:W-:-:S02]  /*14d0*/  IADD3 R11, R41, 0xf0, RZ ;  /* 0x000000f0290b7810 */ /* 0x000fc40007ffe0ff */
[----:B--2---:R-:W-:Y:S01]  /*14e0*/  LEA R9, R8, 0x80, 0x1 ;  /* 0x0000008008097811 */ /* 0x004fe200078e08ff */
[----:B------:R1:W-:Y:S01]  /*14f0*/  STL [R1+0x90], R26 ;  /* 0x0000901a01007387 */ /* 0x0003e20000100800 */
[----:B------:R-:W-:Y:S02]  /*1500*/  SHF.R.S32.HI R8, RZ, 0x1f, R40 ;  /* 0x0000001fff087819 */ /* 0x000fe40000011428 */
[----:B------:R-:W-:Y:S01]  /*1510*/  SHF.R.S32.HI R5, RZ, 0x1f, R239 ;  /* 0x0000001fff057819 */ /* 0x000fe200000114ef */
[----:B------:R-:W-:Y:S01]  /*1520*/  STL [R1+0x8c], R25 ;  /* 0x00008c1901007387 */ /* 0x000fe20000100800 */
[C---:B------:R-:W-:Y:S02]  /*1530*/  SEL R6, R10.reuse, 0xffffffc0, !P2 ;  /* 0xffffffc00a067807 */ /* 0x040fe40005000000 */
[----:B------:R-:W-:Y:S01]  /*1540*/  SEL R0, R10, 0xffffffc0, !P3 ;  /* 0xffffffc00a007807 */ /* 0x000fe20005800000 */
[----:B------:R-:W-:Y:S01]  /*1550*/  STL [R1+0x88], R24 ;  /* 0x0000881801007387 */ /* 0x000fe20000100800 */
[----:B------:R-:W-:-:S02]  /*1560*/  SEL R5, R7, 0xffffffe0, !P1 ;  /* 0xffffffe007057807 */ /* 0x000fc40004800000 */
[----:B------:R-:W-:Y:S01]  /*1570*/  SEL R2, R7, 0xffffffe0, !P4 ;  /* 0xffffffe007027807 */ /* 0x000fe20006000000 */
[----:B------:R2:W-:Y:S01]  /*1580*/  STL [R1+0x84], R23 ;  /* 0x0000841701007387 */ /* 0x0005e20000100800 */
[----:B------:R-:W-:Y:S02]  /*1590*/  IADD3 R10, R41, 0xf8, RZ ;  /* 0x000000f8290a7810 */ /* 0x000fe40007ffe0ff */
[----:B------:R-:W-:Y:S01]  /*15a0*/  SHF.R.S32.HI R7, RZ, 0x1f, R39 ;  /* 0x0000001fff077819 */ /* 0x000fe20000011427 */
[----:B------:R-:W-:Y:S01]  /*15b0*/  STL [R1+0x80], R22 ;  /* 0x0000801601007387 */ /* 0x000fe20000100800 */
[----:B---3--:R-:W-:Y:S02]  /*15c0*/  SHF.R.S32.HI R35, RZ, 0x1f, R35 ;  /* 0x0000001fff237819 */ /* 0x008fe40000011423 */
[----:B----4-:R-:W-:Y:S01]  /*15d0*/  SHF.R.S32.HI R32, RZ, 0x1f, R32 ;  /* 0x0000001fff207819 */ /* 0x010fe20000011420 */
[----:B------:R-:W-:Y:S01]  /*15e0*/  STL [R1+0x7c], R21 ;  /* 0x00007c1501007387 */ /* 0x000fe20000100800 */
[----:B-----5:R-:W-:-:S02]  /*15f0*/  SHF.R.S32.HI R29, RZ, 0x1f, R29 ;  /* 0x0000001fff1d7819 */ /* 0x020fc4000001141d */
[----:B------:R-:W-:Y:S01]  /*1600*/  LEA R220, R3, 0x10100, 0x1 ;  /* 0x0001010003dc7811 */ /* 0x000fe200078e08ff */
[----:B------:R3:W-:Y:S01]  /*1610*/  STL [R1+0x78], R20 ;  /* 0x0000781401007387 */ /* 0x0007e20000100800 */
[----:B-1----:R-:W-:Y:S02]  /*1620*/  SHF.R.S32.HI R26, RZ, 0x1f, R26 ;  /* 0x0000001fff1a7819 */ /* 0x002fe4000001141a */
[----:B------:R-:W-:Y:S01]  /*1630*/  LEA R210, R4, 0x100, 0x1 ;  /* 0x0000010004d27811 */ /* 0x000fe200078e08ff */
[----:B------:R-:W-:Y:S01]  /*1640*/  STL [R1+0x74], R19 ;  /* 0x0000741301007387 */ /* 0x000fe20000100800 */
[C---:B------:R-:W-:Y:S02]  /*1650*/  IMAD.IADD R221, R220.reuse, 0x1, R2 ;  /* 0x00000001dcdd7824 */ /* 0x040fe400078e0202 */
[----:B------:R-:W-:Y:S01]  /*1660*/  IMAD.IADD R223, R220, 0x1, R0 ;  /* 0x00000001dcdf7824 */ /* 0x000fe200078e0200 */
[----:B------:R-:W-:Y:S01]  /*1670*/  STL [R1+0x70], R18 ;  /* 0x0000701201007387 */ /* 0x000fe20000100800 */
[----:B------:R-:W-:-:S02]  /*1680*/  IMAD.IADD R211, R2, 0x1, R210 ;  /* 0x0000000102d37824 */ /* 0x000fc400078e02d2 */
[C---:B------:R-:W-:Y:S01]  /*1690*/  IMAD.IADD R213, R0.reuse, 0x1, R210 ;  /* 0x0000000100d57824 */ /* 0x040fe200078e02d2 */
[----:B------:R1:W-:Y:S01]  /*16a0*/  STL [R1+0x6c], R17 ;  /* 0x00006c1101007387 */ /* 0x0003e20000100800 */
[----:B--2---:R-:W-:Y:S01]  /*16b0*/  SHF.R.S32.HI R23, RZ, 0x1f, R23 ;  /* 0x0000001fff177819 */ /* 0x004fe20000011417 */
[----:B------:R-:W-:Y:S02]  /*16c0*/  IMAD.IADD R222, R221, 0x1, R0 ;  /* 0x00000001ddde7824 */ /* 0x000fe400078e0200 */
[----:B------:R-:W-:Y:S01]  /*16d0*/  STL [R1+0x68], R16 ;  /* 0x0000681001007387 */ /* 0x000fe20000100800 */
[----:B------:R-:W-:-:S03]  /*16e0*/  IMAD.IADD R212, R0, 0x1, R211 ;  /* 0x0000000100d47824 */ /* 0x000fc600078e02d3 */
[----:B------:R-:W-:Y:S04]  /*16f0*/  STL [R1+0x64], R15 ;  /* 0x0000640f01007387 */ /* 0x000fe80000100800 */
[----:B------:R2:W-:Y:S01]  /*1700*/  STL [R1+0x60], R14 ;  /* 0x0000600e01007387 */ /* 0x0005e20000100800 */
[----:B---3--:R-:W-:-:S03]  /*1710*/  SHF.R.S32.HI R20, RZ, 0x1f, R20 ;  /* 0x0000001fff147819 */ /* 0x008fc60000011414 */
[----:B------:R-:W-:Y:S04]  /*1720*/  STL [R1+0x5c], R13 ;  /* 0x00005c0d01007387 */ /* 0x000fe80000100800 */
[----:B------:R-:W-:Y:S04]  /*1730*/  STL [R1+0x58], R12 ;  /* 0x0000580c01007387 */ /* 0x000fe80000100800 */
[----:B------:R3:W-:Y:S01]  /*1740*/  STL [R1+0x54], R11 ;  /* 0x0000540b01007387 */ /* 0x0007e20000100800 */
[----:B-1----:R-:W-:-:S03]  /*1750*/  SHF.R.S32.HI R17, RZ, 0x1f, R17 ;  /* 0x0000001fff117819 */ /* 0x002fc60000011411 */
[----:B------:R1:W-:Y:S04]  /*1760*/  STL [R1+0x144], R8 ;  /* 0x0001440801007387 */ /* 0x0003e80000100800 */
[----:B------:R-:W-:Y:S04]  /*1770*/  STL [R1+0x50], R10 ;  /* 0x0000500a01007387 */ /* 0x000fe80000100800 */
[----:B------:R4:W-:Y:S01]  /*1780*/  STL [R1+0x140], R7 ;  /* 0x0001400701007387 */ /* 0x0009e20000100800 */
[----:B--2---:R-:W-:-:S03]  /*1790*/  SHF.R.S32.HI R14, RZ, 0x1f, R14 ;  /* 0x0000001fff0e7819 */ /* 0x004fc6000001140e */
[----:B------:R-:W-:Y:S01]  /*17a0*/  STL [R1+0x24], R9 ;  /* 0x0000240901007387 */ /* 0x000fe20000100800 */
[----:B---3--:R-:W-:Y:S02]  /*17b0*/  SHF.R.S32.HI R11, RZ, 0x1f, R11 ;  /* 0x0000001fff0b7819 */ /* 0x008fe4000001140b */
[----:B-1----:R-:W-:-:S05]  /*17c0*/  SHF.R.S32.HI R8, RZ, 0x1f, R38 ;  /* 0x0000001fff087819 */ /* 0x002fca0000011426 */
[----:B------:R1:W-:Y:S01]  /*17d0*/  STL [R1+0x13c], R8 ;  /* 0x00013c0801007387 */ /* 0x0003e20000100800 */
[----:B----4-:R-:W-:-:S05]  /*17e0*/  SHF.R.S32.HI R7, RZ, 0x1f, R37 ;  /* 0x0000001fff077819 */ /* 0x010fca0000011425 */
        /* <DEDUP_REMOVED lines=43> */
[----:B--2---:R-:W-:-:S03]  /*1aa0*/  IADD3 R7, R9, -0x10, RZ ;  /* 0xfffffff009077810 */ /* 0x004fc60007ffe0ff */
[----:B------:R2:W-:Y:S01]  /*1ab0*/  STL [R1+0xd0], R11 ;  /* 0x0000d00b01007387 */ /* 0x0005e20000100800 */
[----:B------:R-:W-:-:S05]  /*1ac0*/  @P0 IADD3 R7, R9, 0x10, RZ ;  /* 0x0000001009070810 */ /* 0x000fca0007ffe0ff */
[----:B------:R-:W-:Y:S02]  /*1ad0*/  IMAD.IADD R3, R6, 0x1, R7 ;  /* 0x0000000106037824 */ /* 0x000fe400078e0207 */
[----:B-1----:R-:W-:Y:S02]  /*1ae0*/  IMAD.IADD R8, R9, 0x1, R5 ;  /* 0x0000000109087824 */ /* 0x002fe400078e0205 */
[----:B------:R-:W-:Y:S01]  /*1af0*/  IMAD.IADD R5, R5, 0x1, R7 ;  /* 0x0000000105057824 */ /* 0x000fe200078e0207 */
[----:B--2---:R-:W-:Y:S01]  /*1b00*/  SHF.R.S32.HI R11, RZ, 0x1f, R10 ;  /* 0x0000001fff0b7819 */ /* 0x004fe2000001140a */
[--C-:B------:R-:W-:Y:S02]  /*1b10*/  IMAD.IADD R10, R9, 0x1, R6.reuse ;  /* 0x00000001090a7824 */ /* 0x100fe400078e0206 */
[--C-:B------:R-:W-:Y:S02]  /*1b20*/  IMAD.IADD R2, R5, 0x1, R6.reuse ;  /* 0x0000000105027824 */ /* 0x100fe400078e0206 */
[----:B------:R-:W-:Y:S04]  /*1b30*/  STL [R1+0xcc], R11 ;  /* 0x0000cc0b01007387 */ /* 0x000fe80000100800 */
[----:B------:R1:W-:Y:S04]  /*1b40*/  STL [R1+0x30], R8 ;  /* 0x0000300801007387 */ /* 0x0003e80000100800 */
[----:B------:R2:W-:Y:S01]  /*1b50*/  STL [R1+0x40], R10 ;  /* 0x0000400a01007387 */ /* 0x0005e20000100800 */
[----:B-1----:R-:W-:-:S05]  /*1b60*/  IMAD.IADD R8, R8, 0x1, R6 ;  /* 0x0000000108087824 */ /* 0x002fca00078e0206 */
[----:B------:R2:W-:Y:S04]  /*1b70*/  STL [R1+0x3c], R8 ;  /* 0x00003c0801007387 */ /* 0x0005e80000100800 */
[----:B------:R2:W-:Y:S04]  /*1b80*/  STL [R1+0x28], R7 ;  /* 0x0000280701007387 */ /* 0x0005e80000100800 */
[----:B------:R2:W-:Y:S04]  /*1b90*/  STL [R1+0x38], R3 ;  /* 0x0000380301007387 */ /* 0x0005e80000100800 */
[----:B------:R2:W-:Y:S04]  /*1ba0*/  STL [R1+0x2c], R5 ;  /* 0x00002c0501007387 */ /* 0x0005e80000100800 */
[----:B------:R2:W-:Y:S02]  /*1bb0*/  STL [R1+0x34], R2 ;  /* 0x0000340201007387 */ /* 0x0005e40000100800 */
.L_x_1653:
[----:B------:R-:W3:Y:S01]  /*1bc0*/  LDL R0, [R1+0xc] ;  /* 0x00000c0001007983 */ /* 0x000ee20000100800 */
[----:B--2---:R-:W-:Y:S01]  /*1bd0*/  IMAD.MOV.U32 R8, RZ, RZ, 0x4 ;  /* 0x00000004ff087424 */ /* 0x004fe200078e00ff */
[----:B------:R-:W-:-:S02]  /*1be0*/  ISETP.NE.U32.AND P4, PT, RZ, c[0x0][0x370], PT ;  /* 0x0000dc00ff007a0c */ /* 0x000fc40003f85070 */
[----:B------:R-:W-:Y:S02]  /*1bf0*/  ISETP.NE.U32.AND P3, PT, RZ, c[0x0][0x360], PT ;  /* 0x0000d800ff007a0c */ /* 0x000fe40003f65070 */
[----:B------:R-:W-:Y:S01]  /*1c00*/  ISETP.NE.AND.EX P4, PT, RZ, c[0x0][0x374], PT, P4 ;  /* 0x0000dd00ff007a0c */ /* 0x000fe20003f85340 */
[----:B---3--:R-:W-:-:S05]  /*1c10*/  IMAD.WIDE R2, R0, R8, c[0x0][0x588] ;  /* 0x0001620000027625 */ /* 0x008fca00078e0208 */
[----:B------:R-:W2:Y:S01]  /*1c20*/  LDG.E R12, [R2.64] ;  /* 0x00000006020c7981 */ /* 0x000ea2000c1e1900 */
[----:B------:R-:W-:Y:S01]  /*1c30*/  ISETP.NE.AND.EX P3, PT, RZ, c[0x0][0x364], PT, P3 ;  /* 0x0000d900ff007a0c */ /* 0x000fe20003f65330 */
[----:B------:R-:W-:Y:S01]  /*1c40*/  IMAD.MOV.U32 R244, RZ, RZ, RZ ;  /* 0x000000fffff47224 */ /* 0x000fe200078e00ff */
[----:B------:R-:W-:Y:S01]  /*1c50*/  ISETP.NE.U32.AND P0, PT, RZ, c[0x0][0x348], PT ;  /* 0x0000d200ff007a0c */ /* 0x000fe20003f05070 */
[----:B------:R-:W-:-:S03]  /*1c60*/  IMAD.MOV.U32 R11, RZ, RZ, RZ ;  /* 0x000000ffff0b7224 */ /* 0x000fc600078e00ff */
[----:B------:R-:W-:Y:S02]  /*1c70*/  ISETP.NE.AND.EX P0, PT, RZ, c[0x0][0x34c], PT, P0 ;  /* 0x0000d300ff007a0c */ /* 0x000fe40003f05300 */
[----:B--2---:R-:W-:Y:S01]  /*1c80*/  SHF.R.S32.HI R14, RZ, 0x1f, R12 ;  /* 0x0000001fff0e7819 */ /* 0x004fe2000001140c */
[C---:B------:R-:W-:Y:S01]  /*1c90*/  IMAD.SHL.U32 R19, R12.reuse, 0x4, RZ ;  /* 0x000000040c137824 */ /* 0x040fe200078e00ff */
[C---:B------:R-:W-:Y:S01]  /*1ca0*/  @P4 LEA R6, P2, R12.reuse, c[0x0][0x370], 0x2 ;  /* 0x0000dc000c064a11 */ /* 0x040fe200078410ff */
[----:B------:R1:W-:Y:S01]  /*1cb0*/  STL [R1+0x14], R12 ;  /* 0x0000140c01007387 */ /* 0x0003e20000100800 */
[C-C-:B------:R-:W-:Y:S02]  /*1cc0*/  SHF.L.U64.HI R18, R12.reuse, 0x2, R14.reuse ;  /* 0x000000020c127819 */ /* 0x140fe4000001020e */
[----:B------:R-:W-:Y:S01]  /*1cd0*/  @P4 LEA.HI.X R7, R12, c[0x0][0x374], R14, 0x2, P2 ;  /* 0x0000dd000c074a11 */ /* 0x000fe200010f140e */
[----:B------:R1:W-:Y:S01]  /*1ce0*/  STL [R1+0x4c], R14 ;  /* 0x00004c0e01007387 */ /* 0x0003e20000100800 */
[----:B------:R-:W-:-:S02]  /*1cf0*/  @P3 IADD3 R4, P1, R19, c[0x0][0x360], RZ ;  /* 0x0000d80013043a10 */ /* 0x000fc40007f3e0ff */
[----:B------:R-:W-:Y:S01]  /*1d00*/  IADD3 R2, P2, R19, c[0x0][0x348], RZ ;  /* 0x0000d20013027a10 */ /* 0x000fe20007f5e0ff */
[----:B------:R1:W5:Y:S01]  /*1d10*/  @P4 LDG.E R244, [R6.64] ;  /* 0x0000000606f44981 */ /* 0x000362000c1e1900 */
[C---:B------:R-:W-:Y:S02]  /*1d20*/  @P3 IADD3.X R5, R18.reuse, c[0x0][0x364], RZ, P1, !PT ;  /* 0x0000d90012053a10 */ /* 0x040fe40000ffe4ff */
[----:B------:R-:W-:Y:S01]  /*1d30*/  IADD3.X R3, R18, c[0x0][0x34c], RZ, P2, !PT ;  /* 0x0000d30012037a10 */ /* 0x000fe200017fe4ff */
[----:B------:R1:W-:Y:S04]  /*1d40*/  STL [R1+0x18], R19 ;  /* 0x0000181301007387 */ /* 0x0003e80000100800 */
[----:B------:R1:W5:Y:S04]  /*1d50*/  @P3 LDG.E R13, [R4.64] ;  /* 0x00000006040d3981 */ /* 0x000368000c1e1900 */
[----:B------:R1:W5:Y:S04]  /*1d60*/  @P0 LDG.E R11, [R2.64] ;  /* 0x00000006020b0981 */ /* 0x000368000c1e1900 */
[----:B------:R1:W-:Y:S01]  /*1d70*/  STL [R1+0x1c], R18 ;  /* 0x00001c1201007387 */ /* 0x0003e20000100800 */
[----:B------:R-:W-:Y:S01]  /*1d80*/  YIELD ;  /* 0x0000000000007946 */ /* 0x000fe20003800000 */
[----:B------:R-:W-:Y:S05]  /*1d90*/  @P3 BRA `(.L_x_1563) ;  /* 0x0000005000003947 */ /* 0x000fea0003800000 */
[----:B-----5:R-:W-:Y:S01]  /*1da0*/  MOV R13, c[0x0][0x168] ;  /* 0x00005a00000d7a02 */ /* 0x020fe20000000f00 */
[----:B------:R-:W-:Y:S05]  /*1db0*/  @!P0 BRA `(.L_x_1563) ;  /* 0x0000003000008947 */ /* 0x000fea0003800000 */
[----:B------:R2:W3:Y:S04]  /*1dc0*/  LDG.E R0, [R2.64] ;  /* 0x0000000602007981 */ /* 0x0004e8000c1e1900 */
[----:B-12---:R-:W3:Y:S02]  /*1dd0*/  LDG.E R2, [R2.64+0x4] ;  /* 0x0000040602027981 */ /* 0x006ee4000c1e1900 */
[----:B---3--:R-:W-:-:S02]  /*1de0*/  IADD3 R13, -R0, R2, RZ ;  /* 0x00000002000d7210 */ /* 0x008fc40007ffe1ff */
.L_x_1563:
[----:B------:R-:W-:-:S04]  /*1df0*/  ISETP.NE.U32.AND P1, PT, RZ, c[0x0][0x368], PT ;  /* 0x0000da00ff007a0c */ /* 0x000fc80003f25070 */
[----:B------:R-:W-:-:S13]  /*1e00*/  ISETP.NE.AND.EX P1, PT, RZ, c[0x0][0x36c], PT, P1 ;  /* 0x0000db00ff007a0c */ /* 0x000fda0003f25310 */
[----:B------:R-:W-:Y:S05]  /*1e10*/  @!P1 BRA `(.L_x_1564) ;  /* 0x0000004000009947 */ /* 0x000fea0003800000 */
[----:B-1----:R-:W-:-:S04]  /*1e20*/  IADD3 R2, P1, R19, c[0x0][0x368], RZ ;  /* 0x0000da0013027a10 */ /* 0x002fc80007f3e0ff */
[----:B------:R-:W-:-:S05]  /*1e30*/  IADD3.X R3, R18, c[0x0][0x36c], RZ, P1, !PT ;  /* 0x0000db0012037a10 */ /* 0x000fca0000ffe4ff */
[----:B------:R1:W5:Y:S01]  /*1e40*/  LDG.E R0, [R2.64] ;  /* 0x0000000602007981 */ /* 0x000362000c1e1900 */
[----:B------:R-:W-:Y:S05]  /*1e50*/  BRA `(.L_x_1565) ;  /* 0x0000008000007947 */ /* 0x000fea0003800000 */
.L_x_1564:
        /* <DEDUP_REMOVED lines=8> */
.L_x_1565:
[----:B------:R-:W2:Y:S01]  /*1ee0*/  LDL R16, [R1+0x8] ;  /* 0x0000080001107983 */ /* 0x000ea20000100800 */
[----:B-----5:R-:W-:Y:S01]  /*1ef0*/  IMAD.IADD R17, R0, 0x1, -R244 ;  /* 0x0000000100117824 */ /* 0x020fe200078e0af4 */
[----:B------:R-:W-:Y:S04]  /*1f00*/  BSSY B0, `(.L_x_1566) ;  /* 0x000002e000007945 */ /* 0x000fe80003800000 */
[----:B------:R-:W-:-:S02]  /*1f10*/  ISETP.GE.AND P1, PT, R17, 0x1, PT ;  /* 0x000000011100780c */ /* 0x000fc40003f26270 */
[----:B------:R-:W-:-:S04]  /*1f20*/  IADD3 R0, R17, 0x3f, RZ ;  /* 0x0000003f11007810 */ /* 0x000fc80007ffe0ff */
[----:B-1----:R-:W-:-:S04]  /*1f30*/  SHF.R.S32.HI R2, RZ, 0x1f, R0 ;  /* 0x0000001fff027819 */ /* 0x002fc80000011400 */
[----:B------:R-:W-:Y:S01]  /*1f40*/  LEA.HI R0, R2, R0, RZ, 0x6 ;  /* 0x0000000002007211 */ /* 0x000fe200078f30ff */
[----:B------:R-:W-:-:S03]  /*1f50*/  IMAD.MOV.U32 R2, RZ, RZ, RZ ;  /* 0x000000ffff027224 */ /* 0x000fc600078e00ff */
[----:B------:R-:W-:Y:S02]  /*1f60*/  SHF.R.S32.HI R10, RZ, 0x6, R0 ;  /* 0x00000006ff0a7819 */ /* 0x000fe40000011400 */
        /* <DEDUP_REMOVED lines=39> */
.L_x_1567:
[----:B------:R-:W-:Y:S05]  /*21e0*/  BSYNC B0 ;  /* 0x0000000000007941 */ /* 0x000fea0003800000 */
.L_x_1566:
[----:B------:R-:W-:Y:S01]  /*21f0*/  IMAD R242, R15, R2, RZ ;  /* 0x000000020ff27224 */ /* 0x000fe200078e02ff */
[----:B------:R-:W-:Y:S01]  /*2200*/  PRMT R0, RZ, 0x7610, R0 ;  /* 0x00007610ff007816 */ /* 0x000fe20000000000 */
[----:B-1----:R-:W-:Y:S01]  /*2210*/  IMAD.MOV.U32 R15, RZ, RZ, RZ ;  /* 0x000000ffff0f7224 */ /* 0x002fe200078e00ff */
[----:B------:R-:W-:Y:S01]  /*2220*/  MOV R20, RZ ;  /* 0x000000ff00147202 */ /* 0x000fe20000000f00 */
[----:B------:R-:W-:Y:S01]  /*2230*/  IMAD.IADD R2, R242, 0x1, R2 ;  /* 0x00000001f2027824 */ /* 0x000fe200078e0202 */
[----:B------:R-:W-:Y:S01]  /*2240*/  CS2R R38, SRZ ;  /* 0x0000000000267805 */ /* 0x000fe2000001ff00 */
        /* <DEDUP_REMOVED lines=66> */
[----:B------:R-:W2:Y:S01]  /*2670*/  LDL R6, [R1+0x4] ;  /* 0x0000040001067983 */ /* 0x000ea20000100800 */
[----:B------:R-:W-:-:S04]  /*2680*/  ISETP.NE.U32.AND P1, PT, RZ, c[0x0][0x340], PT ;  /* 0x0000d000ff007a0c */ /* 0x000fc80003f25070 */
[----:B------:R-:W-:-:S13]  /*2690*/  ISETP.NE.AND.EX P1, PT, RZ, c[0x0][0x344], PT, P1 ;  /* 0x0000d100ff007a0c */ /* 0x000fda0003f25310 */
[----:B------:R-:W-:-:S04]  /*26a0*/  @P1 IADD3 R2, P2, R19, c[0x0][0x340], RZ ;  /* 0x0000d00013021a10 */ /* 0x000fc80007f5e0ff */
[----:B------:R-:W-:-:S05]  /*26b0*/  @P1 IADD3.X R3, R18, c[0x0][0x344], RZ, P2, !PT ;  /* 0x0000d10012031a10 */ /* 0x000fca00017fe4ff */
[----:B------:R1:W5:Y:S01]  /*26c0*/  @P1 LDG.E R15, [R2.64] ;  /* 0x00000006020f1981 */ /* 0x000362000c1e1900 */
[----:B------:R-:W-:Y:S01]  /*26d0*/  SHF.R.S32.HI R0, RZ, 0x1f, R11 ;  /* 0x0000001fff007819 */ /* 0x000fe2000001140b */
[----:B------:R-:W-:Y:S01]  /*26e0*/  IMAD.MOV.U32 R4, RZ, RZ, c[0x0][0x2c4] ;  /* 0x0000b100ff047624 */ /* 0x000fe200078e00ff */
[----:B------:R-:W-:Y:S01]  /*26f0*/  LOP3.LUT R16, R16, 0xffff, RZ, 0xc0, !PT ;  /* 0x0000ffff10107812 */ /* 0x000fe200078ec0ff */
[----:B------:R-:W-:Y:S01]  /*2700*/  IMAD R5, R235, 0x20, R243 ;  /* 0x00000020eb057824 */ /* 0x000fe200078e02f3 */
[----:B------:R-:W-:Y:S01]  /*2710*/  ISETP.GE.AND P6, PT, R231, c[0x0][0x198], PT ;  /* 0x00006600e7007a0c */ /* 0x000fe20003fc6270 */
[----:B------:R-:W-:Y:S01]  /*2720*/  IMAD R0, R0, c[0x0][0x178], RZ ;  /* 0x00005e0000007a24 */ /* 0x000fe200078e02ff */
[----:B------:R-:W-:Y:S02]  /*2730*/  ISETP.NE.AND P2, PT, R4, 0x1, PT ;  /* 0x000000010400780c */ /* 0x000fe40003f45270 */
[----:B------:R-:W-:Y:S01]  /*2740*/  SEL R4, R12, RZ, !P0 ;  /* 0x000000ff0c047207 */ /* 0x000fe20004000000 */
[----:B------:R-:W-:Y:S01]  /*2750*/  IMAD R0, R11, c[0x0][0x17c], R0 ;  /* 0x00005f000b007a24 */ /* 0x000fe200078e0200 */
[----:B------:R-:W-:-:S02]  /*2760*/  ISETP.GE.AND P5, PT, R240, c[0x0][0x198], PT ;  /* 0x00006600f0007a0c */ /* 0x000fc40003fa6270 */
[----:B------:R-:W-:Y:S02]  /*2770*/  ISETP.GE.AND P4, PT, R239, c[0x0][0x198], PT ;  /* 0x00006600ef007a0c */ /* 0x000fe40003f86270 */
[----:B------:R-:W-:Y:S02]  /*2780*/  ISETP.GE.AND P3, PT, R241, c[0x0][0x198], PT ;  /* 0x00006600f1007a0c */ /* 0x000fe40003f66270 */
[----:B------:R-:W-:Y:S01]  /*2790*/  IADD3 R116, R205, -0x1, RZ ;  /* 0xffffffffcd747810 */ /* 0x000fe20007ffe0ff */
[----:B-1----:R-:W-:-:S05]  /*27a0*/  IMAD.WIDE.U32 R2, R11, c[0x0][0x178], RZ ;  /* 0x00005e000b027a25 */ /* 0x002fca00078e00ff */
[----:B------:R-:W-:-:S05]  /*27b0*/  IADD3 R3, R3, R0, RZ ;  /* 0x0000000003037210 */ /* 0x000fca0007ffe0ff */
[----:B------:R-:W-:-:S04]  /*27c0*/  IMAD.WIDE.U32 R2, R16, c[0x0][0x1b8], R2 ;  /* 0x00006e0010027a25 */ /* 0x000fc800078e0002 */
[----:B------:R-:W-:-:S04]  /*27d0*/  IMAD R3, R16, c[0x0][0x1bc], R3 ;  /* 0x00006f0010037a24 */ /* 0x000fc800078e0203 */
[----:B------:R-:W-:-:S04]  /*27e0*/  IMAD.WIDE.U32 R2, R4, c[0x0][0x1c0], R2 ;  /* 0x0000700004027a25 */ /* 0x000fc800078e0002 */
[----:B--2---:R-:W-:Y:S01]  /*27f0*/  IMAD R5, R6, 0x80, R5 ;  /* 0x0000008006057824 */ /* 0x004fe200078e0205 */
[----:B------:R-:W-:-:S03]  /*2800*/  SEL R6, R14, RZ, !P0 ;  /* 0x000000ff0e067207 */ /* 0x000fc60004000000 */
[----:B------:R-:W-:Y:S01]  /*2810*/  @P2 IMAD.HI.U32 R7, R5, c[0x0][0x2c8], RZ ;  /* 0x0000b20005072a27 */ /* 0x000fe200078e00ff */
[----:B------:R-:W-:-:S03]  /*2820*/  MOV R0, R5 ;  /* 0x0000000500007202 */ /* 0x000fc60000000f00 */
[----:B------:R-:W-:Y:S01]  /*2830*/  IMAD R6, R6, c[0x0][0x1c0], RZ ;  /* 0x0000700006067a24 */ /* 0x000fe200078e02ff */
[----:B------:R-:W-:-:S03]  /*2840*/  @P2 SHF.R.U32.HI R0, RZ, c[0x0][0x2cc], R7 ;  /* 0x0000b300ff002a19 */ /* 0x000fc60000011607 */
[----:B------:R-:W-:Y:S01]  /*2850*/  IMAD R6, R4, c[0x0][0x1c4], R6 ;  /* 0x0000710004067a24 */ /* 0x000fe200078e0206 */
[--C-:B------:R-:W-:Y:S01]  /*2860*/  SHF.R.S32.HI R7, RZ, 0x1f, R0.reuse ;  /* 0x0000001fff077819 */ /* 0x100fe20000011400 */
[----:B------:R-:W-:-:S03]  /*2870*/  IMAD.MOV R4, RZ, RZ, -R0 ;  /* 0x000000ffff047224 */ /* 0x000fc600078e0a00 */
[----:B------:R-:W-:Y:S01]  /*2880*/  IADD3 R3, R3, R6, RZ ;  /* 0x0000000603037210 */ /* 0x000fe20007ffe0ff */
[----:B------:R-:W-:Y:S02]  /*2890*/  IMAD R4, R4, c[0x0][0x2c4], R5 ;  /* 0x0000b10004047a24 */ /* 0x000fe400078e0205 */
[----:B------:R-:W-:Y:S02]  /*28a0*/  IMAD R5, R7, c[0x0][0x1b0], RZ ;  /* 0x00006c0007057a24 */ /* 0x000fe400078e02ff */
[----:B------:R-:W-:-:S04]  /*28b0*/  IMAD.WIDE.U32 R2, R0, c[0x0][0x1b0], R2 ;  /* 0x00006c0000027a25 */ /* 0x000fc800078e0002 */
[----:B------:R-:W-:Y:S01]  /*28c0*/  IMAD R6, R0, c[0x0][0x1b4], R5 ;  /* 0x00006d0000067a24 */ /* 0x000fe200078e0205 */
[----:B------:R-:W-:Y:S01]  /*28d0*/  SHF.R.S32.HI R5, RZ, 0x1f, R4 ;  /* 0x0000001fff057819 */ /* 0x000fe20000011404 */
[----:B------:R-:W-:Y:S02]  /*28e0*/  @!P1 IMAD.MOV.U32 R15, RZ, RZ, R12 ;  /* 0x000000ffff0f9224 */ /* 0x000fe400078e000c */
[----:B------:R-:W-:Y:S02]  /*28f0*/  IMAD.IADD R3, R3, 0x1, R6 ;  /* 0x0000000103037824 */ /* 0x000fe400078e0206 */
[----:B------:R-:W-:Y:S02]  /*2900*/  IMAD R0, R5, c[0x0][0x1a8], RZ ;  /* 0x00006a0005007a24 */ /* 0x000fe400078e02ff */
[----:B------:R-:W-:-:S04]  /*2910*/  IMAD.WIDE.U32 R2, R4, c[0x0][0x1a8], R2 ;  /* 0x00006a0004027a25 */ /* 0x000fc800078e0002 */
[----:B------:R-:W-:Y:S01]  /*2920*/  IMAD R0, R4, c[0x0][0x1ac], R0 ;  /* 0x00006b0004007a24 */ /* 0x000fe200078e0200 */
[----:B------:R-:W-:-:S04]  /*2930*/  LEA R14, P0, R2, c[0x0][0x160], 0x1 ;  /* 0x00005800020e7a11 */ /* 0x000fc800078008ff */
[----:B------:R-:W-:-:S04]  /*2940*/  IADD3 R0, R3, R0, RZ ;  /* 0x0000000003007210 */ /* 0x000fc80007ffe0ff */
[----:B------:R-:W-:Y:S01]  /*2950*/  LEA.HI.X R5, R2, c[0x0][0x164], R0, 0x1, P0 ;  /* 0x0000590002057a11 */ /* 0x000fe200000f0c00 */
[----:B------:R-:W-:Y:S05]  /*2960*/  BRA.DIV ~URZ, `(.L_x_1569) ;  /* 0x0000d2b27f007947 */ /* 0x000fea000b800000 */
[----:B------:R1:W2:Y:S02]  /*2970*/  SHFL.IDX PT, R4, R5, RZ, 0x181f ;  /* 0x00181fff05047589 */ /* 0x0002a400000e0000 */
.L_x_1658:
[----:B------:R-:W-:Y:S05]  /*2980*/  BRA.DIV ~URZ, `(.L_x_1570) ;  /* 0x0000d3027f007947 */ /* 0x000fea000b800000 */
[----:B------:R3:W4:Y:S02]  /*2990*/  SHFL.IDX PT, R0, R14, RZ, 0x181f ;  /* 0x00181fff0e007589 */ /* 0x00072400000e0000 */
.L_x_1659:
[----:B---3--:R-:W3:Y:S01]  /*29a0*/  LDL R2, [R1+0x4] ;  /* 0x0000040001027983 */ /* 0x008ee20000100800 */
[----:B------:R-:W-:Y:S01]  /*29b0*/  IMAD R13, R13, c[0x0][0x2c4], RZ ;  /* 0x0000b1000d0d7a24 */ /* 0x000fe200078e02ff */
[----:B------:R-:W-:Y:S01]  /*29c0*/  BSSY B0, `(.L_x_1571) ;  /* 0x0000017000007945 */ /* 0x000fe20003800000 */
[----:B---3--:R-:W-:-:S04]  /*29d0*/  LEA R12, R2, R243, 0x7 ;  /* 0x000000f3020c7211 */ /* 0x008fc800078e38ff */
[----:B------:R-:W-:-:S13]  /*29e0*/  ISETP.GE.AND P0, PT, R12, R13, PT ;  /* 0x0000000d0c00720c */ /* 0x000fda0003f06270 */
[----:B------:R-:W-:Y:S05]  /*29f0*/  @P0 BRA `(.L_x_1572) ;  /* 0x0000013000000947 */ /* 0x000fea0003800000 */
[----:B------:R-:W-:Y:S02]  /*2a00*/  SHF.R.S32.HI R2, RZ, 0x1f, R231 ;  /* 0x0000001fff027819 */ /* 0x000fe400000114e7 */
[-C--:B----4-:R-:W-:Y:S02]  /*2a10*/  LEA R10, P0, R231, R0.reuse, 0x1 ;  /* 0x00000000e70a7211 */ /* 0x090fe400078008ff */
[-C--:B------:R-:W-:Y:S02]  /*2a20*/  LEA R8, P2, R240, R0.reuse, 0x1 ;  /* 0x00000000f0087211 */ /* 0x080fe400078408ff */
[----:B------:R-:W-:Y:S02]  /*2a30*/  SHF.R.S32.HI R20, RZ, 0x1f, R240 ;  /* 0x0000001fff147819 */ /* 0x000fe400000114f0 */
[----:B------:R-:W-:Y:S02]  /*2a40*/  LEA R6, P1, R239, R0, 0x1 ;  /* 0x00000000ef067211 */ /* 0x000fe400078208ff */
[----:B--2---:R-:W-:-:S02]  /*2a50*/  LEA.HI.X R11, R231, R4, R2, 0x1, P0 ;  /* 0x00000004e70b7211 */ /* 0x004fc400000f0c02 */
[----:B------:R-:W-:Y:S02]  /*2a60*/  SHF.R.S32.HI R19, RZ, 0x1f, R239 ;  /* 0x0000001fff137819 */ /* 0x000fe400000114ef */
[----:B------:R-:W-:Y:S01]  /*2a70*/  SHF.R.S32.HI R18, RZ, 0x1f, R241 ;  /* 0x0000001fff127819 */ /* 0x000fe200000114f1 */
[----:B------:R-:W-:Y:S01]  /*2a80*/  @!PT LDS RZ, [RZ] ;  /* 0x00000000fffff984 */ /* 0x000fe20000000800 */
[----:B------:R-:W-:Y:S01]  /*2a90*/  @!PT LDS RZ, [RZ] ;  /* 0x00000000fffff984 */ /* 0x000fe20000000800 */
[----:B------:R-:W-:Y:S01]  /*2aa0*/  @!PT LDS RZ, [RZ] ;  /* 0x00000000fffff984 */ /* 0x000fe20000000800 */
[----:B------:R2:W-:Y:S01]  /*2ab0*/  LDGSTS.E.BYPASS.LTC128B.128 [R229+0x10100], [R10.64], !P6 ;  /* 0x101000000ae57fae */ /* 0x0005e2000f101d46 */
[----:B------:R-:W-:Y:S02]  /*2ac0*/  LEA R2, P0, R241, R0, 0x1 ;  /* 0x00000000f1027211 */ /* 0x000fe400078008ff */
[-C--:B------:R-:W-:Y:S02]  /*2ad0*/  LEA.HI.X R9, R240, R4.reuse, R20, 0x1, P2 ;  /* 0x00000004f0097211 */ /* 0x080fe400010f0c14 */
[-C--:B------:R-:W-:Y:S02]  /*2ae0*/  LEA.HI.X R7, R239, R4.reuse, R19, 0x1, P1 ;  /* 0x00000004ef077211 */ /* 0x080fe400008f0c13 */
[----:B------:R-:W-:Y:S01]  /*2af0*/  LEA.HI.X R3, R241, R4, R18, 0x1, P0 ;  /* 0x00000004f1037211 */ /* 0x000fe200000f0c12 */
[----:B------:R2:W-:Y:S04]  /*2b00*/  LDGSTS.E.BYPASS.LTC128B.128 [R229+0x14100], [R8.64], !P5 ;  /* 0x1410000008e57fae */ /* 0x0005e8000e901d46 */
[----:B------:R2:W-:Y:S04]  /*2b10*/  LDGSTS.E.BYPASS.LTC128B.128 [R229+0x18100], [R6.64], !P4 ;  /* 0x1810000006e57fae */ /* 0x0005e8000e101d46 */
[----:B------:R2:W-:Y:S02]  /*2b20*/  LDGSTS.E.BYPASS.LTC128B.128 [R229+0x1c100], [R2.64], !P3 ;  /* 0x1c10000002e57fae */ /* 0x0005e4000d901d46 */
.L_x_1572:
[----:B------:R-:W-:Y:S05]  /*2b30*/  BSYNC B0 ;  /* 0x0000000000007941 */ /* 0x000fea0003800000 */
.L_x_1571:
[----:B------:R-:W-:Y:S05]  /*2b40*/  BRA.DIV ~URZ, `(.L_x_1573) ;  /* 0x0000d1b27f007947 */ /* 0x000fea000b800000 */
[----:B--2---:R2:W3:Y:S04]  /*2b50*/  SHFL.IDX PT, R4, R5, 0x1, 0x181f ;  /* 0x00381f0005047f89 */ /* 0x0044e800000e0000 */
[----:B----4-:R2:W4:Y:S02]  /*2b60*/  SHFL.IDX PT, R0, R14, 0x1, 0x181f ;  /* 0x00381f000e007f89 */ /* 0x01052400000e0000 */
.L_x_1660:
[----:B------:R-:W-:Y:S01]  /*2b70*/  IADD3 R2, R12, 0x20, RZ ;  /* 0x000000200c027810 */ /* 0x000fe20007ffe0ff */
[----:B------:R-:W-:Y:S03]  /*2b80*/  BSSY B0, `(.L_x_1574) ;  /* 0x0000016000007945 */ /* 0x000fe60003800000 */
[----:B------:R-:W-:-:S13]  /*2b90*/  ISETP.GE.AND P0, PT, R2, R13, PT ;  /* 0x0000000d0200720c */ /* 0x000fda0003f06270 */
[----:B------:R-:W-:Y:S05]  /*2ba0*/  @P0 BRA `(.L_x_1575) ;  /* 0x0000013000000947 */ /* 0x000fea0003800000 */
[----:B------:R-:W-:Y:S02]  /*2bb0*/  SHF.R.S32.HI R3, RZ, 0x1f, R231 ;  /* 0x0000001fff037819 */ /* 0x000fe400000114e7 */
[-C--:B----4-:R-:W-:Y:S02]  /*2bc0*/  LEA R10, P0, R231, R0.reuse, 0x1 ;  /* 0x00000000e70a7211 */ /* 0x090fe400078008ff */
[-C--:B------:R-:W-:Y:S02]  /*2bd0*/  LEA R8, P2, R240, R0.reuse, 0x1 ;  /* 0x00000000f0087211 */ /* 0x080fe400078408ff */
[----:B------:R-:W-:Y:S02]  /*2be0*/  SHF.R.S32.HI R20, RZ, 0x1f, R240 ;  /* 0x0000001fff147819 */ /* 0x000fe400000114f0 */
[----:B------:R-:W-:Y:S02]  /*2bf0*/  LEA R6, P1, R239, R0, 0x1 ;  /* 0x00000000ef067211 */ /* 0x000fe400078208ff */
[----:B---3--:R-:W-:-:S02]  /*2c00*/  LEA.HI.X R11, R231, R4, R3, 0x1, P0 ;  /* 0x00000004e70b7211 */ /* 0x008fc400000f0c03 */
        /* <DEDUP_REMOVED lines=13> */
.L_x_1575:
[----:B------:R-:W-:Y:S05]  /*2ce0*/  BSYNC B0 ;  /* 0x0000000000007941 */ /* 0x000fea0003800000 */
.L_x_1574:
[----:B------:R-:W-:Y:S05]  /*2cf0*/  BRA.DIV ~URZ, `(.L_x_1576) ;  /* 0x0000d0d27f007947 */ /* 0x000fea000b800000 */
[----:B---3--:R3:W1:Y:S02]  /*2d00*/  SHFL.IDX PT, R4, R5, 0x2, 0x181f ;  /* 0x00581f0005047f89 */ /* 0x00866400000e0000 */
.L_x_1661:
[----:B------:R-:W-:Y:S05]  /*2d10*/  BRA.DIV ~URZ, `(.L_x_1577) ;  /* 0x0000d1227f007947 */ /* 0x000fea000b800000 */
[----:B----4-:R4:W2:Y:S02]  /*2d20*/  SHFL.IDX PT, R0, R14, 0x2, 0x181f ;  /* 0x00581f000e007f89 */ /* 0x0108a400000e0000 */
.L_x_1662:
[----:B------:R-:W-:Y:S01]  /*2d30*/  IADD3 R2, R12, 0x40, RZ ;  /* 0x000000400c027810 */ /* 0x000fe20007ffe0ff */
[----:B------:R-:W-:Y:S03]  /*2d40*/  BSSY B0, `(.L_x_1578) ;  /* 0x0000016000007945 */ /* 0x000fe60003800000 */
[----:B------:R-:W-:-:S13]  /*2d50*/  ISETP.GE.AND P0, PT, R2, R13, PT ;  /* 0x0000000d0200720c */ /* 0x000fda0003f06270 */
[----:B------:R-:W-:Y:S05]  /*2d60*/  @P0 BRA `(.L_x_1579) ;  /* 0x0000013000000947 */ /* 0x000fea0003800000 */
[----:B------:R-:W-:Y:S02]  /*2d70*/  SHF.R.S32.HI R3, RZ, 0x1f, R231 ;  /* 0x0000001fff037819 */ /* 0x000fe400000114e7 */
[-C--:B--2---:R-:W-:Y:S02]  /*2d80*/  LEA R10, P0, R231, R0.reuse, 0x1 ;  /* 0x00000000e70a7211 */ /* 0x084fe400078008ff */
[-C--:B------:R-:W-:Y:S02]  /*2d90*/  LEA R8, P2, R240, R0.reuse, 0x1 ;  /* 0x00000000f0087211 */ /* 0x080fe400078408ff */
[----:B------:R-:W-:Y:S02]  /*2da0*/  SHF.R.S32.HI R20, RZ, 0x1f, R240 ;  /* 0x0000001fff147819 */ /* 0x000fe400000114f0 */
[----:B------:R-:W-:Y:S02]  /*2db0*/  LEA R6, P1, R239, R0, 0x1 ;  /* 0x00000000ef067211 */ /* 0x000fe400078208ff */
[----:B-1----:R-:W-:-:S02]  /*2dc0*/  LEA.HI.X R11, R231, R4, R3, 0x1, P0 ;  /* 0x00000004e70b7211 */ /* 0x002fc400000f0c03 */
        /* <DEDUP_REMOVED lines=13> */
.L_x_1579:
[----:B------:R-:W-:Y:S05]  /*2ea0*/  BSYNC B0 ;  /* 0x0000000000007941 */ /* 0x000fea0003800000 */
.L_x_1578:
[----:B------:R-:W-:Y:S05]  /*2eb0*/  BRA.DIV ~URZ, `(.L_x_1580) ;  /* 0x0000cff27f007947 */ /* 0x000fea000b800000 */
[----:B-1----:R1:W3:Y:S04]  /*2ec0*/  SHFL.IDX PT, R4, R5, 0x3, 0x181f ;  /* 0x00781f0005047f89 */ /* 0x0022e800000e0000 */
[----:B--2---:R1:W2:Y:S02]  /*2ed0*/  SHFL.IDX PT, R0, R14, 0x3, 0x181f ;  /* 0x00781f000e007f89 */ /* 0x0042a400000e0000 */
.L_x_1663:
[----:B------:R-:W-:Y:S01]  /*2ee0*/  IADD3 R2, R12, 0x60, RZ ;  /* 0x000000600c027810 */ /* 0x000fe20007ffe0ff */
[----:B-----5:R-:W-:Y:S01]  /*2ef0*/  IMAD.WIDE.U32 R248, R15, c[0x0][0x2b0], RZ ;  /* 0x0000ac000ff87a25 */ /* 0x020fe200078e00ff */
[----:B------:R-:W-:-:S02]  /*2f00*/  SHF.R.S32.HI R25, RZ, 0x1f, R231 ;  /* 0x0000001fff197819 */ /* 0x000fc400000114e7 */
[----:B------:R-:W-:Y:S01]  /*2f10*/  ISETP.GE.AND P2, PT, R2, R13, PT ;  /* 0x0000000d0200720c */ /* 0x000fe20003f46270 */
[----:B------:R-:W-:Y:S01]  /*2f20*/  IMAD R117, R235, 0x20, R243 ;  /* 0x00000020eb757824 */ /* 0x000fe200078e02f3 */
[----:B------:R-:W-:Y:S02]  /*2f30*/  SHF.R.S32.HI R19, RZ, 0x1f, R240 ;  /* 0x0000001fff137819 */ /* 0x000fe400000114f0 */
[----:B------:R-:W-:Y:S02]  /*2f40*/  SHF.R.S32.HI R18, RZ, 0x1f, R239 ;  /* 0x0000001fff127819 */ /* 0x000fe400000114ef */
[----:B------:R-:W-:-:S07]  /*2f50*/  SHF.R.S32.HI R24, RZ, 0x1f, R241 ;  /* 0x0000001fff187819 */ /* 0x000fce00000114f1 */
[CC--:B--2---:R-:W-:Y:S02]  /*2f60*/  @!P2 LEA R10, P1, R231.reuse, R0.reuse, 0x1 ;  /* 0x00000000e70aa211 */ /* 0x0c4fe400078208ff */
[C---:B------:R-:W-:Y:S02]  /*2f70*/  @!P2 LEA R8, P0, R240.reuse, R0, 0x1 ;  /* 0x00000000f008a211 */ /* 0x040fe400078008ff */
[-C--:B---3--:R-:W-:Y:S02]  /*2f80*/  @!P2 LEA.HI.X R11, R231, R4.reuse, R25, 0x1, P1 ;  /* 0x00000004e70ba211 */ /* 0x088fe400008f0c19 */
[----:B------:R-:W-:Y:S02]  /*2f90*/  @!P2 LEA.HI.X R9, R240, R4, R19, 0x1, P0 ;  /* 0x00000004f009a211 */ /* 0x000fe400000f0c13 */
[-C--:B------:R-:W-:Y:S01]  /*2fa0*/  @!P2 LEA R6, P1, R239, R0.reuse, 0x1 ;  /* 0x00000000ef06a211 */ /* 0x080fe200078208ff */
[----:B------:R-:W-:Y:S01]  /*2fb0*/  @!PT LDS RZ, [RZ] ;  /* 0x00000000fffff984 */ /* 0x000fe20000000800 */
[----:B------:R-:W-:Y:S01]  /*2fc0*/  @!PT LDS RZ, [RZ] ;  /* 0x00000000fffff984 */ /* 0x000fe20000000800 */
[----:B------:R-:W-:Y:S01]  /*2fd0*/  @!PT LDS RZ, [RZ] ;  /* 0x00000000fffff984 */ /* 0x000fe20000000800 */
[----:B------:R2:W-:Y:S01]  /*2fe0*/  @!P2 LDGSTS.E.BYPASS.LTC128B.128 [R229+0x13100], [R10.64], !P6 ;  /* 0x131000000ae5afae */ /* 0x0005e2000f101d46 */
[----:B------:R-:W-:-:S02]  /*2ff0*/  @!P2 LEA R2, P0, R241, R0, 0x1 ;  /* 0x00000000f102a211 */ /* 0x000fc400078008ff */
[----:B------:R-:W-:Y:S01]  /*3000*/  SHF.R.S32.HI R0, RZ, 0x1f, R15 ;  /* 0x0000001fff007819 */ /* 0x000fe2000001140f */
[----:B------:R2:W-:Y:S01]  /*3010*/  @!P2 LDGSTS.E.BYPASS.LTC128B.128 [R229+0x17100], [R8.64], !P5 ;  /* 0x1710000008e5afae */ /* 0x0005e2000e901d46 */
[-C--:B------:R-:W-:Y:S02]  /*3020*/  @!P2 LEA.HI.X R7, R239, R4.reuse, R18, 0x1, P1 ;  /* 0x00000004ef07a211 */ /* 0x080fe400008f0c12 */
[----:B------:R-:W-:Y:S01]  /*3030*/  @!P2 LEA.HI.X R3, R241, R4, R24, 0x1, P0 ;  /* 0x00000004f103a211 */ /* 0x000fe200000f0c18 */
[----:B------:R-:W-:Y:S01]  /*3040*/  IMAD R0, R0, c[0x0][0x2b0], RZ ;  /* 0x0000ac0000007a24 */ /* 0x000fe200078e02ff */
[----:B------:R-:W-:Y:S01]  /*3050*/  ISETP.GE.AND P6, PT, R231, c[0x0][0x1d4], PT ;  /* 0x00007500e7007a0c */ /* 0x000fe20003fc6270 */
[----:B------:R2:W-:Y:S01]  /*3060*/  @!P2 LDGSTS.E.BYPASS.LTC128B.128 [R229+0x1b100], [R6.64], !P4 ;  /* 0x1b10000006e5afae */ /* 0x0005e2000e101d46 */
[----:B------:R-:W-:Y:S01]  /*3070*/  ISETP.GE.AND P5, PT, R240, c[0x0][0x1d4], PT ;  /* 0x00007500f0007a0c */ /* 0x000fe20003fa6270 */
[----:B------:R-:W-:Y:S01]  /*3080*/  IMAD R0, R15, c[0x0][0x2b4], R0 ;  /* 0x0000ad000f007a24 */ /* 0x000fe200078e0200 */
[----:B------:R-:W-:Y:S01]  /*3090*/  ISETP.GE.AND P4, PT, R239, c[0x0][0x1d4], PT ;  /* 0x00007500ef007a0c */ /* 0x000fe20003f86270 */
[----:B------:R2:W-:Y:S01]  /*30a0*/  @!P2 LDGSTS.E.BYPASS.LTC128B.128 [R229+0x1f100], [R2.64], !P3 ;  /* 0x1f10000002e5afae */ /* 0x0005e2000d901d46 */
[----:B------:R-:W-:Y:S01]  /*30b0*/  ISETP.GE.AND P3, PT, R241, c[0x0][0x1d4], PT ;  /* 0x00007500f1007a0c */ /* 0x000fe20003f66270 */
[----:B------:R-:W-:-:S02]  /*30c0*/  IMAD.IADD R252, R249, 0x1, R0 ;  /* 0x00000001f9fc7824 */ /* 0x000fc400078e0200 */
[----:B------:R-:W0:Y:S01]  /*30d0*/  LDGDEPBAR ;  /* 0x00000000000079af */ /* 0x000e220000000000 */
[----:B------:R-:W-:Y:S03]  /*30e0*/  WARPSYNC 0xffffffff ;  /* 0xffffffff00007948 */ /* 0x000fe60003800000 */
[----:B------:R-:W-:Y:S01]  /*30f0*/  IMAD.MOV.U32 R0, RZ, RZ, c[0x0][0x2b8] ;  /* 0x0000ae00ff007624 */ /* 0x000fe200078e00ff */
[----:B------:R-:W-:Y:S01]  /*3100*/  BAR.SYNC.DEFER_BLOCKING 0x0 ;  /* 0x0000000000007b1d */ /* 0x000fe20000010000 */
[----:B--2---:R-:W-:Y:S02]  /*3110*/  IMAD R2, R116, 0x40, R117 ;  /* 0x0000004074027824 */ /* 0x004fe400078e0275 */
[----:B------:R-:W-:Y:S01]  /*3120*/  IMAD.MOV.U32 R228, RZ, RZ, RZ ;  /* 0x000000ffffe47224 */ /* 0x000fe200078e00ff */
[----:B------:R-:W-:Y:S02]  /*3130*/  ISETP.NE.AND P0, PT, R0, 0x1, PT ;  /* 0x000000010000780c */ /* 0x000fe40003f05270 */
[C---:B------:R-:W-:Y:S01]  /*3140*/  ISETP.GE.AND P2, PT, R2.reuse, R17, PT ;  /* 0x000000110200720c */ /* 0x040fe20003f46270 */
[----:B------:R-:W-:Y:S02]  /*3150*/  IMAD.IADD R2, R2, 0x1, R244 ;  /* 0x0000000102027824 */ /* 0x000fe400078e02f4 */
[----:B------:R-:W-:Y:S01]  /*3160*/  IMAD.WIDE.U32 R246, R16, c[0x0][0x1e8], RZ ;  /* 0x00007a0010f67a25 */ /* 0x000fe200078e00ff */
[----:B------:R-:W-:-:S03]  /*3170*/  ISETP.GT.OR P2, PT, R117, 0x3f, P2 ;  /* 0x0000003f7500780c */ /* 0x000fc60001744670 */
[----:B------:R-:W-:Y:S02]  /*3180*/  IMAD R118, R116, -0x40, R17 ;  /* 0xffffffc074767824 */ /* 0x000fe400078e0211 */
[----:B------:R-:W-:-:S04]  /*3190*/  IMAD.WIDE.U32 R250, R16, c[0x0][0x210], RZ ;  /* 0x0000840010fa7a25 */ /* 0x000fc800078e00ff */
[C---:B------:R-:W-:Y:S01]  /*31a0*/  IMAD.SHL.U32 R119, R231.reuse, 0x2, RZ ;  /* 0x00000002e7777824 */ /* 0x040fe200078e00ff */
[----:B------:R-:W-:Y:S01]  /*31b0*/  SHF.L.U64.HI R113, R231, 0x1, R25 ;  /* 0x00000001e7717819 */ /* 0x000fe20000010219 */
[----:B------:R-:W-:-:S04]  /*31c0*/  @P0 IMAD.HI.U32 R3, R2, c[0x0][0x2bc], RZ ;  /* 0x0000af0002030a27 */ /* 0x000fc800078e00ff */
[C---:B------:R-:W-:Y:S01]  /*31d0*/  IMAD.SHL.U32 R120, R240.reuse, 0x2, RZ ;  /* 0x00000002f0787824 */ /* 0x040fe200078e00ff */
[----:B------:R-:W-:Y:S01]  /*31e0*/  SHF.L.U64.HI R114, R240, 0x1, R19 ;  /* 0x00000001f0727819 */ /* 0x000fe20000010213 */
[----:B------:R-:W-:Y:S01]  /*31f0*/  IMAD.MOV.U32 R0, RZ, RZ, R2 ;  /* 0x000000ffff007224 */ /* 0x000fe200078e0002 */
[----:B------:R-:W-:Y:S01]  /*3200*/  @P0 SHF.R.U32.HI R0, RZ, c[0x0][0x2c0], R3 ;  /* 0x0000b000ff000a19 */ /* 0x000fe20000011603 */
[C---:B------:R-:W-:Y:S01]  /*3210*/  IMAD.SHL.U32 R122, R239.reuse, 0x2, RZ ;  /* 0x00000002ef7a7824 */ /* 0x040fe200078e00ff */
[----:B------:R-:W-:Y:S02]  /*3220*/  SHF.L.U64.HI R115, R239, 0x1, R18 ;  /* 0x00000001ef737819 */ /* 0x000fe40000010212 */
[C---:B------:R-:W-:Y:S02]  /*3230*/  @!P2 IADD3 R3, P1, R0.reuse, R248, RZ ;  /* 0x000000f80003a210 */ /* 0x040fe40007f3e0ff */
[----:B------:R-:W-:Y:S02]  /*3240*/  P2R R23, PR, RZ, 0x1 ;  /* 0x00000001ff177803 */ /* 0x000fe40000000000 */
[----:B-1----:R-:W-:-:S02]  /*3250*/  @!P2 LEA.HI.X.SX32 R5, R0, R252, 0x1, P1 ;  /* 0x000000fc0005a211 */ /* 0x002fc400008f0eff */
[----:B------:R-:W-:-:S04]  /*3260*/  @!P2 LEA R4, P1, R3, c[0x0][0x2a0], 0x2 ;  /* 0x0000a8000304aa11 */ /* 0x000fc800078210ff */
[----:B------:R-:W-:-:S05]  /*3270*/  @!P2 LEA.HI.X R5, R3, c[0x0][0x2a4], R5, 0x2, P1 ;  /* 0x0000a9000305aa11 */ /* 0x000fca00008f1405 */
[----:B------:R1:W2:Y:S01]  /*3280*/  @!P2 LDG.E R228, [R4.64] ;  /* 0x0000000604e4a981 */ /* 0x0002a2000c1e1900 */
[----:B------:R-:W-:Y:S01]  /*3290*/  IMAD.MOV R0, RZ, RZ, -R0 ;  /* 0x000000ffff007224 */ /* 0x000fe200078e0a00 */
[----:B------:R-:W-:Y:S01]  /*32a0*/  SHF.L.U64.HI R112, R241, 0x1, R24 ;  /* 0x00000001f1707819 */ /* 0x000fe20000010218 */
[----:B------:R-:W-:Y:S01]  /*32b0*/  IMAD R245, R16, c[0x0][0x1ec], R247 ;  /* 0x00007b0010f57a24 */ /* 0x000fe200078e02f7 */
[----:B------:R-:W-:Y:S01]  /*32c0*/  BSSY B0, `(.L_x_1581) ;  /* 0x000019c000007945 */ /* 0x000fe20003800000 */
[----:B------:R-:W-:Y:S02]  /*32d0*/  IMAD R232, R0, c[0x0][0x2b8], R2 ;  /* 0x0000ae0000e87a24 */ /* 0x000fe400078e0202 */
[----:B------:R-:W-:Y:S02]  /*32e0*/  IMAD.IADD R20, R118, 0x1, -R243 ;  /* 0x0000000176147824 */ /* 0x000fe400078e0af3 */
[----:B------:R-:W-:-:S04]  /*32f0*/  IMAD.WIDE.U32 R2, R232, c[0x0][0x1e0], RZ ;  /* 0x00007800e8027a25 */ /* 0x000fc800078e00ff */
[----:B------:R-:W-:Y:S02]  /*3300*/  IMAD R15, R16, c[0x0][0x214], R251 ;  /* 0x00008500100f7a24 */ /* 0x000fe400078e02fb */
[----:B------:R-:W-:-:S03]  /*3310*/  IMAD.SHL.U32 R121, R241, 0x2, RZ ;  /* 0x00000002f1797824 */ /* 0x000fc600078e00ff */
[----:B------:R-:W-:Y:S01]  /*3320*/  STL [R1+0x10], R15 ;  /* 0x0000100f01007387 */ /* 0x000fe20000100800 */
[----:B-1----:R-:W-:-:S05]  /*3330*/  SHF.R.S32.HI R5, RZ, 0x1f, R232 ;  /* 0x0000001fff057819 */ /* 0x002fca00000114e8 */
        /* <DEDUP_REMOVED lines=8> */
[----:B------:R-:W-:Y:S01]  /*33c0*/  IADD3.X R2, R245, R3, R4, P1, !PT ;  /* 0x00000003f5027210 */ /* 0x000fe20000ffe404 */
[----:B------:R-:W-:Y:S01]  /*33d0*/  IMAD R3, R5, c[0x0][0x208], RZ ;  /* 0x0000820005037a24 */ /* 0x000fe200078e02ff */
[----:B------:R-:W-:Y:S01]  /*33e0*/  LEA R9, P1, R0, c[0x0][0x1c8], 0x1 ;  /* 0x0000720000097a11 */ /* 0x000fe200078208ff */
[----:B------:R-:W-:-:S03]  /*33f0*/  IMAD.WIDE.U32 R4, R232, c[0x0][0x208], RZ ;  /* 0x00008200e8047a25 */ /* 0x000fc600078e00ff */
[----:B----4-:R-:W-:Y:S01]  /*3400*/  LEA.HI.X R14, R0, c[0x0][0x1cc], R2, 0x1, P1 ;  /* 0x00007300000e7a11 */ /* 0x010fe200008f0c02 */
[----:B------:R-:W-:Y:S01]  /*3410*/  SHFL.IDX PT, R12, R9, 0x1, 0x181f ;  /* 0x00381f00090c7f89 */ /* 0x000fe200000e0000 */
[----:B------:R-:W-:Y:S01]  /*3420*/  ISETP.GE.AND P1, PT, R20, 0x1, PT ;  /* 0x000000011400780c */ /* 0x000fe20003f26270 */
[----:B------:R-:W-:Y:S02]  /*3430*/  IMAD R3, R232, c[0x0][0x20c], R3 ;  /* 0x00008300e8037a24 */ /* 0x000fe400078e0203 */
[----:B------:R-:W1:Y:S02]  /*3440*/  SHFL.IDX PT, R0, R9, RZ, 0x181f ;  /* 0x00181fff09007589 */ /* 0x000e6400000e0000 */
[----:B------:R-:W-:Y:S02]  /*3450*/  IMAD.IADD R5, R5, 0x1, R3 ;  /* 0x0000000105057824 */ /* 0x000fe400078e0203 */
[----:B------:R-:W2:Y:S04]  /*3460*/  SHFL.IDX PT, R2, R14, RZ, 0x181f ;  /* 0x00181fff0e027589 */ /* 0x000ea800000e0000 */
[----:B------:R-:W3:Y:S02]  /*3470*/  SHFL.IDX PT, R14, R14, 0x1, 0x181f ;  /* 0x00381f000e0e7f89 */ /* 0x000ee400000e0000 */
[----:B-1----:R-:W-:-:S04]  /*3480*/  @P1 LEA R6, P2, R231, R0, 0x1 ;  /* 0x00000000e7061211 */ /* 0x002fc800078408ff */
[----:B--2---:R-:W-:Y:S02]  /*3490*/  @P1 LEA.HI.X R7, R231, R2, R25, 0x1, P2 ;  /* 0x00000002e7071211 */ /* 0x004fe400010f0c19 */
[----:B------:R-:W-:-:S03]  /*34a0*/  @P1 LEA R10, P2, R240, R0, 0x1 ;  /* 0x00000000f00a1211 */ /* 0x000fc600078408ff */
[----:B------:R1:W-:Y:S01]  /*34b0*/  @P1 LDGSTS.E.BYPASS.LTC128B.128 [R229+0x8100], [R6.64], !P6 ;  /* 0x0810000006e51fae */ /* 0x0003e2000f101d46 */
[----:B------:R-:W-:Y:S02]  /*34c0*/  @P1 LEA.HI.X R11, R240, R2, R19, 0x1, P2 ;  /* 0x00000002f00b1211 */ /* 0x000fe400010f0c13 */
[----:B------:R-:W-:-:S03]  /*34d0*/  @P1 LEA R8, P2, R239, R0, 0x1 ;  /* 0x00000000ef081211 */ /* 0x000fc600078408ff */
[----:B------:R2:W-:Y:S01]  /*34e0*/  @P1 LDGSTS.E.BYPASS.LTC128B.128 [R229+0xa100], [R10.64], !P5 ;  /* 0x0a1000000ae51fae */ /* 0x0005e2000e901d46 */
[----:B------:R-:W-:-:S05]  /*34f0*/  @P1 LEA.HI.X R9, R239, R2, R18, 0x1, P2 ;  /* 0x00000002ef091211 */ /* 0x000fca00010f0c12 */
[----:B------:R4:W-:Y:S01]  /*3500*/  @P1 LDGSTS.E.BYPASS.LTC128B.128 [R229+0xc100], [R8.64], !P4 ;  /* 0x0c10000008e51fae */ /* 0x0009e2000e101d46 */
[----:B-1----:R-:W-:Y:S01]  /*3510*/  @P1 LEA R6, P2, R241, R0, 0x1 ;  /* 0x00000000f1061211 */ /* 0x002fe200078408ff */
[----:B------:R-:W-:-:S03]  /*3520*/  IMAD R0, R13, c[0x0][0x218], RZ ;  /* 0x000086000d007a24 */ /* 0x000fc600078e02ff */
[----:B------:R-:W-:Y:S01]  /*3530*/  @P1 LEA.HI.X R7, R241, R2, R24, 0x1, P2 ;  /* 0x00000002f1071211 */ /* 0x000fe200010f0c18 */
[----:B------:R-:W-:Y:S01]  /*3540*/  IMAD.WIDE.U32 R2, R228, c[0x0][0x218], R4 ;  /* 0x00008600e4027a25 */ /* 0x000fe200078e0004 */
[----:B------:R-:W-:-:S03]  /*3550*/  ISETP.GE.AND P2, PT, R20, 0x21, PT ;  /* 0x000000211400780c */ /* 0x000fc60003f46270 */
[----:B------:R1:W-:Y:S01]  /*3560*/  @P1 LDGSTS.E.BYPASS.LTC128B.128 [R229+0xe100], [R6.64], !P3 ;  /* 0x0e10000006e51fae */ /* 0x0003e2000d901d46 */
[----:B------:R-:W-:Y:S01]  /*3570*/  IMAD R4, R228, c[0x0][0x21c], R0 ;  /* 0x00008700e4047a24 */ /* 0x000fe200078e0200 */
[----:B------:R-:W-:-:S04]  /*3580*/  IADD3 R0, P1, R2, R250, RZ ;  /* 0x000000fa02007210 */ /* 0x000fc80007f3e0ff */
[----:B------:R-:W-:-:S04]  /*3590*/  IADD3.X R2, R15, R3, R4, P1, !PT ;  /* 0x000000030f027210 */ /* 0x000fc80000ffe404 */
[----:B----4-:R-:W-:-:S04]  /*35a0*/  @P2 LEA R8, P1, R231, R12, 0x1 ;  /* 0x0000000ce7082211 */ /* 0x010fc800078208ff */
[----:B---3--:R-:W-:-:S05]  /*35b0*/  @P2 LEA.HI.X R9, R231, R14, R25, 0x1, P1 ;  /* 0x0000000ee7092211 */ /* 0x008fca00008f0c19 */
[----:B------:R2:W-:Y:S01]  /*35c0*/  @P2 LDGSTS.E.BYPASS.LTC128B.128 [R229+0x9100], [R8.64], !P6 ;  /* 0x0910000008e52fae */ /* 0x0005e2000f101d46 */
[----:B-1----:R-:W-:-:S04]  /*35d0*/  @P2 LEA R6, P1, R240, R12, 0x1 ;  /* 0x0000000cf0062211 */ /* 0x002fc800078208ff */
[----:B------:R-:W-:Y:S02]  /*35e0*/  @P2 LEA.HI.X R7, R240, R14, R19, 0x1, P1 ;  /* 0x0000000ef0072211 */ /* 0x000fe400008f0c13 */
[----:B------:R-:W-:-:S03]  /*35f0*/  @P2 LEA R4, P1, R239, R12, 0x1 ;  /* 0x0000000cef042211 */ /* 0x000fc600078208ff */
[----:B------:R1:W-:Y:S01]  /*3600*/  @P2 LDGSTS.E.BYPASS.LTC128B.128 [R229+0xb100], [R6.64], !P5 ;  /* 0x0b10000006e52fae */ /* 0x0003e2000e901d46 */
[----:B------:R-:W-:Y:S02]  /*3610*/  @P2 LEA.HI.X R5, R239, R14, R18, 0x1, P1 ;  /* 0x0000000eef052211 */ /* 0x000fe400008f0c12 */
[----:B------:R-:W-:-:S03]  /*3620*/  LEA R21, P1, R0, c[0x0][0x1f8], 0x1 ;  /* 0x00007e0000157a11 */ /* 0x000fc600078208ff */
[----:B------:R1:W-:Y:S01]  /*3630*/  @P2 LDGSTS.E.BYPASS.LTC128B.128 [R229+0xd100], [R4.64], !P4 ;  /* 0x0d10000004e52fae */ /* 0x0003e2000e101d46 */
[----:B------:R-:W-:Y:S01]  /*3640*/  LEA.HI.X R22, R0, c[0x0][0x1fc], R2, 0x1, P1 ;  /* 0x00007f0000167a11 */ /* 0x000fe200008f0c02 */
[----:B------:R-:W-:Y:S01]  /*3650*/  IMAD.MOV.U32 R0, RZ, RZ, 0x40 ;  /* 0x00000040ff007424 */ /* 0x000fe200078e00ff */
[C---:B------:R-:W-:Y:S01]  /*3660*/  @P2 LEA R2, P1, R241.reuse, R12, 0x1 ;  /* 0x0000000cf1022211 */ /* 0x040fe200078208ff */
[----:B------:R-:W3:Y:S03]  /*3670*/  SHFL.IDX PT, R13, R21, RZ, 0x181f ;  /* 0x00181fff150d7589 */ /* 0x000ee600000e0000 */
[----:B------:R-:W-:Y:S01]  /*3680*/  @P2 LEA.HI.X R3, R241, R14, R24, 0x1, P1 ;  /* 0x0000000ef1032211 */ /* 0x000fe200008f0c18 */
[----:B------:R-:W4:Y:S04]  /*3690*/  SHFL.IDX PT, R12, R22, RZ, 0x181f ;  /* 0x00181fff160c7589 */ /* 0x000f2800000e0000 */
[----:B------:R5:W-:Y:S04]  /*36a0*/  @P2 LDGSTS.E.BYPASS.LTC128B.128 [R229+0xf100], [R2.64], !P3 ;  /* 0x0f10000002e52fae */ /* 0x000be8000d901d46 */
[----:B------:R-:W0:Y:S01]  /*36b0*/  LDGDEPBAR ;  /* 0x00000000000079af */ /* 0x000e220000000000 */
[----:B------:R-:W-:-:S05]  /*36c0*/  R2P PR, R235, 0x6 ;  /* 0x00000006eb007804 */ /* 0x000fca0000000000 */
[----:B------:R-:W-:Y:S02]  /*36d0*/  SEL R0, R0, 0xffffffc0, !P2 ;  /* 0xffffffc000007807 */ /* 0x000fe40005000000 */
[----:B------:R-:W-:-:S04]  /*36e0*/  ISETP.GE.AND P2, PT, R240, c[0x0][0x1d4], PT ;  /* 0x00007500f0007a0c */ /* 0x000fc80003f46270 */
[----:B------:R-:W-:Y:S02]  /*36f0*/  ISETP.LT.OR P2, PT, R20, 0x1, P2 ;  /* 0x000000011400780c */ /* 0x000fe40001741670 */
[----:B-----5:R-:W-:Y:S01]  /*3700*/  IADD3 R3, R208, 0x20, RZ ;  /* 0x00000020d0037810 */ /* 0x020fe20007ffe0ff */
[----:B------:R-:W-:-:S04]  /*3710*/  DEPBAR.LE SB0, 0x1 ;  /* 0x000080400000791a */ /* 0x000fc80000000000 */
[----:B------:R-:W-:Y:S01]  /*3720*/  @P1 IADD3 R3, R208, -0x20, RZ ;  /* 0xffffffe0d0031810 */ /* 0x000fe20007ffe0ff */
[----:B------:R-:W-:-:S04]  /*3730*/  DEPBAR.LE SB0, 0x0 ;  /* 0x000080000000791a */ /* 0x000fc80000000000 */
[----:B------:R-:W-:Y:S01]  /*3740*/  BAR.SYNC.DEFER_BLOCKING 0x0 ;  /* 0x0000000000007b1d */ /* 0x000fe20000010000 */
[----:B---3--:R-:W-:-:S05]  /*3750*/  IADD3 R14, P1, R13, R119, RZ ;  /* 0x000000770d0e7210 */ /* 0x008fca0007f3e0ff */
[C---:B----4-:R-:W-:Y:S01]  /*3760*/  IMAD.X R15, R12.reuse, 0x1, R113, P1 ;  /* 0x000000010c0f7824 */ /* 0x050fe200008e0671 */
[C---:B------:R-:W-:Y:S01]  /*3770*/  IADD3 R16, P1, R13.reuse, R120, RZ ;  /* 0x000000780d107210 */ /* 0x040fe20007f3e0ff */
[----:B------:R-:W-:Y:S04]  /*3780*/  SHFL.IDX PT, R2, R21, 0x1, 0x181f ;  /* 0x00381f0015027f89 */ /* 0x000fe800000e0000 */
[----:B------:R-:W-:Y:S01]  /*3790*/  IMAD.X R17, R12, 0x1, R114, P1 ;  /* 0x000000010c117824 */ /* 0x000fe200008e0672 */
[----:B------:R-:W-:-:S05]  /*37a0*/  IADD3 R18, P1, R13, R122, RZ ;  /* 0x0000007a0d127210 */ /* 0x000fca0007f3e0ff */
[----:B------:R-:W-:Y:S01]  /*37b0*/  IMAD.X R19, R12, 0x1, R115, P1 ;  /* 0x000000010c137824 */ /* 0x000fe200008e0673 */
[----:B------:R-:W-:-:S04]  /*37c0*/  ISETP.GE.AND P1, PT, R231, c[0x0][0x1d4], PT ;  /* 0x00007500e7007a0c */ /* 0x000fc80003f26270 */
[C---:B------:R-:W-:Y:S01]  /*37d0*/  ISETP.LT.OR P0, PT, R20.reuse, 0x1, P1 ;  /* 0x000000011400780c */ /* 0x040fe20000f01670 */
[----:B-1----:R-:W-:Y:S01]  /*37e0*/  LDSM.16.M88.4 R4, [R220] ;  /* 0x00000000dc04783b */ /* 0x002fe20000000200 */
[----:B------:R-:W-:-:S03]  /*37f0*/  ISETP.LT.OR P1, PT, R20, 0x21, P1 ;  /* 0x000000211400780c */ /* 0x000fc60000f21670 */
[----:B------:R-:W1:Y:S04]  /*3800*/  LDSM.16.M88.4 R36, [R208] ;  /* 0x00000000d024783b */ /* 0x000e680000000200 */
[----:B------:R-:W3:Y:S04]  /*3810*/  LDSM.16.M88.4 R28, [R208+0x800] ;  /* 0x00080000d01c783b */ /* 0x000ee80000000200 */
[----:B------:R-:W4:Y:S04]  /*3820*/  LDSM.16.M88.4 R44, [R208+0x1000] ;  /* 0x00100000d02c783b */ /* 0x000f280000000200 */
[----:B------:R-:W5:Y:S04]  /*3830*/  LDSM.16.M88.4 R52, [R208+0x1800] ;  /* 0x00180000d034783b */ /* 0x000f680000000200 */
[----:B--2---:R-:W-:Y:S04]  /*3840*/  LDSM.16.M88.4 R8, [R221] ;  /* 0x00000000dd08783b */ /* 0x004fe80000000200 */
[----:B------:R-:W-:Y:S04]  /*3850*/  LDSM.16.M88.4 R48, [R3] ;  /* 0x000000000330783b */ /* 0x000fe80000000200 */
[----:B------:R-:W-:Y:S04]  /*3860*/  LDSM.16.M88.4 R60, [R3+0x800] ;  /* 0x00080000033c783b */ /* 0x000fe80000000200 */
[----:B------:R-:W-:Y:S04]  /*3870*/  LDSM.16.M88.4 R76, [R3+0x1000] ;  /* 0x00100000034c783b */ /* 0x000fe80000000200 */
[----:B------:R-:W-:Y:S04]  /*3880*/  LDSM.16.M88.4 R80, [R3+0x1800] ;  /* 0x001800000350783b */ /* 0x000fe80000000200 */
[----:B------:R-:W-:Y:S01]  /*3890*/  @!PT LDS RZ, [RZ] ;  /* 0x00000000fffff984 */ /* 0x000fe20000000800 */
[----:B------:R-:W-:Y:S01]  /*38a0*/  @!PT LDS RZ, [RZ] ;  /* 0x00000000fffff984 */ /* 0x000fe20000000800 */
[----:B------:R-:W-:Y:S01]  /*38b0*/  @!PT LDS RZ, [RZ] ;  /* 0x00000000fffff984 */ /* 0x000fe20000000800 */
[----:B------:R2:W-:Y:S01]  /*38c0*/  LDGSTS.E.BYPASS.LTC128B.128 [R229+0x100], [R14.64], !P0 ;  /* 0x001000000ee57fae */ /* 0x0005e2000c101d46 */
[----:B------:R-:W-:-:S03]  /*38d0*/  ISETP.NE.AND P0, PT, R23, RZ, PT ;  /* 0x000000ff1700720c */ /* 0x000fc60003f05270 */
[----:B------:R4:W-:Y:S01]  /*38e0*/  LDGSTS.E.BYPASS.LTC128B.128 [R229+0x2100], [R16.64], !P2 ;  /* 0x0210000010e57fae */ /* 0x0009e2000d101d46 */
[C---:B-1----:R-:W-:Y:S08]  /*38f0*/  HMMA.16816.F32.BF16 R40, R4.reuse, R36, RZ ;  /* 0x000000240428723c */ /* 0x042ff000000418ff */
[C---:B------:R-:W-:Y:S08]  /*3900*/  HMMA.16816.F32.BF16 R36, R4.reuse, R38, RZ ;  /* 0x000000260424723c */ /* 0x040ff000000418ff */
[----:B---3--:R-:W-:Y:S01]  /*3910*/  HMMA.16816.F32.BF16 R32, R4, R28, RZ ;  /* 0x0000001c0420723c */ /* 0x008fe200000418ff */
[----:B--2---:R-:W-:-:S07]  /*3920*/  IADD3 R14, P2, R13, R121, RZ ;  /* 0x000000790d0e7210 */ /* 0x004fce0007f5e0ff */
[C---:B------:R-:W-:Y:S01]  /*3930*/  HMMA.16816.F32.BF16 R28, R4.reuse, R30, RZ ;  /* 0x0000001e041c723c */ /* 0x040fe200000418ff */
[----:B------:R-:W-:Y:S01]  /*3940*/  IMAD.X R15, R12, 0x1, R112, P2 ;  /* 0x000000010c0f7824 */ /* 0x000fe200010e0670 */
[----:B------:R-:W-:Y:S01]  /*3950*/  ISETP.GE.AND P2, PT, R239, c[0x0][0x1d4], PT ;  /* 0x00007500ef007a0c */ /* 0x000fe20003f46270 */
[----:B------:R-:W1:Y:S03]  /*3960*/  SHFL.IDX PT, R12, R22, 0x1, 0x181f ;  /* 0x00381f00160c7f89 */ /* 0x000e6600000e0000 */
[----:B------:R-:W-:Y:S02]  /*3970*/  ISETP.LT.OR P2, PT, R20, 0x1, P2 ;  /* 0x000000011400780c */ /* 0x000fe40001741670 */
[C---:B----4-:R-:W-:Y:S08]  /*3980*/  HMMA.16816.F32.BF16 R24, R4.reuse, R44, RZ ;  /* 0x0000002c0418723c */ /* 0x050ff000000418ff */
[----:B------:R-:W-:Y:S03]  /*3990*/  HMMA.16816.F32.BF16 R44, R4, R46, RZ ;  /* 0x0000002e042c723c */ /* 0x000fe600000418ff */
[----:B------:R2:W-:Y:S01]  /*39a0*/  LDGSTS.E.BYPASS.LTC128B.128 [R229+0x4100], [R18.64], !P2 ;  /* 0x0410000012e57fae */ /* 0x0005e2000d101d46 */
[----:B------:R-:W-:-:S04]  /*39b0*/  IADD3 R16, P2, R2, R119, RZ ;  /* 0x0000007702107210 */ /* 0x000fc80007f5e0ff */
[----:B-----5:R-:W-:Y:S01]  /*39c0*/  HMMA.16816.F32.BF16 R68, R4, R52, RZ ;  /* 0x000000340444723c */ /* 0x020fe200000418ff */
[----:B-1----:R-:W-:Y:S01]  /*39d0*/  IMAD.X R17, R12, 0x1, R113, P2 ;  /* 0x000000010c117824 */ /* 0x002fe200010e0671 */
[----:B------:R-:W-:-:S06]  /*39e0*/  ISETP.GE.AND P2, PT, R241, c[0x0][0x1d4], PT ;  /* 0x00007500f1007a0c */ /* 0x000fcc0003f46270 */
[----:B------:R-:W-:Y:S01]  /*39f0*/  HMMA.16816.F32.BF16 R64, R4, R54, RZ ;  /* 0x000000360440723c */ /* 0x000fe200000418ff */
[----:B------:R-:W-:-:S07]  /*3a00*/  ISETP.LT.OR P2, PT, R20, 0x1, P2 ;  /* 0x000000011400780c */ /* 0x000fce0001741670 */
[C---:B------:R-:W-:Y:S06]  /*3a10*/  HMMA.16816.F32.BF16 R72, R8.reuse, R48, R40 ;  /* 0x000000300848723c */ /* 0x040fec0000041828 */
[----:B------:R1:W-:Y:S02]  /*3a20*/  LDGSTS.E.BYPASS.LTC128B.128 [R229+0x6100], [R14.64], !P2 ;  /* 0x061000000ee57fae */ /* 0x0003e4000d101d46 */
[----:B------:R-:W-:Y:S02]  /*3a30*/  HMMA.16816.F32.BF16 R56, R8, R50, R36 ;  /* 0x000000320838723c */ /* 0x000fe40000041824 */
[----:B------:R3:W-:Y:S01]  /*3a40*/  LDGSTS.E.BYPASS.LTC128B.128 [R229+0x1100], [R16.64], !P1 ;  /* 0x0110000010e57fae */ /* 0x0007e2000c901d46 */
[----:B--2---:R-:W-:-:S05]  /*3a50*/  IADD3 R18, P1, R2, R122, RZ ;  /* 0x0000007a02127210 */ /* 0x004fca0007f3e0ff */
[----:B------:R-:W-:Y:S01]  /*3a60*/  IMAD.X R19, R12, 0x1, R115, P1 ;  /* 0x000000010c137824 */ /* 0x000fe200008e0673 */
[C---:B------:R-:W-:Y:S08]  /*3a70*/  HMMA.16816.F32.BF16 R48, R8.reuse, R62, R28 ;  /* 0x0000003e0830723c */ /* 0x040ff0000004181c */
[----:B------:R-:W-:Y:S01]  /*3a80*/  HMMA.16816.F32.BF16 R40, R8, R76, R24 ;  /* 0x0000004c0828723c */ /* 0x000fe20000041818 */
[----:B-1----:R-:W-:-:S07]  /*3a90*/  IADD3 R14, P2, R2, R120, RZ ;  /* 0x00000078020e7210 */ /* 0x002fce0007f5e0ff */
[----:B------:R-:W-:Y:S01]  /*3aa0*/  HMMA.16816.F32.BF16 R52, R8, R60, R32 ;  /* 0x0000003c0834723c */ /* 0x000fe20000041820 */
[----:B---3--:R-:W-:Y:S02]  /*3ab0*/  IMAD.IADD R16, R208, 0x1, R0 ;  /* 0x00000001d0107824 */ /* 0x008fe400078e0200 */
[----:B------:R-:W-:Y:S01]  /*3ac0*/  IMAD.X R15, R12, 0x1, R114, P2 ;  /* 0x000000010c0f7824 */ /* 0x000fe200010e0672 */
[----:B------:R-:W-:-:S04]  /*3ad0*/  ISETP.GE.AND P2, PT, R240, c[0x0][0x1d4], PT ;  /* 0x00007500f0007a0c */ /* 0x000fc80003f46270 */
[----:B------:R-:W-:Y:S01]  /*3ae0*/  HMMA.16816.F32.BF16 R36, R8, R80, R68 ;  /* 0x000000500824723c */ /* 0x000fe20000041844 */
[----:B------:R-:W-:Y:S02]  /*3af0*/  ISETP.LT.OR P1, PT, R20, 0x21, P2 ;  /* 0x000000211400780c */ /* 0x000fe40001721670 */
[----:B------:R-:W-:-:S04]  /*3b00*/  ISETP.GE.AND P2, PT, R241, c[0x0][0x1d4], PT ;  /* 0x00007500f1007a0c */ /* 0x000fc80003f46270 */
[----:B------:R-:W-:Y:S01]  /*3b10*/  ISETP.LT.OR P2, PT, R20, 0x21, P2 ;  /* 0x000000211400780c */ /* 0x000fe20001741670 */
[----:B------:R-:W-:Y:S06]  /*3b20*/  HMMA.16816.F32.BF16 R32, R8, R82, R64 ;  /* 0x000000520820723c */ /* 0x000fec0000041840 */
[----:B------:R1:W-:Y:S02]  /*3b30*/  LDGSTS.E.BYPASS.LTC128B.128 [R229+0x3100], [R14.64], !P1 ;  /* 0x031000000ee57fae */ /* 0x0003e4000c901d46 */
[----:B-1----:R-:W-:Y:S02]  /*3b40*/  IADD3 R14, P1, R2, R121, RZ ;  /* 0x00000079020e7210 */ /* 0x002fe40007f3e0ff */
[----:B------:R-:W-:-:S03]  /*3b50*/  IADD3 R2, R3, 0x6000, RZ ;  /* 0x0000600003027810 */ /* 0x000fc60007ffe0ff */
[----:B------:R-:W-:Y:S01]  /*3b60*/  IMAD.X R15, R12, 0x1, R112, P1 ;  /* 0x000000010c0f7824 */ /* 0x000fe200008e0670 */
[----:B------:R-:W-:Y:S01]  /*3b70*/  ISETP.GE.AND P1, PT, R239, c[0x0][0x1d4], PT ;  /* 0x00007500ef007a0c */ /* 0x000fe20003f26270 */
[----:B------:R-:W-:-:S03]  /*3b80*/  IMAD.IADD R209, R2, 0x1, R0 ;  /* 0x0000000102d17824 */ /* 0x000fc600078e0200 */
[----:B------:R-:W-:Y:S11]  /*3b90*/  ISETP.LT.OR P1, PT, R20, 0x21, P1 ;  /* 0x000000211400780c */ /* 0x000ff60000f21670 */
[----:B------:R-:W-:Y:S02]  /*3ba0*/  @!UPT UIADD3 URZ, URZ, URZ, URZ ;  /* 0x0000003f3f3ff290 */ /* 0x000fe4000fffe03f */
[----:B------:R1:W-:Y:S01]  /*3bb0*/  LDGSTS.E.BYPASS.LTC128B.128 [R229+0x5100], [R18.64], !P1 ;  /* 0x0510000012e57fae */ /* 0x0003e2000c901d46 */
[----:B------:R-:W-:-:S03]  /*3bc0*/  ISETP.GT.AND P1, PT, R117, 0x3f, PT ;  /* 0x0000003f7500780c */ /* 0x000fc60003f24270 */
[----:B------:R2:W-:Y:S01]  /*3bd0*/  LDGSTS.E.BYPASS.LTC128B.128 [R229+0x7100], [R14.64], !P2 ;  /* 0x071000000ee57fae */ /* 0x0005e2000d101d46 */
[----:B------:R-:W-:-:S03]  /*3be0*/  ISETP.GT.AND P2, PT, R116, R242, PT ;  /* 0x000000f27400720c */ /* 0x000fc60003f44270 */
[----:B------:R-:W-:Y:S04]  /*3bf0*/  LDSM.16.M88.4 R4, [R223] ;  /* 0x00000000df04783b */ /* 0x000fe80000000200 */
[----:B------:R-:W3:Y:S04]  /*3c00*/  LDSM.16.M88.4 R28, [R16] ;  /* 0x00000000101c783b */ /* 0x000ee80000000200 */
[----:B------:R-:W4:Y:S04]  /*3c10*/  LDSM.16.M88.4 R24, [R16+0x800] ;  /* 0x000800001018783b */ /* 0x000f280000000200 */
[----:B------:R-:W5:Y:S04]  /*3c20*/  LDSM.16.M88.4 R20, [R16+0x1000] ;  /* 0x001000001014783b */ /* 0x000f680000000200 */
[----:B------:R-:W-:Y:S04]  /*3c30*/  LDSM.16.M88.4 R68, [R209+-0x6000] ;  /* 0xffa00000d144783b */ /* 0x000fe80000000200 */
[----:B------:R-:W-:Y:S01]  /*3c40*/  LDSM.16.M88.4 R80, [R209+-0x5000] ;  /* 0xffb00000d150783b */ /* 0x000fe20000000200 */
[----:B--2---:R-:W-:Y:S03]  /*3c50*/  HMMA.16816.F32.BF16 R12, R8, R78, R44 ;  /* 0x0000004e080c723c */ /* 0x004fe6000004182c */
[----:B------:R-:W2:Y:S04]  /*3c60*/  LDSM.16.M88.4 R44, [R16+0x1800] ;  /* 0x00180000102c783b */ /* 0x000ea80000000200 */
[----:B------:R-:W1:Y:S04]  /*3c70*/  LDSM.16.M88.4 R8, [R222] ;  /* 0x00000000de08783b */ /* 0x000e680000000200 */
[----:B------:R-:W1:Y:S04]  /*3c80*/  LDSM.16.M88.4 R76, [R209+-0x5800] ;  /* 0xffa80000d14c783b */ /* 0x000e680000000200 */
[----:B------:R-:W1:Y:S04]  /*3c90*/  LDSM.16.M88.4 R88, [R209+-0x4800] ;  /* 0xffb80000d158783b */ /* 0x000e680000000200 */
[----:B------:R-:W-:Y:S01]  /*3ca0*/  LDSM.16.M88.4 R64, [R208+0x2800] ;  /* 0x00280000d040783b */ /* 0x000fe20000000200 */
[C---:B---3--:R-:W-:Y:S03]  /*3cb0*/  HMMA.16816.F32.BF16 R60, R4.reuse, R28, R72 ;  /* 0x0000001c043c723c */ /* 0x048fe60000041848 */
[----:B------:R-:W-:Y:S04]  /*3cc0*/  LDSM.16.M88.4 R72, [R208+0x3000] ;  /* 0x00300000d048783b */ /* 0x000fe80000000200 */
[----:B------:R-:W-:Y:S01]  /*3cd0*/  LDSM.16.M88.4 R84, [R208+0x3800] ;  /* 0x00380000d054783b */ /* 0x000fe20000000200 */
[C---:B------:R-:W-:Y:S03]  /*3ce0*/  HMMA.16816.F32.BF16 R56, R4.reuse, R30, R56 ;  /* 0x0000001e0438723c */ /* 0x040fe60000041838 */
[----:B------:R-:W-:Y:S04]  /*3cf0*/  LDSM.16.M88.4 R96, [R3+0x7000] ;  /* 0x007000000360783b */ /* 0x000fe80000000200 */
[----:B------:R-:W-:Y:S01]  /*3d00*/  LDSM.16.M88.4 R108, [R3+0x7800] ;  /* 0x00780000036c783b */ /* 0x000fe20000000200 */
[C---:B----4-:R-:W-:Y:S03]  /*3d10*/  HMMA.16816.F32.BF16 R52, R4.reuse, R24, R52 ;  /* 0x000000180434723c */ /* 0x050fe60000041834 */
[----:B------:R-:W-:Y:S04]  /*3d20*/  LDSM.16.M88.4 R92, [R16+0x6800] ;  /* 0x00680000105c783b */ /* 0x000fe80000000200 */
[----:B------:R-:W-:Y:S01]  /*3d30*/  LDSM.16.M88.4 R100, [R16+0x7000] ;  /* 0x007000001064783b */ /* 0x000fe20000000200 */
[C---:B------:R-:W-:Y:S03]  /*3d40*/  HMMA.16816.F32.BF16 R48, R4.reuse, R26, R48 ;  /* 0x0000001a0430723c */ /* 0x040fe60000041830 */
[----:B------:R-:W-:Y:S04]  /*3d50*/  LDSM.16.M88.4 R104, [R16+0x7800] ;  /* 0x007800001068783b */ /* 0x000fe80000000200 */
[----:B------:R-:W0:Y:S01]  /*3d60*/  LDGDEPBAR ;  /* 0x00000000000079af */ /* 0x000e220000000000 */
[C---:B-----5:R-:W-:Y:S08]  /*3d70*/  HMMA.16816.F32.BF16 R40, R4.reuse, R20, R40 ;  /* 0x000000140428723c */ /* 0x060ff00000041828 */
[C---:B------:R-:W-:Y:S08]  /*3d80*/  HMMA.16816.F32.BF16 R24, R4.reuse, R22, R12 ;  /* 0x000000160418723c */ /* 0x040ff0000004180c */
[C---:B--2---:R-:W-:Y:S08]  /*3d90*/  HMMA.16816.F32.BF16 R20, R4.reuse, R44, R36 ;  /* 0x0000002c0414723c */ /* 0x044ff00000041824 */
[----:B------:R-:W-:Y:S01]  /*3da0*/  HMMA.16816.F32.BF16 R12, R4, R46, R32 ;  /* 0x0000002e040c723c */ /* 0x000fe20000041820 */
[----:B------:R-:W-:Y:S04]  /*3db0*/  LDSM.16.M88.4 R4, [R220+0x4000] ;  /* 0x00400000dc04783b */ /* 0x000fe80000000200 */
[----:B------:R-:W2:Y:S03]  /*3dc0*/  LDSM.16.M88.4 R32, [R208+0x2000] ;  /* 0x00200000d020783b */ /* 0x000ea60000000200 */
[C---:B-1----:R-:W-:Y:S08]  /*3dd0*/  HMMA.16816.F32.BF16 R28, R8.reuse, R68, R60 ;  /* 0x00000044081c723c */ /* 0x042ff0000004183c */
[C---:B------:R-:W-:Y:S01]  /*3de0*/  HMMA.16816.F32.BF16 R36, R8.reuse, R70, R56 ;  /* 0x000000460824723c */ /* 0x040fe20000041838 */
[----:B------:R-:W-:Y:S04]  /*3df0*/  LDSM.16.M88.4 R68, [R3+0x2800] ;  /* 0x002800000344783b */ /* 0x000fe80000000200 */
[----:B------:R-:W-:Y:S03]  /*3e00*/  LDSM.16.M88.4 R56, [R16+0x2800] ;  /* 0x002800001038783b */ /* 0x000fe60000000200 */
[C---:B------:R-:W-:Y:S01]  /*3e10*/  HMMA.16816.F32.BF16 R44, R8.reuse, R76, R52 ;  /* 0x0000004c082c723c */ /* 0x040fe20000041834 */
[----:B------:R-:W-:Y:S07]  /*3e20*/  LDSM.16.M88.4 R52, [R3+0x2000] ;  /* 0x002000000334783b */ /* 0x000fee0000000200 */
[C---:B------:R-:W-:Y:S08]  /*3e30*/  HMMA.16816.F32.BF16 R40, R8.reuse, R80, R40 ;  /* 0x000000500828723c */ /* 0x040ff00000041828 */
[C---:B------:R-:W-:Y:S01]  /*3e40*/  HMMA.16816.F32.BF16 R48, R8.reuse, R78, R48 ;  /* 0x0000004e0830723c */ /* 0x040fe20000041830 */
[----:B------:R-:W-:Y:S07]  /*3e50*/  LDSM.16.M88.4 R76, [R3+0x3000] ;  /* 0x00300000034c783b */ /* 0x000fee0000000200 */
[C---:B------:R-:W-:Y:S01]  /*3e60*/  HMMA.16816.F32.BF16 R24, R8.reuse, R82, R24 ;  /* 0x000000520818723c */ /* 0x040fe20000041818 */
[----:B------:R-:W-:Y:S07]  /*3e70*/  LDSM.16.M88.4 R80, [R16+0x3800] ;  /* 0x003800001050783b */ /* 0x000fee0000000200 */
[C---:B------:R-:W-:Y:S08]  /*3e80*/  HMMA.16816.F32.BF16 R20, R8.reuse, R88, R20 ;  /* 0x000000580814723c */ /* 0x040ff00000041814 */
[----:B------:R-:W-:Y:S01]  /*3e90*/  HMMA.16816.F32.BF16 R12, R8, R90, R12 ;  /* 0x0000005a080c723c */ /* 0x000fe2000004180c */
[----:B------:R-:W1:Y:S04]  /*3ea0*/  LDSM.16.M88.4 R8, [R221+0x4000] ;  /* 0x00400000dd08783b */ /* 0x000e680000000200 */
[----:B------:R-:W3:Y:S03]  /*3eb0*/  LDSM.16.M88.4 R88, [R3+0x3800] ;  /* 0x003800000358783b */ /* 0x000ee60000000200 */
[C---:B--2---:R-:W-:Y:S08]  /*3ec0*/  HMMA.16816.F32.BF16 R28, R4.reuse, R32, R28 ;  /* 0x00000020041c723c */ /* 0x044ff0000004181c */
[C---:B------:R-:W-:Y:S08]  /*3ed0*/  HMMA.16816.F32.BF16 R32, R4.reuse, R34, R36 ;  /* 0x000000220420723c */ /* 0x040ff00000041824 */
[C---:B------:R-:W-:Y:S08]  /*3ee0*/  HMMA.16816.F32.BF16 R36, R4.reuse, R64, R44 ;  /* 0x000000400424723c */ /* 0x040ff0000004182c */
[C---:B------:R-:W-:Y:S08]  /*3ef0*/  HMMA.16816.F32.BF16 R44, R4.reuse, R72, R40 ;  /* 0x00000048042c723c */ /* 0x040ff00000041828 */
[C---:B------:R-:W-:Y:S01]  /*3f00*/  HMMA.16816.F32.BF16 R60, R4.reuse, R66, R48 ;  /* 0x00000042043c723c */ /* 0x040fe20000041830 */
[----:B------:R-:W-:Y:S04]  /*3f10*/  LDSM.16.M88.4 R64, [R16+0x3000] ;  /* 0x003000001040783b */ /* 0x000fe80000000200 */
[----:B------:R-:W-:Y:S03]  /*3f20*/  LDSM.16.M88.4 R48, [R209+-0x4000] ;  /* 0xffc00000d130783b */ /* 0x000fe60000000200 */
[C---:B------:R-:W-:Y:S01]  /*3f30*/  HMMA.16816.F32.BF16 R40, R4.reuse, R74, R24 ;  /* 0x0000004a0428723c */ /* 0x040fe20000041818 */
[----:B------:R-:W-:Y:S04]  /*3f40*/  LDSM.16.M88.4 R24, [R16+0x2000] ;  /* 0x002000001018783b */ /* 0x000fe80000000200 */
[----:B------:R-:W-:Y:S03]  /*3f50*/  LDSM.16.M88.4 R72, [R209+-0x3000] ;  /* 0xffd00000d148783b */ /* 0x000fe60000000200 */
[C---:B------:R-:W-:Y:S08]  /*3f60*/  HMMA.16816.F32.BF16 R20, R4.reuse, R84, R20 ;  /* 0x000000540414723c */ /* 0x040ff00000041814 */
[----:B------:R-:W-:Y:S01]  /*3f70*/  HMMA.16816.F32.BF16 R12, R4, R86, R12 ;  /* 0x00000056040c723c */ /* 0x000fe2000004180c */
[----:B------:R-:W2:Y:S04]  /*3f80*/  LDSM.16.M88.4 R4, [R223+0x4000] ;  /* 0x00400000df04783b */ /* 0x000ea80000000200 */
[----:B------:R-:W-:Y:S03]  /*3f90*/  LDSM.16.M88.4 R84, [R209+-0x2800] ;  /* 0xffd80000d154783b */ /* 0x000fe60000000200 */
[C---:B-1----:R-:W-:Y:S08]  /*3fa0*/  HMMA.16816.F32.BF16 R28, R8.reuse, R52, R28 ;  /* 0x00000034081c723c */ /* 0x042ff0000004181c */
[C---:B------:R-:W-:Y:S01]  /*3fb0*/  HMMA.16816.F32.BF16 R32, R8.reuse, R54, R32 ;  /* 0x000000360820723c */ /* 0x040fe20000041820 */
[----:B------:R-:W-:Y:S07]  /*3fc0*/  LDSM.16.M88.4 R52, [R209+-0x3800] ;  /* 0xffc80000d134783b */ /* 0x000fee0000000200 */
        /* <DEDUP_REMOVED lines=8> */
[----:B------:R-:W1:Y:S04]  /*4050*/  LDSM.16.M88.4 R8, [R222+0x4000] ;  /* 0x00400000de08783b */ /* 0x000e680000000200 */
[----:B------:R-:W-:Y:S03]  /*4060*/  LDSM.16.M88.4 R88, [R208+0x7800] ;  /* 0x00780000d058783b */ /* 0x000fe60000000200 */
[C---:B--2---:R-:W-:Y:S08]  /*4070*/  HMMA.16816.F32.BF16 R28, R4.reuse, R24, R28 ;  /* 0x00000018041c723c */ /* 0x044ff0000004181c */
        /* <DEDUP_REMOVED lines=10> */
[----:B------:R-:W2:Y:S04]  /*4120*/  LDSM.16.M88.4 R4, [R220+0x8000] ;  /* 0x00800000dc04783b */ /* 0x000ea80000000200 */
[----:B------:R-:W-:Y:S03]  /*4130*/  LDSM.16.M88.4 R80, [R3+0x5800] ;  /* 0x005800000350783b */ /* 0x000fe60000000200 */
        /* <DEDUP_REMOVED lines=12> */
[----:B------:R-:W-:Y:S03]  /*4200*/  LDSM.16.M88.4 R84, [R209+-0x800] ;  /* 0xfff80000d154783b */ /* 0x000fe60000000200 */
[C---:B--2---:R-:W-:Y:S08]  /*4210*/  HMMA.16816.F32.BF16 R28, R4.reuse, R24, R28 ;  /* 0x00000018041c723c */ /* 0x044ff0000004181c */
[C---:B------:R-:W-:Y:S08]  /*4220*/  HMMA.16816.F32.BF16 R32, R4.reuse, R26, R32 ;  /* 0x0000001a0420723c */ /* 0x040ff00000041820 */
        /* <DEDUP_REMOVED lines=9> */
[----:B------:R-:W3:Y:S03]  /*42c0*/  LDSM.16.M88.4 R76, [R16+0x5800] ;  /* 0x00580000104c783b */ /* 0x000ee60000000200 */
[C---:B-1----:R-:W-:Y:S08]  /*42d0*/  HMMA.16816.F32.BF16 R20, R8.reuse, R52, R28 ;  /* 0x000000340814723c */ /* 0x042ff0000004181c */
[C---:B------:R-:W-:Y:S01]  /*42e0*/  HMMA.16816.F32.BF16 R32, R8.reuse, R54, R32 ;  /* 0x000000360820723c */ /* 0x040fe20000041820 */
[----:B------:R-:W-:Y:S07]  /*42f0*/  LDSM.16.M88.4 R52, [R209+-0x2000] ;  /* 0xffe00000d134783b */ /* 0x000fee0000000200 */
[C---:B------:R-:W-:Y:S08]  /*4300*/  HMMA.16816.F32.BF16 R36, R8.reuse, R64, R36 ;  /* 0x000000400824723c */ /* 0x040ff00000041824 */
[C---:B------:R-:W-:Y:S01]  /*4310*/  HMMA.16816.F32.BF16 R60, R8.reuse, R66, R60 ;  /* 0x00000042083c723c */ /* 0x040fe2000004183c */
[----:B------:R-:W-:Y:S07]  /*4320*/  LDSM.16.M88.4 R64, [R209+-0x1800] ;  /* 0xffe80000d140783b */ /* 0x000fee0000000200 */
[C---:B------:R-:W-:Y:S08]  /*4330*/  HMMA.16816.F32.BF16 R44, R8.reuse, R72, R44 ;  /* 0x00000048082c723c */ /* 0x040ff0000004182c */
[C---:B------:R-:W-:Y:S01]  /*4340*/  HMMA.16816.F32.BF16 R40, R8.reuse, R74, R40 ;  /* 0x0000004a0828723c */ /* 0x040fe20000041828 */
[----:B------:R-:W-:Y:S07]  /*4350*/  LDSM.16.M88.4 R72, [R208+0x6800] ;  /* 0x00680000d048783b */ /* 0x000fee0000000200 */
[C---:B------:R-:W-:Y:S08]  /*4360*/  HMMA.16816.F32.BF16 R28, R8.reuse, R80, R24 ;  /* 0x00000050081c723c */ /* 0x040ff00000041818 */
[----:B------:R-:W-:Y:S01]  /*4370*/  HMMA.16816.F32.BF16 R12, R8, R82, R12 ;  /* 0x00000052080c723c */ /* 0x000fe2000004180c */
[----:B------:R-:W1:Y:S04]  /*4380*/  LDSM.16.M88.4 R8, [R222+0x8000] ;  /* 0x00800000de08783b */ /* 0x000e680000000200 */
[----:B------:R-:W4:Y:S03]  /*4390*/  LDSM.16.M88.4 R80, [R209+-0x1000] ;  /* 0xfff00000d150783b */ /* 0x000f260000000200 */
[C---:B--2---:R-:W-:Y:S08]  /*43a0*/  HMMA.16816.F32.BF16 R20, R4.reuse, R48, R20 ;  /* 0x000000300414723c */ /* 0x044ff00000041814 */
[C---:B------:R-:W-:Y:S08]  /*43b0*/  HMMA.16816.F32.BF16 R24, R4.reuse, R50, R32 ;  /* 0x000000320418723c */ /* 0x040ff00000041820 */
[C---:B------:R-:W-:Y:S08]  /*43c0*/  HMMA.16816.F32.BF16 R36, R4.reuse, R56, R36 ;  /* 0x000000380424723c */ /* 0x040ff00000041824 */
[C---:B------:R-:W-:Y:S08]  /*43d0*/  HMMA.16816.F32.BF16 R60, R4.reuse, R58, R60 ;  /* 0x0000003a043c723c */ /* 0x040ff0000004183c */
[C---:B------:R-:W-:Y:S08]  /*43e0*/  HMMA.16816.F32.BF16 R44, R4.reuse, R68, R44 ;  /* 0x00000044042c723c */ /* 0x040ff0000004182c */
[C---:B------:R-:W-:Y:S01]  /*43f0*/  HMMA.16816.F32.BF16 R40, R4.reuse, R70, R40 ;  /* 0x000000460428723c */ /* 0x040fe20000041828 */
[----:B------:R-:W-:Y:S07]  /*4400*/  LDSM.16.M88.4 R68, [R208+0x6000] ;  /* 0x00600000d044783b */ /* 0x000fee0000000200 */
[C---:B---3--:R-:W-:Y:S08]  /*4410*/  HMMA.16816.F32.BF16 R32, R4.reuse, R76, R28 ;  /* 0x0000004c0420723c */ /* 0x048ff0000004181c */
[----:B------:R-:W-:Y:S01]  /*4420*/  HMMA.16816.F32.BF16 R12, R4, R78, R12 ;  /* 0x0000004e040c723c */ /* 0x000fe2000004180c */
[----:B------:R-:W2:Y:S04]  /*4430*/  LDSM.16.M88.4 R4, [R220+0xc000] ;  /* 0x00c00000dc04783b */ /* 0x000ea80000000200 */
[----:B------:R-:W3:Y:S03]  /*4440*/  LDSM.16.M88.4 R76, [R208+0x7000] ;  /* 0x00700000d04c783b */ /* 0x000ee60000000200 */
[C---:B-1----:R-:W-:Y:S08]  /*4450*/  HMMA.16816.F32.BF16 R28, R8.reuse, R52, R20 ;  /* 0x00000034081c723c */ /* 0x042ff00000041814 */
[C---:B------:R-:W-:Y:S08]  /*4460*/  HMMA.16816.F32.BF16 R24, R8.reuse, R54, R24 ;  /* 0x000000360818723c */ /* 0x040ff00000041818 */
[C---:B------:R-:W-:Y:S08]  /*4470*/  HMMA.16816.F32.BF16 R20, R8.reuse, R64, R36 ;  /* 0x000000400814723c */ /* 0x040ff00000041824 */
[C---:B------:R-:W-:Y:S01]  /*4480*/  HMMA.16816.F32.BF16 R60, R8.reuse, R66, R60 ;  /* 0x00000042083c723c */ /* 0x040fe2000004183c */
[----:B------:R-:W-:Y:S07]  /*4490*/  LDSM.16.M88.4 R64, [R3+0x6000] ;  /* 0x006000000340783b */ /* 0x000fee0000000200 */
[C---:B----4-:R-:W-:Y:S08]  /*44a0*/  HMMA.16816.F32.BF16 R56, R8.reuse, R80, R44 ;  /* 0x000000500838723c */ /* 0x050ff0000004182c */
[C---:B------:R-:W-:Y:S08]  /*44b0*/  HMMA.16816.F32.BF16 R52, R8.reuse, R82, R40 ;  /* 0x000000520834723c */ /* 0x040ff00000041828 */
[C---:B------:R-:W-:Y:S08]  /*44c0*/  HMMA.16816.F32.BF16 R48, R8.reuse, R84, R32 ;  /* 0x000000540830723c */ /* 0x040ff00000041820 */
[----:B------:R-:W-:Y:S01]  /*44d0*/  HMMA.16816.F32.BF16 R8, R8, R86, R12 ;  /* 0x000000560808723c */ /* 0x000fe2000004180c */
[----:B------:R-:W1:Y:S04]  /*44e0*/  LDSM.16.M88.4 R12, [R221+0xc000] ;  /* 0x00c00000dd0c783b */ /* 0x000e680000000200 */
[----:B------:R-:W4:Y:S03]  /*44f0*/  LDSM.16.M88.4 R84, [R3+0x6800] ;  /* 0x006800000354783b */ /* 0x000f260000000200 */
[C---:B--2---:R-:W-:Y:S08]  /*4500*/  HMMA.16816.F32.BF16 R44, R4.reuse, R68, R28 ;  /* 0x00000044042c723c */ /* 0x044ff0000004181c */
[C---:B------:R-:W-:Y:S08]  /*4510*/  HMMA.16816.F32.BF16 R40, R4.reuse, R70, R24 ;  /* 0x000000460428723c */ /* 0x040ff00000041818 */
[C---:B------:R-:W-:Y:S08]  /*4520*/  HMMA.16816.F32.BF16 R36, R4.reuse, R72, R20 ;  /* 0x000000480424723c */ /* 0x040ff00000041814 */
[C---:B------:R-:W-:Y:S08]  /*4530*/  HMMA.16816.F32.BF16 R32, R4.reuse, R74, R60 ;  /* 0x0000004a0420723c */ /* 0x040ff0000004183c */
[C---:B---3--:R-:W-:Y:S01]  /*4540*/  HMMA.16816.F32.BF16 R28, R4.reuse, R76, R56 ;  /* 0x0000004c041c723c */ /* 0x048fe20000041838 */
[----:B------:R-:W-:Y:S07]  /*4550*/  LDSM.16.M88.4 R56, [R209] ;  /* 0x00000000d138783b */ /* 0x000fee0000000200 */
[C---:B------:R-:W-:Y:S01]  /*4560*/  HMMA.16816.F32.BF16 R24, R4.reuse, R78, R52 ;  /* 0x0000004e0418723c */ /* 0x040fe20000041834 */
[----:B------:R-:W-:Y:S07]  /*4570*/  LDSM.16.M88.4 R52, [R209+0x800] ;  /* 0x00080000d134783b */ /* 0x000fee0000000200 */
[C---:B------:R-:W-:Y:S01]  /*4580*/  HMMA.16816.F32.BF16 R20, R4.reuse, R88, R48 ;  /* 0x000000580414723c */ /* 0x040fe20000041830 */
[----:B------:R-:W-:Y:S07]  /*4590*/  LDSM.16.M88.4 R48, [R209+0x1000] ;  /* 0x00100000d130783b */ /* 0x000fee0000000200 */
[----:B------:R-:W-:Y:S01]  /*45a0*/  HMMA.16816.F32.BF16 R4, R4, R90, R8 ;  /* 0x0000005a0404723c */ /* 0x000fe20000041808 */
[----:B------:R-:W-:Y:S04]  /*45b0*/  LDSM.16.M88.4 R8, [R223+0xc000] ;  /* 0x00c00000df08783b */ /* 0x000fe80000000200 */
[----:B------:R2:W3:Y:S03]  /*45c0*/  LDSM.16.M88.4 R88, [R16+0x6000] ;  /* 0x006000001058783b */ /* 0x0004e60000000200 */
[C---:B-1----:R-:W-:Y:S01]  /*45d0*/  HMMA.16816.F32.BF16 R80, R12.reuse, R64, R44 ;  /* 0x000000400c50723c */ /* 0x042fe2000004182c */
[----:B------:R-:W-:Y:S07]  /*45e0*/  LDSM.16.M88.4 R44, [R209+0x1800] ;  /* 0x00180000d12c783b */ /* 0x000fee0000000200 */
[C---:B------:R-:W-:Y:S08]  /*45f0*/  HMMA.16816.F32.BF16 R76, R12.reuse, R66, R40 ;  /* 0x000000420c4c723c */ /* 0x040ff00000041828 */
[C---:B----4-:R-:W-:Y:S08]  /*4600*/  HMMA.16816.F32.BF16 R72, R12.reuse, R84, R36 ;  /* 0x000000540c48723c */ /* 0x050ff00000041824 */
[C---:B------:R-:W-:Y:S08]  /*4610*/  HMMA.16816.F32.BF16 R68, R12.reuse, R86, R32 ;  /* 0x000000560c44723c */ /* 0x040ff00000041820 */
[C---:B------:R-:W-:Y:S08]  /*4620*/  HMMA.16816.F32.BF16 R64, R12.reuse, R96, R28 ;  /* 0x000000600c40723c */ /* 0x040ff0000004181c */
[C---:B------:R-:W-:Y:S08]  /*4630*/  HMMA.16816.F32.BF16 R60, R12.reuse, R98, R24 ;  /* 0x000000620c3c723c */ /* 0x040ff00000041818 */
[C---:B--2---:R-:W-:Y:S08]  /*4640*/  HMMA.16816.F32.BF16 R16, R12.reuse, R108, R20 ;  /* 0x0000006c0c10723c */ /* 0x044ff00000041814 */
[----:B------:R-:W-:Y:S01]  /*4650*/  HMMA.16816.F32.BF16 R12, R12, R110, R4 ;  /* 0x0000006e0c0c723c */ /* 0x000fe20000041804 */
[----:B------:R-:W1:Y:S01]  /*4660*/  LDSM.16.M88.4 R4, [R222+0xc000] ;  /* 0x00c00000de04783b */ /* 0x000e620000000200 */
[----:B------:R-:W-:-:S06]  /*4670*/  DEPBAR.LE SB0, 0x0 ;  /* 0x000080000000791a */ /* 0x000fcc0000000000 */
[C---:B---3--:R-:W-:Y:S08]  /*4680*/  HMMA.16816.F32.BF16 R40, R8.reuse, R88, R80 ;  /* 0x000000580828723c */ /* 0x048ff00000041850 */
        /* <DEDUP_REMOVED lines=9> */
[C---:B------:R-:W-:Y:S08]  /*4720*/  HMMA.16816.F32.BF16 R40, R4.reuse, R44, R16 ;  /* 0x0000002c0428723c */ /* 0x040ff00000041810 */
[C---:B------:R-:W-:Y:S08]  /*4730*/  HMMA.16816.F32.BF16 R36, R4.reuse, R58, R36 ;  /* 0x0000003a0424723c */ /* 0x040ff00000041824 */
[C---:B------:R-:W-:Y:S08]  /*4740*/  HMMA.16816.F32.BF16 R32, R4.reuse, R52, R32 ;  /* 0x000000340420723c */ /* 0x040ff00000041820 */
[C---:B------:R-:W-:Y:S08]  /*4750*/  HMMA.16816.F32.BF16 R28, R4.reuse, R54, R28 ;  /* 0x00000036041c723c */ /* 0x040ff0000004181c */
[C---:B------:R-:W-:Y:S08]  /*4760*/  HMMA.16816.F32.BF16 R48, R4.reuse, R50, R20 ;  /* 0x000000320430723c */ /* 0x040ff00000041814 */
[----:B------:R-:W-:Y:S01]  /*4770*/  HMMA.16816.F32.BF16 R44, R4, R46, R8 ;  /* 0x0000002e042c723c */ /* 0x000fe20000041808 */
[----:B------:R-:W-:Y:S06]  /*4780*/  BAR.SYNC.DEFER_BLOCKING 0x0 ;  /* 0x0000000000007b1d */ /* 0x000fec0000010000 */
[----:B------:R-:W-:Y:S01]  /*4790*/  @!UPT UIADD3 URZ, URZ, URZ, URZ ;  /* 0x0000003f3f3ff290 */ /* 0x000fe2000fffe03f */
[----:B------:R-:W-:Y:S11]  /*47a0*/  @!P2 BRA `(.L_x_1582) ;  /* 0x000004d00000a947 */ /* 0x000ff60003800000 */
[----:B------:R-:W-:Y:S02]  /*47b0*/  IMAD R2, R116, 0x40, R244 ;  /* 0x0000004074027824 */ /* 0x000fe400078e02f4 */
[----:B------:R-:W-:-:S03]  /*47c0*/  IMAD.MOV.U32 R228, RZ, RZ, RZ ;  /* 0x000000ffffe47224 */ /* 0x000fc600078e00ff */
[----:B------:R-:W-:-:S05]  /*47d0*/  IADD3 R2, R2, -0x40, R117 ;  /* 0xffffffc002027810 */ /* 0x000fca0007ffe075 */
[----:B------:R-:W-:-:S04]  /*47e0*/  @P0 IMAD.HI.U32 R3, R2, c[0x0][0x2bc], RZ ;  /* 0x0000af0002030a27 */ /* 0x000fc800078e00ff */
[----:B------:R-:W-:Y:S01]  /*47f0*/  IMAD.MOV.U32 R0, RZ, RZ, R2 ;  /* 0x000000ffff007224 */ /* 0x000fe200078e0002 */
[----:B------:R-:W-:-:S04]  /*4800*/  @P0 SHF.R.U32.HI R0, RZ, c[0x0][0x2c0], R3 ;  /* 0x0000b000ff000a19 */ /* 0x000fc80000011603 */
[----:B------:R-:W-:-:S04]  /*4810*/  @!P1 IADD3 R3, P0, R0, R248, RZ ;  /* 0x000000f800039210 */ /* 0x000fc80007f1e0ff */
[----:B------:R-:W-:Y:S02]  /*4820*/  @!P1 LEA.HI.X.SX32 R5, R0, R252, 0x1, P0 ;  /* 0x000000fc00059211 */ /* 0x000fe400000f0eff */
[----:B------:R-:W-:-:S04]  /*4830*/  @!P1 LEA R4, P0, R3, c[0x0][0x2a0], 0x2 ;  /* 0x0000a80003049a11 */ /* 0x000fc800078010ff */
[----:B------:R-:W-:-:S05]  /*4840*/  @!P1 LEA.HI.X R5, R3, c[0x0][0x2a4], R5, 0x2, P0 ;  /* 0x0000a90003059a11 */ /* 0x000fca00000f1405 */
[----:B------:R-:W2:Y:S01]  /*4850*/  @!P1 LDG.E R228, [R4.64] ;  /* 0x0000000604e49981 */ /* 0x000ea2000c1e1900 */
[----:B------:R-:W-:Y:S01]  /*4860*/  IMAD.MOV R0, RZ, RZ, -R0 ;  /* 0x000000ffff007224 */ /* 0x000fe200078e0a00 */
[----:B------:R-:W-:-:S03]  /*4870*/  SEL R14, RZ, 0x10, P3 ;  /* 0x00000010ff0e7807 */ /* 0x000fc60001800000 */
        /* <DEDUP_REMOVED lines=16> */
.L_x_1664:
[----:B------:R-:W-:Y:S05]  /*4980*/  BRA.DIV ~URZ, `(.L_x_1584) ;  /* 0x0000b6627f007947 */ /* 0x000fea000b800000 */
[----:B------:R-:W3:Y:S01]  /*4990*/  SHFL.IDX PT, R0, R15, RZ, 0x181f ;  /* 0x00181fff0f007589 */ /* 0x000ee200000e0000 */
[----:B------:R-:W-:Y:S02]  /*49a0*/  SEL R13, RZ, 0x10, P5 ;  /* 0x00000010ff0d7807 */ /* 0x000fe40002800000 */
[----:B------:R-:W-:Y:S02]  /*49b0*/  SEL R12, RZ, 0x10, P4 ;  /* 0x00000010ff0c7807 */ /* 0x000fe40002000000 */
[C---:B---3--:R-:W-:Y:S02]  /*49c0*/  IADD3 R6, P2, R0.reuse, R119, RZ ;  /* 0x0000007700067210 */ /* 0x048fe40007f5e0ff */
[----:B------:R-:W-:-:S03]  /*49d0*/  IADD3 R2, P0, R0, R120, RZ ;  /* 0x0000007800027210 */ /* 0x000fc60007f1e0ff */
[----:B--2---:R-:W-:Y:S01]  /*49e0*/  IMAD.X R7, R4, 0x1, R113, P2 ;  /* 0x0000000104077824 */ /* 0x004fe200010e0671 */
[----:B------:R-:W-:Y:S01]  /*49f0*/  IADD3 R10, P2, R0, R122, RZ ;  /* 0x0000007a000a7210 */ /* 0x000fe20007f5e0ff */
[----:B------:R-:W-:Y:S01]  /*4a00*/  IMAD.X R3, R4, 0x1, R114, P0 ;  /* 0x0000000104037824 */ /* 0x000fe200000e0672 */
[----:B------:R-:W-:Y:S02]  /*4a10*/  IADD3 R8, P0, R0, R121, RZ ;  /* 0x0000007900087210 */ /* 0x000fe40007f1e0ff */
[----:B------:R-:W-:Y:S01]  /*4a20*/  @!PT LDS RZ, [RZ] ;  /* 0x00000000fffff984 */ /* 0x000fe20000000800 */
[----:B------:R-:W-:Y:S01]  /*4a30*/  @!PT LDS RZ, [RZ] ;  /* 0x00000000fffff984 */ /* 0x000fe20000000800 */
[----:B------:R2:W-:Y:S01]  /*4a40*/  LDGSTS.E.BYPASS.LTC128B.128 [R229+0x8100], [R6.64], !P6 ;  /* 0x0810000006e57fae */ /* 0x0005e2000f101d46 */
[C---:B------:R-:W-:Y:S02]  /*4a50*/  IMAD.X R11, R4.reuse, 0x1, R115, P2 ;  /* 0x00000001040b7824 */ /* 0x040fe400010e0673 */
[----:B------:R-:W-:Y:S01]  /*4a60*/  IMAD.X R9, R4, 0x1, R112, P0 ;  /* 0x0000000104097824 */ /* 0x000fe200000e0670 */
[----:B------:R3:W-:Y:S04]  /*4a70*/  LDGSTS.E.BYPASS.LTC128B.128 [R229+0xa100], [R2.64], !P5 ;  /* 0x0a10000002e57fae */ /* 0x0007e8000e901d46 */
[----:B------:R3:W-:Y:S04]  /*4a80*/  LDGSTS.E.BYPASS.LTC128B.128 [R229+0xc100], [R10.64], !P4 ;  /* 0x0c1000000ae57fae */ /* 0x0007e8000e101d46 */
[----:B------:R3:W4:Y:S04]  /*4a90*/  SHFL.IDX PT, R4, R5, 0x1, 0x181f ;  /* 0x00381f0005047f89 */ /* 0x00072800000e0000 */
[----:B------:R3:W1:Y:S04]  /*4aa0*/  SHFL.IDX PT, R0, R15, 0x1, 0x181f ;  /* 0x00381f000f007f89 */ /* 0x00066800000e0000 */
[----:B------:R3:W-:Y:S01]  /*4ab0*/  LDGSTS.E.BYPASS.LTC128B.128 [R229+0xe100], [R8.64], !P3 ;  /* 0x0e10000008e57fae */ /* 0x0007e2000d901d46 */
[----:B--2---:R-:W-:-:S04]  /*4ac0*/  SEL R7, RZ, 0x10, P6 ;  /* 0x00000010ff077807 */ /* 0x004fc80003000000 */
.L_x_1665:
[----:B---3--:R-:W-:Y:S02]  /*4ad0*/  IADD3 R2, -R7, 0x10, RZ ;  /* 0x0000001007027810 */ /* 0x008fe40007ffe1ff */
[----:B------:R-:W-:-:S02]  /*4ae0*/  IADD3 R3, -R13, 0x10, RZ ;  /* 0x000000100d037810 */ /* 0x000fc40007ffe1ff */
[----:B------:R-:W-:Y:S02]  /*4af0*/  LOP3.LUT R2, R2, 0xf, RZ, 0xc0, !PT ;  /* 0x0000000f02027812 */ /* 0x000fe400078ec0ff */
[----:B-1----:R-:W-:Y:S02]  /*4b00*/  IADD3 R5, -R12, 0x10, RZ ;  /* 0x000000100c057810 */ /* 0x002fe40007ffe1ff */
[----:B------:R-:W-:Y:S02]  /*4b10*/  LOP3.LUT R3, R3, 0xf, RZ, 0xc0, !PT ;  /* 0x0000000f03037812 */ /* 0x000fe400078ec0ff */
[----:B------:R-:W-:Y:S02]  /*4b20*/  IADD3 R6, -R14, 0x10, RZ ;  /* 0x000000100e067810 */ /* 0x000fe40007ffe1ff */
[----:B------:R-:W-:Y:S02]  /*4b30*/  IADD3 R10, P4, P3, R2, R0, R119 ;  /* 0x00000000020a7210 */ /* 0x000fe40007b9e077 */
[----:B------:R-:W-:-:S02]  /*4b40*/  LOP3.LUT R2, R5, 0xf, RZ, 0xc0, !PT ;  /* 0x0000000f05027812 */ /* 0x000fc400078ec0ff */
[----:B------:R-:W-:Y:S02]  /*4b50*/  IADD3 R8, P2, P0, R3, R0, R120 ;  /* 0x0000000003087210 */ /* 0x000fe4000785e078 */
[----:B------:R-:W-:Y:S02]  /*4b60*/  LOP3.LUT R3, R6, 0xf, RZ, 0xc0, !PT ;  /* 0x0000000f06037812 */ /* 0x000fe400078ec0ff */
[----:B----4-:R-:W-:Y:S02]  /*4b70*/  IADD3.X R11, RZ, R4, R113, P4, P3 ;  /* 0x00000004ff0b7210 */ /* 0x010fe400027e6471 */
[----:B------:R-:W-:Y:S02]  /*4b80*/  IADD3 R6, P4, P3, R2, R0, R122 ;  /* 0x0000000002067210 */ /* 0x000fe40007b9e07a */
[----:B------:R-:W-:Y:S02]  /*4b90*/  IADD3.X R9, RZ, R4, R114, P2, P0 ;  /* 0x00000004ff097210 */ /* 0x000fe400017e0472 */
[----:B------:R-:W-:-:S02]  /*4ba0*/  IADD3 R2, P2, P0, R3, R0, R121 ;  /* 0x0000000003027210 */ /* 0x000fc4000785e079 */
[----:B------:R-:W-:Y:S02]  /*4bb0*/  ISETP.NE.U32.AND P5, PT, R7, RZ, PT ;  /* 0x000000ff0700720c */ /* 0x000fe40003fa5070 */
[-C--:B------:R-:W-:Y:S02]  /*4bc0*/  IADD3.X R7, RZ, R4.reuse, R115, P4, P3 ;  /* 0x00000004ff077210 */ /* 0x080fe400027e6473 */
[----:B------:R-:W-:Y:S02]  /*4bd0*/  ISETP.NE.U32.AND P4, PT, R13, RZ, PT ;  /* 0x000000ff0d00720c */ /* 0x000fe40003f85070 */
[----:B------:R-:W-:Y:S02]  /*4be0*/  ISETP.NE.U32.AND P3, PT, R12, RZ, PT ;  /* 0x000000ff0c00720c */ /* 0x000fe40003f65070 */
[----:B------:R-:W-:Y:S02]  /*4bf0*/  IADD3.X R3, RZ, R4, R112, P2, P0 ;  /* 0x00000004ff037210 */ /* 0x000fe400017e0470 */
[----:B------:R-:W-:-:S03]  /*4c00*/  ISETP.NE.U32.AND P0, PT, R14, RZ, PT ;  /* 0x000000ff0e00720c */ /* 0x000fc60003f05070 */
[----:B------:R-:W-:Y:S01]  /*4c10*/  @!PT LDS RZ, [RZ] ;  /* 0x00000000fffff984 */ /* 0x000fe20000000800 */
[----:B------:R-:W-:Y:S01]  /*4c20*/  @!PT LDS RZ, [RZ] ;  /* 0x00000000fffff984 */ /* 0x000fe20000000800 */
[----:B------:R-:W-:Y:S01]  /*4c30*/  @!PT LDS RZ, [RZ] ;  /* 0x00000000fffff984 */ /* 0x000fe20000000800 */
[----:B------:R1:W-:Y:S04]  /*4c40*/  LDGSTS.E.BYPASS.LTC128B.128.ZFILL [R229+0x9100], [R10.64], P5 ;  /* 0x091000000ae57fae */ /* 0x0003e8000a941d46 */
[----:B------:R1:W-:Y:S04]  /*4c50*/  LDGSTS.E.BYPASS.LTC128B.128.ZFILL [R229+0xb100], [R8.64], P4 ;  /* 0x0b10000008e57fae */ /* 0x0003e8000a141d46 */
[----:B------:R1:W-:Y:S04]  /*4c60*/  LDGSTS.E.BYPASS.LTC128B.128.ZFILL [R229+0xd100], [R6.64], P3 ;  /* 0x0d10000006e57fae */ /* 0x0003e80009941d46 */
[----:B------:R1:W-:Y:S02]  /*4c70*/  LDGSTS.E.BYPASS.LTC128B.128.ZFILL [R229+0xf100], [R2.64], P0 ;  /* 0x0f10000002e57fae */ /* 0x0003e40008141d46 */
.L_x_1582:
[----:B------:R-:W-:Y:S05]  /*4c80*/  BSYNC B0 ;  /* 0x0000000000007941 */ /* 0x000fea0003800000 */
.L_x_1581:
[----:B------:R-:W2:Y:S04]  /*4c90*/  LDL R0, [R1+0x44] ;  /* 0x0000440001007983 */ /* 0x000ea80000100800 */
[----:B------:R-:W0:Y:S01]  /*4ca0*/  LDGDEPBAR ;  /* 0x00000000000079af */ /* 0x000e220000000000 */
[----:B--2---:R-:W-:-:S05]  /*4cb0*/  IMAD.IADD R0, R118, 0x1, -R0 ;  /* 0x0000000176007824 */ /* 0x004fca00078e0a00 */
        /* <DEDUP_REMOVED lines=9> */
[----:B------:R-:W-:Y:S02]  /*4d50*/  FMNMX.FTZ R2, R6, R7, !PT ;  /* 0x0000000706027209 */ /* 0x000fe40007810000 */
[----:B------:R-:W-:Y:S02]  /*4d60*/  FSEL R16, R38, -INF , P2 ;  /* 0xff80000026107808 */ /* 0x000fe40001000000 */
[----:B------:R-:W-:-:S02]  /*4d70*/  FMNMX.FTZ R3, R14, R15, !PT ;  /* 0x0000000f0e037209 */ /* 0x000fc40007810000 */
[----:B------:R-:W-:Y:S02]  /*4d80*/  FSEL R9, R37, -INF , P0 ;  /* 0xff80000025097808 */ /* 0x000fe40000000000 */
[----:B------:R-:W-:Y:S02]  /*4d90*/  ISETP.GT.AND P4, PT, R0, 0x10, PT ;  /* 0x000000100000780c */ /* 0x000fe40003f84270 */
[----:B------:R-:W-:Y:S02]  /*4da0*/  FMNMX.FTZ R2, R8, R2, !PT ;  /* 0x0000000208027209 */ /* 0x000fe40007810000 */
[----:B------:R-:W-:Y:S02]  /*4db0*/  FSEL R17, R39, -INF , P0 ;  /* 0xff80000027117808 */ /* 0x000fe40000000000 */
[----:B------:R-:W-:Y:S02]  /*4dc0*/  FMNMX.FTZ R3, R16, R3, !PT ;  /* 0x0000000310037209 */ /* 0x000fe40007810000 */
[----:B------:R-:W-:-:S02]  /*4dd0*/  ISETP.GT.AND P3, PT, R0, 0x11, PT ;  /* 0x000000110000780c */ /* 0x000fc40003f64270 */
[----:B------:R-:W-:Y:S02]  /*4de0*/  FSEL R10, R32, -INF , P4 ;  /* 0xff800000200a7808 */ /* 0x000fe40002000000 */
[----:B------:R-:W-:Y:S02]  /*4df0*/  FMNMX.FTZ R2, R9, R2, !PT ;  /* 0x0000000209027209 */ /* 0x000fe40007810000 */
[----:B------:R-:W-:Y:S02]  /*4e00*/  FSEL R18, R34, -INF , P4 ;  /* 0xff80000022127808 */ /* 0x000fe40002000000 */
[----:B------:R-:W-:Y:S02]  /*4e10*/  FMNMX.FTZ R3, R17, R3, !PT ;  /* 0x0000000311037209 */ /* 0x000fe40007810000 */
[----:B------:R-:W-:Y:S02]  /*4e20*/  ISETP.GT.AND P2, PT, R0, 0x18, PT ;  /* 0x000000180000780c */ /* 0x000fe40003f44270 */
[----:B------:R-:W-:-:S02]  /*4e30*/  FSEL R11, R33, -INF , P3 ;  /* 0xff800000210b7808 */ /* 0x000fc40001800000 */
[----:B------:R-:W-:Y:S02]  /*4e40*/  FMNMX.FTZ R2, R10, R2, !PT ;  /* 0x000000020a027209 */ /* 0x000fe40007810000 */
[----:B------:R-:W-:Y:S02]  /*4e50*/  FSEL R20, R35, -INF , P3 ;  /* 0xff80000023147808 */ /* 0x000fe40001800000 */
[----:B------:R-:W-:Y:S02]  /*4e60*/  FMNMX.FTZ R3, R18, R3, !PT ;  /* 0x0000000312037209 */ /* 0x000fe40007810000 */
[----:B------:R-:W-:Y:S02]  /*4e70*/  ISETP.GT.AND P0, PT, R0, 0x19, PT ;  /* 0x000000190000780c */ /* 0x000fe40003f04270 */
[----:B------:R-:W-:Y:S02]  /*4e80*/  FSEL R12, R28, -INF , P2 ;  /* 0xff8000001c0c7808 */ /* 0x000fe40001000000 */
[----:B------:R-:W-:-:S02]  /*4e90*/  FMNMX.FTZ R2, R11, R2, !PT ;  /* 0x000000020b027209 */ /* 0x000fc40007810000 */
[----:B------:R-:W-:Y:S02]  /*4ea0*/  FSEL R21, R30, -INF , P2 ;  /* 0xff8000001e157808 */ /* 0x000fe40001000000 */
[----:B------:R-:W-:Y:S02]  /*4eb0*/  FMNMX.FTZ R3, R20, R3, !PT ;  /* 0x0000000314037209 */ /* 0x000fe40007810000 */
[----:B------:R-:W-:Y:S02]  /*4ec0*/  FSEL R22, R31, -INF , P0 ;  /* 0xff8000001f167808 */ /* 0x000fe40000000000 */
[----:B------:R-:W-:Y:S02]  /*4ed0*/  FSEL R13, R29, -INF , P0 ;  /* 0xff8000001d0d7808 */ /* 0x000fe40000000000 */
[----:B------:R-:W-:Y:S02]  /*4ee0*/  ISETP.GT.AND P2, PT, R0, 0x20, PT ;  /* 0x000000200000780c */ /* 0x000fe40003f44270 */
[----:B------:R-:W-:-:S02]  /*4ef0*/  FMNMX.FTZ R2, R12, R2, !PT ;  /* 0x000000020c027209 */ /* 0x000fc40007810000 */
[----:B------:R-:W-:Y:S02]  /*4f00*/  ISETP.GT.AND P0, PT, R0, 0x21, PT ;  /* 0x000000210000780c */ /* 0x000fe40003f04270 */
[----:B------:R-:W-:Y:S02]  /*4f10*/  FMNMX.FTZ R3, R21, R3, !PT ;  /* 0x0000000315037209 */ /* 0x000fe40007810000 */
[----:B------:R-:W-:Y:S02]  /*4f20*/  FSEL R88, R24, -INF , P2 ;  /* 0xff80000018587808 */ /* 0x000fe40001000000 */
[----:B------:R-:W-:Y:S02]  /*4f30*/  FMNMX.FTZ R2, R13, R2, !PT ;  /* 0x000000020d027209 */ /* 0x000fe40007810000 */
[----:B------:R-:W-:Y:S02]  /*4f40*/  FSEL R96, R26, -INF , P2 ;  /* 0xff8000001a607808 */ /* 0x000fe40001000000 */
[----:B------:R-:W-:-:S02]  /*4f50*/  FSEL R95, R27, -INF , P0 ;  /* 0xff8000001b5f7808 */ /* 0x000fc40000000000 */
[----:B------:R-:W-:Y:S02]  /*4f60*/  FSEL R87, R25, -INF , P0 ;  /* 0xff80000019577808 */ /* 0x000fe40000000000 */
[----:B------:R-:W-:Y:S02]  /*4f70*/  FMNMX.FTZ R3, R22, R3, !PT ;  /* 0x0000000316037209 */ /* 0x000fe40007810000 */
[----:B------:R-:W-:Y:S02]  /*4f80*/  ISETP.GT.AND P0, PT, R0, 0x28, PT ;  /* 0x000000280000780c */ /* 0x000fe40003f04270 */
[----:B------:R-:W-:Y:S02]  /*4f90*/  FMNMX.FTZ R2, R88, R2, !PT ;  /* 0x0000000258027209 */ /* 0x000fe40007810000 */
[----:B------:R-:W-:Y:S02]  /*4fa0*/  FMNMX.FTZ R3, R96, R3, !PT ;  /* 0x0000000360037209 */ /* 0x000fe40007810000 */
[----:B------:R-:W-:-:S02]  /*4fb0*/  FSEL R94, R50, -INF , P0 ;  /* 0xff800000325e7808 */ /* 0x000fc40000000000 */
[----:B------:R-:W-:Y:S02]  /*4fc0*/  FSEL R27, R48, -INF , P0 ;  /* 0xff800000301b7808 */ /* 0x000fe40000000000 */
[C---:B------:R-:W-:Y:S02]  /*4fd0*/  ISETP.GT.AND P5, PT, R0.reuse, 0x29, PT ;  /* 0x000000290000780c */ /* 0x040fe40003fa4270 */
[C---:B------:R-:W-:Y:S02]  /*4fe0*/  ISETP.GT.AND P4, PT, R0.reuse, 0x30, PT ;  /* 0x000000300000780c */ /* 0x040fe40003f84270 */
        /* <DEDUP_REMOVED lines=25> */
[----:B------:R-:W-:Y:S02]  /*5180*/  FMNMX.FTZ R4, R25, R0, !PT ;  /* 0x0000000019047209 */ /* 0x000fe40007810000 */
[----:B------:R-:W-:Y:S01]  /*5190*/  FMNMX.FTZ R5, R89, R2, !PT ;  /* 0x0000000259057209 */ /* 0x000fe20007810000 */
[----:B------:R-:W-:Y:S05]  /*51a0*/  BRA.DIV ~URZ, `(.L_x_1585) ;  /* 0x0000b0827f007947 */ /* 0x000fea000b800000 */
[----:B------:R-:W1:Y:S04]  /*51b0*/  SHFL.BFLY PT, R0, R4, 0x2, 0x1f ;  /* 0x0c401f0004007f89 */ /* 0x000e6800000e0000 */
[----:B------:R-:W2:Y:S01]  /*51c0*/  SHFL.BFLY PT, R3, R5, 0x2, 0x1f ;  /* 0x0c401f0005037f89 */ /* 0x000ea200000e0000 */
[----:B-1----:R-:W-:-:S02]  /*51d0*/  FMNMX.FTZ R0, R4, R0, !PT ;  /* 0x0000000004007209 */ /* 0x002fc40007810000 */
[----:B--2---:R-:W-:-:S03]  /*51e0*/  FMNMX.FTZ R5, R5, R3, !PT ;  /* 0x0000000305057209 */ /* 0x004fc60007810000 */
[----:B------:R-:W1:Y:S04]  /*51f0*/  SHFL.BFLY PT, R2, R0, 0x1, 0x1f ;  /* 0x0c201f0000027f89 */ /* 0x000e6800000e0000 */
[----:B------:R2:W3:Y:S01]  /*5200*/  SHFL.BFLY PT, R3, R5, 0x1, 0x1f ;  /* 0x0c201f0005037f89 */ /* 0x0004e200000e0000 */
[----:B-1----:R-:W-:-:S05]  /*5210*/  FMNMX.FTZ R133, R0, R2, !PT ;  /* 0x0000000200857209 */ /* 0x002fca0007810000 */
.L_x_1666:
[C---:B------:R-:W-:Y:S01]  /*5220*/  FMUL.FTZ R2, R133.reuse, c[0x0][0x2d0] ;  /* 0x0000b40085027a20 */ /* 0x040fe20000410000 */
[----:B------:R-:W-:Y:S01]  /*5230*/  FSETP.NEU.FTZ.AND P0, PT, R133, -INF , PT ;  /* 0xff8000008500780b */ /* 0x000fe20003f1d000 */
[----:B------:R-:W-:Y:S01]  /*5240*/  WARPSYNC 0xffffffff ;  /* 0xffffffff00007948 */ /* 0x000fe20003800000 */
[----:B---3--:R-:W-:Y:S01]  /*5250*/  FMNMX.FTZ R24, R3, R5, !PT ;  /* 0x0000000503187209 */ /* 0x008fe20007810000 */
[----:B------:R-:W-:Y:S01]  /*5260*/  LDSM.16.MT88.4 R36, [R210+0x800] ;  /* 0x00080000d224783b */ /* 0x000fe20000004200 */
[----:B------:R-:W-:-:S02]  /*5270*/  FSEL R2, R2, RZ, P0 ;  /* 0x000000ff02027208 */ /* 0x000fc40000000000 */
[----:B------:R-:W-:Y:S01]  /*5280*/  FSETP.NEU.FTZ.AND P0, PT, R24, -INF , PT ;  /* 0xff8000001800780b */ /* 0x000fe20003f1d000 */
[----:B------:R-:W-:Y:S02]  /*5290*/  LDSM.16.MT88.4 R44, [R213] ;  /* 0x00000000d52c783b */ /* 0x000fe40000004200 */
[--C-:B------:R-:W-:Y:S02]  /*52a0*/  FFMA.FTZ R0, R6, c[0x0][0x2d0], -R2.reuse ;  /* 0x0000b40006007a23 */ /* 0x100fe40000010802 */
[--C-:B------:R-:W-:Y:S01]  /*52b0*/  FFMA.FTZ R3, R12, c[0x0][0x2d0], -R2.reuse ;  /* 0x0000b4000c037a23 */ /* 0x100fe20000010802 */
[----:B------:R-:W-:Y:S01]  /*52c0*/  LDSM.16.MT88.4 R40, [R211+0x800] ;  /* 0x00080000d328783b */ /* 0x000fe20000004200 */
[----:B------:R1:W-:Y:S01]  /*52d0*/  MUFU.EX2 R112, R0 ;  /* 0x0000000000707308 */ /* 0x0003e20000000800 */
[--C-:B------:R-:W-:Y:S02]  /*52e0*/  FFMA.FTZ R27, R27, c[0x0][0x2d0], -R2.reuse ;  /* 0x0000b4001b1b7a23 */ /* 0x100fe40000010802 */
[----:B------:R-:W-:Y:S01]  /*52f0*/  LDSM.16.MT88.4 R28, [R212] ;  /* 0x00000000d41c783b */ /* 0x000fe20000004200 */
[----:B------:R-:W-:-:S03]  /*5300*/  FFMA.FTZ R26, R26, c[0x0][0x2d0], -R2 ;  /* 0x0000b4001a1a7a23 */ /* 0x000fc60000010802 */
[----:B------:R-:W-:Y:S01]  /*5310*/  LDSM.16.MT88.4 R68, [R211+0x2000] ;  /* 0x00200000d344783b */ /* 0x000fe20000004200 */
[----:B------:R3:W-:Y:S03]  /*5320*/  MUFU.EX2 R131, R3 ;  /* 0x0000000300837308 */ /* 0x0007e60000000800 */
[----:B------:R-:W-:Y:S04]  /*5330*/  LDSM.16.MT88.4 R60, [R213+0x800] ;  /* 0x00080000d53c783b */ /* 0x000fe80000004200 */
[----:B------:R-:W-:Y:S01]  /*5340*/  LDSM.16.MT88.4 R64, [R212+0x800] ;  /* 0x00080000d440783b */ /* 0x000fe20000004200 */
[----:B-1----:R-:W-:-:S03]  /*5350*/  FFMA.FTZ R0, R7, c[0x0][0x2d0], -R2 ;  /* 0x0000b40007007a23 */ /* 0x002fc60000010802 */
[----:B------:R-:W-:Y:S01]  /*5360*/  LDSM.16.MT88.4 R72, [R213+0x2000] ;  /* 0x00200000d548783b */ /* 0x000fe20000004200 */
[----:B------:R1:W4:Y:S03]  /*5370*/  MUFU.EX2 R99, R0 ;  /* 0x0000000000637308 */ /* 0x0003260000000800 */
[----:B------:R-:W-:Y:S01]  /*5380*/  LDSM.16.MT88.4 R48, [R210+0x2800] ;  /* 0x00280000d230783b */ /* 0x000fe20000004200 */
[----:B---3--:R-:W-:-:S03]  /*5390*/  FFMA.FTZ R3, R13, c[0x0][0x2d0], -R2 ;  /* 0x0000b4000d037a23 */ /* 0x008fc60000010802 */
[----:B------:R-:W-:Y:S01]  /*53a0*/  LDSM.16.MT88.4 R56, [R212+0x2000] ;  /* 0x00200000d438783b */ /* 0x000fe20000004200 */
[----:B------:R-:W-:Y:S03]  /*53b0*/  MUFU.EX2 R135, R3 ;  /* 0x0000000300877308 */ /* 0x000fe60000000800 */
[----:B------:R-:W-:Y:S04]  /*53c0*/  LDSM.16.MT88.4 R76, [R213+0x2800] ;  /* 0x00280000d54c783b */ /* 0x000fe80000004200 */
[----:B------:R-:W-:Y:S01]  /*53d0*/  LDSM.16.MT88.4 R80, [R210+0x4000] ;  /* 0x00400000d250783b */ /* 0x000fe20000004200 */
[----:B-1----:R-:W-:Y:S01]  /*53e0*/  FFMA.FTZ R0, R8, c[0x0][0x2d0], -R2 ;  /* 0x0000b40008007a23 */ /* 0x002fe20000010802 */
[----:B----4-:R-:W-:-:S03]  /*53f0*/  F2FP.BF16.PACK_AB R12, R99, R112 ;  /* 0x00000070630c723e */ /* 0x010fc600000010ff */
[----:B------:R1:W-:Y:S02]  /*5400*/  MUFU.EX2 R117, R0 ;  /* 0x0000000000757308 */ /* 0x0003e40000000800 */
[----:B-1----:R-:W-:-:S06]  /*5410*/  FFMA.FTZ R0, R9, c[0x0][0x2d0], -R2 ;  /* 0x0000b40009007a23 */ /* 0x002fcc0000010802 */
[----:B------:R1:W3:Y:S02]  /*5420*/  MUFU.EX2 R119, R0 ;  /* 0x0000000000777308 */ /* 0x0002e40000000800 */
[----:B-1----:R-:W-:-:S06]  /*5430*/  FFMA.FTZ R0, R10, c[0x0][0x2d0], -R2 ;  /* 0x0000b4000a007a23 */ /* 0x002fcc0000010802 */
[----:B------:R1:W-:Y:S02]  /*5440*/  MUFU.EX2 R129, R0 ;  /* 0x0000000000817308 */ /* 0x0003e40000000800 */
[----:B-1----:R-:W-:Y:S02]  /*5450*/  FFMA.FTZ R0, R11, c[0x0][0x2d0], -R2 ;  /* 0x0000b4000b007a23 */ /* 0x002fe40000010802 */
[----:B------:R-:W1:Y:S04]  /*5460*/  LDSM.16.MT88.4 R8, [R210] ;  /* 0x00000000d208783b */ /* 0x000e680000004200 */
[----:B------:R4:W-:Y:S02]  /*5470*/  MUFU.EX2 R130, R0 ;  /* 0x0000000000827308 */ /* 0x0009e40000000800 */
[----:B----4-:R-:W-:-:S05]  /*5480*/  FMUL.FTZ R0, R24, c[0x0][0x2d0] ;  /* 0x0000b40018007a20 */ /* 0x010fca0000410000 */
[----:B------:R-:W-:-:S05]  /*5490*/  FSEL R0, R0, RZ, P0 ;  /* 0x000000ff00007208 */ /* 0x000fca0000000000 */
[----:B------:R-:W-:Y:S01]  /*54a0*/  FFMA.FTZ R3, R14, c[0x0][0x2d0], -R0 ;  /* 0x0000b4000e037a23 */ /* 0x000fe20000010800 */
[----:B---3--:R-:W-:-:S03]  /*54b0*/  F2FP.BF16.PACK_AB R14, R119, R117 ;  /* 0x00000075770e723e */ /* 0x008fc600000010ff */
[----:B------:R3:W-:Y:S02]  /*54c0*/  MUFU.EX2 R98, R3 ;  /* 0x0000000300627308 */ /* 0x0007e40000000800 */
[----:B---3--:R-:W-:-:S06]  /*54d0*/  FFMA.FTZ R3, R15, c[0x0][0x2d0], -R0 ;  /* 0x0000b4000f037a23 */ /* 0x008fcc0000010800 */
[----:B------:R3:W4:Y:S02]  /*54e0*/  MUFU.EX2 R97, R3 ;  /* 0x0000000300617308 */ /* 0x0007240000000800 */
[----:B---3--:R-:W-:Y:S01]  /*54f0*/  FFMA.FTZ R3, R16, c[0x0][0x2d0], -R0 ;  /* 0x0000b40010037a23 */ /* 0x008fe20000010800 */
[----:B----4-:R-:W-:-:S05]  /*5500*/  F2FP.BF16.PACK_AB R13, R97, R98 ;  /* 0x00000062610d723e */ /* 0x010fca00000010ff */
[----:B------:R3:W-:Y:S02]  /*5510*/  MUFU.EX2 R116, R3 ;  /* 0x0000000300747308 */ /* 0x0007e40000000800 */
[----:B---3--:R-:W-:-:S06]  /*5520*/  FFMA.FTZ R3, R17, c[0x0][0x2d0], -R0 ;  /* 0x0000b40011037a23 */ /* 0x008fcc0000010800 */
[----:B------:R3:W4:Y:S02]  /*5530*/  MUFU.EX2 R118, R3 ;  /* 0x0000000300767308 */ /* 0x0007240000000800 */
[--C-:B---3--:R-:W-:Y:S01]  /*5540*/  FFMA.FTZ R3, R18, c[0x0][0x2d0], -R0.reuse ;  /* 0x0000b40012037a23 */ /* 0x108fe20000010800 */
[----:B----4-:R-:W-:Y:S01]  /*5550*/  F2FP.BF16.PACK_AB R15, R118, R116 ;  /* 0x00000074760f723e */ /* 0x010fe200000010ff */
[----:B------:R-:W3:Y:S04]  /*5560*/  LDSM.16.MT88.4 R16, [R211] ;  /* 0x00000000d310783b */ /* 0x000ee80000004200 */
[----:B------:R4:W-:Y:S02]  /*5570*/  MUFU.EX2 R128, R3 ;  /* 0x0000000300807308 */ /* 0x0009e40000000800 */
[C---:B-12---:R-:W-:Y:S07]  /*5580*/  HMMA.16816.F32.BF16 R4, R12.reuse, R8, RZ ;  /* 0x000000080c04723c */ /* 0x046fee00000418ff */
[----:B------:R-:W-:Y:S01]  /*5590*/  F2FP.BF16.PACK_AB R8, R130, R129 ;  /* 0x000000818208723e */ /* 0x000fe200000010ff */
[----:B------:R-:W-:Y:S01]  /*55a0*/  HMMA.16816.F32.BF16 R52, R12, R46, RZ ;  /* 0x0000002e0c34723c */ /* 0x000fe200000418ff */
[----:B----4-:R-:W-:-:S04]  /*55b0*/  FFMA.FTZ R3, R20, c[0x0][0x2d0], -R0 ;  /* 0x0000b40014037a23 */ /* 0x010fc80000010800 */
[----:B------:R1:W2:Y:S02]  /*55c0*/  MUFU.EX2 R132, R3 ;  /* 0x0000000300847308 */ /* 0x0002a40000000800 */
[--C-:B-1----:R-:W-:Y:S01]  /*55d0*/  FFMA.FTZ R3, R21, c[0x0][0x2d0], -R0.reuse ;  /* 0x0000b40015037a23 */ /* 0x102fe20000010800 */
[----:B--2---:R-:W-:Y:S01]  /*55e0*/  F2FP.BF16.PACK_AB R9, R132, R128 ;  /* 0x000000808409723e */ /* 0x004fe200000010ff */
[C---:B---3--:R-:W-:Y:S04]  /*55f0*/  HMMA.16816.F32.BF16 R32, R12.reuse, R16, RZ ;  /* 0x000000100c20723c */ /* 0x048fe800000418ff */
[----:B------:R1:W-:Y:S04]  /*5600*/  MUFU.EX2 R134, R3 ;  /* 0x0000000300867308 */ /* 0x0003e80000000800 */
[----:B------:R-:W-:Y:S01]  /*5610*/  HMMA.16816.F32.BF16 R16, R12, R18, RZ ;  /* 0x000000120c10723c */ /* 0x000fe200000418ff */
[----:B-1----:R-:W-:-:S07]  /*5620*/  FFMA.FTZ R3, R22, c[0x0][0x2d0], -R0 ;  /* 0x0000b40016037a23 */ /* 0x002fce0000010800 */
[----:B------:R-:W-:Y:S01]  /*5630*/  HMMA.16816.F32.BF16 R20, R12, R10, RZ ;  /* 0x0000000a0c14723c */ /* 0x000fe200000418ff */
[----:B------:R-:W1:Y:S06]  /*5640*/  MUFU.EX2 R204, R3 ;  /* 0x0000000300cc7308 */ /* 0x000e6c0000000800 */
[----:B------:R-:W-:Y:S02]  /*5650*/  F2FP.BF16.PACK_AB R10, R135, R131 ;  /* 0x00000083870a723e */ /* 0x000fe400000010ff */
[----:B-1----:R-:W-:Y:S01]  /*5660*/  F2FP.BF16.PACK_AB R11, R204, R134 ;  /* 0x00000086cc0b723e */ /* 0x002fe200000010ff */
[----:B------:R-:W-:-:S04]  /*5670*/  FADD.FTZ R3, R112, R99 ;  /* 0x0000006370037221 */ /* 0x000fc80000010000 */
[----:B------:R-:W-:-:S10]  /*5680*/  FADD.FTZ R3, R117, R3 ;  /* 0x0000000375037221 */ /* 0x000fd40000010000 */
[----:B------:R-:W-:Y:S01]  /*5690*/  HMMA.16816.F32.BF16 R200, R8, R38, R20 ;  /* 0x0000002608c8723c */ /* 0x000fe20000041814 */
[----:B------:R-:W1:Y:S01]  /*56a0*/  LDSM.16.MT88.4 R20, [R210+0x2000] ;  /* 0x00200000d214783b */ /* 0x000e620000004200 */
[----:B------:R-:W-:-:S04]  /*56b0*/  FADD.FTZ R3, R119, R3 ;  /* 0x0000000377037221 */ /* 0x000fc80000010000 */
[----:B------:R-:W-:Y:S02]  /*56c0*/  FADD.FTZ R3, R129, R3 ;  /* 0x0000000381037221 */ /* 0x000fe40000010000 */
[----:B------:R-:W-:Y:S02]  /*56d0*/  HMMA.16816.F32.BF16 R164, R8, R36, R4 ;  /* 0x0000002408a4723c */ /* 0x000fe40000041804 */
[----:B------:R-:W-:-:S06]  /*56e0*/  FADD.FTZ R3, R130, R3 ;  /* 0x0000000382037221 */ /* 0x000fcc0000010000 */
[----:B------:R-:W-:Y:S01]  /*56f0*/  HMMA.16816.F32.BF16 R4, R12, R44, RZ ;  /* 0x0000002c0c04723c */ /* 0x000fe200000418ff */
[----:B------:R-:W2:Y:S07]  /*5700*/  LDSM.16.MT88.4 R44, [R211+0x2800] ;  /* 0x00280000d32c783b */ /* 0x000eae0000004200 */
[C---:B------:R-:W-:Y:S08]  /*5710*/  HMMA.16816.F32.BF16 R156, R8.reuse, R40, R32 ;  /* 0x00000028089c723c */ /* 0x040ff00000041820 */
[----:B------:R-:W-:Y:S08]  /*5720*/  HMMA.16816.F32.BF16 R148, R8, R42, R16 ;  /* 0x0000002a0894723c */ /* 0x000ff00000041810 */
[C---:B------:R-:W-:Y:S08]  /*5730*/  HMMA.16816.F32.BF16 R40, R12.reuse, R28, RZ ;  /* 0x0000001c0c28723c */ /* 0x040ff000000418ff */
[C---:B------:R-:W-:Y:S08]  /*5740*/  HMMA.16816.F32.BF16 R36, R12.reuse, R30, RZ ;  /* 0x0000001e0c24723c */ /* 0x040ff000000418ff */
[C---:B-1----:R-:W-:Y:S08]  /*5750*/  HMMA.16816.F32.BF16 R32, R12.reuse, R20, RZ ;  /* 0x000000140c20723c */ /* 0x042ff000000418ff */
[C---:B------:R-:W-:Y:S08]  /*5760*/  HMMA.16816.F32.BF16 R28, R12.reuse, R22, RZ ;  /* 0x000000160c1c723c */ /* 0x040ff000000418ff */
[C---:B------:R-:W-:Y:S08]  /*5770*/  HMMA.16816.F32.BF16 R20, R12.reuse, R68, RZ ;  /* 0x000000440c14723c */ /* 0x040ff000000418ff */
[----:B------:R-:W-:Y:S08]  /*5780*/  HMMA.16816.F32.BF16 R16, R12, R70, RZ ;  /* 0x000000460c10723c */ /* 0x000ff000000418ff */
[C---:B------:R-:W-:Y:S01]  /*5790*/  HMMA.16816.F32.BF16 R140, R8.reuse, R62, R52 ;  /* 0x0000003e088c723c */ /* 0x040fe20000041834 */
[----:B------:R-:W1:Y:S07]  /*57a0*/  LDSM.16.MT88.4 R52, [R212+0x2800] ;  /* 0x00280000d434783b */ /* 0x000e6e0000004200 */
[C---:B------:R-:W-:Y:S01]  /*57b0*/  HMMA.16816.F32.BF16 R192, R8.reuse, R64, R40 ;  /* 0x0000004008c0723c */ /* 0x040fe20000041828 */
[----:B------:R-:W3:Y:S07]  /*57c0*/  LDSM.16.MT88.4 R40, [R211+0x4000] ;  /* 0x00400000d328783b */ /* 0x000eee0000004200 */
[----:B------:R-:W-:Y:S01]  /*57d0*/  HMMA.16816.F32.BF16 R196, R8, R60, R4 ;  /* 0x0000003c08c4723c */ /* 0x000fe20000041804 */
[----:B------:R-:W4:Y:S07]  /*57e0*/  LDSM.16.MT88.4 R60, [R210+0x4800] ;  /* 0x00480000d23c783b */ /* 0x000f2e0000004200 */
[----:B------:R-:W-:Y:S08]  /*57f0*/  HMMA.16816.F32.BF16 R4, R12, R72, RZ ;  /* 0x000000480c04723c */ /* 0x000ff000000418ff */
[C---:B------:R-:W-:Y:S08]  /*5800*/  HMMA.16816.F32.BF16 R172, R8.reuse, R50, R28 ;  /* 0x0000003208ac723c */ /* 0x040ff0000004181c */
[C---:B--2---:R-:W-:Y:S08]  /*5810*/  HMMA.16816.F32.BF16 R184, R8.reuse, R44, R20 ;  /* 0x0000002c08b8723c */ /* 0x044ff00000041814 */
[----:B------:R-:W-:Y:S01]  /*5820*/  HMMA.16816.F32.BF16 R68, R8, R46, R16 ;  /* 0x0000002e0844723c */ /* 0x000fe20000041810 */
[----:B------:R-:W2:Y:S07]  /*5830*/  LDSM.16.MT88.4 R44, [R213+0x4000] ;  /* 0x00400000d52c783b */ /* 0x000eae0000004200 */
[C---:B------:R-:W-:Y:S08]  /*5840*/  HMMA.16816.F32.BF16 R28, R12.reuse, R74, RZ ;  /* 0x0000004a0c1c723c */ /* 0x040ff000000418ff */
[C---:B------:R-:W-:Y:S08]  /*5850*/  HMMA.16816.F32.BF16 R20, R12.reuse, R56, RZ ;  /* 0x000000380c14723c */ /* 0x040ff000000418ff */
[----:B------:R-:W-:Y:S08]  /*5860*/  HMMA.16816.F32.BF16 R16, R12, R58, RZ ;  /* 0x0000003a0c10723c */ /* 0x000ff000000418ff */
[C---:B------:R-:W-:Y:S01]  /*5870*/  HMMA.16816.F32.BF16 R188, R8.reuse, R48, R32 ;  /* 0x0000003008bc723c */ /* 0x040fe20000041820 */
[----:B------:R-:W5:Y:S07]  /*5880*/  LDSM.16.MT88.4 R32, [R211+0x4800] ;  /* 0x00480000d320783b */ /* 0x000f6e0000004200 */
[----:B------:R-:W-:Y:S08]  /*5890*/  HMMA.16816.F32.BF16 R180, R8, R76, R4 ;  /* 0x0000004c08b4723c */ /* 0x000ff00000041804 */
[----:B------:R-:W-:Y:S08]  /*58a0*/  HMMA.16816.F32.BF16 R4, R12, R80, RZ ;  /* 0x000000500c04723c */ /* 0x000ff000000418ff */
[C---:B------:R-:W-:Y:S08]  /*58b0*/  HMMA.16816.F32.BF16 R72, R8.reuse, R78, R28 ;  /* 0x0000004e0848723c */ /* 0x040ff0000004181c */
[C---:B------:R-:W-:Y:S01]  /*58c0*/  HMMA.16816.F32.BF16 R176, R8.reuse, R66, R36 ;  /* 0x0000004208b0723c */ /* 0x040fe20000041824 */
[----:B------:R-:W2:Y:S07]  /*58d0*/  LDSM.16.MT88.4 R36, [R213+0x4800] ;  /* 0x00480000d524783b */ /* 0x000eae0000004200 */
[C---:B-1----:R-:W-:Y:S08]  /*58e0*/  HMMA.16816.F32.BF16 R76, R8.reuse, R52, R20 ;  /* 0x00000034084c723c */ /* 0x042ff00000041814 */
[----:B------:R-:W-:Y:S08]  /*58f0*/  HMMA.16816.F32.BF16 R160, R8, R54, R16 ;  /* 0x0000003608a0723c */ /* 0x000ff00000041810 */
[C---:B---3--:R-:W-:Y:S08]  /*5900*/  HMMA.16816.F32.BF16 R20, R12.reuse, R40, RZ ;  /* 0x000000280c14723c */ /* 0x048ff000000418ff */
[----:B------:R-:W-:Y:S01]  /*5910*/  HMMA.16816.F32.BF16 R16, R12, R42, RZ ;  /* 0x0000002a0c10723c */ /* 0x000fe200000418ff */
[----:B------:R-:W1:Y:S07]  /*5920*/  LDSM.16.MT88.4 R40, [R212+0x4000] ;  /* 0x00400000d428783b */ /* 0x000e6e0000004200 */
[----:B----4-:R-:W-:Y:S08]  /*5930*/  HMMA.16816.F32.BF16 R168, R8, R60, R4 ;  /* 0x0000003c08a8723c */ /* 0x010ff00000041804 */
[----:B--2---:R-:W-:Y:S08]  /*5940*/  HMMA.16816.F32.BF16 R4, R12, R44, RZ ;  /* 0x0000002c0c04723c */ /* 0x004ff000000418ff */
[----:B-----5:R-:W-:Y:S01]  /*5950*/  HMMA.16816.F32.BF16 R152, R8, R32, R20 ;  /* 0x000000200898723c */ /* 0x020fe20000041814 */
[----:B------:R-:W2:Y:S06]  /*5960*/  LDSM.16.MT88.4 R20, [R212+0x4800] ;  /* 0x00480000d414783b */ /* 0x000eac0000004200 */
[--C-:B------:R-:W-:Y:S01]  /*5970*/  FFMA.FTZ R32, R91, c[0x0][0x2d0], -R0.reuse ;  /* 0x0000b4005b207a23 */ /* 0x100fe20000010800 */
[----:B------:R-:W-:Y:S01]  /*5980*/  HMMA.16816.F32.BF16 R28, R12, R82, RZ ;  /* 0x000000520c1c723c */ /* 0x000fe200000418ff */
[----:B------:R-:W-:-:S07]  /*5990*/  FFMA.FTZ R33, R89, c[0x0][0x2d0], -R0 ;  /* 0x0000b40059217a23 */ /* 0x000fce0000010800 */
[----:B------:R-:W-:Y:S07]  /*59a0*/  HMMA.16816.F32.BF16 R144, R8, R36, R4 ;  /* 0x000000240890723c */ /* 0x000fee0000041804 */
[--C-:B------:R-:W-:Y:S01]  /*59b0*/  FFMA.FTZ R36, R84, c[0x0][0x2d0], -R2.reuse ;  /* 0x0000b40054247a23 */ /* 0x100fe20000010802 */
[----:B-1----:R-:W-:Y:S08]  /*59c0*/  HMMA.16816.F32.BF16 R4, R12, R40, RZ ;  /* 0x000000280c04723c */ /* 0x002ff000000418ff */
[C---:B------:R-:W-:Y:S07]  /*59d0*/  HMMA.16816.F32.BF16 R100, R8.reuse, R34, R16 ;  /* 0x000000220864723c */ /* 0x040fee0000041810 */
[----:B------:R-:W-:Y:S01]  /*59e0*/  FFMA.FTZ R35, R25, c[0x0][0x2d0], -R2 ;  /* 0x0000b40019237a23 */ /* 0x000fe20000010802 */
[----:B------:R-:W-:Y:S01]  /*59f0*/  HMMA.16816.F32.BF16 R136, R8, R62, R28 ;  /* 0x0000003e0888723c */ /* 0x000fe2000004181c */
[----:B------:R-:W1:Y:S01]  /*5a00*/  LDSM.16.MT88.4 R28, [R210+0x6000] ;  /* 0x00600000d21c783b */ /* 0x000e620000004200 */
[----:B------:R-:W-:-:S06]  /*5a10*/  FFMA.FTZ R34, R90, c[0x0][0x2d0], -R0 ;  /* 0x0000b4005a227a23 */ /* 0x000fcc0000010800 */
[----:B------:R-:W-:Y:S08]  /*5a20*/  HMMA.16816.F32.BF16 R16, R12, R46, RZ ;  /* 0x0000002e0c10723c */ /* 0x000ff000000418ff */
[----:B--2---:R-:W-:Y:S07]  /*5a30*/  HMMA.16816.F32.BF16 R108, R8, R20, R4 ;  /* 0x00000014086c723c */ /* 0x004fee0000041804 */
[----:B------:R-:W-:Y:S01]  /*5a40*/  FADD.FTZ R20, R98, R97 ;  /* 0x0000006162147221 */ /* 0x000fe20000010000 */
[----:B------:R-:W-:Y:S08]  /*5a50*/  HMMA.16816.F32.BF16 R4, R12, R42, RZ ;  /* 0x0000002a0c04723c */ /* 0x000ff000000418ff */
[C---:B------:R-:W-:Y:S01]  /*5a60*/  HMMA.16816.F32.BF16 R104, R8.reuse, R38, R16 ;  /* 0x000000260868723c */ /* 0x040fe20000041810 */
[----:B------:R-:W2:Y:S11]  /*5a70*/  LDSM.16.MT88.4 R16, [R210+0x6800] ;  /* 0x00680000d210783b */ /* 0x000eb60000004200 */
[----:B------:R-:W-:Y:S04]  /*5a80*/  @!UPT UIADD3 URZ, URZ, URZ, URZ ;  /* 0x0000003f3f3ff290 */ /* 0x000fe8000fffe03f */
[----:B------:R-:W-:Y:S08]  /*5a90*/  HMMA.16816.F32.BF16 R112, R8, R22, R4 ;  /* 0x000000160870723c */ /* 0x000ff00000041804 */
[----:B-1----:R-:W-:Y:S07]  /*5aa0*/  HMMA.16816.F32.BF16 R4, R12, R28, RZ ;  /* 0x0000001c0c04723c */ /* 0x002fee00000418ff */
[----:B------:R-:W-:-:S02]  /*5ab0*/  FFMA.FTZ R29, R88, c[0x0][0x2d0], -R2 ;  /* 0x0000b400581d7a23 */ /* 0x000fc40000010802 */
[----:B------:R-:W-:Y:S11]  /*5ac0*/  FFMA.FTZ R28, R87, c[0x0][0x2d0], -R2 ;  /* 0x0000b400571c7a23 */ /* 0x000ff60000010802 */
[----:B------:R-:W-:Y:S04]  /*5ad0*/  @!UPT UIADD3 URZ, URZ, URZ, URZ ;  /* 0x0000003f3f3ff290 */ /* 0x000fe8000fffe03f */
[----:B--2---:R-:W-:Y:S07]  /*5ae0*/  HMMA.16816.F32.BF16 R124, R8, R16, R4 ;  /* 0x00000010087c723c */ /* 0x004fee0000041804 */
[----:B------:R-:W-:Y:S01]  /*5af0*/  FADD.FTZ R16, R116, R20 ;  /* 0x0000001474107221 */ /* 0x000fe20000010000 */
[----:B------:R-:W-:Y:S01]  /*5b00*/  HMMA.16816.F32.BF16 R4, R12, R30, RZ ;  /* 0x0000001e0c04723c */ /* 0x000fe200000418ff */
[----:B------:R-:W1:Y:S06]  /*5b10*/  LDSM.16.MT88.4 R20, [R211+0x6000] ;  /* 0x00600000d314783b */ /* 0x000e6c0000004200 */
[----:B------:R-:W-:-:S02]  /*5b20*/  FFMA.FTZ R30, R86, c[0x0][0x2d0], -R2 ;  /* 0x0000b400561e7a23 */ /* 0x000fc40000010802 */
[----:B------:R-:W-:Y:S02]  /*5b30*/  FFMA.FTZ R31, R85, c[0x0][0x2d0], -R2 ;  /* 0x0000b400551f7a23 */ /* 0x000fe40000010802 */
[----:B------:R-:W-:-:S04]  /*5b40*/  FADD.FTZ R2, R131, R3 ;  /* 0x0000000383027221 */ /* 0x000fc80000010000 */
[----:B------:R-:W-:-:S09]  /*5b50*/  FADD.FTZ R2, R135, R2 ;  /* 0x0000000287027221 */ /* 0x000fd20000010000 */
[----:B------:R-:W-:Y:S07]  /*5b60*/  HMMA.16816.F32.BF16 R120, R8, R18, R4 ;  /* 0x000000120878723c */ /* 0x000fee0000041804 */
[----:B------:R-:W-:Y:S02]  /*5b70*/  FADD.FTZ R4, R118, R16 ;  /* 0x0000001076047221 */ /* 0x000fe40000010000 */
[----:B------:R-:W2:Y:S02]  /*5b80*/  LDSM.16.MT88.4 R16, [R211+0x6800] ;  /* 0x00680000d310783b */ /* 0x000ea40000004200 */
[----:B------:R-:W-:-:S04]  /*5b90*/  FADD.FTZ R25, R128, R4 ;  /* 0x0000000480197221 */ /* 0x000fc80000010000 */
[----:B------:R-:W-:Y:S01]  /*5ba0*/  FADD.FTZ R3, R132, R25 ;  /* 0x0000001984037221 */ /* 0x000fe20000010000 */
[----:B-1----:R-:W-:Y:S01]  /*5bb0*/  HMMA.16816.F32.BF16 R4, R12, R20, RZ ;  /* 0x000000140c04723c */ /* 0x002fe200000418ff */
[----:B------:R-:W-:Y:S01]  /*5bc0*/  MUFU.EX2 R21, R28 ;  /* 0x0000001c00157308 */ /* 0x000fe20000000800 */
[----:B------:R-:W-:Y:S02]  /*5bd0*/  FFMA.FTZ R25, R94, c[0x0][0x2d0], -R0 ;  /* 0x0000b4005e197a23 */ /* 0x000fe40000010800 */
[----:B------:R-:W-:-:S05]  /*5be0*/  FADD.FTZ R3, R134, R3 ;  /* 0x0000000386037221 */ /* 0x000fca0000010000 */
[----:B------:R1:W-:Y:S08]  /*5bf0*/  MUFU.EX2 R20, R26 ;  /* 0x0000001a00147308 */ /* 0x0003f00000000800 */
[----:B------:R-:W-:Y:S01]  /*5c00*/  MUFU.EX2 R25, R25 ;  /* 0x0000001900197308 */ /* 0x000fe20000000800 */
[----:B-1----:R-:W-:-:S06]  /*5c10*/  FFMA.FTZ R26, R95, c[0x0][0x2d0], -R0 ;  /* 0x0000b4005f1a7a23 */ /* 0x002fcc0000010800 */
[----:B--2---:R-:W-:Y:S01]  /*5c20*/  HMMA.16816.F32.BF16 R116, R8, R16, R4 ;  /* 0x000000100874723c */ /* 0x004fe20000041804 */
[----:B------:R-:W-:Y:S07]  /*5c30*/  MUFU.EX2 R17, R30 ;  /* 0x0000001e00117308 */ /* 0x000fee0000000800 */
[----:B------:R-:W-:Y:S01]  /*5c40*/  HMMA.16816.F32.BF16 R4, R12, R22, RZ ;  /* 0x000000160c04723c */ /* 0x000fe200000418ff */
[----:B------:R-:W-:Y:S08]  /*5c50*/  MUFU.EX2 R23, R29 ;  /* 0x0000001d00177308 */ /* 0x000ff00000000800 */
[----:B------:R1:W2:Y:S08]  /*5c60*/  MUFU.EX2 R16, R31 ;  /* 0x0000001f00107308 */ /* 0x0002b00000000800 */
[----:B------:R3:W4:Y:S07]  /*5c70*/  MUFU.EX2 R22, R27 ;  /* 0x0000001b00167308 */ /* 0x00072e0000000800 */
[----:B------:R-:W-:Y:S01]  /*5c80*/  HMMA.16816.F32.BF16 R64, R8, R18, R4 ;  /* 0x000000120840723c */ /* 0x000fe20000041804 */
[----:B-1----:R-:W1:Y:S01]  /*5c90*/  LDSM.16.MT88.4 R28, [R213+0x6000] ;  /* 0x00600000d51c783b */ /* 0x002e620000004200 */
[----:B--2---:R-:W-:-:S05]  /*5ca0*/  F2FP.BF16.PACK_AB R128, R16, R17 ;  /* 0x000000111080723e */ /* 0x004fca00000010ff */
[--C-:B------:R-:W-:Y:S01]  /*5cb0*/  FFMA.FTZ R7, R93, c[0x0][0x2d0], -R0.reuse ;  /* 0x0000b4005d077a23 */ /* 0x100fe20000010800 */
[----:B------:R-:W-:Y:S01]  /*5cc0*/  F2FP.BF16.PACK_AB R4, R21, R23 ;  /* 0x000000171504723e */ /* 0x000fe200000010ff */
[--C-:B---3--:R-:W-:Y:S01]  /*5cd0*/  FFMA.FTZ R27, R96, c[0x0][0x2d0], -R0.reuse ;  /* 0x0000b400601b7a23 */ /* 0x108fe20000010800 */
[----:B----4-:R-:W-:Y:S01]  /*5ce0*/  F2FP.BF16.PACK_AB R6, R20, R22 ;  /* 0x000000161406723e */ /* 0x010fe200000010ff */
[----:B------:R-:W-:Y:S02]  /*5cf0*/  FFMA.FTZ R5, R92, c[0x0][0x2d0], -R0 ;  /* 0x0000b4005c057a23 */ /* 0x000fe40000010800 */
[----:B------:R-:W-:Y:S01]  /*5d00*/  FADD.FTZ R0, R23, R2 ;  /* 0x0000000217007221 */ /* 0x000fe20000010000 */
[----:B------:R-:W-:Y:S01]  /*5d10*/  MUFU.EX2 R7, R7 ;  /* 0x0000000700077308 */ /* 0x000fe20000000800 */
[----:B------:R-:W-:Y:S02]  /*5d20*/  FADD.FTZ R2, R204, R3 ;  /* 0x00000003cc027221 */ /* 0x000fe40000010000 */
[----:B------:R-:W-:-:S04]  /*5d30*/  FADD.FTZ R0, R21, R0 ;  /* 0x0000000015007221 */ /* 0x000fc80000010000 */
[----:B------:R-:W-:Y:S01]  /*5d40*/  FADD.FTZ R0, R22, R0 ;  /* 0x0000000016007221 */ /* 0x000fe20000010000 */
[----:B------:R-:W2:Y:S03]  /*5d50*/  MUFU.EX2 R27, R27 ;  /* 0x0000001b001b7308 */ /* 0x000ea60000000800 */
[----:B------:R-:W-:Y:S02]  /*5d60*/  FADD.FTZ R0, R20, R0 ;  /* 0x0000000014007221 */ /* 0x000fe40000010000 */
[----:B------:R-:W3:Y:S02]  /*5d70*/  LDSM.16.MT88.4 R20, [R213+0x6800] ;  /* 0x00680000d514783b */ /* 0x000ee40000004200 */
[----:B------:R-:W-:-:S04]  /*5d80*/  FADD.FTZ R0, R17, R0 ;  /* 0x0000000011007221 */ /* 0x000fc80000010000 */
[----:B------:R-:W-:Y:S02]  /*5d90*/  FADD.FTZ R3, R16, R0 ;  /* 0x0000000010037221 */ /* 0x000fe40000010000 */
[----:B--2---:R-:W-:Y:S01]  /*5da0*/  FADD.FTZ R0, R27, R2 ;  /* 0x000000021b007221 */ /* 0x004fe20000010000 */
[----:B-1----:R-:W-:Y:S01]  /*5db0*/  HMMA.16816.F32.BF16 R16, R12, R28, RZ ;  /* 0x0000001c0c10723c */ /* 0x002fe200000418ff */
[----:B------:R-:W-:Y:S08]  /*5dc0*/  MUFU.EX2 R29, R36 ;  /* 0x00000024001d7308 */ /* 0x000ff00000000800 */
[----:B------:R-:W1:Y:S02]  /*5dd0*/  MUFU.EX2 R28, R35 ;  /* 0x00000023001c7308 */ /* 0x000e640000000800 */
[----:B-1----:R-:W-:Y:S11]  /*5de0*/  F2FP.BF16.PACK_AB R130, R28, R29 ;  /* 0x0000001d1c82723e */ /* 0x002ff600000010ff */
[----:B------:R-:W-:Y:S02]  /*5df0*/  @!UPT UIADD3 URZ, URZ, URZ, URZ ;  /* 0x0000003f3f3ff290 */ /* 0x000fe4000fffe03f */
[----:B---3--:R-:W-:Y:S01]  /*5e00*/  HMMA.16816.F32.BF16 R48, R8, R20, R16 ;  /* 0x000000140830723c */ /* 0x008fe20000041810 */
[----:B------:R-:W1:Y:S07]  /*5e10*/  MUFU.EX2 R20, R26 ;  /* 0x0000001a00147308 */ /* 0x000e6e0000000800 */
[----:B------:R-:W-:Y:S01]  /*5e20*/  HMMA.16816.F32.BF16 R16, R12, R30, RZ ;  /* 0x0000001e0c10723c */ /* 0x000fe200000418ff */
[----:B------:R2:W3:Y:S01]  /*5e30*/  MUFU.EX2 R21, R5 ;  /* 0x0000000500157308 */ /* 0x0004e20000000800 */
[----:B-1----:R-:W-:-:S02]  /*5e40*/  FADD.FTZ R2, R20, R0 ;  /* 0x0000000014027221 */ /* 0x002fc40000010000 */
[----:B------:R-:W-:Y:S02]  /*5e50*/  FADD.FTZ R0, R29, R3 ;  /* 0x000000031d007221 */ /* 0x000fe40000010000 */
[----:B------:R-:W-:-:S03]  /*5e60*/  FADD.FTZ R2, R25, R2 ;  /* 0x0000000219027221 */ /* 0x000fc60000010000 */
[----:B------:R-:W-:Y:S01]  /*5e70*/  MUFU.EX2 R3, R34 ;  /* 0x0000002200037308 */ /* 0x000fe20000000800 */
[----:B------:R-:W-:Y:S02]  /*5e80*/  FADD.FTZ R237, R28, R0 ;  /* 0x000000001ced7221 */ /* 0x000fe40000010000 */
[C---:B------:R-:W-:Y:S01]  /*5e90*/  FADD.FTZ R0, R7.reuse, R2 ;  /* 0x0000000207007221 */ /* 0x040fe20000010000 */
[----:B--2---:R-:W-:Y:S02]  /*5ea0*/  F2FP.BF16.PACK_AB R5, R20, R27 ;  /* 0x0000001b1405723e */ /* 0x004fe400000010ff */
[----:B------:R-:W-:Y:S01]  /*5eb0*/  F2FP.BF16.PACK_AB R7, R7, R25 ;  /* 0x000000190707723e */ /* 0x000fe200000010ff */
[----:B---3--:R-:W-:Y:S01]  /*5ec0*/  FADD.FTZ R0, R21, R0 ;  /* 0x0000000015007221 */ /* 0x008fe20000010000 */
[----:B------:R-:W1:Y:S07]  /*5ed0*/  MUFU.EX2 R2, R33 ;  /* 0x0000002100027308 */ /* 0x000e6e0000000800 */
[----:B------:R-:W-:Y:S01]  /*5ee0*/  HMMA.16816.F32.BF16 R40, R8, R22, R16 ;  /* 0x000000160828723c */ /* 0x000fe20000041810 */
[----:B------:R-:W2:Y:S01]  /*5ef0*/  MUFU.EX2 R16, R32 ;  /* 0x0000002000107308 */ /* 0x000ea20000000800 */
[----:B-1----:R-:W-:Y:S01]  /*5f00*/  F2FP.BF16.PACK_AB R131, R2, R3 ;  /* 0x000000030283723e */ /* 0x002fe200000010ff */
[C---:B--2---:R-:W-:Y:S01]  /*5f10*/  FADD.FTZ R0, R16.reuse, R0 ;  /* 0x0000000010007221 */ /* 0x044fe20000010000 */
[----:B------:R-:W-:-:S02]  /*5f20*/  F2FP.BF16.PACK_AB R129, R16, R21 ;  /* 0x000000151081723e */ /* 0x000fc400000010ff */
[----:B------:R-:W1:Y:S01]  /*5f30*/  LDSM.16.MT88.4 R16, [R212+0x6000] ;  /* 0x00600000d410783b */ /* 0x000e620000004200 */
[----:B------:R-:W-:-:S04]  /*5f40*/  FADD.FTZ R0, R3, R0 ;  /* 0x0000000003007221 */ /* 0x000fc80000010000 */
[----:B------:R-:W-:Y:S01]  /*5f50*/  FADD.FTZ R236, R2, R0 ;  /* 0x0000000002ec7221 */ /* 0x000fe20000010000 */
[----:B------:R-:W-:-:S04]  /*5f60*/  IADD3 R0, R205, -0x2, RZ ;  /* 0xfffffffecd007810 */ /* 0x000fc80007ffe0ff */
[----:B------:R-:W-:Y:S01]  /*5f70*/  ISETP.GE.AND P0, PT, R0, R242, PT ;  /* 0x000000f20000720c */ /* 0x000fe20003f06270 */
[C---:B-1----:R-:W-:Y:S08]  /*5f80*/  HMMA.16816.F32.BF16 R20, R12.reuse, R16, RZ ;  /* 0x000000100c14723c */ /* 0x042ff000000418ff */
[----:B------:R-:W-:Y:S01]  /*5f90*/  HMMA.16816.F32.BF16 R12, R12, R18, RZ ;  /* 0x000000120c0c723c */ /* 0x000fe200000418ff */
[----:B------:R-:W1:Y:S11]  /*5fa0*/  LDSM.16.MT88.4 R16, [R212+0x6800] ;  /* 0x00680000d410783b */ /* 0x000e760000004200 */
[----:B------:R-:W-:Y:S04]  /*5fb0*/  @!UPT UIADD3 URZ, URZ, URZ, URZ ;  /* 0x0000003f3f3ff290 */ /* 0x000fe8000fffe03f */
[C---:B-1----:R-:W-:Y:S08]  /*5fc0*/  HMMA.16816.F32.BF16 R20, R8.reuse, R16, R20 ;  /* 0x000000100814723c */ /* 0x042ff00000041814 */
[----:B------:R-:W-:Y:S01]  /*5fd0*/  HMMA.16816.F32.BF16 R12, R8, R18, R12 ;  /* 0x00000012080c723c */ /* 0x000fe2000004180c */
        /* <DEDUP_REMOVED lines=24> */
[----:B------:R-:W1:Y:S04]  /*6160*/  LDSM.16.MT88.4 R8, [R210+0x5000] ;  /* 0x00500000d208783b */ /* 0x000e680000004200 */
[----:B------:R-:W2:Y:S03]  /*6170*/  LDSM.16.MT88.4 R160, [R210+0x1800] ;  /* 0x00180000d2a0783b */ /* 0x000ea60000004200 */
[C---:B-1----:R-:W-:Y:S08]  /*6180*/  HMMA.16816.F32.BF16 R84, R4.reuse, R8, R168 ;  /* 0x000000080454723c */ /* 0x042ff000000418a8 */
[----:B------:R-:W-:Y:S01]  /*6190*/  HMMA.16816.F32.BF16 R88, R4, R10, R136 ;  /* 0x0000000a0458723c */ /* 0x000fe20000041888 */
[----:B------:R-:W1:Y:S04]  /*61a0*/  LDSM.16.MT88.4 R8, [R211+0x5000] ;  /* 0x00500000d308783b */ /* 0x000e680000004200 */
[----:B------:R-:W3:Y:S03]  /*61b0*/  LDSM.16.MT88.4 R136, [R212+0x1800] ;  /* 0x00180000d488783b */ /* 0x000ee60000004200 */
[C---:B--2---:R-:W-:Y:S08]  /*61c0*/  HMMA.16816.F32.BF16 R164, R128.reuse, R160, R164 ;  /* 0x000000a080a4723c */ /* 0x044ff000000418a4 */
[----:B------:R-:W-:Y:S08]  /*61d0*/  HMMA.16816.F32.BF16 R160, R128, R162, R16 ;  /* 0x000000a280a0723c */ /* 0x000ff00000041810 */
[C---:B-1----:R-:W-:Y:S01]  /*61e0*/  HMMA.16816.F32.BF16 R92, R4.reuse, R8, R152 ;  /* 0x00000008045c723c */ /* 0x042fe20000041898 */
[----:B------:R-:W1:Y:S07]  /*61f0*/  LDSM.16.MT88.4 R152, [R211+0x1800] ;  /* 0x00180000d398783b */ /* 0x000e6e0000004200 */
[----:B------:R-:W-:Y:S01]  /*6200*/  HMMA.16816.F32.BF16 R96, R4, R10, R100 ;  /* 0x0000000a0460723c */ /* 0x000fe20000041864 */
[----:B------:R-:W2:Y:S07]  /*6210*/  LDSM.16.MT88.4 R8, [R213+0x5000] ;  /* 0x00500000d508783b */ /* 0x000eae0000004200 */
[C---:B---3--:R-:W-:Y:S08]  /*6220*/  HMMA.16816.F32.BF16 R140, R128.reuse, R136, R140 ;  /* 0x00000088808c723c */ /* 0x048ff0000004188c */
[C---:B------:R-:W-:Y:S08]  /*6230*/  HMMA.16816.F32.BF16 R136, R128.reuse, R138, R36 ;  /* 0x0000008a8088723c */ /* 0x040ff00000041824 */
[----:B-1----:R-:W-:Y:S08]  /*6240*/  HMMA.16816.F32.BF16 R156, R128, R152, R156 ;  /* 0x00000098809c723c */ /* 0x002ff0000004189c */
[C---:B--2---:R-:W-:Y:S01]  /*6250*/  HMMA.16816.F32.BF16 R100, R4.reuse, R8, R144 ;  /* 0x000000080464723c */ /* 0x044fe20000041890 */
[----:B------:R-:W1:Y:S07]  /*6260*/  LDSM.16.MT88.4 R144, [R213+0x1800] ;  /* 0x00180000d590783b */ /* 0x000e6e0000004200 */
[----:B------:R-:W-:Y:S01]  /*6270*/  HMMA.16816.F32.BF16 R104, R4, R10, R104 ;  /* 0x0000000a0468723c */ /* 0x000fe20000041868 */
[----:B------:R-:W2:Y:S07]  /*6280*/  LDSM.16.MT88.4 R8, [R212+0x5000] ;  /* 0x00500000d408783b */ /* 0x000eae0000004200 */
[C---:B------:R-:W-:Y:S08]  /*6290*/  HMMA.16816.F32.BF16 R152, R128.reuse, R154, R28 ;  /* 0x0000009a8098723c */ /* 0x040ff0000004181c */
[----:B-1----:R-:W-:Y:S08]  /*62a0*/  HMMA.16816.F32.BF16 R148, R128, R144, R148 ;  /* 0x000000908094723c */ /* 0x002ff00000041894 */
[C---:B--2---:R-:W-:Y:S08]  /*62b0*/  HMMA.16816.F32.BF16 R108, R4.reuse, R8, R108 ;  /* 0x00000008046c723c */ /* 0x044ff0000004186c */
[----:B------:R-:W-:Y:S01]  /*62c0*/  HMMA.16816.F32.BF16 R112, R4, R10, R112 ;  /* 0x0000000a0470723c */ /* 0x000fe20000041870 */
[----:B------:R-:W1:Y:S07]  /*62d0*/  LDSM.16.MT88.4 R8, [R210+0x7000] ;  /* 0x00700000d208783b */ /* 0x000e6e0000004200 */
[----:B------:R-:W-:Y:S08]  /*62e0*/  HMMA.16816.F32.BF16 R144, R128, R146, R32 ;  /* 0x000000928090723c */ /* 0x000ff00000041820 */
[C---:B-1----:R-:W-:Y:S08]  /*62f0*/  HMMA.16816.F32.BF16 R176, R4.reuse, R8, R124 ;  /* 0x0000000804b0723c */ /* 0x042ff0000004187c */
[C---:B------:R-:W-:Y:S01]  /*6300*/  HMMA.16816.F32.BF16 R168, R4.reuse, R10, R120 ;  /* 0x0000000a04a8723c */ /* 0x040fe20000041878 */
[----:B------:R-:W1:Y:S07]  /*6310*/  LDSM.16.MT88.4 R8, [R211+0x7000] ;  /* 0x00700000d308783b */ /* 0x000e6e0000004200 */
[C---:B-1----:R-:W-:Y:S08]  /*6320*/  HMMA.16816.F32.BF16 R120, R4.reuse, R8, R116 ;  /* 0x000000080478723c */ /* 0x042ff00000041874 */
[C---:B------:R-:W-:Y:S01]  /*6330*/  HMMA.16816.F32.BF16 R116, R4.reuse, R10, R64 ;  /* 0x0000000a0474723c */ /* 0x040fe20000041840 */
[----:B------:R-:W1:Y:S04]  /*6340*/  LDSM.16.MT88.4 R8, [R213+0x7000] ;  /* 0x00700000d508783b */ /* 0x000e680000004200 */
[----:B------:R-:W-:Y:S03]  /*6350*/  LDSM.16.MT88.4 R64, [R212+0x3800] ;  /* 0x00380000d440783b */ /* 0x000fe60000004200 */
[C---:B-1----:R-:W-:Y:S01]  /*6360*/  HMMA.16816.F32.BF16 R124, R4.reuse, R10, R40 ;  /* 0x0000000a047c723c */ /* 0x042fe20000041828 */
[----:B------:R-:W1:Y:S07]  /*6370*/  LDSM.16.MT88.4 R40, [R210+0x3800] ;  /* 0x00380000d228783b */ /* 0x000e6e0000004200 */
[----:B------:R-:W-:Y:S01]  /*6380*/  HMMA.16816.F32.BF16 R172, R4, R8, R48 ;  /* 0x0000000804ac723c */ /* 0x000fe20000041830 */
[----:B------:R-:W2:Y:S04]  /*6390*/  LDSM.16.MT88.4 R48, [R211+0x3800] ;  /* 0x00380000d330783b */ /* 0x000ea80000004200 */
[----:B------:R-:W3:Y:S03]  /*63a0*/  LDSM.16.MT88.4 R8, [R212+0x7000] ;  /* 0x00700000d408783b */ /* 0x000ee60000004200 */
[C---:B-1----:R-:W-:Y:S08]  /*63b0*/  HMMA.16816.F32.BF16 R36, R128.reuse, R40, R44 ;  /* 0x000000288024723c */ /* 0x042ff0000004182c */
[C---:B--2---:R-:W-:Y:S01]  /*63c0*/  HMMA.16816.F32.BF16 R44, R128.reuse, R48, R56 ;  /* 0x00000030802c723c */ /* 0x044fe20000041838 */
[----:B------:R-:W1:Y:S07]  /*63d0*/  LDSM.16.MT88.4 R56, [R213+0x3800] ;  /* 0x00380000d538783b */ /* 0x000e6e0000004200 */
[C---:B------:R-:W-:Y:S08]  /*63e0*/  HMMA.16816.F32.BF16 R48, R128.reuse, R50, R60 ;  /* 0x000000328030723c */ /* 0x040ff0000004183c */
[C---:B------:R-:W-:Y:S08]  /*63f0*/  HMMA.16816.F32.BF16 R60, R128.reuse, R64, R76 ;  /* 0x00000040803c723c */ /* 0x040ff0000004184c */
[C---:B------:R-:W-:Y:S01]  /*6400*/  HMMA.16816.F32.BF16 R64, R128.reuse, R66, R80 ;  /* 0x000000428040723c */ /* 0x040fe20000041850 */
[----:B------:R-:W2:Y:S07]  /*6410*/  LDSM.16.MT88.4 R80, [R211+0x5800] ;  /* 0x00580000d350783b */ /* 0x000eae0000004200 */
[----:B------:R-:W-:Y:S08]  /*6420*/  HMMA.16816.F32.BF16 R40, R128, R42, R52 ;  /* 0x0000002a8028723c */ /* 0x000ff00000041834 */
[----:B---3--:R-:W-:Y:S08]  /*6430*/  HMMA.16816.F32.BF16 R20, R4, R8, R20 ;  /* 0x000000080414723c */ /* 0x008ff00000041814 */
[C---:B-1----:R-:W-:Y:S08]  /*6440*/  HMMA.16816.F32.BF16 R52, R128.reuse, R56, R68 ;  /* 0x000000388034723c */ /* 0x042ff00000041844 */
[----:B------:R-:W-:Y:S01]  /*6450*/  HMMA.16816.F32.BF16 R56, R128, R58, R72 ;  /* 0x0000003a8038723c */ /* 0x000fe20000041848 */
[----:B------:R-:W1:Y:S07]  /*6460*/  LDSM.16.MT88.4 R72, [R210+0x5800] ;  /* 0x00580000d248783b */ /* 0x000e6e0000004200 */
[----:B------:R-:W-:Y:S01]  /*6470*/  HMMA.16816.F32.BF16 R12, R4, R10, R12 ;  /* 0x0000000a040c723c */ /* 0x000fe2000004180c */
[----:B------:R-:W-:Y:S07]  /*6480*/  LDSM.16.MT88.4 R4, [R212+0x7800] ;  /* 0x00780000d404783b */ /* 0x000fee0000004200 */
        /* <DEDUP_REMOVED lines=12> */
[C---:B--2---:R-:W-:Y:S01]  /*6550*/  HMMA.16816.F32.BF16 R108, R128.reuse, R112, R120 ;  /* 0x00000070806c723c */ /* 0x044fe20000041878 */
[----:B------:R-:W2:Y:S07]  /*6560*/  LDSM.16.MT88.4 R120, [R213+0x7800] ;  /* 0x00780000d578783b */ /* 0x000eae0000004200 */
[C---:B------:R-:W-:Y:S08]  /*6570*/  HMMA.16816.F32.BF16 R112, R128.reuse, R114, R116 ;  /* 0x000000728070723c */ /* 0x040ff00000041874 */
[C---:B-1----:R-:W-:Y:S08]  /*6580*/  HMMA.16816.F32.BF16 R100, R128.reuse, R104, R176 ;  /* 0x000000688064723c */ /* 0x042ff000000418b0 */
[C---:B------:R-:W-:Y:S08]  /*6590*/  HMMA.16816.F32.BF16 R104, R128.reuse, R106, R168 ;  /* 0x0000006a8068723c */ /* 0x040ff000000418a8 */
[C---:B--2---:R-:W-:Y:S08]  /*65a0*/  HMMA.16816.F32.BF16 R116, R128.reuse, R120, R172 ;  /* 0x000000788074723c */ /* 0x044ff000000418ac */
[C---:B------:R-:W-:Y:S08]  /*65b0*/  HMMA.16816.F32.BF16 R120, R128.reuse, R122, R124 ;  /* 0x0000007a8078723c */ /* 0x040ff0000004187c */
[C---:B------:R-:W-:Y:S08]  /*65c0*/  HMMA.16816.F32.BF16 R124, R128.reuse, R4, R20 ;  /* 0x00000004807c723c */ /* 0x040ff00000041814 */
[----:B------:R-:W-:Y:S01]  /*65d0*/  HMMA.16816.F32.BF16 R128, R128, R6, R12 ;  /* 0x000000068080723c */ /* 0x000fe2000004180c */
[----:B------:R-:W-:Y:S07]  /*65e0*/  @!UPT UIADD3 URZ, URZ, URZ, URZ ;  /* 0x0000003f3f3ff290 */ /* 0x000fee000fffe03f */
[----:B------:R-:W-:Y:S11]  /*65f0*/  @!P0 BRA `(.L_x_1586) ;  /* 0x000038a000008947 */ /* 0x000ff60003800000 */
[----:B------:R-:W-:Y:S02]  /*6600*/  MOV R234, R0 ;  /* 0x0000000000ea7202 */ /* 0x000fe40000000f00 */
[----:B------:R-:W-:-:S02]  /*6610*/  MOV R135, R24 ;  /* 0x0000001800877202 */ /* 0x000fc40000000f00 */
[----:B------:R-:W-:Y:S02]  /*6620*/  MOV R134, R133 ;  /* 0x0000008500867202 */ /* 0x000fe40000000f00 */
.L_x_1593:
[----:B------:R-:W-:Y:S01]  /*6630*/  SHF.R.S32.HI R0, RZ, 0x1f, R232 ;  /* 0x0000001fff007819 */ /* 0x000fe200000114e8 */
[----:B------:R-:W2:Y:S01]  /*6640*/  LDL R5, [R1+0x10] ;  /* 0x0000100001057983 */ /* 0x000ea20000100800 */
[----:B------:R-:W-:Y:S01]  /*6650*/  SHF.R.S32.HI R6, RZ, 0x1f, R241 ;  /* 0x0000001fff067819 */ /* 0x000fe200000114f1 */
[----:B------:R-:W-:Y:S04]  /*6660*/  DEPBAR.LE SB0, 0x0 ;  /* 0x000080000000791a */ /* 0x000fe80000000000 */
[----:B------:R-:W-:Y:S01]  /*6670*/  SHF.R.S32.HI R4, RZ, 0x1f, R228 ;  /* 0x0000001fff047819 */ /* 0x000fe200000114e4 */
[----:B------:R-:W-:Y:S01]  /*6680*/  WARPSYNC 0xffffffff ;  /* 0xffffffff00007948 */ /* 0x000fe20003800000 */
[----:B------:R-:W-:Y:S01]  /*6690*/  IADD3 R132, R208, 0x40, RZ ;  /* 0x00000040d0847810 */ /* 0x000fe20007ffe0ff */
[----:B------:R-:W-:Y:S01]  /*66a0*/  BAR.SYNC.DEFER_BLOCKING 0x0 ;  /* 0x0000000000007b1d */ /* 0x000fe20000010000 */
[----:B------:R-:W-:Y:S01]  /*66b0*/  LOP3.LUT P5, RZ, R235, 0x2, RZ, 0xc0, !PT ;  /* 0x00000002ebff7812 */ /* 0x000fe200078ac0ff */
[----:B------:R-:W-:Y:S01]  /*66c0*/  IMAD R0, R0, c[0x0][0x208], RZ ;  /* 0x0000820000007a24 */ /* 0x000fe200078e02ff */
[C---:B------:R-:W-:Y:S01]  /*66d0*/  SHF.L.U64.HI R22, R241.reuse, 0x1, R6 ;  /* 0x00000001f1167819 */ /* 0x040fe20000010206 */
[C---:B------:R-:W-:Y:S01]  /*66e0*/  IMAD.WIDE.U32 R2, R232.reuse, c[0x0][0x208], RZ ;  /* 0x00008200e8027a25 */ /* 0x040fe200078e00ff */
[----:B------:R-:W-:Y:S02]  /*66f0*/  SHF.R.S32.HI R6, RZ, 0x1f, R240 ;  /* 0x0000001fff067819 */ /* 0x000fe400000114f0 */
[----:B------:R-:W-:Y:S01]  /*6700*/  ISETP.GE.AND P4, PT, R241, c[0x0][0x1d4], PT ;  /* 0x00007500f1007a0c */ /* 0x000fe20003f86270 */
[----:B------:R-:W-:Y:S01]  /*6710*/  IMAD R0, R232, c[0x0][0x20c], R0 ;  /* 0x00008300e8007a24 */ /* 0x000fe200078e0200 */
[----:B------:R-:W-:Y:S01]  /*6720*/  ISETP.GE.AND P3, PT, R239, c[0x0][0x1d4], PT ;  /* 0x00007500ef007a0c */ /* 0x000fe20003f66270 */
[----:B------:R-:W-:Y:S01]  /*6730*/  IMAD R4, R4, c[0x0][0x218], RZ ;  /* 0x0000860004047a24 */ /* 0x000fe200078e02ff */
[----:B------:R-:W-:Y:S01]  /*6740*/  SHF.L.U64.HI R20, R240, 0x1, R6 ;  /* 0x00000001f0147819 */ /* 0x000fe20000010206 */
[----:B------:R-:W-:Y:S02]  /*6750*/  IMAD.IADD R3, R3, 0x1, R0 ;  /* 0x0000000103037824 */ /* 0x000fe400078e0200 */
[C---:B------:R-:W-:Y:S02]  /*6760*/  IMAD R4, R228.reuse, c[0x0][0x21c], R4 ;  /* 0x00008700e4047a24 */ /* 0x040fe400078e0204 */
[----:B------:R-:W-:Y:S04]  /*6770*/  IMAD.WIDE.U32 R2, R228, c[0x0][0x218], R2 ;  /* 0x00008600e4027a25 */ /* 0x000fe800078e0002 */
[----:B------:R-:W-:Y:S01]  /*6780*/  IMAD.SHL.U32 R30, R241, 0x2, RZ ;  /* 0x00000002f11e7824 */ /* 0x000fe200078e00ff */
[----:B------:R-:W-:Y:S01]  /*6790*/  IADD3 R0, P0, R250, R2, RZ ;  /* 0x00000002fa007210 */ /* 0x000fe20007f1e0ff */
[----:B------:R-:W-:Y:S01]  /*67a0*/  IMAD.SHL.U32 R29, R239, 0x2, RZ ;  /* 0x00000002ef1d7824 */ /* 0x000fe200078e00ff */
[----:B------:R-:W1:Y:S02]  /*67b0*/  LDSM.16.M88.4 R32, [R220] ;  /* 0x00000000dc20783b */ /* 0x000e640000000200 */
[----:B------:R-:W-:Y:S01]  /*67c0*/  LEA R14, P2, R0, c[0x0][0x1f8], 0x1 ;  /* 0x00007e00000e7a11 */ /* 0x000fe200078408ff */
[----:B------:R-:W-:Y:S01]  /*67d0*/  IMAD.SHL.U32 R28, R240, 0x2, RZ ;  /* 0x00000002f01c7824 */ /* 0x000fe200078e00ff */
[----:B------:R-:W3:Y:S01]  /*67e0*/  LDSM.16.M88.4 R8, [R208] ;  /* 0x00000000d008783b */ /* 0x000ee20000000200 */
[----:B------:R-:W-:Y:S03]  /*67f0*/  IMAD.SHL.U32 R23, R231, 0x2, RZ ;  /* 0x00000002e7177824 */ /* 0x000fe600078e00ff */
[----:B------:R-:W4:Y:S04]  /*6800*/  LDSM.16.M88.4 R16, [R208+0x800] ;  /* 0x00080000d010783b */ /* 0x000f280000000200 */
[----:B------:R-:W1:Y:S04]  /*6810*/  LDSM.16.M88.4 R24, [R208+0x1000] ;  /* 0x00100000d018783b */ /* 0x000e680000000200 */
[----:B------:R-:W1:Y:S04]  /*6820*/  LDSM.16.M88.4 R168, [R208+0x1800] ;  /* 0x00180000d0a8783b */ /* 0x000e680000000200 */
[----:B------:R-:W1:Y:S01]  /*6830*/  LDSM.16.M88.4 R172, [R221] ;  /* 0x00000000ddac783b */ /* 0x000e620000000200 */
[----:B--2---:R-:W-:Y:S02]  /*6840*/  IADD3.X R2, R5, R3, R4, P0, !PT ;  /* 0x0000000305027210 */ /* 0x004fe400007fe404 */
[----:B------:R-:W-:Y:S02]  /*6850*/  LOP3.LUT P0, RZ, R235, 0x4, RZ, 0xc0, !PT ;  /* 0x00000004ebff7812 */ /* 0x000fe4000780c0ff */
[----:B------:R-:W-:Y:S02]  /*6860*/  LEA.HI.X R4, R0, c[0x0][0x1fc], R2, 0x1, P2 ;  /* 0x00007f0000047a11 */ /* 0x000fe400010f0c02 */
[----:B------:R-:W-:Y:S02]  /*6870*/  SHF.R.S32.HI R5, RZ, 0x1f, R239 ;  /* 0x0000001fff057819 */ /* 0x000fe400000114ef */
[C---:B------:R-:W-:Y:S02]  /*6880*/  IADD3 R0, R208.reuse, 0x20, RZ ;  /* 0x00000020d0007810 */ /* 0x040fe40007ffe0ff */
[----:B------:R-:W-:Y:S02]  /*6890*/  SHF.L.U64.HI R21, R239, 0x1, R5 ;  /* 0x00000001ef157819 */ /* 0x000fe40000010205 */
[C---:B------:R-:W-:Y:S02]  /*68a0*/  @P5 IADD3 R0, R208.reuse, -0x20, RZ ;  /* 0xffffffe0d0005810 */ /* 0x040fe40007ffe0ff */
[----:B------:R-:W-:Y:S02]  /*68b0*/  SHF.R.S32.HI R5, RZ, 0x1f, R231 ;  /* 0x0000001fff057819 */ /* 0x000fe400000114e7 */
[----:B------:R-:W-:Y:S01]  /*68c0*/  @P0 IADD3 R132, R208, -0x40, RZ ;  /* 0xffffffc0d0840810 */ /* 0x000fe20007ffe0ff */
[----:B------:R-:W2:Y:S01]  /*68d0*/  LDSM.16.M88.4 R176, [R0] ;  /* 0x0000000000b0783b */ /* 0x000ea20000000200 */
[----:B------:R-:W-:Y:S02]  /*68e0*/  ISETP.GE.AND P2, PT, R240, c[0x0][0x1d4], PT ;  /* 0x00007500f0007a0c */ /* 0x000fe40003f46270 */
[----:B------:R-:W-:Y:S01]  /*68f0*/  SHF.L.U64.HI R15, R231, 0x1, R5 ;  /* 0x00000001e70f7819 */ /* 0x000fe20000010205 */
[----:B------:R-:W1:Y:S01]  /*6900*/  LDSM.16.M88.4 R180, [R0+0x800] ;  /* 0x0008000000b4783b */ /* 0x000e620000000200 */
[C---:B------:R-:W-:Y:S02]  /*6910*/  IADD3 R219, R0.reuse, 0x7800, RZ ;  /* 0x0000780000db7810 */ /* 0x040fe40007ffe0ff */
[C---:B------:R-:W-:Y:S01]  /*6920*/  IADD3 R218, R0.reuse, 0x7000, RZ ;  /* 0x0000700000da7810 */ /* 0x040fe20007ffe0ff */
[----:B------:R-:W1:Y:S01]  /*6930*/  LDSM.16.M88.4 R184, [R0+0x1000] ;  /* 0x0010000000b8783b */ /* 0x000e620000000200 */
[C---:B------:R-:W-:Y:S02]  /*6940*/  IADD3 R217, R0.reuse, 0x6800, RZ ;  /* 0x0000680000d97810 */ /* 0x040fe40007ffe0ff */
[C---:B------:R-:W-:Y:S01]  /*6950*/  IADD3 R216, R0.reuse, 0x6000, RZ ;  /* 0x0000600000d87810 */ /* 0x040fe20007ffe0ff */
[----:B------:R5:W1:Y:S01]  /*6960*/  LDSM.16.M88.4 R188, [R0+0x1800] ;  /* 0x0018000000bc783b */ /* 0x000a620000000200 */
[C---:B------:R-:W-:Y:S02]  /*6970*/  IADD3 R205, R0.reuse, 0x5800, RZ ;  /* 0x0000580000cd7810 */ /* 0x040fe40007ffe0ff */
[C---:B------:R-:W-:Y:S02]  /*6980*/  IADD3 R204, R0.reuse, 0x5000, RZ ;  /* 0x0000500000cc7810 */ /* 0x040fe40007ffe0ff */
[C---:B------:R-:W-:Y:S02]  /*6990*/  IADD3 R203, R0.reuse, 0x4800, RZ ;  /* 0x0000480000cb7810 */ /* 0x040fe40007ffe0ff */
[C---:B------:R-:W-:Y:S02]  /*69a0*/  IADD3 R202, R0.reuse, 0x4000, RZ ;  /* 0x0000400000ca7810 */ /* 0x040fe40007ffe0ff */
[C---:B------:R-:W-:Y:S02]  /*69b0*/  IADD3 R197, R0.reuse, 0x3800, RZ ;  /* 0x0000380000c57810 */ /* 0x040fe40007ffe0ff */
[C---:B------:R-:W-:Y:S02]  /*69c0*/  IADD3 R196, R0.reuse, 0x3000, RZ ;  /* 0x0000300000c47810 */ /* 0x040fe40007ffe0ff */
[C---:B------:R-:W-:Y:S02]  /*69d0*/  IADD3 R194, R0.reuse, 0x2800, RZ ;  /* 0x0000280000c27810 */ /* 0x040fe40007ffe0ff */
[----:B------:R-:W-:Y:S02]  /*69e0*/  IADD3 R193, R0, 0x2000, RZ ;  /* 0x0000200000c17810 */ /* 0x000fe40007ffe0ff */
[C---:B------:R-:W-:Y:S02]  /*69f0*/  IADD3 R227, R132.reuse, 0x7800, RZ ;  /* 0x0000780084e37810 */ /* 0x040fe40007ffe0ff */
        /* <DEDUP_REMOVED lines=13> */
[----:B-----5:R-:W-:Y:S01]  /*6ad0*/  IADD3 R0, R132, 0x800, RZ ;  /* 0x0000080084007810 */ /* 0x020fe20007ffe0ff */
[----:B------:R-:W-:-:S05]  /*6ae0*/  BRA.DIV ~URZ, `(.L_x_1587) ;  /* 0x000098927f007947 */ /* 0x000fca000b800000 */
[----:B-1234-:R1:W2:Y:S02]  /*6af0*/  SHFL.IDX PT, R2, R4, RZ, 0x181f ;  /* 0x00181fff04027589 */ /* 0x01e2a400000e0000 */
.L_x_1667:
[----:B------:R-:W3:Y:S01]  /*6b00*/  SHFL.IDX PT, R5, R14, RZ, 0x181f ;  /* 0x00181fff0e057589 */ /* 0x000ee200000e0000 */
[----:B------:R-:W-:Y:S01]  /*6b10*/  SEL R233, RZ, 0x10, P6 ;  /* 0x00000010ffe97807 */ /* 0x000fe20003000000 */
[----:B------:R-:W-:Y:S03]  /*6b20*/  BSSY B0, `(.L_x_1588) ;  /* 0x000014c000007945 */ /* 0x000fe60003800000 */
[----:B------:R4:W5:Y:S05]  /*6b30*/  SHFL.IDX PT, R3, R14, 0x1, 0x181f ;  /* 0x00381f000e037f89 */ /* 0x00096a00000e0000 */
[----:B-1----:R-:W1:Y:S01]  /*6b40*/  SHFL.IDX PT, R4, R4, 0x1, 0x181f ;  /* 0x00381f0004047f89 */ /* 0x002e6200000e0000 */
[----:B----4-:R-:W-:Y:S02]  /*6b50*/  SEL R14, RZ, 0x10, P3 ;  /* 0x00000010ff0e7807 */ /* 0x010fe40001800000 */
[C---:B---3--:R-:W-:Y:S05]  /*6b60*/  IADD3 R6, P0, R5.reuse, R23, RZ ;  /* 0x0000001705067210 */ /* 0x048fea0007f1e0ff */
[C---:B--2---:R-:W-:Y:S05]  /*6b70*/  IMAD.X R7, R2.reuse, 0x1, R15, P0 ;  /* 0x0000000102077824 */ /* 0x044fea00000e060f */
[----:B------:R2:W-:Y:S02]  /*6b80*/  LDGSTS.E.BYPASS.LTC128B.128 [R229+0x100], [R6.64], !P6 ;  /* 0x0010000006e57fae */ /* 0x0005e4000f101d46 */
[C---:B--2---:R-:W-:Y:S05]  /*6b90*/  IADD3 R6, P0, R5.reuse, R28, RZ ;  /* 0x0000001c05067210 */ /* 0x044fea0007f1e0ff */
[C---:B------:R-:W-:Y:S01]  /*6ba0*/  IMAD.X R7, R2.reuse, 0x1, R20, P0 ;  /* 0x0000000102077824 */ /* 0x040fe200000e0614 */
[C---:B------:R-:W-:Y:S04]  /*6bb0*/  IADD3 R12, P0, R5.reuse, R29, RZ ;  /* 0x0000001d050c7210 */ /* 0x040fe80007f1e0ff */
[----:B------:R2:W-:Y:S01]  /*6bc0*/  LDGSTS.E.BYPASS.LTC128B.128 [R229+0x2100], [R6.64], !P2 ;  /* 0x0210000006e57fae */ /* 0x0005e2000d101d46 */
[C---:B------:R-:W-:Y:S05]  /*6bd0*/  IMAD.X R13, R2.reuse, 0x1, R21, P0 ;  /* 0x00000001020d7824 */ /* 0x040fea00000e0615 */
[----:B------:R3:W-:Y:S01]  /*6be0*/  LDGSTS.E.BYPASS.LTC128B.128 [R229+0x4100], [R12.64], !P3 ;  /* 0x041000000ce57fae */ /* 0x0007e2000d901d46 */
[----:B--2---:R-:W-:Y:S02]  /*6bf0*/  IADD3 R6, P0, R5, R30, RZ ;  /* 0x0000001e05067210 */ /* 0x004fe40007f1e0ff */
[----:B------:R-:W-:Y:S03]  /*6c00*/  SEL R5, RZ, 0x10, P2 ;  /* 0x00000010ff057807 */ /* 0x000fe60001000000 */
[----:B------:R-:W-:Y:S01]  /*6c10*/  IMAD.X R7, R2, 0x1, R22, P0 ;  /* 0x0000000102077824 */ /* 0x000fe200000e0616 */
[----:B------:R-:W-:Y:S04]  /*6c20*/  IADD3 R2, -R233, 0x10, RZ ;  /* 0x00000010e9027810 */ /* 0x000fe80007ffe1ff */
[----:B------:R5:W-:Y:S01]  /*6c30*/  LDGSTS.E.BYPASS.LTC128B.128 [R229+0x6100], [R6.64], !P4 ;  /* 0x0610000006e57fae */ /* 0x000be2000e101d46 */
[----:B------:R-:W-:Y:S04]  /*6c40*/  LOP3.LUT R2, R2, 0xf, RZ, 0xc0, !PT ;  /* 0x0000000f02027812 */ /* 0x000fe800078ec0ff */
[-C--:B-----5:R-:W-:Y:S02]  /*6c50*/  IADD3 R6, P5, P0, R2, R3.reuse, R23 ;  /* 0x0000000302067210 */ /* 0x0a0fe400078be017 */
[----:B------:R-:W-:Y:S02]  /*6c60*/  IADD3 R2, -R5, 0x10, RZ ;  /* 0x0000001005027810 */ /* 0x000fe40007ffe1ff */
[-C--:B-1----:R-:W-:Y:S02]  /*6c70*/  IADD3.X R7, RZ, R4.reuse, R15, P5, P0 ;  /* 0x00000004ff077210 */ /* 0x082fe40002fe040f */
[----:B------:R-:W-:Y:S02]  /*6c80*/  ISETP.NE.U32.AND P0, PT, R233, RZ, PT ;  /* 0x000000ffe900720c */ /* 0x000fe40003f05070 */
[----:B------:R-:W-:Y:S02]  /*6c90*/  LOP3.LUT R2, R2, 0xf, RZ, 0xc0, !PT ;  /* 0x0000000f02027812 */ /* 0x000fe400078ec0ff */
[----:B------:R-:W-:Y:S09]  /*6ca0*/  SEL R23, RZ, 0x10, P4 ;  /* 0x00000010ff177807 */ /* 0x000ff20002000000 */
[----:B------:R1:W-:Y:S01]  /*6cb0*/  LDGSTS.E.BYPASS.LTC128B.128.ZFILL [R229+0x1100], [R6.64], P0 ;  /* 0x0110000006e57fae */ /* 0x0003e20008141d46 */
[-C--:B---3--:R-:W-:Y:S04]  /*6cc0*/  IADD3 R12, P5, P0, R2, R3.reuse, R28 ;  /* 0x00000003020c7210 */ /* 0x088fe800078be01c */
[-C--:B------:R-:W-:Y:S02]  /*6cd0*/  IADD3.X R13, RZ, R4.reuse, R20, P5, P0 ;  /* 0x00000004ff0d7210 */ /* 0x080fe40002fe0414 */
[----:B-1----:R-:W-:Y:S04]  /*6ce0*/  IADD3 R6, -R14, 0x10, RZ ;  /* 0x000000100e067810 */ /* 0x002fe80007ffe1ff */
[----:B------:R-:W-:Y:S04]  /*6cf0*/  LOP3.LUT R2, R6, 0xf, RZ, 0xc0, !PT ;  /* 0x0000000f06027812 */ /* 0x000fe800078ec0ff */
[-C--:B------:R-:W-:Y:S02]  /*6d00*/  IADD3 R20, P5, P0, R2, R3.reuse, R29 ;  /* 0x0000000302147210 */ /* 0x080fe400078be01d */
[----:B------:R-:W-:Y:S02]  /*6d10*/  IADD3 R2, -R23, 0x10, RZ ;  /* 0x0000001017027810 */ /* 0x000fe40007ffe1ff */
[-C--:B------:R-:W-:Y:S02]  /*6d20*/  IADD3.X R21, RZ, R4.reuse, R21, P5, P0 ;  /* 0x00000004ff157210 */ /* 0x080fe40002fe0415 */
[----:B------:R-:W-:Y:S04]  /*6d30*/  LOP3.LUT R2, R2, 0xf, RZ, 0xc0, !PT ;  /* 0x0000000f02027812 */ /* 0x000fe800078ec0ff */
[----:B------:R-:W-:Y:S04]  /*6d40*/  IADD3 R2, P5, P0, R2, R3, R30 ;  /* 0x0000000302027210 */ /* 0x000fe800078be01e */
[----:B------:R-:W-:Y:S02]  /*6d50*/  IADD3.X R3, RZ, R4, R22, P5, P0 ;  /* 0x00000004ff037210 */ /* 0x000fe40002fe0416 */
[----:B------:R-:W-:Y:S02]  /*6d60*/  ISETP.NE.U32.AND P0, PT, R5, RZ, PT ;  /* 0x000000ff0500720c */ /* 0x000fe40003f05070 */
[C---:B------:R-:W-:Y:S03]  /*6d70*/  HMMA.16816.F32.BF16 R4, R32.reuse, R8, RZ ;  /* 0x000000082004723c */ /* 0x040fe600000418ff */
[----:B------:R-:W-:Y:S05]  /*6d80*/  ISETP.NE.U32.AND P5, PT, R14, RZ, PT ;  /* 0x000000ff0e00720c */ /* 0x000fea0003fa5070 */
[C---:B------:R-:W-:Y:S03]  /*6d90*/  HMMA.16816.F32.BF16 R8, R32.reuse, R10, RZ ;  /* 0x0000000a2008723c */ /* 0x040fe600000418ff */
[----:B------:R1:W-:Y:S01]  /*6da0*/  LDGSTS.E.BYPASS.LTC128B.128.ZFILL [R229+0x3100], [R12.64], P0 ;  /* 0x031000000ce57fae */ /* 0x0003e20008141d46 */
[----:B------:R-:W-:Y:S04]  /*6db0*/  ISETP.NE.U32.AND P0, PT, R23, RZ, PT ;  /* 0x000000ff1700720c */ /* 0x000fe80003f05070 */
[----:B------:R2:W-:Y:S09]  /*6dc0*/  LDGSTS.E.BYPASS.LTC128B.128.ZFILL [R229+0x5100], [R20.64], P5 ;  /* 0x0510000014e57fae */ /* 0x0005f2000a941d46 */
[----:B------:R3:W-:Y:S01]  /*6dd0*/  LDGSTS.E.BYPASS.LTC128B.128.ZFILL [R229+0x7100], [R2.64], P0 ;  /* 0x0710000002e57fae */ /* 0x0007e20008141d46 */
[----:B------:R-:W-:Y:S04]  /*6de0*/  ISETP.GT.AND P0, PT, R234, R242, PT ;  /* 0x000000f2ea00720c */ /* 0x000fe80003f04270 */
[----:B------:R-:W0:Y:S01]  /*6df0*/  LDGDEPBAR ;  /* 0x00000000000079af */ /* 0x000e220000000000 */
[C---:B-1----:R-:W-:Y:S08]  /*6e00*/  HMMA.16816.F32.BF16 R12, R32.reuse, R16, RZ ;  /* 0x00000010200c723c */ /* 0x042ff000000418ff */
[C---:B------:R-:W-:Y:S08]  /*6e10*/  HMMA.16816.F32.BF16 R16, R32.reuse, R18, RZ ;  /* 0x000000122010723c */ /* 0x040ff000000418ff */
[C---:B--2---:R-:W-:Y:S08]  /*6e20*/  HMMA.16816.F32.BF16 R20, R32.reuse, R24, RZ ;  /* 0x000000182014723c */ /* 0x044ff000000418ff */
[C---:B------:R-:W-:Y:S08]  /*6e30*/  HMMA.16816.F32.BF16 R24, R32.reuse, R26, RZ ;  /* 0x0000001a2018723c */ /* 0x040ff000000418ff */
[C---:B------:R-:W-:Y:S08]  /*6e40*/  HMMA.16816.F32.BF16 R28, R32.reuse, R168, RZ ;  /* 0x000000a8201c723c */ /* 0x040ff000000418ff */
[----:B------:R-:W-:Y:S01]  /*6e50*/  HMMA.16816.F32.BF16 R32, R32, R170, RZ ;  /* 0x000000aa2020723c */ /* 0x000fe200000418ff */
[----:B------:R-:W-:Y:S07]  /*6e60*/  LDSM.16.M88.4 R168, [R223] ;  /* 0x00000000dfa8783b */ /* 0x000fee0000000200 */
[C---:B------:R-:W-:Y:S08]  /*6e70*/  HMMA.16816.F32.BF16 R4, R172.reuse, R176, R4 ;  /* 0x000000b0ac04723c */ /* 0x040ff00000041804 */
[C---:B------:R-:W-:Y:S01]  /*6e80*/  HMMA.16816.F32.BF16 R8, R172.reuse, R178, R8 ;  /* 0x000000b2ac08723c */ /* 0x040fe20000041808 */
[----:B------:R-:W1:Y:S07]  /*6e90*/  LDSM.16.M88.4 R176, [R132] ;  /* 0x0000000084b0783b */ /* 0x000e6e0000000200 */
[C---:B------:R-:W-:Y:S08]  /*6ea0*/  HMMA.16816.F32.BF16 R12, R172.reuse, R180, R12 ;  /* 0x000000b4ac0c723c */ /* 0x040ff0000004180c */
[C---:B------:R-:W-:Y:S01]  /*6eb0*/  HMMA.16816.F32.BF16 R16, R172.reuse, R182, R16 ;  /* 0x000000b6ac10723c */ /* 0x040fe20000041810 */
[----:B------:R-:W2:Y:S07]  /*6ec0*/  LDSM.16.M88.4 R180, [R0] ;  /* 0x0000000000b4783b */ /* 0x000eae0000000200 */
[C---:B------:R-:W-:Y:S08]  /*6ed0*/  HMMA.16816.F32.BF16 R20, R172.reuse, R184, R20 ;  /* 0x000000b8ac14723c */ /* 0x040ff00000041814 */
[C---:B------:R-:W-:Y:S01]  /*6ee0*/  HMMA.16816.F32.BF16 R24, R172.reuse, R186, R24 ;  /* 0x000000baac18723c */ /* 0x040fe20000041818 */
[----:B------:R-:W-:Y:S07]  /*6ef0*/  LDSM.16.M88.4 R184, [R222] ;  /* 0x00000000deb8783b */ /* 0x000fee0000000200 */
[C---:B------:R-:W-:Y:S08]  /*6f00*/  HMMA.16816.F32.BF16 R28, R172.reuse, R188, R28 ;  /* 0x000000bcac1c723c */ /* 0x040ff0000004181c */
[----:B------:R-:W-:Y:S01]  /*6f10*/  HMMA.16816.F32.BF16 R32, R172, R190, R32 ;  /* 0x000000beac20723c */ /* 0x000fe20000041820 */
[----:B------:R-:W4:Y:S05]  /*6f20*/  LDSM.16.M88.4 R172, [R133] ;  /* 0x0000000085ac783b */ /* 0x000f2a0000000200 */
[----:B------:R-:W-:Y:S02]  /*6f30*/  LDSM.16.M88.4 R188, [R209+-0x6000] ;  /* 0xffa00000d1bc783b */ /* 0x000fe40000000200 */
[C---:B-1----:R-:W-:Y:S08]  /*6f40*/  HMMA.16816.F32.BF16 R4, R168.reuse, R176, R4 ;  /* 0x000000b0a804723c */ /* 0x042ff00000041804 */
[C---:B------:R-:W-:Y:S01]  /*6f50*/  HMMA.16816.F32.BF16 R8, R168.reuse, R178, R8 ;  /* 0x000000b2a808723c */ /* 0x040fe20000041808 */
[----:B------:R-:W1:Y:S07]  /*6f60*/  LDSM.16.M88.4 R176, [R192] ;  /* 0x00000000c0b0783b */ /* 0x000e6e0000000200 */
[C---:B--2---:R-:W-:Y:S08]  /*6f70*/  HMMA.16816.F32.BF16 R12, R168.reuse, R180, R12 ;  /* 0x000000b4a80c723c */ /* 0x044ff0000004180c */
[C---:B------:R-:W-:Y:S01]  /*6f80*/  HMMA.16816.F32.BF16 R16, R168.reuse, R182, R16 ;  /* 0x000000b6a810723c */ /* 0x040fe20000041810 */
[----:B------:R-:W2:Y:S07]  /*6f90*/  LDSM.16.M88.4 R180, [R209+-0x5800] ;  /* 0xffa80000d1b4783b */ /* 0x000eae0000000200 */
[C---:B----4-:R-:W-:Y:S08]  /*6fa0*/  HMMA.16816.F32.BF16 R20, R168.reuse, R172, R20 ;  /* 0x000000aca814723c */ /* 0x050ff00000041814 */
[C---:B------:R-:W-:Y:S01]  /*6fb0*/  HMMA.16816.F32.BF16 R24, R168.reuse, R174, R24 ;  /* 0x000000aea818723c */ /* 0x040fe20000041818 */
[----:B------:R-:W4:Y:S07]  /*6fc0*/  LDSM.16.M88.4 R172, [R209+-0x5000] ;  /* 0xffb00000d1ac783b */ /* 0x000f2e0000000200 */
[C---:B-1----:R-:W-:Y:S08]  /*6fd0*/  HMMA.16816.F32.BF16 R28, R168.reuse, R176, R28 ;  /* 0x000000b0a81c723c */ /* 0x042ff0000004181c */
[----:B------:R-:W-:Y:S01]  /*6fe0*/  HMMA.16816.F32.BF16 R32, R168, R178, R32 ;  /* 0x000000b2a820723c */ /* 0x000fe20000041820 */
[----:B------:R-:W1:Y:S05]  /*6ff0*/  LDSM.16.M88.4 R168, [R209+-0x4800] ;  /* 0xffb80000d1a8783b */ /* 0x000e6a0000000200 */
[----:B------:R-:W-:Y:S02]  /*7000*/  LDSM.16.M88.4 R176, [R220+0x4000] ;  /* 0x00400000dcb0783b */ /* 0x000fe40000000200 */
[C---:B------:R-:W-:Y:S08]  /*7010*/  HMMA.16816.F32.BF16 R4, R184.reuse, R188, R4 ;  /* 0x000000bcb804723c */ /* 0x040ff00000041804 */
[C---:B------:R-:W-:Y:S01]  /*7020*/  HMMA.16816.F32.BF16 R8, R184.reuse, R190, R8 ;  /* 0x000000beb808723c */ /* 0x040fe20000041808 */
[----:B------:R-:W5:Y:S07]  /*7030*/  LDSM.16.M88.4 R188, [R208+0x2000] ;  /* 0x00200000d0bc783b */ /* 0x000f6e0000000200 */
[C---:B--2---:R-:W-:Y:S08]  /*7040*/  HMMA.16816.F32.BF16 R12, R184.reuse, R180, R12 ;  /* 0x000000b4b80c723c */ /* 0x044ff0000004180c */
[C---:B------:R-:W-:Y:S01]  /*7050*/  HMMA.16816.F32.BF16 R16, R184.reuse, R182, R16 ;  /* 0x000000b6b810723c */ /* 0x040fe20000041810 */
[----:B------:R-:W2:Y:S07]  /*7060*/  LDSM.16.M88.4 R180, [R208+0x2800] ;  /* 0x00280000d0b4783b */ /* 0x000eae0000000200 */
[C---:B----4-:R-:W-:Y:S08]  /*7070*/  HMMA.16816.F32.BF16 R20, R184.reuse, R172, R20 ;  /* 0x000000acb814723c */ /* 0x050ff00000041814 */
[C---:B------:R-:W-:Y:S01]  /*7080*/  HMMA.16816.F32.BF16 R24, R184.reuse, R174, R24 ;  /* 0x000000aeb818723c */ /* 0x040fe20000041818 */
[----:B------:R-:W4:Y:S07]  /*7090*/  LDSM.16.M88.4 R172, [R208+0x3000] ;  /* 0x00300000d0ac783b */ /* 0x000f2e0000000200 */
[C---:B-1----:R-:W-:Y:S08]  /*70a0*/  HMMA.16816.F32.BF16 R28, R184.reuse, R168, R28 ;  /* 0x000000a8b81c723c */ /* 0x042ff0000004181c */
[----:B------:R-:W-:Y:S01]  /*70b0*/  HMMA.16816.F32.BF16 R32, R184, R170, R32 ;  /* 0x000000aab820723c */ /* 0x000fe20000041820 */
[----:B------:R-:W1:Y:S05]  /*70c0*/  LDSM.16.M88.4 R168, [R208+0x3800] ;  /* 0x00380000d0a8783b */ /* 0x000e6a0000000200 */
[----:B------:R-:W-:Y:S02]  /*70d0*/  LDSM.16.M88.4 R184, [R221+0x4000] ;  /* 0x00400000ddb8783b */ /* 0x000fe40000000200 */
[C---:B-----5:R-:W-:Y:S08]  /*70e0*/  HMMA.16816.F32.BF16 R4, R176.reuse, R188, R4 ;  /* 0x000000bcb004723c */ /* 0x060ff00000041804 */
[C---:B------:R-:W-:Y:S01]  /*70f0*/  HMMA.16816.F32.BF16 R8, R176.reuse, R190, R8 ;  /* 0x000000beb008723c */ /* 0x040fe20000041808 */
[----:B------:R-:W5:Y:S05]  /*7100*/  LDSM.16.M88.4 R188, [R193] ;  /* 0x00000000c1bc783b */ /* 0x000f6a0000000200 */
[----:B------:R-:W3:Y:S02]  /*7110*/  LDSM.16.M88.4 R192, [R194] ;  /* 0x00000000c2c0783b */ /* 0x000ee40000000200 */
[C---:B--2---:R-:W-:Y:S08]  /*7120*/  HMMA.16816.F32.BF16 R12, R176.reuse, R180, R12 ;  /* 0x000000b4b00c723c */ /* 0x044ff0000004180c */
[C---:B------:R-:W-:Y:S01]  /*7130*/  HMMA.16816.F32.BF16 R16, R176.reuse, R182, R16 ;  /* 0x000000b6b010723c */ /* 0x040fe20000041810 */
[----:B------:R-:W2:Y:S07]  /*7140*/  LDSM.16.M88.4 R180, [R196] ;  /* 0x00000000c4b4783b */ /* 0x000eae0000000200 */
[C---:B----4-:R-:W-:Y:S08]  /*7150*/  HMMA.16816.F32.BF16 R20, R176.reuse, R172, R20 ;  /* 0x000000acb014723c */ /* 0x050ff00000041814 */
[C---:B------:R-:W-:Y:S01]  /*7160*/  HMMA.16816.F32.BF16 R24, R176.reuse, R174, R24 ;  /* 0x000000aeb018723c */ /* 0x040fe20000041818 */
[----:B------:R-:W4:Y:S07]  /*7170*/  LDSM.16.M88.4 R172, [R197] ;  /* 0x00000000c5ac783b */ /* 0x000f2e0000000200 */
[C---:B-1----:R-:W-:Y:S08]  /*7180*/  HMMA.16816.F32.BF16 R28, R176.reuse, R168, R28 ;  /* 0x000000a8b01c723c */ /* 0x042ff0000004181c */
[----:B------:R-:W-:Y:S01]  /*7190*/  HMMA.16816.F32.BF16 R32, R176, R170, R32 ;  /* 0x000000aab020723c */ /* 0x000fe20000041820 */
[----:B------:R-:W-:Y:S05]  /*71a0*/  LDSM.16.M88.4 R176, [R198] ;  /* 0x00000000c6b0783b */ /* 0x000fea0000000200 */
[----:B------:R-:W1:Y:S02]  /*71b0*/  LDSM.16.M88.4 R168, [R223+0x4000] ;  /* 0x00400000dfa8783b */ /* 0x000e640000000200 */
[C---:B-----5:R-:W-:Y:S08]  /*71c0*/  HMMA.16816.F32.BF16 R4, R184.reuse, R188, R4 ;  /* 0x000000bcb804723c */ /* 0x060ff00000041804 */
[C---:B------:R-:W-:Y:S01]  /*71d0*/  HMMA.16816.F32.BF16 R8, R184.reuse, R190, R8 ;  /* 0x000000beb808723c */ /* 0x040fe20000041808 */
[----:B------:R-:W5:Y:S05]  /*71e0*/  LDSM.16.M88.4 R188, [R199] ;  /* 0x00000000c7bc783b */ /* 0x000f6a0000000200 */
[----:B------:R-:W1:Y:S02]  /*71f0*/  LDSM.16.M88.4 R196, [R200] ;  /* 0x00000000c8c4783b */ /* 0x000e640000000200 */
[C---:B---3--:R-:W-:Y:S08]  /*7200*/  HMMA.16816.F32.BF16 R12, R184.reuse, R192, R12 ;  /* 0x000000c0b80c723c */ /* 0x048ff0000004180c */
[C---:B------:R-:W-:Y:S01]  /*7210*/  HMMA.16816.F32.BF16 R16, R184.reuse, R194, R16 ;  /* 0x000000c2b810723c */ /* 0x040fe20000041810 */
[----:B------:R-:W3:Y:S07]  /*7220*/  LDSM.16.M88.4 R192, [R201] ;  /* 0x00000000c9c0783b */ /* 0x000eee0000000200 */
[C---:B--2---:R-:W-:Y:S08]  /*7230*/  HMMA.16816.F32.BF16 R20, R184.reuse, R180, R20 ;  /* 0x000000b4b814723c */ /* 0x044ff00000041814 */
[C---:B------:R-:W-:Y:S01]  /*7240*/  HMMA.16816.F32.BF16 R24, R184.reuse, R182, R24 ;  /* 0x000000b6b818723c */ /* 0x040fe20000041818 */
[----:B------:R-:W-:Y:S07]  /*7250*/  LDSM.16.M88.4 R180, [R209+-0x4000] ;  /* 0xffc00000d1b4783b */ /* 0x000fee0000000200 */
[C---:B----4-:R-:W-:Y:S08]  /*7260*/  HMMA.16816.F32.BF16 R28, R184.reuse, R172, R28 ;  /* 0x000000acb81c723c */ /* 0x050ff0000004181c */
[----:B------:R-:W-:Y:S01]  /*7270*/  HMMA.16816.F32.BF16 R32, R184, R174, R32 ;  /* 0x000000aeb820723c */ /* 0x000fe20000041820 */
[----:B------:R-:W2:Y:S05]  /*7280*/  LDSM.16.M88.4 R172, [R222+0x4000] ;  /* 0x00400000deac783b */ /* 0x000eaa0000000200 */
[----:B------:R-:W4:Y:S02]  /*7290*/  LDSM.16.M88.4 R184, [R209+-0x3800] ;  /* 0xffc80000d1b8783b */ /* 0x000f240000000200 */
[C---:B-1----:R-:W-:Y:S08]  /*72a0*/  HMMA.16816.F32.BF16 R4, R168.reuse, R176, R4 ;  /* 0x000000b0a804723c */ /* 0x042ff00000041804 */
[C---:B------:R-:W-:Y:S01]  /*72b0*/  HMMA.16816.F32.BF16 R8, R168.reuse, R178, R8 ;  /* 0x000000b2a808723c */ /* 0x040fe20000041808 */
[----:B------:R-:W1:Y:S07]  /*72c0*/  LDSM.16.M88.4 R176, [R209+-0x3000] ;  /* 0xffd00000d1b0783b */ /* 0x000e6e0000000200 */
[C---:B-----5:R-:W-:Y:S08]  /*72d0*/  HMMA.16816.F32.BF16 R12, R168.reuse, R188, R12 ;  /* 0x000000bca80c723c */ /* 0x060ff0000004180c */
[C---:B------:R-:W-:Y:S01]  /*72e0*/  HMMA.16816.F32.BF16 R16, R168.reuse, R190, R16 ;  /* 0x000000bea810723c */ /* 0x040fe20000041810 */
[----:B------:R-:W-:Y:S07]  /*72f0*/  LDSM.16.M88.4 R188, [R220+0x8000] ;  /* 0x00800000dcbc783b */ /* 0x000fee0000000200 */
[C---:B------:R-:W-:Y:S08]  /*7300*/  HMMA.16816.F32.BF16 R20, R168.reuse, R196, R20 ;  /* 0x000000c4a814723c */ /* 0x040ff00000041814 */
[C---:B------:R-:W-:Y:S01]  /*7310*/  HMMA.16816.F32.BF16 R24, R168.reuse, R198, R24 ;  /* 0x000000c6a818723c */ /* 0x040fe20000041818 */
[----:B------:R-:W-:Y:S07]  /*7320*/  LDSM.16.M88.4 R196, [R208+0x5000] ;  /* 0x00500000d0c4783b */ /* 0x000fee0000000200 */
[C---:B---3--:R-:W-:Y:S08]  /*7330*/  HMMA.16816.F32.BF16 R28, R168.reuse, R192, R28 ;  /* 0x000000c0a81c723c */ /* 0x048ff0000004181c */
[----:B------:R-:W-:Y:S01]  /*7340*/  HMMA.16816.F32.BF16 R32, R168, R194, R32 ;  /* 0x000000c2a820723c */ /* 0x000fe20000041820 */
[----:B------:R-:W3:Y:S05]  /*7350*/  LDSM.16.M88.4 R168, [R209+-0x2800] ;  /* 0xffd80000d1a8783b */ /* 0x000eea0000000200 */
[----:B------:R-:W5:Y:S02]  /*7360*/  LDSM.16.M88.4 R192, [R208+0x4000] ;  /* 0x00400000d0c0783b */ /* 0x000f640000000200 */
[C---:B--2---:R-:W-:Y:S08]  /*7370*/  HMMA.16816.F32.BF16 R4, R172.reuse, R180, R4 ;  /* 0x000000b4ac04723c */ /* 0x044ff00000041804 */
[C---:B------:R-:W-:Y:S01]  /*7380*/  HMMA.16816.F32.BF16 R8, R172.reuse, R182, R8 ;  /* 0x000000b6ac08723c */ /* 0x040fe20000041808 */
[----:B------:R-:W2:Y:S07]  /*7390*/  LDSM.16.M88.4 R180, [R208+0x4800] ;  /* 0x00480000d0b4783b */ /* 0x000eae0000000200 */
[C---:B----4-:R-:W-:Y:S08]  /*73a0*/  HMMA.16816.F32.BF16 R12, R172.reuse, R184, R12 ;  /* 0x000000b8ac0c723c */ /* 0x050ff0000004180c */
[C---:B------:R-:W-:Y:S01]  /*73b0*/  HMMA.16816.F32.BF16 R16, R172.reuse, R186, R16 ;  /* 0x000000baac10723c */ /* 0x040fe20000041810 */
[----:B------:R-:W4:Y:S07]  /*73c0*/  LDSM.16.M88.4 R184, [R208+0x5800] ;  /* 0x00580000d0b8783b */ /* 0x000f2e0000000200 */
[C---:B-1----:R-:W-:Y:S08]  /*73d0*/  HMMA.16816.F32.BF16 R20, R172.reuse, R176, R20 ;  /* 0x000000b0ac14723c */ /* 0x042ff00000041814 */
[C---:B------:R-:W-:Y:S01]  /*73e0*/  HMMA.16816.F32.BF16 R24, R172.reuse, R178, R24 ;  /* 0x000000b2ac18723c */ /* 0x040fe20000041818 */
[----:B------:R-:W-:Y:S07]  /*73f0*/  LDSM.16.M88.4 R176, [R203] ;  /* 0x00000000cbb0783b */ /* 0x000fee0000000200 */
[C---:B---3--:R-:W-:Y:S08]  /*7400*/  HMMA.16816.F32.BF16 R28, R172.reuse, R168, R28 ;  /* 0x000000a8ac1c723c */ /* 0x048ff0000004181c */
[----:B------:R-:W-:Y:S01]  /*7410*/  HMMA.16816.F32.BF16 R32, R172, R170, R32 ;  /* 0x000000aaac20723c */ /* 0x000fe20000041820 */
[----:B------:R-:W-:Y:S05]  /*7420*/  LDSM.16.M88.4 R172, [R202] ;  /* 0x00000000caac783b */ /* 0x000fea0000000200 */
[----:B------:R-:W1:Y:S02]  /*7430*/  LDSM.16.M88.4 R168, [R221+0x8000] ;  /* 0x00800000dda8783b */ /* 0x000e640000000200 */
[C---:B-----5:R-:W-:Y:S03]  /*7440*/  HMMA.16816.F32.BF16 R4, R188.reuse, R192, R4 ;  /* 0x000000c0bc04723c */ /* 0x060fe60000041804 */
[----:B------:R-:W3:Y:S05]  /*7450*/  LDSM.16.M88.4 R200, [R204] ;  /* 0x00000000ccc8783b */ /* 0x000eea0000000200 */
[C---:B------:R-:W-:Y:S01]  /*7460*/  HMMA.16816.F32.BF16 R8, R188.reuse, R194, R8 ;  /* 0x000000c2bc08723c */ /* 0x040fe20000041808 */
[----:B------:R-:W5:Y:S07]  /*7470*/  LDSM.16.M88.4 R192, [R205] ;  /* 0x00000000cdc0783b */ /* 0x000f6e0000000200 */
[C---:B--2---:R-:W-:Y:S08]  /*7480*/  HMMA.16816.F32.BF16 R12, R188.reuse, R180, R12 ;  /* 0x000000b4bc0c723c */ /* 0x044ff0000004180c */
[C---:B------:R-:W-:Y:S01]  /*7490*/  HMMA.16816.F32.BF16 R16, R188.reuse, R182, R16 ;  /* 0x000000b6bc10723c */ /* 0x040fe20000041810 */
[----:B------:R-:W-:Y:S07]  /*74a0*/  LDSM.16.M88.4 R180, [R223+0x8000] ;  /* 0x00800000dfb4783b */ /* 0x000fee0000000200 */
[C---:B------:R-:W-:Y:S08]  /*74b0*/  HMMA.16816.F32.BF16 R20, R188.reuse, R196, R20 ;  /* 0x000000c4bc14723c */ /* 0x040ff00000041814 */
[C---:B------:R-:W-:Y:S01]  /*74c0*/  HMMA.16816.F32.BF16 R24, R188.reuse, R198, R24 ;  /* 0x000000c6bc18723c */ /* 0x040fe20000041818 */
[----:B------:R-:W2:Y:S05]  /*74d0*/  LDSM.16.M88.4 R196, [R206] ;  /* 0x00000000cec4783b */ /* 0x000eaa0000000200 */
[----:B------:R-:W2:Y:S02]  /*74e0*/  LDSM.16.M88.4 R204, [R207] ;  /* 0x00000000cfcc783b */ /* 0x000ea40000000200 */
[C---:B----4-:R-:W-:Y:S08]  /*74f0*/  HMMA.16816.F32.BF16 R28, R188.reuse, R184, R28 ;  /* 0x000000b8bc1c723c */ /* 0x050ff0000004181c */
[----:B------:R-:W-:Y:S01]  /*7500*/  HMMA.16816.F32.BF16 R32, R188, R186, R32 ;  /* 0x000000babc20723c */ /* 0x000fe20000041820 */
[----:B------:R-:W4:Y:S05]  /*7510*/  LDSM.16.M88.4 R184, [R214] ;  /* 0x00000000d6b8783b */ /* 0x000f2a0000000200 */
[----:B------:R-:W2:Y:S02]  /*7520*/  LDSM.16.M88.4 R188, [R215] ;  /* 0x00000000d7bc783b */ /* 0x000ea40000000200 */
[C---:B-1----:R-:W-:Y:S08]  /*7530*/  HMMA.16816.F32.BF16 R4, R168.reuse, R172, R4 ;  /* 0x000000aca804723c */ /* 0x042ff00000041804 */
[C---:B------:R-:W-:Y:S01]  /*7540*/  HMMA.16816.F32.BF16 R8, R168.reuse, R174, R8 ;  /* 0x000000aea808723c */ /* 0x040fe20000041808 */
[----:B------:R-:W-:Y:S07]  /*7550*/  LDSM.16.M88.4 R172, [R222+0x8000] ;  /* 0x00800000deac783b */ /* 0x000fee0000000200 */
[C---:B------:R-:W-:Y:S08]  /*7560*/  HMMA.16816.F32.BF16 R12, R168.reuse, R176, R12 ;  /* 0x000000b0a80c723c */ /* 0x040ff0000004180c */
[C---:B------:R-:W-:Y:S01]  /*7570*/  HMMA.16816.F32.BF16 R16, R168.reuse, R178, R16 ;  /* 0x000000b2a810723c */ /* 0x040fe20000041810 */
[----:B------:R-:W1:Y:S07]  /*7580*/  LDSM.16.M88.4 R176, [R209+-0x2000] ;  /* 0xffe00000d1b0783b */ /* 0x000e6e0000000200 */
[C---:B---3--:R-:W-:Y:S08]  /*7590*/  HMMA.16816.F32.BF16 R20, R168.reuse, R200, R20 ;  /* 0x000000c8a814723c */ /* 0x048ff00000041814 */
[C---:B------:R-:W-:Y:S01]  /*75a0*/  HMMA.16816.F32.BF16 R24, R168.reuse, R202, R24 ;  /* 0x000000caa818723c */ /* 0x040fe20000041818 */
[----:B------:R-:W3:Y:S07]  /*75b0*/  LDSM.16.M88.4 R200, [R209+-0x1800] ;  /* 0xffe80000d1c8783b */ /* 0x000eee0000000200 */
[C---:B-----5:R-:W-:Y:S08]  /*75c0*/  HMMA.16816.F32.BF16 R28, R168.reuse, R192, R28 ;  /* 0x000000c0a81c723c */ /* 0x060ff0000004181c */
[----:B------:R-:W-:Y:S01]  /*75d0*/  HMMA.16816.F32.BF16 R32, R168, R194, R32 ;  /* 0x000000c2a820723c */ /* 0x000fe20000041820 */
[----:B------:R-:W5:Y:S05]  /*75e0*/  LDSM.16.M88.4 R168, [R209+-0x1000] ;  /* 0xfff00000d1a8783b */ /* 0x000f6a0000000200 */
[----:B------:R-:W1:Y:S02]  /*75f0*/  LDSM.16.M88.4 R192, [R209+-0x800] ;  /* 0xfff80000d1c0783b */ /* 0x000e640000000200 */
[C---:B--2---:R-:W-:Y:S08]  /*7600*/  HMMA.16816.F32.BF16 R4, R180.reuse, R196, R4 ;  /* 0x000000c4b404723c */ /* 0x044ff00000041804 */
[C---:B------:R-:W-:Y:S01]  /*7610*/  HMMA.16816.F32.BF16 R8, R180.reuse, R198, R8 ;  /* 0x000000c6b408723c */ /* 0x040fe20000041808 */
[----:B------:R-:W-:Y:S07]  /*7620*/  LDSM.16.M88.4 R196, [R208+0x6000] ;  /* 0x00600000d0c4783b */ /* 0x000fee0000000200 */
[C---:B------:R-:W-:Y:S08]  /*7630*/  HMMA.16816.F32.BF16 R12, R180.reuse, R204, R12 ;  /* 0x000000ccb40c723c */ /* 0x040ff0000004180c */
[C---:B------:R-:W-:Y:S01]  /*7640*/  HMMA.16816.F32.BF16 R16, R180.reuse, R206, R16 ;  /* 0x000000ceb410723c */ /* 0x040fe20000041810 */
[----:B------:R-:W-:Y:S07]  /*7650*/  LDSM.16.M88.4 R204, [R208+0x6800] ;  /* 0x00680000d0cc783b */ /* 0x000fee0000000200 */
[C---:B----4-:R-:W-:Y:S08]  /*7660*/  HMMA.16816.F32.BF16 R20, R180.reuse, R184, R20 ;  /* 0x000000b8b414723c */ /* 0x050ff00000041814 */
[C---:B------:R-:W-:Y:S01]  /*7670*/  HMMA.16816.F32.BF16 R24, R180.reuse, R186, R24 ;  /* 0x000000bab418723c */ /* 0x040fe20000041818 */
[----:B------:R-:W2:Y:S07]  /*7680*/  LDSM.16.M88.4 R184, [R220+0xc000] ;  /* 0x00c00000dcb8783b */ /* 0x000eae0000000200 */
[C---:B------:R-:W-:Y:S08]  /*7690*/  HMMA.16816.F32.BF16 R28, R180.reuse, R188, R28 ;  /* 0x000000bcb41c723c */ /* 0x040ff0000004181c */
[----:B------:R-:W-:Y:S01]  /*76a0*/  HMMA.16816.F32.BF16 R32, R180, R190, R32 ;  /* 0x000000beb420723c */ /* 0x000fe20000041820 */
[----:B------:R-:W4:Y:S05]  /*76b0*/  LDSM.16.M88.4 R180, [R208+0x7000] ;  /* 0x00700000d0b4783b */ /* 0x000f2a0000000200 */
[----:B------:R-:W2:Y:S02]  /*76c0*/  LDSM.16.M88.4 R188, [R208+0x7800] ;  /* 0x00780000d0bc783b */ /* 0x000ea40000000200 */
[C---:B-1----:R-:W-:Y:S08]  /*76d0*/  HMMA.16816.F32.BF16 R4, R172.reuse, R176, R4 ;  /* 0x000000b0ac04723c */ /* 0x042ff00000041804 */
[C---:B------:R-:W-:Y:S01]  /*76e0*/  HMMA.16816.F32.BF16 R8, R172.reuse, R178, R8 ;  /* 0x000000b2ac08723c */ /* 0x040fe20000041808 */
[----:B------:R-:W-:Y:S07]  /*76f0*/  LDSM.16.M88.4 R176, [R216] ;  /* 0x00000000d8b0783b */ /* 0x000fee0000000200 */
[C---:B---3--:R-:W-:Y:S08]  /*7700*/  HMMA.16816.F32.BF16 R12, R172.reuse, R200, R12 ;  /* 0x000000c8ac0c723c */ /* 0x048ff0000004180c */
[C---:B------:R-:W-:Y:S01]  /*7710*/  HMMA.16816.F32.BF16 R16, R172.reuse, R202, R16 ;  /* 0x000000caac10723c */ /* 0x040fe20000041810 */
[----:B------:R-:W-:Y:S07]  /*7720*/  LDSM.16.M88.4 R200, [R217] ;  /* 0x00000000d9c8783b */ /* 0x000fee0000000200 */
[C---:B-----5:R-:W-:Y:S08]  /*7730*/  HMMA.16816.F32.BF16 R20, R172.reuse, R168, R20 ;  /* 0x000000a8ac14723c */ /* 0x060ff00000041814 */
[C---:B------:R-:W-:Y:S01]  /*7740*/  HMMA.16816.F32.BF16 R24, R172.reuse, R170, R24 ;  /* 0x000000aaac18723c */ /* 0x040fe20000041818 */
[----:B------:R-:W1:Y:S07]  /*7750*/  LDSM.16.M88.4 R168, [R221+0xc000] ;  /* 0x00c00000dda8783b */ /* 0x000e6e0000000200 */
[C---:B------:R-:W-:Y:S08]  /*7760*/  HMMA.16816.F32.BF16 R28, R172.reuse, R192, R28 ;  /* 0x000000c0ac1c723c */ /* 0x040ff0000004181c */
[----:B------:R-:W-:Y:S01]  /*7770*/  HMMA.16816.F32.BF16 R32, R172, R194, R32 ;  /* 0x000000c2ac20723c */ /* 0x000fe20000041820 */
[----:B------:R-:W3:Y:S05]  /*7780*/  LDSM.16.M88.4 R172, [R218] ;  /* 0x00000000daac783b */ /* 0x000eea0000000200 */
[----:B------:R-:W5:Y:S02]  /*7790*/  LDSM.16.M88.4 R192, [R219] ;  /* 0x00000000dbc0783b */ /* 0x000f640000000200 */
[C---:B--2---:R-:W-:Y:S08]  /*77a0*/  HMMA.16816.F32.BF16 R4, R184.reuse, R196, R4 ;  /* 0x000000c4b804723c */ /* 0x044ff00000041804 */
[C---:B------:R-:W-:Y:S01]  /*77b0*/  HMMA.16816.F32.BF16 R8, R184.reuse, R198, R8 ;  /* 0x000000c6b808723c */ /* 0x040fe20000041808 */
[----:B------:R-:W-:Y:S07]  /*77c0*/  LDSM.16.M88.4 R196, [R224] ;  /* 0x00000000e0c4783b */ /* 0x000fee0000000200 */
[C---:B------:R-:W-:Y:S08]  /*77d0*/  HMMA.16816.F32.BF16 R12, R184.reuse, R204, R12 ;  /* 0x000000ccb80c723c */ /* 0x040ff0000004180c */
[C---:B------:R-:W-:Y:S01]  /*77e0*/  HMMA.16816.F32.BF16 R16, R184.reuse, R206, R16 ;  /* 0x000000ceb810723c */ /* 0x040fe20000041810 */
[----:B------:R-:W-:Y:S07]  /*77f0*/  LDSM.16.M88.4 R204, [R225] ;  /* 0x00000000e1cc783b */ /* 0x000fee0000000200 */
[C---:B----4-:R-:W-:Y:S08]  /*7800*/  HMMA.16816.F32.BF16 R20, R184.reuse, R180, R20 ;  /* 0x000000b4b814723c */ /* 0x050ff00000041814 */
[C---:B------:R-:W-:Y:S01]  /*7810*/  HMMA.16816.F32.BF16 R24, R184.reuse, R182, R24 ;  /* 0x000000b6b818723c */ /* 0x040fe20000041818 */
[----:B------:R-:W2:Y:S07]  /*7820*/  LDSM.16.M88.4 R180, [R223+0xc000] ;  /* 0x00c00000dfb4783b */ /* 0x000eae0000000200 */
[C---:B------:R-:W-:Y:S08]  /*7830*/  HMMA.16816.F32.BF16 R28, R184.reuse, R188, R28 ;  /* 0x000000bcb81c723c */ /* 0x040ff0000004181c */
[----:B------:R-:W-:Y:S01]  /*7840*/  HMMA.16816.F32.BF16 R32, R184, R190, R32 ;  /* 0x000000beb820723c */ /* 0x000fe20000041820 */
[----:B------:R-:W4:Y:S05]  /*7850*/  LDSM.16.M88.4 R184, [R226] ;  /* 0x00000000e2b8783b */ /* 0x000f2a0000000200 */
[----:B------:R-:W2:Y:S02]  /*7860*/  LDSM.16.M88.4 R188, [R227] ;  /* 0x00000000e3bc783b */ /* 0x000ea40000000200 */
[C---:B-1----:R-:W-:Y:S08]  /*7870*/  HMMA.16816.F32.BF16 R4, R168.reuse, R176, R4 ;  /* 0x000000b0a804723c */ /* 0x042ff00000041804 */
[C---:B------:R-:W-:Y:S01]  /*7880*/  HMMA.16816.F32.BF16 R8, R168.reuse, R178, R8 ;  /* 0x000000b2a808723c */ /* 0x040fe20000041808 */
[----:B------:R-:W-:Y:S07]  /*7890*/  LDSM.16.M88.4 R176, [R209] ;  /* 0x00000000d1b0783b */ /* 0x000fee0000000200 */
[C---:B------:R-:W-:Y:S08]  /*78a0*/  HMMA.16816.F32.BF16 R12, R168.reuse, R200, R12 ;  /* 0x000000c8a80c723c */ /* 0x040ff0000004180c */
[C---:B------:R-:W-:Y:S01]  /*78b0*/  HMMA.16816.F32.BF16 R16, R168.reuse, R202, R16 ;  /* 0x000000caa810723c */ /* 0x040fe20000041810 */
[----:B------:R-:W-:Y:S07]  /*78c0*/  LDSM.16.M88.4 R200, [R209+0x800] ;  /* 0x00080000d1c8783b */ /* 0x000fee0000000200 */
[C---:B---3--:R-:W-:Y:S08]  /*78d0*/  HMMA.16816.F32.BF16 R20, R168.reuse, R172, R20 ;  /* 0x000000aca814723c */ /* 0x048ff00000041814 */
[C---:B------:R-:W-:Y:S01]  /*78e0*/  HMMA.16816.F32.BF16 R24, R168.reuse, R174, R24 ;  /* 0x000000aea818723c */ /* 0x040fe20000041818 */
[----:B------:R-:W1:Y:S07]  /*78f0*/  LDSM.16.M88.4 R172, [R222+0xc000] ;  /* 0x00c00000deac783b */ /* 0x000e6e0000000200 */
[C---:B-----5:R-:W-:Y:S08]  /*7900*/  HMMA.16816.F32.BF16 R28, R168.reuse, R192, R28 ;  /* 0x000000c0a81c723c */ /* 0x060ff0000004181c */
[----:B------:R-:W-:Y:S01]  /*7910*/  HMMA.16816.F32.BF16 R32, R168, R194, R32 ;  /* 0x000000c2a820723c */ /* 0x000fe20000041820 */
[----:B------:R-:W3:Y:S05]  /*7920*/  LDSM.16.M88.4 R168, [R209+0x1000] ;  /* 0x00100000d1a8783b */ /* 0x000eea0000000200 */
[----:B------:R-:W5:Y:S02]  /*7930*/  LDSM.16.M88.4 R192, [R209+0x1800] ;  /* 0x00180000d1c0783b */ /* 0x000f640000000200 */
[C---:B--2---:R-:W-:Y:S01]  /*7940*/  HMMA.16816.F32.BF16 R4, R180.reuse, R196, R4 ;  /* 0x000000c4b404723c */ /* 0x044fe20000041804 */
[----:B------:R-:W-:Y:S04]  /*7950*/  DEPBAR.LE SB0, 0x0 ;  /* 0x000080000000791a */ /* 0x000fe80000000000 */
[----:B------:R-:W-:Y:S03]  /*7960*/  BAR.SYNC.DEFER_BLOCKING 0x0 ;  /* 0x0000000000007b1d */ /* 0x000fe60000010000 */
[C---:B------:R-:W-:Y:S08]  /*7970*/  HMMA.16816.F32.BF16 R8, R180.reuse, R198, R8 ;  /* 0x000000c6b408723c */ /* 0x040ff00000041808 */
[C---:B------:R-:W-:Y:S08]  /*7980*/  HMMA.16816.F32.BF16 R12, R180.reuse, R204, R12 ;  /* 0x000000ccb40c723c */ /* 0x040ff0000004180c */
[C---:B------:R-:W-:Y:S08]  /*7990*/  HMMA.16816.F32.BF16 R16, R180.reuse, R206, R16 ;  /* 0x000000ceb410723c */ /* 0x040ff00000041810 */
[C---:B----4-:R-:W-:Y:S08]  /*79a0*/  HMMA.16816.F32.BF16 R20, R180.reuse, R184, R20 ;  /* 0x000000b8b414723c */ /* 0x050ff00000041814 */
[C---:B------:R-:W-:Y:S08]  /*79b0*/  HMMA.16816.F32.BF16 R24, R180.reuse, R186, R24 ;  /* 0x000000bab418723c */ /* 0x040ff00000041818 */
[C---:B------:R-:W-:Y:S08]  /*79c0*/  HMMA.16816.F32.BF16 R28, R180.reuse, R188, R28 ;  /* 0x000000bcb41c723c */ /* 0x040ff0000004181c */
[----:B------:R-:W-:Y:S08]  /*79d0*/  HMMA.16816.F32.BF16 R32, R180, R190, R32 ;  /* 0x000000beb420723c */ /* 0x000ff00000041820 */
[C---:B-1----:R-:W-:Y:S08]  /*79e0*/  HMMA.16816.F32.BF16 R4, R172.reuse, R176, R4 ;  /* 0x000000b0ac04723c */ /* 0x042ff00000041804 */
[C---:B------:R-:W-:Y:S08]  /*79f0*/  HMMA.16816.F32.BF16 R8, R172.reuse, R178, R8 ;  /* 0x000000b2ac08723c */ /* 0x040ff00000041808 */
[C---:B------:R-:W-:Y:S08]  /*7a00*/  HMMA.16816.F32.BF16 R12, R172.reuse, R200, R12 ;  /* 0x000000c8ac0c723c */ /* 0x040ff0000004180c */
[C---:B------:R-:W-:Y:S08]  /*7a10*/  HMMA.16816.F32.BF16 R16, R172.reuse, R202, R16 ;  /* 0x000000caac10723c */ /* 0x040ff00000041810 */
[C---:B---3--:R-:W-:Y:S08]  /*7a20*/  HMMA.16816.F32.BF16 R20, R172.reuse, R168, R20 ;  /* 0x000000a8ac14723c */ /* 0x048ff00000041814 */
[C---:B------:R-:W-:Y:S08]  /*7a30*/  HMMA.16816.F32.BF16 R24, R172.reuse, R170, R24 ;  /* 0x000000aaac18723c */ /* 0x040ff00000041818 */
[C---:B-----5:R-:W-:Y:S08]  /*7a40*/  HMMA.16816.F32.BF16 R28, R172.reuse, R192, R28 ;  /* 0x000000c0ac1c723c */ /* 0x060ff0000004181c */
[----:B------:R-:W-:Y:S01]  /*7a50*/  HMMA.16816.F32.BF16 R32, R172, R194, R32 ;  /* 0x000000c2ac20723c */ /* 0x000fe20000041820 */
[----:B------:R-:W-:Y:S07]  /*7a60*/  @!UPT UIADD3 URZ, URZ, URZ, URZ ;  /* 0x0000003f3f3ff290 */ /* 0x000fee000fffe03f */
[----:B------:R-:W-:-:S11]  /*7a70*/  @!P0 BRA `(.L_x_1589) ;  /* 0x0000056000008947 */ /* 0x000fd60003800000 */
[----:B------:R-:W-:Y:S01]  /*7a80*/  IMAD.MOV.U32 R0, RZ, RZ, 0x1 ;  /* 0x00000001ff007424 */ /* 0x000fe200078e00ff */
[----:B------:R-:W-:Y:S01]  /*7a90*/  SHF.R.S32.HI R230, RZ, 0x1f, R241 ;  /* 0x0000001fffe67819 */ /* 0x000fe200000114f1 */
[----:B------:R-:W-:Y:S01]  /*7aa0*/  IMAD R2, R234, 0x40, R244 ;  /* 0x00000040ea027824 */ /* 0x000fe200078e02f4 */
[----:B------:R-:W-:Y:S01]  /*7ab0*/  SHF.R.S32.HI R214, RZ, 0x1f, R240 ;  /* 0x0000001fffd67819 */ /* 0x000fe200000114f0 */
[----:B------:R-:W-:Y:S01]  /*7ac0*/  IMAD.MOV.U32 R228, RZ, RZ, RZ ;  /* 0x000000ffffe47224 */ /* 0x000fe200078e00ff */
[----:B------:R-:W-:Y:S01]  /*7ad0*/  ISETP.NE.AND P0, PT, R0, c[0x0][0x2b8], PT ;  /* 0x0000ae0000007a0c */ /* 0x000fe20003f05270 */
[----:B------:R-:W-:Y:S01]  /*7ae0*/  IMAD R0, R235, 0x20, R243 ;  /* 0x00000020eb007824 */ /* 0x000fe200078e02f3 */
[C---:B------:R-:W-:Y:S01]  /*7af0*/  SHF.L.U64.HI R174, R241.reuse, 0x1, R230 ;  /* 0x00000001f1ae7819 */ /* 0x040fe200000102e6 */
[----:B------:R-:W-:Y:S01]  /*7b00*/  IMAD.SHL.U32 R178, R241, 0x2, RZ ;  /* 0x00000002f1b27824 */ /* 0x000fe200078e00ff */
[----:B------:R-:W-:Y:S01]  /*7b10*/  SHF.R.S32.HI R230, RZ, 0x1f, R239 ;  /* 0x0000001fffe67819 */ /* 0x000fe200000114ef */
[C---:B------:R-:W-:Y:S01]  /*7b20*/  IMAD.SHL.U32 R177, R239.reuse, 0x2, RZ ;  /* 0x00000002efb17824 */ /* 0x040fe200078e00ff */
[----:B------:R-:W-:Y:S01]  /*7b30*/  IADD3 R2, R2, -0x40, R0 ;  /* 0xffffffc002027810 */ /* 0x000fe20007ffe000 */
[C---:B------:R-:W-:Y:S01]  /*7b40*/  IMAD.SHL.U32 R176, R240.reuse, 0x2, RZ ;  /* 0x00000002f0b07824 */ /* 0x040fe200078e00ff */
[----:B------:R-:W-:Y:S01]  /*7b50*/  SHF.L.U64.HI R173, R239, 0x1, R230 ;  /* 0x00000001efad7819 */ /* 0x000fe200000102e6 */
[C---:B------:R-:W-:Y:S01]  /*7b60*/  IMAD.SHL.U32 R175, R231.reuse, 0x2, RZ ;  /* 0x00000002e7af7824 */ /* 0x040fe200078e00ff */
[----:B------:R-:W-:Y:S01]  /*7b70*/  SHF.R.S32.HI R230, RZ, 0x1f, R231 ;  /* 0x0000001fffe67819 */ /* 0x000fe200000114e7 */
[----:B------:R-:W-:Y:S01]  /*7b80*/  IMAD.MOV.U32 R0, RZ, RZ, R2 ;  /* 0x000000ffff007224 */ /* 0x000fe200078e0002 */
[----:B------:R-:W-:Y:S01]  /*7b90*/  SHF.L.U64.HI R172, R240, 0x1, R214 ;  /* 0x00000001f0ac7819 */ /* 0x000fe200000102d6 */
[----:B------:R-:W-:Y:S01]  /*7ba0*/  @P0 IMAD.HI.U32 R3, R2, c[0x0][0x2bc], RZ ;  /* 0x0000af0002030a27 */ /* 0x000fe200078e00ff */
[----:B------:R-:W-:Y:S04]  /*7bb0*/  SHF.L.U64.HI R171, R231, 0x1, R230 ;  /* 0x00000001e7ab7819 */ /* 0x000fe800000102e6 */
[----:B------:R-:W-:Y:S04]  /*7bc0*/  @P0 SHF.R.U32.HI R0, RZ, c[0x0][0x2c0], R3 ;  /* 0x0000b000ff000a19 */ /* 0x000fe80000011603 */
[C---:B------:R-:W-:Y:S04]  /*7bd0*/  @!P1 IADD3 R3, P0, R0.reuse, R248, RZ ;  /* 0x000000f800039210 */ /* 0x040fe80007f1e0ff */
[----:B------:R-:W-:Y:S01]  /*7be0*/  @!P1 LEA.HI.X.SX32 R133, R0, R252, 0x1, P0 ;  /* 0x000000fc00859211 */ /* 0x000fe200000f0eff */
[----:B------:R-:W-:Y:S01]  /*7bf0*/  IMAD.MOV R0, RZ, RZ, -R0 ;  /* 0x000000ffff007224 */ /* 0x000fe200078e0a00 */
[C---:B------:R-:W-:Y:S03]  /*7c00*/  @!P1 LEA R132, P0, R3.reuse, c[0x0][0x2a0], 0x2 ;  /* 0x0000a80003849a11 */ /* 0x040fe600078010ff */
[----:B------:R-:W-:Y:S01]  /*7c10*/  IMAD R232, R0, c[0x0][0x2b8], R2 ;  /* 0x0000ae0000e87a24 */ /* 0x000fe200078e0202 */
[----:B------:R-:W-:Y:S03]  /*7c20*/  @!P1 LEA.HI.X R133, R3, c[0x0][0x2a4], R133, 0x2, P0 ;  /* 0x0000a90003859a11 */ /* 0x000fe600000f1485 */
[----:B------:R-:W-:Y:S01]  /*7c30*/  IMAD.WIDE.U32 R2, R232, c[0x0][0x1e0], RZ ;  /* 0x00007800e8027a25 */ /* 0x000fe200078e00ff */
[----:B------:R-:W-:Y:S01]  /*7c40*/  SHF.R.S32.HI R0, RZ, 0x1f, R232 ;  /* 0x0000001fff007819 */ /* 0x000fe200000114e8 */
[----:B------:R-:W2:Y:S04]  /*7c50*/  @!P1 LDG.E R228, [R132.64] ;  /* 0x0000000684e49981 */ /* 0x000ea8000c1e1900 */
[----:B------:R-:W-:Y:S04]  /*7c60*/  IMAD R0, R0, c[0x0][0x1e0], RZ ;  /* 0x0000780000007a24 */ /* 0x000fe800078e02ff */
        /* <DEDUP_REMOVED lines=12> */
.L_x_1668:
[----:B------:R-:W-:-:S05]  /*7d30*/  BRA.DIV ~URZ, `(.L_x_1591) ;  /* 0x000087227f007947 */ /* 0x000fca000b800000 */
[----:B------:R-:W3:Y:S01]  /*7d40*/  SHFL.IDX PT, R0, R170, RZ, 0x181f ;  /* 0x00181fffaa007589 */ /* 0x000ee200000e0000 */
[C---:B------:R-:W-:Y:S04]  /*7d50*/  IADD3 R2, -R233.reuse, 0x10, RZ ;  /* 0x00000010e9027810 */ /* 0x040fe80007ffe1ff */
[----:B------:R-:W-:Y:S04]  /*7d60*/  LOP3.LUT R2, R2, 0xf, RZ, 0xc0, !PT ;  /* 0x0000000f02027812 */ /* 0x000fe800078ec0ff */
[----:B---3--:R-:W-:Y:S04]  /*7d70*/  IADD3 R2, P5, P0, R2, R0, R175 ;  /* 0x0000000002027210 */ /* 0x008fe800078be0af */
[----:B--2---:R-:W-:Y:S02]  /*7d80*/  IADD3.X R3, RZ, R132, R171, P5, P0 ;  /* 0x00000084ff037210 */ /* 0x004fe40002fe04ab */
[----:B------:R-:W-:Y:S11]  /*7d90*/  ISETP.NE.U32.AND P0, PT, R233, RZ, PT ;  /* 0x000000ffe900720c */ /* 0x000ff60003f05070 */
[----:B------:R-:W-:Y:S02]  /*7da0*/  @!UPT UIADD3 URZ, URZ, URZ, URZ ;  /* 0x0000003f3f3ff290 */ /* 0x000fe4000fffe03f */
[----:B------:R-:W-:Y:S01]  /*7db0*/  @!PT LDS RZ, [RZ] ;  /* 0x00000000fffff984 */ /* 0x000fe20000000800 */
[----:B------:R-:W-:Y:S01]  /*7dc0*/  @!PT LDS RZ, [RZ] ;  /* 0x00000000fffff984 */ /* 0x000fe20000000800 */
[----:B------:R2:W-:Y:S02]  /*7dd0*/  LDGSTS.E.BYPASS.LTC128B.128.ZFILL [R229+0x8100], [R2.64], P0 ;  /* 0x0810000002e57fae */ /* 0x0005e40008141d46 */
[----:B--2---:R-:W-:Y:S05]  /*7de0*/  IADD3 R2, P0, R0, R176, RZ ;  /* 0x000000b000027210 */ /* 0x004fea0007f1e0ff */
[----:B------:R-:W-:Y:S01]  /*7df0*/  IMAD.X R3, R132, 0x1, R172, P0 ;  /* 0x0000000184037824 */ /* 0x000fe200000e06ac */
[----:B------:R-:W-:Y:S04]  /*7e00*/  IADD3 R168, P0, R0, R177, RZ ;  /* 0x000000b100a87210 */ /* 0x000fe80007f1e0ff */
[----:B------:R2:W-:Y:S01]  /*7e10*/  LDGSTS.E.BYPASS.LTC128B.128 [R229+0xa100], [R2.64], !P2 ;  /* 0x0a10000002e57fae */ /* 0x0005e2000d101d46 */
[----:B------:R-:W-:Y:S05]  /*7e20*/  IMAD.X R169, R132, 0x1, R173, P0 ;  /* 0x0000000184a97824 */ /* 0x000fea00000e06ad */
[----:B------:R3:W-:Y:S01]  /*7e30*/  LDGSTS.E.BYPASS.LTC128B.128 [R229+0xc100], [R168.64], !P3 ;  /* 0x0c100000a8e57fae */ /* 0x0007e2000d901d46 */
[----:B--2---:R-:W-:Y:S03]  /*7e40*/  IADD3 R2, P0, R0, R178, RZ ;  /* 0x000000b200027210 */ /* 0x004fe60007f1e0ff */
[----:B------:R3:W2:Y:S02]  /*7e50*/  SHFL.IDX PT, R0, R170, 0x1, 0x181f ;  /* 0x00381f00aa007f89 */ /* 0x0006a400000e0000 */
[----:B------:R-:W-:Y:S02]  /*7e60*/  IMAD.X R3, R132, 0x1, R174, P0 ;  /* 0x0000000184037824 */ /* 0x000fe400000e06ae */
[----:B------:R3:W4:Y:S04]  /*7e70*/  SHFL.IDX PT, R132, R133, 0x1, 0x181f ;  /* 0x00381f0085847f89 */ /* 0x00072800000e0000 */
[----:B------:R3:W-:Y:S02]  /*7e80*/  LDGSTS.E.BYPASS.LTC128B.128 [R229+0xe100], [R2.64], !P4 ;  /* 0x0e10000002e57fae */ /* 0x0007e4000e101d46 */
.L_x_1669:
[C---:B---3--:R-:W-:Y:S02]  /*7e90*/  IADD3 R2, -R233.reuse, 0x10, RZ ;  /* 0x00000010e9027810 */ /* 0x048fe40007ffe1ff */
[----:B------:R-:W-:Y:S02]  /*7ea0*/  LOP3.LUT R238, R238, 0xfffffff7, RZ, 0xc0, !PT ;  /* 0xfffffff7eeee7812 */ /* 0x000fe400078ec0ff */
[----:B------:R-:W-:Y:S02]  /*7eb0*/  ISETP.NE.U32.AND P0, PT, R233, RZ, PT ;  /* 0x000000ffe900720c */ /* 0x000fe40003f05070 */
[----:B------:R-:W-:Y:S02]  /*7ec0*/  LOP3.LUT R2, R2, 0xf, RZ, 0xc0, !PT ;  /* 0x0000000f02027812 */ /* 0x000fe400078ec0ff */
[----:B------:R-:W-:Y:S02]  /*7ed0*/  @P1 LOP3.LUT R238, R238, 0x8, RZ, 0xfc, !PT ;  /* 0x00000008eeee1812 */ /* 0x000fe400078efcff */
[----:B--2---:R-:W-:Y:S04]  /*7ee0*/  IADD3 R2, P1, P5, R2, R0, R175 ;  /* 0x0000000002027210 */ /* 0x004fe80007d3e0af */
[----:B----4-:R-:W-:Y:S02]  /*7ef0*/  IADD3.X R3, RZ, R132, R171, P1, P5 ;  /* 0x00000084ff037210 */ /* 0x010fe40000fea4ab */
[----:B------:R-:W-:Y:S02]  /*7f00*/  IADD3 R168, P5, R0, R177, RZ ;  /* 0x000000b100a87210 */ /* 0x000fe40007fbe0ff */
[----:B------:R-:W-:Y:S01]  /*7f10*/  LOP3.LUT P1, RZ, R238, 0x8, RZ, 0xc0, !PT ;  /* 0x00000008eeff7812 */ /* 0x000fe2000782c0ff */
[----:B------:R-:W-:Y:S01]  /*7f20*/  @!PT LDS RZ, [RZ] ;  /* 0x00000000fffff984 */ /* 0x000fe20000000800 */
[----:B------:R-:W-:Y:S01]  /*7f30*/  @!PT LDS RZ, [RZ] ;  /* 0x00000000fffff984 */ /* 0x000fe20000000800 */
[----:B------:R-:W-:Y:S01]  /*7f40*/  @!PT LDS RZ, [RZ] ;  /* 0x00000000fffff984 */ /* 0x000fe20000000800 */
[----:B------:R2:W-:Y:S01]  /*7f50*/  LDGSTS.E.BYPASS.LTC128B.128.ZFILL [R229+0x9100], [R2.64], P0 ;  /* 0x0910000002e57fae */ /* 0x0005e20008141d46 */
[----:B------:R-:W-:Y:S01]  /*7f60*/  IADD3 R170, P0, R0, R176, RZ ;  /* 0x000000b000aa7210 */ /* 0x000fe20007f1e0ff */
[C---:B------:R-:W-:Y:S04]  /*7f70*/  IMAD.X R169, R132.reuse, 0x1, R173, P5 ;  /* 0x0000000184a97824 */ /* 0x040fe800028e06ad */
[----:B------:R-:W-:Y:S05]  /*7f80*/  IMAD.X R171, R132, 0x1, R172, P0 ;  /* 0x0000000184ab7824 */ /* 0x000fea00000e06ac */
[----:B------:R3:W-:Y:S04]  /*7f90*/  LDGSTS.E.BYPASS.LTC128B.128 [R229+0xb100], [R170.64], !P2 ;  /* 0x0b100000aae57fae */ /* 0x0007e8000d101d46 */
[----:B------:R3:W-:Y:S01]  /*7fa0*/  LDGSTS.E.BYPASS.LTC128B.128 [R229+0xd100], [R168.64], !P3 ;  /* 0x0d100000a8e57fae */ /* 0x0007e2000d901d46 */
[----:B--2---:R-:W-:Y:S05]  /*7fb0*/  IADD3 R2, P0, R0, R178, RZ ;  /* 0x000000b200027210 */ /* 0x004fea0007f1e0ff */
[----:B------:R-:W-:Y:S05]  /*7fc0*/  IMAD.X R3, R132, 0x1, R174, P0 ;  /* 0x0000000184037824 */ /* 0x000fea00000e06ae */
[----:B------:R3:W-:Y:S03]  /*7fd0*/  LDGSTS.E.BYPASS.LTC128B.128 [R229+0xf100], [R2.64], !P4 ;  /* 0x0f10000002e57fae */ /* 0x0007e6000e101d46 */
.L_x_1589:
[----:B------:R-:W-:Y:S05]  /*7fe0*/  BSYNC B0 ;  /* 0x0000000000007941 */ /* 0x000fea0003800000 */
.L_x_1588:
        /* <DEDUP_REMOVED lines=41> */
.L_x_1670:
[----:B--2---:R-:W-:Y:S01]  /*8280*/  FMNMX.FTZ R3, R0, R132, !PT ;  /* 0x0000008400037209 */ /* 0x004fe20007810000 */
[C---:B-1----:R-:W-:Y:S01]  /*8290*/  FMUL.FTZ R132, R133.reuse, c[0x0][0x2d0] ;  /* 0x0000b40085847a20 */ /* 0x042fe20000410000 */
[----:B------:R-:W-:Y:S01]  /*82a0*/  WARPSYNC 0xffffffff ;  /* 0xffffffff00007948 */ /* 0x000fe20003800000 */
[----:B------:R-:W-:Y:S01]  /*82b0*/  FADD.FTZ R0, -R133, R134 ;  /* 0x0000008685007221 */ /* 0x000fe20000010100 */
[----:B------:R-:W-:Y:S01]  /*82c0*/  ISETP.GT.AND P0, PT, R234, R242, PT ;  /* 0x000000f2ea00720c */ /* 0x000fe20003f04270 */
        /* <DEDUP_REMOVED lines=19> */
[----:B------:R-:W-:Y:S03]  /*8400*/  FFMA.FTZ R132, R33, c[0x0][0x2d0], -R132 ;  /* 0x0000b40021847a23 */ /* 0x000fe60000010884 */
[----:B------:R3:W-:Y:S10]  /*8410*/  MUFU.EX2 R13, R4 ;  /* 0x00000004000d7308 */ /* 0x0007f40000000800 */
[----:B------:R-:W4:Y:S10]  /*8420*/  MUFU.EX2 R9, R9 ;  /* 0x0000000900097308 */ /* 0x000f340000000800 */
[----:B------:R-:W-:Y:S01]  /*8430*/  MUFU.EX2 R132, R132 ;  /* 0x0000008400847308 */ /* 0x000fe20000000800 */
[----:B---3--:R-:W-:Y:S04]  /*8440*/  FMUL.FTZ R4, R3, c[0x0][0x2d0] ;  /* 0x0000b40003047a20 */ /* 0x008fe80000410000 */
        /* <DEDUP_REMOVED lines=16> */
[----:B------:R-:W-:Y:S02]  /*8550*/  FFMA.FTZ R172, R15, c[0x0][0x2d0], -R4 ;  /* 0x0000b4000fac7a23 */ /* 0x000fe40000010804 */
[----:B------:R-:W-:Y:S10]  /*8560*/  MUFU.EX2 R197, R173 ;  /* 0x000000ad00c57308 */ /* 0x000ff40000000800 */
[----:B------:R-:W-:Y:S10]  /*8570*/  MUFU.EX2 R196, R172 ;  /* 0x000000ac00c47308 */ /* 0x000ff40000000800 */
[----:B------:R-:W-:Y:S10]  /*8580*/  MUFU.EX2 R173, R189 ;  /* 0x000000bd00ad7308 */ /* 0x000ff40000000800 */
[----:B------:R-:W-:Y:S01]  /*8590*/  MUFU.EX2 R172, R190 ;  /* 0x000000be00ac7308 */ /* 0x000fe20000000800 */
[----:B-1----:R-:W-:Y:S01]  /*85a0*/  FFMA.FTZ R0, R2, R237, R12 ;  /* 0x000000ed02007223 */ /* 0x002fe2000001000c */
[----:B--2---:R-:W-:Y:S01]  /*85b0*/  F2FP.BF16.PACK_AB R168, R8, R12 ;  /* 0x0000000c08a8723e */ /* 0x004fe200000010ff */
[----:B------:R-:W-:Y:S01]  /*85c0*/  FMUL.FTZ R32, R2, R136 ;  /* 0x0000008802207220 */ /* 0x000fe20000410000 */
[----:B----4-:R-:W-:Y:S01]  /*85d0*/  F2FP.BF16.PACK_AB R170, R9, R13 ;  /* 0x0000000d09aa723e */ /* 0x010fe200000010ff */
[----:B------:R-:W-:Y:S01]  /*85e0*/  FADD.FTZ R5, R8, R0 ;  /* 0x0000000008057221 */ /* 0x000fe20000010000 */
[----:B---3--:R-:W-:Y:S01]  /*85f0*/  F2FP.BF16.PACK_AB R169, R7, R10 ;  /* 0x0000000a07a9723e */ /* 0x008fe200000010ff */
[----:B------:R-:W-:Y:S02]  /*8600*/  FADD.FTZ R0, -R3, R135 ;  /* 0x0000008703007221 */ /* 0x000fe40000010100 */
[----:B------:R-:W-:Y:S02]  /*8610*/  FMUL.FTZ R33, R2, R137 ;  /* 0x0000008902217220 */ /* 0x000fe40000410000 */
[----:B------:R-:W-:Y:S02]  /*8620*/  FMUL.FTZ R0, R0, c[0x0][0x2d0] ;  /* 0x0000b40000007a20 */ /* 0x000fe40000410000 */
[----:B------:R-:W-:Y:S02]  /*8630*/  FFMA.FTZ R135, R11, c[0x0][0x2d0], -R4 ;  /* 0x0000b4000b877a23 */ /* 0x000fe40000010804 */
[C---:B------:R-:W-:Y:S02]  /*8640*/  FMUL.FTZ R12, R2.reuse, R156 ;  /* 0x0000009c020c7220 */ /* 0x040fe40000410000 */
[----:B------:R-:W1:Y:S01]  /*8650*/  MUFU.EX2 R0, R0 ;  /* 0x0000000000007308 */ /* 0x000e620000000800 */
[C---:B------:R-:W-:Y:S02]  /*8660*/  FMUL.FTZ R17, R2.reuse, R153 ;  /* 0x0000009902117220 */ /* 0x040fe40000410000 */
[----:B------:R-:W-:Y:S02]  /*8670*/  FADD.FTZ R4, R13, R5 ;  /* 0x000000050d047221 */ /* 0x000fe40000010000 */
[C---:B------:R-:W-:Y:S02]  /*8680*/  FMUL.FTZ R5, R2.reuse, R165 ;  /* 0x000000a502057220 */ /* 0x040fe40000410000 */
[----:B------:R-:W-:Y:S02]  /*8690*/  FADD.FTZ R180, R9, R4 ;  /* 0x0000000409b47221 */ /* 0x000fe40000010000 */
        /* <DEDUP_REMOVED lines=9> */
[----:B------:R-:W-:Y:S02]  /*8730*/  FMUL.FTZ R25, R2, R145 ;  /* 0x0000009102197220 */ /* 0x000fe40000410000 */
[C---:B-1----:R-:W-:Y:S02]  /*8740*/  FMUL.FTZ R34, R0.reuse, R138 ;  /* 0x0000008a00227220 */ /* 0x042fe40000410000 */
[C---:B------:R-:W-:Y:S02]  /*8750*/  FMUL.FTZ R35, R0.reuse, R139 ;  /* 0x0000008b00237220 */ /* 0x040fe40000410000 */
[----:B------:R-:W1:Y:S01]  /*8760*/  LDSM.16.MT88.4 R136, [R210] ;  /* 0x00000000d288783b */ /* 0x000e620000004200 */
[C---:B------:R-:W-:Y:S01]  /*8770*/  FFMA.FTZ R6, R0.reuse, R236, R10 ;  /* 0x000000ec00067223 */ /* 0x040fe2000001000a */
[----:B------:R-:W-:Y:S01]  /*8780*/  MUFU.EX2 R148, R186 ;  /* 0x000000ba00947308 */ /* 0x000fe20000000800 */
[C---:B------:R-:W-:Y:S02]  /*8790*/  FMUL.FTZ R10, R0.reuse, R162 ;  /* 0x000000a2000a7220 */ /* 0x040fe40000410000 */
[----:B------:R-:W-:Y:S02]  /*87a0*/  FADD.FTZ R152, R7, R6 ;  /* 0x0000000607987221 */ /* 0x000fe40000010000 */
[C---:B------:R-:W-:Y:S02]  /*87b0*/  FMUL.FTZ R6, R0.reuse, R166 ;  /* 0x000000a600067220 */ /* 0x040fe40000410000 */
[C---:B------:R-:W-:Y:S02]  /*87c0*/  FMUL.FTZ R7, R0.reuse, R167 ;  /* 0x000000a700077220 */ /* 0x040fe40000410000 */
[C---:B------:R-:W-:Y:S01]  /*87d0*/  FMUL.FTZ R11, R0.reuse, R163 ;  /* 0x000000a3000b7220 */ /* 0x040fe20000410000 */
[----:B------:R-:W-:Y:S01]  /*87e0*/  MUFU.EX2 R135, R176 ;  /* 0x000000b000877308 */ /* 0x000fe20000000800 */
[----:B------:R-:W-:Y:S01]  /*87f0*/  FMUL.FTZ R14, R0, R158 ;  /* 0x0000009e000e7220 */ /* 0x000fe20000410000 */
[----:B------:R-:W-:Y:S01]  /*8800*/  LDSM.16.MT88.4 R160, [R210+0x1800] ;  /* 0x00180000d2a0783b */ /* 0x000fe20000004200 */
[----:B--2---:R-:W-:Y:S01]  /*8810*/  F2FP.BF16.PACK_AB R171, R156, R153 ;  /* 0x000000999cab723e */ /* 0x004fe200000010ff */
[C---:B------:R-:W-:Y:S02]  /*8820*/  FMUL.FTZ R18, R0.reuse, R154 ;  /* 0x0000009a00127220 */ /* 0x040fe40000410000 */
[C---:B------:R-:W-:Y:S02]  /*8830*/  FMUL.FTZ R19, R0.reuse, R155 ;  /* 0x0000009b00137220 */ /* 0x040fe40000410000 */
[C---:B------:R-:W-:Y:S02]  /*8840*/  FMUL.FTZ R22, R0.reuse, R150 ;  /* 0x0000009600167220 */ /* 0x040fe40000410000 */
[C---:B------:R-:W-:Y:S01]  /*8850*/  FMUL.FTZ R23, R0.reuse, R151 ;  /* 0x0000009700177220 */ /* 0x040fe20000410000 */
[----:B------:R-:W-:Y:S01]  /*8860*/  MUFU.EX2 R176, R181 ;  /* 0x000000b500b07308 */ /* 0x000fe20000000800 */
[C---:B------:R-:W-:Y:S02]  /*8870*/  FMUL.FTZ R26, R0.reuse, R146 ;  /* 0x00000092001a7220 */ /* 0x040fe40000410000 */
[----:B------:R-:W-:Y:S02]  /*8880*/  FMUL.FTZ R27, R0, R147 ;  /* 0x00000093001b7220 */ /* 0x000fe40000410000 */
[C---:B------:R-:W-:Y:S02]  /*8890*/  FMUL.FTZ R28, R2.reuse, R140 ;  /* 0x0000008c021c7220 */ /* 0x040fe40000410000 */
[----:B------:R-:W-:Y:S02]  /*88a0*/  FMUL.FTZ R29, R2, R141 ;  /* 0x0000008d021d7220 */ /* 0x000fe40000410000 */
[C---:B------:R-:W-:Y:S01]  /*88b0*/  FMUL.FTZ R30, R0.reuse, R142 ;  /* 0x0000008e001e7220 */ /* 0x040fe20000410000 */
[----:B------:R-:W2:Y:S01]  /*88c0*/  MUFU.EX2 R134, R179 ;  /* 0x000000b300867308 */ /* 0x000ea20000000800 */
[C---:B------:R-:W-:Y:S02]  /*88d0*/  FMUL.FTZ R31, R0.reuse, R143 ;  /* 0x0000008f001f7220 */ /* 0x040fe40000410000 */
[----:B------:R-:W-:Y:S01]  /*88e0*/  LDSM.16.MT88.4 R140, [R210+0x800] ;  /* 0x00080000d28c783b */ /* 0x000fe20000004200 */
[----:B------:R-:W-:Y:S02]  /*88f0*/  FMUL.FTZ R15, R0, R159 ;  /* 0x0000009f000f7220 */ /* 0x000fe40000410000 */
[C---:B------:R-:W-:Y:S01]  /*8900*/  FMUL.FTZ R24, R2.reuse, R144 ;  /* 0x0000009002187220 */ /* 0x040fe20000410000 */
[C---:B-1----:R-:W-:Y:S03]  /*8910*/  HMMA.16816.F32.BF16 R4, R168.reuse, R136, R4 ;  /* 0x00000088a804723c */ /* 0x042fe60000041804 */
[----:B------:R-:W-:Y:S02]  /*8920*/  MUFU.EX2 R144, R177 ;  /* 0x000000b100907308 */ /* 0x000fe40000000800 */
[C---:B------:R-:W-:Y:S02]  /*8930*/  FMUL.FTZ R36, R2.reuse, R36 ;  /* 0x0000002402247220 */ /* 0x040fe40000410000 */
[----:B------:R-:W-:Y:S01]  /*8940*/  FMUL.FTZ R37, R2, R37 ;  /* 0x0000002502257220 */ /* 0x000fe20000410000 */
[C---:B------:R-:W-:Y:S01]  /*8950*/  HMMA.16816.F32.BF16 R8, R168.reuse, R138, R8 ;  /* 0x0000008aa808723c */ /* 0x040fe20000041808 */
[----:B------:R-:W1:Y:S03]  /*8960*/  LDSM.16.MT88.4 R136, [R211] ;  /* 0x00000000d388783b */ /* 0x000e660000004200 */
[C---:B------:R-:W-:Y:S01]  /*8970*/  FMUL.FTZ R38, R0.reuse, R38 ;  /* 0x0000002600267220 */ /* 0x040fe20000410000 */
[----:B------:R-:W-:Y:S01]  /*8980*/  MUFU.EX2 R177, R182 ;  /* 0x000000b600b17308 */ /* 0x000fe20000000800 */
[----:B------:R-:W-:Y:S02]  /*8990*/  FMUL.FTZ R39, R0, R39 ;  /* 0x0000002700277220 */ /* 0x000fe40000410000 */
[C---:B------:R-:W-:Y:S04]  /*89a0*/  FMUL.FTZ R40, R2.reuse, R40 ;  /* 0x0000002802287220 */ /* 0x040fe80000410000 */
        /* <DEDUP_REMOVED lines=100> */
[----:B------:R-:W-:Y:S02]  /*8ff0*/  FMUL.FTZ R129, R2, R129 ;  /* 0x0000008102817220 */ /* 0x000fe40000410000 */
[----:B------:R-:W3:Y:S01]  /*9000*/  MUFU.EX2 R2, R178 ;  /* 0x000000b200027308 */ /* 0x000ee20000000800 */
[C---:B------:R-:W-:Y:S02]  /*9010*/  FMUL.FTZ R126, R0.reuse, R126 ;  /* 0x0000007e007e7220 */ /* 0x040fe40000410000 */
[C---:B------:R-:W-:Y:S02]  /*9020*/  FMUL.FTZ R127, R0.reuse, R127 ;  /* 0x0000007f007f7220 */ /* 0x040fe40000410000 */
[C---:B------:R-:W-:Y:S02]  /*9030*/  FMUL.FTZ R130, R0.reuse, R130 ;  /* 0x0000008200827220 */ /* 0x040fe40000410000 */
[----:B------:R-:W-:Y:S02]  /*9040*/  FMUL.FTZ R131, R0, R131 ;  /* 0x0000008300837220 */ /* 0x000fe40000410000 */
[----:B--2---:R-:W-:Y:S01]  /*9050*/  FADD.FTZ R0, R134, R180 ;  /* 0x000000b486007221 */ /* 0x004fe20000010000 */
[----:B------:R-:W2:Y:S10]  /*9060*/  MUFU.EX2 R178, R175 ;  /* 0x000000af00b27308 */ /* 0x000eb40000000800 */
[----:B------:R-:W-:Y:S01]  /*9070*/  MUFU.EX2 R175, R183 ;  /* 0x000000b700af7308 */ /* 0x000fe20000000800 */
[C---:B-1----:R-:W-:Y:S03]  /*9080*/  HMMA.16816.F32.BF16 R44, R168.reuse, R136, R44 ;  /* 0x00000088a82c723c */ /* 0x042fe6000004182c */
[----:B---3--:R-:W-:Y:S04]  /*9090*/  FADD.FTZ R0, R2, R0 ;  /* 0x0000000002007221 */ /* 0x008fe80000010000 */
[----:B------:R-:W-:Y:S01]  /*90a0*/  FADD.FTZ R0, R144, R0 ;  /* 0x0000000090007221 */ /* 0x000fe20000010000 */
[C---:B------:R-:W-:Y:S01]  /*90b0*/  HMMA.16816.F32.BF16 R48, R168.reuse, R138, R48 ;  /* 0x0000008aa830723c */ /* 0x040fe20000041830 */
[----:B------:R-:W1:Y:S03]  /*90c0*/  LDSM.16.MT88.4 R136, [R213+0x2000] ;  /* 0x00200000d588783b */ /* 0x000e660000004200 */
[C---:B------:R-:W-:Y:S04]  /*90d0*/  FADD.FTZ R0, R135.reuse, R0 ;  /* 0x0000000087007221 */ /* 0x040fe80000010000 */
        /* <DEDUP_REMOVED lines=31> */
[----:B------:R-:W-:Y:S03]  /*92d0*/  F2FP.BF16.PACK_AB R137, R196, R197 ;  /* 0x000000c5c489723e */ /* 0x000fe600000010ff */
[----:B------:R-:W-:Y:S02]  /*92e0*/  F2FP.BF16.PACK_AB R138, R135, R144 ;  /* 0x00000090878a723e */ /* 0x000fe400000010ff */
[----:B------:R-:W3:Y:S02]  /*92f0*/  LDSM.16.MT88.4 R144, [R211+0x800] ;  /* 0x00080000d390783b */ /* 0x000ee40000004200 */
[----:B------:R-:W4:Y:S01]  /*9300*/  MUFU.EX2 R2, R187 ;  /* 0x000000bb00027308 */ /* 0x000f220000000800 */
[----:B--2---:R-:W-:Y:S02]  /*9310*/  F2FP.BF16.PACK_AB R139, R178, R179 ;  /* 0x000000b3b28b723e */ /* 0x004fe400000010ff */
[----:B------:R-:W-:Y:S05]  /*9320*/  F2FP.BF16.PACK_AB R169, R172, R173 ;  /* 0x000000adaca9723e */ /* 0x000fea00000010ff */
[C---:B------:R-:W-:Y:S02]  /*9330*/  HMMA.16816.F32.BF16 R4, R136.reuse, R140, R4 ;  /* 0x0000008c8804723c */ /* 0x040fe40000041804 */
[----:B------:R-:W2:Y:S03]  /*9340*/  MUFU.EX2 R135, R185 ;  /* 0x000000b900877308 */ /* 0x000ea60000000800 */
[----:B-1----:R-:W-:Y:S03]  /*9350*/  FADD.FTZ R0, R134, R0 ;  /* 0x0000000086007221 */ /* 0x002fe60000010000 */
[C---:B------:R-:W-:Y:S01]  /*9360*/  HMMA.16816.F32.BF16 R8, R136.reuse, R142, R8 ;  /* 0x0000008e8808723c */ /* 0x040fe20000041808 */
[----:B------:R-:W1:Y:S03]  /*9370*/  LDSM.16.MT88.4 R140, [R213+0x800] ;  /* 0x00080000d58c783b */ /* 0x000e660000004200 */
[----:B----4-:R-:W-:Y:S04]  /*9380*/  FADD.FTZ R0, R2, R0 ;  /* 0x0000000002007221 */ /* 0x010fe80000010000 */
[----:B------:R-:W-:Y:S04]  /*9390*/  FADD.FTZ R0, R148, R0 ;  /* 0x0000000094007221 */ /* 0x000fe80000010000 */
[C---:B--2---:R-:W-:Y:S01]  /*93a0*/  FADD.FTZ R0, R135.reuse, R0 ;  /* 0x0000000087007221 */ /* 0x044fe20000010000 */
        /* <DEDUP_REMOVED lines=47> */
[----:B------:R-:W4:Y:S02]  /*96a0*/  MUFU.EX2 R135, R194 ;  /* 0x000000c200877308 */ /* 0x000f240000000800 */
[----:B------:R-:W-:Y:S02]  /*96b0*/  F2FP.BF16.PACK_AB R136, R2, R134 ;  /* 0x000000860288723e */ /* 0x000fe400000010ff */
[----:B------:R-:W-:Y:S02]  /*96c0*/  F2FP.BF16.PACK_AB R137, R176, R177 ;  /* 0x000000b1b089723e */ /* 0x000fe400000010ff */
[----:B------:R-:W-:Y:S04]  /*96d0*/  F2FP.BF16.PACK_AB R139, R174, R175 ;  /* 0x000000afae8b723e */ /* 0x000fe800000010ff */
[----:B------:R-:W-:Y:S03]  /*96e0*/  MUFU.EX2 R2, R193 ;  /* 0x000000c100027308 */ /* 0x000fe60000000800 */
[C---:B-1----:R-:W-:Y:S07]  /*96f0*/  HMMA.16816.F32.BF16 R4, R136.reuse, R140, R4 ;  /* 0x0000008c8804723c */ /* 0x042fee0000041804 */
[----:B------:R-:W1:Y:S01]  /*9700*/  MUFU.EX2 R134, R191 ;  /* 0x000000bf00867308 */ /* 0x000e620000000800 */
[C---:B------:R-:W-:Y:S01]  /*9710*/  HMMA.16816.F32.BF16 R8, R136.reuse, R142, R8 ;  /* 0x0000008e8808723c */ /* 0x040fe20000041808 */
[----:B------:R-:W5:Y:S03]  /*9720*/  LDSM.16.MT88.4 R140, [R212+0x1000] ;  /* 0x00100000d48c783b */ /* 0x000f660000004200 */
[----:B----4-:R-:W-:Y:S04]  /*9730*/  F2FP.BF16.PACK_AB R170, R132, R135 ;  /* 0x0000008784aa723e */ /* 0x010fe800000010ff */
[C---:B--2---:R-:W-:Y:S08]  /*9740*/  HMMA.16816.F32.BF16 R12, R136.reuse, R144, R12 ;  /* 0x00000090880c723c */ /* 0x044ff0000004180c */
[C---:B------:R-:W-:Y:S01]  /*9750*/  HMMA.16816.F32.BF16 R16, R136.reuse, R146, R16 ;  /* 0x000000928810723c */ /* 0x040fe20000041810 */
[----:B------:R-:W2:Y:S03]  /*9760*/  LDSM.16.MT88.4 R144, [R210+0x3000] ;  /* 0x00300000d290783b */ /* 0x000ea60000004200 */
[----:B-1----:R-:W-:Y:S01]  /*9770*/  F2FP.BF16.PACK_AB R168, R2, R134 ;  /* 0x0000008602a8723e */ /* 0x002fe200000010ff */
[----:B------:R-:W-:Y:S03]  /*9780*/  FADD.FTZ R0, R134, R0 ;  /* 0x0000000086007221 */ /* 0x000fe60000010000 */
[C---:B---3--:R-:W-:Y:S01]  /*9790*/  HMMA.16816.F32.BF16 R20, R136.reuse, R148, R20 ;  /* 0x000000948814723c */ /* 0x048fe20000041814 */
[----:B------:R-:W-:Y:S03]  /*97a0*/  MUFU.EX2 R134, R192 ;  /* 0x000000c000867308 */ /* 0x000fe60000000800 */
[----:B------:R-:W-:Y:S02]  /*97b0*/  FADD.FTZ R0, R2, R0 ;  /* 0x0000000002007221 */ /* 0x000fe40000010000 */
[----:B------:R-:W-:Y:S02]  /*97c0*/  FADD.FTZ R2, R153, R152 ;  /* 0x0000009899027221 */ /* 0x000fe40000010000 */
[C---:B------:R-:W-:Y:S01]  /*97d0*/  HMMA.16816.F32.BF16 R24, R136.reuse, R150, R24 ;  /* 0x000000968818723c */ /* 0x040fe20000041818 */
[----:B------:R-:W1:Y:S03]  /*97e0*/  LDSM.16.MT88.4 R148, [R211+0x3000] ;  /* 0x00300000d394783b */ /* 0x000e660000004200 */
[----:B------:R-:W-:Y:S01]  /*97f0*/  FADD.FTZ R0, R135, R0 ;  /* 0x0000000087007221 */ /* 0x000fe20000010000 */
[----:B------:R-:W-:Y:S03]  /*9800*/  MOV R135, R3 ;  /* 0x0000000300877202 */ /* 0x000fe60000000f00 */
[C---:B-----5:R-:W-:Y:S01]  /*9810*/  HMMA.16816.F32.BF16 R28, R136.reuse, R140, R28 ;  /* 0x0000008c881c723c */ /* 0x060fe2000004181c */
[----:B------:R-:W-:Y:S03]  /*9820*/  LDSM.16.MT88.4 R152, [R211+0x1800] ;  /* 0x00180000d398783b */ /* 0x000fe60000004200 */
[----:B------:R-:W-:Y:S02]  /*9830*/  FADD.FTZ R237, R132, R0 ;  /* 0x0000000084ed7221 */ /* 0x000fe40000010000 */
[----:B------:R-:W-:Y:S01]  /*9840*/  FADD.FTZ R0, R156, R2 ;  /* 0x000000029c007221 */ /* 0x000fe20000010000 */
[----:B------:R-:W3:Y:S01]  /*9850*/  MUFU.EX2 R132, R195 ;  /* 0x000000c300847308 */ /* 0x000ee20000000800 */
[C---:B------:R-:W-:Y:S01]  /*9860*/  HMMA.16816.F32.BF16 R32, R136.reuse, R142, R32 ;  /* 0x0000008e8820723c */ /* 0x040fe20000041820 */
[----:B------:R-:W4:Y:S03]  /*9870*/  LDSM.16.MT88.4 R140, [R213+0x3000] ;  /* 0x00300000d58c783b */ /* 0x000f260000004200 */
[----:B------:R-:W-:Y:S04]  /*9880*/  FADD.FTZ R0, R197, R0 ;  /* 0x00000000c5007221 */ /* 0x000fe80000010000 */
[----:B------:R-:W-:Y:S01]  /*9890*/  FADD.FTZ R0, R196, R0 ;  /* 0x00000000c4007221 */ /* 0x000fe20000010000 */
[C---:B--2---:R-:W-:Y:S03]  /*98a0*/  HMMA.16816.F32.BF16 R36, R136.reuse, R144, R36 ;  /* 0x000000908824723c */ /* 0x044fe60000041824 */
[----:B------:R-:W-:Y:S04]  /*98b0*/  FADD.FTZ R0, R179, R0 ;  /* 0x00000000b3007221 */ /* 0x000fe80000010000 */
[----:B------:R-:W-:Y:S01]  /*98c0*/  FADD.FTZ R0, R178, R0 ;  /* 0x00000000b2007221 */ /* 0x000fe20000010000 */
[C---:B------:R-:W-:Y:S01]  /*98d0*/  HMMA.16816.F32.BF16 R40, R136.reuse, R146, R40 ;  /* 0x000000928828723c */ /* 0x040fe20000041828 */
[----:B------:R-:W2:Y:S03]  /*98e0*/  LDSM.16.MT88.4 R144, [R212+0x3000] ;  /* 0x00300000d490783b */ /* 0x000ea60000004200 */
[----:B------:R-:W-:Y:S01]  /*98f0*/  FADD.FTZ R0, R177, R0 ;  /* 0x00000000b1007221 */ /* 0x000fe20000010000 */
[----:B---3--:R-:W-:Y:S03]  /*9900*/  F2FP.BF16.PACK_AB R171, R132, R134 ;  /* 0x0000008684ab723e */ /* 0x008fe600000010ff */
        /* <DEDUP_REMOVED lines=12> */
[----:B------:R-:W-:Y:S01]  /*99d0*/  FADD.FTZ R2, R134, R0 ;  /* 0x0000000086027221 */ /* 0x000fe20000010000 */
[----:B------:R-:W-:Y:S02]  /*99e0*/  IADD3 R0, R234, -0x1, RZ ;  /* 0xffffffffea007810 */ /* 0x000fe40007ffe0ff */
[----:B------:R-:W-:Y:S01]  /*99f0*/  MOV R134, R133 ;  /* 0x0000008500867202 */ /* 0x000fe20000000f00 */
        /* <DEDUP_REMOVED lines=24> */
[C---:B---3--:R-:W-:Y:S08]  /*9b80*/  HMMA.16816.F32.BF16 R124, R136.reuse, R140, R124 ;  /* 0x0000008c887c723c */ /* 0x048ff0000004187c */
[----:B------:R-:W-:Y:S01]  /*9b90*/  HMMA.16816.F32.BF16 R128, R136, R142, R128 ;  /* 0x0000008e8880723c */ /* 0x000fe20000041880 */
[----:B------:R-:W1:Y:S07]  /*9ba0*/  LDSM.16.MT88.4 R136, [R212+0x1800] ;  /* 0x00180000d488783b */ /* 0x000e6e0000004200 */
        /* <DEDUP_REMOVED lines=8> */
[C---:B--2---:R-:W-:Y:S08]  /*9c30*/  HMMA.16816.F32.BF16 R148, R168.reuse, R144, R20 ;  /* 0x00000090a894723c */ /* 0x044ff00000041814 */
[C---:B------:R-:W-:Y:S07]  /*9c40*/  HMMA.16816.F32.BF16 R144, R168.reuse, R146, R24 ;  /* 0x00000092a890723c */ /* 0x040fee0000041818 */
[----:B------:R-:W-:Y:S01]  /*9c50*/  MOV R24, R3 ;  /* 0x0000000300187202 */ /* 0x000fe20000000f00 */
        /* <DEDUP_REMOVED lines=34> */
[----:B------:R-:W-:Y:S07]  /*9e80*/  @!UPT UIADD3 URZ, URZ, URZ, URZ ;  /* 0x0000003f3f3ff290 */ /* 0x000fee000fffe03f */
[----:B------:R-:W-:-:S11]  /*9e90*/  @P0 BRA `(.L_x_1593) ;  /* 0xffffc79000000947 */ /* 0x000fd6000383ffff */
.L_x_1586:
[----:B------:R-:W-:Y:S05]  /*9ea0*/  BRA.DIV ~URZ, `(.L_x_1594) ;  /* 0x000069127f007947 */ /* 0x000fea000b800000 */
[----:B------:R1:W2:Y:S02]  /*9eb0*/  SHFL.BFLY PT, R0, R237, 0x2, 0x1f ;  /* 0x0c401f00ed007f89 */ /* 0x0002a400000e0000 */
.L_x_1671:
[----:B--2---:R-:W-:Y:S01]  /*9ec0*/  FADD.FTZ R4, R0, R237 ;  /* 0x000000ed00047221 */ /* 0x004fe20000010000 */
[----:B------:R-:W-:Y:S05]  /*9ed0*/  BRA.DIV ~URZ, `(.L_x_1595) ;  /* 0x000069327f007947 */ /* 0x000fea000b800000 */
[----:B------:R-:W2:Y:S02]  /*9ee0*/  SHFL.BFLY PT, R0, R236, 0x2, 0x1f ;  /* 0x0c401f00ec007f89 */ /* 0x000ea400000e0000 */
[----:B--2---:R-:W-:-:S02]  /*9ef0*/  FADD.FTZ R5, R0, R236 ;  /* 0x000000ec00057221 */ /* 0x004fc40000010000 */
[----:B------:R-:W2:Y:S04]  /*9f00*/  SHFL.BFLY PT, R0, R4, 0x1, 0x1f ;  /* 0x0c201f0004007f89 */ /* 0x000ea800000e0000 */
[----:B------:R3:W4:Y:S01]  /*9f10*/  SHFL.BFLY PT, R3, R5, 0x1, 0x1f ;  /* 0x0c201f0005037f89 */ /* 0x00072200000e0000 */
[----:B--2---:R-:W-:-:S05]  /*9f20*/  FADD.FTZ R4, R4, R0 ;  /* 0x0000000004047221 */ /* 0x004fca0000010000 */
.L_x_1672:
[----:B------:R-:W-:Y:S01]  /*9f30*/  FSETP.NE.FTZ.AND P1, PT, R4, RZ, PT ;  /* 0x000000ff0400720b */ /* 0x000fe20003f35000 */
[----:B----4-:R-:W-:Y:S01]  /*9f40*/  FADD.FTZ R3, R3, R5 ;  /* 0x0000000503037221 */ /* 0x010fe20000010000 */
[----:B------:R-:W-:Y:S02]  /*9f50*/  MOV R15, 0xff800000 ;  /* 0xff800000000f7802 */ /* 0x000fe40000000f00 */
[----:B------:R-:W-:Y:S02]  /*9f60*/  MOV R20, 0xff800000 ;  /* 0xff80000000147802 */ /* 0x000fe40000000f00 */
[----:B------:R-:W-:-:S07]  /*9f70*/  FSETP.NE.FTZ.AND P0, PT, R3, RZ, PT ;  /* 0x000000ff0300720b */ /* 0x000fce0003f15000 */
[----:B------:R-:W2:Y:S01]  /*9f80*/  @P1 MUFU.LG2 R0, R4 ;  /* 0x0000000400001308 */ /* 0x000ea20000000c00 */
[----:B------:R-:W-:-:S05]  /*9f90*/  @P1 MOV R2, 0x3f317218 ;  /* 0x3f31721800021802 */ /* 0x000fca0000000f00 */
[----:B------:R-:W-:Y:S02]  /*9fa0*/  @P1 FMUL.FTZ R2, R2, c[0x0][0x2d0] ;  /* 0x0000b40002021a20 */ /* 0x000fe40000410000 */
[----:B--2---:R-:W-:-:S04]  /*9fb0*/  @P1 FMUL.FTZ R0, R0, 0.69314718246459960938 ;  /* 0x3f31721800001820 */ /* 0x004fc80000410000 */
[----:B------:R-:W-:Y:S01]  /*9fc0*/  @P1 FFMA.FTZ R15, R2, R133, R0 ;  /* 0x00000085020f1223 */ /* 0x000fe20000010000 */
[----:B------:R-:W-:Y:S01]  /*9fd0*/  MOV R2, RZ ;  /* 0x000000ff00027202 */ /* 0x000fe20000000f00 */
[----:B------:R-:W2:Y:S08]  /*9fe0*/  @P0 MUFU.LG2 R0, R3 ;  /* 0x0000000300000308 */ /* 0x000eb00000000c00 */
[----:B------:R4:W5:Y:S01]  /*9ff0*/  @P1 MUFU.RCP R2, R4 ;  /* 0x0000000400021308 */ /* 0x0009620000001000 */
[----:B--2---:R-:W-:Y:S01]  /*a000*/  @P0 FMUL.FTZ R0, R0, 0.69314718246459960938 ;  /* 0x3f31721800000820 */ /* 0x004fe20000410000 */
[----:B----4-:R-:W-:Y:S01]  /*a010*/  @P0 MOV R4, 0x3f317218 ;  /* 0x3f31721800040802 */ /* 0x010fe20000000f00 */
[----:B-----5:R-:W-:-:S02]  /*a020*/  FMUL.FTZ R134, R2, R136 ;  /* 0x0000008802867220 */ /* 0x020fc40000410000 */
        /* <DEDUP_REMOVED lines=8> */
[----:B------:R-:W2:Y:S01]  /*a0b0*/  @P0 MUFU.RCP R0, R3 ;  /* 0x0000000300000308 */ /* 0x000ea20000001000 */
        /* <DEDUP_REMOVED lines=16> */
[----:B--2---:R-:W-:-:S02]  /*a1c0*/  FMUL.FTZ R156, R0, R46 ;  /* 0x0000002e009c7220 */ /* 0x004fc40000410000 */
        /* <DEDUP_REMOVED lines=30> */
[----:B------:R-:W-:Y:S02]  /*a3b0*/  FMUL.FTZ R55, R0, R79 ;  /* 0x0000004f00377220 */ /* 0x000fe40000410000 */
        /* <DEDUP_REMOVED lines=75> */
.L_x_1568:
[----:B------:R2:W5:Y:S04]  /*a870*/  LDL R6, [R1] ;  /* 0x0000000001067983 */ /* 0x0005680000100800 */
[----:B------:R-:W4:Y:S01]  /*a880*/  S2R R2, SR_TID.X ;  /* 0x0000000000027919 */ /* 0x000f220000002100 */
[----:B------:R-:W-:Y:S01]  /*a890*/  BSSY B0, `(.L_x_1596) ;  /* 0x0000011000007945 */ /* 0x000fe20003800000 */
[----:B----4-:R-:W-:-:S13]  /*a8a0*/  LOP3.LUT P0, RZ, R2, 0xff, RZ, 0xc0, !PT ;  /* 0x000000ff02ff7812 */ /* 0x010fda000780c0ff */
[----:B------:R-:W-:Y:S05]  /*a8b0*/  @P0 BRA `(.L_x_1597) ;  /* 0x000000e000000947 */ /* 0x000fea0003800000 */
[----:B--2---:R-:W2:Y:S01]  /*a8c0*/  S2R R2, SR_LANEID ;  /* 0x0000000000027919 */ /* 0x004ea20000000000 */
[----:B------:R-:W-:Y:S01]  /*a8d0*/  VOTEU.ANY UR4, UPT, PT ;  /* 0x0000000000047886 */ /* 0x000fe200038e0100 */
[----:B------:R-:W-:Y:S01]  /*a8e0*/  IMAD.MOV.U32 R4, RZ, RZ, c[0x0][0x560] ;  /* 0x00015800ff047624 */ /* 0x000fe200078e00ff */
[----:B------:R-:W2:Y:S01]  /*a8f0*/  FLO.U32 R3, UR4 ;  /* 0x0000000400037d00 */ /* 0x000ea200080e0000 */
[----:B---3--:R-:W-:Y:S01]  /*a900*/  IMAD.MOV.U32 R5, RZ, RZ, c[0x0][0x564] ;  /* 0x00015900ff057624 */ /* 0x008fe200078e00ff */
[----:B--2---:R-:W-:-:S06]  /*a910*/  ISETP.EQ.U32.AND P0, PT, R3, R2, PT ;  /* 0x000000020300720c */ /* 0x004fcc0003f02070 */
[----:B------:R-:W2:Y:S07]  /*a920*/  POPC R2, UR4 ;  /* 0x0000000400027d09 */ /* 0x000eae0008000000 */
[----:B--2---:R2:W3:Y:S04]  /*a930*/  @P0 ATOMG.E.ADD.STRONG.GPU PT, R2, [R4.64], R2 ;  /* 0x00000002040209a8 */ /* 0x0044e800081ee1c6 */
[----:B--2---:R-:W2:Y:S04]  /*a940*/  S2R R4, SR_LTMASK ;  /* 0x0000000000047919 */ /* 0x004ea80000003900 */
[----:B---3--:R2:W3:Y:S02]  /*a950*/  SHFL.IDX PT, R3, R2, R3, 0x1f ;  /* 0x00001f0302037589 */ /* 0x0084e400000e0000 */
[----:B--2---:R-:W-:-:S06]  /*a960*/  LOP3.LUT R2, R4, UR4, RZ, 0xc0, !PT ;  /* 0x0000000404027c12 */ /* 0x004fcc000f8ec0ff */
[----:B------:R-:W3:Y:S02]  /*a970*/  POPC R2, R2 ;  /* 0x0000000200027309 */ /* 0x000ee40000000000 */
[----:B---3-5:R-:W-:-:S05]  /*a980*/  IADD3 R6, R3, c[0x0][0xc], R2 ;  /* 0x0000030003067a10 */ /* 0x028fca0007ffe002 */
[----:B------:R2:W-:Y:S02]  /*a990*/  STL [R1], R6 ;  /* 0x0000000601007387 */ /* 0x0005e40000100800 */
.L_x_1597:
[----:B--2---:R-:W-:Y:S05]  /*a9a0*/  BSYNC B0 ;  /* 0x0000000000007941 */ /* 0x004fea0003800000 */
.L_x_1596:
[----:B------:R-:W-:Y:S01]  /*a9b0*/  PRMT R0, R0, 0x9910, RZ ;  /* 0x0000991000007816 */ /* 0x000fe200000000ff */
[----:B------:R-:W-:Y:S01]  /*a9c0*/  BSSY B1, `(.L_x_1598) ;  /* 0x0000424000017945 */ /* 0x000fe20003800000 */
[----:B-----5:R-:W-:Y:S02]  /*a9d0*/  IMAD.MOV.U32 R106, RZ, RZ, R6 ;  /* 0x000000ffff6a7224 */ /* 0x020fe400078e0006 */
[----:B------:R-:W-:-:S13]  /*a9e0*/  ISETP.NE.AND P0, PT, R0, RZ, PT ;  /* 0x000000ff0000720c */ /* 0x000fda0003f05270 */
[----:B------:R-:W-:Y:S05]  /*a9f0*/  @!P0 BRA `(.L_x_1599) ;  /* 0x0000339000008947 */ /* 0x000fea0003800000 */
[----:B---3--:R-:W2:Y:S04]  /*aa00*/  LDL R5, [R1+0x24] ;  /* 0x0000240001057983 */ /* 0x008ea80000100800 */
        /* <DEDUP_REMOVED lines=14> */
[----:B--2---:R-:W-:Y:S02]  /*aaf0*/  F2FP.BF16.PACK_AB R2, R27, R26 ;  /* 0x0000001a1b02723e */ /* 0x004fe400000010ff */
[----:B-1----:R-:W-:-:S03]  /*ab00*/  F2FP.BF16.PACK_AB R0, R153, R152 ;  /* 0x000000989900723e */ /* 0x002fc600000010ff */
        /* <DEDUP_REMOVED lines=144> */
.L_x_1600:
[----:B-1----:R-:W2:Y:S04]  /*b410*/  LDL.LU R6, [R1+0x14] ;  /* 0x0000140001067983 */ /* 0x002ea80000300800 */
[----:B------:R-:W3:Y:S04]  /*b420*/  LDL.LU R3, [R1+0x8] ;  /* 0x0000080001037983 */ /* 0x000ee80000300800 */
[----:B------:R-:W4:Y:S04]  /*b430*/  LDL.LU R2, [R1+0x4c] ;  /* 0x00004c0001027983 */ /* 0x000f280000300800 */
[----:B------:R-:W4:Y:S01]  /*b440*/  LDL R110, [R1+0x48] ;  /* 0x00004800016e7983 */ /* 0x000f220000100800 */
[----:B------:R-:W-:Y:S01]  /*b450*/  IMAD.MOV.U32 R10, RZ, RZ, 0x368 ;  /* 0x00000368ff0a7424 */ /* 0x000fe200078e00ff */
[----:B------:R-:W-:-:S02]  /*b460*/  ISETP.GT.AND P2, PT, R5, 0x1, PT ;  /* 0x000000010500780c */ /* 0x000fc40003f44270 */
[----:B------:R-:W4:Y:S02]  /*b470*/  LDL R107, [R1+0x150] ;  /* 0x00015000016b7983 */ /* 0x000f240000100800 */
[----:B------:R-:W-:Y:S02]  /*b480*/  SEL R10, R10, 0x328, P2 ;  /* 0x000003280a0a7807 */ /* 0x000fe40001000000 */
[----:B------:R-:W4:Y:S01]  /*b490*/  LDL R21, [R1+0x4] ;  /* 0x0000040001157983 */ /* 0x000f220000100800 */
[----:B------:R-:W-:Y:S01]  /*b4a0*/  ISETP.NE.U32.AND P0, PT, RZ, c[0x0][0x500], PT ;  /* 0x00014000ff007a0c */ /* 0x000fe20003f05070 */
[----:B------:R-:W1:Y:S03]  /*b4b0*/  LDC.64 R4, c[0x0][R10+0x170] ;  /* 0x00005c000a047b82 */ /* 0x000e660000000a00 */
[----:B------:R-:W-:-:S05]  /*b4c0*/  ISETP.NE.AND.EX P0, PT, RZ, c[0x0][0x504], PT, P0 ;  /* 0x00014100ff007a0c */ /* 0x000fca0003f05300 */
[----:B------:R-:W1:Y:S08]  /*b4d0*/  LDC.64 R12, c[0x0][R10+0x168] ;  /* 0x00005a000a0c7b82 */ /* 0x000e700000000a00 */
[----:B------:R1:W1:Y:S08]  /*b4e0*/  LDC.64 R18, c[0x0][R10+0x178] ;  /* 0x00005e000a127b82 */ /* 0x0002700000000a00 */
[----:B------:R1:W1:Y:S01]  /*b4f0*/  LDC.64 R16, c[0x0][R10+0x160] ;  /* 0x000058000a107b82 */ /* 0x0002620000000a00 */
[----:B--2---:R-:W-:-:S02]  /*b500*/  SEL R8, R6, RZ, !P0 ;  /* 0x000000ff06087207 */ /* 0x004fc40004000000 */
[----:B---3--:R-:W-:Y:S02]  /*b510*/  LOP3.LUT R11, R3, 0xffff, RZ, 0xc0, !PT ;  /* 0x0000ffff030b7812 */ /* 0x008fe400078ec0ff */
[----:B----4-:R-:W-:Y:S01]  /*b520*/  SEL R3, R2, RZ, !P0 ;  /* 0x000000ff02037207 */ /* 0x010fe20004000000 */
[-C--:B-1----:R-:W-:Y:S02]  /*b530*/  IMAD R2, R5, R8.reuse, RZ ;  /* 0x0000000805027224 */ /* 0x082fe400078e02ff */
        /* <DEDUP_REMOVED lines=10> */
[----:B------:R-:W-:-:S05]  /*b5e0*/  SEL R2, R110, RZ, P2 ;  /* 0x000000ff6e027207 */ /* 0x000fca0001000000 */
[-C--:B------:R-:W-:Y:S02]  /*b5f0*/  IMAD.WIDE.U32 R4, R18, R2.reuse, RZ ;  /* 0x0000000212047225 */ /* 0x080fe400078e00ff */
[----:B------:R-:W2:Y:S02]  /*b600*/  LDL R18, [R1+0x14c] ;  /* 0x00014c0001127983 */ /* 0x000ea40000100800 */
[----:B------:R-:W-:Y:S02]  /*b610*/  IMAD R6, R19, R2, RZ ;  /* 0x0000000213067224 */ /* 0x000fe400078e02ff */
[----:B------:R-:W-:-:S04]  /*b620*/  @P1 IMAD.HI.U32 R3, R10, c[0x0][0x4ec], RZ ;  /* 0x00013b000a031a27 */ /* 0x000fc800078e00ff */
[----:B------:R-:W-:Y:S01]  /*b630*/  IMAD.MOV.U32 R2, RZ, RZ, R10 ;  /* 0x000000ffff027224 */ /* 0x000fe200078e000a */
[----:B------:R-:W-:Y:S01]  /*b640*/  @P1 SHF.R.U32.HI R2, RZ, c[0x0][0x4f0], R3 ;  /* 0x00013c00ff021a19 */ /* 0x000fe20000011603 */
[----:B------:R-:W-:Y:S01]  /*b650*/  IMAD.IADD R6, R5, 0x1, R6 ;  /* 0x0000000105067824 */ /* 0x000fe200078e0206 */
[----:B------:R-:W1:Y:S02]  /*b660*/  S2R R13, SR_TID.X ;  /* 0x00000000000d7919 */ /* 0x000e640000002100 */
[----:B------:R-:W-:Y:S02]  /*b670*/  IADD3 R4, P3, P0, R2, R9, R4 ;  /* 0x0000000902047210 */ /* 0x000fe4000787e004 */
[--C-:B------:R-:W-:Y:S01]  /*b680*/  SHF.R.S32.HI R5, RZ, 0x1f, R2.reuse ;  /* 0x0000001fff057819 */ /* 0x100fe20000011402 */
[----:B------:R-:W-:Y:S01]  /*b690*/  IMAD.MOV R2, RZ, RZ, -R2 ;  /* 0x000000ffff027224 */ /* 0x000fe200078e0a02 */
[----:B------:R-:W-:-:S03]  /*b6a0*/  SHF.R.S32.HI R9, RZ, 0x1f, R0 ;  /* 0x0000001fff097819 */ /* 0x000fc60000011400 */
[----:B------:R-:W-:Y:S01]  /*b6b0*/  IMAD R2, R2, c[0x0][0x4e8], R10 ;  /* 0x00013a0002027a24 */ /* 0x000fe200078e020a */
[----:B------:R-:W-:-:S04]  /*b6c0*/  IADD3.X R3, R12, R7, R9, P5, P4 ;  /* 0x000000070c037210 */ /* 0x000fc80002fe8409 */
[----:B------:R-:W-:Y:S01]  /*b6d0*/  IADD3.X R5, R5, R3, R6, P3, P0 ;  /* 0x0000000305057210 */ /* 0x000fe20001fe0406 */
[----:B------:R-:W-:Y:S01]  /*b6e0*/  IMAD R3, R17, R2, RZ ;  /* 0x0000000211037224 */ /* 0x000fe200078e02ff */
[----:B------:R-:W-:-:S05]  /*b6f0*/  SHF.R.S32.HI R6, RZ, 0x1f, R2 ;  /* 0x0000001fff067819 */ /* 0x000fca0000011402 */
[C---:B------:R-:W-:Y:S02]  /*b700*/  IMAD R6, R16.reuse, R6, R3 ;  /* 0x0000000610067224 */ /* 0x040fe400078e0203 */
[----:B------:R-:W-:-:S04]  /*b710*/  IMAD.WIDE.U32 R2, R16, R2, R4 ;  /* 0x0000000210027225 */ /* 0x000fc800078e0004 */
[----:B------:R-:W-:Y:S02]  /*b720*/  IMAD.MOV.U32 R4, RZ, RZ, c[0x0][0x4a8] ;  /* 0x00012a00ff047624 */ /* 0x000fe400078e00ff */
[----:B------:R-:W-:Y:S01]  /*b730*/  IMAD.MOV.U32 R5, RZ, RZ, c[0x0][0x4ac] ;  /* 0x00012b00ff057624 */ /* 0x000fe200078e00ff */
[----:B-1----:R-:W-:Y:S02]  /*b740*/  SHF.R.S32.HI R107, RZ, 0x1f, R13 ;  /* 0x0000001fff6b7819 */ /* 0x002fe4000001140d */
[----:B------:R-:W-:Y:S01]  /*b750*/  SEL R4, R4, c[0x0][0x450], P2 ;  /* 0x0001140004047a07 */ /* 0x000fe20001000000 */
[----:B------:R-:W-:Y:S01]  /*b760*/  IMAD.IADD R3, R3, 0x1, R6 ;  /* 0x0000000103037824 */ /* 0x000fe200078e0206 */
[----:B------:R-:W-:Y:S02]  /*b770*/  SEL R5, R5, c[0x0][0x454], P2 ;  /* 0x0001150005057a07 */ /* 0x000fe40001000000 */
[----:B------:R-:W-:Y:S02]  /*b780*/  LEA R4, P0, R2, R4, 0x2 ;  /* 0x0000000402047211 */ /* 0x000fe400078010ff */
[----:B------:R-:W-:-:S02]  /*b790*/  LEA.HI R107, R107, R13, RZ, 0x5 ;  /* 0x0000000d6b6b7211 */ /* 0x000fc400078f28ff */
        /* <DEDUP_REMOVED lines=18> */
[----:B------:R-:W-:Y:S01]  /*b8c0*/  IMAD R9, R9, c[0x0][0x3a0], RZ ;  /* 0x0000e80009097a24 */ /* 0x000fe200078e02ff */
[----:B-1----:R-:W-:Y:S01]  /*b8d0*/  LEA R4, R235, R243, 0x5 ;  /* 0x000000f3eb047211 */ /* 0x002fe200078e28ff */
[C---:B------:R-:W-:Y:S01]  /*b8e0*/  IMAD.WIDE.U32 R2, R0.reuse, c[0x0][0x3a0], RZ ;  /* 0x0000e80000027a25 */ /* 0x040fe200078e00ff */
[----:B------:R-:W-:Y:S01]  /*b8f0*/  SHF.R.S32.HI R5, RZ, 0x1f, R8 ;  /* 0x0000001fff057819 */ /* 0x000fe20000011408 */
[----:B------:R1:W2:Y:S01]  /*b900*/  LDS.128 R28, [R229+0x80] ;  /* 0x00008000e51c7984 */ /* 0x0002a20000000c00 */
[----:B------:R-:W-:Y:S01]  /*b910*/  LEA R4, R21, R4, 0x7 ;  /* 0x0000000415047211 */ /* 0x000fe200078e38ff */
[----:B------:R-:W-:Y:S02]  /*b920*/  IMAD R0, R0, c[0x0][0x3a4], R9 ;  /* 0x0000e90000007a24 */ /* 0x000fe400078e0209 */
[----:B------:R1:W3:Y:S01]  /*b930*/  LDS.128 R44, [R229+0x1080] ;  /* 0x00108000e52c7984 */ /* 0x0002e20000000c00 */
[----:B------:R-:W-:-:S02]  /*b940*/  IMAD R5, R5, c[0x0][0x3f0], RZ ;  /* 0x0000fc0005057a24 */ /* 0x000fc400078e02ff */
[----:B------:R-:W-:Y:S01]  /*b950*/  IADD3 R3, R3, R0, RZ ;  /* 0x0000000003037210 */ /* 0x000fe20007ffe0ff */
[----:B------:R-:W-:Y:S01]  /*b960*/  @P1 IMAD.HI.U32 R6, R4, c[0x0][0x4ec], RZ ;  /* 0x00013b0004061a27 */ /* 0x000fe200078e00ff */
[----:B------:R1:W4:Y:S01]  /*b970*/  LDS.128 R60, [R229+0x2080] ;  /* 0x00208000e53c7984 */ /* 0x0003220000000c00 */
[----:B------:R-:W-:Y:S02]  /*b980*/  MOV R0, R4 ;  /* 0x0000000400007202 */ /* 0x000fe40000000f00 */
[C---:B------:R-:W-:Y:S01]  /*b990*/  IMAD.WIDE.U32 R2, R11.reuse, c[0x0][0x3e8], R2 ;  /* 0x0000fa000b027a25 */ /* 0x040fe200078e0002 */
[----:B------:R1:W1:Y:S01]  /*b9a0*/  LDS.128 R72, [R229+0x3080] ;  /* 0x00308000e5487984 */ /* 0x0002620000000c00 */
[----:B------:R-:W-:Y:S02]  /*b9b0*/  @P1 SHF.R.U32.HI R0, RZ, c[0x0][0x4f0], R6 ;  /* 0x00013c00ff001a19 */ /* 0x000fe40000011606 */
[----:B------:R-:W-:Y:S01]  /*b9c0*/  IMAD R3, R11, c[0x0][0x3ec], R3 ;  /* 0x0000fb000b037a24 */ /* 0x000fe200078e0203 */
[----:B------:R1:W1:Y:S01]  /*b9d0*/  LDS.128 R24, [R229+0x4080] ;  /* 0x00408000e5187984 */ /* 0x0002620000000c00 */
[C---:B------:R-:W-:Y:S01]  /*b9e0*/  IMAD R7, R8.reuse, c[0x0][0x3f4], R5 ;  /* 0x0000fd0008077a24 */ /* 0x040fe200078e0205 */
[----:B------:R-:W-:Y:S01]  /*b9f0*/  SHF.R.S32.HI R6, RZ, 0x1f, R0 ;  /* 0x0000001fff067819 */ /* 0x000fe20000011400 */
[----:B------:R-:W-:Y:S01]  /*ba00*/  IMAD.WIDE.U32 R2, R8, c[0x0][0x3f0], R2 ;  /* 0x0000fc0008027a25 */ /* 0x000fe200078e0002 */
[----:B------:R1:W1:Y:S01]  /*ba10*/  LDS.128 R40, [R229+0x5080] ;  /* 0x00508000e5287984 */ /* 0x0002620000000c00 */
[----:B------:R-:W-:-:S02]  /*ba20*/  IADD3 R5, -R0, RZ, RZ ;  /* 0x000000ff00057210 */ /* 0x000fc40007ffe1ff */
[----:B------:R-:W-:Y:S01]  /*ba30*/  IMAD R6, R6, c[0x0][0x3e0], RZ ;  /* 0x0000f80006067a24 */ /* 0x000fe200078e02ff */
[----:B------:R1:W1:Y:S01]  /*ba40*/  LDS.128 R56, [R229+0x6080] ;  /* 0x00608000e5387984 */ /* 0x0002620000000c00 */
[----:B------:R-:W-:Y:S01]  /*ba50*/  IADD3 R3, R3, R7, RZ ;  /* 0x0000000703037210 */ /* 0x000fe20007ffe0ff */
[----:B------:R-:W-:Y:S02]  /*ba60*/  IMAD R4, R5, c[0x0][0x4e8], R4 ;  /* 0x00013a0005047a24 */ /* 0x000fe400078e0204 */
        /* <DEDUP_REMOVED lines=18> */
[----:B------:R1:W1:Y:S01]  /*bb90*/  LDS.128 R76, [R229+0xf080] ;  /* 0x00f08000e54c7984 */ /* 0x0002620000000c00 */
[----:B------:R-:W-:Y:S05]  /*bba0*/  BRA.DIV ~URZ, `(.L_x_1602) ;  /* 0x00004d627f007947 */ /* 0x000fea000b800000 */
[----:B--234-:R2:W3:Y:S02]  /*bbb0*/  SHFL.IDX PT, R4, R5, RZ, 0x181f ;  /* 0x00181fff05047589 */ /* 0x01c4e400000e0000 */
.L_x_1673:
[----:B------:R-:W-:Y:S05]  /*bbc0*/  BRA.DIV ~URZ, `(.L_x_1603) ;  /* 0x00004db27f007947 */ /* 0x000fea000b800000 */
[----:B------:R4:W2:Y:S02]  /*bbd0*/  SHFL.IDX PT, R0, R14, RZ, 0x181f ;  /* 0x00181fff0e007589 */ /* 0x0008a400000e0000 */
.L_x_1674:
[----:B------:R-:W5:Y:S01]  /*bbe0*/  LDL.LU R2, [R1+0x4] ;  /* 0x0000040001027983 */ /* 0x000f620000300800 */
[----:B------:R-:W-:Y:S01]  /*bbf0*/  BSSY B0, `(.L_x_1604) ;  /* 0x0000018000007945 */ /* 0x000fe20003800000 */
[----:B-----5:R-:W-:-:S04]  /*bc00*/  LEA R12, R2, R243, 0x7 ;  /* 0x000000f3020c7211 */ /* 0x020fc800078e38ff */
[----:B------:R-:W-:-:S13]  /*bc10*/  ISETP.GE.AND P0, PT, R12, R13, PT ;  /* 0x0000000d0c00720c */ /* 0x000fda0003f06270 */
[----:B------:R-:W-:Y:S05]  /*bc20*/  @P0 BRA `(.L_x_1605) ;  /* 0x0000014000000947 */ /* 0x000fea0003800000 */
[----:B------:R-:W-:Y:S02]  /*bc30*/  ISETP.GE.AND P6, PT, R231, c[0x0][0x3c8], PT ;  /* 0x0000f200e7007a0c */ /* 0x000fe40003fc6270 */
[----:B------:R-:W-:Y:S02]  /*bc40*/  ISETP.GE.AND P5, PT, R240, c[0x0][0x3c8], PT ;  /* 0x0000f200f0007a0c */ /* 0x000fe40003fa6270 */
[----:B------:R-:W-:Y:S02]  /*bc50*/  ISETP.GE.AND P4, PT, R239, c[0x0][0x3c8], PT ;  /* 0x0000f200ef007a0c */ /* 0x000fe40003f86270 */
[----:B------:R-:W-:Y:S02]  /*bc60*/  ISETP.GE.AND P3, PT, R241, c[0x0][0x3c8], PT ;  /* 0x0000f200f1007a0c */ /* 0x000fe40003f66270 */
[----:B------:R-:W-:Y:S02]  /*bc70*/  SHF.R.S32.HI R2, RZ, 0x1f, R231 ;  /* 0x0000001fff027819 */ /* 0x000fe400000114e7 */
[----:B------:R-:W-:-:S02]  /*bc80*/  SHF.R.S32.HI R81, RZ, 0x1f, R240 ;  /* 0x0000001fff517819 */ /* 0x000fc400000114f0 */
[----:B------:R-:W-:Y:S02]  /*bc90*/  SHF.R.S32.HI R80, RZ, 0x1f, R239 ;  /* 0x0000001fff507819 */ /* 0x000fe400000114ef */
[-C--:B--2---:R-:W-:Y:S02]  /*bca0*/  @!P6 LEA R10, P0, R231, R0.reuse, 0x1 ;  /* 0x00000000e70ae211 */ /* 0x084fe400078008ff */
[-C--:B------:R-:W-:Y:S02]  /*bcb0*/  @!P5 LEA R8, P2, R240, R0.reuse, 0x1 ;  /* 0x00000000f008d211 */ /* 0x080fe400078408ff */
[----:B------:R-:W-:Y:S02]  /*bcc0*/  @!P4 LEA R6, P1, R239, R0, 0x1 ;  /* 0x00000000ef06c211 */ /* 0x000fe400078208ff */
[----:B---3--:R-:W-:Y:S02]  /*bcd0*/  @!P6 LEA.HI.X R11, R231, R4, R2, 0x1, P0 ;  /* 0x00000004e70be211 */ /* 0x008fe400000f0c02 */
[----:B------:R-:W-:-:S02]  /*bce0*/  SHF.R.S32.HI R15, RZ, 0x1f, R241 ;  /* 0x0000001fff0f7819 */ /* 0x000fc400000114f1 */
[----:B------:R-:W-:Y:S01]  /*bcf0*/  @!P3 LEA R2, P0, R241, R0, 0x1 ;  /* 0x00000000f102b211 */ /* 0x000fe200078008ff */
[----:B------:R2:W-:Y:S01]  /*bd00*/  @!P6 ST.E.128 [R10.64], R28 ;  /* 0x0000001c0a00e985 */ /* 0x0005e2000c101d06 */
[-C--:B------:R-:W-:Y:S02]  /*bd10*/  @!P5 LEA.HI.X R9, R240, R4.reuse, R81, 0x1, P2 ;  /* 0x00000004f009d211 */ /* 0x080fe400010f0c51 */
[-C--:B------:R-:W-:Y:S02]  /*bd20*/  @!P4 LEA.HI.X R7, R239, R4.reuse, R80, 0x1, P1 ;  /* 0x00000004ef07c211 */ /* 0x080fe400008f0c50 */
[----:B------:R-:W-:Y:S01]  /*bd30*/  @!P3 LEA.HI.X R3, R241, R4, R15, 0x1, P0 ;  /* 0x00000004f103b211 */ /* 0x000fe200000f0c0f */
[----:B-1----:R2:W-:Y:S04]  /*bd40*/  @!P5 ST.E.128 [R8.64], R24 ;  /* 0x000000180800d985 */ /* 0x0025e8000c101d06 */
[----:B------:R2:W-:Y:S04]  /*bd50*/  @!P4 ST.E.128 [R6.64], R20 ;  /* 0x000000140600c985 */ /* 0x0005e8000c101d06 */
[----:B------:R2:W-:Y:S02]  /*bd60*/  @!P3 ST.E.128 [R2.64], R16 ;  /* 0x000000100200b985 */ /* 0x0005e4000c101d06 */
.L_x_1605:
[----:B------:R-:W-:Y:S05]  /*bd70*/  BSYNC B0 ;  /* 0x0000000000007941 */ /* 0x000fea0003800000 */
.L_x_1604:
[----:B------:R-:W-:Y:S05]  /*bd80*/  BRA.DIV ~URZ, `(.L_x_1606) ;  /* 0x00004c627f007947 */ /* 0x000fea000b800000 */
[----:B---3--:R3:W4:Y:S04]  /*bd90*/  SHFL.IDX PT, R4, R5, 0x1, 0x181f ;  /* 0x00381f0005047f89 */ /* 0x00872800000e0000 */
[----:B--2---:R3:W2:Y:S02]  /*bda0*/  SHFL.IDX PT, R0, R14, 0x1, 0x181f ;  /* 0x00381f000e007f89 */ /* 0x0046a400000e0000 */
.L_x_1675:
[----:B------:R-:W-:Y:S01]  /*bdb0*/  IADD3 R2, R12, 0x20, RZ ;  /* 0x000000200c027810 */ /* 0x000fe20007ffe0ff */
[----:B------:R-:W-:Y:S03]  /*bdc0*/  BSSY B0, `(.L_x_1607) ;  /* 0x0000017000007945 */ /* 0x000fe60003800000 */
[----:B------:R-:W-:-:S13]  /*bdd0*/  ISETP.GE.AND P0, PT, R2, R13, PT ;  /* 0x0000000d0200720c */ /* 0x000fda0003f06270 */
[----:B------:R-:W-:Y:S05]  /*bde0*/  @P0 BRA `(.L_x_1608) ;  /* 0x0000014000000947 */ /* 0x000fea0003800000 */
[----:B------:R-:W-:Y:S02]  /*bdf0*/  ISETP.GE.AND P3, PT, R231, c[0x0][0x3c8], PT ;  /* 0x0000f200e7007a0c */ /* 0x000fe40003f66270 */
[----:B------:R-:W-:Y:S02]  /*be00*/  ISETP.GE.AND P2, PT, R240, c[0x0][0x3c8], PT ;  /* 0x0000f200f0007a0c */ /* 0x000fe40003f46270 */
[----:B------:R-:W-:Y:S02]  /*be10*/  ISETP.GE.AND P1, PT, R239, c[0x0][0x3c8], PT ;  /* 0x0000f200ef007a0c */ /* 0x000fe40003f26270 */
[----:B------:R-:W-:Y:S02]  /*be20*/  ISETP.GE.AND P0, PT, R241, c[0x0][0x3c8], PT ;  /* 0x0000f200f1007a0c */ /* 0x000fe40003f06270 */
[----:B------:R-:W-:Y:S02]  /*be30*/  SHF.R.S32.HI R3, RZ, 0x1f, R231 ;  /* 0x0000001fff037819 */ /* 0x000fe400000114e7 */
[----:B-1----:R-:W-:-:S02]  /*be40*/  SHF.R.S32.HI R17, RZ, 0x1f, R240 ;  /* 0x0000001fff117819 */ /* 0x002fc400000114f0 */
[----:B------:R-:W-:Y:S02]  /*be50*/  SHF.R.S32.HI R16, RZ, 0x1f, R239 ;  /* 0x0000001fff107819 */ /* 0x000fe400000114ef */
[-C--:B--2---:R-:W-:Y:S02]  /*be60*/  @!P3 LEA R10, P4, R231, R0.reuse, 0x1 ;  /* 0x00000000e70ab211 */ /* 0x084fe400078808ff */
[-C--:B------:R-:W-:Y:S02]  /*be70*/  @!P2 LEA R8, P6, R240, R0.reuse, 0x1 ;  /* 0x00000000f008a211 */ /* 0x080fe400078c08ff */
[----:B------:R-:W-:Y:S02]  /*be80*/  @!P1 LEA R6, P5, R239, R0, 0x1 ;  /* 0x00000000ef069211 */ /* 0x000fe400078a08ff */
[----:B----4-:R-:W-:Y:S02]  /*be90*/  @!P3 LEA.HI.X R11, R231, R4, R3, 0x1, P4 ;  /* 0x00000004e70bb211 */ /* 0x010fe400020f0c03 */
[----:B------:R-:W-:-:S02]  /*bea0*/  SHF.R.S32.HI R15, RZ, 0x1f, R241 ;  /* 0x0000001fff0f7819 */ /* 0x000fc400000114f1 */
[----:B------:R-:W-:Y:S01]  /*beb0*/  @!P0 LEA R2, P4, R241, R0, 0x1 ;  /* 0x00000000f1028211 */ /* 0x000fe200078808ff */
[----:B------:R1:W-:Y:S01]  /*bec0*/  @!P3 ST.E.128 [R10.64], R44 ;  /* 0x0000002c0a00b985 */ /* 0x0003e2000c101d06 */
[-C--:B------:R-:W-:Y:S02]  /*bed0*/  @!P2 LEA.HI.X R9, R240, R4.reuse, R17, 0x1, P6 ;  /* 0x00000004f009a211 */ /* 0x080fe400030f0c11 */
[-C--:B------:R-:W-:Y:S02]  /*bee0*/  @!P1 LEA.HI.X R7, R239, R4.reuse, R16, 0x1, P5 ;  /* 0x00000004ef079211 */ /* 0x080fe400028f0c10 */
[----:B------:R-:W-:Y:S01]  /*bef0*/  @!P0 LEA.HI.X R3, R241, R4, R15, 0x1, P4 ;  /* 0x00000004f1038211 */ /* 0x000fe200020f0c0f */
[----:B------:R1:W-:Y:S04]  /*bf00*/  @!P2 ST.E.128 [R8.64], R40 ;  /* 0x000000280800a985 */ /* 0x0003e8000c101d06 */
[----:B------:R1:W-:Y:S04]  /*bf10*/  @!P1 ST.E.128 [R6.64], R36 ;  /* 0x0000002406009985 */ /* 0x0003e8000c101d06 */
[----:B------:R1:W-:Y:S02]  /*bf20*/  @!P0 ST.E.128 [R2.64], R32 ;  /* 0x0000002002008985 */ /* 0x0003e4000c101d06 */
.L_x_1608:
[----:B------:R-:W-:Y:S05]  /*bf30*/  BSYNC B0 ;  /* 0x0000000000007941 */ /* 0x000fea0003800000 */
.L_x_1607:
[----:B------:R-:W-:Y:S05]  /*bf40*/  BRA.DIV ~URZ, `(.L_x_1609) ;  /* 0x00004b727f007947 */ /* 0x000fea000b800000 */
[----:B----4-:R4:W3:Y:S02]  /*bf50*/  SHFL.IDX PT, R4, R5, 0x2, 0x181f ;  /* 0x00581f0005047f89 */ /* 0x0108e400000e0000 */
.L_x_1676:
[----:B------:R-:W-:Y:S05]  /*bf60*/  BRA.DIV ~URZ, `(.L_x_1610) ;  /* 0x00004bc27f007947 */ /* 0x000fea000b800000 */
[----:B--2---:R2:W4:Y:S02]  /*bf70*/  SHFL.IDX PT, R0, R14, 0x2, 0x181f ;  /* 0x00581f000e007f89 */ /* 0x00452400000e0000 */
.L_x_1677:
[----:B-1----:R-:W-:Y:S01]  /*bf80*/  IADD3 R2, R12, 0x40, RZ ;  /* 0x000000400c027810 */ /* 0x002fe20007ffe0ff */
        /* <DEDUP_REMOVED lines=10> */
[-C--:B----4-:R-:W-:Y:S02]  /*c030*/  @!P3 LEA R10, P4, R231, R0.reuse, 0x1 ;  /* 0x00000000e70ab211 */ /* 0x090fe400078808ff */
        /* <DEDUP_REMOVED lines=12> */
.L_x_1612:
[----:B------:R-:W-:Y:S05]  /*c100*/  BSYNC B0 ;  /* 0x0000000000007941 */ /* 0x000fea0003800000 */
.L_x_1611:
[----:B------:R-:W-:Y:S05]  /*c110*/  BRA.DIV ~URZ, `(.L_x_1613) ;  /* 0x00004a827f007947 */ /* 0x000fea000b800000 */
[----:B---3--:R3:W1:Y:S04]  /*c120*/  SHFL.IDX PT, R4, R5, 0x3, 0x181f ;  /* 0x00781f0005047f89 */ /* 0x00866800000e0000 */
[----:B----4-:R3:W4:Y:S02]  /*c130*/  SHFL.IDX PT, R0, R14, 0x3, 0x181f ;  /* 0x00781f000e007f89 */ /* 0x01072400000e0000 */
.L_x_1678:
[----:B-1----:R-:W-:-:S04]  /*c140*/  IADD3 R2, R12, 0x60, RZ ;  /* 0x000000600c027810 */ /* 0x002fc80007ffe0ff */
[----:B------:R-:W-:-:S13]  /*c150*/  ISETP.GE.AND P0, PT, R2, R13, PT ;  /* 0x0000000d0200720c */ /* 0x000fda0003f06270 */
[----:B------:R-:W-:Y:S05]  /*c160*/  @P0 BRA `(.L_x_1614) ;  /* 0x00002a9000000947 */ /* 0x000fea0003800000 */
[----:B------:R-:W-:Y:S02]  /*c170*/  ISETP.GE.AND P2, PT, R231, c[0x0][0x3c8], PT ;  /* 0x0000f200e7007a0c */ /* 0x000fe40003f46270 */
[----:B------:R-:W-:Y:S02]  /*c180*/  ISETP.GE.AND P1, PT, R240, c[0x0][0x3c8], PT ;  /* 0x0000f200f0007a0c */ /* 0x000fe40003f26270 */
[----:B------:R-:W-:Y:S02]  /*c190*/  ISETP.GE.AND P0, PT, R239, c[0x0][0x3c8], PT ;  /* 0x0000f200ef007a0c */ /* 0x000fe40003f06270 */
[----:B------:R-:W-:Y:S02]  /*c1a0*/  SHF.R.S32.HI R11, RZ, 0x1f, R231 ;  /* 0x0000001fff0b7819 */ /* 0x000fe400000114e7 */
[----:B------:R-:W-:Y:S02]  /*c1b0*/  SHF.R.S32.HI R10, RZ, 0x1f, R240 ;  /* 0x0000001fff0a7819 */ /* 0x000fe400000114f0 */
[----:B---3--:R-:W-:-:S03]  /*c1c0*/  SHF.R.S32.HI R5, RZ, 0x1f, R239 ;  /* 0x0000001fff057819 */ /* 0x008fc600000114ef */
[-C--:B----4-:R-:W-:Y:S02]  /*c1d0*/  @!P2 LEA R8, P5, R231, R0.reuse, 0x1 ;  /* 0x00000000e708a211 */ /* 0x090fe400078a08ff */
[CC--:B------:R-:W-:Y:S02]  /*c1e0*/  @!P1 LEA R6, P4, R240.reuse, R0.reuse, 0x1 ;  /* 0x00000000f0069211 */ /* 0x0c0fe400078808ff */
[----:B------:R-:W-:Y:S02]  /*c1f0*/  @!P0 LEA R2, P3, R239, R0, 0x1 ;  /* 0x00000000ef028211 */ /* 0x000fe400078608ff */
[-C--:B------:R-:W-:Y:S02]  /*c200*/  @!P2 LEA.HI.X R9, R231, R4.reuse, R11, 0x1, P5 ;  /* 0x00000004e709a211 */ /* 0x080fe400028f0c0b */
[-C--:B------:R-:W-:Y:S02]  /*c210*/  @!P1 LEA.HI.X R7, R240, R4.reuse, R10, 0x1, P4 ;  /* 0x00000004f0079211 */ /* 0x080fe400020f0c0a */
[----:B------:R-:W-:Y:S01]  /*c220*/  @!P0 LEA.HI.X R3, R239, R4, R5, 0x1, P3 ;  /* 0x00000004ef038211 */ /* 0x000fe200018f0c05 */
[----:B------:R1:W-:Y:S04]  /*c230*/  @!P2 ST.E.128 [R8.64], R72 ;  /* 0x000000480800a985 */ /* 0x0003e8000c101d06 */
[----:B------:R1:W-:Y:S04]  /*c240*/  @!P1 ST.E.128 [R6.64], R68 ;  /* 0x0000004406009985 */ /* 0x0003e8000c101d06 */
[----:B------:R1:W-:Y:S01]  /*c250*/  @!P0 ST.E.128 [R2.64], R64 ;  /* 0x0000004002008985 */ /* 0x0003e2000c101d06 */
[----:B------:R-:W-:-:S13]  /*c260*/  ISETP.GE.AND P0, PT, R241, c[0x0][0x3c8], PT ;  /* 0x0000f200f1007a0c */ /* 0x000fda0003f06270 */
[----:B------:R-:W-:Y:S05]  /*c270*/  @P0 BRA `(.L_x_1614) ;  /* 0x0000298000000947 */ /* 0x000fea0003800000 */
[----:B------:R-:W-:Y:S02]  /*c280*/  SHF.R.S32.HI R5, RZ, 0x1f, R241 ;  /* 0x0000001fff057819 */ /* 0x000fe400000114f1 */
[----:B-1----:R-:W-:-:S04]  /*c290*/  LEA R2, P0, R241, R0, 0x1 ;  /* 0x00000000f1027211 */ /* 0x002fc800078008ff */
[----:B------:R-:W-:-:S05]  /*c2a0*/  LEA.HI.X R3, R241, R4, R5, 0x1, P0 ;  /* 0x00000004f1037211 */ /* 0x000fca00000f0c05 */
[----:B------:R1:W-:Y:S01]  /*c2b0*/  ST.E.128 [R2.64], R76 ;  /* 0x0000004c02007985 */ /* 0x0003e2000c101d06 */
[----:B------:R-:W-:Y:S05]  /*c2c0*/  BRA `(.L_x_1614) ;  /* 0x0000293000007947 */ /* 0x000fea0003800000 */
.L_x_1601:
        /* <DEDUP_REMOVED lines=19> */
[----:B------:R-:W-:Y:S01]  /*c400*/  IMAD R3, R5, c[0x0][0x44c], R3 ;  /* 0x0001130005037a24 */ /* 0x000fe200078e0203 */
[----:B------:R-:W-:-:S03]  /*c410*/  IADD3 R5, -R0, RZ, RZ ;  /* 0x000000ff00057210 */ /* 0x000fc60007ffe1ff */
[----:B------:R-:W-:-:S04]  /*c420*/  IMAD.WIDE.U32 R2, R0, c[0x0][0x430], R2 ;  /* 0x00010c0000027a25 */ /* 0x000fc800078e0002 */
[----:B------:R-:W-:Y:S01]  /*c430*/  IMAD R0, R5, c[0x0][0x4e8], R10 ;  /* 0x00013a0005007a24 */ /* 0x000fe200078e020a */
[----:B------:R-:W-:-:S04]  /*c440*/  IADD3 R3, R3, R4, RZ ;  /* 0x0000000403037210 */ /* 0x000fc80007ffe0ff */
[----:B------:R-:W-:Y:S01]  /*c450*/  SHF.R.S32.HI R4, RZ, 0x1f, R0 ;  /* 0x0000001fff047819 */ /* 0x000fe20000011400 */
        /* <DEDUP_REMOVED lines=8> */
.L_x_1679:
[----:B------:R-:W-:Y:S05]  /*c4e0*/  BRA.DIV ~URZ, `(.L_x_1616) ;  /* 0x000047f27f007947 */ /* 0x000fea000b800000 */
[----:B------:R3:W4:Y:S02]  /*c4f0*/  SHFL.IDX PT, R0, R12, RZ, 0x1c1f ;  /* 0x001c1fff0c007589 */ /* 0x00072400000e0000 */
.L_x_1680:
        /* <DEDUP_REMOVED lines=19> */
[----:B-----5:R-:W-:-:S13]  /*c630*/  ISETP.GE.AND P1, PT, R8, c[0x0][0x3c8], PT ;  /* 0x0000f20008007a0c */ /* 0x020fda0003f26270 */
[----:B------:R-:W-:Y:S02]  /*c640*/  @!P1 IMAD.MOV.U32 R2, RZ, RZ, R0 ;  /* 0x000000ffff029224 */ /* 0x000fe400078e0000 */
[----:B------:R-:W-:-:S04]  /*c650*/  @!P1 IMAD.MOV.U32 R3, RZ, RZ, R4 ;  /* 0x000000ffff039224 */ /* 0x000fc800078e0004 */
[----:B------:R-:W-:Y:S01]  /*c660*/  @!P1 IMAD.WIDE R2, R8, 0x4, R2 ;  /* 0x0000000408029825 */ /* 0x000fe200078e0202 */
[----:B---3--:R-:W-:Y:S01]  /*c670*/  ISETP.GE.AND P3, PT, R6, c[0x0][0x3c8], PT ;  /* 0x0000f20006007a0c */ /* 0x008fe20003f66270 */
[----:B------:R-:W3:Y:S04]  /*c680*/  LDL R8, [R1+0xa8] ;  /* 0x0000a80001087983 */ /* 0x000ee80000100800 */
[----:B------:R5:W-:Y:S04]  /*c690*/  @!P1 ST.E.64 [R2.64], R24 ;  /* 0x0000001802009985 */ /* 0x000be8000c101b06 */
[----:B-----5:R-:W5:Y:S01]  /*c6a0*/  LDL R24, [R1+0x128] ;  /* 0x0001280001187983 */ /* 0x020f620000100800 */
[----:B----4-:R-:W-:-:S03]  /*c6b0*/  ISETP.GE.AND P5, PT, R11, c[0x0][0x3c8], PT ;  /* 0x0000f2000b007a0c */ /* 0x010fc60003fa6270 */
[----:B------:R-:W-:Y:S01]  /*c6c0*/  @!P3 LEA R2, P2, R6, R0, 0x2 ;  /* 0x000000000602b211 */ /* 0x000fe200078410ff */
[----:B------:R-:W4:Y:S01]  /*c6d0*/  LDL R25, [R1+0x9c] ;  /* 0x00009c0001197983 */ /* 0x000f220000100800 */
[----:B--2---:R-:W-:Y:S02]  /*c6e0*/  ISETP.GE.AND P1, PT, R10, c[0x0][0x3c8], PT ;  /* 0x0000f2000a007a0c */ /* 0x004fe40003f26270 */
[----:B------:R-:W-:Y:S02]  /*c6f0*/  @!P3 LEA.HI.X R3, R6, R4, R7, 0x2, P2 ;  /* 0x000000040603b211 */ /* 0x000fe400010f1407 */
[----:B------:R-:W-:-:S03]  /*c700*/  ISETP.GE.AND P6, PT, R9, c[0x0][0x3c8], PT ;  /* 0x0000f20009007a0c */ /* 0x000fc60003fc6270 */
[----:B------:R2:W-:Y:S01]  /*c710*/  @!P3 ST.E.64 [R2.64], R26 ;  /* 0x0000001a0200b985 */ /* 0x0005e2000c101b06 */
[----:B------:R-:W-:-:S05]  /*c720*/  ISETP.GE.AND P2, PT, R16, c[0x0][0x3c8], PT ;  /* 0x0000f20010007a0c */ /* 0x000fca0003f46270 */
[----:B------:R-:W-:-:S04]  /*c730*/  @!P1 LEA R6, P3, R10, R0, 0x2 ;  /* 0x000000000a069211 */ /* 0x000fc800078610ff */
[----:B------:R-:W-:Y:S02]  /*c740*/  @!P1 LEA.HI.X R7, R10, R4, R107, 0x2, P3 ;  /* 0x000000040a079211 */ /* 0x000fe400018f146b */
[----:B------:R-:W4:Y:S01]  /*c750*/  LDL R10, [R1+0x124] ;  /* 0x00012400010a7983 */ /* 0x000f220000100800 */
[----:B--2---:R-:W-:-:S03]  /*c760*/  @!P5 LEA R2, P4, R11, R0, 0x2 ;  /* 0x000000000b02d211 */ /* 0x004fc600078810ff */
[----:B------:R-:W2:Y:S01]  /*c770*/  LDL R26, [R1+0x118] ;  /* 0x00011800011a7983 */ /* 0x000ea20000100800 */
[----:B------:R-:W-:-:S03]  /*c780*/  @!P5 LEA.HI.X R3, R11, R4, R110, 0x2, P4 ;  /* 0x000000040b03d211 */ /* 0x000fc600020f146e */
[----:B------:R-:W2:Y:S04]  /*c790*/  LDL R27, [R1+0x6c] ;  /* 0x00006c00011b7983 */ /* 0x000ea80000100800 */
[----:B------:R-:W2:Y:S04]  /*c7a0*/  LDL R11, [R1+0xa0] ;  /* 0x0000a000010b7983 */ /* 0x000ea80000100800 */
[----:B------:R1:W-:Y:S01]  /*c7b0*/  @!P5 ST.E.64 [R2.64], R28 ;  /* 0x0000001c0200d985 */ /* 0x0003e2000c101b06 */
[----:B------:R-:W-:-:S03]  /*c7c0*/  ISETP.GE.AND P5, PT, R14, c[0x0][0x3c8], PT ;  /* 0x0000f2000e007a0c */ /* 0x000fc60003fa6270 */
[----:B------:R1:W-:Y:S01]  /*c7d0*/  @!P1 ST.E.64 [R6.64], R30 ;  /* 0x0000001e06009985 */ /* 0x0003e2000c101b06 */
[----:B------:R-:W-:Y:S02]  /*c7e0*/  ISETP.GE.AND P1, PT, R13, c[0x0][0x3c8], PT ;  /* 0x0000f2000d007a0c */ /* 0x000fe40003f26270 */
[C---:B-1----:R-:W-:Y:S01]  /*c7f0*/  @!P6 LEA R2, P4, R9.reuse, R0, 0x2 ;  /* 0x000000000902e211 */ /* 0x042fe200078810ff */
[----:B------:R-:W2:Y:S03]  /*c800*/  LDL R29, [R1+0x70] ;  /* 0x00007000011d7983 */ /* 0x000ea60000100800 */
[----:B------:R-:W-:Y:S01]  /*c810*/  @!P6 LEA.HI.X R3, R9, R4, R21, 0x2, P4 ;  /* 0x000000040903e211 */ /* 0x000fe200020f1415 */
[----:B------:R-:W2:Y:S01]  /*c820*/  LDL R31, [R1+0x74] ;  /* 0x00007400011f7983 */ /* 0x000ea20000100800 */
[----:B------:R-:W-:-:S03]  /*c830*/  @!P2 LEA R6, P3, R16, R0, 0x2 ;  /* 0x000000001006a211 */ /* 0x000fc600078610ff */
[----:B------:R-:W2:Y:S01]  /*c840*/  LDL R9, [R1+0x98] ;  /* 0x0000980001097983 */ /* 0x000ea20000100800 */
[----:B------:R-:W-:-:S03]  /*c850*/  @!P2 LEA.HI.X R7, R16, R4, R20, 0x2, P3 ;  /* 0x000000041007a211 */ /* 0x000fc600018f1414 */
[----:B------:R-:W2:Y:S04]  /*c860*/  LDL R20, [R1+0x120] ;  /* 0x0001200001147983 */ /* 0x000ea80000100800 */
[----:B------:R-:W2:Y:S04]  /*c870*/  LDL R16, [R1+0x11c] ;  /* 0x00011c0001107983 */ /* 0x000ea80000100800 */
[----:B------:R1:W-:Y:S04]  /*c880*/  @!P6 ST.E.64 [R2.64], R32 ;  /* 0x000000200200e985 */ /* 0x0003e8000c101b06 */
[----:B------:R1:W-:Y:S01]  /*c890*/  @!P2 ST.E.64 [R6.64], R34 ;  /* 0x000000220600a985 */ /* 0x0003e2000c101b06 */
[----:B------:R-:W-:-:S03]  /*c8a0*/  ISETP.GE.AND P6, PT, R18, c[0x0][0x3c8], PT ;  /* 0x0000f20012007a0c */ /* 0x000fc60003fc6270 */
[----:B------:R-:W2:Y:S04]  /*c8b0*/  LDL R21, [R1+0x94] ;  /* 0x0000940001157983 */ /* 0x000ea80000100800 */
[----:B------:R-:W2:Y:S04]  /*c8c0*/  LDL R30, [R1+0xec] ;  /* 0x0000ec00011e7983 */ /* 0x000ea80000100800 */
[----:B------:R-:W2:Y:S01]  /*c8d0*/  LDL R28, [R1+0xe8] ;  /* 0x0000e800011c7983 */ /* 0x000ea20000100800 */
[----:B-1----:R-:W-:-:S03]  /*c8e0*/  @!P5 LEA R2, P4, R14, R0, 0x2 ;  /* 0x000000000e02d211 */ /* 0x002fc600078810ff */
[----:B------:R-:W2:Y:S01]  /*c8f0*/  LDL R32, [R1+0xf0] ;  /* 0x0000f00001207983 */ /* 0x000ea20000100800 */
[C---:B------:R-:W-:Y:S02]  /*c900*/  @!P1 LEA R6, P3, R13.reuse, R0, 0x2 ;  /* 0x000000000d069211 */ /* 0x040fe400078610ff */
[-C--:B------:R-:W-:Y:S02]  /*c910*/  @!P5 LEA.HI.X R3, R14, R4.reuse, R19, 0x2, P4 ;  /* 0x000000040e03d211 */ /* 0x080fe400020f1413 */
[----:B------:R-:W-:Y:S01]  /*c920*/  @!P1 LEA.HI.X R7, R13, R4, R15, 0x2, P3 ;  /* 0x000000040d079211 */ /* 0x000fe200018f140f */
[----:B------:R-:W2:Y:S04]  /*c930*/  LDL R14, [R1+0x90] ;  /* 0x00009000010e7983 */ /* 0x000ea80000100800 */
[----:B------:R-:W2:Y:S04]  /*c940*/  LDL R13, [R1+0x114] ;  /* 0x00011400010d7983 */ /* 0x000ea80000100800 */
[----:B------:R1:W-:Y:S04]  /*c950*/  @!P5 ST.E.64 [R2.64], R132 ;  /* 0x000000840200d985 */ /* 0x0003e8000c101b06 */
[----:B------:R-:W2:Y:S04]  /*c960*/  LDL R19, [R1+0x8c] ;  /* 0x00008c0001137983 */ /* 0x000ea80000100800 */
[----:B------:R-:W2:Y:S01]  /*c970*/  LDL R15, [R1+0x88] ;  /* 0x00008800010f7983 */ /* 0x000ea20000100800 */
[----:B-1----:R-:W-:-:S04]  /*c980*/  @!P6 LEA R2, P4, R18, R0, 0x2 ;  /* 0x000000001202e211 */ /* 0x002fc800078810ff */
[----:B-----5:R-:W-:Y:S02]  /*c990*/  @!P6 LEA.HI.X R3, R18, R4, R24, 0x2, P4 ;  /* 0x000000041203e211 */ /* 0x020fe400020f1418 */
[----:B------:R-:W5:Y:S01]  /*c9a0*/  LDL R18, [R1+0x10c] ;  /* 0x00010c0001127983 */ /* 0x000f620000100800 */
[----:B---3--:R-:W-:Y:S02]  /*c9b0*/  ISETP.GE.AND P2, PT, R8, c[0x0][0x3c8], PT ;  /* 0x0000f20008007a0c */ /* 0x008fe40003f46270 */
[----:B------:R-:W-:Y:S01]  /*c9c0*/  ISETP.GE.AND P5, PT, R17, c[0x0][0x3c8], PT ;  /* 0x0000f20011007a0c */ /* 0x000fe20003fa6270 */
[----:B------:R1:W-:Y:S04]  /*c9d0*/  @!P1 ST.E.64 [R6.64], R134 ;  /* 0x0000008606009985 */ /* 0x0003e8000c101b06 */
[----:B------:R-:W3:Y:S04]  /*c9e0*/  LDL R24, [R1+0x110] ;  /* 0x0001100001187983 */ /* 0x000ee80000100800 */
[----:B------:R2:W-:Y:S01]  /*c9f0*/  @!P6 ST.E.64 [R2.64], R36 ;  /* 0x000000240200e985 */ /* 0x0005e2000c101b06 */
[----:B----4-:R-:W-:-:S02]  /*ca00*/  ISETP.GE.AND P6, PT, R25, c[0x0][0x3c8], PT ;  /* 0x0000f20019007a0c */ /* 0x010fc40003fc6270 */
[----:B-1----:R-:W-:-:S04]  /*ca10*/  @!P2 LEA R6, P3, R8, R0, 0x2 ;  /* 0x000000000806a211 */ /* 0x002fc800078610ff */
[----:B------:R-:W-:Y:S02]  /*ca20*/  @!P2 LEA.HI.X R7, R8, R4, R10, 0x2, P3 ;  /* 0x000000040807a211 */ /* 0x000fe400018f140a */
[----:B------:R-:W4:Y:S01]  /*ca30*/  LDL R10, [R1+0x84] ;  /* 0x00008400010a7983 */ /* 0x000f220000100800 */
[----:B--2---:R-:W-:-:S03]  /*ca40*/  ISETP.GE.AND P1, PT, R11, c[0x0][0x3c8], PT ;  /* 0x0000f2000b007a0c */ /* 0x004fc60003f26270 */
[----:B------:R1:W-:Y:S01]  /*ca50*/  @!P2 ST.E.64 [R6.64], R40 ;  /* 0x000000280600a985 */ /* 0x0003e2000c101b06 */
[----:B------:R-:W-:-:S03]  /*ca60*/  @!P5 LEA R2, P4, R17, R0, 0x2 ;  /* 0x000000001102d211 */ /* 0x000fc600078810ff */
[----:B------:R-:W2:Y:S06]  /*ca70*/  LDL R8, [R1+0x80] ;  /* 0x0000800001087983 */ /* 0x000eac0000100800 */
[----:B-1----:R-:W-:Y:S02]  /*ca80*/  @!P1 LEA R6, P3, R11, R0, 0x2 ;  /* 0x000000000b069211 */ /* 0x002fe400078610ff */
[----:B------:R-:W-:Y:S02]  /*ca90*/  ISETP.GE.AND P2, PT, R9, c[0x0][0x3c8], PT ;  /* 0x0000f20009007a0c */ /* 0x000fe40003f46270 */
[----:B------:R-:W-:-:S02]  /*caa0*/  @!P5 LEA.HI.X R3, R17, R4, R20, 0x2, P4 ;  /* 0x000000041103d211 */ /* 0x000fc400020f1414 */
[----:B------:R-:W2:Y:S01]  /*cab0*/  LDL R20, [R1+0x108] ;  /* 0x0001080001147983 */ /* 0x000ea20000100800 */
[----:B------:R-:W-:-:S03]  /*cac0*/  @!P1 LEA.HI.X R7, R11, R4, R16, 0x2, P3 ;  /* 0x000000040b079211 */ /* 0x000fc600018f1410 */
[----:B------:R1:W-:Y:S04]  /*cad0*/  @!P5 ST.E.64 [R2.64], R44 ;  /* 0x0000002c0200d985 */ /* 0x0003e8000c101b06 */
[----:B------:R-:W2:Y:S04]  /*cae0*/  LDL R17, [R1+0x104] ;  /* 0x0001040001117983 */ /* 0x000ea80000100800 */
[----:B------:R1:W-:Y:S04]  /*caf0*/  @!P1 ST.E.64 [R6.64], R48 ;  /* 0x0000003006009985 */ /* 0x0003e8000c101b06 */
[----:B------:R-:W2:Y:S04]  /*cb00*/  LDL R11, [R1+0x78] ;  /* 0x00007800010b7983 */ /* 0x000ea80000100800 */
[----:B------:R-:W2:Y:S01]  /*cb10*/  LDL R16, [R1+0x7c] ;  /* 0x00007c0001107983 */ /* 0x000ea20000100800 */
[----:B-1----:R-:W-:-:S02]  /*cb20*/  @!P6 LEA R2, P4, R25, R0, 0x2 ;  /* 0x000000001902e211 */ /* 0x002fc400078810ff */
[C---:B------:R-:W-:Y:S02]  /*cb30*/  @!P2 LEA R6, P3, R9.reuse, R0, 0x2 ;  /* 0x000000000906a211 */ /* 0x040fe400078610ff */
[----:B------:R-:W-:Y:S02]  /*cb40*/  ISETP.GE.AND P1, PT, R14, c[0x0][0x3c8], PT ;  /* 0x0000f2000e007a0c */ /* 0x000fe40003f26270 */
[-C--:B------:R-:W-:Y:S02]  /*cb50*/  @!P2 LEA.HI.X R7, R9, R4.reuse, R13, 0x2, P3 ;  /* 0x000000040907a211 */ /* 0x080fe400018f140d */
[----:B------:R-:W2:Y:S01]  /*cb60*/  LDL R13, [R1+0x100] ;  /* 0x00010000010d7983 */ /* 0x000ea20000100800 */
[----:B------:R-:W-:-:S03]  /*cb70*/  @!P6 LEA.HI.X R3, R25, R4, R26, 0x2, P4 ;  /* 0x000000041903e211 */ /* 0x000fc600020f141a */
[----:B------:R-:W2:Y:S04]  /*cb80*/  LDL R9, [R1+0xfc] ;  /* 0x0000fc0001097983 */ /* 0x000ea80000100800 */
[----:B------:R-:W-:Y:S04]  /*cb90*/  @!P6 ST.E.64 [R2.64], R52 ;  /* 0x000000340200e985 */ /* 0x000fe8000c101b06 */
[----:B------:R1:W-:Y:S01]  /*cba0*/  @!P2 ST.E.64 [R6.64], R56 ;  /* 0x000000380600a985 */ /* 0x0003e2000c101b06 */
[----:B------:R-:W-:-:S03]  /*cbb0*/  ISETP.GE.AND P5, PT, R21, c[0x0][0x3c8], PT ;  /* 0x0000f20015007a0c */ /* 0x000fc60003fa6270 */
[----:B------:R-:W2:Y:S04]  /*cbc0*/  LDL R25, [R1+0x68] ;  /* 0x0000680001197983 */ /* 0x000ea80000100800 */
[----:B------:R-:W2:Y:S01]  /*cbd0*/  LDL R26, [R1+0xe4] ;  /* 0x0000e400011a7983 */ /* 0x000ea20000100800 */
[----:B-1----:R-:W-:-:S04]  /*cbe0*/  @!P1 LEA R6, P3, R14, R0, 0x2 ;  /* 0x000000000e069211 */ /* 0x002fc800078610ff */
[----:B-----5:R-:W-:Y:S02]  /*cbf0*/  @!P1 LEA.HI.X R7, R14, R4, R18, 0x2, P3 ;  /* 0x000000040e079211 */ /* 0x020fe400018f1412 */
[----:B------:R-:W5:Y:S04]  /*cc00*/  LDL R14, [R1+0xf4] ;  /* 0x0000f400010e7983 */ /* 0x000f680000100800 */
[----:B------:R-:W5:Y:S01]  /*cc10*/  LDL R18, [R1+0xf8] ;  /* 0x0000f80001127983 */ /* 0x000f620000100800 */
[----:B------:R-:W-:Y:S02]  /*cc20*/  ISETP.GE.AND P6, PT, R19, c[0x0][0x3c8], PT ;  /* 0x0000f20013007a0c */ /* 0x000fe40003fc6270 */
[----:B------:R-:W-:Y:S02]  /*cc30*/  @!P5 LEA R2, P4, R21, R0, 0x2 ;  /* 0x000000001502d211 */ /* 0x000fe400078810ff */
[----:B------:R-:W-:-:S02]  /*cc40*/  ISETP.GE.AND P2, PT, R15, c[0x0][0x3c8], PT ;  /* 0x0000f2000f007a0c */ /* 0x000fc40003f46270 */
[----:B---3--:R-:W-:Y:S02]  /*cc50*/  @!P5 LEA.HI.X R3, R21, R4, R24, 0x2, P4 ;  /* 0x000000041503d211 */ /* 0x008fe400020f1418 */
[----:B------:R-:W3:Y:S04]  /*cc60*/  LDL R21, [R1+0x64] ;  /* 0x0000640001157983 */ /* 0x000ee80000100800 */
[----:B------:R1:W-:Y:S04]  /*cc70*/  @!P5 ST.E.64 [R2.64], R60 ;  /* 0x0000003c0200d985 */ /* 0x0003e8000c101b06 */
[----:B------:R2:W-:Y:S04]  /*cc80*/  @!P1 ST.E.64 [R6.64], R64 ;  /* 0x0000004006009985 */ /* 0x0005e8000c101b06 */
[----:B------:R-:W3:Y:S01]  /*cc90*/  LDL R24, [R1+0xe0] ;  /* 0x0000e00001187983 */ /* 0x000ee20000100800 */
[----:B----4-:R-:W-:-:S02]  /*cca0*/  ISETP.GE.AND P5, PT, R10, c[0x0][0x3c8], PT ;  /* 0x0000f2000a007a0c */ /* 0x010fc40003fa6270 */
[-C--:B-1----:R-:W-:Y:S02]  /*ccb0*/  @!P6 LEA R2, P4, R19, R0.reuse, 0x2 ;  /* 0x000000001302e211 */ /* 0x082fe400078810ff */
[----:B--2---:R-:W-:Y:S02]  /*ccc0*/  @!P2 LEA R6, P3, R15, R0, 0x2 ;  /* 0x000000000f06a211 */ /* 0x004fe400078610ff */
[----:B------:R-:W-:Y:S02]  /*ccd0*/  ISETP.GE.AND P1, PT, R8, c[0x0][0x3c8], PT ;  /* 0x0000f20008007a0c */ /* 0x000fe40003f26270 */
[-C--:B------:R-:W-:Y:S02]  /*cce0*/  @!P6 LEA.HI.X R3, R19, R4.reuse, R20, 0x2, P4 ;  /* 0x000000041303e211 */ /* 0x080fe400020f1414 */
[----:B------:R-:W2:Y:S04]  /*ccf0*/  LDL R19, [R1+0x5c] ;  /* 0x00005c0001137983 */ /* 0x000ea80000100800 */
[----:B------:R1:W-:Y:S01]  /*cd00*/  @!P6 ST.E.64 [R2.64], R68 ;  /* 0x000000440200e985 */ /* 0x0003e2000c101b06 */
[----:B------:R-:W-:-:S03]  /*cd10*/  @!P2 LEA.HI.X R7, R15, R4, R17, 0x2, P3 ;  /* 0x000000040f07a211 */ /* 0x000fc600018f1411 */
[----:B------:R-:W4:Y:S04]  /*cd20*/  LDL R17, [R1+0x58] ;  /* 0x0000580001117983 */ /* 0x000f280000100800 */
[----:B------:R1:W-:Y:S01]  /*cd30*/  @!P2 ST.E.64 [R6.64], R72 ;  /* 0x000000480600a985 */ /* 0x0003e2000c101b06 */
[----:B------:R-:W-:-:S03]  /*cd40*/  ISETP.GE.AND P2, PT, R11, c[0x0][0x3c8], PT ;  /* 0x0000f2000b007a0c */ /* 0x000fc60003f46270 */
[----:B------:R-:W4:Y:S01]  /*cd50*/  LDL R15, [R1+0x54] ;  /* 0x00005400010f7983 */ /* 0x000f220000100800 */
[----:B------:R-:W-:-:S03]  /*cd60*/  ISETP.GE.AND P6, PT, R16, c[0x0][0x3c8], PT ;  /* 0x0000f20010007a0c */ /* 0x000fc60003fc6270 */
[----:B------:R-:W4:Y:S01]  /*cd70*/  LDL R20, [R1+0xd8] ;  /* 0x0000d80001147983 */ /* 0x000f220000100800 */
[----:B-1----:R-:W-:-:S04]  /*cd80*/  @!P5 LEA R2, P4, R10, R0, 0x2 ;  /* 0x000000000a02d211 */ /* 0x002fc800078810ff */
[----:B------:R-:W-:Y:S02]  /*cd90*/  @!P5 LEA.HI.X R3, R10, R4, R13, 0x2, P4 ;  /* 0x000000040a03d211 */ /* 0x000fe400020f140d */
[----:B------:R-:W4:Y:S01]  /*cda0*/  LDL R10, [R1+0x60] ;  /* 0x00006000010a7983 */ /* 0x000f220000100800 */
[----:B------:R-:W-:-:S03]  /*cdb0*/  @!P1 LEA R6, P3, R8, R0, 0x2 ;  /* 0x0000000008069211 */ /* 0x000fc600078610ff */
[----:B------:R-:W4:Y:S01]  /*cdc0*/  LDL R13, [R1+0x50] ;  /* 0x00005000010d7983 */ /* 0x000f220000100800 */
[----:B------:R-:W-:Y:S02]  /*cdd0*/  @!P1 LEA.HI.X R7, R8, R4, R9, 0x2, P3 ;  /* 0x0000000408079211 */ /* 0x000fe400018f1409 */
[CC--:B------:R-:W-:Y:S01]  /*cde0*/  @!P2 LEA R8, P3, R11.reuse, R0.reuse, 0x2 ;  /* 0x000000000b08a211 */ /* 0x0c0fe200078610ff */
[----:B------:R1:W-:Y:S02]  /*cdf0*/  @!P5 ST.E.64 [R2.64], R76 ;  /* 0x0000004c0200d985 */ /* 0x0003e4000c101b06 */
[C---:B-1----:R-:W-:Y:S02]  /*ce00*/  @!P6 LEA R2, P4, R16.reuse, R0, 0x2 ;  /* 0x000000001002e211 */ /* 0x042fe400078810ff */
[-C--:B-----5:R-:W-:Y:S02]  /*ce10*/  @!P2 LEA.HI.X R9, R11, R4.reuse, R14, 0x2, P3 ;  /* 0x000000040b09a211 */ /* 0x0a0fe400018f140e */
[----:B------:R-:W5:Y:S01]  /*ce20*/  LDL R11, [R1+0xdc] ;  /* 0x0000dc00010b7983 */ /* 0x000f620000100800 */
[----:B------:R-:W-:-:S03]  /*ce30*/  @!P6 LEA.HI.X R3, R16, R4, R18, 0x2, P4 ;  /* 0x000000041003e211 */ /* 0x000fc600020f1412 */
[----:B------:R-:W5:Y:S04]  /*ce40*/  LDL R18, [R1+0xd4] ;  /* 0x0000d40001127983 */ /* 0x000f680000100800 */
[----:B------:R-:W5:Y:S04]  /*ce50*/  LDL R16, [R1+0xd0] ;  /* 0x0000d00001107983 */ /* 0x000f680000100800 */
[----:B------:R-:W5:Y:S01]  /*ce60*/  LDL R14, [R1+0xcc] ;  /* 0x0000cc00010e7983 */ /* 0x000f620000100800 */
        /* <DEDUP_REMOVED lines=8> */
[----:B---3--:R-:W-:Y:S02]  /*cef0*/  @!P1 LEA R2, P2, R29, R0, 0x2 ;  /* 0x000000001d029211 */ /* 0x008fe400078410ff */
        /* <DEDUP_REMOVED lines=8> */
[-C--:B-1----:R-:W-:Y:S02]  /*cf80*/  @!P3 LEA R6, P2, R21, R0.reuse, 0x2 ;  /* 0x000000001506b211 */ /* 0x082fe400078410ff */
[----:B---3--:R-:W-:Y:S02]  /*cf90*/  @!P4 LEA R2, P5, R25, R0, 0x2 ;  /* 0x000000001902c211 */ /* 0x008fe400078a10ff */
[-C--:B------:R-:W-:Y:S02]  /*cfa0*/  @!P3 LEA.HI.X R7, R21, R4.reuse, R24, 0x2, P2 ;  /* 0x000000041507b211 */ /* 0x080fe400010f1418 */
[----:B------:R-:W-:Y:S02]  /*cfb0*/  @!P4 LEA.HI.X R3, R25, R4, R26, 0x2, P5 ;  /* 0x000000041903c211 */ /* 0x000fe400028f141a */
[----:B--2---:R-:W-:-:S03]  /*cfc0*/  ISETP.GE.AND P6, PT, R19, c[0x0][0x3c8], PT ;  /* 0x0000f20013007a0c */ /* 0x004fc60003fc6270 */
[----:B------:R1:W-:Y:S01]  /*cfd0*/  @!P4 ST.E.64 [R2.64], R100 ;  /* 0x000000640200c985 */ /* 0x0003e2000c101b06 */
[----:B----4-:R-:W-:-:S03]  /*cfe0*/  ISETP.GE.AND P5, PT, R17, c[0x0][0x3c8], PT ;  /* 0x0000f20011007a0c */ /* 0x010fc60003fa6270 */
[----:B------:R2:W-:Y:S01]  /*cff0*/  @!P3 ST.E.64 [R6.64], R104 ;  /* 0x000000680600b985 */ /* 0x0005e2000c101b06 */
[----:B------:R-:W-:Y:S02]  /*d000*/  ISETP.GE.AND P4, PT, R15, c[0x0][0x3c8], PT ;  /* 0x0000f2000f007a0c */ /* 0x000fe40003f86270 */
[----:B------:R-:W-:Y:S02]  /*d010*/  ISETP.GE.AND P1, PT, R10, c[0x0][0x3c8], PT ;  /* 0x0000f2000a007a0c */ /* 0x000fe40003f26270 */
[----:B------:R-:W-:-:S11]  /*d020*/  ISETP.GE.AND P3, PT, R13, c[0x0][0x3c8], PT ;  /* 0x0000f2000d007a0c */ /* 0x000fd60003f66270 */
[----:B-1----:R-:W-:-:S04]  /*d030*/  @!P1 LEA R2, P2, R10, R0, 0x2 ;  /* 0x000000000a029211 */ /* 0x002fc800078410ff */
[----:B-----5:R-:W-:Y:S02]  /*d040*/  @!P1 LEA.HI.X R3, R10, R4, R11, 0x2, P2 ;  /* 0x000000040a039211 */ /* 0x020fe400010f140b */
        /* <DEDUP_REMOVED lines=13> */
.L_x_1618:
[----:B------:R-:W-:Y:S05]  /*d120*/  BSYNC B0 ;  /* 0x0000000000007941 */ /* 0x000fea0003800000 */
.L_x_1617:
[----:B------:R-:W-:Y:S05]  /*d130*/  BRA.DIV ~URZ, `(.L_x_1619) ;  /* 0x00003c127f007947 */ /* 0x000fea000b800000 */
[----:B--2---:R2:W1:Y:S04]  /*d140*/  SHFL.IDX PT, R4, R5, 0x1, 0x1c1f ;  /* 0x003c1f0005047f89 */ /* 0x00446800000e0000 */
[----:B----4-:R2:W4:Y:S02]  /*d150*/  SHFL.IDX PT, R0, R12, 0x1, 0x1c1f ;  /* 0x003c1f000c007f89 */ /* 0x01052400000e0000 */
.L_x_1681:
        /* <DEDUP_REMOVED lines=195> */
.L_x_1599:
[----:B------:R-:W2:Y:S04]  /*dd90*/  LDL.LU R4, [R1+0x18] ;  /* 0x0000180001047983 */ /* 0x000ea80000300800 */
[----:B------:R-:W4:Y:S01]  /*dda0*/  LDL.LU R6, [R1+0x1c] ;  /* 0x00001c0001067983 */ /* 0x000f220000300800 */
[----:B------:R-:W-:Y:S02]  /*ddb0*/  ISETP.NE.U32.AND P1, PT, RZ, c[0x0][0x508], PT ;  /* 0x00014200ff007a0c */ /* 0x000fe40003f25070 */
[----:B------:R-:W-:Y:S01]  /*ddc0*/  ISETP.NE.U32.AND P3, PT, RZ, c[0x0][0x500], PT ;  /* 0x00014000ff007a0c */ /* 0x000fe20003f65070 */
[----:B---3--:R-:W3:Y:S01]  /*ddd0*/  LDL.LU R0, [R1+0x20] ;  /* 0x0000200001007983 */ /* 0x008ee20000300800 */
[----:B------:R-:W-:Y:S01]  /*dde0*/  ISETP.NE.AND.EX P1, PT, RZ, c[0x0][0x50c], PT, P1 ;  /* 0x00014300ff007a0c */ /* 0x000fe20003f25310 */
[----:B------:R-:W-:Y:S01]  /*ddf0*/  IMAD.MOV.U32 R8, RZ, RZ, RZ ;  /* 0x000000ffff087224 */ /* 0x000fe200078e00ff */
[----:B------:R-:W-:Y:S01]  /*de00*/  ISETP.NE.AND.EX P3, PT, RZ, c[0x0][0x504], PT, P3 ;  /* 0x00014100ff007a0c */ /* 0x000fe20003f65330 */
[----:B------:R-:W-:Y:S01]  /*de10*/  IMAD.MOV.U32 R20, RZ, RZ, c[0x0][0x388] ;  /* 0x0000e200ff147624 */ /* 0x000fe200078e00ff */
[----:B--2---:R-:W-:-:S09]  /*de20*/  IADD3 R2, P2, R4, c[0x0][0x500], RZ ;  /* 0x0001400004027a10 */ /* 0x004fd20007f5e0ff */
[----:B------:R-:W-:Y:S02]  /*de30*/  @P1 IADD3 R4, P0, R4, c[0x0][0x508], RZ ;  /* 0x0001420004041a10 */ /* 0x000fe40007f1e0ff */
[C---:B----4-:R-:W-:Y:S02]  /*de40*/  IADD3.X R3, R6.reuse, c[0x0][0x504], RZ, P2, !PT ;  /* 0x0001410006037a10 */ /* 0x050fe400017fe4ff */
[----:B------:R-:W-:-:S03]  /*de50*/  @P1 IADD3.X R5, R6, c[0x0][0x50c], RZ, P0, !PT ;  /* 0x0001430006051a10 */ /* 0x000fc600007fe4ff */
[----:B------:R2:W5:Y:S04]  /*de60*/  @P3 LDG.E R8, [R2.64] ;  /* 0x0000000602083981 */ /* 0x000568000c1e1900 */
[----:B------:R2:W5:Y:S01]  /*de70*/  @P1 LDG.E R20, [R4.64] ;  /* 0x0000000604141981 */ /* 0x000562000c1e1900 */
[----:B---3--:R-:W-:-:S04]  /*de80*/  ISETP.NE.AND P0, PT, R0, RZ, PT ;  /* 0x000000ff0000720c */ /* 0x008fc80003f05270 */
[----:B------:R-:W-:Y:S01]  /*de90*/  SEL R19, R0, c[0x0][0x3d4], P0 ;  /* 0x0000f50000137a07 */ /* 0x000fe20000000000 */
[----:B------:R-:W-:Y:S05]  /*dea0*/  @P1 BRA `(.L_x_1620) ;  /* 0x0000004000001947 */ /* 0x000fea0003800000 */
[----:B------:R-:W-:Y:S05]  /*deb0*/  @!P3 BRA `(.L_x_1620) ;  /* 0x000000300000b947 */ /* 0x000fea0003800000 */
[----:B------:R3:W4:Y:S04]  /*dec0*/  LDG.E R0, [R2.64] ;  /* 0x0000000602007981 */ /* 0x000728000c1e1900 */
[----:B--23--:R-:W4:Y:S02]  /*ded0*/  LDG.E R2, [R2.64+0x4] ;  /* 0x0000040602027981 */ /* 0x00cf24000c1e1900 */
[----:B----45:R-:W-:Y:S02]  /*dee0*/  IADD3 R20, -R0, R2, RZ ;  /* 0x0000000200147210 */ /* 0x030fe40007ffe1ff */
.L_x_1620:
[----:B--2---:R-:W2:Y:S04]  /*def0*/  LDL.LU R4, [R1+0x8] ;  /* 0x0000080001047983 */ /* 0x004ea80000300800 */
        /* <DEDUP_REMOVED lines=38> */
[----:B------:R-:W-:Y:S02]  /*e160*/  IADD3.X R9, R3, R16, R18, P1, P0 ;  /* 0x0000001003097210 */ /* 0x000fe40000fe0412 */
[----:B------:R-:W-:Y:S02]  /*e170*/  SHF.R.S32.HI R3, RZ, 0x1f, R0 ;  /* 0x0000001fff037819 */ /* 0x000fe40000011400 */
        /* <DEDUP_REMOVED lines=19> */
.L_x_1622:
[----:B------:R-:W-:Y:S05]  /*e2b0*/  BSYNC B0 ;  /* 0x0000000000007941 */ /* 0x000fea0003800000 */
.L_x_1621:
[----:B------:R-:W-:-:S13]  /*e2c0*/  ISETP.GT.AND P0, PT, R19, 0x1, PT ;  /* 0x000000011300780c */ /* 0x000fda0003f04270 */
[----:B------:R-:W-:Y:S05]  /*e2d0*/  @P0 BRA `(.L_x_1614) ;  /* 0x0000092000000947 */ /* 0x000fea0003800000 */
[----:B-1----:R-:W2:Y:S01]  /*e2e0*/  LDL R5, [R1+0x4] ;  /* 0x0000040001057983 */ /* 0x002ea20000100800 */
[----:B------:R-:W-:Y:S01]  /*e2f0*/  MOV R2, c[0x0][0x4e8] ;  /* 0x00013a0000027a02 */ /* 0x000fe20000000f00 */
[----:B------:R-:W-:Y:S01]  /*e300*/  IMAD R0, R18, c[0x0][0x3a0], RZ ;  /* 0x0000e80012007a24 */ /* 0x000fe200078e02ff */
[----:B------:R-:W-:Y:S02]  /*e310*/  LEA R4, R235, R243, 0x5 ;  /* 0x000000f3eb047211 */ /* 0x000fe400078e28ff */
[----:B------:R-:W-:Y:S01]  /*e320*/  ISETP.NE.AND P0, PT, R2, 0x1, PT ;  /* 0x000000010200780c */ /* 0x000fe20003f05270 */
[----:B------:R-:W-:-:S04]  /*e330*/  IMAD.WIDE.U32 R2, R8, c[0x0][0x3a0], RZ ;  /* 0x0000e80008027a25 */ /* 0x000fc800078e00ff */
[----:B------:R-:W-:-:S05]  /*e340*/  IMAD R0, R8, c[0x0][0x3a4], R0 ;  /* 0x0000e90008007a24 */ /* 0x000fca00078e0200 */
[----:B------:R-:W-:-:S05]  /*e350*/  IADD3 R3, R3, R0, RZ ;  /* 0x0000000003037210 */ /* 0x000fca0007ffe0ff */
[----:B------:R-:W-:-:S04]  /*e360*/  IMAD.WIDE.U32 R2, R14, c[0x0][0x3e8], R2 ;  /* 0x0000fa000e027a25 */ /* 0x000fc800078e0002 */
[----:B------:R-:W-:-:S04]  /*e370*/  IMAD R3, R14, c[0x0][0x3ec], R3 ;  /* 0x0000fb000e037a24 */ /* 0x000fc800078e0203 */
[----:B------:R-:W-:Y:S01]  /*e380*/  IMAD.WIDE.U32 R2, R15, c[0x0][0x3f0], R2 ;  /* 0x0000fc000f027a25 */ /* 0x000fe200078e0002 */
[----:B--2---:R-:W-:-:S03]  /*e390*/  LEA R4, R5, R4, 0x7 ;  /* 0x0000000405047211 */ /* 0x004fc600078e38ff */
        /* <DEDUP_REMOVED lines=22> */
.L_x_1682:
[----:B------:R-:W-:Y:S05]  /*e500*/  BRA.DIV ~URZ, `(.L_x_1624) ;  /* 0x000029827f007947 */ /* 0x000fea000b800000 */
[----:B------:R3:W4:Y:S02]  /*e510*/  SHFL.IDX PT, R0, R14, RZ, 0x181f ;  /* 0x00181fff0e007589 */ /* 0x00072400000e0000 */
.L_x_1683:
[----:B------:R-:W5:Y:S01]  /*e520*/  LDL.LU R2, [R1+0x4] ;  /* 0x0000040001027983 */ /* 0x000f620000300800 */
[----:B------:R-:W-:Y:S01]  /*e530*/  IMAD R13, R20, c[0x0][0x4e8], RZ ;  /* 0x00013a00140d7a24 */ /* 0x000fe200078e02ff */
        /* <DEDUP_REMOVED lines=14> */
[----:B--2---:R-:W-:Y:S02]  /*e620*/  @!P3 LEA.HI.X R11, R231, R4, R2, 0x1, P4 ;  /* 0x00000004e70bb211 */ /* 0x004fe400020f0c02 */
[----:B------:R-:W-:-:S02]  /*e630*/  SHF.R.S32.HI R15, RZ, 0x1f, R241 ;  /* 0x0000001fff0f7819 */ /* 0x000fc400000114f1 */
[----:B------:R-:W-:Y:S01]  /*e640*/  @!P0 LEA R2, P4, R241, R0, 0x1 ;  /* 0x00000000f1028211 */ /* 0x000fe200078808ff */
[----:B------:R2:W-:Y:S01]  /*e650*/  @!P3 ST.E.128 [R10.64], RZ ;  /* 0x000000ff0a00b985 */ /* 0x0005e2000c101d06 */
[-C--:B------:R-:W-:Y:S02]  /*e660*/  @!P2 LEA.HI.X R9, R240, R4.reuse, R17, 0x1, P6 ;  /* 0x00000004f009a211 */ /* 0x080fe400030f0c11 */
[-C--:B------:R-:W-:Y:S02]  /*e670*/  @!P1 LEA.HI.X R7, R239, R4.reuse, R16, 0x1, P5 ;  /* 0x00000004ef079211 */ /* 0x080fe400028f0c10 */
[----:B------:R-:W-:Y:S01]  /*e680*/  @!P0 LEA.HI.X R3, R241, R4, R15, 0x1, P4 ;  /* 0x00000004f1038211 */ /* 0x000fe200020f0c0f */
[----:B------:R2:W-:Y:S04]  /*e690*/  @!P2 ST.E.128 [R8.64], RZ ;  /* 0x000000ff0800a985 */ /* 0x0005e8000c101d06 */
[----:B------:R2:W-:Y:S04]  /*e6a0*/  @!P1 ST.E.128 [R6.64], RZ ;  /* 0x000000ff06009985 */ /* 0x0005e8000c101d06 */
[----:B------:R2:W-:Y:S02]  /*e6b0*/  @!P0 ST.E.128 [R2.64], RZ ;  /* 0x000000ff02008985 */ /* 0x0005e4000c101d06 */
.L_x_1626:
[----:B------:R-:W-:Y:S05]  /*e6c0*/  BSYNC B0 ;  /* 0x0000000000007941 */ /* 0x000fea0003800000 */
.L_x_1625:
[----:B------:R-:W-:Y:S05]  /*e6d0*/  BRA.DIV ~URZ, `(.L_x_1627) ;  /* 0x000028227f007947 */ /* 0x000fea000b800000 */
[----:B--2---:R2:W1:Y:S04]  /*e6e0*/  SHFL.IDX PT, R4, R5, 0x1, 0x181f ;  /* 0x00381f0005047f89 */ /* 0x00446800000e0000 */
[----:B----4-:R2:W4:Y:S02]  /*e6f0*/  SHFL.IDX PT, R0, R14, 0x1, 0x181f ;  /* 0x00381f000e007f89 */ /* 0x01052400000e0000 */
.L_x_1684:
        /* <DEDUP_REMOVED lines=14> */
[----:B-1----:R-:W-:Y:S02]  /*e7e0*/  @!P3 LEA.HI.X R11, R231, R4, R3, 0x1, P4 ;  /* 0x00000004e70bb211 */ /* 0x002fe400020f0c03 */
        /* <DEDUP_REMOVED lines=9> */
.L_x_1629:
[----:B------:R-:W-:Y:S05]  /*e880*/  BSYNC B0 ;  /* 0x0000000000007941 */ /* 0x000fea0003800000 */
.L_x_1628:
[----:B------:R-:W-:Y:S05]  /*e890*/  BRA.DIV ~URZ, `(.L_x_1630) ;  /* 0x000027327f007947 */ /* 0x000fea000b800000 */
[----:B-1----:R1:W2:Y:S02]  /*e8a0*/  SHFL.IDX PT, R4, R5, 0x2, 0x181f ;  /* 0x00581f0005047f89 */ /* 0x0022a400000e0000 */
.L_x_1685:
[----:B------:R-:W-:Y:S05]  /*e8b0*/  BRA.DIV ~URZ, `(.L_x_1631) ;  /* 0x000027827f007947 */ /* 0x000fea000b800000 */
[----:B----4-:R4:W1:Y:S02]  /*e8c0*/  SHFL.IDX PT, R0, R14, 0x2, 0x181f ;  /* 0x00581f000e007f89 */ /* 0x01086400000e0000 */
.L_x_1686:
        /* <DEDUP_REMOVED lines=11> */
[-C--:B-1----:R-:W-:Y:S02]  /*e980*/  @!P3 LEA R10, P4, R231, R0.reuse, 0x1 ;  /* 0x00000000e70ab211 */ /* 0x082fe400078808ff */
        /* <DEDUP_REMOVED lines=12> */
.L_x_1633:
[----:B------:R-:W-:Y:S05]  /*ea50*/  BSYNC B0 ;  /* 0x0000000000007941 */ /* 0x000fea0003800000 */
.L_x_1632:
[----:B------:R-:W-:Y:S05]  /*ea60*/  BRA.DIV ~URZ, `(.L_x_1634) ;  /* 0x000026427f007947 */ /* 0x000fea000b800000 */
[----:B--2---:R2:W3:Y:S04]  /*ea70*/  SHFL.IDX PT, R4, R5, 0x3, 0x181f ;  /* 0x00781f0005047f89 */ /* 0x0044e800000e0000 */
[----:B-1----:R2:W1:Y:S02]  /*ea80*/  SHFL.IDX PT, R0, R14, 0x3, 0x181f ;  /* 0x00781f000e007f89 */ /* 0x00246400000e0000 */
.L_x_1687:
[----:B------:R-:W-:-:S04]  /*ea90*/  IADD3 R2, R12, 0x60, RZ ;  /* 0x000000600c027810 */ /* 0x000fc80007ffe0ff */
        /* <DEDUP_REMOVED lines=8> */
[----:B--234-:R-:W-:Y:S02]  /*eb20*/  SHF.R.S32.HI R14, RZ, 0x1f, R239 ;  /* 0x0000001fff0e7819 */ /* 0x01cfe400000114ef */
[-C--:B-1----:R-:W-:Y:S02]  /*eb30*/  @!P3 LEA R10, P4, R231, R0.reuse, 0x1 ;  /* 0x00000000e70ab211 */ /* 0x082fe400078808ff */
[-C--:B------:R-:W-:Y:S02]  /*eb40*/  @!P2 LEA R8, P6, R240, R0.reuse, 0x1 ;  /* 0x00000000f008a211 */ /* 0x080fe400078c08ff */
[----:B------:R-:W-:Y:S02]  /*eb50*/  @!P1 LEA R6, P5, R239, R0, 0x1 ;  /* 0x00000000ef069211 */ /* 0x000fe400078a08ff */
[----:B------:R-:W-:Y:S02]  /*eb60*/  @!P3 LEA.HI.X R11, R231, R4, R3, 0x1, P4 ;  /* 0x00000004e70bb211 */ /* 0x000fe400020f0c03 */
        /* <DEDUP_REMOVED lines=9> */
.L_x_1614:
[----:B------:R-:W-:Y:S05]  /*ec00*/  BSYNC B1 ;  /* 0x0000000000017941 */ /* 0x000fea0003800000 */
.L_x_1598:
[----:B-1--4-:R-:W4:Y:S02]  /*ec10*/  LDL R0, [R1+0x148] ;  /* 0x0001480001007983 */ /* 0x012f240000100800 */
[----:B----4-:R-:W-:-:S13]  /*ec20*/  ISETP.NE.AND P0, PT, R0, RZ, PT ;  /* 0x000000ff0000720c */ /* 0x010fda0003f05270 */
[----:B------:R-:W-:Y:S01]  /*ec30*/  @P0 WARPSYNC 0xffffffff ;  /* 0xffffffff00000948 */ /* 0x000fe20003800000 */
[----:B------:R-:W-:Y:S06]  /*ec40*/  @P0 BAR.SYNC.DEFER_BLOCKING 0x5, 0x100 ;  /* 0x0144000000000b1d */ /* 0x000fec0000010000 */
[----:B--23--:R-:W1:Y:S04]  /*ec50*/  @P0 LDS.128 R4, [0x20100] ;  /* 0x02010000ff040984 */ /* 0x00ce680000000c00 */
[----:B-1----:R1:W-:Y:S04]  /*ec60*/  @P0 STL.64 [R1], R4 ;  /* 0x0000000401000387 */ /* 0x0023e80000100a00 */
        /* <DEDUP_REMOVED lines=9> */
.L_x_1688:
[----:B------:R-:W-:Y:S05]  /*ed00*/  BRA.DIV ~URZ, `(.L_x_1637) ;  /* 0x000024e27f007947 */ /* 0x000fea000b800000 */
[----:B------:R3:W4:Y:S02]  /*ed10*/  SHFL.IDX PT, R8, R106, 0x1, 0x1f ;  /* 0x00201f006a087f89 */ /* 0x00072400000e0000 */
.L_x_1689:
        /* <DEDUP_REMOVED lines=19> */
.L_x_1690:
        /* <DEDUP_REMOVED lines=16> */
.L_x_1691:
[----:B---3--:R-:W-:Y:S01]  /*ef50*/  IMAD R0, R0, c[0x0][0x538], RZ ;  /* 0x00014e0000007a24 */ /* 0x008fe200078e02ff */
[----:B------:R-:W-:Y:S04]  /*ef60*/  BSSY B1, `(.L_x_1640) ;  /* 0x0000083000017945 */ /* 0x000fe80003800000 */
[----:B----4-:R-:W-:-:S04]  /*ef70*/  IADD3 R8, R0, R8, RZ ;  /* 0x0000000800087210 */ /* 0x010fc80007ffe0ff */
[----:B--2---:R-:W-:-:S13]  /*ef80*/  ISETP.GT.AND P6, PT, R8, R9, PT ;  /* 0x000000090800720c */ /* 0x004fda0003fc4270 */
[----:B------:R-:W-:Y:S05]  /*ef90*/  @P6 BRA `(.L_x_1641) ;  /* 0x0000025000006947 */ /* 0x000fea0003800000 */
.L_x_1645:
        /* <DEDUP_REMOVED lines=17> */
.L_x_1692:
        /* <DEDUP_REMOVED lines=16> */
.L_x_1693:
[----:B--2---:R-:W-:-:S05]  /*f1b0*/  IMAD R0, R0, c[0x0][0x538], RZ ;  /* 0x00014e0000007a24 */ /* 0x004fca00078e02ff */
[----:B------:R-:W-:-:S04]  /*f1c0*/  IADD3 R8, R0, R8, RZ ;  /* 0x0000000800087210 */ /* 0x000fc80007ffe0ff */
[----:B------:R-:W-:-:S13]  /*f1d0*/  ISETP.GT.AND P6, PT, R8, R9, PT ;  /* 0x000000090800720c */ /* 0x000fda0003fc4270 */
[----:B-1----:R-:W-:Y:S05]  /*f1e0*/  @!P6 BRA `(.L_x_1645) ;  /* 0xfffffdb00000e947 */ /* 0x002fea000383ffff */
.L_x_1641:
[----:B------:R-:W-:-:S05]  /*f1f0*/  IADD3 R8, -R0, R8, RZ ;  /* 0x0000000800087210 */ /* 0x000fca0007ffe1ff */
[----:B------:R-:W-:-:S05]  /*f200*/  IMAD R0, R4, c[0x0][0x538], R8 ;  /* 0x00014e0004007a24 */ /* 0x000fca00078e0208 */
[----:B------:R-:W-:Y:S01]  /*f210*/  ISETP.GT.AND P0, PT, R0, R9, PT ;  /* 0x000000090000720c */ /* 0x000fe20003f04270 */
[----:B------:R-:W-:-:S12]  /*f220*/  BRA.DIV ~URZ, `(.L_x_1646) ;  /* 0x000024227f007947 */ /* 0x000fd8000b800000 */
[----:B------:R-:W-:-:S04]  /*f230*/  VOTE.ANY R0, PT, !P0 ;  /* 0x0000000000007806 */ /* 0x000fc800040e0100 */
.L_x_1694:
[----:B------:R2:W3:Y:S01]  /*f240*/  POPC R11, R0 ;  /* 0x00000000000b7309 */ /* 0x0004e20000000000 */
[----:B------:R-:W-:Y:S05]  /*f250*/  BRA.DIV ~URZ, `(.L_x_1647) ;  /* 0x000024327f007947 */ /* 0x000fea000b800000 */
[----:B---3--:R3:W4:Y:S04]  /*f260*/  SHFL.IDX PT, R6, R6, R11, 0x1f ;  /* 0x00001f0b06067589 */ /* 0x00872800000e0000 */
[----:B------:R3:W1:Y:S02]  /*f270*/  SHFL.IDX PT, R7, R7, R11, 0x1f ;  /* 0x00001f0b07077589 */ /* 0x00066400000e0000 */
.L_x_1695:
[----:B------:R-:W-:Y:S01]  /*f280*/  ISETP.NE.AND P0, PT, R0, RZ, PT ;  /* 0x000000ff0000720c */ /* 0x000fe20003f05270 */
[----:B------:R-:W-:-:S12]  /*f290*/  BSSY B0, `(.L_x_1648) ;  /* 0x0000005000007945 */ /* 0x000fd80003800000 */
[----:B------:R-:W-:Y:S05]  /*f2a0*/  @!P0 BRA `(.L_x_1649) ;  /* 0x0000003000008947 */ /* 0x000fea0003800000 */
[----:B--2---:R-:W-:Y:S01]  /*f2b0*/  IADD3 R0, R11, -0x1, RZ ;  /* 0xffffffff0b007810 */ /* 0x004fe20007ffe0ff */
[----:B------:R-:W-:Y:S05]  /*f2c0*/  BRA.DIV ~URZ, `(.L_x_1650) ;  /* 0x000024927f007947 */ /* 0x000fea000b800000 */
[----:B------:R2:W3:Y:S02]  /*f2d0*/  SHFL.IDX PT, R10, R4, R0, 0x1f ;  /* 0x00001f00040a7589 */ /* 0x0004e400000e0000 */
.L_x_1649:
[----:B------:R-:W-:Y:S05]  /*f2e0*/  BSYNC B0 ;  /* 0x0000000000007941 */ /* 0x000fea0003800000 */
.L_x_1648:
[----:B---3--:R-:W-:Y:S01]  /*f2f0*/  IMAD R5, R10, c[0x0][0x538], R8 ;  /* 0x00014e000a057a24 */ /* 0x008fe200078e0208 */
[----:B-12-4-:R-:W-:Y:S02]  /*f300*/  IABS R4, R6 ;  /* 0x0000000600047213 */ /* 0x016fe40000000000 */
[----:B------:R-:W-:Y:S01]  /*f310*/  IABS R0, R7 ;  /* 0x0000000700007213 */ /* 0x000fe20000000000 */
[----:B------:R-:W-:Y:S01]  /*f320*/  IMAD.IADD R10, R9, 0x1, -R5 ;  /* 0x00000001090a7824 */ /* 0x000fe200078e0a05 */
[----:B------:R1:W-:Y:S01]  /*f330*/  STL [R1], R5 ;  /* 0x0000000501007387 */ /* 0x0003e20000100800 */
        /* <DEDUP_REMOVED lines=64> */
.L_x_1642:
[----:B------:R-:W-:Y:S01]  /*f740*/  MOV R0, c[0x0][0x53c] ;  /* 0x00014f0000007a02 */ /* 0x000fe20000000f00 */
[----:B------:R2:W-:Y:S04]  /*f750*/  STL [R1], R9 ;  /* 0x0000000901007387 */ /* 0x0005e80000100800 */
[----:B------:R2:W-:Y:S04]  /*f760*/  STL [R1+0x4], RZ ;  /* 0x000004ff01007387 */ /* 0x0005e80000100800 */
[----:B------:R2:W-:Y:S04]  /*f770*/  STL [R1+0x8], RZ ;  /* 0x000008ff01007387 */ /* 0x0005e80000100800 */
[----:B------:R2:W-:Y:S02]  /*f780*/  STL [R1+0xc], R0 ;  /* 0x00000c0001007387 */ /* 0x0005e40000100800 */
.L_x_1651:
[----:B------:R-:W-:Y:S05]  /*f790*/  BSYNC B1 ;  /* 0x0000000000017941 */ /* 0x000fea0003800000 */
.L_x_1640:
[----:B-1----:R-:W3:Y:S04]  /*f7a0*/  LDL R4, [R1] ;  /* 0x0000000001047983 */ /* 0x002ee80000100800 */
        /* <DEDUP_REMOVED lines=8> */
.L_x_1635:
[----:B--2---:R-:W2:Y:S02]  /*f830*/  LDL R0, [R1+0xc] ;  /* 0x00000c0001007983 */ /* 0x004ea40000100800 */
[----:B--2---:R-:W-:-:S13]  /*f840*/  ISETP.GE.AND P0, PT, R0, c[0x0][0x53c], PT ;  /* 0x00014f0000007a0c */ /* 0x004fda0003f06270 */
[----:B-1----:R-:W-:Y:S01]  /*f850*/  @P0 CALL.REL.NOINC `(.L_x_1652) ;  /* 0x0000001000000944 */ /* 0x002fe20003c00000 */
[----:B------:R-:W-:Y:S05]  /*f860*/  BRA `(.L_x_1653) ;  /* 0xffff235000007947 */ /* 0x000fea000383ffff */
.L_x_1652:
[----:B------:R-:W-:Y:S05]  /*f870*/  EXIT ;  /* 0x000000000000794d */ /* 0x000fea0003800000 */
.L_x_1554:
[----:B------:R-:W-:Y:S01]  /*f880*/  IMAD.MOV.U32 R0, RZ, RZ, R5 ;  /* 0x000000ffff007224 */ /* 0x000fe200078e0005 */
[----:B------:R-:W-:Y:S02]  /*f890*/  MOV R3, 0x1 ;  /* 0x0000000100037802 */ /* 0x000fe40000000f00 */
[----:B------:R-:W-:Y:S02]  /*f8a0*/  MOV R2, 0xf8c0 ;  /* 0x0000f8c000027802 */ /* 0x000fe40000000f00 */
[----:B------:R-:W-:Y:S05]  /*f8b0*/  CALL.REL.NOINC `($__internal_29_$__cuda_sm70_shflsync_up_p) ;  /* 0x00001fe000007944 */ /* 0x000fea0003c00000 */
[----:B------:R-:W-:Y:S01]  /*f8c0*/  MOV R0, R4 ;  /* 0x0000000400007202 */ /* 0x000fe20000000f00 */
[----:B------:R-:W-:Y:S05]  /*f8d0*/  BRA `(.L_x_1654) ;  /* 0xffff0b9000007947 */ /* 0x000fea000383ffff */
.L_x_1555:
[----:B------:R-:W-:Y:S01]  /*f8e0*/  IMAD.MOV.U32 R0, RZ, RZ, R5 ;  /* 0x000000ffff007224 */ /* 0x000fe200078e0005 */
[----:B------:R-:W-:Y:S02]  /*f8f0*/  MOV R3, 0x2 ;  /* 0x0000000200037802 */ /* 0x000fe40000000f00 */
[----:B------:R-:W-:Y:S02]  /*f900*/  MOV R2, 0xf920 ;  /* 0x0000f92000027802 */ /* 0x000fe40000000f00 */
[----:B------:R-:W-:Y:S05]  /*f910*/  CALL.REL.NOINC `($__internal_29_$__cuda_sm70_shflsync_up_p) ;  /* 0x00001f8000007944 */ /* 0x000fea0003c00000 */
[----:B------:R-:W-:Y:S01]  /*f920*/  SEL R4, R4, RZ, P4 ;  /* 0x000000ff04047207 */ /* 0x000fe20002000000 */
[----:B------:R-:W-:Y:S01]  /*f930*/  IMAD.MOV.U32 R3, RZ, RZ, 0x4 ;  /* 0x00000004ff037424 */ /* 0x000fe200078e00ff */
[----:B------:R-:W-:-:S03]  /*f940*/  MOV R2, 0xf970 ;  /* 0x0000f97000027802 */ /* 0x000fc60000000f00 */
[----:B------:R-:W-:Y:S02]  /*f950*/  IMAD.IADD R0, R5, 0x1, R4 ;  /* 0x0000000105007824 */ /* 0x000fe400078e0204 */
        /* <DEDUP_REMOVED lines=13> */
[----:B------:R-:W-:Y:S02]  /*fa30*/  MOV R3, 0x1f ;  /* 0x0000001f00037802 */ /* 0x000fe40000000f00 */
[----:B------:R-:W-:Y:S01]  /*fa40*/  MOV R2, 0xfa80 ;  /* 0x0000fa8000027802 */ /* 0x000fe20000000f00 */
[----:B------:R-:W-:-:S04]  /*fa50*/  IMAD.IADD R4, R0, 0x1, R4 ;  /* 0x0000000100047824 */ /* 0x000fc800078e0204 */
[----:B------:R-:W-:Y:S02]  /*fa60*/  IMAD.MOV.U32 R230, RZ, RZ, R4 ;  /* 0x000000ffffe67224 */ /* 0x000fe400078e0004 */
[----:B------:R-:W-:Y:S05]  /*fa70*/  CALL.REL.NOINC `($__internal_28_$__cuda_sm70_shflsync_idx_p) ;  /* 0x00001db000007944 */ /* 0x000fea0003c00000 */
[----:B-----5:R-:W-:Y:S01]  /*fa80*/  MOV R0, R195 ;  /* 0x000000c300007202 */ /* 0x020fe20000000f00 */
[----:B-1----:R-:W-:Y:S05]  /*fa90*/  BRA `(.L_x_1655) ;  /* 0xffff0ad000007947 */ /* 0x002fea000383ffff */
.L_x_1557:
[----:B------:R-:W-:Y:S02]  /*faa0*/  SEL R0, RZ, 0x1, P0 ;  /* 0x00000001ff007807 */ /* 0x000fe40000000000 */
[----:B------:R-:W-:Y:S02]  /*fab0*/  MOV R2, 0xfad0 ;  /* 0x0000fad000027802 */ /* 0x000fe40000000f00 */
[----:B------:R-:W-:Y:S05]  /*fac0*/  CALL.REL.NOINC `($__internal_30_$__cuda_sm70_votesync_ballot) ;  /* 0x00001e3000007944 */ /* 0x000fea0003c00000 */
[----:B------:R-:W-:Y:S05]  /*fad0*/  BRA `(.L_x_1656) ;  /* 0xffff0b2000007947 */ /* 0x000fea000383ffff */
.L_x_1558:
[----:B------:R-:W-:Y:S01]  /*fae0*/  IMAD.MOV.U32 R230, RZ, RZ, R8 ;  /* 0x000000ffffe67224 */ /* 0x000fe200078e0008 */
[----:B--2---:R-:W-:Y:S01]  /*faf0*/  MOV R195, R13 ;  /* 0x0000000d00c37202 */ /* 0x004fe20000000f00 */
[----:B------:R-:W-:Y:S01]  /*fb00*/  IMAD.MOV.U32 R3, RZ, RZ, 0x1f ;  /* 0x0000001fff037424 */ /* 0x000fe200078e00ff */
[----:B------:R-:W-:Y:S02]  /*fb10*/  MOV R2, 0xfb30 ;  /* 0x0000fb3000027802 */ /* 0x000fe40000000f00 */
[----:B-1----:R-:W-:Y:S05]  /*fb20*/  CALL.REL.NOINC `($__internal_28_$__cuda_sm70_shflsync_idx_p) ;  /* 0x00001d0000007944 */ /* 0x002fea0003c00000 */
[----:B------:R-:W-:Y:S01]  /*fb30*/  IMAD.MOV.U32 R11, RZ, RZ, R195 ;  /* 0x000000ffff0b7224 */ /* 0x000fe200078e00c3 */
[----:B------:R-:W-:Y:S01]  /*fb40*/  MOV R230, R7 ;  /* 0x0000000700e67202 */ /* 0x000fe20000000f00 */
[----:B------:R-:W-:Y:S01]  /*fb50*/  IMAD.MOV.U32 R6, RZ, RZ, RZ ;  /* 0x000000ffff067224 */ /* 0x000fe200078e00ff */
[----:B------:R-:W-:Y:S01]  /*fb60*/  MOV R195, R13 ;  /* 0x0000000d00c37202 */ /* 0x000fe20000000f00 */
[----:B------:R-:W-:Y:S01]  /*fb70*/  IMAD.MOV.U32 R3, RZ, RZ, 0x1f ;  /* 0x0000001fff037424 */ /* 0x000fe200078e00ff */
[----:B------:R-:W-:-:S02]  /*fb80*/  MOV R2, 0xfba0 ;  /* 0x0000fba000027802 */ /* 0x000fc40000000f00 */
[----:B-1---5:R-:W-:Y:S05]  /*fb90*/  CALL.REL.NOINC `($__internal_28_$__cuda_sm70_shflsync_idx_p) ;  /* 0x00001c9000007944 */ /* 0x022fea0003c00000 */
[----:B------:R-:W-:Y:S01]  /*fba0*/  MOV R10, R195 ;  /* 0x000000c3000a7202 */ /* 0x000fe20000000f00 */
[----:B-1---5:R-:W-:Y:S05]  /*fbb0*/  BRA `(.L_x_1657) ;  /* 0xffff0a9000007947 */ /* 0x022fea000383ffff */
.L_x_1561:
[----:B------:R-:W-:Y:S01]  /*fbc0*/  IMAD.MOV.U32 R230, RZ, RZ, R4 ;  /* 0x000000ffffe67224 */ /* 0x000fe200078e0004 */
[----:B------:R-:W-:-:S02]  /*fbd0*/  MOV R3, 0x1f ;  /* 0x0000001f00037802 */ /* 0x000fc40000000f00 */
[----:B------:R-:W-:Y:S02]  /*fbe0*/  MOV R2, 0xfc00 ;  /* 0x0000fc0000027802 */ /* 0x000fe40000000f00 */
[----:B-1234-:R-:W-:Y:S05]  /*fbf0*/  CALL.REL.NOINC `($__internal_28_$__cuda_sm70_shflsync_idx_p) ;  /* 0x00001c3000007944 */ /* 0x01efea0003c00000 */
[----:B------:R-:W-:Y:S01]  /*fc00*/  MOV R6, R195 ;  /* 0x000000c300067202 */ /* 0x000fe20000000f00 */
[----:B-1---5:R-:W-:Y:S05]  /*fc10*/  BRA `(.L_x_1560) ;  /* 0xffff0a9000007947 */ /* 0x022fea000383ffff */
.L_x_1569:
[----:B------:R-:W-:Y:S01]  /*fc20*/  IMAD.MOV.U32 R230, RZ, RZ, R5 ;  /* 0x000000ffffe67224 */ /* 0x000fe200078e0005 */
[----:B------:R-:W-:Y:S01]  /*fc30*/  MOV R195, RZ ;  /* 0x000000ff00c37202 */ /* 0x000fe20000000f00 */
[----:B------:R-:W-:Y:S01]  /*fc40*/  IMAD.MOV.U32 R3, RZ, RZ, 0x181f ;  /* 0x0000181fff037424 */ /* 0x000fe200078e00ff */
[----:B------:R-:W-:Y:S02]  /*fc50*/  MOV R2, 0xfc70 ;  /* 0x0000fc7000027802 */ /* 0x000fe40000000f00 */
[----:B-----5:R-:W-:Y:S05]  /*fc60*/  CALL.REL.NOINC `($__internal_28_$__cuda_sm70_shflsync_idx_p) ;  /* 0x00001bc000007944 */ /* 0x020fea0003c00000 */
[----:B------:R-:W-:Y:S01]  /*fc70*/  MOV R4, R195 ;  /* 0x000000c300047202 */ /* 0x000fe20000000f00 */
[----:B-1---5:R-:W-:Y:S05]  /*fc80*/  BRA `(.L_x_1658) ;  /* 0xffff2cf000007947 */ /* 0x022fea000383ffff */
.L_x_1570:
[----:B------:R-:W-:Y:S01]  /*fc90*/  IMAD.MOV.U32 R230, RZ, RZ, R14 ;  /* 0x000000ffffe67224 */ /* 0x000fe200078e000e */
[----:B------:R-:W-:Y:S01]  /*fca0*/  MOV R195, RZ ;  /* 0x000000ff00c37202 */ /* 0x000fe20000000f00 */
[----:B------:R-:W-:Y:S01]  /*fcb0*/  IMAD.MOV.U32 R3, RZ, RZ, 0x181f ;  /* 0x0000181fff037424 */ /* 0x000fe200078e00ff */
[----:B------:R-:W-:Y:S02]  /*fcc0*/  MOV R2, 0xfce0 ;  /* 0x0000fce000027802 */ /* 0x000fe40000000f00 */
[----:B-12--5:R-:W-:Y:S05]  /*fcd0*/  CALL.REL.NOINC `($__internal_28_$__cuda_sm70_shflsync_idx_p) ;  /* 0x00001b5000007944 */ /* 0x026fea0003c00000 */
[----:B-----5:R-:W-:Y:S01]  /*fce0*/  MOV R0, R195 ;  /* 0x000000c300007202 */ /* 0x020fe20000000f00 */
[----:B-1----:R-:W-:Y:S05]  /*fcf0*/  BRA `(.L_x_1659) ;  /* 0xffff2ca000007947 */ /* 0x002fea000383ffff */
.L_x_1573:
[----:B------:R-:W-:Y:S01]  /*fd00*/  IMAD.MOV.U32 R230, RZ, RZ, R5 ;  /* 0x000000ffffe67224 */ /* 0x000fe200078e0005 */
[----:B------:R-:W-:Y:S01]  /*fd10*/  MOV R195, 0x1 ;  /* 0x0000000100c37802 */ /* 0x000fe20000000f00 */
[----:B--2---:R-:W-:Y:S01]  /*fd20*/  IMAD.MOV.U32 R3, RZ, RZ, 0x181f ;  /* 0x0000181fff037424 */ /* 0x004fe200078e00ff */
[----:B------:R-:W-:-:S02]  /*fd30*/  MOV R2, 0xfd50 ;  /* 0x0000fd5000027802 */ /* 0x000fc40000000f00 */
[----:B-1--45:R-:W-:Y:S05]  /*fd40*/  CALL.REL.NOINC `($__internal_28_$__cuda_sm70_shflsync_idx_p) ;  /* 0x00001ae000007944 */ /* 0x032fea0003c00000 */
[----:B------:R-:W-:Y:S01]  /*fd50*/  IMAD.MOV.U32 R4, RZ, RZ, R195 ;  /* 0x000000ffff047224 */ /* 0x000fe200078e00c3 */
[----:B------:R-:W-:Y:S01]  /*fd60*/  MOV R195, 0x1 ;  /* 0x0000000100c37802 */ /* 0x000fe20000000f00 */
[----:B------:R-:W-:Y:S01]  /*fd70*/  IMAD.MOV.U32 R230, RZ, RZ, R14 ;  /* 0x000000ffffe67224 */ /* 0x000fe200078e000e */
[----:B------:R-:W-:-:S02]  /*fd80*/  MOV R3, 0x181f ;  /* 0x0000181f00037802 */ /* 0x000fc40000000f00 */
[----:B------:R-:W-:Y:S02]  /*fd90*/  MOV R2, 0xfdb0 ;  /* 0x0000fdb000027802 */ /* 0x000fe40000000f00 */
[----:B-1---5:R-:W-:Y:S05]  /*fda0*/  CALL.REL.NOINC `($__internal_28_$__cuda_sm70_shflsync_idx_p) ;  /* 0x00001a8000007944 */ /* 0x022fea0003c00000 */
[----:B-----5:R-:W-:Y:S01]  /*fdb0*/  MOV R0, R195 ;  /* 0x000000c300007202 */ /* 0x020fe20000000f00 */
[----:B-1----:R-:W-:Y:S05]  /*fdc0*/  BRA `(.L_x_1660) ;  /* 0xffff2da000007947 */ /* 0x002fea000383ffff */
.L_x_1576:
[----:B------:R-:W-:Y:S01]  /*fdd0*/  IMAD.MOV.U32 R230, RZ, RZ, R5 ;  /* 0x000000ffffe67224 */ /* 0x000fe200078e0005 */
[----:B------:R-:W-:Y:S01]  /*fde0*/  MOV R195, 0x2 ;  /* 0x0000000200c37802 */ /* 0x000fe20000000f00 */
[----:B---3--:R-:W-:Y:S01]  /*fdf0*/  IMAD.MOV.U32 R3, RZ, RZ, 0x181f ;  /* 0x0000181fff037424 */ /* 0x008fe200078e00ff */
[----:B------:R-:W-:Y:S02]  /*fe00*/  MOV R2, 0xfe20 ;  /* 0x0000fe2000027802 */ /* 0x000fe40000000f00 */
[----:B-12-45:R-:W-:Y:S05]  /*fe10*/  CALL.REL.NOINC `($__internal_28_$__cuda_sm70_shflsync_idx_p) ;  /* 0x00001a1000007944 */ /* 0x036fea0003c00000 */
[----:B------:R-:W-:Y:S01]  /*fe20*/  MOV R4, R195 ;  /* 0x000000c300047202 */ /* 0x000fe20000000f00 */
[----:B-1---5:R-:W-:Y:S05]  /*fe30*/  BRA `(.L_x_1661) ;  /* 0xffff2ed000007947 */ /* 0x022fea000383ffff */
.L_x_1577:
[----:B------:R-:W-:Y:S01]  /*fe40*/  IMAD.MOV.U32 R230, RZ, RZ, R14 ;  /* 0x000000ffffe67224 */ /* 0x000fe200078e000e */
[----:B------:R-:W-:Y:S01]  /*fe50*/  MOV R195, 0x2 ;  /* 0x0000000200c37802 */ /* 0x000fe20000000f00 */
[----:B------:R-:W-:Y:S01]  /*fe60*/  IMAD.MOV.U32 R3, RZ, RZ, 0x181f ;  /* 0x0000181fff037424 */ /* 0x000fe200078e00ff */
[----:B------:R-:W-:Y:S02]  /*fe70*/  MOV R2, 0xfe90 ;  /* 0x0000fe9000027802 */ /* 0x000fe40000000f00 */
[----:B-12345:R-:W-:Y:S05]  /*fe80*/  CALL.REL.NOINC `($__internal_28_$__cuda_sm70_shflsync_idx_p) ;  /* 0x000019a000007944 */ /* 0x03efea0003c00000 */
[----:B-----5:R-:W-:Y:S01]  /*fe90*/  MOV R0, R195 ;  /* 0x000000c300007202 */ /* 0x020fe20000000f00 */
[----:B-1----:R-:W-:Y:S05]  /*fea0*/  BRA `(.L_x_1662) ;  /* 0xffff2e8000007947 */ /* 0x002fea000383ffff */
.L_x_1580:
[----:B------:R-:W-:Y:S01]  /*feb0*/  IMAD.MOV.U32 R230, RZ, RZ, R5 ;  /* 0x000000ffffe67224 */ /* 0x000fe200078e0005 */
[----:B------:R-:W-:Y:S01]  /*fec0*/  MOV R195, 0x3 ;  /* 0x0000000300c37802 */ /* 0x000fe20000000f00 */
[----:B-1----:R-:W-:Y:S01]  /*fed0*/  IMAD.MOV.U32 R3, RZ, RZ, 0x181f ;  /* 0x0000181fff037424 */ /* 0x002fe200078e00ff */
[----:B------:R-:W-:-:S02]  /*fee0*/  MOV R2, 0xff00 ;  /* 0x0000ff0000027802 */ /* 0x000fc40000000f00 */
[----:B--2345:R-:W-:Y:S05]  /*fef0*/  CALL.REL.NOINC `($__internal_28_$__cuda_sm70_shflsync_idx_p) ;  /* 0x0000193000007944 */ /* 0x03cfea0003c00000 */
        /* <DEDUP_REMOVED lines=8> */
.L_x_1583:
[----:B------:R-:W-:Y:S01]  /*ff80*/  IMAD.MOV.U32 R230, RZ, RZ, R5 ;  /* 0x000000ffffe67224 */ /* 0x000fe200078e0005 */
[----:B------:R-:W-:Y:S01]  /*ff90*/  MOV R195, RZ ;  /* 0x000000ff00c37202 */ /* 0x000fe20000000f00 */
[----:B------:R-:W-:Y:S01]  /*ffa0*/  IMAD.MOV.U32 R3, RZ, RZ, 0x181f ;  /* 0x0000181fff037424 */ /* 0x000fe200078e00ff */
[----:B------:R-:W-:Y:S02]  /*ffb0*/  MOV R2, 0xffd0 ;  /* 0x0000ffd000027802 */ /* 0x000fe40000000f00 */
[----:B------:R-:W-:Y:S05]  /*ffc0*/  CALL.REL.NOINC `($__internal_28_$__cuda_sm70_shflsync_idx_p) ;  /* 0x0000186000007944 */ /* 0x000fea0003c00000 */
[----:B------:R-:W-:Y:S01]  /*ffd0*/  MOV R4, R195 ;  /* 0x000000c300047202 */ /* 0x000fe20000000f00 */
[----:B-1---5:R-:W-:Y:S05]  /*ffe0*/  BRA `(.L_x_1664) ;  /* 0xffff499000007947 */ /* 0x022fea000383ffff */
.L_x_1584:
[----:B------:R-:W-:Y:S01]  /*fff0*/  IMAD.MOV.U32 R230, RZ, RZ, R15 ;  /* 0x000000ffffe67224 */ /* 0x000fe200078e000f */
[----:B------:R-:W-:Y:S01]  /*10000*/  MOV R195, RZ ;  /* 0x000000ff00c37202 */ /* 0x000fe20000000f00 */
[----:B------:R-:W-:Y:S01]  /*10010*/  IMAD.MOV.U32 R3, RZ, RZ, 0x181f ;  /* 0x0000181fff037424 */ /* 0x000fe200078e00ff */
[----:B------:R-:W-:Y:S02]  /*10020*/  MOV R2, 0x10040 ;  /* 0x0001004000027802 */ /* 0x000fe40000000f00 */
[----:B-12---:R-:W-:Y:S05]  /*10030*/  CALL.REL.NOINC `($__internal_28_$__cuda_sm70_shflsync_idx_p) ;  /* 0x000017f000007944 */ /* 0x006fea0003c00000 */
[C---:B------:R-:W-:Y:S01]  /*10040*/  IADD3 R10, P2, R195.reuse, R119, RZ ;  /* 0x00000077c30a7210 */ /* 0x040fe20007f5e0ff */
[----:B------:R-:W-:Y:S01]  /*10050*/  IMAD.MOV.U32 R230, RZ, RZ, R5 ;  /* 0x000000ffffe67224 */ /* 0x000fe200078e0005 */
[----:B------:R-:W-:-:S02]  /*10060*/  IADD3 R8, P0, R195, R120, RZ ;  /* 0x00000078c3087210 */ /* 0x000fc40007f1e0ff */
[----:B------:R-:W-:Y:S01]  /*10070*/  SEL R13, RZ, 0x10, P5 ;  /* 0x00000010ff0d7807 */ /* 0x000fe20002800000 */
[C---:B------:R-:W-:Y:S01]  /*10080*/  IMAD.X R11, R4.reuse, 0x1, R113, P2 ;  /* 0x00000001040b7824 */ /* 0x040fe200010e0671 */
[C---:B------:R-:W-:Y:S01]  /*10090*/  IADD3 R6, P2, R195.reuse, R122, RZ ;  /* 0x0000007ac3067210 */ /* 0x040fe20007f5e0ff */
[C---:B------:R-:W-:Y:S01]  /*100a0*/  IMAD.X R9, R4.reuse, 0x1, R114, P0 ;  /* 0x0000000104097824 */ /* 0x040fe200000e0672 */
[----:B------:R-:W-:Y:S01]  /*100b0*/  IADD3 R2, P0, R195, R121, RZ ;  /* 0x00000079c3027210 */ /* 0x000fe20007f1e0ff */
[----:B------:R-:W-:Y:S01]  /*100c0*/  IMAD.MOV.U32 R195, RZ, RZ, 0x1 ;  /* 0x00000001ffc37424 */ /* 0x000fe200078e00ff */
[----:B------:R-:W-:Y:S01]  /*100d0*/  @!PT LDS RZ, [RZ] ;  /* 0x00000000fffff984 */ /* 0x000fe20000000800 */
[----:B------:R-:W-:Y:S01]  /*100e0*/  @!PT LDS RZ, [RZ] ;  /* 0x00000000fffff984 */ /* 0x000fe20000000800 */
[----:B------:R-:W-:Y:S01]  /*100f0*/  @!PT LDS RZ, [RZ] ;  /* 0x00000000fffff984 */ /* 0x000fe20000000800 */
[----:B------:R2:W-:Y:S01]  /*10100*/  LDGSTS.E.BYPASS.LTC128B.128 [R229+0x8100], [R10.64], !P6 ;  /* 0x081000000ae57fae */ /* 0x0005e2000f101d46 */
[C---:B------:R-:W-:Y:S01]  /*10110*/  IMAD.X R7, R4.reuse, 0x1, R115, P2 ;  /* 0x0000000104077824 */ /* 0x040fe200010e0673 */
[----:B------:R-:W-:Y:S01]  /*10120*/  SEL R12, RZ, 0x10, P4 ;  /* 0x00000010ff0c7807 */ /* 0x000fe20002000000 */
[----:B------:R-:W-:Y:S01]  /*10130*/  IMAD.X R3, R4, 0x1, R112, P0 ;  /* 0x0000000104037824 */ /* 0x000fe200000e0670 */
[----:B------:R2:W-:Y:S04]  /*10140*/  LDGSTS.E.BYPASS.LTC128B.128 [R229+0xa100], [R8.64], !P5 ;  /* 0x0a10000008e57fae */ /* 0x0005e8000e901d46 */
[----:B------:R3:W-:Y:S04]  /*10150*/  LDGSTS.E.BYPASS.LTC128B.128 [R229+0xc100], [R6.64], !P4 ;  /* 0x0c10000006e57fae */ /* 0x0007e8000e101d46 */
[----:B------:R4:W-:Y:S01]  /*10160*/  LDGSTS.E.BYPASS.LTC128B.128 [R229+0xe100], [R2.64], !P3 ;  /* 0x0e10000002e57fae */ /* 0x0009e2000d901d46 */
[----:B---3--:R-:W-:Y:S01]  /*10170*/  SEL R7, RZ, 0x10, P6 ;  /* 0x00000010ff077807 */ /* 0x008fe20003000000 */
[----:B----4-:R-:W-:Y:S01]  /*10180*/  IMAD.MOV.U32 R3, RZ, RZ, 0x181f ;  /* 0x0000181fff037424 */ /* 0x010fe200078e00ff */
        /* <DEDUP_REMOVED lines=10> */
.L_x_1585:
[----:B------:R-:W-:Y:S01]  /*10230*/  IMAD.MOV.U32 R132, RZ, RZ, R4 ;  /* 0x000000ffff847224 */ /* 0x000fe200078e0004 */
[----:B------:R-:W-:Y:S02]  /*10240*/  MOV R0, 0x2 ;  /* 0x0000000200007802 */ /* 0x000fe40000000f00 */
[----:B------:R-:W-:Y:S02]  /*10250*/  MOV R2, 0x10270 ;  /* 0x0001027000027802 */ /* 0x000fe40000000f00 */
[----:B------:R-:W-:Y:S05]  /*10260*/  CALL.REL.NOINC `($__internal_27_$__cuda_sm70_shflsync_bfly_p) ;  /* 0x0000156000007944 */ /* 0x000fea0003c00000 */
[----:B------:R-:W-:Y:S01]  /*10270*/  FMNMX.FTZ R4, R4, R0, !PT ;  /* 0x0000000004047209 */ /* 0x000fe20007810000 */
[----:B------:R-:W-:Y:S01]  /*10280*/  IMAD.MOV.U32 R0, RZ, RZ, 0x1 ;  /* 0x00000001ff007424 */ /* 0x000fe200078e00ff */
[----:B------:R-:W-:-:S03]  /*10290*/  MOV R2, 0x102c0 ;  /* 0x000102c000027802 */ /* 0x000fc60000000f00 */
[----:B------:R-:W-:Y:S02]  /*102a0*/  IMAD.MOV.U32 R132, RZ, RZ, R4 ;  /* 0x000000ffff847224 */ /* 0x000fe400078e0004 */
[----:B------:R-:W-:Y:S05]  /*102b0*/  CALL.REL.NOINC `($__internal_27_$__cuda_sm70_shflsync_bfly_p) ;  /* 0x0000151000007944 */ /* 0x000fea0003c00000 */
[----:B------:R-:W-:Y:S01]  /*102c0*/  FMNMX.FTZ R133, R4, R0, !PT ;  /* 0x0000000004857209 */ /* 0x000fe20007810000 */
[----:B------:R-:W-:Y:S01]  /*102d0*/  IMAD.MOV.U32 R132, RZ, RZ, R5 ;  /* 0x000000ffff847224 */ /* 0x000fe200078e0005 */
[----:B------:R-:W-:Y:S01]  /*102e0*/  MOV R2, 0x10310 ;  /* 0x0001031000027802 */ /* 0x000fe20000000f00 */
[----:B------:R-:W-:Y:S02]  /*102f0*/  IMAD.MOV.U32 R0, RZ, RZ, 0x2 ;  /* 0x00000002ff007424 */ /* 0x000fe400078e00ff */
[----:B------:R-:W-:Y:S05]  /*10300*/  CALL.REL.NOINC `($__internal_27_$__cuda_sm70_shflsync_bfly_p) ;  /* 0x000014c000007944 */ /* 0x000fea0003c00000 */
[----:B------:R-:W-:Y:S01]  /*10310*/  FMNMX.FTZ R5, R5, R0, !PT ;  /* 0x0000000005057209 */ /* 0x000fe20007810000 */
[----:B------:R-:W-:Y:S01]  /*10320*/  IMAD.MOV.U32 R0, RZ, RZ, 0x1 ;  /* 0x00000001ff007424 */ /* 0x000fe200078e00ff */
[----:B------:R-:W-:-:S03]  /*10330*/  MOV R2, 0x10360 ;  /* 0x0001036000027802 */ /* 0x000fc60000000f00 */
[----:B------:R-:W-:Y:S02]  /*10340*/  IMAD.MOV.U32 R132, RZ, RZ, R5 ;  /* 0x000000ffff847224 */ /* 0x000fe400078e0005 */
[----:B------:R-:W-:Y:S05]  /*10350*/  CALL.REL.NOINC `($__internal_27_$__cuda_sm70_shflsync_bfly_p) ;  /* 0x0000147000007944 */ /* 0x000fea0003c00000 */
[----:B------:R-:W-:Y:S01]  /*10360*/  MOV R3, R0 ;  /* 0x0000000000037202 */ /* 0x000fe20000000f00 */
[----:B------:R-:W-:Y:S05]  /*10370*/  BRA `(.L_x_1666) ;  /* 0xffff4ea000007947 */ /* 0x000fea000383ffff */
.L_x_1587:
[----:B-1234-:R-:W-:Y:S01]  /*10380*/  MOV R195, RZ ;  /* 0x000000ff00c37202 */ /* 0x01efe20000000f00 */
[----:B------:R-:W-:Y:S01]  /*10390*/  IMAD.MOV.U32 R230, RZ, RZ, R4 ;  /* 0x000000ffffe67224 */ /* 0x000fe200078e0004 */
[----:B------:R-:W-:Y:S01]  /*103a0*/  MOV R2, 0x103d0 ;  /* 0x000103d000027802 */ /* 0x000fe20000000f00 */
[----:B------:R-:W-:Y:S02]  /*103b0*/  IMAD.MOV.U32 R3, RZ, RZ, 0x181f ;  /* 0x0000181fff037424 */ /* 0x000fe400078e00ff */
[----:B------:R-:W-:Y:S05]  /*103c0*/  CALL.REL.NOINC `($__internal_28_$__cuda_sm70_shflsync_idx_p) ;  /* 0x0000146000007944 */ /* 0x000fea0003c00000 */
[----:B------:R-:W-:Y:S01]  /*103d0*/  MOV R2, R195 ;  /* 0x000000c300027202 */ /* 0x000fe20000000f00 */
[----:B-1---5:R-:W-:-:S05]  /*103e0*/  BRA `(.L_x_1667) ;  /* 0xffff671000007947 */ /* 0x022fca000383ffff */
.L_x_1590:
[----:B------:R-:W-:Y:S01]  /*103f0*/  MOV R195, RZ ;  /* 0x000000ff00c37202 */ /* 0x000fe20000000f00 */
[----:B------:R-:W-:Y:S01]  /*10400*/  IMAD.MOV.U32 R230, RZ, RZ, R133 ;  /* 0x000000ffffe67224 */ /* 0x000fe200078e0085 */
[----:B------:R-:W-:Y:S01]  /*10410*/  MOV R2, 0x10440 ;  /* 0x0001044000027802 */ /* 0x000fe20000000f00 */
[----:B------:R-:W-:Y:S02]  /*10420*/  IMAD.MOV.U32 R3, RZ, RZ, 0x181f ;  /* 0x0000181fff037424 */ /* 0x000fe400078e00ff */
[----:B------:R-:W-:Y:S05]  /*10430*/  CALL.REL.NOINC `($__internal_28_$__cuda_sm70_shflsync_idx_p) ;  /* 0x000013f000007944 */ /* 0x000fea0003c00000 */
[----:B------:R-:W-:Y:S01]  /*10440*/  MOV R132, R195 ;  /* 0x000000c300847202 */ /* 0x000fe20000000f00 */
[----:B-1---5:R-:W-:-:S05]  /*10450*/  BRA `(.L_x_1668) ;  /* 0xffff78d000007947 */ /* 0x022fca000383ffff */
.L_x_1591:
[----:B------:R-:W-:Y:S01]  /*10460*/  MOV R195, RZ ;  /* 0x000000ff00c37202 */ /* 0x000fe20000000f00 */
[----:B------:R-:W-:Y:S01]  /*10470*/  IMAD.MOV.U32 R230, RZ, RZ, R170 ;  /* 0x000000ffffe67224 */ /* 0x000fe200078e00aa */
[----:B------:R-:W-:Y:S01]  /*10480*/  MOV R2, 0x104b0 ;  /* 0x000104b000027802 */ /* 0x000fe20000000f00 */
[----:B------:R-:W-:Y:S02]  /*10490*/  IMAD.MOV.U32 R3, RZ, RZ, 0x181f ;  /* 0x0000181fff037424 */ /* 0x000fe400078e00ff */
[----:B-12---:R-:W-:Y:S05]  /*104a0*/  CALL.REL.NOINC `($__internal_28_$__cuda_sm70_shflsync_idx_p) ;  /* 0x0000138000007944 */ /* 0x006fea0003c00000 */
[C---:B------:R-:W-:Y:S01]  /*104b0*/  IADD3 R2, -R233.reuse, 0x10, RZ ;  /* 0x00000010e9027810 */ /* 0x040fe20007ffe1ff */
[----:B------:R-:W-:Y:S03]  /*104c0*/  IMAD.MOV.U32 R230, RZ, RZ, R133 ;  /* 0x000000ffffe67224 */ /* 0x000fe600078e0085 */
        /* <DEDUP_REMOVED lines=8> */
[----:B------:R2:W-:Y:S02]  /*10550*/  LDGSTS.E.BYPASS.LTC128B.128.ZFILL [R229+0x8100], [R2.64], P0 ;  /* 0x0810000002e57fae */ /* 0x0005e40008141d46 */
[C---:B--2---:R-:W-:Y:S05]  /*10560*/  IADD3 R2, P0, R195.reuse, R176, RZ ;  /* 0x000000b0c3027210 */ /* 0x044fea0007f1e0ff */
[C---:B------:R-:W-:Y:S01]  /*10570*/  IMAD.X R3, R132.reuse, 0x1, R172, P0 ;  /* 0x0000000184037824 */ /* 0x040fe200000e06ac */
[C---:B------:R-:W-:Y:S04]  /*10580*/  IADD3 R168, P0, R195.reuse, R177, RZ ;  /* 0x000000b1c3a87210 */ /* 0x040fe80007f1e0ff */
[----:B------:R2:W-:Y:S01]  /*10590*/  LDGSTS.E.BYPASS.LTC128B.128 [R229+0xa100], [R2.64], !P2 ;  /* 0x0a10000002e57fae */ /* 0x0005e2000d101d46 */
[C---:B------:R-:W-:Y:S05]  /*105a0*/  IMAD.X R169, R132.reuse, 0x1, R173, P0 ;  /* 0x0000000184a97824 */ /* 0x040fea00000e06ad */
[----:B------:R3:W-:Y:S01]  /*105b0*/  LDGSTS.E.BYPASS.LTC128B.128 [R229+0xc100], [R168.64], !P3 ;  /* 0x0c100000a8e57fae */ /* 0x0007e2000d901d46 */
[----:B--2---:R-:W-:Y:S01]  /*105c0*/  IADD3 R2, P0, R195, R178, RZ ;  /* 0x000000b2c3027210 */ /* 0x004fe20007f1e0ff */
[----:B------:R-:W-:Y:S04]  /*105d0*/  IMAD.MOV.U32 R195, RZ, RZ, 0x1 ;  /* 0x00000001ffc37424 */ /* 0x000fe800078e00ff */
[----:B------:R-:W-:Y:S05]  /*105e0*/  IMAD.X R3, R132, 0x1, R174, P0 ;  /* 0x0000000184037824 */ /* 0x000fea00000e06ae */
[----:B------:R2:W-:Y:S02]  /*105f0*/  LDGSTS.E.BYPASS.LTC128B.128 [R229+0xe100], [R2.64], !P4 ;  /* 0x0e10000002e57fae */ /* 0x0005e4000e101d46 */
[----:B--2---:R-:W-:Y:S01]  /*10600*/  MOV R2, 0x10630 ;  /* 0x0001063000027802 */ /* 0x004fe20000000f00 */
[----:B------:R-:W-:Y:S02]  /*10610*/  IMAD.MOV.U32 R3, RZ, RZ, 0x181f ;  /* 0x0000181fff037424 */ /* 0x000fe400078e00ff */
[----:B-1-3-5:R-:W-:Y:S05]  /*10620*/  CALL.REL.NOINC `($__internal_28_$__cuda_sm70_shflsync_idx_p) ;  /* 0x0000120000007944 */ /* 0x02afea0003c00000 */
[----:B------:R-:W-:Y:S01]  /*10630*/  MOV R3, 0x181f ;  /* 0x0000181f00037802 */ /* 0x000fe20000000f00 */
[----:B------:R-:W-:Y:S01]  /*10640*/  IMAD.MOV.U32 R132, RZ, RZ, R195 ;  /* 0x000000ffff847224 */ /* 0x000fe200078e00c3 */
[----:B------:R-:W-:Y:S01]  /*10650*/  MOV R195, 0x1 ;  /* 0x0000000100c37802 */ /* 0x000fe20000000f00 */
[----:B------:R-:W-:Y:S01]  /*10660*/  IMAD.MOV.U32 R230, RZ, RZ, R170 ;  /* 0x000000ffffe67224 */ /* 0x000fe200078e00aa */
[----:B------:R-:W-:Y:S02]  /*10670*/  MOV R2, 0x10690 ;  /* 0x0001069000027802 */ /* 0x000fe40000000f00 */
[----:B-1---5:R-:W-:Y:S05]  /*10680*/  CALL.REL.NOINC `($__internal_28_$__cuda_sm70_shflsync_idx_p) ;  /* 0x000011a000007944 */ /* 0x022fea0003c00000 */
[----:B-----5:R-:W-:Y:S01]  /*10690*/  MOV R0, R195 ;  /* 0x000000c300007202 */ /* 0x020fe20000000f00 */
[----:B-1----:R-:W-:-:S05]  /*106a0*/  BRA `(.L_x_1669) ;  /* 0xffff77e000007947 */ /* 0x002fca000383ffff */
.L_x_1592:
[----:B------:R-:W-:Y:S02]  /*106b0*/  MOV R0, 0x2 ;  /* 0x0000000200007802 */ /* 0x000fe40000000f00 */
[----:B------:R-:W-:Y:S02]  /*106c0*/  MOV R2, 0x106e0 ;  /* 0x000106e000027802 */ /* 0x000fe40000000f00 */
[----:B-1----:R-:W-:Y:S05]  /*106d0*/  CALL.REL.NOINC `($__internal_27_$__cuda_sm70_shflsync_bfly_p) ;  /* 0x000010f000007944 */ /* 0x002fea0003c00000 */
[----:B------:R-:W-:Y:S01]  /*106e0*/  FMNMX.FTZ R132, R132, R0, !PT ;  /* 0x0000000084847209 */ /* 0x000fe20007810000 */
[----:B------:R-:W-:Y:S01]  /*106f0*/  IMAD.MOV.U32 R0, RZ, RZ, 0x1 ;  /* 0x00000001ff007424 */ /* 0x000fe200078e00ff */
[----:B------:R-:W-:Y:S02]  /*10700*/  MOV R2, 0x10720 ;  /* 0x0001072000027802 */ /* 0x000fe40000000f00 */
        /* <DEDUP_REMOVED lines=8> */
[----:B------:R-:W-:Y:S02]  /*10790*/  MOV R2, 0x107b0 ;  /* 0x000107b000027802 */ /* 0x000fe40000000f00 */
[----:B------:R-:W-:Y:S05]  /*107a0*/  CALL.REL.NOINC `($__internal_27_$__cuda_sm70_shflsync_bfly_p) ;  /* 0x0000102000007944 */ /* 0x000fea0003c00000 */
[----:B------:R-:W-:-:S05]  /*107b0*/  BRA `(.L_x_1670) ;  /* 0xffff7ac000007947 */ /* 0x000fca000383ffff */
.L_x_1594:
[----:B------:R-:W-:Y:S01]  /*107c0*/  IMAD.MOV.U32 R132, RZ, RZ, R237 ;  /* 0x000000ffff847224 */ /* 0x000fe200078e00ed */
[----:B------:R-:W-:-:S02]  /*107d0*/  MOV R0, 0x2 ;  /* 0x0000000200007802 */ /* 0x000fc40000000f00 */
[----:B------:R-:W-:Y:S02]  /*107e0*/  MOV R2, 0x10800 ;  /* 0x0001080000027802 */ /* 0x000fe40000000f00 */
[----:B------:R-:W-:Y:S05]  /*107f0*/  CALL.REL.NOINC `($__internal_27_$__cuda_sm70_shflsync_bfly_p) ;  /* 0x00000fd000007944 */ /* 0x000fea0003c00000 */
[----:B------:R-:W-:Y:S05]  /*10800*/  BRA `(.L_x_1671) ;  /* 0xffff96b000007947 */ /* 0x000fea000383ffff */
.L_x_1595:
[----:B------:R-:W-:Y:S01]  /*10810*/  IMAD.MOV.U32 R132, RZ, RZ, R4 ;  /* 0x000000ffff847224 */ /* 0x000fe200078e0004 */
[----:B------:R-:W-:Y:S02]  /*10820*/  MOV R0, 0x1 ;  /* 0x0000000100007802 */ /* 0x000fe40000000f00 */
[----:B------:R-:W-:Y:S02]  /*10830*/  MOV R2, 0x10850 ;  /* 0x0001085000027802 */ /* 0x000fe40000000f00 */
[----:B-1----:R-:W-:Y:S05]  /*10840*/  CALL.REL.NOINC `($__internal_27_$__cuda_sm70_shflsync_bfly_p) ;  /* 0x00000f8000007944 */ /* 0x002fea0003c00000 */
[----:B------:R-:W-:Y:S01]  /*10850*/  FADD.FTZ R4, R4, R0 ;  /* 0x0000000004047221 */ /* 0x000fe20000010000 */
[----:B------:R-:W-:Y:S02]  /*10860*/  MOV R132, R236 ;  /* 0x000000ec00847202 */ /* 0x000fe40000000f00 */
[----:B------:R-:W-:Y:S02]  /*10870*/  MOV R0, 0x2 ;  /* 0x0000000200007802 */ /* 0x000fe40000000f00 */
[----:B------:R-:W-:Y:S02]  /*10880*/  MOV R2, 0x108a0 ;  /* 0x000108a000027802 */ /* 0x000fe40000000f00 */
[----:B------:R-:W-:Y:S05]  /*10890*/  CALL.REL.NOINC `($__internal_27_$__cuda_sm70_shflsync_bfly_p) ;  /* 0x00000f3000007944 */ /* 0x000fea0003c00000 */
[----:B------:R-:W-:Y:S01]  /*108a0*/  FADD.FTZ R5, R236, R0 ;  /* 0x00000000ec057221 */ /* 0x000fe20000010000 */
[----:B------:R-:W-:Y:S02]  /*108b0*/  MOV R0, 0x1 ;  /* 0x0000000100007802 */ /* 0x000fe40000000f00 */
[----:B------:R-:W-:-:S02]  /*108c0*/  MOV R2, 0x108f0 ;  /* 0x000108f000027802 */ /* 0x000fc40000000f00 */
[----:B------:R-:W-:Y:S02]  /*108d0*/  MOV R132, R5 ;  /* 0x0000000500847202 */ /* 0x000fe40000000f00 */
[----:B------:R-:W-:Y:S05]  /*108e0*/  CALL.REL.NOINC `($__internal_27_$__cuda_sm70_shflsync_bfly_p) ;  /* 0x00000ee000007944 */ /* 0x000fea0003c00000 */
[----:B------:R-:W-:Y:S01]  /*108f0*/  MOV R3, R0 ;  /* 0x0000000000037202 */ /* 0x000fe20000000f00 */
[----:B------:R-:W-:Y:S05]  /*10900*/  BRA `(.L_x_1672) ;  /* 0xffff962000007947 */ /* 0x000fea000383ffff */
.L_x_1602:
[----:B--234-:R-:W-:Y:S01]  /*10910*/  IMAD.MOV.U32 R230, RZ, RZ, R5 ;  /* 0x000000ffffe67224 */ /* 0x01cfe200078e0005 */
[----:B------:R-:W-:Y:S01]  /*10920*/  MOV R195, RZ ;  /* 0x000000ff00c37202 */ /* 0x000fe20000000f00 */
[----:B------:R-:W-:Y:S01]  /*10930*/  IMAD.MOV.U32 R3, RZ, RZ, 0x181f ;  /* 0x0000181fff037424 */ /* 0x000fe200078e00ff */
[----:B------:R-:W-:Y:S02]  /*10940*/  MOV R2, 0x10960 ;  /* 0x0001096000027802 */ /* 0x000fe40000000f00 */
[----:B-1----:R-:W-:Y:S05]  /*10950*/  CALL.REL.NOINC `($__internal_28_$__cuda_sm70_shflsync_idx_p) ;  /* 0x00000ed000007944 */ /* 0x002fea0003c00000 */
[----:B------:R-:W-:Y:S01]  /*10960*/  MOV R4, R195 ;  /* 0x000000c300047202 */ /* 0x000fe20000000f00 */
[----:B-1---5:R-:W-:Y:S05]  /*10970*/  BRA `(.L_x_1673) ;  /* 0xffffb24000007947 */ /* 0x022fea000383ffff */
.L_x_1603:
[----:B------:R-:W-:Y:S01]  /*10980*/  IMAD.MOV.U32 R230, RZ, RZ, R14 ;  /* 0x000000ffffe67224 */ /* 0x000fe200078e000e */
[----:B------:R-:W-:Y:S01]  /*10990*/  MOV R195, RZ ;  /* 0x000000ff00c37202 */ /* 0x000fe20000000f00 */
[----:B------:R-:W-:Y:S01]  /*109a0*/  IMAD.MOV.U32 R3, RZ, RZ, 0x181f ;  /* 0x0000181fff037424 */ /* 0x000fe200078e00ff */
[----:B------:R-:W-:Y:S02]  /*109b0*/  MOV R2, 0x109d0 ;  /* 0x000109d000027802 */ /* 0x000fe40000000f00 */
[----:B-123--:R-:W-:Y:S05]  /*109c0*/  CALL.REL.NOINC `($__internal_28_$__cuda_sm70_shflsync_idx_p) ;  /* 0x00000e6000007944 */ /* 0x00efea0003c00000 */
[----:B-----5:R-:W-:Y:S01]  /*109d0*/  MOV R0, R195 ;  /* 0x000000c300007202 */ /* 0x020fe20000000f00 */
[----:B-1----:R-:W-:Y:S05]  /*109e0*/  BRA `(.L_x_1674) ;  /* 0xffffb1f000007947 */ /* 0x002fea000383ffff */
.L_x_1606:
[----:B------:R-:W-:Y:S01]  /*109f0*/  IMAD.MOV.U32 R230, RZ, RZ, R5 ;  /* 0x000000ffffe67224 */ /* 0x000fe200078e0005 */
[----:B------:R-:W-:Y:S01]  /*10a00*/  MOV R195, 0x1 ;  /* 0x0000000100c37802 */ /* 0x000fe20000000f00 */
[----:B--2---:R-:W-:Y:S01]  /*10a10*/  IMAD.MOV.U32 R3, RZ, RZ, 0x181f ;  /* 0x0000181fff037424 */ /* 0x004fe200078e00ff */
[----:B------:R-:W-:-:S02]  /*10a20*/  MOV R2, 0x10a40 ;  /* 0x00010a4000027802 */ /* 0x000fc40000000f00 */
[----:B-1-34-:R-:W-:Y:S05]  /*10a30*/  CALL.REL.NOINC `($__internal_28_$__cuda_sm70_shflsync_idx_p) ;  /* 0x00000df000007944 */ /* 0x01afea0003c00000 */
        /* <DEDUP_REMOVED lines=8> */
.L_x_1609:
[----:B------:R-:W-:Y:S01]  /*10ac0*/  IMAD.MOV.U32 R230, RZ, RZ, R5 ;  /* 0x000000ffffe67224 */ /* 0x000fe200078e0005 */
[----:B------:R-:W-:Y:S01]  /*10ad0*/  MOV R195, 0x2 ;  /* 0x0000000200c37802 */ /* 0x000fe20000000f00 */
[----:B-1----:R-:W-:Y:S01]  /*10ae0*/  IMAD.MOV.U32 R3, RZ, RZ, 0x181f ;  /* 0x0000181fff037424 */ /* 0x002fe200078e00ff */
[----:B------:R-:W-:Y:S02]  /*10af0*/  MOV R2, 0x10b10 ;  /* 0x00010b1000027802 */ /* 0x000fe40000000f00 */
[----:B--234-:R-:W-:Y:S05]  /*10b00*/  CALL.REL.NOINC `($__internal_28_$__cuda_sm70_shflsync_idx_p) ;  /* 0x00000d2000007944 */ /* 0x01cfea0003c00000 */
[----:B------:R-:W-:Y:S01]  /*10b10*/  MOV R4, R195 ;  /* 0x000000c300047202 */ /* 0x000fe20000000f00 */
[----:B-1---5:R-:W-:Y:S05]  /*10b20*/  BRA `(.L_x_1676) ;  /* 0xffffb43000007947 */ /* 0x022fea000383ffff */
.L_x_1610:
[----:B------:R-:W-:Y:S01]  /*10b30*/  IMAD.MOV.U32 R230, RZ, RZ, R14 ;  /* 0x000000ffffe67224 */ /* 0x000fe200078e000e */
[----:B------:R-:W-:Y:S01]  /*10b40*/  MOV R195, 0x2 ;  /* 0x0000000200c37802 */ /* 0x000fe20000000f00 */
[----:B-1----:R-:W-:Y:S01]  /*10b50*/  IMAD.MOV.U32 R3, RZ, RZ, 0x181f ;  /* 0x0000181fff037424 */ /* 0x002fe200078e00ff */
[----:B------:R-:W-:Y:S02]  /*10b60*/  MOV R2, 0x10b80 ;  /* 0x00010b8000027802 */ /* 0x000fe40000000f00 */
[----:B--234-:R-:W-:Y:S05]  /*10b70*/  CALL.REL.NOINC `($__internal_28_$__cuda_sm70_shflsync_idx_p) ;  /* 0x00000cb000007944 */ /* 0x01cfea0003c00000 */
[----:B-----5:R-:W-:Y:S01]  /*10b80*/  MOV R0, R195 ;  /* 0x000000c300007202 */ /* 0x020fe20000000f00 */
[----:B-1----:R-:W-:Y:S05]  /*10b90*/  BRA `(.L_x_1677) ;  /* 0xffffb3e000007947 */ /* 0x002fea000383ffff */
.L_x_1613:
[----:B------:R-:W-:Y:S01]  /*10ba0*/  IMAD.MOV.U32 R230, RZ, RZ, R5 ;  /* 0x000000ffffe67224 */ /* 0x000fe200078e0005 */
[----:B------:R-:W-:Y:S01]  /*10bb0*/  MOV R195, 0x3 ;  /* 0x0000000300c37802 */ /* 0x000fe20000000f00 */
[----:B-1----:R-:W-:Y:S01]  /*10bc0*/  IMAD.MOV.U32 R3, RZ, RZ, 0x181f ;  /* 0x0000181fff037424 */ /* 0x002fe200078e00ff */
[----:B------:R-:W-:-:S02]  /*10bd0*/  MOV R2, 0x10bf0 ;  /* 0x00010bf000027802 */ /* 0x000fc40000000f00 */
[----:B--234-:R-:W-:Y:S05]  /*10be0*/  CALL.REL.NOINC `($__internal_28_$__cuda_sm70_shflsync_idx_p) ;  /* 0x00000c4000007944 */ /* 0x01cfea0003c00000 */
        /* <DEDUP_REMOVED lines=8> */
.L_x_1615:
[----:B------:R-:W-:Y:S01]  /*10c70*/  IMAD.MOV.U32 R230, RZ, RZ, R5 ;  /* 0x000000ffffe67224 */ /* 0x000fe200078e0005 */
[----:B------:R-:W-:Y:S01]  /*10c80*/  MOV R195, RZ ;  /* 0x000000ff00c37202 */ /* 0x000fe20000000f00 */
[----:B------:R-:W-:Y:S01]  /*10c90*/  IMAD.MOV.U32 R3, RZ, RZ, 0x1c1f ;  /* 0x00001c1fff037424 */ /* 0x000fe200078e00ff */
[----:B------:R-:W-:Y:S02]  /*10ca0*/  MOV R2, 0x10cc0 ;  /* 0x00010cc000027802 */ /* 0x000fe40000000f00 */
[----:B------:R-:W-:Y:S05]  /*10cb0*/  CALL.REL.NOINC `($__internal_28_$__cuda_sm70_shflsync_idx_p) ;  /* 0x00000b7000007944 */ /* 0x000fea0003c00000 */
[----:B------:R-:W-:Y:S01]  /*10cc0*/  MOV R4, R195 ;  /* 0x000000c300047202 */ /* 0x000fe20000000f00 */
[----:B-1---5:R-:W-:Y:S05]  /*10cd0*/  BRA `(.L_x_1679) ;  /* 0xffffb80000007947 */ /* 0x022fea000383ffff */
.L_x_1616:
[----:B------:R-:W-:Y:S01]  /*10ce0*/  IMAD.MOV.U32 R230, RZ, RZ, R12 ;  /* 0x000000ffffe67224 */ /* 0x000fe200078e000c */
[----:B------:R-:W-:Y:S01]  /*10cf0*/  MOV R195, RZ ;  /* 0x000000ff00c37202 */ /* 0x000fe20000000f00 */
[----:B------:R-:W-:Y:S01]  /*10d00*/  IMAD.MOV.U32 R3, RZ, RZ, 0x1c1f ;  /* 0x00001c1fff037424 */ /* 0x000fe200078e00ff */
[----:B------:R-:W-:Y:S02]  /*10d10*/  MOV R2, 0x10d30 ;  /* 0x00010d3000027802 */ /* 0x000fe40000000f00 */
[----:B-12---:R-:W-:Y:S05]  /*10d20*/  CALL.REL.NOINC `($__internal_28_$__cuda_sm70_shflsync_idx_p) ;  /* 0x00000b0000007944 */ /* 0x006fea0003c00000 */
[----:B-----5:R-:W-:Y:S01]  /*10d30*/  MOV R0, R195 ;  /* 0x000000c300007202 */ /* 0x020fe20000000f00 */
[----:B-1----:R-:W-:Y:S05]  /*10d40*/  BRA `(.L_x_1680) ;  /* 0xffffb7b000007947 */ /* 0x002fea000383ffff */
.L_x_1619:
        /* <DEDUP_REMOVED lines=13> */
.L_x_1623:
[----:B------:R-:W-:Y:S01]  /*10e20*/  IMAD.MOV.U32 R230, RZ, RZ, R5 ;  /* 0x000000ffffe67224 */ /* 0x000fe200078e0005 */
[----:B------:R-:W-:Y:S01]  /*10e30*/  MOV R195, RZ ;  /* 0x000000ff00c37202 */ /* 0x000fe20000000f00 */
[----:B------:R-:W-:Y:S01]  /*10e40*/  IMAD.MOV.U32 R3, RZ, RZ, 0x181f ;  /* 0x0000181fff037424 */ /* 0x000fe200078e00ff */
[----:B------:R-:W-:Y:S02]  /*10e50*/  MOV R2, 0x10e70 ;  /* 0x00010e7000027802 */ /* 0x000fe40000000f00 */
[----:B------:R-:W-:Y:S05]  /*10e60*/  CALL.REL.NOINC `($__internal_28_$__cuda_sm70_shflsync_idx_p) ;  /* 0x000009c000007944 */ /* 0x000fea0003c00000 */
[----:B------:R-:W-:Y:S01]  /*10e70*/  MOV R4, R195 ;  /* 0x000000c300047202 */ /* 0x000fe20000000f00 */
[----:B-1---5:R-:W-:Y:S05]  /*10e80*/  BRA `(.L_x_1682) ;  /* 0xffffd67000007947 */ /* 0x022fea000383ffff */
.L_x_1624:
[----:B------:R-:W-:Y:S01]  /*10e90*/  IMAD.MOV.U32 R230, RZ, RZ, R14 ;  /* 0x000000ffffe67224 */ /* 0x000fe200078e000e */
[----:B------:R-:W-:Y:S01]  /*10ea0*/  MOV R195, RZ ;  /* 0x000000ff00c37202 */ /* 0x000fe20000000f00 */
[----:B------:R-:W-:Y:S01]  /*10eb0*/  IMAD.MOV.U32 R3, RZ, RZ, 0x181f ;  /* 0x0000181fff037424 */ /* 0x000fe200078e00ff */
[----:B------:R-:W-:Y:S02]  /*10ec0*/  MOV R2, 0x10ee0 ;  /* 0x00010ee000027802 */ /* 0x000fe40000000f00 */
[----:B-12---:R-:W-:Y:S05]  /*10ed0*/  CALL.REL.NOINC `($__internal_28_$__cuda_sm70_shflsync_idx_p) ;  /* 0x0000095000007944 */ /* 0x006fea0003c00000 */
[----:B-----5:R-:W-:Y:S01]  /*10ee0*/  MOV R0, R195 ;  /* 0x000000c300007202 */ /* 0x020fe20000000f00 */
[----:B-1----:R-:W-:Y:S05]  /*10ef0*/  BRA `(.L_x_1683) ;  /* 0xffffd62000007947 */ /* 0x002fea000383ffff */
.L_x_1627:
        /* <DEDUP_REMOVED lines=13> */
.L_x_1630:
[----:B------:R-:W-:Y:S01]  /*10fd0*/  IMAD.MOV.U32 R230, RZ, RZ, R5 ;  /* 0x000000ffffe67224 */ /* 0x000fe200078e0005 */
[----:B------:R-:W-:Y:S01]  /*10fe0*/  MOV R195, 0x2 ;  /* 0x0000000200c37802 */ /* 0x000fe20000000f00 */
[----:B-1----:R-:W-:Y:S01]  /*10ff0*/  IMAD.MOV.U32 R3, RZ, RZ, 0x181f ;  /* 0x0000181fff037424 */ /* 0x002fe200078e00ff */
[----:B------:R-:W-:Y:S02]  /*11000*/  MOV R2, 0x11020 ;  /* 0x0001102000027802 */ /* 0x000fe40000000f00 */
[----:B--234-:R-:W-:Y:S05]  /*11010*/  CALL.REL.NOINC `($__internal_28_$__cuda_sm70_shflsync_idx_p) ;  /* 0x0000081000007944 */ /* 0x01cfea0003c00000 */
[----:B------:R-:W-:Y:S01]  /*11020*/  MOV R4, R195 ;  /* 0x000000c300047202 */ /* 0x000fe20000000f00 */
[----:B-1---5:R-:W-:Y:S05]  /*11030*/  BRA `(.L_x_1685) ;  /* 0xffffd87000007947 */ /* 0x022fea000383ffff */
.L_x_1631:
[----:B------:R-:W-:Y:S01]  /*11040*/  IMAD.MOV.U32 R230, RZ, RZ, R14 ;  /* 0x000000ffffe67224 */ /* 0x000fe200078e000e */
[----:B------:R-:W-:Y:S01]  /*11050*/  MOV R195, 0x2 ;  /* 0x0000000200c37802 */ /* 0x000fe20000000f00 */
[----:B------:R-:W-:Y:S01]  /*11060*/  IMAD.MOV.U32 R3, RZ, RZ, 0x181f ;  /* 0x0000181fff037424 */ /* 0x000fe200078e00ff */
[----:B------:R-:W-:Y:S02]  /*11070*/  MOV R2, 0x11090 ;  /* 0x0001109000027802 */ /* 0x000fe40000000f00 */
[----:B-1234-:R-:W-:Y:S05]  /*11080*/  CALL.REL.NOINC `($__internal_28_$__cuda_sm70_shflsync_idx_p) ;  /* 0x000007a000007944 */ /* 0x01efea0003c00000 */
[----:B-----5:R-:W-:Y:S01]  /*11090*/  MOV R0, R195 ;  /* 0x000000c300007202 */ /* 0x020fe20000000f00 */
[----:B-1----:R-:W-:Y:S05]  /*110a0*/  BRA `(.L_x_1686) ;  /* 0xffffd82000007947 */ /* 0x002fea000383ffff */
.L_x_1634:
        /* <DEDUP_REMOVED lines=13> */
.L_x_1636:
[----:B------:R-:W-:Y:S01]  /*11180*/  IMAD.MOV.U32 R230, RZ, RZ, R106 ;  /* 0x000000ffffe67224 */ /* 0x000fe200078e006a */
[----:B------:R-:W-:Y:S01]  /*11190*/  MOV R195, RZ ;  /* 0x000000ff00c37202 */ /* 0x000fe20000000f00 */
[----:B------:R-:W-:Y:S01]  /*111a0*/  IMAD.MOV.U32 R3, RZ, RZ, 0x1f ;  /* 0x0000001fff037424 */ /* 0x000fe200078e00ff */
[----:B------:R-:W-:Y:S02]  /*111b0*/  MOV R2, 0x111d0 ;  /* 0x000111d000027802 */ /* 0x000fe40000000f00 */
[----:B------:R-:W-:Y:S05]  /*111c0*/  CALL.REL.NOINC `($__internal_28_$__cuda_sm70_shflsync_idx_p) ;  /* 0x0000066000007944 */ /* 0x000fea0003c00000 */
[----:B------:R-:W-:Y:S01]  /*111d0*/  MOV R9, R195 ;  /* 0x000000c300097202 */ /* 0x000fe20000000f00 */
[----:B-1---5:R-:W-:Y:S05]  /*111e0*/  BRA `(.L_x_1688) ;  /* 0xffffdb1000007947 */ /* 0x022fea000383ffff */
.L_x_1637:
[----:B------:R-:W-:Y:S01]  /*111f0*/  IMAD.MOV.U32 R230, RZ, RZ, R106 ;  /* 0x000000ffffe67224 */ /* 0x000fe200078e006a */
[----:B------:R-:W-:Y:S01]  /*11200*/  MOV R195, 0x1 ;  /* 0x0000000100c37802 */ /* 0x000fe20000000f00 */
[----:B------:R-:W-:Y:S01]  /*11210*/  IMAD.MOV.U32 R3, RZ, RZ, 0x1f ;  /* 0x0000001fff037424 */ /* 0x000fe200078e00ff */
[----:B------:R-:W-:Y:S02]  /*11220*/  MOV R2, 0x11240 ;  /* 0x0001124000027802 */ /* 0x000fe40000000f00 */
[----:B-12---:R-:W-:Y:S05]  /*11230*/  CALL.REL.NOINC `($__internal_28_$__cuda_sm70_shflsync_idx_p) ;  /* 0x000005f000007944 */ /* 0x006fea0003c00000 */
[----:B------:R-:W-:Y:S01]  /*11240*/  MOV R8, R195 ;  /* 0x000000c300087202 */ /* 0x000fe20000000f00 */
[----:B-1---5:R-:W-:Y:S05]  /*11250*/  BRA `(.L_x_1689) ;  /* 0xffffdac000007947 */ /* 0x022fea000383ffff */
.L_x_1638:
[----:B------:R-:W-:Y:S02]  /*11260*/  MOV R3, 0x1 ;  /* 0x0000000100037802 */ /* 0x000fe40000000f00 */
[----:B------:R-:W-:-:S02]  /*11270*/  MOV R2, 0x11290 ;  /* 0x0001129000027802 */ /* 0x000fc40000000f00 */
[----:B-1234-:R-:W-:Y:S05]  /*11280*/  CALL.REL.NOINC `($__internal_29_$__cuda_sm70_shflsync_up_p) ;  /* 0x0000061000007944 */ /* 0x01efea0003c00000 */
[----:B------:R-:W-:Y:S05]  /*11290*/  BRA `(.L_x_1690) ;  /* 0xffffdbb000007947 */ /* 0x000fea000383ffff */
.L_x_1639:
[----:B------:R-:W-:Y:S02]  /*112a0*/  MOV R3, 0x2 ;  /* 0x0000000200037802 */ /* 0x000fe40000000f00 */
[----:B------:R-:W-:-:S02]  /*112b0*/  MOV R2, 0x112d0 ;  /* 0x000112d000027802 */ /* 0x000fc40000000f00 */
[----:B--2-4-:R-:W-:Y:S05]  /*112c0*/  CALL.REL.NOINC `($__internal_29_$__cuda_sm70_shflsync_up_p) ;  /* 0x000005d000007944 */ /* 0x014fea0003c00000 */
        /* <DEDUP_REMOVED lines=24> */
.L_x_1643:
[----:B------:R-:W-:Y:S02]  /*11450*/  MOV R3, 0x1 ;  /* 0x0000000100037802 */ /* 0x000fe40000000f00 */
[----:B------:R-:W-:Y:S02]  /*11460*/  MOV R2, 0x11480 ;  /* 0x0001148000027802 */ /* 0x000fe40000000f00 */
[----:B------:R-:W-:Y:S05]  /*11470*/  CALL.REL.NOINC `($__internal_29_$__cuda_sm70_shflsync_up_p) ;  /* 0x0000042000007944 */ /* 0x000fea0003c00000 */
[----:B------:R-:W-:Y:S01]  /*11480*/  MOV R2, R4 ;  /* 0x0000000400027202 */ /* 0x000fe20000000f00 */
[----:B------:R-:W-:Y:S05]  /*11490*/  BRA `(.L_x_1692) ;  /* 0xffffdc1000007947 */ /* 0x000fea000383ffff */
.L_x_1644:
        /* <DEDUP_REMOVED lines=27> */
.L_x_1646:
[----:B------:R-:W-:Y:S02]  /*11650*/  SEL R0, RZ, 0x1, P0 ;  /* 0x00000001ff007807 */ /* 0x000fe40000000000 */
[----:B------:R-:W-:Y:S02]  /*11660*/  MOV R2, 0x11680 ;  /* 0x0001168000027802 */ /* 0x000fe40000000f00 */
[----:B-1----:R-:W-:Y:S05]  /*11670*/  CALL.REL.NOINC `($__internal_30_$__cuda_sm70_votesync_ballot) ;  /* 0x0000028000007944 */ /* 0x002fea0003c00000 */
[----:B------:R-:W-:Y:S05]  /*11680*/  BRA `(.L_x_1694) ;  /* 0xffffdbb000007947 */ /* 0x000fea000383ffff */
.L_x_1647:
[----:B------:R-:W-:Y:S01]  /*11690*/  IMAD.MOV.U32 R230, RZ, RZ, R6 ;  /* 0x000000ffffe67224 */ /* 0x000fe200078e0006 */
[----:B---3--:R-:W-:Y:S01]  /*116a0*/  MOV R195, R11 ;  /* 0x0000000b00c37202 */ /* 0x008fe20000000f00 */
[----:B------:R-:W-:Y:S01]  /*116b0*/  IMAD.MOV.U32 R3, RZ, RZ, 0x1f ;  /* 0x0000001fff037424 */ /* 0x000fe200078e00ff */
[----:B------:R-:W-:Y:S02]  /*116c0*/  MOV R2, 0x116e0 ;  /* 0x000116e000027802 */ /* 0x000fe40000000f00 */
[----:B-12---:R-:W-:Y:S05]  /*116d0*/  CALL.REL.NOINC `($__internal_28_$__cuda_sm70_shflsync_idx_p) ;  /* 0x0000015000007944 */ /* 0x006fea0003c00000 */
[----:B------:R-:W-:Y:S01]  /*116e0*/  IMAD.MOV.U32 R6, RZ, RZ, R195 ;  /* 0x000000ffff067224 */ /* 0x000fe200078e00c3 */
[----:B------:R-:W-:Y:S01]  /*116f0*/  MOV R195, R11 ;  /* 0x0000000b00c37202 */ /* 0x000fe20000000f00 */
[----:B------:R-:W-:Y:S01]  /*11700*/  IMAD.MOV.U32 R230, RZ, RZ, R7 ;  /* 0x000000ffffe67224 */ /* 0x000fe200078e0007 */
[----:B------:R-:W-:Y:S02]  /*11710*/  MOV R3, 0x1f ;  /* 0x0000001f00037802 */ /* 0x000fe40000000f00 */
[----:B------:R-:W-:-:S02]  /*11720*/  MOV R2, 0x11740 ;  /* 0x0001174000027802 */ /* 0x000fc40000000f00 */
[----:B-1---5:R-:W-:Y:S05]  /*11730*/  CALL.REL.NOINC `($__internal_28_$__cuda_sm70_shflsync_idx_p) ;  /* 0x000000f000007944 */ /* 0x022fea0003c00000 */
[----:B------:R-:W-:Y:S01]  /*11740*/  MOV R7, R195 ;  /* 0x000000c300077202 */ /* 0x000fe20000000f00 */
[----:B-1---5:R-:W-:Y:S05]  /*11750*/  BRA `(.L_x_1695) ;  /* 0xffffdb2000007947 */ /* 0x022fea000383ffff */
.L_x_1650:
[----:B------:R-:W-:Y:S01]  /*11760*/  IMAD.MOV.U32 R230, RZ, RZ, R4 ;  /* 0x000000ffffe67224 */ /* 0x000fe200078e0004 */
[----:B------:R-:W-:Y:S01]  /*11770*/  MOV R195, R0 ;  /* 0x0000000000c37202 */ /* 0x000fe20000000f00 */
[----:B------:R-:W-:Y:S01]  /*11780*/  IMAD.MOV.U32 R3, RZ, RZ, 0x1f ;  /* 0x0000001fff037424 */ /* 0x000fe200078e00ff */
[----:B------:R-:W-:-:S02]  /*11790*/  MOV R2, 0x117b0 ;  /* 0x000117b000027802 */ /* 0x000fc40000000f00 */
[----:B-1-34-:R-:W-:Y:S05]  /*117a0*/  CALL.REL.NOINC `($__internal_28_$__cuda_sm70_shflsync_idx_p) ;  /* 0x0000008000007944 */ /* 0x01afea0003c00000 */
[----:B------:R-:W-:Y:S01]  /*117b0*/  MOV R10, R195 ;  /* 0x000000c3000a7202 */ /* 0x000fe20000000f00 */
[----:B-1---5:R-:W-:Y:S05]  /*117c0*/  BRA `(.L_x_1649) ;  /* 0xffffdb1000007947 */ /* 0x022fea000383ffff */
        .weak           $__internal_27_$__cuda_sm70_shflsync_bfly_p
        .type           $__internal_27_$__cuda_sm70_shflsync_bfly_p,@function
        .size           $__internal_27_$__cuda_sm70_shflsync_bfly_p,($__internal_28_$__cuda_sm70_shflsync_idx_p - $__internal_27_$__cuda_sm70_shflsync_bfly_p)
$__internal_27_$__cuda_sm70_shflsync_bfly_p:
[----:B------:R-:W-:Y:S02]  /*117d0*/  MOV R169, 0xffffffff ;  /* 0xffffffff00a97802 */ /* 0x000fe40000000f00 */
[----:B------:R-:W-:-:S02]  /*117e0*/  MOV R3, 0x1f ;  /* 0x0000001f00037802 */ /* 0x000fc40000000f00 */
[----:B------:R-:W-:Y:S04]  /*117f0*/  WARPSYNC R169 ;  /* 0x000000a900007348 */ /* 0x000fe80003800000 */
[----:B------:R1:W2:Y:S02]  /*11800*/  SHFL.BFLY PT, R0, R132, R0, R3 ;  /* 0x0c00000084007389 */ /* 0x0002a400000e0003 */
[----:B-1----:R-:W-:-:S04]  /*11810*/  MOV R3, 0x0 ;  /* 0x0000000000037802 */ /* 0x002fc80000000f00 */
[----:B--2---:R-:W-:Y:S05]  /*11820*/  RET.REL.NODEC R2 `(_ZN7cutlass13device_kernelIN5flash19enable_sm80_to_sm89INS1_16FlashAttnFwdSm80INS1_25CollectiveMainloopFwdSm80ILi8ELi1ELb0EN4cute5tupleIJNS5_1CILi128EEENS7_ILi64EEENS7_ILi256EEEEEELi256ENS_10bfloat16_tEfNS_4arch4Sm80ELb0ELb0ELb0ELb1ELb1ELb0ELb1ELb1EEENS1_21CollectiveEpilogueFwdINS6_IJS8_SA_S9_EEENS6_IJNS7_ILi1EEESI_SI_EEESC_SE_Li256ELb1ELb1ELb1ELb0EEENS1_36VarlenDynamicPersistentTileSchedulerILi128ELi64ELi256ELi256ELb1ELb1ELb0ELb0ELb1ELb1EEEEEEEEEvNT_6ParamsE) ;  /* 0xfffee7d002007950 */ /* 0x004fea0003c3ffff */
        .weak           $__internal_28_$__cuda_sm70_shflsync_idx_p
        .type           $__internal_28_$__cuda_sm70_shflsync_idx_p,@function
        .size           $__internal_28_$__cuda_sm70_shflsync_idx_p,($__internal_29_$__cuda_sm70_shflsync_up_p - $__internal_28_$__cuda_sm70_shflsync_idx_p)
$__internal_28_$__cuda_sm70_shflsync_idx_p:
[----:B------:R1:W-:Y:S02]  /*11830*/  STL [R1+0x154], R0 ;  /* 0x0001540001007387 */ /* 0x0003e40000100800 */
[----:B-1----:R-:W-:-:S04]  /*11840*/  MOV R0, 0xffffffff ;  /* 0xffffffff00007802 */ /* 0x002fc80000000f00 */
[----:B------:R-:W-:Y:S04]  /*11850*/  WARPSYNC R0 ;  /* 0x0000000000007348 */ /* 0x000fe80003800000 */
[----:B------:R1:W2:Y:S04]  /*11860*/  SHFL.IDX PT, R195, R230, R195, R3 ;  /* 0x000000c3e6c37389 */ /* 0x0002a800000e0003 */
[----:B-1----:R1:W5:Y:S01]  /*11870*/  LDL.LU R0, [R1+0x154] ;  /* 0x0001540001007983 */ /* 0x0023620000300800 */
[----:B------:R-:W-:-:S04]  /*11880*/  MOV R3, 0x0 ;  /* 0x0000000000037802 */ /* 0x000fc80000000f00 */
[----:B--2---:R-:W-:Y:S05]  /*11890*/  RET.REL.NODEC R2 `(_ZN7cutlass13device_kernelIN5flash19enable_sm80_to_sm89INS1_16FlashAttnFwdSm80INS1_25CollectiveMainloopFwdSm80ILi8ELi1ELb0EN4cute5tupleIJNS5_1CILi128EEENS7_ILi64EEENS7_ILi256EEEEEELi256ENS_10bfloat16_tEfNS_4arch4Sm80ELb0ELb0ELb0ELb1ELb1ELb0ELb1ELb1EEENS1_21CollectiveEpilogueFwdINS6_IJS8_SA_S9_EEENS6_IJNS7_ILi1EEESI_SI_EEESC_SE_Li256ELb1ELb1ELb1ELb0EEENS1_36VarlenDynamicPersistentTileSchedulerILi128ELi64ELi256ELi256ELb1ELb1ELb0ELb0ELb1ELb1EEEEEEEEEvNT_6ParamsE) ;  /* 0xfffee76002007950 */ /* 0x004fea0003c3ffff */
        .weak           $__internal_29_$__cuda_sm70_shflsync_up_p
        .type           $__internal_29_$__cuda_sm70_shflsync_up_p,@function
        .size           $__internal_29_$__cuda_sm70_shflsync_up_p,($__internal_30_$__cuda_sm70_votesync_ballot - $__internal_29_$__cuda_sm70_shflsync_up_p)
$__internal_29_$__cuda_sm70_shflsync_up_p:
[----:B------:R-:W-:Y:S02]  /*118a0*/  MOV R4, RZ ;  /* 0x000000ff00047202 */ /* 0x000fe40000000f00 */
[----:B------:R-:W-:-:S04]  /*118b0*/  MOV R11, 0xffffffff ;  /* 0xffffffff000b7802 */ /* 0x000fc80000000f00 */
[----:B------:R-:W-:Y:S04]  /*118c0*/  WARPSYNC R11 ;  /* 0x0000000b00007348 */ /* 0x000fe80003800000 */
[----:B------:R1:W2:Y:S02]  /*118d0*/  SHFL.UP PT, R4, R0, R3, R4 ;  /* 0x0400000300047389 */ /* 0x0002a400000e0004 */
[----:B-1----:R-:W-:-:S04]  /*118e0*/  MOV R3, 0x0 ;  /* 0x0000000000037802 */ /* 0x002fc80000000f00 */
[----:B--2---:R-:W-:Y:S05]  /*118f0*/  RET.REL.NODEC R2 `(_ZN7cutlass13device_kernelIN5flash19enable_sm80_to_sm89INS1_16FlashAttnFwdSm80INS1_25CollectiveMainloopFwdSm80ILi8ELi1ELb0EN4cute5tupleIJNS5_1CILi128EEENS7_ILi64EEENS7_ILi256EEEEEELi256ENS_10bfloat16_tEfNS_4arch4Sm80ELb0ELb0ELb0ELb1ELb1ELb0ELb1ELb1EEENS1_21CollectiveEpilogueFwdINS6_IJS8_SA_S9_EEENS6_IJNS7_ILi1EEESI_SI_EEESC_SE_Li256ELb1ELb1ELb1ELb0EEENS1_36VarlenDynamicPersistentTileSchedulerILi128ELi64ELi256ELi256ELb1ELb1ELb0ELb0ELb1ELb1EEEEEEEEEvNT_6ParamsE) ;  /* 0xfffee70002007950 */ /* 0x004fea0003c3ffff */
        .weak           $__internal_30_$__cuda_sm70_votesync_ballot
        .type           $__internal_30_$__cuda_sm70_votesync_ballot,@function
        .size           $__internal_30_$__cuda_sm70_votesync_ballot,(.L_x_3265 - $__internal_30_$__cuda_sm70_votesync_ballot)
$__internal_30_$__cuda_sm70_votesync_ballot:
[----:B------:R-:W-:Y:S01]  /*11900*/  ISETP.NE.U32.AND P0, PT, R0, 0x1, PT ;  /* 0x000000010000780c */ /* 0x000fe20003f05070 */
[----:B------:R-:W-:-:S04]  /*11910*/  IMAD.MOV.U32 R3, RZ, RZ, -0x1 ;  /* 0xffffffffff037424 */ /* 0x000fc800078e00ff */
[----:B------:R-:W-:Y:S08]  /*11920*/  WARPSYNC R3 ;  /* 0x0000000300007348 */ /* 0x000ff00003800000 */
[----:B------:R-:W-:-:S04]  /*11930*/  VOTE.ANY R0, PT, !P0 ;  /* 0x0000000000007806 */ /* 0x000fc800040e0100 */
[----:B------:R-:W-:Y:S01]  /*11940*/  LOP3.LUT R0, R0, R3, RZ, 0xc0, !PT ;  /* 0x0000000300007212 */ /* 0x000fe200078ec0ff */
[----:B------:R-:W-:-:S04]  /*11950*/  IMAD.MOV.U32 R3, RZ, RZ, 0x0 ;  /* 0x00000000ff037424 */ /* 0x000fc800078e00ff */
[----:B------:R-:W-:Y:S05]  /*11960*/  RET.REL.NODEC R2 `(_ZN7cutlass13device_kernelIN5flash19enable_sm80_to_sm89INS1_16FlashAttnFwdSm80INS1_25CollectiveMainloopFwdSm80ILi8ELi1ELb0EN4cute5tupleIJNS5_1CILi128EEENS7_ILi64EEENS7_ILi256EEEEEELi256ENS_10bfloat16_tEfNS_4arch4Sm80ELb0ELb0ELb0ELb1ELb1ELb0ELb1ELb1EEENS1_21CollectiveEpilogueFwdINS6_IJS8_SA_S9_EEENS6_IJNS7_ILi1EEESI_SI_EEESC_SE_Li256ELb1ELb1ELb1ELb0EEENS1_36VarlenDynamicPersistentTileSchedulerILi128ELi64ELi256ELi256ELb1ELb1ELb0ELb0ELb1ELb1EEEEEEEEEvNT_6ParamsE) ;  /* 0xfffee69002007950 */ /* 0x000fea0003c3ffff */
.L_x_1696:
        /* <DEDUP_REMOVED lines=9> */
.L_x_3265:


//--------------------- .text._ZN7cutlass13device_kernelIN5flash19enable_sm80_to_sm89INS1_16FlashAttnFwdSm80INS1_25CollectiveMainloopFwdSm80ILi8ELi1ELb0EN4cute5tupleIJNS5_1CILi128EEENS7_ILi48EEENS7_ILi256EEEEEELi256ENS_10bfloat16_tEfNS_4arch4Sm80ELb0ELb0ELb0ELb1ELb1ELb1ELb1ELb1EEENS1_21CollectiveEpilogueFwdINS6_IJS8_SA_S9_EEENS6_IJNS7_ILi1EEESI_SI_EEESC_SE_Li256ELb1ELb1ELb1ELb0EEENS1_36VarlenDynamicPersistentTileSchedulerILi128ELi48ELi256ELi256ELb1ELb1ELb0ELb0ELb1ELb1EEEEEEEEEvNT_6ParamsE --------------------------
	.section	.text._ZN7cutlass13device_kernelIN5flash19enable_sm80_to_sm89INS1_16FlashAttnFwdSm80INS1_25CollectiveMainloopFwdSm80ILi8ELi1ELb0EN4cute5tupleIJNS5_1CILi128EEENS7_ILi48EEENS7_ILi256EEEEEELi256ENS_10bfloat16_tEfNS_4arch4Sm80ELb0ELb0ELb0ELb1ELb1ELb1ELb1ELb1EEENS1_21CollectiveEpilogueFwdINS6_IJS8_SA_S9_EEENS6_IJNS7_ILi1EEESI_SI_EEESC_SE_Li256ELb1ELb1ELb1ELb0EEENS1_36VarlenDynamicPersistentTileSchedulerILi128ELi48ELi256ELi256ELb1ELb1ELb0ELb0ELb1ELb1EEEEEEEEEvNT_6ParamsE,"ax",@progbits
	.sectioninfo	@"SHI_REGISTERS=255"
	.align	128
.text._ZN7cutlass13device_kernelIN5flash19enable_sm80_to_sm89INS1_16FlashAttnFwdSm80INS1_25CollectiveMainloopFwdSm80ILi8ELi1ELb0EN4cute5tupleIJNS5_1CILi128EEENS7_ILi48EEENS7_ILi256EEEEEELi256ENS_10bfloat16_tEfNS_4arch4Sm80ELb0ELb0ELb0ELb1ELb1ELb1ELb1ELb1EEENS1_21CollectiveEpilogueFwdINS6_IJS8_SA_S9_EEENS6_IJNS7_ILi1EEESI_SI_EEESC_SE_Li256ELb1ELb1ELb1ELb0EEENS1_36VarlenDynamicPersistentTileSchedulerILi128ELi48ELi256ELi256ELb1ELb1ELb0ELb0ELb1ELb1EEEEEEEEEvNT_6ParamsE:
        .type           _ZN7cutlass13device_kernelIN5flash19enable_sm80_to_sm89INS1_16FlashAttnFwdSm80INS1_25CollectiveMainloopFwdSm80ILi8ELi1ELb0EN4cute5tupleIJNS5_1CILi128EEENS7_ILi48EEENS7_ILi256EEEEEELi256ENS_10bfloat16_tEfNS_4arch4Sm80ELb0ELb0ELb0ELb1ELb1ELb1ELb1ELb1EEENS1_21CollectiveEpilogueFwdINS6_IJS8_SA_S9_EEENS6_IJNS7_ILi1EEESI_SI_EEESC_SE_Li256ELb1ELb1ELb1ELb0EEENS1_36VarlenDynamicPersistentTileSchedulerILi128ELi48ELi256ELi256ELb1ELb1ELb0ELb0ELb1ELb1EEEEEEEEEvNT_6ParamsE,@function
        .size           _ZN7cutlass13device_kernelIN5flash19enable_sm80_to_sm89INS1_16FlashAttnFwdSm80INS1_25CollectiveMainloopFwdSm80ILi8ELi1ELb0EN4cute5tupleIJNS5_1CILi128EEENS7_ILi48EEENS7_ILi256EEEEEELi256ENS_10bfloat16_tEfNS_4arch4Sm80ELb0ELb0ELb0ELb1ELb1ELb1ELb1ELb1EEENS1_21CollectiveEpilogueFwdINS6_IJS8_SA_S9_EEENS6_IJNS7_ILi1EEESI_SI_EEESC_SE_Li256ELb1ELb1ELb1ELb0EEENS1_36VarlenDynamicPersistentTileSchedulerILi128ELi48ELi256ELi256ELb1ELb1ELb0ELb0ELb1ELb1EEEEEEEEEvNT_6ParamsE,(.L_x_3270 - _ZN7cutlass13device_kernelIN5flash19enable_sm80_to_sm89INS1_16FlashAttnFwdSm80INS1_25CollectiveMainloopFwdSm80ILi8ELi1ELb0EN4cute5tupleIJNS5_1CILi128EEENS7_ILi48EEENS7_ILi256EEEEEELi256ENS_10bfloat16_tEfNS_4arch4Sm80ELb0ELb0ELb0ELb1ELb1ELb1ELb1ELb1EEENS1_21CollectiveEpilogueFwdINS6_IJS8_SA_S9_EEENS6_IJNS7_ILi1EEESI_SI_EEESC_SE_Li256ELb1ELb1ELb1ELb0EEENS1_36VarlenDynamicPersistentTileSchedulerILi128ELi48ELi256ELi256ELb1ELb1ELb0ELb0ELb1ELb1EEEEEEEEEvNT_6ParamsE)
        .other          _ZN7cutlass13device_kernelIN5flash19enable_sm80_to_sm89INS1_16FlashAttnFwdSm80INS1_25CollectiveMainloopFwdSm80ILi8ELi1ELb0EN4cute5tupleIJNS5_1CILi128EEENS7_ILi48EEENS7_ILi256EEEEEELi256ENS_10bfloat16_tEfNS_4arch4Sm80ELb0ELb0ELb0ELb1ELb1ELb1ELb1ELb1EEENS1_21CollectiveEpilogueFwdINS6_IJS8_SA_S9_EEENS6_IJNS7_ILi1EEESI_SI_EEESC_SE_Li256ELb1ELb1ELb1ELb0EEENS1_36VarlenDynamicPersistentTileSchedulerILi128ELi48ELi256ELi256ELb1ELb1ELb0ELb0ELb1ELb1EEEEEEEEEvNT_6ParamsE,@"STO_CUDA_ENTRY STV_DEFAULT"
_ZN7cutlass13device_kernelIN5flash19enable_sm80_to_sm89INS1_16FlashAttnFwdSm80INS1_25CollectiveMainloopFwdSm80ILi8ELi1ELb0EN4cute5tupleIJNS5_1CILi128EEENS7_ILi48EEENS7_ILi256EEEEEELi256ENS_10bfloat16_tEfNS_4arch4Sm80ELb0ELb0ELb0ELb1ELb1ELb1ELb1ELb1EEENS1_21CollectiveEpilogueFwdINS6_IJS8_SA_S9_EEENS6_IJNS7_ILi1EEESI_SI_EEESC_SE_Li256ELb1ELb1ELb1ELb0EEENS1_36VarlenDynamicPersistentTileSchedulerILi128ELi48ELi256ELi256ELb1ELb1ELb0ELb0ELb1ELb1EEEEEEEEEvNT_6ParamsE:
        /* <DEDUP_REMOVED lines=54> */
.L_x_1702:
        /* <DEDUP_REMOVED lines=17> */
.L_x_1909:
        /* <DEDUP_REMOVED lines=16> */
.L_x_1910:
[----:B--2---:R-:W-:-:S05]  /*0570*/  IMAD R0, R0, c[0x0][0x538], RZ ;  /* 0x00014e0000007a24 */ /* 0x004fca00078e02ff */
[----:B------:R-:W-:-:S04]  /*0580*/  IADD3 R6, R0, R6, RZ ;  /* 0x0000000600067210 */ /* 0x000fc80007ffe0ff */
[----:B------:R-:W-:-:S13]  /*0590*/  ISETP.GT.AND P0, PT, R6, UR4, PT ;  /* 0x0000000406007c0c */ /* 0x000fda000bf04270 */
[----:B-1----:R-:W-:Y:S05]  /*05a0*/  @!P0 BRA `(.L_x_1702) ;  /* 0xfffffdb000008947 */ /* 0x002fea000383ffff */
.L_x_1698:
[----:B------:R-:W-:-:S05]  /*05b0*/  IADD3 R13, -R0, R6, RZ ;  /* 0x00000006000d7210 */ /* 0x000fca0007ffe1ff */
[----:B------:R-:W-:-:S05]  /*05c0*/  IMAD R0, R4, c[0x0][0x538], R13 ;  /* 0x00014e0004007a24 */ /* 0x000fca00078e020d */
[----:B------:R-:W-:Y:S01]  /*05d0*/  ISETP.GT.AND P0, PT, R0, UR4, PT ;  /* 0x0000000400007c0c */ /* 0x000fe2000bf04270 */
[----:B------:R-:W-:-:S12]  /*05e0*/  BRA.DIV ~URZ, `(.L_x_1703) ;  /* 0x0001bae27f007947 */ /* 0x000fd8000b800000 */
[----:B------:R-:W-:-:S04]  /*05f0*/  VOTE.ANY R12, PT, !P0 ;  /* 0x00000000000c7806 */ /* 0x000fc800040e0100 */
.L_x_1911:
[----:B------:R1:W2:Y:S01]  /*0600*/  POPC R14, R12 ;  /* 0x0000000c000e7309 */ /* 0x0002a20000000000 */
[----:B------:R-:W-:Y:S05]  /*0610*/  BRA.DIV ~URZ, `(.L_x_1704) ;  /* 0x0001baf27f007947 */ /* 0x000fea000b800000 */
[----:B--2---:R2:W3:Y:S01]  /*0620*/  SHFL.IDX PT, R11, R8, R14, 0x1f ;  /* 0x00001f0e080b7589 */ /* 0x0044e200000e0000 */
[----:B------:R-:W-:-:S03]  /*0630*/  MOV R6, RZ ;  /* 0x000000ff00067202 */ /* 0x000fc60000000f00 */
[----:B------:R2:W4:Y:S04]  /*0640*/  SHFL.IDX PT, R10, R7, R14, 0x1f ;  /* 0x00001f0e070a7589 */ /* 0x00052800000e0000 */
.L_x_1912:
[----:B------:R-:W-:Y:S01]  /*0650*/  ISETP.NE.AND P0, PT, R12, RZ, PT ;  /* 0x000000ff0c00720c */ /* 0x000fe20003f05270 */
[----:B------:R-:W-:-:S12]  /*0660*/  BSSY B0, `(.L_x_1705) ;  /* 0x0000005000007945 */ /* 0x000fd80003800000 */
[----:B------:R-:W-:Y:S05]  /*0670*/  @!P0 BRA `(.L_x_1706) ;  /* 0x0000003000008947 */ /* 0x000fea0003800000 */
[----:B------:R-:W-:Y:S01]  /*0680*/  IADD3 R208, R14, -0x1, RZ ;  /* 0xffffffff0ed07810 */ /* 0x000fe20007ffe0ff */
[----:B------:R-:W-:Y:S05]  /*0690*/  BRA.DIV ~URZ, `(.L_x_1707) ;  /* 0x0001bb527f007947 */ /* 0x000fea000b800000 */
[----:B------:R1:W2:Y:S02]  /*06a0*/  SHFL.IDX PT, R6, R4, R208, 0x1f ;  /* 0x00001fd004067589 */ /* 0x0002a400000e0000 */
.L_x_1706:
[----:B------:R-:W-:Y:S05]  /*06b0*/  BSYNC B0 ;  /* 0x0000000000007941 */ /* 0x000fea0003800000 */
.L_x_1705:
[----:B---3--:R-:W-:Y:S01]  /*06c0*/  IABS R0, R11 ;  /* 0x0000000b00007213 */ /* 0x008fe20000000000 */
[----:B-12---:R-:W-:-:S04]  /*06d0*/  IMAD R4, R6, c[0x0][0x538], R13 ;  /* 0x00014e0006047a24 */ /* 0x006fc800078e020d */
        /* <DEDUP_REMOVED lines=67> */
.L_x_1699:
[----:B------:R-:W-:Y:S01]  /*0b10*/  MOV R0, UR4 ;  /* 0x0000000400007c02 */ /* 0x000fe20008000f00 */
[----:B------:R-:W-:Y:S04]  /*0b20*/  STL [R1+0x4], RZ ;  /* 0x000004ff01007387 */ /* 0x000fe80000100800 */
[----:B------:R-:W-:Y:S04]  /*0b30*/  STL [R1+0x8], RZ ;  /* 0x000008ff01007387 */ /* 0x000fe80000100800 */
[----:B------:R1:W-:Y:S02]  /*0b40*/  STL [R1], R0 ;  /* 0x0000000001007387 */ /* 0x0003e40000100800 */
[----:B-1----:R-:W-:-:S05]  /*0b50*/  MOV R0, c[0x0][0x53c] ;  /* 0x00014f0000007a02 */ /* 0x002fca0000000f00 */
[----:B------:R1:W-:Y:S02]  /*0b60*/  STL [R1+0xc], R0 ;  /* 0x00000c0001007387 */ /* 0x0003e40000100800 */
.L_x_1708:
[----:B-1----:R-:W2:Y:S04]  /*0b70*/  LDL R4, [R1] ;  /* 0x0000000001047983 */ /* 0x002ea80000100800 */
[----:B------:R-:W2:Y:S04]  /*0b80*/  LDL R5, [R1+0x4] ;  /* 0x0000040001057983 */ /* 0x000ea80000100800 */
[----:B------:R-:W2:Y:S04]  /*0b90*/  LDL R6, [R1+0x8] ;  /* 0x0000080001067983 */ /* 0x000ea80000100800 */
[----:B------:R-:W2:Y:S01]  /*0ba0*/  LDL R7, [R1+0xc] ;  /* 0x00000c0001077983 */ /* 0x000ea20000100800 */
[----:B------:R-:W-:Y:S01]  /*0bb0*/  ISETP.NE.AND P0, PT, R15, RZ, PT ;  /* 0x000000ff0f00720c */ /* 0x000fe20003f05270 */
[----:B------:R-:W-:-:S12]  /*0bc0*/  WARPSYNC 0xffffffff ;  /* 0xffffffff00007948 */ /* 0x000fd80003800000 */
[----:B--2---:R1:W-:Y:S04]  /*0bd0*/  @!P0 STS.128 [0x20080], R4 ;  /* 0x02008004ff008388 */ /* 0x0043e80000000c00 */
[----:B------:R-:W-:Y:S06]  /*0be0*/  BAR.ARV 0x5, 0x100 ;  /* 0x0144000000007b1d */ /* 0x000fec0000002000 */
.L_x_1697:
[----:B------:R-:W2:Y:S02]  /*0bf0*/  LDL R0, [R1+0xc] ;  /* 0x00000c0001007983 */ /* 0x000ea40000100800 */
[----:B--2---:R-:W-:-:S13]  /*0c00*/  ISETP.GE.AND P0, PT, R0, c[0x0][0x53c], PT ;  /* 0x00014f0000007a0c */ /* 0x004fda0003f06270 */
[----:B------:R-:W-:Y:S05]  /*0c10*/  @P0 EXIT ;  /* 0x000000000000094d */ /* 0x000fea0003800000 */
[----:B------:R-:W2:Y:S01]  /*0c20*/  S2R R13, SR_TID.X ;  /* 0x00000000000d7919 */ /* 0x000ea20000002100 */
[----:B------:R-:W-:Y:S01]  /*0c30*/  IMAD.MOV.U32 R22, RZ, RZ, 0x40 ;  /* 0x00000040ff167424 */ /* 0x000fe200078e00ff */
[----:B------:R-:W-:Y:S01]  /*0c40*/  ULDC UR4, c[0x0][0x2ac] ;  /* 0x0000ab0000047ab9 */ /* 0x000fe20000000800 */
[----:B------:R-:W-:Y:S01]  /*0c50*/  IMAD.MOV.U32 R21, RZ, RZ, 0x20 ;  /* 0x00000020ff157424 */ /* 0x000fe200078e00ff */
[----:B------:R-:W-:Y:S02]  /*0c60*/  ULDC UR5, c[0x0][0x1d0] ;  /* 0x0000740000057ab9 */ /* 0x000fe40000000800 */
[----:B------:R-:W-:Y:S01]  /*0c70*/  UIMAD UR5, UR4, UR5, URZ ;  /* 0x00000005040572a4 */ /* 0x000fe2000f8e023f */
[----:B--2---:R-:W-:-:S04]  /*0c80*/  SHF.R.S32.HI R11, RZ, 0x1f, R13 ;  /* 0x0000001fff0b7819 */ /* 0x004fc8000001140d */
[CC--:B------:R-:W-:Y:S02]  /*0c90*/  LEA.HI R3, R11.reuse, R13.reuse, RZ, 0x4 ;  /* 0x0000000d0b037211 */ /* 0x0c0fe400078f20ff */
[----:B------:R-:W-:Y:S02]  /*0ca0*/  LEA.HI R8, R11, R13, RZ, 0x2 ;  /* 0x0000000d0b087211 */ /* 0x000fe400078f10ff */
[----:B------:R-:W-:Y:S02]  /*0cb0*/  LOP3.LUT R0, R3, 0xfffffff0, RZ, 0xc0, !PT ;  /* 0xfffffff003007812 */ /* 0x000fe400078ec0ff */
[----:B-1----:R-:W-:Y:S02]  /*0cc0*/  SHF.R.S32.HI R4, RZ, 0x4, R3 ;  /* 0x00000004ff047819 */ /* 0x002fe40000011403 */
[----:B------:R-:W-:Y:S01]  /*0cd0*/  SHF.R.S32.HI R7, RZ, 0x2, R8 ;  /* 0x00000002ff077819 */ /* 0x000fe20000011408 */
[----:B------:R-:W-:Y:S01]  /*0ce0*/  IMAD.IADD R0, R13, 0x1, -R0 ;  /* 0x000000010d007824 */ /* 0x000fe200078e0a00 */
[----:B------:R-:W-:-:S02]  /*0cf0*/  SHF.R.S32.HI R2, RZ, 0x1f, R8 ;  /* 0x0000001fff027819 */ /* 0x000fc40000011408 */
[----:B------:R-:W-:Y:S02]  /*0d00*/  LEA.HI R3, R3, R4, RZ, 0x1 ;  /* 0x0000000403037211 */ /* 0x000fe400078f08ff */
[----:B------:R-:W-:Y:S02]  /*0d10*/  SHF.R.S32.HI R5, RZ, 0x1f, R0 ;  /* 0x0000001fff057819 */ /* 0x000fe40000011400 */
[----:B------:R-:W-:Y:S02]  /*0d20*/  LEA.HI R2, R2, R7, RZ, 0x3 ;  /* 0x0000000702027211 */ /* 0x000fe400078f18ff */
[----:B------:R-:W-:Y:S02]  /*0d30*/  LOP3.LUT R3, R3, 0xfffffffe, RZ, 0xc0, !PT ;  /* 0xfffffffe03037812 */ /* 0x000fe400078ec0ff */
[----:B------:R-:W-:Y:S02]  /*0d40*/  LEA.HI R12, R5, R0, RZ, 0x3 ;  /* 0x00000000050c7211 */ /* 0x000fe400078f18ff */
[----:B------:R-:W-:Y:S01]  /*0d50*/  LOP3.LUT R2, R2, 0xfffffff8, RZ, 0xc0, !PT ;  /* 0xfffffff802027812 */ /* 0x000fe200078ec0ff */
[----:B------:R-:W-:Y:S01]  /*0d60*/  IMAD.IADD R10, R4, 0x1, -R3 ;  /* 0x00000001040a7824 */ /* 0x000fe200078e0a03 */
[----:B------:R-:W-:-:S02]  /*0d70*/  LEA.HI R143, R11, R13, RZ, 0x3 ;  /* 0x0000000d0b8f7211 */ /* 0x000fc400078f18ff */
[----:B------:R-:W-:Y:S01]  /*0d80*/  LOP3.LUT R3, R12, 0xfffffff8, RZ, 0xc0, !PT ;  /* 0xfffffff80c037812 */ /* 0x000fe200078ec0ff */
[----:B------:R-:W-:Y:S01]  /*0d90*/  IMAD.IADD R7, R7, 0x1, -R2 ;  /* 0x0000000107077824 */ /* 0x000fe200078e0a02 */
[----:B------:R-:W-:Y:S02]  /*0da0*/  LEA.HI R6, R11, R13, RZ, 0x5 ;  /* 0x0000000d0b067211 */ /* 0x000fe400078f28ff */
[----:B------:R-:W-:Y:S01]  /*0db0*/  LOP3.LUT R2, R143, 0xfffffff8, RZ, 0xc0, !PT ;  /* 0xfffffff88f027812 */ /* 0x000fe200078ec0ff */
[----:B------:R-:W-:Y:S01]  /*0dc0*/  IMAD.IADD R5, R0, 0x1, -R3 ;  /* 0x0000000100057824 */ /* 0x000fe200078e0a03 */
[----:B------:R-:W-:Y:S02]  /*0dd0*/  LOP3.LUT R0, R6, 0xffffffe0, RZ, 0xc0, !PT ;  /* 0xffffffe006007812 */ /* 0x000fe400078ec0ff */
[----:B------:R-:W-:Y:S01]  /*0de0*/  SHF.R.S32.HI R4, RZ, 0x5, R6 ;  /* 0x00000005ff047819 */ /* 0x000fe20000011406 */
[C---:B------:R-:W-:Y:S01]  /*0df0*/  IMAD.IADD R149, R13.reuse, 0x1, -R2 ;  /* 0x000000010d957824 */ /* 0x040fe200078e0a02 */
[----:B------:R-:W-:Y:S01]  /*0e00*/  SHF.R.S32.HI R2, RZ, 0x1f, R6 ;  /* 0x0000001fff027819 */ /* 0x000fe20000011406 */
[----:B------:R-:W-:Y:S01]  /*0e10*/  IMAD.IADD R32, R13, 0x1, -R0 ;  /* 0x000000010d207824 */ /* 0x000fe200078e0a00 */
[----:B------:R-:W-:Y:S01]  /*0e20*/  LOP3.LUT R0, R8, 0xfffffffc, RZ, 0xc0, !PT ;  /* 0xfffffffc08007812 */ /* 0x000fe200078ec0ff */
[----:B------:R-:W-:Y:S01]  /*0e30*/  IMAD.SHL.U32 R3, R149, 0x40, RZ ;  /* 0x0000004095037824 */ /* 0x000fe200078e00ff */
[----:B------:R-:W-:Y:S01]  /*0e40*/  LEA.HI R2, R2, R4, RZ, 0x3 ;  /* 0x0000000402027211 */ /* 0x000fe200078f18ff */
[----:B------:R-:W-:Y:S01]  /*0e50*/  IMAD.SHL.U32 R14, R4, 0x400, RZ ;  /* 0x00000400040e7824 */ /* 0x000fe200078e00ff */
[----:B------:R-:W-:Y:S01]  /*0e60*/  SHF.R.S32.HI R8, RZ, 0x1f, R32 ;  /* 0x0000001fff087819 */ /* 0x000fe20000011420 */
[----:B------:R-:W-:Y:S01]  /*0e70*/  IMAD.IADD R6, R13, 0x1, -R0 ;  /* 0x000000010d067824 */ /* 0x000fe200078e0a00 */
[----:B------:R-:W-:Y:S01]  /*0e80*/  LOP3.LUT R0, R3, 0x1c0, RZ, 0xc0, !PT ;  /* 0x000001c003007812 */ /* 0x000fe200078ec0ff */
[C---:B------:R-:W-:Y:S01]  /*0e90*/  IMAD.SHL.U32 R144, R149.reuse, 0x4, RZ ;  /* 0x0000000495907824 */ /* 0x040fe200078e00ff */
[----:B------:R-:W-:Y:S01]  /*0ea0*/  LOP3.LUT R2, R2, 0xffffff8, RZ, 0xc0, !PT ;  /* 0x0ffffff802027812 */ /* 0x000fe200078ec0ff */
[----:B------:R-:W-:Y:S01]  /*0eb0*/  IMAD.SHL.U32 R140, R149, 0x8, RZ ;  /* 0x00000008958c7824 */ /* 0x000fe200078e00ff */
[----:B------:R-:W-:-:S02]  /*0ec0*/  LOP3.LUT R9, R0, 0x8, R143, 0xf8, !PT ;  /* 0x0000000800097812 */ /* 0x000fc400078ef88f */
[----:B------:R-:W-:Y:S01]  /*0ed0*/  SHF.R.U32.HI R0, RZ, 0x3, R0 ;  /* 0x00000003ff007819 */ /* 0x000fe20000011600 */
[----:B------:R-:W-:Y:S01]  /*0ee0*/  IMAD.IADD R3, R4, 0x1, -R2 ;  /* 0x0000000104037824 */ /* 0x000fe200078e0a02 */
[----:B------:R-:W-:Y:S01]  /*0ef0*/  LEA.HI R18, R8, R32, RZ, 0x2 ;  /* 0x0000002008127211 */ /* 0x000fe200078f10ff */
[----:B------:R-:W-:Y:S01]  /*0f00*/  IMAD.SHL.U32 R4, R5, 0x40, RZ ;  /* 0x0000004005047824 */ /* 0x000fe200078e00ff */
[----:B------:R-:W-:Y:S02]  /*0f10*/  LOP3.LUT R8, R7, 0x1, RZ, 0xc0, !PT ;  /* 0x0000000107087812 */ /* 0x000fe400078ec0ff */
[----:B------:R-:W-:Y:S02]  /*0f20*/  LOP3.LUT R9, R9, R0, RZ, 0x3c, !PT ;  /* 0x0000000009097212 */ /* 0x000fe400078e3cff */
[----:B------:R-:W-:Y:S02]  /*0f30*/  LEA.HI R0, R6, R6, RZ, 0x1 ;  /* 0x0000000606007211 */ /* 0x000fe400078f08ff */
[----:B------:R-:W-:-:S02]  /*0f40*/  ISETP.NE.U32.AND P0, PT, R8, 0x1, PT ;  /* 0x000000010800780c */ /* 0x000fc40003f05070 */
[----:B------:R-:W-:Y:S02]  /*0f50*/  SHF.R.S32.HI R2, RZ, 0x2, R18 ;  /* 0x00000002ff027819 */ /* 0x000fe40000011412 */
[----:B------:R-:W-:Y:S01]  /*0f60*/  LOP3.LUT R8, R0, 0x1ffffffe, RZ, 0xc0, !PT ;  /* 0x1ffffffe00087812 */ /* 0x000fe200078ec0ff */
[C---:B------:R-:W-:Y:S01]  /*0f70*/  IMAD.SHL.U32 R0, R7.reuse, 0x40, RZ ;  /* 0x0000004007007824 */ /* 0x040fe200078e00ff */
[----:B------:R-:W-:Y:S01]  /*0f80*/  R2P PR, R7, 0x6 ;  /* 0x0000000607007804 */ /* 0x000fe20000000000 */
[----:B------:R-:W-:Y:S01]  /*0f90*/  IMAD R30, R3, 0x10, R2 ;  /* 0x00000010031e7824 */ /* 0x000fe200078e0202 */
[C---:B------:R-:W-:Y:S01]  /*0fa0*/  LOP3.LUT P4, RZ, R5.reuse, 0x2, RZ, 0xc0, !PT ;  /* 0x0000000205ff7812 */ /* 0x040fe2000788c0ff */
[----:B------:R-:W-:Y:S01]  /*0fb0*/  IMAD.IADD R20, R6, 0x1, -R8 ;  /* 0x0000000106147824 */ /* 0x000fe200078e0a08 */
[----:B------:R-:W-:Y:S01]  /*0fc0*/  LOP3.LUT P3, RZ, R5, 0x4, RZ, 0xc0, !PT ;  /* 0x0000000405ff7812 */ /* 0x000fe2000786c0ff */
[----:B------:R-:W-:Y:S01]  /*0fd0*/  IMAD.SHL.U32 R5, R10, 0x8, RZ ;  /* 0x000000080a057824 */ /* 0x000fe200078e00ff */
[----:B------:R-:W-:Y:S01]  /*0fe0*/  LOP3.LUT R3, R0, 0x1c0, RZ, 0xc0, !PT ;  /* 0x000001c000037812 */ /* 0x000fe200078ec0ff */
[----:B------:R-:W-:Y:S01]  /*0ff0*/  IMAD R6, R6, 0x2, R14 ;  /* 0x0000000206067824 */ /* 0x000fe200078e020e */
[----:B------:R-:W-:Y:S01]  /*1000*/  LEA.HI R11, R11, R13, RZ, 0x6 ;  /* 0x0000000d0b0b7211 */ /* 0x000fe200078f30ff */
[----:B------:R-:W-:Y:S01]  /*1010*/  IMAD R2, R10, 0x200, R9 ;  /* 0x000002000a027824 */ /* 0x000fe200078e0209 */
[----:B------:R-:W-:Y:S01]  /*1020*/  LOP3.LUT R0, R4, 0x1c0, RZ, 0xc0, !PT ;  /* 0x000001c004007812 */ /* 0x000fe200078ec0ff */
[----:B------:R-:W-:Y:S01]  /*1030*/  STL [R1+0x188], R30 ;  /* 0x0001881e01007387 */ /* 0x000fe20000100800 */
[----:B------:R-:W-:-:S02]  /*1040*/  LEA.HI R4, R3, R3, RZ, 0x1d ;  /* 0x0000000303047211 */ /* 0x000fc400078fe8ff */
[----:B------:R-:W-:Y:S02]  /*1050*/  LOP3.LUT R5, R0, 0x8, R5, 0xf8, !PT ;  /* 0x0000000800057812 */ /* 0x000fe400078ef805 */
[----:B------:R-:W-:Y:S01]  /*1060*/  SHF.R.U32.HI R3, RZ, 0x3, R0 ;  /* 0x00000003ff037819 */ /* 0x000fe20000011600 */
[----:B------:R-:W-:Y:S01]  /*1070*/  IMAD.SHL.U32 R0, R11, 0x8, RZ ;  /* 0x000000080b007824 */ /* 0x000fe200078e00ff */
[----:B------:R-:W-:Y:S01]  /*1080*/  SHF.R.S32.HI R143, RZ, 0x3, R143 ;  /* 0x00000003ff8f7819 */ /* 0x000fe2000001148f */
[----:B------:R-:W-:Y:S01]  /*1090*/  IMAD.IADD R11, R6, 0x1, R4 ;  /* 0x00000001060b7824 */ /* 0x000fe200078e0204 */
[----:B------:R-:W-:Y:S02]  /*10a0*/  LOP3.LUT R13, R5, R3, RZ, 0x3c, !PT ;  /* 0x00000003050d7212 */ /* 0x000fe400078e3cff */
[----:B------:R-:W-:Y:S01]  /*10b0*/  IADD3 R17, R143, 0x20, RZ ;  /* 0x000000208f117810 */ /* 0x000fe20007ffe0ff */
[----:B------:R-:W-:Y:S01]  /*10c0*/  IMAD.SHL.U32 R24, R11, 0x2, RZ ;  /* 0x000000020b187824 */ /* 0x000fe200078e00ff */
[----:B------:R-:W-:Y:S01]  /*10d0*/  LOP3.LUT R7, R0, 0xfffffe00, RZ, 0xc0, !PT ;  /* 0xfffffe0000077812 */ /* 0x000fe200078ec0ff */
[C---:B------:R-:W-:Y:S01]  /*10e0*/  IMAD.SHL.U32 R0, R143.reuse, 0x40, RZ ;  /* 0x000000408f007824 */ /* 0x040fe200078e00ff */
[----:B------:R-:W-:Y:S01]  /*10f0*/  IADD3 R16, R143, 0x40, RZ ;  /* 0x000000408f107810 */ /* 0x000fe20007ffe0ff */
[----:B------:R-:W-:Y:S01]  /*1100*/  IMAD.SHL.U32 R3, R17, 0x40, RZ ;  /* 0x0000004011037824 */ /* 0x000fe200078e00ff */
[----:B------:R-:W-:-:S02]  /*1110*/  IADD3 R15, R143, 0x60, RZ ;  /* 0x000000608f0f7810 */ /* 0x000fc40007ffe0ff */
[----:B------:R-:W-:Y:S02]  /*1120*/  SHF.R.S32.HI R5, RZ, 0x1f, R17 ;  /* 0x0000001fff057819 */ /* 0x000fe40000011411 */
[----:B------:R-:W-:Y:S01]  /*1130*/  SHF.R.S32.HI R4, RZ, 0x1f, R16 ;  /* 0x0000001fff047819 */ /* 0x000fe20000011410 */
[----:B------:R-:W-:Y:S01]  /*1140*/  IMAD.SHL.U32 R8, R15, 0x40, RZ ;  /* 0x000000400f087824 */ /* 0x000fe200078e00ff */
[----:B------:R-:W-:Y:S01]  /*1150*/  LOP3.LUT R223, R0, 0x1c0, RZ, 0xc0, !PT ;  /* 0x000001c000df7812 */ /* 0x000fe200078ec0ff */
[----:B------:R-:W-:Y:S01]  /*1160*/  IMAD.SHL.U32 R0, R16, 0x40, RZ ;  /* 0x0000004010007824 */ /* 0x000fe200078e00ff */
[----:B------:R-:W-:Y:S02]  /*1170*/  SHF.R.S32.HI R6, RZ, 0x1f, R15 ;  /* 0x0000001fff067819 */ /* 0x000fe4000001140f */
[----:B------:R-:W-:Y:S02]  /*1180*/  IADD3 R146, R144, 0x40, RZ ;  /* 0x0000004090927810 */ /* 0x000fe40007ffe0ff */
[----:B------:R-:W-:-:S02]  /*1190*/  LEA.HI R5, R5, R17, RZ, 0x3 ;  /* 0x0000001105057211 */ /* 0x000fc400078f18ff */
[----:B------:R-:W-:Y:S01]  /*11a0*/  LOP3.LUT R222, R3, 0x1c0, RZ, 0xc0, !PT ;  /* 0x000001c003de7812 */ /* 0x000fe200078ec0ff */
[----:B------:R-:W-:Y:S01]  /*11b0*/  IMAD.IADD R142, R144, 0x1, R146 ;  /* 0x00000001908e7824 */ /* 0x000fe200078e0292 */
[----:B------:R-:W-:Y:S02]  /*11c0*/  LEA.HI R4, R4, R16, RZ, 0x3 ;  /* 0x0000001004047211 */ /* 0x000fe400078f18ff */
[----:B------:R-:W-:Y:S01]  /*11d0*/  LEA.HI R3, R6, R15, RZ, 0x3 ;  /* 0x0000000f06037211 */ /* 0x000fe200078f18ff */
[----:B------:R-:W-:Y:S01]  /*11e0*/  IMAD.SHL.U32 R6, R12, 0x40, RZ ;  /* 0x000000400c067824 */ /* 0x000fe200078e00ff */
[----:B------:R-:W-:Y:S01]  /*11f0*/  LOP3.LUT R34, R0, 0x1c0, RZ, 0xc0, !PT ;  /* 0x000001c000227812 */ /* 0x000fe200078ec0ff */
[----:B------:R-:W-:Y:S01]  /*1200*/  IMAD.SHL.U32 R0, R5, 0x40, RZ ;  /* 0x0000004005007824 */ /* 0x000fe200078e00ff */
[----:B------:R-:W-:Y:S01]  /*1210*/  LOP3.LUT R33, R8, 0x1c0, RZ, 0xc0, !PT ;  /* 0x000001c008217812 */ /* 0x000fe200078ec0ff */
[----:B------:R-:W-:Y:S01]  /*1220*/  IMAD.SHL.U32 R5, R4, 0x40, RZ ;  /* 0x0000004004057824 */ /* 0x000fe200078e00ff */
[----:B------:R-:W-:Y:S01]  /*1230*/  SHF.R.U32.HI R31, RZ, 0x3, R223 ;  /* 0x00000003ff1f7819 */ /* 0x000fe200000116df */
[----:B------:R-:W-:Y:S01]  /*1240*/  IMAD.SHL.U32 R4, R3, 0x40, RZ ;  /* 0x0000004003047824 */ /* 0x000fe200078e00ff */
[----:B------:R-:W-:-:S02]  /*1250*/  SHF.R.S32.HI R3, RZ, 0x1f, R142 ;  /* 0x0000001fff037819 */ /* 0x000fc4000001148e */
[----:B------:R-:W-:Y:S02]  /*1260*/  LOP3.LUT R8, R0, 0xfffffe00, RZ, 0xc0, !PT ;  /* 0xfffffe0000087812 */ /* 0x000fe400078ec0ff */
[CC--:B------:R-:W-:Y:S02]  /*1270*/  LEA.HI R0, R3.reuse, R142.reuse, RZ, 0x6 ;  /* 0x0000008e03007211 */ /* 0x0c0fe400078f30ff */
[----:B------:R-:W-:Y:S02]  /*1280*/  LEA.HI R3, R3, R142, RZ, 0x3 ;  /* 0x0000008e03037211 */ /* 0x000fe400078f18ff */
[----:B------:R-:W-:Y:S01]  /*1290*/  LOP3.LUT R27, R5, 0xfffffe00, RZ, 0xc0, !PT ;  /* 0xfffffe00051b7812 */ /* 0x000fe200078ec0ff */
[----:B------:R-:W-:Y:S01]  /*12a0*/  IMAD.SHL.U32 R0, R0, 0x80, RZ ;  /* 0x0000008000007824 */ /* 0x000fe200078e00ff */
[----:B------:R-:W-:Y:S02]  /*12b0*/  LOP3.LUT R25, R4, 0xfffffe00, RZ, 0xc0, !PT ;  /* 0xfffffe0004197812 */ /* 0x000fe400078ec0ff */
[----:B------:R-:W-:Y:S01]  /*12c0*/  SHF.R.U32.HI R29, RZ, 0x3, R222 ;  /* 0x00000003ff1d7819 */ /* 0x000fe200000116de */
[----:B------:R-:W-:Y:S01]  /*12d0*/  STL [R1+0xcc], R27 ;  /* 0x0000cc1b01007387 */ /* 0x000fe20000100800 */
[----:B------:R-:W-:-:S02]  /*12e0*/  LOP3.LUT R5, R223, 0x38, R3, 0xf8, !PT ;  /* 0x00000038df057812 */ /* 0x000fc400078ef803 */
[----:B------:R-:W-:Y:S01]  /*12f0*/  LOP3.LUT R4, R222, 0x38, R3, 0xf8, !PT ;  /* 0x00000038de047812 */ /* 0x000fe200078ef803 */
[----:B------:R-:W-:Y:S01]  /*1300*/  STL [R1+0xc8], R25 ;  /* 0x0000c81901007387 */ /* 0x000fe20000100800 */
[----:B------:R-:W-:Y:S02]  /*1310*/  SHF.R.U32.HI R28, RZ, 0x3, R34 ;  /* 0x00000003ff1c7819 */ /* 0x000fe40000011622 */
[----:B------:R-:W-:Y:S01]  /*1320*/  SHF.R.U32.HI R26, RZ, 0x3, R33 ;  /* 0x00000003ff1a7819 */ /* 0x000fe20000011621 */
[----:B------:R-:W-:Y:S01]  /*1330*/  STL [R1+0x1c], R24 ;  /* 0x00001c1801007387 */ /* 0x000fe20000100800 */
[--C-:B------:R-:W-:Y:S02]  /*1340*/  LOP3.LUT R10, R34, 0x38, R3.reuse, 0xf8, !PT ;  /* 0x00000038220a7812 */ /* 0x100fe400078ef803 */
[----:B------:R-:W-:Y:S02]  /*1350*/  LOP3.LUT R12, R33, 0x38, R3, 0xf8, !PT ;  /* 0x00000038210c7812 */ /* 0x000fe400078ef803 */
[----:B------:R-:W-:-:S02]  /*1360*/  LOP3.LUT R9, R6, 0xfffffe00, RZ, 0xc0, !PT ;  /* 0xfffffe0006097812 */ /* 0x000fc400078ec0ff */
[----:B------:R-:W-:Y:S02]  /*1370*/  LOP3.LUT R11, R5, R31, RZ, 0x3c, !PT ;  /* 0x0000001f050b7212 */ /* 0x000fe400078e3cff */
[----:B------:R-:W-:Y:S02]  /*1380*/  LOP3.LUT R6, R4, R29, RZ, 0x3c, !PT ;  /* 0x0000001d04067212 */ /* 0x000fe400078e3cff */
[----:B------:R-:W-:Y:S02]  /*1390*/  LOP3.LUT R0, R0, 0xffffe000, RZ, 0xc0, !PT ;  /* 0xffffe00000007812 */ /* 0x000fe400078ec0ff */
[----:B------:R-:W-:Y:S02]  /*13a0*/  LOP3.LUT R5, R10, R28, RZ, 0x3c, !PT ;  /* 0x0000001c0a057212 */ /* 0x000fe400078e3cff */
[----:B------:R-:W-:Y:S02]  /*13b0*/  LOP3.LUT R4, R12, R26, RZ, 0x3c, !PT ;  /* 0x0000001a0c047212 */ /* 0x000fe400078e3cff */
[----:B------:R-:W-:-:S02]  /*13c0*/  IADD3 R19, R11, R0, R7 ;  /* 0x000000000b137210 */ /* 0x000fc40007ffe007 */
[-C--:B------:R-:W-:Y:S02]  /*13d0*/  IADD3 R17, R6, R0.reuse, R8 ;  /* 0x0000000006117210 */ /* 0x080fe40007ffe008 */
[-C--:B------:R-:W-:Y:S02]  /*13e0*/  IADD3 R16, R5, R0.reuse, R27 ;  /* 0x0000000005107210 */ /* 0x080fe40007ffe01b */
[----:B------:R-:W-:Y:S02]  /*13f0*/  IADD3 R15, R4, R0, R25 ;  /* 0x00000000040f7210 */ /* 0x000fe40007ffe019 */
[----:B------:R-:W-:Y:S02]  /*1400*/  IADD3 R0, R24, 0x80, RZ ;  /* 0x0000008018007810 */ /* 0x000fe40007ffe0ff */
[----:B------:R-:W-:Y:S02]  /*1410*/  LOP3.LUT R6, R223, 0x38, R140, 0xf8, !PT ;  /* 0x00000038df067812 */ /* 0x000fe400078ef88c */
[----:B------:R-:W-:-:S02]  /*1420*/  IADD3 R148, R144, 0x20, RZ ;  /* 0x0000002090947810 */ /* 0x000fc40007ffe0ff */
[----:B------:R-:W-:Y:S02]  /*1430*/  IADD3 R23, R24, 0x70, RZ ;  /* 0x0000007018177810 */ /* 0x000fe40007ffe0ff */
[----:B------:R-:W-:Y:S01]  /*1440*/  @P0 IADD3 R23, R0, 0x10, RZ ;  /* 0x0000001000170810 */ /* 0x000fe20007ffe0ff */
[----:B------:R-:W-:Y:S01]  /*1450*/  IMAD R0, R149, 0x20, R143 ;  /* 0x0000002095007824 */ /* 0x000fe200078e028f */
[----:B------:R-:W-:Y:S02]  /*1460*/  LOP3.LUT R31, R6, R31, RZ, 0x3c, !PT ;  /* 0x0000001f061f7212 */ /* 0x000fe400078e3cff */
[----:B------:R-:W-:Y:S01]  /*1470*/  LOP3.LUT R12, R34, 0x38, R140, 0xf8, !PT ;  /* 0x00000038220c7812 */ /* 0x000fe200078ef88c */
[----:B------:R-:W-:Y:S01]  /*1480*/  IMAD.SHL.U32 R34, R148, 0x2, RZ ;  /* 0x0000000294227824 */ /* 0x000fe200078e00ff */
[----:B------:R-:W-:Y:S01]  /*1490*/  LOP3.LUT R11, R18, 0x7ffffffc, RZ, 0xc0, !PT ;  /* 0x7ffffffc120b7812 */ /* 0x000fe200078ec0ff */
[----:B------:R-:W-:Y:S01]  /*14a0*/  IMAD.SHL.U32 R18, R146, 0x2, RZ ;  /* 0x0000000292127824 */ /* 0x000fe200078e00ff */
[----:B------:R-:W-:Y:S01]  /*14b0*/  IADD3 R147, R144, 0x60, RZ ;  /* 0x0000006090937810 */ /* 0x000fe20007ffe0ff */
[----:B------:R-:W-:Y:S01]  /*14c0*/  STL [R1+0x20], R23 ;  /* 0x0000201701007387 */ /* 0x000fe20000100800 */
[CC--:B------:R-:W-:Y:S01]  /*14d0*/  IADD3 R4, R13.reuse, R9.reuse, R14 ;  /* 0x000000090d047210 */ /* 0x0c0fe20007ffe00e */
[----:B------:R-:W-:Y:S01]  /*14e0*/  IMAD.IADD R11, R32, 0x1, -R11 ;  /* 0x00000001200b7824 */ /* 0x000fe200078e0a0b */
[----:B------:R-:W-:Y:S01]  /*14f0*/  LOP3.LUT R5, R13, R9, RZ, 0xfc, !PT ;  /* 0x000000090d057212 */ /* 0x000fe200078efcff */
[----:B------:R-:W-:Y:S01]  /*1500*/  STL [R1+0x184], R31 ;  /* 0x0001841f01007387 */ /* 0x000fe20000100800 */
[----:B------:R-:W-:Y:S01]  /*1510*/  SHF.R.S32.HI R9, RZ, 0x1f, R143 ;  /* 0x0000001fff097819 */ /* 0x000fe2000001148f */
[----:B------:R-:W-:Y:S01]  /*1520*/  IMAD.SHL.U32 R48, R11, 0x2, RZ ;  /* 0x000000020b307824 */ /* 0x000fe200078e00ff */
[----:B------:R-:W-:Y:S01]  /*1530*/  SHF.R.S32.HI R10, RZ, 0x1f, R148 ;  /* 0x0000001fff0a7819 */ /* 0x000fe20000011494 */
[----:B------:R-:W-:Y:S01]  /*1540*/  STL [R1+0x174], R34 ;  /* 0x0001742201007387 */ /* 0x000fe20000100800 */
[----:B------:R-:W-:Y:S01]  /*1550*/  SHF.R.S32.HI R9, RZ, 0x1f, R146 ;  /* 0x0000001fff097819 */ /* 0x000fe20000011492 */
[----:B------:R-:W-:Y:S01]  /*1560*/  IMAD R11, R20, 0x8, R30 ;  /* 0x00000008140b7824 */ /* 0x000fe200078e021e */
[----:B------:R-:W-:Y:S01]  /*1570*/  LOP3.LUT R14, R33, 0x38, R140, 0xf8, !PT ;  /* 0x00000038210e7812 */ /* 0x000fe200078ef88c */
[----:B------:R-:W-:Y:S01]  /*1580*/  IMAD.SHL.U32 R33, R147, 0x2, RZ ;  /* 0x0000000293217824 */ /* 0x000fe200078e00ff */
[----:B------:R-:W-:Y:S01]  /*1590*/  SHF.R.S32.HI R6, RZ, 0x1f, R147 ;  /* 0x0000001fff067819 */ /* 0x000fe20000011493 */
[----:B------:R1:W-:Y:S01]  /*15a0*/  STL [R1+0x178], R18 ;  /* 0x0001781201007387 */ /* 0x0003e20000100800 */
[----:B------:R-:W-:-:S02]  /*15b0*/  SHF.L.U64.HI R9, R146, 0x1, R9 ;  /* 0x0000000192097819 */ /* 0x000fc40000010209 */
[----:B------:R-:W-:Y:S01]  /*15c0*/  LOP3.LUT R13, R222, 0x38, R140, 0xf8, !PT ;  /* 0x00000038de0d7812 */ /* 0x000fe200078ef88c */
[----:B------:R2:W-:Y:S01]  /*15d0*/  STL [R1+0x17c], R33 ;  /* 0x00017c2101007387 */ /* 0x0005e20000100800 */
[----:B------:R-:W-:Y:S02]  /*15e0*/  LOP3.LUT R12, R27, R12, R28, 0xf6, !PT ;  /* 0x0000000c1b0c7212 */ /* 0x000fe400078ef61c */
[----:B------:R-:W-:Y:S02]  /*15f0*/  LOP3.LUT R13, R8, R13, R29, 0xf6, !PT ;  /* 0x0000000d080d7212 */ /* 0x000fe400078ef61d */
[----:B------:R-:W-:Y:S02]  /*1600*/  LEA R150, R2, 0xa080, 0x1 ;  /* 0x0000a08002967811 */ /* 0x000fe400078e08ff */
[----:B------:R-:W-:Y:S02]  /*1610*/  SHF.R.S32.HI R2, RZ, 0x3, R3 ;  /* 0x00000003ff027819 */ /* 0x000fe40000011403 */
[----:B------:R-:W-:-:S02]  /*1620*/  LEA R13, R13, 0x10080, 0x1 ;  /* 0x000100800d0d7811 */ /* 0x000fc400078e08ff */
[----:B------:R-:W-:Y:S02]  /*1630*/  LEA R12, R12, 0x10080, 0x1 ;  /* 0x000100800c0c7811 */ /* 0x000fe400078e08ff */
[C---:B------:R-:W-:Y:S02]  /*1640*/  IADD3 R47, R48.reuse, 0x8, RZ ;  /* 0x00000008302f7810 */ /* 0x040fe40007ffe0ff */
[C---:B------:R-:W-:Y:S02]  /*1650*/  IADD3 R46, R48.reuse, 0x10, RZ ;  /* 0x00000010302e7810 */ /* 0x040fe40007ffe0ff */
[C---:B------:R-:W-:Y:S02]  /*1660*/  IADD3 R45, R48.reuse, 0x18, RZ ;  /* 0x00000018302d7810 */ /* 0x040fe40007ffe0ff */
[----:B------:R-:W-:Y:S02]  /*1670*/  IADD3 R44, R48, 0x20, RZ ;  /* 0x00000020302c7810 */ /* 0x000fe40007ffe0ff */
[----:B-1----:R-:W-:-:S02]  /*1680*/  SHF.L.U64.HI R18, R148, 0x1, R10 ;  /* 0x0000000194127819 */ /* 0x002fc4000001020a */
[----:B------:R-:W-:Y:S02]  /*1690*/  SHF.L.U64.HI R10, R147, 0x1, R6 ;  /* 0x00000001930a7819 */ /* 0x000fe40000010206 */
[C---:B------:R-:W-:Y:S01]  /*16a0*/  IADD3 R43, R48.reuse, 0x28, RZ ;  /* 0x00000028302b7810 */ /* 0x040fe20007ffe0ff */
[----:B------:R-:W-:Y:S01]  /*16b0*/  STL [R1+0x170], R18 ;  /* 0x0001701201007387 */ /* 0x000fe20000100800 */
[C---:B------:R-:W-:Y:S02]  /*16c0*/  IADD3 R42, R48.reuse, 0x30, RZ ;  /* 0x00000030302a7810 */ /* 0x040fe40007ffe0ff */
[C---:B------:R-:W-:Y:S01]  /*16d0*/  IADD3 R41, R48.reuse, 0x38, RZ ;  /* 0x0000003830297810 */ /* 0x040fe20007ffe0ff */
[----:B------:R1:W-:Y:S01]  /*16e0*/  STL [R1+0x16c], R9 ;  /* 0x00016c0901007387 */ /* 0x0003e20000100800 */
[C---:B------:R-:W-:Y:S02]  /*16f0*/  IADD3 R40, R48.reuse, 0x40, RZ ;  /* 0x0000004030287810 */ /* 0x040fe40007ffe0ff */
[C---:B------:R-:W-:Y:S01]  /*1700*/  IADD3 R39, R48.reuse, 0x48, RZ ;  /* 0x0000004830277810 */ /* 0x040fe20007ffe0ff */
[----:B------:R3:W-:Y:S01]  /*1710*/  STL [R1+0x168], R10 ;  /* 0x0001680a01007387 */ /* 0x0007e20000100800 */
[----:B------:R-:W-:-:S02]  /*1720*/  IADD3 R38, R48, 0x50, RZ ;  /* 0x0000005030267810 */ /* 0x000fc40007ffe0ff */
[C---:B------:R-:W-:Y:S01]  /*1730*/  IADD3 R37, R48.reuse, 0x58, RZ ;  /* 0x0000005830257810 */ /* 0x040fe20007ffe0ff */
[----:B------:R4:W-:Y:S01]  /*1740*/  STL [R1+0x18c], R11 ;  /* 0x00018c0b01007387 */ /* 0x0009e20000100800 */
[C---:B------:R-:W-:Y:S02]  /*1750*/  IADD3 R36, R48.reuse, 0x60, RZ ;  /* 0x0000006030247810 */ /* 0x040fe40007ffe0ff */
[C---:B------:R-:W-:Y:S01]  /*1760*/  IADD3 R35, R48.reuse, 0x68, RZ ;  /* 0x0000006830237810 */ /* 0x040fe20007ffe0ff */
[----:B------:R-:W-:Y:S01]  /*1770*/  STL [R1+0x4c], R48 ;  /* 0x00004c3001007387 */ /* 0x000fe20000100800 */
[C---:B------:R-:W-:Y:S02]  /*1780*/  IADD3 R34, R48.reuse, 0x70, RZ ;  /* 0x0000007030227810 */ /* 0x040fe40007ffe0ff */
[C---:B--2---:R-:W-:Y:S01]  /*1790*/  IADD3 R33, R48.reuse, 0x78, RZ ;  /* 0x0000007830217810 */ /* 0x044fe20007ffe0ff */
[----:B------:R2:W-:Y:S01]  /*17a0*/  STL [R1+0xc4], R2 ;  /* 0x0000c40201007387 */ /* 0x0005e20000100800 */
[----:B------:R-:W-:-:S02]  /*17b0*/  IADD3 R32, R48, 0x80, RZ ;  /* 0x0000008030207810 */ /* 0x000fc40007ffe0ff */
[C---:B------:R-:W-:Y:S01]  /*17c0*/  IADD3 R30, R48.reuse, 0x90, RZ ;  /* 0x00000090301e7810 */ /* 0x040fe20007ffe0ff */
[----:B------:R5:W-:Y:S01]  /*17d0*/  STL [R1+0x164], R13 ;  /* 0x0001640d01007387 */ /* 0x000be20000100800 */
[C---:B------:R-:W-:Y:S02]  /*17e0*/  IADD3 R29, R48.reuse, 0x98, RZ ;  /* 0x00000098301d7810 */ /* 0x040fe40007ffe0ff */
[C---:B------:R-:W-:Y:S01]  /*17f0*/  IADD3 R28, R48.reuse, 0xa0, RZ ;  /* 0x000000a0301c7810 */ /* 0x040fe20007ffe0ff */
[----:B------:R5:W-:Y:S01]  /*1800*/  STL [R1+0x160], R12 ;  /* 0x0001600c01007387 */ /* 0x000be20000100800 */
[----:B------:R-:W-:Y:S02]  /*1810*/  IADD3 R27, R48, 0xa8, RZ ;  /* 0x000000a8301b7810 */ /* 0x000fe40007ffe0ff */
[----:B-1----:R-:W-:Y:S02]  /*1820*/  SEL R9, R22, 0xffffffc0, !P2 ;  /* 0xffffffc016097807 */ /* 0x002fe40005000000 */
[----:B---3--:R-:W-:-:S02]  /*1830*/  LOP3.LUT R10, R31, R7, RZ, 0xfc, !PT ;  /* 0x000000071f0a7212 */ /* 0x008fc400078efcff */
[----:B------:R-:W-:Y:S02]  /*1840*/  IADD3 R31, R48, 0x88, RZ ;  /* 0x00000088301f7810 */ /* 0x000fe40007ffe0ff */
[----:B----4-:R-:W-:Y:S01]  /*1850*/  LOP3.LUT R11, R25, R14, R26, 0xf6, !PT ;  /* 0x0000000e190b7212 */ /* 0x010fe200078ef61a */
[----:B------:R-:W-:Y:S01]  /*1860*/  IMAD.SHL.U32 R207, R10, 0x2, RZ ;  /* 0x000000020acf7824 */ /* 0x000fe200078e00ff */
[----:B------:R-:W-:Y:S02]  /*1870*/  IADD3 R26, R48, 0xb0, RZ ;  /* 0x000000b0301a7810 */ /* 0x000fe40007ffe0ff */
[----:B------:R-:W-:Y:S02]  /*1880*/  LEA R10, R11, 0x10080, 0x1 ;  /* 0x000100800b0a7811 */ /* 0x000fe400078e08ff */
[----:B------:R-:W-:Y:S02]  /*1890*/  LOP3.LUT R206, R3, 0xfffffff8, RZ, 0xc0, !PT ;  /* 0xfffffff803ce7812 */ /* 0x000fe400078ec0ff */
[----:B--2---:R-:W-:Y:S01]  /*18a0*/  SEL R2, R22, 0xffffffc0, !P3 ;  /* 0xffffffc016027807 */ /* 0x004fe20005800000 */
[----:B------:R1:W-:Y:S01]  /*18b0*/  STL [R1+0x15c], R10 ;  /* 0x00015c0a01007387 */ /* 0x0003e20000100800 */
[----:B------:R-:W-:-:S02]  /*18c0*/  IADD3 R25, R48, 0xb8, RZ ;  /* 0x000000b830197810 */ /* 0x000fc40007ffe0ff */
[C---:B------:R-:W-:Y:S01]  /*18d0*/  SEL R6, R21.reuse, 0xffffffe0, !P1 ;  /* 0xffffffe015067807 */ /* 0x040fe20004800000 */
[----:B------:R2:W-:Y:S01]  /*18e0*/  STL [R1+0xc0], R47 ;  /* 0x0000c02f01007387 */ /* 0x0005e20000100800 */
[----:B------:R-:W-:Y:S02]  /*18f0*/  SEL R3, R21, 0xffffffe0, !P4 ;  /* 0xffffffe015037807 */ /* 0x000fe40006000000 */
        /* <DEDUP_REMOVED lines=8> */
[C---:B-----5:R-:W-:Y:S02]  /*1980*/  IADD3 R13, R48.reuse, 0xe8, RZ ;  /* 0x000000e8300d7810 */ /* 0x060fe40007ffe0ff */
[----:B------:R-:W-:Y:S01]  /*1990*/  IADD3 R12, R48, 0xf0, RZ ;  /* 0x000000f0300c7810 */ /* 0x000fe20007ffe0ff */
[----:B------:R4:W-:Y:S01]  /*19a0*/  STL [R1+0x44], R43 ;  /* 0x0000442b01007387 */ /* 0x0009e20000100800 */
[----:B------:R-:W-:Y:S02]  /*19b0*/  SHF.R.S32.HI R11, RZ, 0x1f, R46 ;  /* 0x0000001fff0b7819 */ /* 0x000fe4000001142e */
[----:B------:R-:W-:Y:S01]  /*19c0*/  LEA R199, R4, 0x10080, 0x1 ;  /* 0x0001008004c77811 */ /* 0x000fe200078e08ff */
[----:B------:R5:W-:Y:S01]  /*19d0*/  STL [R1+0xb4], R42 ;  /* 0x0000b42a01007387 */ /* 0x000be20000100800 */
[----:B-1----:R-:W-:Y:S01]  /*19e0*/  IADD3 R10, R48, 0xf8, RZ ;  /* 0x000000f8300a7810 */ /* 0x002fe20007ffe0ff */
[----:B------:R-:W-:Y:S01]  /*19f0*/  IMAD.IADD R4, R9, 0x1, R23 ;  /* 0x0000000109047824 */ /* 0x000fe200078e0217 */
[----:B------:R-:W-:Y:S01]  /*1a00*/  LEA R151, R5, 0x4080, 0x1 ;  /* 0x0000408005977811 */ /* 0x000fe200078e08ff */
[----:B------:R-:W-:Y:S01]  /*1a10*/  STL [R1+0xb0], R41 ;  /* 0x0000b02901007387 */ /* 0x000fe20000100800 */
[----:B--2---:R-:W-:Y:S01]  /*1a20*/  SHF.R.S32.HI R47, RZ, 0x1f, R47 ;  /* 0x0000001fff2f7819 */ /* 0x004fe2000001142f */
[----:B------:R-:W-:Y:S01]  /*1a30*/  IMAD.IADD R200, R199, 0x1, R3 ;  /* 0x00000001c7c87824 */ /* 0x000fe200078e0203 */
[C---:B------:R-:W-:Y:S01]  /*1a40*/  IADD3 R205, R140.reuse, 0x80, RZ ;  /* 0x000000808ccd7810 */ /* 0x040fe20007ffe0ff */
[----:B------:R1:W-:Y:S01]  /*1a50*/  STL [R1+0xac], R40 ;  /* 0x0000ac2801007387 */ /* 0x0003e20000100800 */
[----:B------:R-:W-:Y:S01]  /*1a60*/  IMAD.IADD R196, R3, 0x1, R151 ;  /* 0x0000000103c47824 */ /* 0x000fe200078e0297 */
[----:B------:R-:W-:Y:S01]  /*1a70*/  IADD3 R204, R140, 0xc0, RZ ;  /* 0x000000c08ccc7810 */ /* 0x000fe20007ffe0ff */
[----:B------:R-:W-:Y:S01]  /*1a80*/  IMAD.IADD R202, R199, 0x1, R2 ;  /* 0x00000001c7ca7824 */ /* 0x000fe200078e0202 */
[----:B------:R2:W-:Y:S01]  /*1a90*/  STL [R1+0xa8], R39 ;  /* 0x0000a82701007387 */ /* 0x0005e20000100800 */
[----:B---3--:R-:W-:Y:S01]  /*1aa0*/  SHF.R.S32.HI R45, RZ, 0x1f, R45 ;  /* 0x0000001fff2d7819 */ /* 0x008fe2000001142d */
[----:B------:R-:W-:Y:S01]  /*1ab0*/  IMAD.IADD R198, R2, 0x1, R151 ;  /* 0x0000000102c67824 */ /* 0x000fe200078e0297 */
[----:B------:R-:W-:Y:S01]  /*1ac0*/  SHF.R.S32.HI R141, RZ, 0x1f, R140 ;  /* 0x0000001fff8d7819 */ /* 0x000fe2000001148c */
[----:B------:R-:W-:Y:S01]  /*1ad0*/  STL [R1+0xa4], R38 ;  /* 0x0000a42601007387 */ /* 0x000fe20000100800 */
[----:B------:R-:W-:Y:S01]  /*1ae0*/  SHF.R.S32.HI R216, RZ, 0x1f, R205 ;  /* 0x0000001fffd87819 */ /* 0x000fe200000114cd */
[----:B------:R-:W-:Y:S01]  /*1af0*/  IMAD.IADD R201, R200, 0x1, R2 ;  /* 0x00000001c8c97824 */ /* 0x000fe200078e0202 */
[----:B------:R-:W-:Y:S01]  /*1b00*/  SHF.R.S32.HI R215, RZ, 0x1f, R204 ;  /* 0x0000001fffd77819 */ /* 0x000fe200000114cc */
[----:B------:R3:W-:Y:S01]  /*1b10*/  STL [R1+0xa0], R37 ;  /* 0x0000a02501007387 */ /* 0x0007e20000100800 */
[----:B----4-:R-:W-:Y:S01]  /*1b20*/  SHF.R.S32.HI R43, RZ, 0x1f, R43 ;  /* 0x0000001fff2b7819 */ /* 0x010fe2000001142b */
[----:B------:R-:W-:Y:S01]  /*1b30*/  IMAD.IADD R197, R2, 0x1, R196 ;  /* 0x0000000102c57824 */ /* 0x000fe200078e02c4 */
[----:B------:R-:W-:Y:S01]  /*1b40*/  SHF.R.S32.HI R214, RZ, 0x1f, R206 ;  /* 0x0000001fffd67819 */ /* 0x000fe200000114ce */
[----:B------:R4:W-:Y:S01]  /*1b50*/  STL [R1+0x9c], R36 ;  /* 0x00009c2401007387 */ /* 0x0009e20000100800 */
[----:B-----5:R-:W-:-:S03]  /*1b60*/  SHF.R.S32.HI R42, RZ, 0x1f, R42 ;  /* 0x0000001fff2a7819 */ /* 0x020fc6000001142a */
[----:B------:R-:W-:Y:S04]  /*1b70*/  STL [R1+0x98], R35 ;  /* 0x0000982301007387 */ /* 0x000fe80000100800 */
[----:B------:R5:W-:Y:S01]  /*1b80*/  STL [R1+0x94], R34 ;  /* 0x0000942201007387 */ /* 0x000be20000100800 */
[----:B-1----:R-:W-:-:S03]  /*1b90*/  SHF.R.S32.HI R40, RZ, 0x1f, R40 ;  /* 0x0000001fff287819 */ /* 0x002fc60000011428 */
[----:B------:R1:W-:Y:S01]  /*1ba0*/  STL [R1+0x90], R33 ;  /* 0x0000902101007387 */ /* 0x0003e20000100800 */
[----:B--2---:R-:W-:-:S03]  /*1bb0*/  SHF.R.S32.HI R39, RZ, 0x1f, R39 ;  /* 0x0000001fff277819 */ /* 0x004fc60000011427 */
[----:B------:R-:W-:Y:S04]  /*1bc0*/  STL [R1+0x8c], R32 ;  /* 0x00008c2001007387 */ /* 0x000fe80000100800 */
[----:B------:R2:W-:Y:S01]  /*1bd0*/  STL [R1+0x88], R31 ;  /* 0x0000881f01007387 */ /* 0x0005e20000100800 */
[----:B---3--:R-:W-:-:S03]  /*1be0*/  SHF.R.S32.HI R37, RZ, 0x1f, R37 ;  /* 0x0000001fff257819 */ /* 0x008fc60000011425 */
[----:B------:R3:W-:Y:S01]  /*1bf0*/  STL [R1+0x84], R30 ;  /* 0x0000841e01007387 */ /* 0x0007e20000100800 */
[----:B----4-:R-:W-:-:S03]  /*1c00*/  SHF.R.S32.HI R36, RZ, 0x1f, R36 ;  /* 0x0000001fff247819 */ /* 0x010fc60000011424 */
[----:B------:R-:W-:Y:S04]  /*1c10*/  STL [R1+0x80], R29 ;  /* 0x0000801d01007387 */ /* 0x000fe80000100800 */
[----:B------:R4:W-:Y:S01]  /*1c20*/  STL [R1+0x7c], R28 ;  /* 0x00007c1c01007387 */ /* 0x0009e20000100800 */
[----:B-----5:R-:W-:-:S03]  /*1c30*/  SHF.R.S32.HI R34, RZ, 0x1f, R34 ;  /* 0x0000001fff227819 */ /* 0x020fc60000011422 */
[----:B------:R5:W-:Y:S01]  /*1c40*/  STL [R1+0x78], R27 ;  /* 0x0000781b01007387 */ /* 0x000be20000100800 */
[----:B-1----:R-:W-:-:S03]  /*1c50*/  SHF.R.S32.HI R33, RZ, 0x1f, R33 ;  /* 0x0000001fff217819 */ /* 0x002fc60000011421 */
[----:B------:R-:W-:Y:S04]  /*1c60*/  STL [R1+0x74], R26 ;  /* 0x0000741a01007387 */ /* 0x000fe80000100800 */
[----:B------:R1:W-:Y:S01]  /*1c70*/  STL [R1+0x70], R25 ;  /* 0x0000701901007387 */ /* 0x0003e20000100800 */
[----:B--2---:R-:W-:-:S03]  /*1c80*/  SHF.R.S32.HI R31, RZ, 0x1f, R31 ;  /* 0x0000001fff1f7819 */ /* 0x004fc6000001141f */
[----:B------:R2:W-:Y:S01]  /*1c90*/  STL [R1+0x6c], R22 ;  /* 0x00006c1601007387 */ /* 0x0005e20000100800 */
[----:B---3--:R-:W-:-:S03]  /*1ca0*/  SHF.R.S32.HI R30, RZ, 0x1f, R30 ;  /* 0x0000001fff1e7819 */ /* 0x008fc6000001141e */
[----:B------:R-:W-:Y:S04]  /*1cb0*/  STL [R1+0x68], R21 ;  /* 0x0000681501007387 */ /* 0x000fe80000100800 */
[----:B------:R3:W-:Y:S01]  /*1cc0*/  STL [R1+0x64], R20 ;  /* 0x0000641401007387 */ /* 0x0007e20000100800 */
[----:B----4-:R-:W-:-:S03]  /*1cd0*/  SHF.R.S32.HI R28, RZ, 0x1f, R28 ;  /* 0x0000001fff1c7819 */ /* 0x010fc6000001141c */
        /* <DEDUP_REMOVED lines=8> */
[----:B------:R-:W-:Y:S01]  /*1d60*/  STL [R1+0x50], R10 ;  /* 0x0000500a01007387 */ /* 0x000fe20000100800 */
[----:B---3--:R-:W-:-:S03]  /*1d70*/  SHF.R.S32.HI R20, RZ, 0x1f, R20 ;  /* 0x0000001fff147819 */ /* 0x008fc60000011414 */
[----:B------:R2:W-:Y:S01]  /*1d80*/  STL [R1+0x154], R11 ;  /* 0x0001540b01007387 */ /* 0x0005e20000100800 */
[----:B----4-:R-:W-:-:S03]  /*1d90*/  SHF.R.S32.HI R18, RZ, 0x1f, R18 ;  /* 0x0000001fff127819 */ /* 0x010fc60000011412 */
[----:B------:R-:W-:Y:S01]  /*1da0*/  STL [R1+0x150], R45 ;  /* 0x0001502d01007387 */ /* 0x000fe20000100800 */
[----:B-----5:R-:W-:Y:S02]  /*1db0*/  SHF.R.S32.HI R13, RZ, 0x1f, R13 ;  /* 0x0000001fff0d7819 */ /* 0x020fe4000001140d */
[----:B-1----:R-:W-:Y:S02]  /*1dc0*/  SHF.R.S32.HI R12, RZ, 0x1f, R12 ;  /* 0x0000001fff0c7819 */ /* 0x002fe4000001140c */
[----:B--2---:R-:W-:-:S05]  /*1dd0*/  SHF.R.S32.HI R11, RZ, 0x1f, R44 ;  /* 0x0000001fff0b7819 */ /* 0x004fca000001142c */
[----:B------:R1:W-:Y:S04]  /*1de0*/  STL [R1+0x14c], R11 ;  /* 0x00014c0b01007387 */ /* 0x0003e80000100800 */
[----:B------:R-:W-:Y:S04]  /*1df0*/  STL [R1+0x148], R43 ;  /* 0x0001482b01007387 */ /* 0x000fe80000100800 */
[----:B------:R-:W-:Y:S01]  /*1e00*/  STL [R1+0x144], R42 ;  /* 0x0001442a01007387 */ /* 0x000fe20000100800 */
[----:B-1----:R-:W-:-:S05]  /*1e10*/  SHF.R.S32.HI R11, RZ, 0x1f, R41 ;  /* 0x0000001fff0b7819 */ /* 0x002fca0000011429 */
        /* <DEDUP_REMOVED lines=29> */
[----:B------:R2:W-:Y:S04]  /*1ff0*/  STL [R1+0xe8], R13 ;  /* 0x0000e80d01007387 */ /* 0x0005e80000100800 */
[----:B------:R3:W-:Y:S01]  /*2000*/  STL [R1+0xe4], R12 ;  /* 0x0000e40c01007387 */ /* 0x0007e20000100800 */
[----:B-1----:R-:W-:Y:S01]  /*2010*/  SHF.R.S32.HI R11, RZ, 0x1f, R10 ;  /* 0x0000001fff0b7819 */ /* 0x002fe2000001140a */
[----:B------:R-:W-:-:S02]  /*2020*/  IMAD.IADD R10, R24, 0x1, R6 ;  /* 0x00000001180a7824 */ /* 0x000fc400078e0206 */
[----:B------:R-:W-:Y:S02]  /*2030*/  IMAD.IADD R6, R6, 0x1, R23 ;  /* 0x0000000106067824 */ /* 0x000fe400078e0217 */
[--C-:B--2---:R-:W-:Y:S01]  /*2040*/  IMAD.IADD R13, R24, 0x1, R9.reuse ;  /* 0x00000001180d7824 */ /* 0x104fe200078e0209 */
[----:B------:R1:W-:Y:S01]  /*2050*/  STL [R1+0xe0], R11 ;  /* 0x0000e00b01007387 */ /* 0x0003e20000100800 */
[----:B------:R-:W-:Y:S01]  /*2060*/  IMAD.IADD R3, R6, 0x1, R9 ;  /* 0x0000000106037824 */ /* 0x000fe200078e0209 */
[----:B---3--:R-:W-:Y:S02]  /*2070*/  LEA R12, R19, 0x10080, 0x1 ;  /* 0x00010080130c7811 */ /* 0x008fe400078e08ff */
[----:B------:R-:W-:Y:S04]  /*2080*/  STL [R1+0x38], R13 ;  /* 0x0000380d01007387 */ /* 0x000fe80000100800 */
[----:B------:R2:W-:Y:S04]  /*2090*/  STL [R1+0x28], R10 ;  /* 0x0000280a01007387 */ /* 0x0005e80000100800 */
[----:B------:R3:W-:Y:S01]  /*20a0*/  STL [R1+0xdc], R12 ;  /* 0x0000dc0c01007387 */ /* 0x0007e20000100800 */
[----:B-1----:R-:W-:-:S05]  /*20b0*/  LEA R11, R17, 0x10080, 0x1 ;  /* 0x00010080110b7811 */ /* 0x002fca00078e08ff */
[----:B------:R1:W-:Y:S01]  /*20c0*/  STL [R1+0xd8], R11 ;  /* 0x0000d80b01007387 */ /* 0x0003e20000100800 */
[----:B--2---:R-:W-:Y:S01]  /*20d0*/  IMAD.IADD R10, R9, 0x1, R10 ;  /* 0x00000001090a7824 */ /* 0x004fe200078e020a */
[----:B---3--:R-:W-:-:S05]  /*20e0*/  LEA R12, R16, 0x10080, 0x1 ;  /* 0x00010080100c7811 */ /* 0x008fca00078e08ff */
[----:B------:R2:W-:Y:S01]  /*20f0*/  STL [R1+0xd4], R12 ;  /* 0x0000d40c01007387 */ /* 0x0005e20000100800 */
[----:B-1----:R-:W-:-:S05]  /*2100*/  LEA R11, R15, 0x10080, 0x1 ;  /* 0x000100800f0b7811 */ /* 0x002fca00078e08ff */
[----:B------:R2:W-:Y:S04]  /*2110*/  STL [R1+0xd0], R11 ;  /* 0x0000d00b01007387 */ /* 0x0005e80000100800 */
[----:B------:R2:W-:Y:S04]  /*2120*/  STL [R1+0x34], R10 ;  /* 0x0000340a01007387 */ /* 0x0005e80000100800 */
[----:B------:R2:W-:Y:S04]  /*2130*/  STL [R1+0x30], R4 ;  /* 0x0000300401007387 */ /* 0x0005e80000100800 */
[----:B------:R2:W-:Y:S04]  /*2140*/  STL [R1+0x24], R6 ;  /* 0x0000240601007387 */ /* 0x0005e80000100800 */
[----:B------:R2:W-:Y:S02]  /*2150*/  STL [R1+0x2c], R3 ;  /* 0x00002c0301007387 */ /* 0x0005e40000100800 */
.L_x_1908:
[----:B--2---:R-:W2:Y:S01]  /*2160*/  LDL R3, [R1+0xc] ;  /* 0x00000c0001037983 */ /* 0x004ea20000100800 */
[----:B------:R-:W-:Y:S01]  /*2170*/  IMAD.MOV.U32 R2, RZ, RZ, 0x4 ;  /* 0x00000004ff027424 */ /* 0x000fe200078e00ff */
[----:B------:R-:W-:-:S02]  /*2180*/  ISETP.NE.U32.AND P0, PT, RZ, c[0x0][0x370], PT ;  /* 0x0000dc00ff007a0c */ /* 0x000fc40003f05070 */
[----:B------:R-:W-:Y:S02]  /*2190*/  ISETP.NE.U32.AND P4, PT, RZ, c[0x0][0x360], PT ;  /* 0x0000d800ff007a0c */ /* 0x000fe40003f85070 */
[----:B------:R-:W-:Y:S01]  /*21a0*/  ISETP.NE.AND.EX P1, PT, RZ, c[0x0][0x374], PT, P0 ;  /* 0x0000dd00ff007a0c */ /* 0x000fe20003f25300 */
[----:B--2---:R-:W-:-:S05]  /*21b0*/  IMAD.WIDE R2, R3, R2, c[0x0][0x588] ;  /* 0x0001620003027625 */ /* 0x004fca00078e0202 */
[----:B------:R-:W2:Y:S01]  /*21c0*/  LDG.E R29, [R2.64] ;  /* 0x00000006021d7981 */ /* 0x000ea2000c1e1900 */
[----:B------:R-:W-:Y:S01]  /*21d0*/  ISETP.NE.AND.EX P4, PT, RZ, c[0x0][0x364], PT, P4 ;  /* 0x0000d900ff007a0c */ /* 0x000fe20003f85340 */
[----:B------:R-:W-:Y:S01]  /*21e0*/  IMAD.MOV.U32 R235, RZ, RZ, RZ ;  /* 0x000000ffffeb7224 */ /* 0x000fe200078e00ff */
[----:B------:R-:W-:Y:S02]  /*21f0*/  ISETP.NE.U32.AND P3, PT, RZ, c[0x0][0x348], PT ;  /* 0x0000d200ff007a0c */ /* 0x000fe40003f65070 */
[----:B------:R-:W-:Y:S02]  /*2200*/  ISETP.NE.U32.AND P5, PT, RZ, c[0x0][0x350], PT ;  /* 0x0000d400ff007a0c */ /* 0x000fe40003fa5070 */
[----:B------:R-:W-:Y:S02]  /*2210*/  ISETP.NE.U32.AND P6, PT, RZ, c[0x0][0x358], PT ;  /* 0x0000d600ff007a0c */ /* 0x000fe40003fc5070 */
[----:B------:R-:W-:Y:S02]  /*2220*/  ISETP.NE.AND.EX P3, PT, RZ, c[0x0][0x34c], PT, P3 ;  /* 0x0000d300ff007a0c */ /* 0x000fe40003f65330 */
[----:B------:R-:W-:-:S02]  /*2230*/  ISETP.NE.AND.EX P5, PT, RZ, c[0x0][0x354], PT, P5 ;  /* 0x0000d500ff007a0c */ /* 0x000fc40003fa5350 */
[----:B------:R-:W-:Y:S01]  /*2240*/  ISETP.NE.AND.EX P6, PT, RZ, c[0x0][0x35c], PT, P6 ;  /* 0x0000d700ff007a0c */ /* 0x000fe20003fc5360 */
[----:B------:R-:W-:Y:S02]  /*2250*/  IMAD.MOV.U32 R131, RZ, RZ, RZ ;  /* 0x000000ffff837224 */ /* 0x000fe400078e00ff */
[----:B------:R-:W-:Y:S02]  /*2260*/  IMAD.MOV.U32 R16, RZ, RZ, RZ ;  /* 0x000000ffff107224 */ /* 0x000fe400078e00ff */
[----:B------:R-:W-:Y:S01]  /*2270*/  IMAD.MOV.U32 R15, RZ, RZ, RZ ;  /* 0x000000ffff0f7224 */ /* 0x000fe200078e00ff */
[----:B--2---:R-:W-:Y:S01]  /*2280*/  SHF.R.S32.HI R28, RZ, 0x1f, R29 ;  /* 0x0000001fff1c7819 */ /* 0x004fe2000001141d */
[C---:B------:R-:W-:Y:S01]  /*2290*/  IMAD.SHL.U32 R252, R29.reuse, 0x4, RZ ;  /* 0x000000041dfc7824 */ /* 0x040fe200078e00ff */
[C---:B------:R-:W-:Y:S01]  /*22a0*/  @P1 LEA R4, P0, R29.reuse, c[0x0][0x370], 0x2 ;  /* 0x0000dc001d041a11 */ /* 0x040fe200078010ff */
[----:B------:R1:W-:Y:S01]  /*22b0*/  STL [R1+0x14], R29 ;  /* 0x0000141d01007387 */ /* 0x0003e20000100800 */
[----:B------:R-:W-:-:S02]  /*22c0*/  SHF.L.U64.HI R19, R29, 0x2, R28 ;  /* 0x000000021d137819 */ /* 0x000fc4000001021c */
[----:B------:R-:W-:Y:S01]  /*22d0*/  @P1 LEA.HI.X R5, R29, c[0x0][0x374], R28, 0x2, P0 ;  /* 0x0000dd001d051a11 */ /* 0x000fe200000f141c */
[----:B------:R1:W-:Y:S01]  /*22e0*/  STL [R1+0x18], R28 ;  /* 0x0000181c01007387 */ /* 0x0003e20000100800 */
[C---:B------:R-:W-:Y:S02]  /*22f0*/  @P4 IADD3 R2, P0, R252.reuse, c[0x0][0x360], RZ ;  /* 0x0000d800fc024a10 */ /* 0x040fe40007f1e0ff */
[----:B------:R-:W-:Y:S01]  /*2300*/  IADD3 R10, P2, R252, c[0x0][0x348], RZ ;  /* 0x0000d200fc0a7a10 */ /* 0x000fe20007f5e0ff */
[----:B------:R2:W5:Y:S01]  /*2310*/  @P1 LDG.E R235, [R4.64] ;  /* 0x0000000604eb1981 */ /* 0x000562000c1e1900 */
[----:B------:R-:W-:-:S03]  /*2320*/  @P4 IADD3.X R3, R19, c[0x0][0x364], RZ, P0, !PT ;  /* 0x0000d90013034a10 */ /* 0x000fc600007fe4ff */
[----:B------:R1:W-:Y:S04]  /*2330*/  STL [R1+0x10], R19 ;  /* 0x0000101301007387 */ /* 0x0003e80000100800 */
[----:B------:R3:W5:Y:S01]  /*2340*/  @P4 LDG.E R134, [R2.64] ;  /* 0x0000000602864981 */ /* 0x000762000c1e1900 */
[----:B------:R-:W-:-:S05]  /*2350*/  IADD3.X R11, R19, c[0x0][0x34c], RZ, P2, !PT ;  /* 0x0000d300130b7a10 */ /* 0x000fca00017fe4ff */
[----:B------:R1:W5:Y:S01]  /*2360*/  @P3 LDG.E R131, [R10.64] ;  /* 0x000000060a833981 */ /* 0x000362000c1e1900 */
[----:B--2---:R-:W-:-:S04]  /*2370*/  IADD3 R4, P1, R252, c[0x0][0x350], RZ ;  /* 0x0000d400fc047a10 */ /* 0x004fc80007f3e0ff */
[----:B------:R-:W-:Y:S02]  /*2380*/  IADD3.X R5, R19, c[0x0][0x354], RZ, P1, !PT ;  /* 0x0000d50013057a10 */ /* 0x000fe40000ffe4ff */
[----:B---3--:R-:W-:-:S03]  /*2390*/  IADD3 R2, P0, R252, c[0x0][0x358], RZ ;  /* 0x0000d600fc027a10 */ /* 0x008fc60007f1e0ff */
[----:B------:R1:W5:Y:S01]  /*23a0*/  @P5 LDG.E R16, [R4.64] ;  /* 0x0000000604105981 */ /* 0x000362000c1e1900 */
[----:B------:R-:W-:-:S05]  /*23b0*/  IADD3.X R3, R19, c[0x0][0x35c], RZ, P0, !PT ;  /* 0x0000d70013037a10 */ /* 0x000fca00007fe4ff */
[----:B------:R1:W5:Y:S01]  /*23c0*/  @P6 LDG.E R15, [R2.64] ;  /* 0x00000006020f6981 */ /* 0x000362000c1e1900 */
[----:B------:R-:W-:Y:S01]  /*23d0*/  YIELD ;  /* 0x0000000000007946 */ /* 0x000fe20003800000 */
[----:B------:R-:W-:Y:S05]  /*23e0*/  @P4 BRA `(.L_x_1709) ;  /* 0x0000005000004947 */ /* 0x000fea0003800000 */
[----:B-----5:R-:W-:Y:S01]  /*23f0*/  MOV R134, c[0x0][0x168] ;  /* 0x00005a0000867a02 */ /* 0x020fe20000000f00 */
[----:B------:R-:W-:Y:S05]  /*2400*/  @!P3 BRA `(.L_x_1709) ;  /* 0x000000300000b947 */ /* 0x000fea0003800000 */
[----:B------:R-:W2:Y:S04]  /*2410*/  LDG.E R9, [R10.64] ;  /* 0x000000060a097981 */ /* 0x000ea8000c1e1900 */
[----:B------:R-:W2:Y:S02]  /*2420*/  LDG.E R6, [R10.64+0x4] ;  /* 0x000004060a067981 */ /* 0x000ea4000c1e1900 */
[----:B--2---:R-:W-:Y:S02]  /*2430*/  IADD3 R134, -R9, R6, RZ ;  /* 0x0000000609867210 */ /* 0x004fe40007ffe1ff */
.L_x_1709:
[----:B------:R-:W-:-:S04]  /*2440*/  ISETP.NE.U32.AND P0, PT, RZ, c[0x0][0x368], PT ;  /* 0x0000da00ff007a0c */ /* 0x000fc80003f05070 */
[----:B------:R-:W-:-:S13]  /*2450*/  ISETP.NE.AND.EX P0, PT, RZ, c[0x0][0x36c], PT, P0 ;  /* 0x0000db00ff007a0c */ /* 0x000fda0003f05300 */
[----:B------:R-:W-:Y:S05]  /*2460*/  @!P0 BRA `(.L_x_1710) ;  /* 0x0000004000008947 */ /* 0x000fea0003800000 */
[----:B-1----:R-:W-:-:S04]  /*2470*/  IADD3 R4, P0, R252, c[0x0][0x368], RZ ;  /* 0x0000da00fc047a10 */ /* 0x002fc80007f1e0ff */
[----:B------:R-:W-:-:S05]  /*2480*/  IADD3.X R5, R19, c[0x0][0x36c], RZ, P0, !PT ;  /* 0x0000db0013057a10 */ /* 0x000fca00007fe4ff */
[----:B------:R1:W5:Y:S01]  /*2490*/  LDG.E R9, [R4.64] ;  /* 0x0000000604097981 */ /* 0x000362000c1e1900 */
[----:B------:R-:W-:Y:S05]  /*24a0*/  BRA `(.L_x_1711) ;  /* 0x0000005000007947 */ /* 0x000fea0003800000 */
.L_x_1710:
[----:B------:R-:W-:Y:S01]  /*24b0*/  MOV R9, UR5 ;  /* 0x0000000500097c02 */ /* 0x000fe20008000f00 */
[----:B------:R-:W-:Y:S05]  /*24c0*/  @!P5 BRA `(.L_x_1711) ;  /* 0x000000300000d947 */ /* 0x000fea0003800000 */
[----:B------:R2:W3:Y:S04]  /*24d0*/  LDG.E R6, [R4.64] ;  /* 0x0000000604067981 */ /* 0x0004e8000c1e1900 */
[----:B-12---:R-:W3:Y:S02]  /*24e0*/  LDG.E R4, [R4.64+0x4] ;  /* 0x0000040604047981 */ /* 0x006ee4000c1e1900 */
[----:B---3--:R-:W-:Y:S02]  /*24f0*/  IADD3 R9, -R6, R4, RZ ;  /* 0x0000000406097210 */ /* 0x008fe40007ffe1ff */
.L_x_1711:
[----:B------:R-:W2:Y:S04]  /*2500*/  LDL R17, [R1+0x8] ;  /* 0x0000080001117983 */ /* 0x000ea80000100800 */
[----:B-1----:R1:W3:Y:S04]  /*2510*/  @P6 LDG.E R5, [R2.64] ;  /* 0x0000000602056981 */ /* 0x0022e8000c1e1900 */
[----:B------:R1:W3:Y:S01]  /*2520*/  @P6 LDG.E R4, [R2.64+0x4] ;  /* 0x0000040602046981 */ /* 0x0002e2000c1e1900 */
[----:B------:R-:W-:Y:S01]  /*2530*/  ISETP.NE.U32.AND P0, PT, RZ, c[0x0][0x378], PT ;  /* 0x0000de00ff007a0c */ /* 0x000fe20003f05070 */
[----:B-----5:R-:W-:-:S03]  /*2540*/  IMAD.MOV.U32 R122, RZ, RZ, R9 ;  /* 0x000000ffff7a7224 */ /* 0x020fc600078e0009 */
[----:B------:R-:W-:-:S13]  /*2550*/  ISETP.NE.AND.EX P1, PT, RZ, c[0x0][0x37c], PT, P0 ;  /* 0x0000df00ff007a0c */ /* 0x000fda0003f25300 */
[----:B-1----:R-:W-:-:S04]  /*2560*/  @P1 IADD3 R2, P0, R252, c[0x0][0x378], RZ ;  /* 0x0000de00fc021a10 */ /* 0x002fc80007f1e0ff */
[----:B------:R-:W-:-:S05]  /*2570*/  @P1 IADD3.X R3, R19, c[0x0][0x37c], RZ, P0, !PT ;  /* 0x0000df0013031a10 */ /* 0x000fca00007fe4ff */
[----:B------:R1:W5:Y:S01]  /*2580*/  @P1 LDG.E R122, [R2.64] ;  /* 0x00000006027a1981 */ /* 0x000362000c1e1900 */
[----:B------:R-:W-:Y:S01]  /*2590*/  IMAD.IADD R6, R9, 0x1, -R235 ;  /* 0x0000000109067824 */ /* 0x000fe200078e0aeb */
[----:B------:R-:W-:Y:S01]  /*25a0*/  BSSY B0, `(.L_x_1712) ;  /* 0x0000032000007945 */ /* 0x000fe20003800000 */
[----:B-1----:R-:W-:Y:S01]  /*25b0*/  IMAD.MOV.U32 R2, RZ, RZ, c[0x0][0x228] ;  /* 0x00008a00ff027624 */ /* 0x002fe200078e00ff */
[----:B--2---:R-:W-:-:S04]  /*25c0*/  LOP3.LUT R3, R17, 0xff000000, RZ, 0xc0, !PT ;  /* 0xff00000011037812 */ /* 0x004fc800078ec0ff */
[----:B------:R-:W-:Y:S01]  /*25d0*/  SHF.R.U32.HI R3, RZ, 0x8, R3 ;  /* 0x00000008ff037819 */ /* 0x000fe20000011603 */
[----:B---3--:R-:W-:Y:S01]  /*25e0*/  @P6 IMAD.IADD R2, R4, 0x1, -R5 ;  /* 0x0000000104026824 */ /* 0x008fe200078e0a05 */
[----:B------:R-:W-:-:S03]  /*25f0*/  LOP3.LUT R4, R17, 0xff0000, RZ, 0xc0, !PT ;  /* 0x00ff000011047812 */ /* 0x000fc600078ec0ff */
[----:B------:R-:W-:Y:S01]  /*2600*/  IMAD.IADD R123, R6, 0x1, R2 ;  /* 0x00000001067b7824 */ /* 0x000fe200078e0202 */
[----:B------:R-:W-:-:S04]  /*2610*/  LEA.HI R4, R4, R3, RZ, 0x10 ;  /* 0x0000000304047211 */ /* 0x000fc800078f80ff */
[----:B------:R-:W-:Y:S02]  /*2620*/  SHF.R.U32.HI R11, RZ, 0x10, R4 ;  /* 0x00000010ff0b7819 */ /* 0x000fe40000011604 */
[----:B------:R-:W-:Y:S02]  /*2630*/  LOP3.LUT R20, R4, 0xff, RZ, 0xc0, !PT ;  /* 0x000000ff04147812 */ /* 0x000fe400078ec0ff */
[C---:B------:R-:W-:Y:S01]  /*2640*/  IADD3 R5, R123.reuse, 0x2f, RZ ;  /* 0x0000002f7b057810 */ /* 0x040fe20007ffe0ff */
[----:B------:R1:W-:Y:S01]  /*2650*/  STL [R1+0x3c], R11 ;  /* 0x00003c0b01007387 */ /* 0x0003e20000100800 */
[----:B------:R-:W-:Y:S02]  /*2660*/  ISETP.GE.AND P0, PT, R123, 0x1, PT ;  /* 0x000000017b00780c */ /* 0x000fe40003f06270 */
[----:B------:R-:W-:Y:S01]  /*2670*/  ISETP.NE.AND P1, PT, R11, RZ, PT ;  /* 0x000000ff0b00720c */ /* 0x000fe20003f25270 */
[----:B------:R1:W-:Y:S01]  /*2680*/  STL [R1+0x40], R20 ;  /* 0x0000401401007387 */ /* 0x0003e20000100800 */
[----:B------:R-:W-:-:S02]  /*2690*/  IMAD.HI R3, R5, 0x2aaaaaab, RZ ;  /* 0x2aaaaaab05037827 */ /* 0x000fc400078e02ff */
[----:B------:R-:W-:-:S03]  /*26a0*/  SEL R119, R11, c[0x0][0x338], P1 ;  /* 0x0000ce000b777a07 */ /* 0x000fc60000800000 */
[----:B------:R-:W-:-:S04]  /*26b0*/  SHF.R.U32.HI R5, RZ, 0x1f, R3 ;  /* 0x0000001fff057819 */ /* 0x000fc80000011603 */
[----:B------:R-:W-:Y:S01]  /*26c0*/  LEA.HI.SX32 R128, R3, R5, 0x1d ;  /* 0x0000000503807211 */ /* 0x000fe200078feaff */
[----:B------:R-:W-:Y:S01]  /*26d0*/  IMAD.MOV.U32 R3, RZ, RZ, RZ ;  /* 0x000000ffff037224 */ /* 0x000fe200078e00ff */
[----:B------:R-:W-:Y:S05]  /*26e0*/  @!P0 BRA `(.L_x_1713) ;  /* 0x000001d000008947 */ /* 0x000fea0003800000 */
[----:B------:R-:W-:Y:S01]  /*26f0*/  IABS R3, R119 ;  /* 0x0000007700037213 */ /* 0x000fe20000000000 */
[----:B------:R-:W-:Y:S01]  /*2700*/  IMAD.MOV.U32 R10, RZ, RZ, RZ ;  /* 0x000000ffff0a7224 */ /* 0x000fe200078e00ff */
[----:B------:R-:W-:-:S03]  /*2710*/  IADD3 R12, R128, -0x1, R119 ;  /* 0xffffffff800c7810 */ /* 0x000fc60007ffe077 */
[----:B------:R-:W-:Y:S01]  /*2720*/  IMAD.MOV.U32 R4, RZ, RZ, R3 ;  /* 0x000000ffff047224 */ /* 0x000fe200078e0003 */
[----:B------:R-:W-:-:S03]  /*2730*/  IABS R14, R12 ;  /* 0x0000000c000e7213 */ /* 0x000fc60000000000 */
[----:B------:R-:W2:Y:S08]  /*2740*/  I2F.RP R3, R4 ;  /* 0x0000000400037306 */ /* 0x000eb00000209400 */
        /* <DEDUP_REMOVED lines=23> */
.L_x_1713:
[----:B------:R-:W-:Y:S05]  /*28c0*/  BSYNC B0 ;  /* 0x0000000000007941 */ /* 0x000fea0003800000 */
.L_x_1712:
[----:B------:R-:W2:Y:S01]  /*28d0*/  LDL R10, [R1+0x184] ;  /* 0x00018400010a7983 */ /* 0x000ea20000100800 */
[----:B------:R-:W-:-:S04]  /*28e0*/  IMAD R4, R20, R3, RZ ;  /* 0x0000000314047224 */ /* 0x000fc800078e02ff */
[C---:B------:R-:W-:Y:S02]  /*28f0*/  IMAD.IADD R3, R4.reuse, 0x1, R3 ;  /* 0x0000000104037824 */ /* 0x040fe400078e0203 */
[----:B------:R-:W-:-:S03]  /*2900*/  IMAD R4, R4, 0x30, -R6 ;  /* 0x0000003004047824 */ /* 0x000fc600078e0a06 */
[----:B------:R-:W-:Y:S02]  /*2910*/  IMNMX R3, R128, R3, PT ;  /* 0x0000000380037217 */ /* 0x000fe40003800200 */
[----:B------:R-:W-:-:S03]  /*2920*/  IMNMX R4, RZ, R4, !PT ;  /* 0x00000004ff047217 */ /* 0x000fc60007800200 */
[----:B------:R-:W-:-:S05]  /*2930*/  IMAD R3, R3, 0x30, -R6 ;  /* 0x0000003003037824 */ /* 0x000fca00078e0a06 */
[----:B------:R-:W-:-:S04]  /*2940*/  IMNMX R3, R3, R2, PT ;  /* 0x0000000203037217 */ /* 0x000fc80003800200 */
[----:B------:R-:W-:Y:S01]  /*2950*/  ISETP.GT.AND P0, PT, R3, R4, PT ;  /* 0x000000040300720c */ /* 0x000fe20003f04270 */
[----:B------:R-:W-:-:S05]  /*2960*/  IMAD.WIDE.U32 R4, R4, -0x55555555, RZ ;  /* 0xaaaaaaab04047825 */ /* 0x000fca00078e00ff */
[----:B------:R-:W-:-:S07]  /*2970*/  SHF.R.U32.HI R110, RZ, 0x5, R5 ;  /* 0x00000005ff6e7819 */ /* 0x000fce0000011605 */
[----:B------:R-:W-:-:S05]  /*2980*/  @P0 IADD3 R3, R3, 0x2f, RZ ;  /* 0x0000002f03030810 */ /* 0x000fca0007ffe0ff */
[----:B------:R-:W-:-:S04]  /*2990*/  @P0 IMAD.HI R4, R3, 0x2aaaaaab, RZ ;  /* 0x2aaaaaab03040827 */ /* 0x000fc800078e02ff */
[----:B------:R-:W-:Y:S01]  /*29a0*/  IMAD.MOV.U32 R3, RZ, RZ, R110 ;  /* 0x000000ffff037224 */ /* 0x000fe200078e006e */
[----:B------:R-:W-:-:S04]  /*29b0*/  @P0 SHF.R.U32.HI R5, RZ, 0x1f, R4 ;  /* 0x0000001fff050819 */ /* 0x000fc80000011604 */
[----:B------:R-:W-:-:S04]  /*29c0*/  @P0 LEA.HI.SX32 R3, R4, R5, 0x1d ;  /* 0x0000000504030211 */ /* 0x000fc800078feaff */
[----:B------:R-:W-:Y:S01]  /*29d0*/  ISETP.GT.AND P0, PT, R3, R110, PT ;  /* 0x0000006e0300720c */ /* 0x000fe20003f04270 */
[----:B--2---:R-:W-:-:S04]  /*29e0*/  IMAD.IADD R4, R7, 0x1, R10 ;  /* 0x0000000107047824 */ /* 0x004fc800078e020a */
[----:B------:R-:W-:-:S08]  /*29f0*/  IMAD.SHL.U32 R203, R4, 0x2, RZ ;  /* 0x0000000204cb7824 */ /* 0x000fd000078e00ff */
[----:B------:R-:W-:Y:S05]  /*2a00*/  @!P0 BRA `(.L_x_1714) ;  /* 0x0000694000008947 */ /* 0x000fea0003800000 */
[----:B------:R-:W-:Y:S02]  /*2a10*/  ISETP.NE.U32.AND P0, PT, RZ, c[0x0][0x340], PT ;  /* 0x0000d000ff007a0c */ /* 0x000fe40003f05070 */
[----:B------:R-:W-:Y:S02]  /*2a20*/  SHF.R.S32.HI R14, RZ, 0x1f, R143 ;  /* 0x0000001fff0e7819 */ /* 0x000fe4000001148f */
[----:B------:R-:W-:-:S13]  /*2a30*/  ISETP.NE.AND.EX P3, PT, RZ, c[0x0][0x344], PT, P0 ;  /* 0x0000d100ff007a0c */ /* 0x000fda0003f65300 */
[----:B------:R-:W-:-:S04]  /*2a40*/  @P3 IADD3 R4, P0, R252, c[0x0][0x340], RZ ;  /* 0x0000d000fc043a10 */ /* 0x000fc80007f1e0ff */
[----:B------:R-:W-:-:S05]  /*2a50*/  @P3 IADD3.X R5, R19, c[0x0][0x344], RZ, P0, !PT ;  /* 0x0000d10013053a10 */ /* 0x000fca00007fe4ff */
[----:B-1----:R1:W2:Y:S01]  /*2a60*/  @P3 LDG.E R20, [R4.64] ;  /* 0x0000000604143981 */ /* 0x0022a2000c1e1900 */
[----:B------:R-:W-:Y:S01]  /*2a70*/  IADD3 R98, P0, R143, R15, RZ ;  /* 0x0000000f8f627210 */ /* 0x000fe20007f1e0ff */
[----:B------:R-:W-:Y:S01]  /*2a80*/  IMAD.MOV.U32 R124, RZ, RZ, 0x30 ;  /* 0x00000030ff7c7424 */ /* 0x000fe200078e00ff */
[----:B------:R-:W-:Y:S01]  /*2a90*/  IADD3 R38, R3, -0x1, RZ ;  /* 0xffffffff03267810 */ /* 0x000fe20007ffe0ff */
[----:B------:R-:W-:Y:S01]  /*2aa0*/  IMAD.MOV.U32 R136, RZ, RZ, c[0x0][0x238] ;  /* 0x00008e00ff887624 */ /* 0x000fe200078e00ff */
[----:B------:R-:W-:Y:S01]  /*2ab0*/  LEA.HI.X.SX32 R99, R15, R14, 0x1, P0 ;  /* 0x0000000e0f637211 */ /* 0x000fe200000f0eff */
[C---:B------:R-:W-:Y:S01]  /*2ac0*/  IMAD R135, R124.reuse, c[0x0][0x23c], RZ ;  /* 0x00008f007c877a24 */ /* 0x040fe200078e02ff */
[----:B------:R-:W-:Y:S01]  /*2ad0*/  LOP3.LUT R27, R17, 0xffff, RZ, 0xc0, !PT ;  /* 0x0000ffff111b7812 */ /* 0x000fe200078ec0ff */
[----:B------:R-:W-:Y:S01]  /*2ae0*/  IMAD.WIDE.U32 R120, R124, c[0x0][0x238], RZ ;  /* 0x00008e007c787a25 */ /* 0x000fe200078e00ff */
[----:B------:R-:W-:Y:S02]  /*2af0*/  SEL R21, R28, RZ, !P6 ;  /* 0x000000ff1c157207 */ /* 0x000fe40007000000 */
[----:B------:R-:W-:Y:S01]  /*2b00*/  SEL R22, R29, RZ, !P6 ;  /* 0x000000ff1d167207 */ /* 0x000fe20007000000 */
[----:B------:R-:W-:Y:S01]  /*2b10*/  IMAD R6, R99, c[0x0][0x238], RZ ;  /* 0x00008e0063067a24 */ /* 0x000fe200078e02ff */
[----:B------:R-:W-:Y:S01]  /*2b20*/  IADD3 R135, R121, R135, RZ ;  /* 0x0000008779877210 */ /* 0x000fe20007ffe0ff */
[----:B------:R-:W-:Y:S01]  /*2b30*/  IMAD R3, R21, c[0x0][0x248], RZ ;  /* 0x0000920015037a24 */ /* 0x000fe200078e02ff */
[----:B------:R-:W-:Y:S01]  /*2b40*/  ISETP.GE.AND P6, PT, R140, c[0x0][0x1d4], PT ;  /* 0x000075008c007a0c */ /* 0x000fe20003fc6270 */
[----:B------:R-:W-:Y:S01]  /*2b50*/  IMAD R6, R98, c[0x0][0x23c], R6 ;  /* 0x00008f0062067a24 */ /* 0x000fe200078e0206 */
[----:B------:R-:W-:Y:S01]  /*2b60*/  ISETP.GE.AND P5, PT, R142, c[0x0][0x1d4], PT ;  /* 0x000075008e007a0c */ /* 0x000fe20003fa6270 */
[----:B------:R-:W-:Y:S01]  /*2b70*/  IMAD.SHL.U32 R139, R136, 0x20, RZ ;  /* 0x00000020888b7824 */ /* 0x000fe200078e00ff */
[----:B------:R-:W-:Y:S01]  /*2b80*/  ISETP.GE.AND P4, PT, R205, c[0x0][0x1d4], PT ;  /* 0x00007500cd007a0c */ /* 0x000fe20003f86270 */
[----:B------:R-:W-:Y:S01]  /*2b90*/  IMAD.MOV.U32 R130, RZ, RZ, 0x5 ;  /* 0x00000005ff827424 */ /* 0x000fe200078e00ff */
[----:B------:R-:W-:Y:S01]  /*2ba0*/  ISETP.GE.AND P2, PT, R204, c[0x0][0x1d4], PT ;  /* 0x00007500cc007a0c */ /* 0x000fe20003f46270 */
[----:B------:R-:W-:Y:S01]  /*2bb0*/  IMAD.WIDE.U32 R12, R27, c[0x0][0x260], R140 ;  /* 0x000098001b0c7a25 */ /* 0x000fe200078e008c */
[----:B------:R-:W-:-:S02]  /*2bc0*/  LOP3.LUT R213, R213, 0xfffffff7, RZ, 0xc0, !PT ;  /* 0xfffffff7d5d57812 */ /* 0x000fc400078ec0ff */
[----:B------:R-:W-:Y:S01]  /*2bd0*/  SHF.L.U64.HI R136, R136, R130, c[0x0][0x23c] ;  /* 0x00008f0088887619 */ /* 0x000fe20000010282 */
[----:B-1----:R-:W-:Y:S01]  /*2be0*/  IMAD.WIDE.U32 R4, R98, c[0x0][0x238], R140 ;  /* 0x00008e0062047a25 */ /* 0x002fe200078e008c */
[----:B------:R-:W-:Y:S02]  /*2bf0*/  IADD3 R118, R9, R16, RZ ;  /* 0x0000001009767210 */ /* 0x000fe40007ffe0ff */
[----:B------:R-:W-:Y:S01]  /*2c00*/  @P6 LOP3.LUT R213, R213, 0x8, RZ, 0xfc, !PT ;  /* 0x00000008d5d56812 */ /* 0x000fe200078efcff */
[----:B------:R-:W-:Y:S01]  /*2c10*/  IMAD.IADD R5, R5, 0x1, R6 ;  /* 0x0000000105057824 */ /* 0x000fe200078e0206 */
[----:B------:R-:W-:Y:S01]  /*2c20*/  SHF.R.S32.HI R145, RZ, 0x1f, R144 ;  /* 0x0000001fff917819 */ /* 0x000fe20000011490 */
[----:B------:R-:W-:Y:S01]  /*2c30*/  IMAD R6, R38, -0x30, R2 ;  /* 0xffffffd026067824 */ /* 0x000fe200078e0202 */
[----:B------:R-:W-:Y:S01]  /*2c40*/  LOP3.LUT R213, R213, 0xfffffffb, RZ, 0xc0, !PT ;  /* 0xfffffffbd5d57812 */ /* 0x000fe200078ec0ff */
[----:B------:R-:W-:Y:S01]  /*2c50*/  IMAD.WIDE.U32 R4, R27, c[0x0][0x240], R4 ;  /* 0x000090001b047a25 */ /* 0x000fe200078e0004 */
[----:B------:R-:W-:-:S02]  /*2c60*/  SHF.R.U32.HI R31, RZ, 0x3, R223 ;  /* 0x00000003ff1f7819 */ /* 0x000fc400000116df */
[----:B------:R-:W-:Y:S01]  /*2c70*/  IMNMX R10, R6, 0x30, PT ;  /* 0x00000030060a7817 */ /* 0x000fe20003800200 */
[----:B------:R-:W-:Y:S01]  /*2c80*/  IMAD R5, R27, c[0x0][0x244], R5 ;  /* 0x000091001b057a24 */ /* 0x000fe200078e0205 */
[----:B------:R-:W-:Y:S01]  /*2c90*/  @P5 LOP3.LUT R213, R213, 0x4, RZ, 0xfc, !PT ;  /* 0x00000004d5d55812 */ /* 0x000fe200078efcff */
[----:B------:R-:W-:Y:S01]  /*2ca0*/  IMAD R6, R22, c[0x0][0x24c], R3 ;  /* 0x0000930016067a24 */ /* 0x000fe200078e0203 */
[----:B------:R-:W-:Y:S01]  /*2cb0*/  SHF.R.U32.HI R30, RZ, 0x3, R222 ;  /* 0x00000003ff1e7819 */ /* 0x000fe200000116de */
[----:B------:R-:W-:Y:S01]  /*2cc0*/  IMAD.IADD R3, R10, 0x1, -R143 ;  /* 0x000000010a037824 */ /* 0x000fe200078e0a8f */
[----:B------:R-:W-:Y:S01]  /*2cd0*/  LOP3.LUT R213, R213, 0xfffffffd, RZ, 0xc0, !PT ;  /* 0xfffffffdd5d57812 */ /* 0x000fe200078ec0ff */
[----:B------:R-:W-:Y:S01]  /*2ce0*/  IMAD.WIDE.U32 R102, R22, c[0x0][0x248], R4 ;  /* 0x0000920016667a25 */ /* 0x000fe200078e0004 */
[----:B------:R-:W-:Y:S02]  /*2cf0*/  SHF.R.S32.HI R5, RZ, 0x1f, R38 ;  /* 0x0000001fff057819 */ /* 0x000fe40000011426 */
[----:B------:R-:W-:Y:S01]  /*2d00*/  ISETP.GE.AND P1, PT, R3, 0x1, PT ;  /* 0x000000010300780c */ /* 0x000fe20003f26270 */
[----:B------:R-:W-:Y:S01]  /*2d10*/  IMAD R4, R135, R38, RZ ;  /* 0x0000002687047224 */ /* 0x000fe200078e02ff */
[----:B------:R-:W-:Y:S01]  /*2d20*/  MOV R100, R102 ;  /* 0x0000006600647202 */ /* 0x000fe20000000f00 */
[----:B------:R-:W-:Y:S01]  /*2d30*/  IMAD.IADD R101, R103, 0x1, R6 ;  /* 0x0000000167657824 */ /* 0x000fe200078e0206 */
[----:B------:R-:W-:Y:S01]  /*2d40*/  @P4 LOP3.LUT R213, R213, 0x2, RZ, 0xfc, !PT ;  /* 0x00000002d5d54812 */ /* 0x000fe200078efcff */
[----:B------:R-:W-:-:S02]  /*2d50*/  IMAD R4, R5, R120, R4 ;  /* 0x0000007805047224 */ /* 0x000fc400078e0204 */
[----:B------:R-:W-:Y:S01]  /*2d60*/  IMAD.WIDE.U32 R10, R38, R120, R100 ;  /* 0x00000078260a7225 */ /* 0x000fe200078e0064 */
[----:B------:R-:W-:-:S03]  /*2d70*/  LOP3.LUT R213, R213, 0xfffffffe, RZ, 0xc0, !PT ;  /* 0xfffffffed5d57812 */ /* 0x000fc600078ec0ff */
[----:B------:R-:W-:Y:S01]  /*2d80*/  IMAD.IADD R6, R11, 0x1, R4 ;  /* 0x000000010b067824 */ /* 0x000fe200078e0204 */
[----:B------:R-:W-:Y:S01]  /*2d90*/  @P2 LOP3.LUT R213, R213, 0x1, RZ, 0xfc, !PT ;  /* 0x00000001d5d52812 */ /* 0x000fe200078efcff */
[----:B------:R-:W-:Y:S01]  /*2da0*/  IMAD R9, R14, c[0x0][0x280], RZ ;  /* 0x0000a0000e097a24 */ /* 0x000fe200078e02ff */
[----:B------:R-:W-:Y:S01]  /*2db0*/  @P1 LEA R4, P0, R10, c[0x0][0x220], 0x1 ;  /* 0x000088000a041a11 */ /* 0x000fe200078008ff */
[----:B------:R-:W-:Y:S02]  /*2dc0*/  IMAD R14, R14, c[0x0][0x290], RZ ;  /* 0x0000a4000e0e7a24 */ /* 0x000fe400078e02ff */
[C---:B------:R-:W-:Y:S01]  /*2dd0*/  IMAD R9, R143.reuse, c[0x0][0x284], R9 ;  /* 0x0000a1008f097a24 */ /* 0x040fe200078e0209 */
[----:B------:R-:W-:Y:S01]  /*2de0*/  @P1 LEA.HI.X R5, R10, c[0x0][0x224], R6, 0x1, P0 ;  /* 0x000089000a051a11 */ /* 0x000fe200000f0c06 */
[----:B------:R-:W-:Y:S01]  /*2df0*/  IMAD.WIDE.U32 R16, R143, c[0x0][0x290], R140 ;  /* 0x0000a4008f107a25 */ /* 0x000fe200078e008c */
[----:B------:R-:W-:-:S03]  /*2e00*/  ISETP.GT.AND P0, PT, R3, 0x20, PT ;  /* 0x000000200300780c */ /* 0x000fc60003f04270 */
[----:B------:R-:W-:Y:S01]  /*2e10*/  @!PT LDS RZ, [RZ] ;  /* 0x00000000fffff984 */ /* 0x000fe20000000800 */
[----:B------:R-:W-:Y:S01]  /*2e20*/  @!PT LDS RZ, [RZ] ;  /* 0x00000000fffff984 */ /* 0x000fe20000000800 */
[----:B------:R-:W-:Y:S01]  /*2e30*/  @!PT LDS RZ, [RZ] ;  /* 0x00000000fffff984 */ /* 0x000fe20000000800 */
[----:B------:R1:W-:Y:S01]  /*2e40*/  @P1 LDGSTS.E.BYPASS.LTC128B.128 [R203+0xa080], [R4.64], !P6 ;  /* 0x0a08000004cb1fae */ /* 0x0003e2000f101d46 */
[----:B------:R-:W-:Y:S02]  /*2e50*/  IMAD.MOV.U32 R129, RZ, RZ, c[0x0][0x280] ;  /* 0x0000a000ff817624 */ /* 0x000fe400078e00ff */
[----:B------:R-:W-:Y:S01]  /*2e60*/  IMAD.MOV.U32 R137, RZ, RZ, c[0x0][0x290] ;  /* 0x0000a400ff897624 */ /* 0x000fe200078e00ff */
[----:B------:R1:W-:Y:S01]  /*2e70*/  @P1 LDGSTS.E.BYPASS.LTC128B.128 [R203+0xb880], [R4.64+0x80], !P5 ;  /* 0x0b88008004cb1fae */ /* 0x0003e2000e901d46 */
[C---:B------:R-:W-:Y:S02]  /*2e80*/  IMAD R132, R124.reuse, c[0x0][0x284], RZ ;  /* 0x0000a1007c847a24 */ /* 0x040fe400078e02ff */
[C---:B------:R-:W-:Y:S01]  /*2e90*/  IMAD R133, R124.reuse, c[0x0][0x294], RZ ;  /* 0x0000a5007c857a24 */ /* 0x040fe200078e02ff */
[----:B------:R1:W-:Y:S01]  /*2ea0*/  @P1 LDGSTS.E.BYPASS.LTC128B.128 [R203+0xd080], [R4.64+0x100], !P4 ;  /* 0x0d08010004cb1fae */ /* 0x0003e2000e101d46 */
[----:B------:R-:W-:-:S03]  /*2eb0*/  IMAD.WIDE.U32 R126, R124, c[0x0][0x280], RZ ;  /* 0x0000a0007c7e7a25 */ /* 0x000fc600078e00ff */
[----:B------:R1:W-:Y:S01]  /*2ec0*/  @P1 LDGSTS.E.BYPASS.LTC128B.128 [R203+0xe880], [R4.64+0x180], !P2 ;  /* 0x0e88018004cb1fae */ /* 0x0003e2000d101d46 */
[----:B------:R-:W-:Y:S01]  /*2ed0*/  @P0 IADD3 R3, P1, R139, R10, RZ ;  /* 0x0000000a8b030210 */ /* 0x000fe20007f3e0ff */
[----:B------:R-:W-:-:S04]  /*2ee0*/  IMAD.WIDE.U32 R10, R143, c[0x0][0x280], R140 ;  /* 0x0000a0008f0a7a25 */ /* 0x000fc800078e008c */
[----:B------:R-:W-:Y:S01]  /*2ef0*/  IMAD.MOV.U32 R18, RZ, RZ, R10 ;  /* 0x000000ffff127224 */ /* 0x000fe200078e000a */
[----:B------:R-:W-:Y:S01]  /*2f00*/  IADD3 R19, R9, R11, RZ ;  /* 0x0000000b09137210 */ /* 0x000fe20007ffe0ff */
[----:B------:R-:W-:Y:S01]  /*2f10*/  IMAD R11, R27, c[0x0][0x264], R13 ;  /* 0x000099001b0b7a24 */ /* 0x000fe200078e020d */
[----:B------:R-:W-:Y:S01]  /*2f20*/  MOV R10, R12 ;  /* 0x0000000c000a7202 */ /* 0x000fe20000000f00 */
[----:B------:R-:W-:-:S04]  /*2f30*/  IMAD.WIDE.U32 R12, R143, c[0x0][0x290], R144 ;  /* 0x0000a4008f0c7a25 */ /* 0x000fc800078e0090 */
[----:B------:R-:W-:-:S04]  /*2f40*/  IMAD.WIDE.U32 R82, R22, c[0x0][0x268], R10 ;  /* 0x00009a0016527a25 */ /* 0x000fc800078e000a */
[----:B-----5:R-:W-:-:S04]  /*2f50*/  IMAD.WIDE.U32 R90, R122, c[0x0][0x280], R18 ;  /* 0x0000a0007a5a7a25 */ /* 0x020fc800078e0012 */
[----:B------:R-:W-:-:S04]  /*2f60*/  IMAD.WIDE.U32 R124, R124, c[0x0][0x290], RZ ;  /* 0x0000a4007c7c7a25 */ /* 0x000fc800078e00ff */
[----:B------:R-:W-:-:S04]  /*2f70*/  IMAD.WIDE.U32 R108, R27, c[0x0][0x1e8], RZ ;  /* 0x00007a001b6c7a25 */ /* 0x000fc800078e00ff */
[----:B-1----:R-:W-:Y:S01]  /*2f80*/  @P0 IMAD.X R5, R6, 0x1, R136, P1 ;  /* 0x0000000106050824 */ /* 0x002fe200008e0688 */
[----:B------:R-:W-:Y:S01]  /*2f90*/  @P0 LEA R4, P1, R3, c[0x0][0x220], 0x1 ;  /* 0x0000880003040a11 */ /* 0x000fe200078208ff */
[C---:B------:R-:W-:Y:S02]  /*2fa0*/  IMAD R6, R143.reuse, c[0x0][0x294], R14 ;  /* 0x0000a5008f067a24 */ /* 0x040fe400078e020e */
[----:B------:R-:W-:Y:S01]  /*2fb0*/  IMAD.WIDE.U32 R14, R143, c[0x0][0x280], R144 ;  /* 0x0000a0008f0e7a25 */ /* 0x000fe200078e0090 */
[----:B------:R-:W-:Y:S02]  /*2fc0*/  @P0 LEA.HI.X R5, R3, c[0x0][0x224], R5, 0x1, P1 ;  /* 0x0000890003050a11 */ /* 0x000fe400008f0c05 */
[----:B------:R-:W-:Y:S01]  /*2fd0*/  ISETP.GE.AND P1, PT, R140, c[0x0][0x27c], PT ;  /* 0x00009f008c007a0c */ /* 0x000fe20003f26270 */
[----:B------:R-:W-:Y:S02]  /*2fe0*/  IMAD.IADD R17, R6, 0x1, R17 ;  /* 0x0000000106117824 */ /* 0x000fe400078e0211 */
[----:B------:R1:W-:Y:S01]  /*2ff0*/  @P0 LDGSTS.E.BYPASS.LTC128B.128 [R207+0xb080], [R4.64], !P6 ;  /* 0x0b08000004cf0fae */ /* 0x0003e2000f101d46 */
[----:B------:R-:W-:Y:S01]  /*3000*/  SEL R3, RZ, c[0x0][0x27c], !P1 ;  /* 0x00009f00ff037a07 */ /* 0x000fe20004800000 */
[----:B------:R-:W-:-:S02]  /*3010*/  IMAD.IADD R13, R13, 0x1, R6 ;  /* 0x000000010d0d7824 */ /* 0x000fc400078e0206 */
[----:B------:R1:W-:Y:S01]  /*3020*/  @P0 LDGSTS.E.BYPASS.LTC128B.128 [R207+0xc880], [R4.64+0x80], !P5 ;  /* 0x0c88008004cf0fae */ /* 0x0003e2000e901d46 */
[----:B------:R-:W-:Y:S01]  /*3030*/  IADD3 R3, R140, R3, RZ ;  /* 0x000000038c037210 */ /* 0x000fe20007ffe0ff */
[----:B------:R-:W-:Y:S02]  /*3040*/  IMAD.IADD R15, R15, 0x1, R9 ;  /* 0x000000010f0f7824 */ /* 0x000fe400078e0209 */
[----:B------:R1:W-:Y:S01]  /*3050*/  @P0 LDGSTS.E.BYPASS.LTC128B.128 [R207+0xe080], [R4.64+0x100], !P4 ;  /* 0x0e08010004cf0fae */ /* 0x0003e2000e101d46 */
[----:B------:R-:W-:-:S03]  /*3060*/  IMAD.WIDE.U32 R84, R122, c[0x0][0x290], R12 ;  /* 0x0000a4007a547a25 */ /* 0x000fc600078e000c */
[----:B------:R1:W-:Y:S01]  /*3070*/  @P0 LDGSTS.E.BYPASS.LTC128B.128 [R207+0xf880], [R4.64+0x180], !P2 ;  /* 0x0f88018004cf0fae */ /* 0x0003e2000d101d46 */
[----:B------:R-:W-:Y:S01]  /*3080*/  ISETP.GE.AND P2, PT, R142, c[0x0][0x27c], PT ;  /* 0x00009f008e007a0c */ /* 0x000fe20003f46270 */
[----:B------:R-:W-:Y:S02]  /*3090*/  IMAD.WIDE.U32 R106, R27, c[0x0][0x210], RZ ;  /* 0x000084001b6a7a25 */ /* 0x000fe400078e00ff */
[----:B------:R-:W0:Y:S01]  /*30a0*/  LDGDEPBAR ;  /* 0x00000000000079af */ /* 0x000e220000000000 */
[----:B------:R-:W-:Y:S01]  /*30b0*/  WARPSYNC 0xffffffff ;  /* 0xffffffff00007948 */ /* 0x000fe20003800000 */
[----:B------:R-:W-:-:S04]  /*30c0*/  IMAD.WIDE.U32 R88, R122, c[0x0][0x290], R16 ;  /* 0x0000a4007a587a25 */ /* 0x000fc800078e0010 */
[----:B------:R-:W-:-:S04]  /*30d0*/  IMAD.WIDE.U32 R86, R122, c[0x0][0x280], R14 ;  /* 0x0000a0007a567a25 */ /* 0x000fc800078e000e */
[C---:B------:R-:W-:Y:S01]  /*30e0*/  IMAD.SHL.U32 R138, R129.reuse, 0x20, RZ ;  /* 0x00000020818a7824 */ /* 0x040fe200078e00ff */
[-C--:B------:R-:W-:Y:S01]  /*30f0*/  SHF.L.U64.HI R129, R129, R130.reuse, c[0x0][0x284] ;  /* 0x0000a10081817619 */ /* 0x080fe20000010282 */
[----:B------:R-:W-:Y:S01]  /*3100*/  IMAD.IADD R132, R127, 0x1, R132 ;  /* 0x000000017f847824 */ /* 0x000fe200078e0284 */
[C---:B------:R-:W-:Y:S01]  /*3110*/  SHF.L.U64.HI R130, R137.reuse, R130, c[0x0][0x294] ;  /* 0x0000a50089827619 */ /* 0x040fe20000010282 */
[----:B------:R-:W-:Y:S02]  /*3120*/  IMAD.SHL.U32 R137, R137, 0x20, RZ ;  /* 0x0000002089897824 */ /* 0x000fe400078e00ff */
[----:B------:R-:W-:Y:S02]  /*3130*/  IMAD.IADD R133, R125, 0x1, R133 ;  /* 0x000000017d857824 */ /* 0x000fe400078e0285 */
[C---:B------:R-:W-:Y:S02]  /*3140*/  IMAD R117, R27.reuse, c[0x0][0x1ec], R109 ;  /* 0x00007b001b757a24 */ /* 0x040fe400078e026d */
[----:B------:R-:W-:Y:S01]  /*3150*/  IMAD R116, R27, c[0x0][0x214], R107 ;  /* 0x000085001b747a24 */ /* 0x000fe200078e026b */
[----:B-1----:R-:W-:Y:S01]  /*3160*/  SEL R5, RZ, c[0x0][0x27c], !P2 ;  /* 0x00009f00ff057a07 */ /* 0x002fe20005000000 */
[----:B------:R-:W-:-:S04]  /*3170*/  IMAD R4, R21, c[0x0][0x268], RZ ;  /* 0x00009a0015047a24 */ /* 0x000fc800078e02ff */
[----:B------:R-:W-:Y:S02]  /*3180*/  IMAD.IADD R5, R142, 0x1, R5 ;  /* 0x000000018e057824 */ /* 0x000fe400078e0205 */
[----:B------:R-:W-:Y:S01]  /*3190*/  IMAD R26, R22, c[0x0][0x26c], R4 ;  /* 0x00009b00161a7a24 */ /* 0x000fe200078e0204 */
[----:B------:R-:W-:Y:S02]  /*31a0*/  SHF.R.S32.HI R4, RZ, 0x1f, R3 ;  /* 0x0000001fff047819 */ /* 0x000fe40000011403 */
[----:B------:R-:W-:Y:S02]  /*31b0*/  SHF.R.S32.HI R6, RZ, 0x1f, R5 ;  /* 0x0000001fff067819 */ /* 0x000fe40000011405 */
[----:B------:R-:W-:Y:S02]  /*31c0*/  LEA.HI R9, R4, R3, RZ, 0x6 ;  /* 0x0000000304097211 */ /* 0x000fe400078f30ff */
[----:B------:R-:W-:Y:S02]  /*31d0*/  LEA.HI R10, R6, R5, RZ, 0x6 ;  /* 0x00000005060a7211 */ /* 0x000fe400078f30ff */
[----:B------:R-:W-:-:S02]  /*31e0*/  LEA.HI R4, R4, R3, RZ, 0x3 ;  /* 0x0000000304047211 */ /* 0x000fc400078f18ff */
[----:B------:R-:W-:Y:S02]  /*31f0*/  LEA.HI R3, R6, R5, RZ, 0x3 ;  /* 0x0000000506037211 */ /* 0x000fe400078f18ff */
[----:B------:R-:W-:Y:S02]  /*3200*/  SHF.R.S32.HI R5, RZ, 0x6, R10 ;  /* 0x00000006ff057819 */ /* 0x000fe4000001140a */
[----:B------:R-:W-:Y:S02]  /*3210*/  SHF.R.S32.HI R6, RZ, 0x6, R9 ;  /* 0x00000006ff067819 */ /* 0x000fe40000011409 */
[--C-:B------:R-:W-:Y:S01]  /*3220*/  LOP3.LUT R10, R223, 0x38, R4.reuse, 0xf8, !PT ;  /* 0x00000038df0a7812 */ /* 0x100fe200078ef804 */
[--C-:B------:R-:W-:Y:S01]  /*3230*/  IMAD R11, R5, 0xc00, R7.reuse ;  /* 0x00000c00050b7824 */ /* 0x100fe200078e0207 */
[----:B------:R-:W-:Y:S01]  /*3240*/  LOP3.LUT R9, R222, 0x38, R4, 0xf8, !PT ;  /* 0x00000038de097812 */ /* 0x000fe200078ef804 */
[C---:B------:R-:W-:Y:S01]  /*3250*/  IMAD R25, R6.reuse, 0xc00, R7 ;  /* 0x00000c0006197824 */ /* 0x040fe200078e0207 */
[--C-:B------:R-:W-:Y:S01]  /*3260*/  LOP3.LUT R21, R223, 0x38, R3.reuse, 0xf8, !PT ;  /* 0x00000038df157812 */ /* 0x100fe200078ef803 */
[--C-:B------:R-:W-:Y:S01]  /*3270*/  IMAD R24, R6, 0xc00, R8.reuse ;  /* 0x00000c0006187824 */ /* 0x100fe200078e0208 */
[----:B------:R-:W-:Y:S01]  /*3280*/  LOP3.LUT R23, R222, 0x38, R3, 0xf8, !PT ;  /* 0x00000038de177812 */ /* 0x000fe200078ef803 */
[----:B------:R-:W-:Y:S01]  /*3290*/  IMAD R6, R5, 0xc00, R8 ;  /* 0x00000c0005067824 */ /* 0x000fe200078e0208 */
[----:B------:R-:W-:-:S02]  /*32a0*/  LOP3.LUT R22, R10, R31, RZ, 0x3c, !PT ;  /* 0x0000001f0a167212 */ /* 0x000fc400078e3cff */
[-C--:B------:R-:W-:Y:S02]  /*32b0*/  LOP3.LUT R10, R9, R30.reuse, RZ, 0x3c, !PT ;  /* 0x0000001e090a7212 */ /* 0x080fe400078e3cff */
[----:B------:R-:W-:Y:S02]  /*32c0*/  LOP3.LUT R9, R21, R31, RZ, 0x3c, !PT ;  /* 0x0000001f15097212 */ /* 0x000fe400078e3cff */
[----:B------:R-:W-:Y:S02]  /*32d0*/  LOP3.LUT R5, R23, R30, RZ, 0x3c, !PT ;  /* 0x0000001e17057212 */ /* 0x000fe400078e3cff */
[----:B------:R-:W-:Y:S01]  /*32e0*/  SHF.R.S32.HI R66, RZ, 0x3, R4 ;  /* 0x00000003ff427819 */ /* 0x000fe20000011404 */
[----:B------:R-:W-:Y:S01]  /*32f0*/  IMAD.IADD R21, R11, 0x1, R9 ;  /* 0x000000010b157824 */ /* 0x000fe200078e0209 */
[----:B------:R-:W-:Y:S02]  /*3300*/  IADD3 R11, R6, R5, RZ ;  /* 0x00000005060b7210 */ /* 0x000fe40007ffe0ff */
[----:B------:R-:W-:-:S02]  /*3310*/  LOP3.LUT R78, R4, 0xfffffff8, RZ, 0xc0, !PT ;  /* 0xfffffff8044e7812 */ /* 0x000fc400078ec0ff */
[----:B------:R-:W-:Y:S01]  /*3320*/  SHF.R.S32.HI R6, RZ, 0x1f, R122 ;  /* 0x0000001fff067819 */ /* 0x000fe2000001147a */
[----:B------:R-:W-:Y:S01]  /*3330*/  IMAD.SHL.U32 R112, R11, 0x2, RZ ;  /* 0x000000020b707824 */ /* 0x000fe200078e00ff */
[----:B------:R-:W-:Y:S01]  /*3340*/  IADD3 R23, R25, R22, RZ ;  /* 0x0000001619177210 */ /* 0x000fe20007ffe0ff */
[----:B------:R-:W-:Y:S01]  /*3350*/  IMAD.IADD R22, R24, 0x1, R10 ;  /* 0x0000000118167824 */ /* 0x000fe200078e020a */
[----:B------:R-:W-:Y:S01]  /*3360*/  MOV R5, c[0x0][0x27c] ;  /* 0x00009f0000057a02 */ /* 0x000fe20000000f00 */
[C---:B------:R-:W-:Y:S01]  /*3370*/  IMAD R10, R6.reuse, c[0x0][0x280], RZ ;  /* 0x0000a000060a7a24 */ /* 0x040fe200078e02ff */
[----:B------:R-:W-:Y:S01]  /*3380*/  SHF.R.S32.HI R65, RZ, 0x3, R3 ;  /* 0x00000003ff417819 */ /* 0x000fe20000011403 */
[----:B------:R-:W-:Y:S01]  /*3390*/  IMAD R9, R6, c[0x0][0x290], RZ ;  /* 0x0000a40006097a24 */ /* 0x000fe200078e02ff */
[----:B------:R-:W-:Y:S01]  /*33a0*/  LOP3.LUT R77, R3, 0xfffffff8, RZ, 0xc0, !PT ;  /* 0xfffffff8034d7812 */ /* 0x000fe200078ec0ff */
[C---:B------:R-:W-:Y:S01]  /*33b0*/  IMAD R6, R122.reuse, c[0x0][0x284], R10 ;  /* 0x0000a1007a067a24 */ /* 0x040fe200078e020a */
[----:B------:R-:W-:Y:S01]  /*33c0*/  SHF.L.U32 R68, R5, 0x1, RZ ;  /* 0x0000000105447819 */ /* 0x000fe200000006ff */
[----:B------:R-:W-:Y:S01]  /*33d0*/  IMAD R5, R122, c[0x0][0x294], R9 ;  /* 0x0000a5007a057a24 */ /* 0x000fe200078e0209 */
[----:B------:R-:W-:Y:S01]  /*33e0*/  IADD3 R81, R83, R26, RZ ;  /* 0x0000001a53517210 */ /* 0x000fe20007ffe0ff */
[----:B------:R-:W-:Y:S01]  /*33f0*/  IMAD.IADD R95, R87, 0x1, R6 ;  /* 0x00000001575f7824 */ /* 0x000fe200078e0206 */
[----:B------:R-:W-:Y:S01]  /*3400*/  IADD3 R97, R6, R91, RZ ;  /* 0x0000005b06617210 */ /* 0x000fe20007ffe0ff */
[----:B------:R-:W-:Y:S01]  /*3410*/  IMAD.IADD R96, R5, 0x1, R89 ;  /* 0x0000000105607824 */ /* 0x000fe200078e0259 */
[----:B------:R-:W-:Y:S01]  /*3420*/  IADD3 R92, R85, R5, RZ ;  /* 0x00000005555c7210 */ /* 0x000fe20007ffe0ff */
[----:B------:R-:W-:Y:S01]  /*3430*/  IMAD.SHL.U32 R115, R23, 0x2, RZ ;  /* 0x0000000217737824 */ /* 0x000fe200078e00ff */
[----:B------:R-:W-:Y:S01]  /*3440*/  SHF.R.S32.HI R94, RZ, 0x1f, R78 ;  /* 0x0000001fff5e7819 */ /* 0x000fe2000001144e */
[----:B------:R-:W-:Y:S01]  /*3450*/  IMAD.SHL.U32 R114, R22, 0x2, RZ ;  /* 0x0000000216727824 */ /* 0x000fe200078e00ff */
[----:B------:R-:W-:-:S02]  /*3460*/  SHF.R.S32.HI R93, RZ, 0x1f, R77 ;  /* 0x0000001fff5d7819 */ /* 0x000fc4000001144d */
[----:B------:R-:W-:Y:S02]  /*3470*/  SHF.L.U32 R113, R21, 0x1, RZ ;  /* 0x0000000115717819 */ /* 0x000fe400000006ff */
[----:B--2---:R-:W-:Y:S01]  /*3480*/  @P3 SHF.R.S32.HI R4, RZ, 0x1f, R20 ;  /* 0x0000001fff043819 */ /* 0x004fe20000011414 */
[----:B------:R-:W-:Y:S02]  /*3490*/  @!P3 IMAD.MOV.U32 R4, RZ, RZ, R28 ;  /* 0x000000ffff04b224 */ /* 0x000fe400078e001c */
[----:B------:R-:W-:Y:S02]  /*34a0*/  @!P3 IMAD.MOV.U32 R20, RZ, RZ, R29 ;  /* 0x000000ffff14b224 */ /* 0x000fe400078e001d */
[----:B------:R-:W-:Y:S02]  /*34b0*/  IMAD R3, R4, c[0x0][0x2b0], RZ ;  /* 0x0000ac0004037a24 */ /* 0x000fe400078e02ff */
[----:B------:R-:W-:-:S04]  /*34c0*/  IMAD.WIDE.U32 R104, R20, c[0x0][0x2b0], RZ ;  /* 0x0000ac0014687a25 */ /* 0x000fc800078e00ff */
[----:B------:R-:W-:-:S05]  /*34d0*/  IMAD R3, R20, c[0x0][0x2b4], R3 ;  /* 0x0000ad0014037a24 */ /* 0x000fca00078e0203 */
[----:B------:R-:W-:Y:S01]  /*34e0*/  IADD3 R111, R105, R3, RZ ;  /* 0x00000003696f7210 */ /* 0x000fe20007ffe0ff */
[----:B------:R-:W-:Y:S06]  /*34f0*/  BAR.SYNC.DEFER_BLOCKING 0x0 ;  /* 0x0000000000007b1d */ /* 0x000fec0000010000 */
.L_x_1755:
[----:B------:R-:W-:Y:S01]  /*3500*/  MOV R75, RZ ;  /* 0x000000ff004b7202 */ /* 0x000fe20000000f00 */
[----:B-1----:R-:W-:Y:S01]  /*3510*/  IMAD.MOV.U32 R3, RZ, RZ, c[0x0][0x2b8] ;  /* 0x0000ae00ff037624 */ /* 0x002fe200078e00ff */
[----:B------:R-:W-:Y:S04]  /*3520*/  DEPBAR.LE SB0, 0x0 ;  /* 0x000080000000791a */ /* 0x000fe80000000000 */
[----:B------:R-:W-:Y:S01]  /*3530*/  ISETP.NE.AND P0, PT, R3, 0x1, PT ;  /* 0x000000010300780c */ /* 0x000fe20003f05270 */
[----:B------:R-:W-:Y:S01]  /*3540*/  IMAD R3, R38, 0x30, R0 ;  /* 0x0000003026037824 */ /* 0x000fe200078e0200 */
[----:B------:R-:W-:Y:S01]  /*3550*/  WARPSYNC 0xffffffff ;  /* 0xffffffff00007948 */ /* 0x000fe20003800000 */
[----:B------:R-:W-:Y:S02]  /*3560*/  BSSY B2, `(.L_x_1715) ;  /* 0x0000541000027945 */ /* 0x000fe40003800000 */
[----:B------:R-:W-:Y:S04]  /*3570*/  IMAD.IADD R5, R118, 0x1, R3 ;  /* 0x0000000176057824 */ /* 0x000fe800078e0203 */
[--C-:B----4-:R-:W-:Y:S04]  /*3580*/  IMAD.MOV.U32 R4, RZ, RZ, R5.reuse ;  /* 0x000000ffff047224 */ /* 0x110fe800078e0005 */
[----:B--23--:R-:W-:Y:S05]  /*3590*/  @P0 IMAD.HI.U32 R6, R5, c[0x0][0x2bc], RZ ;  /* 0x0000af0005060a27 */ /* 0x00cfea00078e00ff */
[----:B------:R-:W-:Y:S02]  /*35a0*/  @P0 SHF.R.U32.HI R4, RZ, c[0x0][0x2c0], R6 ;  /* 0x0000b000ff040a19 */ /* 0x000fe40000011606 */
[----:B------:R-:W-:Y:S04]  /*35b0*/  ISETP.GE.AND P0, PT, R3, R2, PT ;  /* 0x000000020300720c */ /* 0x000fe80003f06270 */
[----:B------:R-:W-:Y:S11]  /*35c0*/  ISETP.GT.OR P0, PT, R0, 0x2f, P0 ;  /* 0x0000002f0000780c */ /* 0x000ff60000704670 */
[----:B------:R-:W-:Y:S02]  /*35d0*/  @!UPT UIADD3 URZ, URZ, URZ, URZ ;  /* 0x0000003f3f3ff290 */ /* 0x000fe4000fffe03f */
[C---:B------:R-:W-:Y:S04]  /*35e0*/  @!P0 IADD3 R3, P3, R4.reuse, R104, RZ ;  /* 0x0000006804038210 */ /* 0x040fe80007f7e0ff */
[----:B------:R-:W-:Y:S02]  /*35f0*/  @!P0 LEA.HI.X.SX32 R6, R4, R111, 0x1, P3 ;  /* 0x0000006f04068211 */ /* 0x000fe400018f0eff */
[C---:B------:R-:W-:Y:S04]  /*3600*/  @!P0 LEA R10, P3, R3.reuse, c[0x0][0x2a0], 0x2 ;  /* 0x0000a800030a8a11 */ /* 0x040fe800078610ff */
[----:B------:R-:W-:Y:S01]  /*3610*/  @!P0 LEA.HI.X R11, R3, c[0x0][0x2a4], R6, 0x2, P3 ;  /* 0x0000a900030b8a11 */ /* 0x000fe200018f1406 */
[----:B------:R-:W-:Y:S04]  /*3620*/  IMAD.MOV R3, RZ, RZ, -R4 ;  /* 0x000000ffff037224 */ /* 0x000fe800078e0a04 */
[----:B------:R-:W-:Y:S01]  /*3630*/  IMAD R76, R3, c[0x0][0x2b8], R5 ;  /* 0x0000ae00034c7a24 */ /* 0x000fe200078e0205 */
[----:B------:R-:W2:Y:S03]  /*3640*/  @!P0 LDG.E R75, [R10.64] ;  /* 0x000000060a4b8981 */ /* 0x000ea6000c1e1900 */
[C---:B------:R-:W-:Y:S01]  /*3650*/  IMAD.WIDE.U32 R4, R76.reuse, c[0x0][0x1e0], RZ ;  /* 0x000078004c047a25 */ /* 0x040fe200078e00ff */
[----:B------:R-:W-:Y:S01]  /*3660*/  SHF.R.S32.HI R79, RZ, 0x1f, R76 ;  /* 0x0000001fff4f7819 */ /* 0x000fe2000001144c */
[----:B------:R-:W-:Y:S04]  /*3670*/  BAR.SYNC.DEFER_BLOCKING 0x0 ;  /* 0x0000000000007b1d */ /* 0x000fe80000010000 */
        /* <DEDUP_REMOVED lines=9> */
[C---:B------:R-:W-:Y:S02]  /*3710*/  LEA R73, P0, R3.reuse, c[0x0][0x1c8], 0x1 ;  /* 0x0000720003497a11 */ /* 0x040fe400078008ff */
[----:B------:R-:W-:Y:S02]  /*3720*/  MOV R5, c[0x0][0x27c] ;  /* 0x00009f0000057a02 */ /* 0x000fe40000000f00 */
[----:B------:R-:W-:Y:S02]  /*3730*/  LEA.HI.X R72, R3, c[0x0][0x1cc], R4, 0x1, P0 ;  /* 0x0000730003487a11 */ /* 0x000fe400000f0c04 */
[----:B------:R-:W-:Y:S11]  /*3740*/  ISETP.GE.AND P0, PT, R5, 0x1, PT ;  /* 0x000000010500780c */ /* 0x000ff60003f06270 */
[----:B------:R-:W-:Y:S02]  /*3750*/  @!UPT UIADD3 URZ, URZ, URZ, URZ ;  /* 0x0000003f3f3ff290 */ /* 0x000fe4000fffe03f */
[----:B------:R-:W-:-:S05]  /*3760*/  @!P0 BRA `(.L_x_1716) ;  /* 0x00004e8000008947 */ /* 0x000fca0003800000 */
[-C--:B------:R-:W-:Y:S01]  /*3770*/  IMAD R5, R132, R38.reuse, RZ ;  /* 0x0000002684057224 */ /* 0x080fe200078e02ff */
[----:B------:R-:W-:Y:S01]  /*3780*/  ULDC.U8 UR4, c[0x0][0x298] ;  /* 0x0000a60000047ab9 */ /* 0x000fe20000000000 */
[-C--:B------:R-:W-:Y:S01]  /*3790*/  IMAD R4, R133, R38.reuse, RZ ;  /* 0x0000002685047224 */ /* 0x080fe200078e02ff */
[----:B------:R-:W-:Y:S01]  /*37a0*/  ISETP.NE.AND P0, PT, RZ, UR4, PT ;  /* 0x00000004ff007c0c */ /* 0x000fe2000bf05270 */
[-C--:B------:R-:W-:Y:S01]  /*37b0*/  IMAD.WIDE.U32 R34, R126, R38.reuse, RZ ;  /* 0x000000267e227225 */ /* 0x080fe200078e00ff */
[----:B------:R-:W-:Y:S03]  /*37c0*/  SHF.R.S32.HI R3, RZ, 0x1f, R38 ;  /* 0x0000001fff037819 */ /* 0x000fe60000011426 */
[----:B------:R-:W-:Y:S04]  /*37d0*/  IMAD.WIDE.U32 R62, R124, R38, RZ ;  /* 0x000000267c3e7225 */ /* 0x000fe800078e00ff */
[C---:B------:R-:W-:Y:S02]  /*37e0*/  IMAD R5, R3.reuse, R126, R5 ;  /* 0x0000007e03057224 */ /* 0x040fe400078e0205 */
[----:B------:R-:W-:Y:S02]  /*37f0*/  IMAD R4, R3, R124, R4 ;  /* 0x0000007c03047224 */ /* 0x000fe400078e0204 */
[----:B------:R-:W-:Y:S01]  /*3800*/  IMAD R3, R38, -0x30, R2 ;  /* 0xffffffd026037824 */ /* 0x000fe200078e0202 */
[----:B------:R-:W-:Y:S02]  /*3810*/  IADD3 R61, R35, R5, RZ ;  /* 0x00000005233d7210 */ /* 0x000fe40007ffe0ff */
[----:B------:R-:W-:Y:S02]  /*3820*/  IADD3 R64, R63, R4, RZ ;  /* 0x000000043f407210 */ /* 0x000fe40007ffe0ff */
[----:B------:R-:W-:Y:S01]  /*3830*/  IMNMX R74, R3, 0x30, PT ;  /* 0x00000030034a7817 */ /* 0x000fe20003800200 */
        /* <DEDUP_REMOVED lines=11> */
[----:B------:R-:W-:Y:S03]  /*38f0*/  CS2R R14, SRZ ;  /* 0x00000000000e7805 */ /* 0x000fe6000001ff00 */
        /* <DEDUP_REMOVED lines=33> */
.L_x_1719:
[----:B------:R-:W-:Y:S05]  /*3b10*/  BSYNC B0 ;  /* 0x0000000000007941 */ /* 0x000fea0003800000 */
.L_x_1718:
[----:B-1----:R-:W-:Y:S01]  /*3b20*/  IADD3 R13, R143, 0x20, RZ ;  /* 0x000000208f0d7810 */ /* 0x002fe20007ffe0ff */
[----:B-----5:R-:W-:Y:S01]  /*3b30*/  IMAD.MOV.U32 R12, RZ, RZ, R18 ;  /* 0x000000ffff0c7224 */ /* 0x020fe200078e0012 */
[----:B------:R-:W-:Y:S01]  /*3b40*/  BSSY B0, `(.L_x_1720) ;  /* 0x0000042000007945 */ /* 0x000fe20003800000 */
[----:B------:R-:W-:Y:S01]  /*3b50*/  IMAD.MOV.U32 R9, RZ, RZ, R19 ;  /* 0x000000ffff097224 */ /* 0x000fe200078e0013 */
[----:B------:R-:W-:Y:S01]  /*3b60*/  ISETP.GE.AND P5, PT, R13, R74, PT ;  /* 0x0000004a0d00720c */ /* 0x000fe20003fa6270 */
[----:B------:R-:W-:Y:S01]  /*3b70*/  IMAD.MOV.U32 R6, RZ, RZ, R16 ;  /* 0x000000ffff067224 */ /* 0x000fe200078e0010 */
[----:B------:R-:W-:Y:S01]  /*3b80*/  CS2R R26, SRZ ;  /* 0x00000000001a7805 */ /* 0x000fe2000001ff00 */
[----:B------:R-:W-:Y:S01]  /*3b90*/  IMAD.MOV.U32 R3, RZ, RZ, R17 ;  /* 0x000000ffff037224 */ /* 0x000fe200078e0011 */
[----:B------:R-:W-:Y:S01]  /*3ba0*/  PRMT R31, R9, 0x5410, R12 ;  /* 0x00005410091f7816 */ /* 0x000fe2000000000c */
[----:B------:R-:W-:Y:S01]  /*3bb0*/  IMAD.MOV.U32 R9, RZ, RZ, R11 ;  /* 0x000000ffff097224 */ /* 0x000fe200078e000b */
[----:B------:R-:W-:Y:S01]  /*3bc0*/  MOV R12, R10 ;  /* 0x0000000a000c7202 */ /* 0x000fe20000000f00 */
[----:B------:R-:W-:Y:S01]  /*3bd0*/  CS2R R22, SRZ ;  /* 0x0000000000167805 */ /* 0x000fe2000001ff00 */
[----:B------:R-:W-:Y:S01]  /*3be0*/  PRMT R30, R3, 0x5410, R6 ;  /* 0x00005410031e7816 */ /* 0x000fe20000000006 */
[----:B------:R-:W-:Y:S01]  /*3bf0*/  IMAD.MOV.U32 R6, RZ, RZ, R4 ;  /* 0x000000ffff067224 */ /* 0x000fe200078e0004 */
[----:B------:R-:W-:Y:S01]  /*3c00*/  PRMT R25, R9, 0x5410, R12 ;  /* 0x0000541009197816 */ /* 0x000fe2000000000c */
[----:B------:R-:W-:Y:S01]  /*3c10*/  IMAD.MOV.U32 R3, RZ, RZ, R5 ;  /* 0x000000ffff037224 */ /* 0x000fe200078e0005 */
[----:B------:R-:W-:Y:S01]  /*3c20*/  MOV R12, R42 ;  /* 0x0000002a000c7202 */ /* 0x000fe20000000f00 */
[----:B------:R-:W-:Y:S01]  /*3c30*/  IMAD.MOV.U32 R9, RZ, RZ, R43 ;  /* 0x000000ffff097224 */ /* 0x000fe200078e002b */
[----:B------:R-:W-:Y:S01]  /*3c40*/  CS2R R20, SRZ ;  /* 0x0000000000147805 */ /* 0x000fe2000001ff00 */
[----:B------:R-:W-:Y:S01]  /*3c50*/  CS2R R52, SRZ ;  /* 0x0000000000347805 */ /* 0x000fe2000001ff00 */
        /* <DEDUP_REMOVED lines=12> */
[----:B------:R-:W-:Y:S02]  /*3d20*/  PRMT R47, R12, 0x5410, R9 ;  /* 0x000054100c2f7816 */ /* 0x000fe40000000009 */
[----:B------:R-:W-:Y:S02]  /*3d30*/  PRMT R39, R6, 0x7610, R39 ;  /* 0x0000761006277816 */ /* 0x000fe40000000027 */
[----:B------:R-:W-:Y:S01]  /*3d40*/  PRMT R46, R3, 0x7610, R46 ;  /* 0x00007610032e7816 */ /* 0x000fe2000000002e */
[----:B------:R-:W-:-:S05]  /*3d50*/  @P5 BRA `(.L_x_1721) ;  /* 0x0000020000005947 */ /* 0x000fca0003800000 */
[----:B------:R-:W-:Y:S01]  /*3d60*/  IADD3 R3, P3, P0, R86, R34, R138 ;  /* 0x0000002256037210 */ /* 0x000fe2000787e08a */
[----:B------:R-:W-:Y:S01]  /*3d70*/  CS2R R20, SRZ ;  /* 0x0000000000147805 */ /* 0x000fe2000001ff00 */
[----:B------:R-:W-:Y:S01]  /*3d80*/  CS2R R44, SRZ ;  /* 0x00000000002c7805 */ /* 0x000fe2000001ff00 */
[----:B------:R-:W-:Y:S01]  /*3d90*/  CS2R R22, SRZ ;  /* 0x0000000000167805 */ /* 0x000fe2000001ff00 */
[----:B------:R-:W-:Y:S01]  /*3da0*/  IADD3.X R9, R95, R61, R129, P3, P0 ;  /* 0x0000003d5f097210 */ /* 0x000fe20001fe0481 */
[----:B------:R-:W-:Y:S01]  /*3db0*/  CS2R R48, SRZ ;  /* 0x0000000000307805 */ /* 0x000fe2000001ff00 */
[----:B------:R-:W-:Y:S01]  /*3dc0*/  IADD3 R6, P3, P0, R84, R62, R137 ;  /* 0x0000003e54067210 */ /* 0x000fe2000787e089 */
[----:B------:R-:W-:Y:S01]  /*3dd0*/  CS2R R26, SRZ ;  /* 0x00000000001a7805 */ /* 0x000fe2000001ff00 */
[----:B------:R-:W-:Y:S01]  /*3de0*/  CS2R R50, SRZ ;  /* 0x0000000000327805 */ /* 0x000fe2000001ff00 */
[----:B------:R-:W-:Y:S01]  /*3df0*/  CS2R R28, SRZ ;  /* 0x00000000001c7805 */ /* 0x000fe2000001ff00 */
[----:B------:R-:W-:Y:S01]  /*3e00*/  IADD3.X R13, R92, R64, R130, P3, P0 ;  /* 0x000000405c0d7210 */ /* 0x000fe20001fe0482 */
[----:B------:R-:W-:Y:S01]  /*3e10*/  CS2R R52, SRZ ;  /* 0x0000000000347805 */ /* 0x000fe2000001ff00 */
[C---:B------:R-:W-:Y:S04]  /*3e20*/  LEA R32, P0, R3.reuse, c[0x0][0x270], 0x1 ;  /* 0x00009c0003207a11 */ /* 0x040fe800078008ff */
[----:B------:R-:W-:Y:S02]  /*3e30*/  LEA.HI.X R33, R3, c[0x0][0x274], R9, 0x1, P0 ;  /* 0x00009d0003217a11 */ /* 0x000fe400000f0c09 */
[C---:B------:R-:W-:Y:S04]  /*3e40*/  LEA R12, P0, R6.reuse, c[0x0][0x288], 0x1 ;  /* 0x0000a200060c7a11 */ /* 0x040fe800078008ff */
[----:B------:R-:W-:Y:S02]  /*3e50*/  LEA.HI.X R13, R6, c[0x0][0x28c], R13, 0x1, P0 ;  /* 0x0000a300060d7a11 */ /* 0x000fe400000f0c0d */
[----:B------:R-:W-:Y:S11]  /*3e60*/  ISETP.GE.AND P0, PT, R144, c[0x0][0x27c], PT ;  /* 0x00009f0090007a0c */ /* 0x000ff60003f06270 */
[----:B------:R-:W-:Y:S02]  /*3e70*/  @!UPT UIADD3 URZ, URZ, URZ, URZ ;  /* 0x0000003f3f3ff290 */ /* 0x000fe4000fffe03f */
        /* <DEDUP_REMOVED lines=14> */
.L_x_1721:
[----:B------:R-:W-:Y:S05]  /*3f60*/  BSYNC B0 ;  /* 0x0000000000007941 */ /* 0x000fea0003800000 */
.L_x_1720:
[----:B-1---5:R-:W-:Y:S01]  /*3f70*/  MOV R13, R52 ;  /* 0x00000034000d7202 */ /* 0x022fe20000000f00 */
[----:B------:R-:W-:Y:S01]  /*3f80*/  IMAD.MOV.U32 R6, RZ, RZ, R28 ;  /* 0x000000ffff067224 */ /* 0x000fe200078e001c */
[----:B------:R1:W2:Y:S01]  /*3f90*/  SHFL.IDX PT, R63, R72, RZ, 0x181f ;  /* 0x00181fff483f7589 */ /* 0x0002a200000e0000 */
[----:B------:R-:W-:Y:S01]  /*3fa0*/  IMAD.MOV.U32 R3, RZ, RZ, R29 ;  /* 0x000000ffff037224 */ /* 0x000fe200078e001d */
[----:B------:R-:W-:Y:S01]  /*3fb0*/  BSSY B1, `(.L_x_1722) ;  /* 0x0000104000017945 */ /* 0x000fe20003800000 */
[----:B------:R-:W-:Y:S02]  /*3fc0*/  IMAD.MOV.U32 R12, RZ, RZ, R26 ;  /* 0x000000ffff0c7224 */ /* 0x000fe400078e001a */
[----:B------:R-:W-:Y:S01]  /*3fd0*/  IMAD.MOV.U32 R9, RZ, RZ, R27 ;  /* 0x000000ffff097224 */ /* 0x000fe200078e001b */
[----:B------:R-:W-:Y:S01]  /*3fe0*/  PRMT R34, R3, 0x5410, R6 ;  /* 0x0000541003227816 */ /* 0x000fe20000000006 */
[----:B------:R-:W-:Y:S01]  /*3ff0*/  IMAD.MOV.U32 R3, RZ, RZ, R23 ;  /* 0x000000ffff037224 */ /* 0x000fe200078e0017 */
[----:B------:R-:W-:Y:S01]  /*4000*/  MOV R6, R22 ;  /* 0x0000001600067202 */ /* 0x000fe20000000f00 */
[----:B------:R1:W3:Y:S01]  /*4010*/  SHFL.IDX PT, R62, R73, RZ, 0x181f ;  /* 0x00181fff493e7589 */ /* 0x0002e200000e0000 */
[----:B------:R-:W-:Y:S01]  /*4020*/  PRMT R33, R9, 0x5410, R12 ;  /* 0x0000541009217816 */ /* 0x000fe2000000000c */
[----:B------:R-:W-:Y:S01]  /*4030*/  IMAD.MOV.U32 R12, RZ, RZ, R53 ;  /* 0x000000ffff0c7224 */ /* 0x000fe200078e0035 */
[----:B------:R-:W-:Y:S01]  /*4040*/  PRMT R32, R6, 0x5410, R3 ;  /* 0x0000541006207816 */ /* 0x000fe20000000003 */
[----:B------:R-:W-:Y:S02]  /*4050*/  IMAD.MOV.U32 R6, RZ, RZ, R20 ;  /* 0x000000ffff067224 */ /* 0x000fe400078e0014 */
[----:B------:R-:W-:Y:S01]  /*4060*/  IMAD.MOV.U32 R3, RZ, RZ, R21 ;  /* 0x000000ffff037224 */ /* 0x000fe200078e0015 */
[----:B------:R-:W-:Y:S04]  /*4070*/  PRMT R59, R13, 0x5410, R12 ;  /* 0x000054100d3b7816 */ /* 0x000fe8000000000c */
[----:B------:R-:W-:Y:S01]  /*4080*/  PRMT R9, R3, 0x5410, R6 ;  /* 0x0000541003097816 */ /* 0x000fe20000000006 */
[----:B------:R-:W-:Y:S01]  /*4090*/  IMAD.MOV.U32 R6, RZ, RZ, R50 ;  /* 0x000000ffff067224 */ /* 0x000fe200078e0032 */
[----:B------:R-:W-:Y:S04]  /*40a0*/  MOV R3, R51 ;  /* 0x0000003300037202 */ /* 0x000fe80000000f00 */
[----:B------:R-:W-:Y:S01]  /*40b0*/  PRMT R58, R6, 0x5410, R3 ;  /* 0x00005410063a7816 */ /* 0x000fe20000000003 */
[----:B------:R-:W-:Y:S05]  /*40c0*/  IMAD.MOV.U32 R3, RZ, RZ, R48 ;  /* 0x000000ffff037224 */ /* 0x000fea00078e0030 */
[----:B------:R-:W-:Y:S01]  /*40d0*/  PRMT R57, R3, 0x7610, R57 ;  /* 0x0000761003397816 */ /* 0x000fe20000000039 */
[----:B------:R-:W-:Y:S05]  /*40e0*/  IMAD.MOV.U32 R3, RZ, RZ, R49 ;  /* 0x000000ffff037224 */ /* 0x000fea00078e0031 */
[----:B------:R-:W-:Y:S02]  /*40f0*/  PRMT R57, R57, 0x5410, R3 ;  /* 0x0000541039397816 */ /* 0x000fe40000000003 */
[----:B------:R-:W-:Y:S04]  /*4100*/  MOV R3, R44 ;  /* 0x0000002c00037202 */ /* 0x000fe80000000f00 */
[----:B------:R-:W-:Y:S01]  /*4110*/  PRMT R56, R3, 0x7610, R56 ;  /* 0x0000761003387816 */ /* 0x000fe20000000038 */
[----:B------:R-:W-:Y:S05]  /*4120*/  IMAD.MOV.U32 R3, RZ, RZ, R45 ;  /* 0x000000ffff037224 */ /* 0x000fea00078e002d */
[----:B------:R-:W-:Y:S01]  /*4130*/  PRMT R56, R56, 0x5410, R3 ;  /* 0x0000541038387816 */ /* 0x000fe20000000003 */
[----:B------:R-:W-:-:S05]  /*4140*/  @P4 BRA `(.L_x_1723) ;  /* 0x00000ea000004947 */ /* 0x000fca0003800000 */
[----:B-123--:R-:W-:Y:S01]  /*4150*/  ISETP.GE.AND P0, PT, R140, c[0x0][0x1d4], PT ;  /* 0x000075008c007a0c */ /* 0x00efe20003f06270 */
[----:B------:R-:W-:Y:S01]  /*4160*/  @!UPT UIADD3 URZ, URZ, URZ, URZ ;  /* 0x0000003f3f3ff290 */ /* 0x000fe2000fffe03f */
[----:B------:R-:W-:Y:S11]  /*4170*/  BSSY B0, `(.L_x_1724) ;  /* 0x0000038000007945 */ /* 0x000ff60003800000 */
[----:B------:R-:W-:-:S05]  /*4180*/  @P0 BRA `(.L_x_1725) ;  /* 0x0000036000000947 */ /* 0x000fca0003800000 */
[----:B------:R-:W-:Y:S11]  /*4190*/  ISETP.GE.AND P0, PT, R144, c[0x0][0x27c], PT ;  /* 0x00009f0090007a0c */ /* 0x000ff60003f06270 */
[----:B------:R-:W-:Y:S02]  /*41a0*/  @!UPT UIADD3 URZ, URZ, URZ, URZ ;  /* 0x0000003f3f3ff290 */ /* 0x000fe4000fffe03f */
[--C-:B------:R-:W-:Y:S02]  /*41b0*/  @!P0 SHF.R.U64 R6, R14, 0x10, R15.reuse ;  /* 0x000000100e068819 */ /* 0x100fe4000000120f */
[----:B------:R-:W-:Y:S02]  /*41c0*/  @!P0 SHF.R.U32.HI R35, RZ, 0x10, R15 ;  /* 0x00000010ff238819 */ /* 0x000fe4000001160f */
[--C-:B------:R-:W-:Y:S01]  /*41d0*/  @!P0 SHF.R.U64 R4, R4, 0x10, R5.reuse ;  /* 0x0000001004048819 */ /* 0x100fe20000001205 */
[----:B------:R-:W1:Y:S01]  /*41e0*/  LDS.128 R12, [R203+0xa080] ;  /* 0x00a08000cb0c7984 */ /* 0x000e620000000c00 */
[----:B------:R-:W-:Y:S02]  /*41f0*/  @!P0 SHF.R.U32.HI R3, RZ, 0x10, R5 ;  /* 0x00000010ff038819 */ /* 0x000fe40000011605 */
[----:B------:R-:W-:Y:S02]  /*4200*/  @!P0 PRMT R39, R39, 0x5410, R6 ;  /* 0x0000541027278816 */ /* 0x000fe40000000006 */
[C---:B------:R-:W-:Y:S02]  /*4210*/  @!P0 PRMT R4, R24.reuse, 0x5432, R4 ;  /* 0x0000543218048816 */ /* 0x040fe40000000004 */
[----:B------:R-:W-:Y:S01]  /*4220*/  @!P0 PRMT R5, R24, 0x5410, R3 ;  /* 0x0000541018058816 */ /* 0x000fe20000000003 */
[----:B------:R-:W-:Y:S01]  /*4230*/  @!P0 IMAD.U32 R24, R39, 0x10000, RZ ;  /* 0x0001000027188824 */ /* 0x000fe200078e00ff */
[----:B------:R-:W-:Y:S01]  /*4240*/  @!P0 PRMT R46, R46, 0x5410, R35 ;  /* 0x000054102e2e8816 */ /* 0x000fe20000000023 */
[C---:B------:R-:W-:Y:S01]  /*4250*/  @!P0 IMAD.U32 R6, R4.reuse, 0x10000, RZ ;  /* 0x0001000004068824 */ /* 0x040fe200078e00ff */
[----:B------:R-:W-:Y:S01]  /*4260*/  @!P0 LOP3.LUT R4, R4, 0xffff0000, RZ, 0xc0, !PT ;  /* 0xffff000004048812 */ /* 0x000fe200078ec0ff */
[C---:B-1----:R-:W-:Y:S01]  /*4270*/  @!P0 IMAD.U32 R35, R12.reuse, 0x10000, RZ ;  /* 0x000100000c238824 */ /* 0x042fe200078e00ff */
[----:B------:R-:W-:Y:S05]  /*4280*/  @!P0 LOP3.LUT R3, R12, 0xffff0000, RZ, 0xc0, !PT ;  /* 0xffff00000c038812 */ /* 0x000fea00078ec0ff */
[C---:B------:R-:W-:Y:S02]  /*4290*/  @!P0 FMUL.FTZ R60, R3.reuse, R24 ;  /* 0x00000018033c8220 */ /* 0x040fe40000410000 */
[-C--:B------:R-:W-:Y:S02]  /*42a0*/  @!P0 FMUL.FTZ R3, R3, R6.reuse ;  /* 0x0000000603038220 */ /* 0x080fe40000410000 */
[----:B------:R-:W-:Y:S01]  /*42b0*/  @!P0 FFMA.FTZ R60, R35, R6, -R60 ;  /* 0x00000006233c8223 */ /* 0x000fe2000001083c */
[----:B------:R-:W-:Y:S01]  /*42c0*/  @!P0 LOP3.LUT R6, R39, 0xffff0000, RZ, 0xc0, !PT ;  /* 0xffff000027068812 */ /* 0x000fe200078ec0ff */
[----:B------:R-:W-:Y:S01]  /*42d0*/  @!P0 FFMA.FTZ R3, R24, R35, R3 ;  /* 0x0000002318038223 */ /* 0x000fe20000010003 */
[----:B------:R-:W-:Y:S04]  /*42e0*/  @!P0 SHF.L.U32 R24, R13, 0x10, RZ ;  /* 0x000000100d188819 */ /* 0x000fe800000006ff */
[----:B------:R-:W-:Y:S02]  /*42f0*/  @!P0 F2FP.BF16.PACK_AB R35, R3, R60 ;  /* 0x0000003c0323823e */ /* 0x000fe400000010ff */
[----:B------:R-:W-:Y:S02]  /*4300*/  @!P0 LOP3.LUT R3, R13, 0xffff0000, RZ, 0xc0, !PT ;  /* 0xffff00000d038812 */ /* 0x000fe400078ec0ff */
[C---:B------:R-:W-:Y:S01]  /*4310*/  LEA R60, P3, R140.reuse, R62, 0x1 ;  /* 0x0000003e8c3c7211 */ /* 0x040fe200078608ff */
[----:B------:R-:W-:Y:S02]  /*4320*/  @!P0 IMAD.MOV.U32 R12, RZ, RZ, R35 ;  /* 0x000000ffff0c8224 */ /* 0x000fe400078e0023 */
[C---:B------:R-:W-:Y:S01]  /*4330*/  @!P0 FMUL.FTZ R39, R3.reuse, R6 ;  /* 0x0000000603278220 */ /* 0x040fe20000410000 */
[----:B------:R-:W-:Y:S01]  /*4340*/  LEA.HI.X R61, R140, R63, R141, 0x1, P3 ;  /* 0x0000003f8c3d7211 */ /* 0x000fe200018f0c8d */
[-C--:B------:R-:W-:Y:S02]  /*4350*/  @!P0 FMUL.FTZ R3, R3, R4.reuse ;  /* 0x0000000403038220 */ /* 0x080fe40000410000 */
[----:B------:R-:W-:Y:S02]  /*4360*/  @!P0 FFMA.FTZ R39, R24, R4, -R39 ;  /* 0x0000000418278223 */ /* 0x000fe40000010827 */
[----:B------:R-:W-:Y:S02]  /*4370*/  @!P0 FFMA.FTZ R3, R6, R24, R3 ;  /* 0x0000001806038223 */ /* 0x000fe40000010003 */
[----:B------:R-:W-:Y:S02]  /*4380*/  @!P0 IMAD.U32 R6, R46, 0x10000, RZ ;  /* 0x000100002e068824 */ /* 0x000fe400078e00ff */
[C---:B------:R-:W-:Y:S01]  /*4390*/  @!P0 IMAD.U32 R24, R14.reuse, 0x10000, RZ ;  /* 0x000100000e188824 */ /* 0x040fe200078e00ff */
[----:B------:R-:W-:Y:S02]  /*43a0*/  @!P0 F2FP.BF16.PACK_AB R4, R3, R39 ;  /* 0x000000270304823e */ /* 0x000fe400000010ff */
[----:B------:R-:W-:Y:S02]  /*43b0*/  @!P0 LOP3.LUT R3, R14, 0xffff0000, RZ, 0xc0, !PT ;  /* 0xffff00000e038812 */ /* 0x000fe400078ec0ff */
[----:B------:R-:W-:Y:S01]  /*43c0*/  @!P0 MOV R13, R4 ;  /* 0x00000004000d8202 */ /* 0x000fe20000000f00 */
[C---:B------:R-:W-:Y:S01]  /*43d0*/  @!P0 IMAD.U32 R4, R5.reuse, 0x10000, RZ ;  /* 0x0001000005048824 */ /* 0x040fe200078e00ff */
[----:B------:R-:W-:Y:S01]  /*43e0*/  @!P0 LOP3.LUT R5, R5, 0xffff0000, RZ, 0xc0, !PT ;  /* 0xffff000005058812 */ /* 0x000fe200078ec0ff */
[C---:B------:R-:W-:Y:S02]  /*43f0*/  @!P0 FMUL.FTZ R35, R3.reuse, R6 ;  /* 0x0000000603238220 */ /* 0x040fe40000410000 */
[-C--:B------:R-:W-:Y:S02]  /*4400*/  @!P0 FMUL.FTZ R3, R3, R4.reuse ;  /* 0x0000000403038220 */ /* 0x080fe40000410000 */
[----:B------:R-:W-:Y:S01]  /*4410*/  @!P0 FFMA.FTZ R39, R24, R4, -R35 ;  /* 0x0000000418278223 */ /* 0x000fe20000010823 */
[C---:B------:R-:W-:Y:S01]  /*4420*/  @!P0 LOP3.LUT R4, R15.reuse, 0xffff0000, RZ, 0xc0, !PT ;  /* 0xffff00000f048812 */ /* 0x040fe200078ec0ff */
[----:B------:R-:W-:Y:S01]  /*4430*/  @!P0 FFMA.FTZ R3, R6, R24, R3 ;  /* 0x0000001806038223 */ /* 0x000fe20000010003 */
[----:B------:R-:W-:Y:S02]  /*4440*/  @!P0 LOP3.LUT R6, R46, 0xffff0000, RZ, 0xc0, !PT ;  /* 0xffff00002e068812 */ /* 0x000fe400078ec0ff */
[----:B------:R-:W-:Y:S03]  /*4450*/  @!P0 SHF.L.U32 R24, R15, 0x10, RZ ;  /* 0x000000100f188819 */ /* 0x000fe600000006ff */
[C---:B------:R-:W-:Y:S02]  /*4460*/  @!P0 FMUL.FTZ R35, R4.reuse, R6 ;  /* 0x0000000604238220 */ /* 0x040fe40000410000 */
[-C--:B------:R-:W-:Y:S02]  /*4470*/  @!P0 FMUL.FTZ R4, R4, R5.reuse ;  /* 0x0000000504048220 */ /* 0x080fe40000410000 */
[----:B------:R-:W-:Y:S01]  /*4480*/  @!P0 FFMA.FTZ R35, R24, R5, -R35 ;  /* 0x0000000518238223 */ /* 0x000fe20000010823 */
[----:B------:R-:W-:Y:S01]  /*4490*/  @!P0 F2FP.BF16.PACK_AB R5, R3, R39 ;  /* 0x000000270305823e */ /* 0x000fe200000010ff */
[----:B------:R-:W-:Y:S04]  /*44a0*/  @!P0 FFMA.FTZ R4, R6, R24, R4 ;  /* 0x0000001806048223 */ /* 0x000fe80000010004 */
[----:B------:R-:W-:Y:S01]  /*44b0*/  @!P0 IMAD.MOV.U32 R14, RZ, RZ, R5 ;  /* 0x000000ffff0e8224 */ /* 0x000fe200078e0005 */
[----:B------:R-:W-:Y:S04]  /*44c0*/  @!P0 F2FP.BF16.PACK_AB R3, R4, R35 ;  /* 0x000000230403823e */ /* 0x000fe800000010ff */
[----:B------:R-:W-:Y:S05]  /*44d0*/  @!P0 MOV R15, R3 ;  /* 0x00000003000f8202 */ /* 0x000fea0000000f00 */
[----:B------:R1:W-:Y:S02]  /*44e0*/  ST.E.128 [R60.64], R12 ;  /* 0x0000000c3c007985 */ /* 0x0003e4000c101d06 */
.L_x_1725:
[----:B------:R-:W-:Y:S05]  /*44f0*/  BSYNC B0 ;  /* 0x0000000000007941 */ /* 0x000fea0003800000 */
.L_x_1724:
[----:B------:R-:W-:Y:S01]  /*4500*/  ISETP.GE.AND P0, PT, R142, c[0x0][0x1d4], PT ;  /* 0x000075008e007a0c */ /* 0x000fe20003f06270 */
[----:B------:R-:W-:Y:S01]  /*4510*/  @!UPT UIADD3 URZ, URZ, URZ, URZ ;  /* 0x0000003f3f3ff290 */ /* 0x000fe2000fffe03f */
[----:B------:R-:W-:Y:S11]  /*4520*/  BSSY B0, `(.L_x_1726) ;  /* 0x0000038000007945 */ /* 0x000ff60003800000 */
[----:B------:R-:W-:-:S05]  /*4530*/  @P0 BRA `(.L_x_1727) ;  /* 0x0000036000000947 */ /* 0x000fca0003800000 */
[----:B------:R-:W-:Y:S01]  /*4540*/  ISETP.GE.AND P0, PT, R148, c[0x0][0x27c], PT ;  /* 0x00009f0094007a0c */ /* 0x000fe20003f06270 */
[----:B-1----:R-:W1:Y:S11]  /*4550*/  LDS.128 R12, [R203+0xb880] ;  /* 0x00b88000cb0c7984 */ /* 0x002e760000000c00 */
[----:B------:R-:W-:Y:S01]  /*4560*/  @!UPT UIADD3 URZ, URZ, URZ, URZ ;  /* 0x0000003f3f3ff290 */ /* 0x000fe2000fffe03f */
[----:B------:R-:W-:Y:S02]  /*4570*/  @!P0 SHF.R.U64 R5, R36, 0x10, R37 ;  /* 0x0000001024058819 */ /* 0x000fe40000001225 */
[--C-:B------:R-:W-:Y:S02]  /*4580*/  @!P0 SHF.R.U64 R4, R10, 0x10, R11.reuse ;  /* 0x000000100a048819 */ /* 0x100fe4000000120b */
[----:B------:R-:W-:Y:S02]  /*4590*/  @!P0 SHF.R.U32.HI R3, RZ, 0x10, R11 ;  /* 0x00000010ff038819 */ /* 0x000fe4000001160b */
[----:B------:R-:W-:Y:S02]  /*45a0*/  @!P0 PRMT R24, R47, 0x5410, R5 ;  /* 0x000054102f188816 */ /* 0x000fe40000000005 */
[C---:B------:R-:W-:Y:S02]  /*45b0*/  @!P0 PRMT R4, R25.reuse, 0x5432, R4 ;  /* 0x0000543219048816 */ /* 0x040fe40000000004 */
[----:B------:R-:W-:Y:S01]  /*45c0*/  @!P0 SHF.R.U32.HI R6, RZ, 0x10, R37 ;  /* 0x00000010ff068819 */ /* 0x000fe20000011625 */
[----:B------:R-:W-:Y:S01]  /*45d0*/  @!P0 IMAD.U32 R10, R24, 0x10000, RZ ;  /* 0x00010000180a8824 */ /* 0x000fe200078e00ff */
[----:B------:R-:W-:Y:S02]  /*45e0*/  @!P0 PRMT R5, R25, 0x5410, R3 ;  /* 0x0000541019058816 */ /* 0x000fe40000000003 */
        /* <DEDUP_REMOVED lines=12> */
[----:B------:R-:W-:Y:S03]  /*46b0*/  @!P0 LOP3.LUT R3, R13, 0xffff0000, RZ, 0xc0, !PT ;  /* 0xffff00000d038812 */ /* 0x000fe600078ec0ff */
[----:B------:R-:W-:Y:S02]  /*46c0*/  @!P0 IMAD.MOV.U32 R12, RZ, RZ, R11 ;  /* 0x000000ffff0c8224 */ /* 0x000fe400078e000b */
[C---:B------:R-:W-:Y:S02]  /*46d0*/  @!P0 FMUL.FTZ R24, R3.reuse, R6 ;  /* 0x0000000603188220 */ /* 0x040fe40000410000 */
[-C--:B------:R-:W-:Y:S02]  /*46e0*/  @!P0 FMUL.FTZ R3, R3, R4.reuse ;  /* 0x0000000403038220 */ /* 0x080fe40000410000 */
[----:B------:R-:W-:Y:S02]  /*46f0*/  @!P0 FFMA.FTZ R24, R10, R4, -R24 ;  /* 0x000000040a188223 */ /* 0x000fe40000010818 */
[----:B------:R-:W-:Y:S02]  /*4700*/  @!P0 FFMA.FTZ R3, R6, R10, R3 ;  /* 0x0000000a06038223 */ /* 0x000fe40000010003 */
[C---:B------:R-:W-:Y:S02]  /*4710*/  @!P0 IMAD.U32 R10, R14.reuse, 0x10000, RZ ;  /* 0x000100000e0a8824 */ /* 0x040fe400078e00ff */
[----:B------:R-:W-:Y:S01]  /*4720*/  @!P0 IMAD.U32 R6, R35, 0x10000, RZ ;  /* 0x0001000023068824 */ /* 0x000fe200078e00ff */
        /* <DEDUP_REMOVED lines=8> */
[----:B------:R-:W-:Y:S01]  /*47b0*/  @!P0 LOP3.LUT R4, R15, 0xffff0000, RZ, 0xc0, !PT ;  /* 0xffff00000f048812 */ /* 0x000fe200078ec0ff */
[----:B------:R-:W-:Y:S01]  /*47c0*/  @!P0 FFMA.FTZ R3, R6, R10, R3 ;  /* 0x0000000a06038223 */ /* 0x000fe20000010003 */
[----:B------:R-:W-:Y:S02]  /*47d0*/  @!P0 LOP3.LUT R6, R35, 0xffff0000, RZ, 0xc0, !PT ;  /* 0xffff000023068812 */ /* 0x000fe400078ec0ff */
[----:B------:R-:W-:Y:S03]  /*47e0*/  @!P0 SHF.L.U32 R10, R15, 0x10, RZ ;  /* 0x000000100f0a8819 */ /* 0x000fe600000006ff */
[C---:B------:R-:W-:Y:S02]  /*47f0*/  @!P0 FMUL.FTZ R11, R4.reuse, R6 ;  /* 0x00000006040b8220 */ /* 0x040fe40000410000 */
[-C--:B------:R-:W-:Y:S02]  /*4800*/  @!P0 FMUL.FTZ R4, R4, R5.reuse ;  /* 0x0000000504048220 */ /* 0x080fe40000410000 */
[----:B------:R-:W-:Y:S01]  /*4810*/  @!P0 FFMA.FTZ R24, R10, R5, -R11 ;  /* 0x000000050a188223 */ /* 0x000fe2000001080b */
[----:B------:R-:W-:Y:S01]  /*4820*/  @!P0 F2FP.BF16.PACK_AB R5, R3, R25 ;  /* 0x000000190305823e */ /* 0x000fe200000010ff */
[----:B------:R-:W-:Y:S01]  /*4830*/  @!P0 FFMA.FTZ R4, R6, R10, R4 ;  /* 0x0000000a06048223 */ /* 0x000fe20000010004 */
[----:B------:R-:W-:Y:S03]  /*4840*/  LEA R10, P3, R206, R62, 0x1 ;  /* 0x0000003ece0a7211 */ /* 0x000fe600078608ff */
[----:B------:R-:W-:Y:S01]  /*4850*/  @!P0 IMAD.MOV.U32 R14, RZ, RZ, R5 ;  /* 0x000000ffff0e8224 */ /* 0x000fe200078e0005 */
[----:B------:R-:W-:Y:S02]  /*4860*/  @!P0 F2FP.BF16.PACK_AB R3, R4, R24 ;  /* 0x000000180403823e */ /* 0x000fe400000010ff */
[----:B------:R-:W-:Y:S02]  /*4870*/  LEA.HI.X R11, R206, R63, R214, 0x1, P3 ;  /* 0x0000003fce0b7211 */ /* 0x000fe400018f0cd6 */
[----:B------:R-:W-:Y:S05]  /*4880*/  @!P0 MOV R15, R3 ;  /* 0x00000003000f8202 */ /* 0x000fea0000000f00 */
[----:B------:R1:W-:Y:S02]  /*4890*/  ST.E.128 [R10.64], R12 ;  /* 0x0000000c0a007985 */ /* 0x0003e4000c101d06 */
.L_x_1727:
[----:B------:R-:W-:Y:S05]  /*48a0*/  BSYNC B0 ;  /* 0x0000000000007941 */ /* 0x000fea0003800000 */
.L_x_1726:
        /* <DEDUP_REMOVED lines=8> */
[----:B------:R-:W-:Y:S02]  /*4930*/  @!P0 SHF.R.U64 R3, R16, 0x10, R17 ;  /* 0x0000001010038819 */ /* 0x000fe40000001211 */
[----:B------:R-:W-:Y:S02]  /*4940*/  @!P0 PRMT R16, R54, 0x5410, R4 ;  /* 0x0000541036108816 */ /* 0x000fe40000000004 */
[----:B------:R-:W-:Y:S02]  /*4950*/  @!P0 PRMT R4, R30, 0x5432, R3 ;  /* 0x000054321e048816 */ /* 0x000fe40000000003 */
[----:B------:R-:W-:Y:S01]  /*4960*/  @!P0 SHF.R.U32.HI R6, RZ, 0x10, R41 ;  /* 0x00000010ff068819 */ /* 0x000fe20000011629 */
[----:B------:R-:W-:Y:S01]  /*4970*/  @!P0 IMAD.U32 R10, R16, 0x10000, RZ ;  /* 0x00010000100a8824 */ /* 0x000fe200078e00ff */
[----:B------:R-:W-:Y:S02]  /*4980*/  @!P0 SHF.R.U32.HI R5, RZ, 0x10, R17 ;  /* 0x00000010ff058819 */ /* 0x000fe40000011611 */
[----:B------:R-:W-:Y:S01]  /*4990*/  @!P0 PRMT R17, R54, 0x5432, R6 ;  /* 0x0000543236118816 */ /* 0x000fe20000000006 */
[C---:B------:R-:W-:Y:S01]  /*49a0*/  @!P0 IMAD.U32 R6, R4.reuse, 0x10000, RZ ;  /* 0x0001000004068824 */ /* 0x040fe200078e00ff */
[----:B------:R-:W-:Y:S02]  /*49b0*/  @!P0 LOP3.LUT R4, R4, 0xffff0000, RZ, 0xc0, !PT ;  /* 0xffff000004048812 */ /* 0x000fe400078ec0ff */
[----:B------:R-:W-:Y:S01]  /*49c0*/  @!P0 PRMT R5, R30, 0x5410, R5 ;  /* 0x000054101e058816 */ /* 0x000fe20000000005 */
        /* <DEDUP_REMOVED lines=34> */
[C---:B------:R-:W-:Y:S03]  /*4bf0*/  LEA R10, P3, R205.reuse, R62, 0x1 ;  /* 0x0000003ecd0a7211 */ /* 0x040fe600078608ff */
[----:B------:R-:W-:Y:S01]  /*4c00*/  @!P0 IMAD.MOV.U32 R14, RZ, RZ, R5 ;  /* 0x000000ffff0e8224 */ /* 0x000fe200078e0005 */
[----:B------:R-:W-:Y:S02]  /*4c10*/  @!P0 F2FP.BF16.PACK_AB R3, R4, R16 ;  /* 0x000000100403823e */ /* 0x000fe400000010ff */
[----:B------:R-:W-:Y:S02]  /*4c20*/  LEA.HI.X R11, R205, R63, R216, 0x1, P3 ;  /* 0x0000003fcd0b7211 */ /* 0x000fe400018f0cd8 */
[----:B------:R-:W-:Y:S05]  /*4c30*/  @!P0 MOV R15, R3 ;  /* 0x00000003000f8202 */ /* 0x000fea0000000f00 */
[----:B------:R1:W-:Y:S02]  /*4c40*/  ST.E.128 [R10.64], R12 ;  /* 0x0000000c0a007985 */ /* 0x0003e4000c101d06 */
.L_x_1729:
[----:B------:R-:W-:Y:S05]  /*4c50*/  BSYNC B0 ;  /* 0x0000000000007941 */ /* 0x000fea0003800000 */
.L_x_1728:
[----:B------:R-:W-:Y:S11]  /*4c60*/  ISETP.GE.AND P0, PT, R204, c[0x0][0x1d4], PT ;  /* 0x00007500cc007a0c */ /* 0x000ff60003f06270 */
[----:B------:R-:W-:Y:S02]  /*4c70*/  @!UPT UIADD3 URZ, URZ, URZ, URZ ;  /* 0x0000003f3f3ff290 */ /* 0x000fe4000fffe03f */
        /* <DEDUP_REMOVED lines=37> */
[C---:B------:R-:W-:Y:S01]  /*4ed0*/  @!P0 FMUL.FTZ R11, R3.reuse, R6 ;  /* 0x00000006030b8220 */ /* 0x040fe20000410000 */
[----:B------:R-:W-:Y:S01]  /*4ee0*/  LEA R16, P3, R204, R62, 0x1 ;  /* 0x0000003ecc107211 */ /* 0x000fe200078608ff */
[-C--:B------:R-:W-:Y:S02]  /*4ef0*/  @!P0 FMUL.FTZ R3, R3, R4.reuse ;  /* 0x0000000403038220 */ /* 0x080fe40000410000 */
[----:B------:R-:W-:Y:S01]  /*4f00*/  @!P0 FFMA.FTZ R18, R10, R4, -R11 ;  /* 0x000000040a128223 */ /* 0x000fe2000001080b */
[----:B------:R-:W-:Y:S01]  /*4f10*/  @!P0 LOP3.LUT R4, R15, 0xffff0000, RZ, 0xc0, !PT ;  /* 0xffff00000f048812 */ /* 0x000fe200078ec0ff */
[----:B------:R-:W-:Y:S01]  /*4f20*/  @!P0 FFMA.FTZ R3, R6, R10, R3 ;  /* 0x0000000a06038223 */ /* 0x000fe20000010003 */
[----:B------:R-:W-:Y:S02]  /*4f30*/  @!P0 LOP3.LUT R6, R17, 0xffff0000, RZ, 0xc0, !PT ;  /* 0xffff000011068812 */ /* 0x000fe400078ec0ff */
[----:B------:R-:W-:Y:S02]  /*4f40*/  @!P0 SHF.L.U32 R10, R15, 0x10, RZ ;  /* 0x000000100f0a8819 */ /* 0x000fe400000006ff */
[----:B------:R-:W-:Y:S01]  /*4f50*/  LEA.HI.X R17, R204, R63, R215, 0x1, P3 ;  /* 0x0000003fcc117211 */ /* 0x000fe200018f0cd7 */
        /* <DEDUP_REMOVED lines=9> */
.L_x_1723:
[----:B-123--:R-:W-:Y:S05]  /*4ff0*/  BSYNC B1 ;  /* 0x0000000000017941 */ /* 0x00efea0003800000 */
.L_x_1722:
[----:B------:R1:W2:Y:S04]  /*5000*/  SHFL.IDX PT, R31, R72, 0x1, 0x181f ;  /* 0x00381f00481f7f89 */ /* 0x0002a800000e0000 */
[----:B------:R1:W3:Y:S01]  /*5010*/  SHFL.IDX PT, R30, R73, 0x1, 0x181f ;  /* 0x00381f00491e7f89 */ /* 0x0002e200000e0000 */
[----:B------:R-:W-:-:S05]  /*5020*/  @P5 BRA `(.L_x_1730) ;  /* 0x0000394000005947 */ /* 0x000fca0003800000 */
[----:B------:R-:W-:Y:S01]  /*5030*/  ISETP.GE.AND P0, PT, R140, c[0x0][0x1d4], PT ;  /* 0x000075008c007a0c */ /* 0x000fe20003f06270 */
[----:B------:R-:W-:Y:S01]  /*5040*/  @!UPT UIADD3 URZ, URZ, URZ, URZ ;  /* 0x0000003f3f3ff290 */ /* 0x000fe2000fffe03f */
[----:B------:R-:W-:Y:S11]  /*5050*/  BSSY B0, `(.L_x_1731) ;  /* 0x0000038000007945 */ /* 0x000ff60003800000 */
[----:B------:R-:W-:-:S05]  /*5060*/  @P0 BRA `(.L_x_1732) ;  /* 0x0000036000000947 */ /* 0x000fca0003800000 */
[----:B------:R-:W-:Y:S01]  /*5070*/  ISETP.GE.AND P0, PT, R144, c[0x0][0x27c], PT ;  /* 0x00009f0090007a0c */ /* 0x000fe20003f06270 */
[----:B------:R-:W4:Y:S11]  /*5080*/  LDS.128 R12, [R203+0xb080] ;  /* 0x00b08000cb0c7984 */ /* 0x000f360000000c00 */
[----:B------:R-:W-:Y:S01]  /*5090*/  @!UPT UIADD3 URZ, URZ, URZ, URZ ;  /* 0x0000003f3f3ff290 */ /* 0x000fe2000fffe03f */
[----:B------:R-:W-:Y:S02]  /*50a0*/  @!P0 SHF.R.U64 R4, R44, 0x10, R45 ;  /* 0x000000102c048819 */ /* 0x000fe4000000122d */
[----:B------:R-:W-:Y:S02]  /*50b0*/  @!P0 SHF.R.U64 R3, R20, 0x10, R21 ;  /* 0x0000001014038819 */ /* 0x000fe40000001215 */
[C---:B------:R-:W-:Y:S02]  /*50c0*/  @!P0 PRMT R11, R56.reuse, 0x5410, R4 ;  /* 0x00005410380b8816 */ /* 0x040fe40000000004 */
[C---:B------:R-:W-:Y:S02]  /*50d0*/  @!P0 PRMT R4, R9.reuse, 0x5432, R3 ;  /* 0x0000543209048816 */ /* 0x040fe40000000003 */
[----:B------:R-:W-:Y:S02]  /*50e0*/  @!P0 SHF.R.U32.HI R6, RZ, 0x10, R45 ;  /* 0x00000010ff068819 */ /* 0x000fe4000001162d */
[----:B------:R-:W-:Y:S02]  /*50f0*/  @!P0 SHF.R.U32.HI R5, RZ, 0x10, R21 ;  /* 0x00000010ff058819 */ /* 0x000fe40000011615 */
[----:B------:R-:W-:Y:S01]  /*5100*/  @!P0 PRMT R16, R56, 0x5432, R6 ;  /* 0x0000543238108816 */ /* 0x000fe20000000006 */
[C---:B------:R-:W-:Y:S01]  /*5110*/  @!P0 IMAD.U32 R6, R4.reuse, 0x10000, RZ ;  /* 0x0001000004068824 */ /* 0x040fe200078e00ff */
[----:B------:R-:W-:Y:S01]  /*5120*/  @!P0 PRMT R5, R9, 0x5410, R5 ;  /* 0x0000541009058816 */ /* 0x000fe20000000005 */
[----:B------:R-:W-:Y:S01]  /*5130*/  @!P0 IMAD.U32 R9, R11, 0x10000, RZ ;  /* 0x000100000b098824 */ /* 0x000fe200078e00ff */
[----:B------:R-:W-:Y:S01]  /*5140*/  @!P0 LOP3.LUT R4, R4, 0xffff0000, RZ, 0xc0, !PT ;  /* 0xffff000004048812 */ /* 0x000fe200078ec0ff */
[C---:B----4-:R-:W-:Y:S01]  /*5150*/  @!P0 IMAD.U32 R10, R12.reuse, 0x10000, RZ ;  /* 0x000100000c0a8824 */ /* 0x050fe200078e00ff */
        /* <DEDUP_REMOVED lines=33> */
[----:B---3--:R-:W-:Y:S03]  /*5370*/  LEA R10, P3, R140, R30, 0x1 ;  /* 0x0000001e8c0a7211 */ /* 0x008fe600078608ff */
[----:B------:R-:W-:Y:S01]  /*5380*/  @!P0 IMAD.MOV.U32 R14, RZ, RZ, R5 ;  /* 0x000000ffff0e8224 */ /* 0x000fe200078e0005 */
[----:B------:R-:W-:Y:S02]  /*5390*/  @!P0 F2FP.BF16.PACK_AB R3, R4, R16 ;  /* 0x000000100403823e */ /* 0x000fe400000010ff */
[----:B--2---:R-:W-:Y:S02]  /*53a0*/  LEA.HI.X R11, R140, R31, R141, 0x1, P3 ;  /* 0x0000001f8c0b7211 */ /* 0x004fe400018f0c8d */
[----:B------:R-:W-:Y:S05]  /*53b0*/  @!P0 MOV R15, R3 ;  /* 0x00000003000f8202 */ /* 0x000fea0000000f00 */
[----:B------:R2:W-:Y:S02]  /*53c0*/  ST.E.128 [R10.64], R12 ;  /* 0x0000000c0a007985 */ /* 0x0005e4000c101d06 */
.L_x_1732:
[----:B------:R-:W-:Y:S05]  /*53d0*/  BSYNC B0 ;  /* 0x0000000000007941 */ /* 0x000fea0003800000 */
.L_x_1731:
[----:B------:R-:W-:Y:S01]  /*53e0*/  ISETP.GE.AND P0, PT, R142, c[0x0][0x1d4], PT ;  /* 0x000075008e007a0c */ /* 0x000fe20003f06270 */
[----:B------:R-:W-:Y:S01]  /*53f0*/  @!UPT UIADD3 URZ, URZ, URZ, URZ ;  /* 0x0000003f3f3ff290 */ /* 0x000fe2000fffe03f */
[----:B------:R-:W-:Y:S11]  /*5400*/  BSSY B0, `(.L_x_1733) ;  /* 0x0000038000007945 */ /* 0x000ff60003800000 */
[----:B------:R-:W-:-:S05]  /*5410*/  @P0 BRA `(.L_x_1734) ;  /* 0x0000036000000947 */ /* 0x000fca0003800000 */
[C---:B---3--:R-:W-:Y:S01]  /*5420*/  LEA R18, P0, R206.reuse, R30, 0x1 ;  /* 0x0000001ece127211 */ /* 0x048fe200078008ff */
[----:B--2---:R-:W2:Y:S03]  /*5430*/  LDS.128 R12, [R203+0xc880] ;  /* 0x00c88000cb0c7984 */ /* 0x004ea60000000c00 */
[----:B------:R-:W-:Y:S02]  /*5440*/  LEA.HI.X R19, R206, R31, R214, 0x1, P0 ;  /* 0x0000001fce137211 */ /* 0x000fe400000f0cd6 */
[----:B------:R-:W-:Y:S11]  /*5450*/  ISETP.GE.AND P0, PT, R148, c[0x0][0x27c], PT ;  /* 0x00009f0094007a0c */ /* 0x000ff60003f06270 */
[----:B------:R-:W-:Y:S02]  /*5460*/  @!UPT UIADD3 URZ, URZ, URZ, URZ ;  /* 0x0000003f3f3ff290 */ /* 0x000fe4000fffe03f */
[----:B------:R-:W-:Y:S02]  /*5470*/  @!P0 SHF.R.U64 R3, R48, 0x10, R49 ;  /* 0x0000001030038819 */ /* 0x000fe40000001231 */
[----:B------:R-:W-:Y:S02]  /*5480*/  @!P0 SHF.R.U64 R5, R22, 0x10, R23 ;  /* 0x0000001016058819 */ /* 0x000fe40000001217 */
[----:B------:R-:W-:Y:S02]  /*5490*/  @!P0 PRMT R11, R57, 0x5410, R3 ;  /* 0x00005410390b8816 */ /* 0x000fe40000000003 */
[----:B------:R-:W-:Y:S02]  /*54a0*/  @!P0 PRMT R5, R32, 0x5410, R5 ;  /* 0x0000541020058816 */ /* 0x000fe40000000005 */
[----:B------:R-:W-:Y:S01]  /*54b0*/  @!P0 SHF.R.U32.HI R6, RZ, 0x10, R23 ;  /* 0x00000010ff068819 */ /* 0x000fe20000011617 */
[C---:B------:R-:W-:Y:S01]  /*54c0*/  @!P0 IMAD.U32 R9, R11.reuse, 0x10000, RZ ;  /* 0x000100000b098824 */ /* 0x040fe200078e00ff */
[----:B------:R-:W-:Y:S01]  /*54d0*/  @!P0 LOP3.LUT R11, R11, 0xffff0000, RZ, 0xc0, !PT ;  /* 0xffff00000b0b8812 */ /* 0x000fe200078ec0ff */
[C---:B------:R-:W-:Y:S01]  /*54e0*/  @!P0 IMAD.U32 R4, R5.reuse, 0x10000, RZ ;  /* 0x0001000005048824 */ /* 0x040fe200078e00ff */
[----:B------:R-:W-:Y:S02]  /*54f0*/  @!P0 LOP3.LUT R5, R5, 0xffff0000, RZ, 0xc0, !PT ;  /* 0xffff000005058812 */ /* 0x000fe400078ec0ff */
[----:B------:R-:W-:Y:S04]  /*5500*/  @!P0 SHF.R.U32.HI R16, RZ, 0x10, R49 ;  /* 0x00000010ff108819 */ /* 0x000fe80000011631 */
[----:B------:R-:W-:Y:S01]  /*5510*/  @!P0 PRMT R16, R57, 0x5432, R16 ;  /* 0x0000543239108816 */ /* 0x000fe20000000010 */
[C---:B--2---:R-:W-:Y:S01]  /*5520*/  @!P0 IMAD.U32 R10, R12.reuse, 0x10000, RZ ;  /* 0x000100000c0a8824 */ /* 0x044fe200078e00ff */
[----:B------:R-:W-:Y:S05]  /*5530*/  @!P0 LOP3.LUT R3, R12, 0xffff0000, RZ, 0xc0, !PT ;  /* 0xffff00000c038812 */ /* 0x000fea00078ec0ff */
[C---:B------:R-:W-:Y:S02]  /*5540*/  @!P0 FMUL.FTZ R17, R3.reuse, R9 ;  /* 0x0000000903118220 */ /* 0x040fe40000410000 */
[-C--:B------:R-:W-:Y:S02]  /*5550*/  @!P0 FMUL.FTZ R3, R3, R4.reuse ;  /* 0x0000000403038220 */ /* 0x080fe40000410000 */
[----:B------:R-:W-:Y:S01]  /*5560*/  @!P0 FFMA.FTZ R21, R10, R4, -R17 ;  /* 0x000000040a158223 */ /* 0x000fe20000010811 */
[----:B------:R-:W-:Y:S01]  /*5570*/  @!P0 LOP3.LUT R4, R13, 0xffff0000, RZ, 0xc0, !PT ;  /* 0xffff00000d048812 */ /* 0x000fe200078ec0ff */
[----:B------:R-:W-:Y:S01]  /*5580*/  @!P0 FFMA.FTZ R3, R9, R10, R3 ;  /* 0x0000000a09038223 */ /* 0x000fe20000010003 */
[----:B------:R-:W-:Y:S02]  /*5590*/  @!P0 SHF.L.U32 R10, R13, 0x10, RZ ;  /* 0x000000100d0a8819 */ /* 0x000fe400000006ff */
[----:B------:R-:W-:Y:S01]  /*55a0*/  @!P0 PRMT R9, R32, 0x5432, R6 ;  /* 0x0000543220098816 */ /* 0x000fe20000000006 */
[C---:B------:R-:W-:Y:S02]  /*55b0*/  @!P0 FMUL.FTZ R17, R4.reuse, R11 ;  /* 0x0000000b04118220 */ /* 0x040fe40000410000 */
[-C--:B------:R-:W-:Y:S02]  /*55c0*/  @!P0 FMUL.FTZ R4, R4, R5.reuse ;  /* 0x0000000504048220 */ /* 0x080fe40000410000 */
[----:B------:R-:W-:Y:S01]  /*55d0*/  @!P0 FFMA.FTZ R20, R10, R5, -R17 ;  /* 0x000000050a148223 */ /* 0x000fe20000010811 */
[C---:B------:R-:W-:Y:S01]  /*55e0*/  @!P0 LOP3.LUT R5, R14.reuse, 0xffff0000, RZ, 0xc0, !PT ;  /* 0xffff00000e058812 */ /* 0x040fe200078ec0ff */
[----:B------:R-:W-:Y:S01]  /*55f0*/  @!P0 FFMA.FTZ R4, R11, R10, R4 ;  /* 0x0000000a0b048223 */ /* 0x000fe20000010004 */
[----:B------:R-:W-:Y:S01]  /*5600*/  @!P0 SHF.L.U32 R11, R14, 0x10, RZ ;  /* 0x000000100e0b8819 */ /* 0x000fe200000006ff */
[----:B------:R-:W-:Y:S02]  /*5610*/  @!P0 IMAD.U32 R10, R16, 0x10000, RZ ;  /* 0x00010000100a8824 */ /* 0x000fe400078e00ff */
[----:B------:R-:W-:Y:S01]  /*5620*/  @!P0 IMAD.U32 R6, R9, 0x10000, RZ ;  /* 0x0001000009068824 */ /* 0x000fe200078e00ff */
[----:B------:R-:W-:Y:S01]  /*5630*/  @!P0 F2FP.BF16.PACK_AB R4, R4, R20 ;  /* 0x000000140404823e */ /* 0x000fe200000010ff */
[----:B------:R-:W-:Y:S01]  /*5640*/  @!P0 FMUL.FTZ R17, R5, R10 ;  /* 0x0000000a05118220 */ /* 0x000fe20000410000 */
[----:B------:R-:W-:Y:S01]  /*5650*/  @!P0 LOP3.LUT R9, R9, 0xffff0000, RZ, 0xc0, !PT ;  /* 0xffff000009098812 */ /* 0x000fe200078ec0ff */
[----:B------:R-:W-:Y:S01]  /*5660*/  @!P0 FMUL.FTZ R5, R5, R6 ;  /* 0x0000000605058220 */ /* 0x000fe20000410000 */
[----:B------:R-:W-:Y:S01]  /*5670*/  @!P0 MOV R13, R4 ;  /* 0x00000004000d8202 */ /* 0x000fe20000000f00 */
[----:B------:R-:W-:Y:S01]  /*5680*/  @!P0 FFMA.FTZ R17, R11, R6, -R17 ;  /* 0x000000060b118223 */ /* 0x000fe20000010811 */
[C---:B------:R-:W-:Y:S01]  /*5690*/  @!P0 LOP3.LUT R6, R15.reuse, 0xffff0000, RZ, 0xc0, !PT ;  /* 0xffff00000f068812 */ /* 0x040fe200078ec0ff */
[----:B------:R-:W-:Y:S01]  /*56a0*/  @!P0 FFMA.FTZ R5, R10, R11, R5 ;  /* 0x0000000b0a058223 */ /* 0x000fe20000010005 */
[----:B------:R-:W-:Y:S01]  /*56b0*/  @!P0 LOP3.LUT R10, R16, 0xffff0000, RZ, 0xc0, !PT ;  /* 0xffff0000100a8812 */ /* 0x000fe200078ec0ff */
[----:B------:R-:W-:Y:S03]  /*56c0*/  @!P0 IMAD.U32 R11, R15, 0x10000, RZ ;  /* 0x000100000f0b8824 */ /* 0x000fe600078e00ff */
[----:B------:R-:W-:Y:S01]  /*56d0*/  @!P0 F2FP.BF16.PACK_AB R5, R5, R17 ;  /* 0x000000110505823e */ /* 0x000fe200000010ff */
[C---:B------:R-:W-:Y:S02]  /*56e0*/  @!P0 FMUL.FTZ R16, R6.reuse, R10 ;  /* 0x0000000a06108220 */ /* 0x040fe40000410000 */
[-C--:B------:R-:W-:Y:S02]  /*56f0*/  @!P0 FMUL.FTZ R6, R6, R9.reuse ;  /* 0x0000000906068220 */ /* 0x080fe40000410000 */
        /* <DEDUP_REMOVED lines=8> */
.L_x_1734:
[----:B------:R-:W-:Y:S05]  /*5780*/  BSYNC B0 ;  /* 0x0000000000007941 */ /* 0x000fea0003800000 */
.L_x_1733:
        /* <DEDUP_REMOVED lines=10> */
[--C-:B------:R-:W-:Y:S02]  /*5830*/  @!P0 SHF.R.U64 R3, R26, 0x10, R27.reuse ;  /* 0x000000101a038819 */ /* 0x100fe4000000121b */
[----:B------:R-:W-:Y:S02]  /*5840*/  @!P0 SHF.R.U32.HI R4, RZ, 0x10, R27 ;  /* 0x00000010ff048819 */ /* 0x000fe4000001161b */
[----:B------:R-:W-:Y:S02]  /*5850*/  @!P0 PRMT R6, R58, 0x5410, R6 ;  /* 0x000054103a068816 */ /* 0x000fe40000000006 */
[C---:B------:R-:W-:Y:S02]  /*5860*/  @!P0 PRMT R3, R33.reuse, 0x5432, R3 ;  /* 0x0000543221038816 */ /* 0x040fe40000000003 */
[----:B------:R-:W-:Y:S01]  /*5870*/  @!P0 SHF.R.U32.HI R5, RZ, 0x10, R51 ;  /* 0x00000010ff058819 */ /* 0x000fe20000011633 */
[----:B------:R-:W-:Y:S01]  /*5880*/  @!P0 IMAD.U32 R11, R6, 0x10000, RZ ;  /* 0x00010000060b8824 */ /* 0x000fe200078e00ff */
[----:B------:R-:W-:Y:S01]  /*5890*/  @!P0 PRMT R9, R33, 0x5410, R4 ;  /* 0x0000541021098816 */ /* 0x000fe20000000004 */
[C---:B------:R-:W-:Y:S01]  /*58a0*/  @!P0 IMAD.U32 R10, R3.reuse, 0x10000, RZ ;  /* 0x00010000030a8824 */ /* 0x040fe200078e00ff */
[----:B------:R-:W-:Y:S02]  /*58b0*/  @!P0 PRMT R19, R58, 0x5432, R5 ;  /* 0x000054323a138816 */ /* 0x000fe40000000005 */
[----:B------:R-:W-:Y:S02]  /*58c0*/  @!P0 LOP3.LUT R17, R6, 0xffff0000, RZ, 0xc0, !PT ;  /* 0xffff000006118812 */ /* 0x000fe400078ec0ff */
[----:B------:R-:W-:Y:S01]  /*58d0*/  @!P0 LOP3.LUT R6, R3, 0xffff0000, RZ, 0xc0, !PT ;  /* 0xffff000003068812 */ /* 0x000fe200078ec0ff */
[C---:B--2---:R-:W-:Y:S01]  /*58e0*/  @!P0 IMAD.U32 R16, R12.reuse, 0x10000, RZ ;  /* 0x000100000c108824 */ /* 0x044fe200078e00ff */
        /* <DEDUP_REMOVED lines=36> */
.L_x_1736:
[----:B------:R-:W-:Y:S05]  /*5b30*/  BSYNC B0 ;  /* 0x0000000000007941 */ /* 0x000fea0003800000 */
.L_x_1735:
[----:B------:R-:W-:Y:S11]  /*5b40*/  ISETP.GE.AND P0, PT, R204, c[0x0][0x1d4], PT ;  /* 0x00007500cc007a0c */ /* 0x000ff60003f06270 */
[----:B------:R-:W-:Y:S02]  /*5b50*/  @!UPT UIADD3 URZ, URZ, URZ, URZ ;  /* 0x0000003f3f3ff290 */ /* 0x000fe4000fffe03f */
        /* <DEDUP_REMOVED lines=10> */
[----:B------:R-:W-:Y:S02]  /*5c00*/  @!P0 PRMT R3, R34, 0x5432, R3 ;  /* 0x0000543222038816 */ /* 0x000fe40000000003 */
[----:B------:R-:W-:Y:S01]  /*5c10*/  @!P0 SHF.R.U32.HI R5, RZ, 0x10, R53 ;  /* 0x00000010ff058819 */ /* 0x000fe20000011635 */
[----:B------:R-:W-:Y:S01]  /*5c20*/  @!P0 IMAD.U32 R11, R6, 0x10000, RZ ;  /* 0x00010000060b8824 */ /* 0x000fe200078e00ff */
[----:B------:R-:W-:Y:S01]  /*5c30*/  @!P0 PRMT R9, R34, 0x5410, R4 ;  /* 0x0000541022098816 */ /* 0x000fe20000000004 */
[----:B------:R-:W-:Y:S01]  /*5c40*/  @!P0 IMAD.U32 R10, R3, 0x10000, RZ ;  /* 0x00010000030a8824 */ /* 0x000fe200078e00ff */
        /* <DEDUP_REMOVED lines=41> */
.L_x_1717:
        /* <DEDUP_REMOVED lines=21> */
[----:B------:R-:W-:Y:S01]  /*6030*/  CS2R R46, SRZ ;  /* 0x00000000002e7805 */ /* 0x000fe2000001ff00 */
[----:B------:R-:W-:Y:S01]  /*6040*/  CS2R R44, SRZ ;  /* 0x00000000002c7805 */ /* 0x000fe2000001ff00 */
        /* <DEDUP_REMOVED lines=13> */
.L_x_1738:
[----:B------:R-:W-:Y:S05]  /*6120*/  BSYNC B0 ;  /* 0x0000000000007941 */ /* 0x000fea0003800000 */
.L_x_1737:
[----:B------:R-:W-:Y:S01]  /*6130*/  IADD3 R36, R143, 0x20, RZ ;  /* 0x000000208f247810 */ /* 0x000fe20007ffe0ff */
[----:B-----5:R-:W-:Y:S01]  /*6140*/  IMAD.MOV.U32 R6, RZ, RZ, R22 ;  /* 0x000000ffff067224 */ /* 0x020fe200078e0016 */
[----:B------:R-:W-:Y:S01]  /*6150*/  BSSY B0, `(.L_x_1739) ;  /* 0x000003b000007945 */ /* 0x000fe20003800000 */
[----:B-1----:R-:W-:Y:S01]  /*6160*/  IMAD.MOV.U32 R5, RZ, RZ, R23 ;  /* 0x000000ffff057224 */ /* 0x002fe200078e0017 */
        /* <DEDUP_REMOVED lines=26> */
[----:B------:R-:W-:Y:S01]  /*6310*/  PRMT R54, R6, 0x5410, R5 ;  /* 0x0000541006367816 */ /* 0x000fe20000000005 */
[----:B------:R-:W-:Y:S01]  /*6320*/  IMAD.MOV.U32 R3, RZ, RZ, R17 ;  /* 0x000000ffff037224 */ /* 0x000fe200078e0011 */
[----:B------:R-:W-:Y:S01]  /*6330*/  CS2R R50, SRZ ;  /* 0x0000000000327805 */ /* 0x000fe2000001ff00 */
[----:B------:R-:W-:Y:S01]  /*6340*/  CS2R R48, SRZ ;  /* 0x0000000000307805 */ /* 0x000fe2000001ff00 */
        /* <DEDUP_REMOVED lines=13> */
[----:B------:R-:W-:Y:S02]  /*6420*/  IADD3.X R24, R96, R64, R130, P3, P0 ;  /* 0x0000004060187210 */ /* 0x000fe40001fe0482 */
[C---:B------:R-:W-:Y:S04]  /*6430*/  LEA R4, P0, R3.reuse, c[0x0][0x270], 0x1 ;  /* 0x00009c0003047a11 */ /* 0x040fe800078008ff */
[----:B------:R-:W-:Y:S02]  /*6440*/  LEA.HI.X R5, R3, c[0x0][0x274], R5, 0x1, P0 ;  /* 0x00009d0003057a11 */ /* 0x000fe400000f0c05 */
[C---:B------:R-:W-:Y:S04]  /*6450*/  LEA R34, P0, R6.reuse, c[0x0][0x288], 0x1 ;  /* 0x0000a20006227a11 */ /* 0x040fe800078008ff */
[----:B------:R-:W-:Y:S02]  /*6460*/  LEA.HI.X R35, R6, c[0x0][0x28c], R24, 0x1, P0 ;  /* 0x0000a30006237a11 */ /* 0x000fe400000f0c18 */
[----:B------:R-:W-:Y:S01]  /*6470*/  ISETP.GE.AND P0, PT, R140, c[0x0][0x27c], PT ;  /* 0x00009f008c007a0c */ /* 0x000fe20003f06270 */
[----:B------:R-:W-:Y:S11]  /*6480*/  CS2R R24, SRZ ;  /* 0x0000000000187805 */ /* 0x000ff6000001ff00 */
[----:B------:R-:W-:Y:S01]  /*6490*/  @!UPT UIADD3 URZ, URZ, URZ, URZ ;  /* 0x0000003f3f3ff290 */ /* 0x000fe2000fffe03f */
[----:B------:R1:W5:Y:S04]  /*64a0*/  @!P0 LDG.E.128 R24, [R4.64] ;  /* 0x0000000604188981 */ /* 0x000368000c1e1d00 */
[----:B------:R1:W5:Y:S01]  /*64b0*/  @!P0 LDG.E.128 R48, [R34.64] ;  /* 0x0000000622308981 */ /* 0x000362000c1e1d00 */
[----:B------:R-:W-:Y:S11]  /*64c0*/  ISETP.GE.AND P0, PT, R142, c[0x0][0x27c], PT ;  /* 0x00009f008e007a0c */ /* 0x000ff60003f06270 */
[----:B------:R-:W-:Y:S02]  /*64d0*/  @!UPT UIADD3 URZ, URZ, URZ, URZ ;  /* 0x0000003f3f3ff290 */ /* 0x000fe4000fffe03f */
[----:B------:R1:W5:Y:S04]  /*64e0*/  @!P0 LDG.E.128 R28, [R4.64+0x80] ;  /* 0x00008006041c8981 */ /* 0x000368000c1e1d00 */
[----:B------:R1:W5:Y:S02]  /*64f0*/  @!P0 LDG.E.128 R56, [R34.64+0x80] ;  /* 0x0000800622388981 */ /* 0x000364000c1e1d00 */
.L_x_1740:
[----:B------:R-:W-:Y:S05]  /*6500*/  BSYNC B0 ;  /* 0x0000000000007941 */ /* 0x000fea0003800000 */
.L_x_1739:
[----:B------:R-:W-:Y:S01]  /*6510*/  IADD3 R67, -R68, c[0x0][0x1d4], RZ ;  /* 0x0000750044437a10 */ /* 0x000fe20007ffe1ff */
[----:B-1---5:R-:W-:Y:S01]  /*6520*/  IMAD.MOV.U32 R4, RZ, RZ, R28 ;  /* 0x000000ffff047224 */ /* 0x022fe200078e001c */
[----:B------:R1:W2:Y:S01]  /*6530*/  SHFL.IDX PT, R71, R72, RZ, 0x181f ;  /* 0x00181fff48477589 */ /* 0x0002a200000e0000 */
[----:B------:R-:W-:Y:S01]  /*6540*/  IMAD.MOV.U32 R3, RZ, RZ, R29 ;  /* 0x000000ffff037224 */ /* 0x000fe200078e001d */
[----:B------:R-:W-:Y:S01]  /*6550*/  BSSY B1, `(.L_x_1741) ;  /* 0x000010e000017945 */ /* 0x000fe20003800000 */
[----:B------:R-:W-:Y:S02]  /*6560*/  IMAD.MOV.U32 R6, RZ, RZ, R30 ;  /* 0x000000ffff067224 */ /* 0x000fe400078e001e */
[----:B------:R-:W-:Y:S01]  /*6570*/  IMAD.MOV.U32 R5, RZ, RZ, R31 ;  /* 0x000000ffff057224 */ /* 0x000fe200078e001f */
[----:B------:R-:W-:Y:S01]  /*6580*/  PRMT R36, R3, 0x5410, R4 ;  /* 0x0000541003247816 */ /* 0x000fe20000000004 */
[----:B------:R-:W-:Y:S01]  /*6590*/  IMAD.MOV.U32 R4, RZ, RZ, R24 ;  /* 0x000000ffff047224 */ /* 0x000fe200078e0018 */
[----:B------:R1:W3:Y:S01]  /*65a0*/  SHFL.IDX PT, R70, R73, RZ, 0x181f ;  /* 0x00181fff49467589 */ /* 0x0002e200000e0000 */
[----:B------:R-:W-:Y:S01]  /*65b0*/  IMAD.MOV.U32 R3, RZ, RZ, R25 ;  /* 0x000000ffff037224 */ /* 0x000fe200078e0019 */
[----:B------:R-:W-:Y:S01]  /*65c0*/  PRMT R37, R5, 0x5410, R6 ;  /* 0x0000541005257816 */ /* 0x000fe20000000006 */
[----:B------:R-:W-:Y:S01]  /*65d0*/  IMAD.MOV.U32 R5, RZ, RZ, R27 ;  /* 0x000000ffff057224 */ /* 0x000fe200078e001b */
[----:B------:R-:W-:Y:S02]  /*65e0*/  MOV R6, R26 ;  /* 0x0000001a00067202 */ /* 0x000fe40000000f00 */
[----:B------:R-:W-:Y:S01]  /*65f0*/  PRMT R34, R3, 0x5410, R4 ;  /* 0x0000541003227816 */ /* 0x000fe20000000004 */
[----:B------:R-:W-:Y:S01]  /*6600*/  IMAD.MOV.U32 R4, RZ, RZ, R56 ;  /* 0x000000ffff047224 */ /* 0x000fe200078e0038 */
[----:B------:R-:W-:Y:S02]  /*6610*/  MOV R3, R57 ;  /* 0x0000003900037202 */ /* 0x000fe40000000f00 */
[----:B------:R-:W-:Y:S01]  /*6620*/  PRMT R35, R6, 0x5410, R5 ;  /* 0x0000541006237816 */ /* 0x000fe20000000005 */
[----:B------:R-:W-:Y:S01]  /*6630*/  IMAD.MOV.U32 R5, RZ, RZ, R59 ;  /* 0x000000ffff057224 */ /* 0x000fe200078e003b */
[----:B------:R-:W-:Y:S01]  /*6640*/  PRMT R63, R4, 0x5410, R3 ;  /* 0x00005410043f7816 */ /* 0x000fe20000000003 */
[----:B------:R-:W-:Y:S01]  /*6650*/  IMAD.MOV.U32 R4, RZ, RZ, R50 ;  /* 0x000000ffff047224 */ /* 0x000fe200078e0032 */
[----:B------:R-:W-:Y:S01]  /*6660*/  MOV R6, R58 ;  /* 0x0000003a00067202 */ /* 0x000fe20000000f00 */
[----:B------:R-:W-:Y:S03]  /*6670*/  IMAD.MOV.U32 R3, RZ, RZ, R51 ;  /* 0x000000ffff037224 */ /* 0x000fe600078e0033 */
[----:B------:R-:W-:Y:S02]  /*6680*/  PRMT R64, R5, 0x5410, R6 ;  /* 0x0000541005407816 */ /* 0x000fe40000000006 */
[----:B------:R-:W-:Y:S02]  /*6690*/  PRMT R62, R4, 0x5410, R3 ;  /* 0x00005410043e7816 */ /* 0x000fe40000000003 */
[----:B------:R-:W-:Y:S04]  /*66a0*/  MOV R3, R48 ;  /* 0x0000003000037202 */ /* 0x000fe80000000f00 */
[----:B------:R-:W-:Y:S01]  /*66b0*/  PRMT R61, R3, 0x7610, R61 ;  /* 0x00007610033d7816 */ /* 0x000fe2000000003d */
[----:B------:R-:W-:Y:S05]  /*66c0*/  IMAD.MOV.U32 R3, RZ, RZ, R49 ;  /* 0x000000ffff037224 */ /* 0x000fea00078e0031 */
[----:B------:R-:W-:Y:S01]  /*66d0*/  PRMT R61, R61, 0x5410, R3 ;  /* 0x000054103d3d7816 */ /* 0x000fe20000000003 */
[----:B------:R-:W-:-:S05]  /*66e0*/  @P4 BRA `(.L_x_1742) ;  /* 0x00000f4000004947 */ /* 0x000fca0003800000 */
[----:B-123--:R-:W-:Y:S01]  /*66f0*/  ISETP.GE.AND P0, PT, R140, c[0x0][0x1d4], PT ;  /* 0x000075008c007a0c */ /* 0x00efe20003f06270 */
[----:B------:R-:W-:Y:S01]  /*6700*/  BSSY B0, `(.L_x_1743) ;  /* 0x0000079000007945 */ /* 0x000fe20003800000 */
[----:B------:R-:W-:Y:S11]  /*6710*/  SHF.R.U32.HI R152, RZ, 0x3, R223 ;  /* 0x00000003ff987819 */ /* 0x000ff600000116df */
[----:B------:R-:W-:-:S05]  /*6720*/  @P0 BRA `(.L_x_1744) ;  /* 0x0000076000000947 */ /* 0x000fca0003800000 */
[----:B------:R-:W-:Y:S01]  /*6730*/  SEL R3, R68, R67, !P1 ;  /* 0x0000004344037207 */ /* 0x000fe20004800000 */
[----:B------:R-:W-:Y:S01]  /*6740*/  LDS.128 R40, [R115+0xa080] ;  /* 0x00a0800073287984 */ /* 0x000fe20000000c00 */
[----:B------:R-:W-:Y:S02]  /*6750*/  ISETP.GE.AND P0, PT, R140, c[0x0][0x27c], PT ;  /* 0x00009f008c007a0c */ /* 0x000fe40003f06270 */
[----:B------:R-:W-:Y:S04]  /*6760*/  SHF.R.S32.HI R4, RZ, 0x1f, R3 ;  /* 0x0000001fff047819 */ /* 0x000fe80000011403 */
[----:B------:R-:W-:Y:S04]  /*6770*/  LEA.HI R3, R4, R3, RZ, 0x4 ;  /* 0x0000000304037211 */ /* 0x000fe800078f20ff */
[----:B------:R-:W-:Y:S03]  /*6780*/  LEA.HI.SX32 R3, R3, R66, 0x1c ;  /* 0x0000004203037211 */ /* 0x000fe600078fe2ff */
[----:B------:R-:W-:Y:S02]  /*6790*/  @!P0 SHF.R.U64 R39, R16, 0x10, R17 ;  /* 0x0000001010278819 */ /* 0x000fe40000001211 */
[----:B------:R-:W-:Y:S01]  /*67a0*/  IMAD.SHL.U32 R69, R3, 0x8, RZ ;  /* 0x0000000803457824 */ /* 0x000fe200078e00ff */
[----:B------:R-:W-:Y:S02]  /*67b0*/  SHF.R.S32.HI R4, RZ, 0x1f, R3 ;  /* 0x0000001fff047819 */ /* 0x000fe40000011403 */
[----:B------:R-:W-:Y:S02]  /*67c0*/  @!P0 SHF.R.U32.HI R52, RZ, 0x10, R17 ;  /* 0x00000010ff348819 */ /* 0x000fe40000011611 */
[----:B------:R-:W-:Y:S02]  /*67d0*/  LEA.HI R4, R4, R3, RZ, 0x3 ;  /* 0x0000000304047211 */ /* 0x000fe400078f18ff */
[----:B------:R-:W-:Y:S02]  /*67e0*/  @!P0 SHF.R.U32.HI R53, RZ, 0x10, R19 ;  /* 0x00000010ff358819 */ /* 0x000fe40000011613 */
[----:B------:R-:W-:Y:S02]  /*67f0*/  SHF.R.S32.HI R3, RZ, 0x3, R4 ;  /* 0x00000003ff037819 */ /* 0x000fe40000011404 */
[----:B------:R-:W-:Y:S02]  /*6800*/  LOP3.LUT R4, R223, 0x38, R69, 0xf8, !PT ;  /* 0x00000038df047812 */ /* 0x000fe400078ef845 */
[----:B------:R-:W-:Y:S01]  /*6810*/  @!P0 SHF.R.U64 R5, R12, 0x10, R13 ;  /* 0x000000100c058819 */ /* 0x000fe2000000120d */
[----:B------:R-:W-:Y:S01]  /*6820*/  IMAD R3, R3, 0xc00, R7 ;  /* 0x00000c0003037824 */ /* 0x000fe200078e0207 */
[----:B------:R-:W-:Y:S02]  /*6830*/  LOP3.LUT R4, R4, R152, RZ, 0x3c, !PT ;  /* 0x0000009804047212 */ /* 0x000fe400078e3cff */
[----:B------:R-:W-:Y:S02]  /*6840*/  @!P0 SHF.R.U64 R12, R18, 0x10, R19 ;  /* 0x00000010120c8819 */ /* 0x000fe40000001213 */
[----:B------:R-:W-:Y:S01]  /*6850*/  @!P0 PRMT R5, R9, 0x5432, R5 ;  /* 0x0000543209058816 */ /* 0x000fe20000000005 */
[----:B------:R-:W-:Y:S01]  /*6860*/  IMAD.IADD R3, R3, 0x1, R4 ;  /* 0x0000000103037824 */ /* 0x000fe200078e0204 */
[----:B------:R-:W-:Y:S02]  /*6870*/  @!P0 SHF.R.U64 R6, R14, 0x10, R15 ;  /* 0x000000100e068819 */ /* 0x000fe4000000120f */
[----:B------:R-:W-:Y:S01]  /*6880*/  @!P0 PRMT R14, R11, 0x5432, R52 ;  /* 0x000054320b0e8816 */ /* 0x000fe20000000034 */
[----:B------:R-:W-:Y:S01]  /*6890*/  IMAD.SHL.U32 R4, R3, 0x2, RZ ;  /* 0x0000000203047824 */ /* 0x000fe200078e00ff */
[----:B------:R-:W-:Y:S02]  /*68a0*/  @!P0 SHF.R.U32.HI R3, RZ, 0x10, R13 ;  /* 0x00000010ff038819 */ /* 0x000fe4000001160d */
[----:B------:R-:W-:Y:S02]  /*68b0*/  @!P0 PRMT R13, R10, 0x5432, R39 ;  /* 0x000054320a0d8816 */ /* 0x000fe40000000027 */
[----:B------:R1:W2:Y:S01]  /*68c0*/  LDS.128 R16, [R4+0xa080] ;  /* 0x00a0800004107984 */ /* 0x0002a20000000c00 */
[----:B------:R-:W-:Y:S02]  /*68d0*/  @!P0 PRMT R9, R9, 0x5410, R3 ;  /* 0x0000541009098816 */ /* 0x000fe40000000003 */
[----:B------:R-:W-:Y:S01]  /*68e0*/  @!P0 PRMT R11, R11, 0x5410, R6 ;  /* 0x000054100b0b8816 */ /* 0x000fe20000000006 */
[----:B------:R-:W-:Y:S01]  /*68f0*/  @!P0 IMAD.U32 R6, R13, 0x10000, RZ ;  /* 0x000100000d068824 */ /* 0x000fe200078e00ff */
[C---:B------:R-:W-:Y:S02]  /*6900*/  @!P0 PRMT R39, R54.reuse, 0x5410, R12 ;  /* 0x0000541036278816 */ /* 0x040fe4000000000c */
[----:B-1----:R-:W-:Y:S02]  /*6910*/  @!P0 SHF.R.U32.HI R4, RZ, 0x10, R15 ;  /* 0x00000010ff048819 */ /* 0x002fe4000001160f */
[----:B------:R-:W-:Y:S02]  /*6920*/  @!P0 PRMT R15, R54, 0x5432, R53 ;  /* 0x00005432360f8816 */ /* 0x000fe40000000035 */
[----:B------:R-:W-:Y:S01]  /*6930*/  @!P0 PRMT R10, R10, 0x5410, R4 ;  /* 0x000054100a0a8816 */ /* 0x000fe20000000004 */
[C---:B------:R-:W-:Y:S01]  /*6940*/  @!P0 IMAD.U32 R4, R5.reuse, 0x10000, RZ ;  /* 0x0001000005048824 */ /* 0x040fe200078e00ff */
[----:B------:R-:W-:Y:S01]  /*6950*/  @!P0 LOP3.LUT R5, R5, 0xffff0000, RZ, 0xc0, !PT ;  /* 0xffff000005058812 */ /* 0x000fe200078ec0ff */
[----:B--2---:R-:W-:Y:S01]  /*6960*/  @!P0 IMAD.U32 R3, R16, 0x10000, RZ ;  /* 0x0001000010038824 */ /* 0x004fe200078e00ff */
[----:B------:R-:W-:Y:S03]  /*6970*/  @!P0 SHF.L.U32 R12, R40, 0x10, RZ ;  /* 0x00000010280c8819 */ /* 0x000fe600000006ff */
[C---:B------:R-:W-:Y:S02]  /*6980*/  @!P0 FMUL.FTZ R52, R3.reuse, R6 ;  /* 0x0000000603348220 */ /* 0x040fe40000410000 */
[-C--:B------:R-:W-:Y:S02]  /*6990*/  @!P0 FMUL.FTZ R3, R3, R4.reuse ;  /* 0x0000000403038220 */ /* 0x080fe40000410000 */
[----:B------:R-:W-:Y:S01]  /*69a0*/  @!P0 FFMA.FTZ R54, R12, R4, -R52 ;  /* 0x000000040c368223 */ /* 0x000fe20000010834 */
[----:B------:R-:W-:Y:S01]  /*69b0*/  @!P0 LOP3.LUT R4, R16, 0xffff0000, RZ, 0xc0, !PT ;  /* 0xffff000010048812 */ /* 0x000fe200078ec0ff */
[----:B------:R-:W-:Y:S01]  /*69c0*/  @!P0 FFMA.FTZ R3, R6, R12, R3 ;  /* 0x0000000c06038223 */ /* 0x000fe20000010003 */
[----:B------:R-:W-:Y:S02]  /*69d0*/  @!P0 LOP3.LUT R6, R13, 0xffff0000, RZ, 0xc0, !PT ;  /* 0xffff00000d068812 */ /* 0x000fe400078ec0ff */
[----:B------:R-:W-:Y:S03]  /*69e0*/  @!P0 LOP3.LUT R12, R40, 0xffff0000, RZ, 0xc0, !PT ;  /* 0xffff0000280c8812 */ /* 0x000fe600078ec0ff */
[C---:B------:R-:W-:Y:S02]  /*69f0*/  @!P0 FMUL.FTZ R13, R4.reuse, R6 ;  /* 0x00000006040d8220 */ /* 0x040fe40000410000 */
[-C--:B------:R-:W-:Y:S02]  /*6a00*/  @!P0 FMUL.FTZ R4, R4, R5.reuse ;  /* 0x0000000504048220 */ /* 0x080fe40000410000 */
[----:B------:R-:W-:Y:S02]  /*6a10*/  @!P0 FFMA.FTZ R53, R12, R5, -R13 ;  /* 0x000000050c358223 */ /* 0x000fe4000001080d */
[----:B------:R-:W-:Y:S01]  /*6a20*/  @!P0 FFMA.FTZ R4, R6, R12, R4 ;  /* 0x0000000c06048223 */ /* 0x000fe20000010004 */
[C---:B------:R-:W-:Y:S01]  /*6a30*/  @!P0 SHF.L.U32 R6, R9.reuse, 0x10, RZ ;  /* 0x0000001009068819 */ /* 0x040fe200000006ff */
[----:B------:R-:W-:Y:S01]  /*6a40*/  @!P0 IMAD.U32 R12, R14, 0x10000, RZ ;  /* 0x000100000e0c8824 */ /* 0x000fe200078e00ff */
[----:B------:R-:W-:Y:S01]  /*6a50*/  @!P0 LOP3.LUT R9, R9, 0xffff0000, RZ, 0xc0, !PT ;  /* 0xffff000009098812 */ /* 0x000fe200078ec0ff */
[----:B------:R-:W-:Y:S02]  /*6a60*/  @!P0 IMAD.U32 R5, R17, 0x10000, RZ ;  /* 0x0001000011058824 */ /* 0x000fe400078e00ff */
[----:B------:R-:W-:Y:S02]  /*6a70*/  @!P0 IMAD.U32 R13, R41, 0x10000, RZ ;  /* 0x00010000290d8824 */ /* 0x000fe400078e00ff */
        /* <DEDUP_REMOVED lines=11> */
[----:B------:R-:W-:Y:S01]  /*6b30*/  @!P0 F2FP.BF16.PACK_AB R13, R53, R54 ;  /* 0x00000036350d823e */ /* 0x000fe200000010ff */
[----:B------:R-:W-:Y:S01]  /*6b40*/  @!P0 IMAD.U32 R12, R39, 0x10000, RZ ;  /* 0x00010000270c8824 */ /* 0x000fe200078e00ff */
[----:B------:R-:W-:Y:S01]  /*6b50*/  @!P0 F2FP.BF16.PACK_AB R14, R14, R52 ;  /* 0x000000340e0e823e */ /* 0x000fe200000010ff */
[----:B------:R-:W-:Y:S01]  /*6b60*/  @!P0 IMAD.U32 R9, R18, 0x10000, RZ ;  /* 0x0001000012098824 */ /* 0x000fe200078e00ff */
[----:B------:R-:W-:Y:S01]  /*6b70*/  @!P0 F2FP.BF16.PACK_AB R52, R4, R3 ;  /* 0x000000030434823e */ /* 0x000fe200000010ff */
[----:B------:R-:W-:Y:S01]  /*6b80*/  @!P0 IMAD.MOV.U32 R40, RZ, RZ, R13 ;  /* 0x000000ffff288224 */ /* 0x000fe200078e000d */
[C---:B------:R-:W-:Y:S01]  /*6b90*/  @!P0 SHF.L.U32 R4, R11.reuse, 0x10, RZ ;  /* 0x000000100b048819 */ /* 0x040fe200000006ff */
[----:B------:R-:W-:Y:S01]  /*6ba0*/  @!P0 IMAD.MOV.U32 R41, RZ, RZ, R14 ;  /* 0x000000ffff298224 */ /* 0x000fe200078e000e */
[----:B------:R-:W-:Y:S01]  /*6bb0*/  @!P0 F2FP.BF16.PACK_AB R6, R6, R5 ;  /* 0x000000050606823e */ /* 0x000fe200000010ff */
[----:B------:R-:W-:Y:S01]  /*6bc0*/  @!P0 IMAD.U32 R13, R42, 0x10000, RZ ;  /* 0x000100002a0d8824 */ /* 0x000fe200078e00ff */
[----:B------:R-:W-:Y:S01]  /*6bd0*/  @!P0 LOP3.LUT R11, R11, 0xffff0000, RZ, 0xc0, !PT ;  /* 0xffff00000b0b8812 */ /* 0x000fe200078ec0ff */
[C---:B------:R-:W-:Y:S01]  /*6be0*/  @!P0 FMUL.FTZ R14, R9.reuse, R12 ;  /* 0x0000000c090e8220 */ /* 0x040fe20000410000 */
[----:B------:R-:W-:Y:S01]  /*6bf0*/  @!P0 MOV R17, R6 ;  /* 0x0000000600118202 */ /* 0x000fe20000000f00 */
[-C--:B------:R-:W-:Y:S01]  /*6c00*/  @!P0 FMUL.FTZ R3, R9, R4.reuse ;  /* 0x0000000409038220 */ /* 0x080fe20000410000 */
[----:B------:R-:W-:Y:S01]  /*6c10*/  @!P0 LOP3.LUT R6, R19, 0xffff0000, RZ, 0xc0, !PT ;  /* 0xffff000013068812 */ /* 0x000fe200078ec0ff */
[----:B------:R-:W-:Y:S02]  /*6c20*/  @!P0 FFMA.FTZ R53, R13, R4, -R14 ;  /* 0x000000040d358223 */ /* 0x000fe4000001080e */
[----:B------:R-:W-:Y:S02]  /*6c30*/  @!P0 IMAD.U32 R14, R15, 0x10000, RZ ;  /* 0x000100000f0e8824 */ /* 0x000fe400078e00ff */
[----:B------:R-:W-:Y:S02]  /*6c40*/  @!P0 IMAD.U32 R5, R19, 0x10000, RZ ;  /* 0x0001000013058824 */ /* 0x000fe400078e00ff */
[----:B------:R-:W-:Y:S01]  /*6c50*/  @!P0 FFMA.FTZ R3, R12, R13, R3 ;  /* 0x0000000d0c038223 */ /* 0x000fe20000010003 */
[----:B------:R-:W-:Y:S01]  /*6c60*/  @!P0 LOP3.LUT R13, R15, 0xffff0000, RZ, 0xc0, !PT ;  /* 0xffff00000f0d8812 */ /* 0x000fe200078ec0ff */
[----:B------:R-:W-:Y:S01]  /*6c70*/  @!P0 IMAD.U32 R4, R10, 0x10000, RZ ;  /* 0x000100000a048824 */ /* 0x000fe200078e00ff */
[C---:B------:R-:W-:Y:S01]  /*6c80*/  @!P0 LOP3.LUT R15, R43.reuse, 0xffff0000, RZ, 0xc0, !PT ;  /* 0xffff00002b0f8812 */ /* 0x040fe200078ec0ff */
[----:B------:R-:W-:Y:S02]  /*6c90*/  @!P0 IMAD.U32 R12, R43, 0x10000, RZ ;  /* 0x000100002b0c8824 */ /* 0x000fe400078e00ff */
[C---:B------:R-:W-:Y:S02]  /*6ca0*/  @!P0 FMUL.FTZ R9, R5.reuse, R14 ;  /* 0x0000000e05098220 */ /* 0x040fe40000410000 */
[----:B------:R-:W-:Y:S02]  /*6cb0*/  @!P0 IMAD.MOV.U32 R16, RZ, RZ, R52 ;  /* 0x000000ffff108224 */ /* 0x000fe400078e0034 */
[-C--:B------:R-:W-:Y:S02]  /*6cc0*/  @!P0 FMUL.FTZ R5, R5, R4.reuse ;  /* 0x0000000405058220 */ /* 0x080fe40000410000 */
[----:B------:R-:W-:Y:S01]  /*6cd0*/  @!P0 FFMA.FTZ R52, R12, R4, -R9 ;  /* 0x000000040c348223 */ /* 0x000fe20000010809 */
[----:B------:R-:W-:Y:S01]  /*6ce0*/  @!P0 LOP3.LUT R4, R10, 0xffff0000, RZ, 0xc0, !PT ;  /* 0xffff00000a048812 */ /* 0x000fe200078ec0ff */
[----:B------:R-:W-:Y:S01]  /*6cf0*/  @!P0 FMUL.FTZ R9, R6, R13 ;  /* 0x0000000d06098220 */ /* 0x000fe20000410000 */
[----:B------:R-:W-:Y:S03]  /*6d00*/  @!P0 LOP3.LUT R10, R42, 0xffff0000, RZ, 0xc0, !PT ;  /* 0xffff00002a0a8812 */ /* 0x000fe600078ec0ff */
[-C--:B------:R-:W-:Y:S02]  /*6d10*/  @!P0 FFMA.FTZ R9, R15, R4.reuse, -R9 ;  /* 0x000000040f098223 */ /* 0x080fe40000010809 */
[----:B------:R-:W-:Y:S01]  /*6d20*/  @!P0 FMUL.FTZ R6, R6, R4 ;  /* 0x0000000406068220 */ /* 0x000fe20000410000 */
[----:B------:R-:W-:Y:S02]  /*6d30*/  @!P0 LOP3.LUT R4, R18, 0xffff0000, RZ, 0xc0, !PT ;  /* 0xffff000012048812 */ /* 0x000fe400078ec0ff */
[----:B------:R-:W-:Y:S02]  /*6d40*/  @!P0 F2FP.BF16.PACK_AB R52, R9, R52 ;  /* 0x000000340934823e */ /* 0x000fe400000010ff */
[----:B------:R-:W-:Y:S02]  /*6d50*/  @!P0 LOP3.LUT R9, R39, 0xffff0000, RZ, 0xc0, !PT ;  /* 0xffff000027098812 */ /* 0x000fe400078ec0ff */
[----:B------:R-:W-:Y:S03]  /*6d60*/  @!P0 MOV R43, R52 ;  /* 0x00000034002b8202 */ /* 0x000fe60000000f00 */
[C---:B------:R-:W-:Y:S02]  /*6d70*/  @!P0 FMUL.FTZ R39, R4.reuse, R9 ;  /* 0x0000000904278220 */ /* 0x040fe40000410000 */
[-C--:B------:R-:W-:Y:S02]  /*6d80*/  @!P0 FMUL.FTZ R4, R4, R11.reuse ;  /* 0x0000000b04048220 */ /* 0x080fe40000410000 */
[----:B------:R-:W-:Y:S02]  /*6d90*/  @!P0 FFMA.FTZ R39, R10, R11, -R39 ;  /* 0x0000000b0a278223 */ /* 0x000fe40000010827 */
[----:B------:R-:W-:Y:S02]  /*6da0*/  @!P0 FFMA.FTZ R4, R9, R10, R4 ;  /* 0x0000000a09048223 */ /* 0x000fe40000010004 */
[----:B------:R-:W-:Y:S01]  /*6db0*/  @!P0 FFMA.FTZ R5, R14, R12, R5 ;  /* 0x0000000c0e058223 */ /* 0x000fe20000010005 */
[----:B------:R-:W-:Y:S01]  /*6dc0*/  @!P0 F2FP.BF16.PACK_AB R9, R39, R53 ;  /* 0x000000352709823e */ /* 0x000fe200000010ff */
[----:B------:R-:W-:Y:S01]  /*6dd0*/  @!P0 FFMA.FTZ R6, R13, R15, R6 ;  /* 0x0000000f0d068223 */ /* 0x000fe20000010006 */
[----:B------:R-:W-:Y:S03]  /*6de0*/  @!P0 F2FP.BF16.PACK_AB R4, R4, R3 ;  /* 0x000000030404823e */ /* 0x000fe600000010ff */
[----:B------:R-:W-:Y:S01]  /*6df0*/  @!P0 IMAD.MOV.U32 R42, RZ, RZ, R9 ;  /* 0x000000ffff2a8224 */ /* 0x000fe200078e0009 */
[----:B------:R-:W-:Y:S01]  /*6e00*/  @!P0 F2FP.BF16.PACK_AB R3, R6, R5 ;  /* 0x000000050603823e */ /* 0x000fe200000010ff */
[----:B------:R-:W-:Y:S04]  /*6e10*/  @!P0 IMAD.MOV.U32 R18, RZ, RZ, R4 ;  /* 0x000000ffff128224 */ /* 0x000fe800078e0004 */
[----:B------:R-:W-:Y:S01]  /*6e20*/  @!P0 IMAD.MOV.U32 R19, RZ, RZ, R3 ;  /* 0x000000ffff138224 */ /* 0x000fe200078e0003 */
[C---:B------:R-:W-:Y:S04]  /*6e30*/  LEA R4, P0, R78.reuse, R70, 0x1 ;  /* 0x000000464e047211 */ /* 0x040fe800078008ff */
[----:B------:R-:W-:Y:S02]  /*6e40*/  LEA.HI.X R5, R78, R71, R94, 0x1, P0 ;  /* 0x000000474e057211 */ /* 0x000fe400000f0c5e */
[C---:B------:R-:W-:Y:S03]  /*6e50*/  ISETP.GE.AND P0, PT, R69.reuse, c[0x0][0x1d4], PT ;  /* 0x0000750045007a0c */ /* 0x040fe60003f06270 */
[----:B------:R1:W-:Y:S10]  /*6e60*/  ST.E.128 [R4.64], R40 ;  /* 0x0000002804007985 */ /* 0x0003f4000c101d06 */
[----:B------:R-:W-:Y:S05]  /*6e70*/  @!P0 IMAD.WIDE R10, R69, 0x2, R70 ;  /* 0x00000002450a8825 */ /* 0x000fea00078e0246 */
[----:B------:R1:W-:Y:S02]  /*6e80*/  @!P0 ST.E.128 [R10.64], R16 ;  /* 0x000000100a008985 */ /* 0x0003e4000c101d06 */
.L_x_1744:
[----:B------:R-:W-:Y:S05]  /*6e90*/  BSYNC B0 ;  /* 0x0000000000007941 */ /* 0x000fea0003800000 */
.L_x_1743:
[----:B------:R-:W-:Y:S11]  /*6ea0*/  ISETP.GE.AND P0, PT, R142, c[0x0][0x1d4], PT ;  /* 0x000075008e007a0c */ /* 0x000ff60003f06270 */
[----:B------:R-:W-:Y:S02]  /*6eb0*/  @!UPT UIADD3 URZ, URZ, URZ, URZ ;  /* 0x0000003f3f3ff290 */ /* 0x000fe4000fffe03f */
[----:B------:R-:W-:-:S05]  /*6ec0*/  @P0 BRA `(.L_x_1742) ;  /* 0x0000076000000947 */ /* 0x000fca0003800000 */
[----:B------:R-:W-:Y:S01]  /*6ed0*/  SEL R3, R68, R67, !P2 ;  /* 0x0000004344037207 */ /* 0x000fe20005000000 */
[----:B-1----:R-:W-:Y:S01]  /*6ee0*/  LDS.128 R40, [R113+0xa080] ;  /* 0x00a0800071287984 */ /* 0x002fe20000000c00 */
[----:B------:R-:W-:Y:S02]  /*6ef0*/  ISETP.GE.AND P0, PT, R142, c[0x0][0x27c], PT ;  /* 0x00009f008e007a0c */ /* 0x000fe40003f06270 */
[----:B------:R-:W-:Y:S04]  /*6f00*/  SHF.R.S32.HI R4, RZ, 0x1f, R3 ;  /* 0x0000001fff047819 */ /* 0x000fe80000011403 */
[----:B------:R-:W-:Y:S04]  /*6f10*/  LEA.HI R3, R4, R3, RZ, 0x4 ;  /* 0x0000000304037211 */ /* 0x000fe800078f20ff */
[----:B------:R-:W-:Y:S03]  /*6f20*/  LEA.HI.SX32 R3, R3, R65, 0x1c ;  /* 0x0000004103037211 */ /* 0x000fe600078fe2ff */
[----:B------:R-:W-:Y:S02]  /*6f30*/  @!P0 SHF.R.U64 R9, R44, 0x10, R45 ;  /* 0x000000102c098819 */ /* 0x000fe4000000122d */
[----:B------:R-:W-:Y:S01]  /*6f40*/  IMAD.SHL.U32 R39, R3, 0x8, RZ ;  /* 0x0000000803277824 */ /* 0x000fe200078e00ff */
[----:B------:R-:W-:Y:S02]  /*6f50*/  SHF.R.S32.HI R4, RZ, 0x1f, R3 ;  /* 0x0000001fff047819 */ /* 0x000fe40000011403 */
[----:B------:R-:W-:Y:S02]  /*6f60*/  @!P0 SHF.R.U64 R5, R20, 0x10, R21 ;  /* 0x0000001014058819 */ /* 0x000fe40000001215 */
[----:B------:R-:W-:Y:S02]  /*6f70*/  LEA.HI R4, R4, R3, RZ, 0x3 ;  /* 0x0000000304047211 */ /* 0x000fe400078f18ff */
[----:B------:R-:W-:Y:S02]  /*6f80*/  @!P0 PRMT R17, R55, 0x5410, R9 ;  /* 0x0000541037118816 */ /* 0x000fe40000000009 */
[----:B------:R-:W-:Y:S02]  /*6f90*/  SHF.R.S32.HI R3, RZ, 0x3, R4 ;  /* 0x00000003ff037819 */ /* 0x000fe40000011404 */
[----:B------:R-:W-:Y:S02]  /*6fa0*/  LOP3.LUT R4, R223, 0x38, R39, 0xf8, !PT ;  /* 0x00000038df047812 */ /* 0x000fe400078ef827 */
[----:B------:R-:W-:Y:S01]  /*6fb0*/  @!P0 PRMT R5, R32, 0x5432, R5 ;  /* 0x0000543220058816 */ /* 0x000fe20000000005 */
[----:B------:R-:W-:Y:S01]  /*6fc0*/  IMAD R3, R3, 0xc00, R7 ;  /* 0x00000c0003037824 */ /* 0x000fe200078e0207 */
[----:B------:R-:W-:Y:S02]  /*6fd0*/  LOP3.LUT R4, R4, R152, RZ, 0x3c, !PT ;  /* 0x0000009804047212 */ /* 0x000fe400078e3cff */
[----:B------:R-:W-:Y:S02]  /*6fe0*/  @!P0 SHF.R.U32.HI R10, RZ, 0x10, R45 ;  /* 0x00000010ff0a8819 */ /* 0x000fe4000001162d */
[----:B------:R-:W-:Y:S01]  /*6ff0*/  @!P0 SHF.R.U64 R11, R46, 0x10, R47 ;  /* 0x000000102e0b8819 */ /* 0x000fe2000000122f */
        /* <DEDUP_REMOVED lines=10> */
[----:B------:R-:W-:Y:S04]  /*70a0*/  @!P0 SHF.R.U32.HI R19, RZ, 0x10, R47 ;  /* 0x00000010ff138819 */ /* 0x000fe8000001162f */
[----:B------:R-:W-:Y:S02]  /*70b0*/  @!P0 PRMT R19, R60, 0x5432, R19 ;  /* 0x000054323c138816 */ /* 0x000fe40000000013 */
[----:B-1----:R-:W-:Y:S04]  /*70c0*/  @!P0 SHF.R.U32.HI R4, RZ, 0x10, R23 ;  /* 0x00000010ff048819 */ /* 0x002fe80000011617 */
        /* <DEDUP_REMOVED lines=38> */
[----:B------:R-:W-:Y:S01]  /*7330*/  @!P0 SHF.L.U32 R4, R11, 0x10, RZ ;  /* 0x000000100b048819 */ /* 0x000fe200000006ff */
[----:B------:R-:W-:Y:S01]  /*7340*/  @!P0 IMAD.MOV.U32 R41, RZ, RZ, R18 ;  /* 0x000000ffff298224 */ /* 0x000fe200078e0012 */
[----:B------:R-:W-:Y:S01]  /*7350*/  @!P0 F2FP.BF16.PACK_AB R6, R6, R5 ;  /* 0x000000050606823e */ /* 0x000fe200000010ff */
[----:B------:R-:W-:Y:S02]  /*7360*/  @!P0 IMAD.U32 R17, R42, 0x10000, RZ ;  /* 0x000100002a118824 */ /* 0x000fe400078e00ff */
[C---:B------:R-:W-:Y:S01]  /*7370*/  @!P0 FMUL.FTZ R18, R9.reuse, R16 ;  /* 0x0000001009128220 */ /* 0x040fe20000410000 */
[----:B------:R-:W-:Y:S01]  /*7380*/  @!P0 MOV R13, R6 ;  /* 0x00000006000d8202 */ /* 0x000fe20000000f00 */
[-C--:B------:R-:W-:Y:S01]  /*7390*/  @!P0 FMUL.FTZ R3, R9, R4.reuse ;  /* 0x0000000409038220 */ /* 0x080fe20000410000 */
[----:B------:R-:W-:Y:S01]  /*73a0*/  @!P0 LOP3.LUT R6, R15, 0xffff0000, RZ, 0xc0, !PT ;  /* 0xffff00000f068812 */ /* 0x000fe200078ec0ff */
[----:B------:R-:W-:Y:S02]  /*73b0*/  @!P0 FFMA.FTZ R23, R17, R4, -R18 ;  /* 0x0000000411178223 */ /* 0x000fe40000010812 */
[C---:B------:R-:W-:Y:S01]  /*73c0*/  @!P0 IMAD.U32 R18, R19.reuse, 0x10000, RZ ;  /* 0x0001000013128824 */ /* 0x040fe200078e00ff */
[----:B------:R-:W-:Y:S01]  /*73d0*/  @!P0 LOP3.LUT R19, R19, 0xffff0000, RZ, 0xc0, !PT ;  /* 0xffff000013138812 */ /* 0x000fe200078ec0ff */
[----:B------:R-:W-:Y:S02]  /*73e0*/  @!P0 IMAD.U32 R5, R15, 0x10000, RZ ;  /* 0x000100000f058824 */ /* 0x000fe400078e00ff */
[----:B------:R-:W-:Y:S02]  /*73f0*/  @!P0 FFMA.FTZ R3, R16, R17, R3 ;  /* 0x0000001110038223 */ /* 0x000fe40000010003 */
[C---:B------:R-:W-:Y:S02]  /*7400*/  @!P0 IMAD.U32 R4, R10.reuse, 0x10000, RZ ;  /* 0x000100000a048824 */ /* 0x040fe400078e00ff */
[----:B------:R-:W-:Y:S02]  /*7410*/  @!P0 IMAD.U32 R17, R43, 0x10000, RZ ;  /* 0x000100002b118824 */ /* 0x000fe400078e00ff */
[----:B------:R-:W-:Y:S02]  /*7420*/  @!P0 FMUL.FTZ R9, R5, R18 ;  /* 0x0000001205098220 */ /* 0x000fe40000410000 */
[----:B------:R-:W-:Y:S01]  /*7430*/  @!P0 IMAD.MOV.U32 R12, RZ, RZ, R20 ;  /* 0x000000ffff0c8224 */ /* 0x000fe200078e0014 */
[----:B------:R-:W-:Y:S01]  /*7440*/  @!P0 LOP3.LUT R20, R43, 0xffff0000, RZ, 0xc0, !PT ;  /* 0xffff00002b148812 */ /* 0x000fe200078ec0ff */
        /* <DEDUP_REMOVED lines=9> */
[----:B------:R-:W-:Y:S01]  /*74e0*/  @!P0 LOP3.LUT R9, R11, 0xffff0000, RZ, 0xc0, !PT ;  /* 0xffff00000b098812 */ /* 0x000fe200078ec0ff */
[----:B------:R-:W-:Y:S01]  /*74f0*/  @!P0 FMUL.FTZ R11, R4, R10 ;  /* 0x0000000a040b8220 */ /* 0x000fe20000410000 */
[----:B------:R-:W-:Y:S02]  /*7500*/  @!P0 LOP3.LUT R16, R42, 0xffff0000, RZ, 0xc0, !PT ;  /* 0xffff00002a108812 */ /* 0x000fe400078ec0ff */
[----:B------:R-:W-:Y:S01]  /*7510*/  @!P0 MOV R43, R22 ;  /* 0x00000016002b8202 */ /* 0x000fe20000000f00 */
        /* <DEDUP_REMOVED lines=17> */
.L_x_1742:
[----:B-123--:R-:W-:Y:S05]  /*7630*/  BSYNC B1 ;  /* 0x0000000000017941 */ /* 0x00efea0003800000 */
.L_x_1741:
[----:B------:R1:W2:Y:S04]  /*7640*/  SHFL.IDX PT, R41, R72, 0x1, 0x181f ;  /* 0x00381f0048297f89 */ /* 0x0002a800000e0000 */
[----:B------:R1:W3:Y:S01]  /*7650*/  SHFL.IDX PT, R40, R73, 0x1, 0x181f ;  /* 0x00381f0049287f89 */ /* 0x0002e200000e0000 */
[----:B------:R-:W-:-:S05]  /*7660*/  @P5 BRA `(.L_x_1730) ;  /* 0x0000130000005947 */ /* 0x000fca0003800000 */
[----:B------:R-:W-:Y:S01]  /*7670*/  ISETP.GE.AND P0, PT, R140, c[0x0][0x1d4], PT ;  /* 0x000075008c007a0c */ /* 0x000fe20003f06270 */
[----:B------:R-:W-:Y:S01]  /*7680*/  BSSY B0, `(.L_x_1745) ;  /* 0x0000079000007945 */ /* 0x000fe20003800000 */
[----:B------:R-:W-:Y:S11]  /*7690*/  SHF.R.U32.HI R33, RZ, 0x3, R222 ;  /* 0x00000003ff217819 */ /* 0x000ff600000116de */
[----:B------:R-:W-:-:S05]  /*76a0*/  @P0 BRA `(.L_x_1746) ;  /* 0x0000076000000947 */ /* 0x000fca0003800000 */
[----:B------:R-:W-:Y:S02]  /*76b0*/  SEL R3, R68, R67, !P1 ;  /* 0x0000004344037207 */ /* 0x000fe40004800000 */
[----:B------:R-:W-:Y:S02]  /*76c0*/  ISETP.GE.AND P0, PT, R140, c[0x0][0x27c], PT ;  /* 0x00009f008c007a0c */ /* 0x000fe40003f06270 */
[----:B------:R-:W-:Y:S04]  /*76d0*/  SHF.R.S32.HI R4, RZ, 0x1f, R3 ;  /* 0x0000001fff047819 */ /* 0x000fe80000011403 */
[----:B------:R-:W-:Y:S04]  /*76e0*/  LEA.HI R3, R4, R3, RZ, 0x4 ;  /* 0x0000000304037211 */ /* 0x000fe800078f20ff */
[----:B------:R-:W-:Y:S03]  /*76f0*/  LEA.HI.SX32 R3, R3, R66, 0x1c ;  /* 0x0000004203037211 */ /* 0x000fe600078fe2ff */
[----:B------:R-:W-:Y:S02]  /*7700*/  @!P0 SHF.R.U32.HI R10, RZ, 0x10, R27 ;  /* 0x00000010ff0a8819 */ /* 0x000fe4000001161b */
[----:B------:R-:W-:Y:S01]  /*7710*/  IMAD.SHL.U32 R23, R3, 0x8, RZ ;  /* 0x0000000803177824 */ /* 0x000fe200078e00ff */
[----:B------:R-:W-:Y:S02]  /*7720*/  SHF.R.S32.HI R4, RZ, 0x1f, R3 ;  /* 0x0000001fff047819 */ /* 0x000fe40000011403 */
[----:B------:R-:W-:Y:S02]  /*7730*/  @!P0 SHF.R.U64 R5, R48, 0x10, R49 ;  /* 0x0000001030058819 */ /* 0x000fe40000001231 */
[----:B------:R-:W-:Y:S02]  /*7740*/  LEA.HI R4, R4, R3, RZ, 0x3 ;  /* 0x0000000304047211 */ /* 0x000fe400078f18ff */
[----:B------:R-:W-:Y:S02]  /*7750*/  @!P0 PRMT R17, R61, 0x5410, R5 ;  /* 0x000054103d118816 */ /* 0x000fe40000000005 */
[----:B------:R-:W-:Y:S02]  /*7760*/  SHF.R.S32.HI R3, RZ, 0x3, R4 ;  /* 0x00000003ff037819 */ /* 0x000fe40000011404 */
[----:B------:R-:W-:Y:S02]  /*7770*/  LOP3.LUT R4, R222, 0x38, R23, 0xf8, !PT ;  /* 0x00000038de047812 */ /* 0x000fe400078ef817 */
[----:B------:R-:W-:Y:S01]  /*7780*/  @!P0 SHF.R.U32.HI R9, RZ, 0x10, R49 ;  /* 0x00000010ff098819 */ /* 0x000fe20000011631 */
[----:B------:R-:W-:Y:S01]  /*7790*/  IMAD R3, R3, 0xc00, R8 ;  /* 0x00000c0003037824 */ /* 0x000fe200078e0208 */
[----:B------:R-:W-:Y:S02]  /*77a0*/  LOP3.LUT R4, R4, R33, RZ, 0x3c, !PT ;  /* 0x0000002104047212 */ /* 0x000fe400078e3cff */
[----:B------:R-:W-:Y:S02]  /*77b0*/  @!P0 SHF.R.U64 R11, R50, 0x10, R51 ;  /* 0x00000010320b8819 */ /* 0x000fe40000001233 */
[----:B------:R-:W-:Y:S01]  /*77c0*/  @!P0 PRMT R18, R61, 0x5432, R9 ;  /* 0x000054323d128816 */ /* 0x000fe20000000009 */
[----:B------:R-:W-:Y:S01]  /*77d0*/  IMAD.IADD R3, R3, 0x1, R4 ;  /* 0x0000000103037824 */ /* 0x000fe200078e0204 */
[----:B------:R-:W-:Y:S02]  /*77e0*/  @!P0 SHF.R.U32.HI R4, RZ, 0x10, R25 ;  /* 0x00000010ff048819 */ /* 0x000fe40000011619 */
[----:B------:R-:W-:Y:S01]  /*77f0*/  @!P0 PRMT R21, R62, 0x5410, R11 ;  /* 0x000054103e158816 */ /* 0x000fe2000000000b */
[----:B------:R-:W-:Y:S01]  /*7800*/  IMAD.SHL.U32 R6, R3, 0x2, RZ ;  /* 0x0000000203067824 */ /* 0x000fe200078e00ff */
[----:B------:R-:W-:Y:S02]  /*7810*/  @!P0 SHF.R.U64 R3, R24, 0x10, R25 ;  /* 0x0000001018038819 */ /* 0x000fe40000001219 */
[C---:B------:R-:W-:Y:S02]  /*7820*/  @!P0 PRMT R9, R34.reuse, 0x5410, R4 ;  /* 0x0000541022098816 */ /* 0x040fe40000000004 */
[----:B------:R4:W5:Y:S01]  /*7830*/  LDS.128 R12, [R6+0xa080] ;  /* 0x00a08000060c7984 */ /* 0x0009620000000c00 */
[----:B------:R-:W-:Y:S02]  /*7840*/  @!P0 PRMT R5, R34, 0x5432, R3 ;  /* 0x0000543222058816 */ /* 0x000fe40000000003 */
[----:B------:R-:W-:Y:S02]  /*7850*/  @!P0 SHF.R.U32.HI R19, RZ, 0x10, R51 ;  /* 0x00000010ff138819 */ /* 0x000fe40000011633 */
[----:B------:R-:W-:Y:S01]  /*7860*/  @!P0 PRMT R10, R35, 0x5432, R10 ;  /* 0x00005432230a8816 */ /* 0x000fe2000000000a */
[C---:B------:R-:W-:Y:S01]  /*7870*/  @!P0 IMAD.U32 R4, R5.reuse, 0x10000, RZ ;  /* 0x0001000005048824 */ /* 0x040fe200078e00ff */
[----:B------:R-:W-:Y:S02]  /*7880*/  @!P0 LOP3.LUT R5, R5, 0xffff0000, RZ, 0xc0, !PT ;  /* 0xffff000005058812 */ /* 0x000fe400078ec0ff */
[----:B------:R-:W-:Y:S02]  /*7890*/  @!P0 PRMT R19, R62, 0x5432, R19 ;  /* 0x000054323e138816 */ /* 0x000fe40000000013 */
[----:B----4-:R-:W-:Y:S02]  /*78a0*/  @!P0 SHF.R.U64 R6, R26, 0x10, R27 ;  /* 0x000000101a068819 */ /* 0x010fe4000000121b */
[----:B------:R-:W4:Y:S02]  /*78b0*/  LDS.128 R24, [R114+0xa080] ;  /* 0x00a0800072187984 */ /* 0x000f240000000c00 */
[----:B------:R-:W-:Y:S01]  /*78c0*/  @!P0 PRMT R11, R35, 0x5410, R6 ;  /* 0x00005410230b8816 */ /* 0x000fe20000000006 */
[----:B------:R-:W-:Y:S02]  /*78d0*/  @!P0 IMAD.U32 R6, R17, 0x10000, RZ ;  /* 0x0001000011068824 */ /* 0x000fe400078e00ff */
[----:B-----5:R-:W-:Y:S04]  /*78e0*/  @!P0 IMAD.U32 R3, R12, 0x10000, RZ ;  /* 0x000100000c038824 */ /* 0x020fe800078e00ff */
[C---:B------:R-:W-:Y:S02]  /*78f0*/  @!P0 FMUL.FTZ R20, R3.reuse, R6 ;  /* 0x0000000603148220 */ /* 0x040fe40000410000 */
[-C--:B------:R-:W-:Y:S01]  /*7900*/  @!P0 FMUL.FTZ R3, R3, R4.reuse ;  /* 0x0000000403038220 */ /* 0x080fe20000410000 */
[----:B----4-:R-:W-:Y:S05]  /*7910*/  @!P0 SHF.L.U32 R16, R24, 0x10, RZ ;  /* 0x0000001018108819 */ /* 0x010fea00000006ff */
        /* <DEDUP_REMOVED lines=73> */
[C---:B---3--:R-:W-:Y:S04]  /*7db0*/  LEA R4, P0, R78.reuse, R40, 0x1 ;  /* 0x000000284e047211 */ /* 0x048fe800078008ff */
[----:B--2---:R-:W-:Y:S02]  /*7dc0*/  LEA.HI.X R5, R78, R41, R94, 0x1, P0 ;  /* 0x000000294e057211 */ /* 0x004fe400000f0c5e */
[C---:B------:R-:W-:Y:S03]  /*7dd0*/  ISETP.GE.AND P0, PT, R23.reuse, c[0x0][0x1d4], PT ;  /* 0x0000750017007a0c */ /* 0x040fe60003f06270 */
[----:B------:R2:W-:Y:S10]  /*7de0*/  ST.E.128 [R4.64], R24 ;  /* 0x0000001804007985 */ /* 0x0005f4000c101d06 */
[----:B------:R-:W-:Y:S05]  /*7df0*/  @!P0 IMAD.WIDE R10, R23, 0x2, R40 ;  /* 0x00000002170a8825 */ /* 0x000fea00078e0228 */
[----:B------:R2:W-:Y:S02]  /*7e00*/  @!P0 ST.E.128 [R10.64], R12 ;  /* 0x0000000c0a008985 */ /* 0x0005e4000c101d06 */
.L_x_1746:
[----:B------:R-:W-:Y:S05]  /*7e10*/  BSYNC B0 ;  /* 0x0000000000007941 */ /* 0x000fea0003800000 */
.L_x_1745:
[----:B------:R-:W-:Y:S11]  /*7e20*/  ISETP.GE.AND P0, PT, R142, c[0x0][0x1d4], PT ;  /* 0x000075008e007a0c */ /* 0x000ff60003f06270 */
[----:B------:R-:W-:Y:S02]  /*7e30*/  @!UPT UIADD3 URZ, URZ, URZ, URZ ;  /* 0x0000003f3f3ff290 */ /* 0x000fe4000fffe03f */
[----:B------:R-:W-:-:S05]  /*7e40*/  @P0 BRA `(.L_x_1730) ;  /* 0x00000b2000000947 */ /* 0x000fca0003800000 */
[----:B------:R-:W-:Y:S02]  /*7e50*/  SEL R3, R68, R67, !P2 ;  /* 0x0000004344037207 */ /* 0x000fe40005000000 */
[----:B------:R-:W-:Y:S02]  /*7e60*/  ISETP.GE.AND P0, PT, R142, c[0x0][0x27c], PT ;  /* 0x00009f008e007a0c */ /* 0x000fe40003f06270 */
[----:B--2---:R-:W-:Y:S04]  /*7e70*/  SHF.R.S32.HI R4, RZ, 0x1f, R3 ;  /* 0x0000001fff047819 */ /* 0x004fe80000011403 */
[----:B------:R-:W-:Y:S04]  /*7e80*/  LEA.HI R3, R4, R3, RZ, 0x4 ;  /* 0x0000000304037211 */ /* 0x000fe800078f20ff */
[----:B------:R-:W-:Y:S03]  /*7e90*/  LEA.HI.SX32 R3, R3, R65, 0x1c ;  /* 0x0000004103037211 */ /* 0x000fe600078fe2ff */
[----:B------:R-:W-:Y:S02]  /*7ea0*/  @!P0 SHF.R.U32.HI R10, RZ, 0x10, R31 ;  /* 0x00000010ff0a8819 */ /* 0x000fe4000001161f */
[----:B------:R-:W-:Y:S01]  /*7eb0*/  IMAD.SHL.U32 R39, R3, 0x8, RZ ;  /* 0x0000000803277824 */ /* 0x000fe200078e00ff */
[----:B------:R-:W-:Y:S02]  /*7ec0*/  SHF.R.S32.HI R4, RZ, 0x1f, R3 ;  /* 0x0000001fff047819 */ /* 0x000fe40000011403 */
[----:B------:R-:W-:Y:S02]  /*7ed0*/  @!P0 PRMT R14, R37, 0x5410, R10 ;  /* 0x00005410250e8816 */ /* 0x000fe4000000000a */
[----:B------:R-:W-:Y:S02]  /*7ee0*/  LEA.HI R4, R4, R3, RZ, 0x3 ;  /* 0x0000000304047211 */ /* 0x000fe400078f18ff */
[----:B------:R-:W-:Y:S02]  /*7ef0*/  @!P0 SHF.R.U64 R11, R58, 0x10, R59 ;  /* 0x000000103a0b8819 */ /* 0x000fe4000000123b */
[----:B------:R-:W-:Y:S02]  /*7f00*/  SHF.R.S32.HI R3, RZ, 0x3, R4 ;  /* 0x00000003ff037819 */ /* 0x000fe40000011404 */
[----:B------:R-:W-:Y:S02]  /*7f10*/  LOP3.LUT R4, R222, 0x38, R39, 0xf8, !PT ;  /* 0x00000038de047812 */ /* 0x000fe400078ef827 */
[----:B------:R-:W-:Y:S01]  /*7f20*/  @!P0 PRMT R25, R64, 0x5432, R11 ;  /* 0x0000543240198816 */ /* 0x000fe2000000000b */
[----:B------:R-:W-:Y:S01]  /*7f30*/  IMAD R3, R3, 0xc00, R8 ;  /* 0x00000c0003037824 */ /* 0x000fe200078e0208 */
[----:B------:R-:W-:Y:S02]  /*7f40*/  LOP3.LUT R4, R4, R33, RZ, 0x3c, !PT ;  /* 0x0000002104047212 */ /* 0x000fe400078e3cff */
[----:B------:R-:W2:Y:S01]  /*7f50*/  LDS.128 R32, [R112+0xa080] ;  /* 0x00a0800070207984 */ /* 0x000ea20000000c00 */
[--C-:B------:R-:W-:Y:S02]  /*7f60*/  @!P0 SHF.R.U32.HI R9, RZ, 0x10, R57.reuse ;  /* 0x00000010ff098819 */ /* 0x100fe40000011639 */
[----:B------:R-:W-:Y:S01]  /*7f70*/  IMAD.IADD R3, R3, 0x1, R4 ;  /* 0x0000000103037824 */ /* 0x000fe200078e0204 */
[----:B------:R-:W-:Y:S02]  /*7f80*/  @!P0 SHF.R.U64 R4, R56, 0x10, R57 ;  /* 0x0000001038048819 */ /* 0x000fe40000001239 */
[----:B------:R-:W-:Y:S01]  /*7f90*/  @!P0 PRMT R20, R63, 0x5432, R9 ;  /* 0x000054323f148816 */ /* 0x000fe20000000009 */
[----:B------:R-:W-:Y:S01]  /*7fa0*/  IMAD.SHL.U32 R3, R3, 0x2, RZ ;  /* 0x0000000203037824 */ /* 0x000fe200078e00ff */
[----:B------:R-:W-:Y:S02]  /*7fb0*/  @!P0 PRMT R12, R63, 0x5410, R4 ;  /* 0x000054103f0c8816 */ /* 0x000fe40000000004 */
[----:B------:R-:W-:Y:S02]  /*7fc0*/  @!P0 SHF.R.U32.HI R5, RZ, 0x10, R29 ;  /* 0x00000010ff058819 */ /* 0x000fe4000001161d */
[----:B------:R4:W5:Y:S01]  /*7fd0*/  LDS.128 R16, [R3+0xa080] ;  /* 0x00a0800003107984 */ /* 0x0009620000000c00 */
[----:B------:R-:W-:Y:S01]  /*7fe0*/  @!P0 IMAD.U32 R11, R12, 0x10000, RZ ;  /* 0x000100000c0b8824 */ /* 0x000fe200078e00ff */
[----:B------:R-:W-:Y:S02]  /*7ff0*/  @!P0 PRMT R9, R36, 0x5410, R5 ;  /* 0x0000541024098816 */ /* 0x000fe40000000005 */
[----:B------:R-:W-:Y:S02]  /*8000*/  @!P0 SHF.R.U32.HI R13, RZ, 0x10, R59 ;  /* 0x00000010ff0d8819 */ /* 0x000fe4000001163b */
[----:B------:R-:W-:Y:S02]  /*8010*/  @!P0 SHF.R.U64 R6, R30, 0x10, R31 ;  /* 0x000000101e068819 */ /* 0x000fe4000000121f */
[----:B------:R-:W-:Y:S02]  /*8020*/  @!P0 LOP3.LUT R12, R12, 0xffff0000, RZ, 0xc0, !PT ;  /* 0xffff00000c0c8812 */ /* 0x000fe400078ec0ff */
[----:B------:R-:W-:Y:S02]  /*8030*/  @!P0 PRMT R23, R64, 0x5410, R13 ;  /* 0x0000541040178816 */ /* 0x000fe4000000000d */
[----:B------:R-:W-:Y:S02]  /*8040*/  @!P0 PRMT R13, R37, 0x5432, R6 ;  /* 0x00005432250d8816 */ /* 0x000fe40000000006 */
[----:B----4-:R-:W-:Y:S04]  /*8050*/  @!P0 SHF.R.U64 R3, R28, 0x10, R29 ;  /* 0x000000101c038819 */ /* 0x010fe8000000121d */
[----:B------:R-:W-:Y:S01]  /*8060*/  @!P0 PRMT R4, R36, 0x5432, R3 ;  /* 0x0000543224048816 */ /* 0x000fe20000000003 */
[----:B--2---:R-:W-:Y:S03]  /*8070*/  @!P0 IMAD.U32 R10, R32, 0x10000, RZ ;  /* 0x00010000200a8824 */ /* 0x004fe600078e00ff */
[----:B------:R-:W-:Y:S01]  /*8080*/  @!P0 SHF.L.U32 R5, R4, 0x10, RZ ;  /* 0x0000001004058819 */ /* 0x000fe200000006ff */
[C---:B-----5:R-:W-:Y:S01]  /*8090*/  @!P0 IMAD.U32 R3, R16.reuse, 0x10000, RZ ;  /* 0x0001000010038824 */ /* 0x060fe200078e00ff */
[----:B------:R-:W-:Y:S03]  /*80a0*/  @!P0 LOP3.LUT R6, R16, 0xffff0000, RZ, 0xc0, !PT ;  /* 0xffff000010068812 */ /* 0x000fe600078ec0ff */
[C---:B------:R-:W-:Y:S02]  /*80b0*/  @!P0 FMUL.FTZ R15, R3.reuse, R11 ;  /* 0x0000000b030f8220 */ /* 0x040fe40000410000 */
[-C--:B------:R-:W-:Y:S02]  /*80c0*/  @!P0 FMUL.FTZ R3, R3, R5.reuse ;  /* 0x0000000503038220 */ /* 0x080fe40000410000 */
[----:B------:R-:W-:Y:S02]  /*80d0*/  @!P0 FFMA.FTZ R24, R10, R5, -R15 ;  /* 0x000000050a188223 */ /* 0x000fe4000001080f */
[----:B------:R-:W-:Y:S01]  /*80e0*/  @!P0 FFMA.FTZ R3, R11, R10, R3 ;  /* 0x0000000a0b038223 */ /* 0x000fe20000010003 */
[----:B------:R-:W-:Y:S01]  /*80f0*/  @!P0 LOP3.LUT R11, R32, 0xffff0000, RZ, 0xc0, !PT ;  /* 0xffff0000200b8812 */ /* 0x000fe200078ec0ff */
[----:B------:R-:W-:Y:S01]  /*8100*/  @!P0 FMUL.FTZ R21, R6, R12 ;  /* 0x0000000c06158220 */ /* 0x000fe20000410000 */
[----:B------:R-:W-:Y:S01]  /*8110*/  @!P0 LOP3.LUT R10, R4, 0xffff0000, RZ, 0xc0, !PT ;  /* 0xffff0000040a8812 */ /* 0x000fe200078ec0ff */
[C---:B------:R-:W-:Y:S01]  /*8120*/  @!P0 IMAD.U32 R15, R20.reuse, 0x10000, RZ ;  /* 0x00010000140f8824 */ /* 0x040fe200078e00ff */
[----:B------:R-:W-:Y:S01]  /*8130*/  @!P0 LOP3.LUT R20, R20, 0xffff0000, RZ, 0xc0, !PT ;  /* 0xffff000014148812 */ /* 0x000fe200078ec0ff */
[----:B------:R-:W-:Y:S02]  /*8140*/  @!P0 IMAD.U32 R5, R17, 0x10000, RZ ;  /* 0x0001000011058824 */ /* 0x000fe400078e00ff */
[-C--:B------:R-:W-:Y:S02]  /*8150*/  @!P0 FMUL.FTZ R4, R6, R10.reuse ;  /* 0x0000000a06048220 */ /* 0x080fe40000410000 */
[----:B------:R-:W-:Y:S01]  /*8160*/  @!P0 FFMA.FTZ R22, R11, R10, -R21 ;  /* 0x0000000a0b168223 */ /* 0x000fe20000010815 */
[----:B------:R-:W-:Y:S01]  /*8170*/  @!P0 SHF.L.U32 R10, R33, 0x10, RZ ;  /* 0x00000010210a8819 */ /* 0x000fe200000006ff */
        /* <DEDUP_REMOVED lines=8> */
[----:B------:R-:W-:Y:S02]  /*8200*/  @!P0 FFMA.FTZ R5, R15, R10, R5 ;  /* 0x0000000a0f058223 */ /* 0x000fe40000010005 */
[C---:B------:R-:W-:Y:S02]  /*8210*/  @!P0 FMUL.FTZ R12, R6.reuse, R20 ;  /* 0x00000014060c8220 */ /* 0x040fe40000410000 */
[-C--:B------:R-:W-:Y:S02]  /*8220*/  @!P0 FMUL.FTZ R6, R6, R9.reuse ;  /* 0x0000000906068220 */ /* 0x080fe40000410000 */
[----:B------:R-:W-:Y:S02]  /*8230*/  @!P0 FFMA.FTZ R12, R11, R9, -R12 ;  /* 0x000000090b0c8223 */ /* 0x000fe4000001080c */
[----:B------:R-:W-:Y:S02]  /*8240*/  @!P0 IMAD.U32 R15, R25, 0x10000, RZ ;  /* 0x00010000190f8824 */ /* 0x000fe400078e00ff */
[----:B------:R-:W-:Y:S01]  /*8250*/  @!P0 IMAD.U32 R9, R18, 0x10000, RZ ;  /* 0x0001000012098824 */ /* 0x000fe200078e00ff */
[----:B------:R-:W-:Y:S01]  /*8260*/  @!P0 F2FP.BF16.PACK_AB R21, R12, R21 ;  /* 0x000000150c15823e */ /* 0x000fe200000010ff */
[----:B------:R-:W-:Y:S01]  /*8270*/  @!P0 FFMA.FTZ R6, R20, R11, R6 ;  /* 0x0000000b14068223 */ /* 0x000fe20000010006 */
[----:B------:R-:W-:Y:S01]  /*8280*/  @!P0 F2FP.BF16.PACK_AB R12, R22, R24 ;  /* 0x00000018160c823e */ /* 0x000fe200000010ff */
[----:B------:R-:W-:Y:S01]  /*8290*/  @!P0 IMAD.U32 R11, R19, 0x10000, RZ ;  /* 0x00010000130b8824 */ /* 0x000fe200078e00ff */
[----:B------:R-:W-:Y:S01]  /*82a0*/  @!P0 SHF.L.U32 R20, R34, 0x10, RZ ;  /* 0x0000001022148819 */ /* 0x000fe200000006ff */
[----:B------:R-:W-:Y:S01]  /*82b0*/  @!P0 IMAD.MOV.U32 R33, RZ, RZ, R21 ;  /* 0x000000ffff218224 */ /* 0x000fe200078e0015 */
[----:B------:R-:W-:Y:S01]  /*82c0*/  @!P0 SHF.L.U32 R22, R35, 0x10, RZ ;  /* 0x0000001023168819 */ /* 0x000fe200000006ff */
[----:B------:R-:W-:Y:S01]  /*82d0*/  @!P0 IMAD.MOV.U32 R32, RZ, RZ, R12 ;  /* 0x000000ffff208224 */ /* 0x000fe200078e000c */
[----:B------:R-:W-:Y:S01]  /*82e0*/  @!P0 F2FP.BF16.PACK_AB R5, R6, R5 ;  /* 0x000000050605823e */ /* 0x000fe200000010ff */
[C---:B------:R-:W-:Y:S01]  /*82f0*/  @!P0 IMAD.U32 R21, R23.reuse, 0x10000, RZ ;  /* 0x0001000017158824 */ /* 0x040fe200078e00ff */
[----:B------:R-:W-:Y:S01]  /*8300*/  @!P0 LOP3.LUT R23, R23, 0xffff0000, RZ, 0xc0, !PT ;  /* 0xffff000017178812 */ /* 0x000fe200078ec0ff */
[C---:B------:R-:W-:Y:S01]  /*8310*/  @!P0 IMAD.U32 R12, R13.reuse, 0x10000, RZ ;  /* 0x000100000d0c8824 */ /* 0x040fe200078e00ff */
[----:B------:R-:W-:Y:S01]  /*8320*/  @!P0 LOP3.LUT R13, R13, 0xffff0000, RZ, 0xc0, !PT ;  /* 0xffff00000d0d8812 */ /* 0x000fe200078ec0ff */
[----:B------:R-:W-:Y:S01]  /*8330*/  @!P0 FMUL.FTZ R26, R9, R15 ;  /* 0x0000000f091a8220 */ /* 0x000fe20000410000 */
[----:B------:R-:W-:Y:S01]  /*8340*/  @!P0 MOV R17, R5 ;  /* 0x0000000500118202 */ /* 0x000fe20000000f00 */
[C---:B------:R-:W-:Y:S01]  /*8350*/  @!P0 IMAD.U32 R10, R14.reuse, 0x10000, RZ ;  /* 0x000100000e0a8824 */ /* 0x040fe200078e00ff */
[----:B------:R-:W-:Y:S01]  /*8360*/  @!P0 LOP3.LUT R14, R14, 0xffff0000, RZ, 0xc0, !PT ;  /* 0xffff00000e0e8812 */ /* 0x000fe200078ec0ff */
[----:B------:R-:W-:Y:S02]  /*8370*/  @!P0 FMUL.FTZ R24, R11, R21 ;  /* 0x000000150b188220 */ /* 0x000fe40000410000 */
[-C--:B------:R-:W-:Y:S02]  /*8380*/  @!P0 FMUL.FTZ R9, R9, R12.reuse ;  /* 0x0000000c09098220 */ /* 0x080fe40000410000 */
[----:B------:R-:W-:Y:S01]  /*8390*/  @!P0 FFMA.FTZ R26, R20, R12, -R26 ;  /* 0x0000000c141a8223 */ /* 0x000fe2000001081a */
[----:B------:R-:W-:Y:S01]  /*83a0*/  @!P0 LOP3.LUT R12, R19, 0xffff0000, RZ, 0xc0, !PT ;  /* 0xffff0000130c8812 */ /* 0x000fe200078ec0ff */
[-C--:B------:R-:W-:Y:S01]  /*83b0*/  @!P0 FFMA.FTZ R27, R22, R10.reuse, -R24 ;  /* 0x0000000a161b8223 */ /* 0x080fe20000010818 */
[----:B------:R-:W-:Y:S01]  /*83c0*/  @!P0 LOP3.LUT R24, R35, 0xffff0000, RZ, 0xc0, !PT ;  /* 0xffff000023188812 */ /* 0x000fe200078ec0ff */
[----:B------:R-:W-:Y:S02]  /*83d0*/  @!P0 FMUL.FTZ R11, R11, R10 ;  /* 0x0000000a0b0b8220 */ /* 0x000fe40000410000 */
[----:B------:R-:W-:Y:S02]  /*83e0*/  @!P0 FMUL.FTZ R10, R12, R23 ;  /* 0x000000170c0a8220 */ /* 0x000fe40000410000 */
[----:B------:R-:W-:Y:S01]  /*83f0*/  @!P0 FFMA.FTZ R9, R15, R20, R9 ;  /* 0x000000140f098223 */ /* 0x000fe20000010009 */
[----:B------:R-:W-:Y:S01]  /*8400*/  @!P0 LOP3.LUT R20, R34, 0xffff0000, RZ, 0xc0, !PT ;  /* 0xffff000022148812 */ /* 0x000fe200078ec0ff */
[-C--:B------:R-:W-:Y:S01]  /*8410*/  @!P0 FFMA.FTZ R10, R24, R14.reuse, -R10 ;  /* 0x0000000e180a8223 */ /* 0x080fe2000001080a */
[----:B------:R-:W-:Y:S01]  /*8420*/  @!P0 LOP3.LUT R15, R25, 0xffff0000, RZ, 0xc0, !PT ;  /* 0xffff0000190f8812 */ /* 0x000fe200078ec0ff */
[----:B------:R-:W-:Y:S03]  /*8430*/  @!P0 FMUL.FTZ R12, R12, R14 ;  /* 0x0000000e0c0c8220 */ /* 0x000fe60000410000 */
[----:B------:R-:W-:Y:S02]  /*8440*/  @!P0 F2FP.BF16.PACK_AB R28, R10, R27 ;  /* 0x0000001b0a1c823e */ /* 0x000fe400000010ff */
[----:B------:R-:W-:Y:S03]  /*8450*/  @!P0 LOP3.LUT R10, R18, 0xffff0000, RZ, 0xc0, !PT ;  /* 0xffff0000120a8812 */ /* 0x000fe600078ec0ff */
[----:B------:R-:W-:Y:S02]  /*8460*/  @!P0 IMAD.MOV.U32 R35, RZ, RZ, R28 ;  /* 0x000000ffff238224 */ /* 0x000fe400078e001c */
[C---:B------:R-:W-:Y:S02]  /*8470*/  @!P0 FMUL.FTZ R25, R10.reuse, R15 ;  /* 0x0000000f0a198220 */ /* 0x040fe40000410000 */
[-C--:B------:R-:W-:Y:S02]  /*8480*/  @!P0 FMUL.FTZ R10, R10, R13.reuse ;  /* 0x0000000d0a0a8220 */ /* 0x080fe40000410000 */
[----:B------:R-:W-:Y:S02]  /*8490*/  @!P0 FFMA.FTZ R25, R20, R13, -R25 ;  /* 0x0000000d14198223 */ /* 0x000fe40000010819 */
[----:B------:R-:W-:Y:S02]  /*84a0*/  @!P0 FFMA.FTZ R10, R15, R20, R10 ;  /* 0x000000140f0a8223 */ /* 0x000fe4000001000a */
[----:B------:R-:W-:Y:S01]  /*84b0*/  @!P0 FFMA.FTZ R11, R21, R22, R11 ;  /* 0x00000016150b8223 */ /* 0x000fe2000001000b */
[----:B------:R-:W-:Y:S01]  /*84c0*/  @!P0 F2FP.BF16.PACK_AB R13, R25, R26 ;  /* 0x0000001a190d823e */ /* 0x000fe200000010ff */
[----:B------:R-:W-:Y:S01]  /*84d0*/  @!P0 FFMA.FTZ R12, R23, R24, R12 ;  /* 0x00000018170c8223 */ /* 0x000fe2000001000c */
[C---:B---3--:R-:W-:Y:S03]  /*84e0*/  LEA R26, P3, R77.reuse, R40, 0x1 ;  /* 0x000000284d1a7211 */ /* 0x048fe600078608ff */
[----:B------:R-:W-:Y:S01]  /*84f0*/  @!P0 IMAD.MOV.U32 R34, RZ, RZ, R13 ;  /* 0x000000ffff228224 */ /* 0x000fe200078e000d */
[----:B------:R-:W-:Y:S02]  /*8500*/  LEA.HI.X R27, R77, R41, R93, 0x1, P3 ;  /* 0x000000294d1b7211 */ /* 0x000fe400018f0c5d */
[----:B------:R-:W-:Y:S02]  /*8510*/  @!P0 F2FP.BF16.PACK_AB R13, R4, R3 ;  /* 0x00000003040d823e */ /* 0x000fe400000010ff */
[----:B------:R-:W-:Y:S01]  /*8520*/  @!P0 F2FP.BF16.PACK_AB R4, R10, R9 ;  /* 0x000000090a04823e */ /* 0x000fe200000010ff */
[----:B------:R2:W-:Y:S01]  /*8530*/  ST.E.128 [R26.64], R32 ;  /* 0x000000201a007985 */ /* 0x0005e2000c101d06 */
[----:B------:R-:W-:Y:S01]  /*8540*/  @!P0 F2FP.BF16.PACK_AB R3, R12, R11 ;  /* 0x0000000b0c03823e */ /* 0x000fe200000010ff */
[----:B------:R-:W-:Y:S02]  /*8550*/  @!P0 IMAD.MOV.U32 R16, RZ, RZ, R13 ;  /* 0x000000ffff108224 */ /* 0x000fe400078e000d */
        /* <DEDUP_REMOVED lines=9> */
.L_x_1716:
[----:B------:R1:W2:Y:S01]  /*85f0*/  SHFL.IDX PT, R5, R72, RZ, 0x181f ;  /* 0x00181fff48057589 */ /* 0x0002a200000e0000 */
[----:B------:R-:W-:Y:S01]  /*8600*/  IMAD R3, R38, -0x30, R2 ;  /* 0xffffffd026037824 */ /* 0x000fe200078e0202 */
[----:B------:R-:W-:Y:S02]  /*8610*/  BSSY B0, `(.L_x_1747) ;  /* 0x000001c000007945 */ /* 0x000fe40003800000 */
[----:B------:R1:W3:Y:S02]  /*8620*/  SHFL.IDX PT, R4, R73, RZ, 0x181f ;  /* 0x00181fff49047589 */ /* 0x0002e400000e0000 */
[----:B------:R-:W-:Y:S04]  /*8630*/  IMNMX R74, R3, 0x30, PT ;  /* 0x00000030034a7817 */ /* 0x000fe80003800200 */
[----:B------:R-:W-:Y:S04]  /*8640*/  IADD3 R6, -R143, R74, RZ ;  /* 0x0000004a8f067210 */ /* 0x000fe80007ffe1ff */
[----:B------:R-:W-:Y:S11]  /*8650*/  ISETP.GE.AND P0, PT, R6, 0x1, PT ;  /* 0x000000010600780c */ /* 0x000ff60003f06270 */
[----:B------:R-:W-:Y:S02]  /*8660*/  @!UPT UIADD3 URZ, URZ, URZ, URZ ;  /* 0x0000003f3f3ff290 */ /* 0x000fe4000fffe03f */
[----:B------:R-:W-:-:S05]  /*8670*/  @!P0 BRA `(.L_x_1748) ;  /* 0x0000015000008947 */ /* 0x000fca0003800000 */
[----:B-12---:R-:W-:Y:S02]  /*8680*/  ISETP.GE.AND P0, PT, R140, c[0x0][0x1d4], PT ;  /* 0x000075008c007a0c */ /* 0x006fe40003f06270 */
[----:B------:R-:W-:Y:S11]  /*8690*/  ISETP.GE.AND P4, PT, R142, c[0x0][0x1d4], PT ;  /* 0x000075008e007a0c */ /* 0x000ff60003f86270 */
[----:B------:R-:W1:Y:S01]  /*86a0*/  @!P0 LDS.128 R20, [R203+0xa080] ;  /* 0x00a08000cb148984 */ /* 0x000e620000000c00 */
[CC--:B---3--:R-:W-:Y:S04]  /*86b0*/  @!P0 LEA R10, P3, R140.reuse, R4.reuse, 0x1 ;  /* 0x000000048c0a8211 */ /* 0x0c8fe800078608ff */
[-C--:B------:R-:W-:Y:S02]  /*86c0*/  @!P0 LEA.HI.X R11, R140, R5.reuse, R141, 0x1, P3 ;  /* 0x000000058c0b8211 */ /* 0x080fe400018f0c8d */
[CC--:B------:R-:W-:Y:S04]  /*86d0*/  @!P4 LEA R14, P3, R206.reuse, R4.reuse, 0x1 ;  /* 0x00000004ce0ec211 */ /* 0x0c0fe800078608ff */
[-C--:B------:R-:W-:Y:S02]  /*86e0*/  @!P4 LEA.HI.X R15, R206, R5.reuse, R214, 0x1, P3 ;  /* 0x00000005ce0fc211 */ /* 0x080fe400018f0cd6 */
[C---:B------:R-:W-:Y:S11]  /*86f0*/  ISETP.GE.AND P3, PT, R205.reuse, c[0x0][0x1d4], PT ;  /* 0x00007500cd007a0c */ /* 0x040ff60003f66270 */
[----:B------:R-:W-:Y:S02]  /*8700*/  @!UPT UIADD3 URZ, URZ, URZ, URZ ;  /* 0x0000003f3f3ff290 */ /* 0x000fe4000fffe03f */
[CC--:B------:R-:W-:Y:S04]  /*8710*/  @!P3 LEA R12, P5, R205.reuse, R4.reuse, 0x1 ;  /* 0x00000004cd0cb211 */ /* 0x0c0fe800078a08ff */
[-C--:B------:R-:W-:Y:S01]  /*8720*/  @!P3 LEA.HI.X R13, R205, R5.reuse, R216, 0x1, P5 ;  /* 0x00000005cd0db211 */ /* 0x080fe200028f0cd8 */
[----:B-1----:R-:W-:Y:S01]  /*8730*/  @!P0 ST.E.128 [R10.64], R20 ;  /* 0x000000140a008985 */ /* 0x002fe2000c101d06 */
[C---:B------:R-:W-:Y:S03]  /*8740*/  ISETP.GE.AND P0, PT, R204.reuse, c[0x0][0x1d4], PT ;  /* 0x00007500cc007a0c */ /* 0x040fe60003f06270 */
[----:B------:R-:W1:Y:S10]  /*8750*/  @!P4 LDS.128 R16, [R203+0xb880] ;  /* 0x00b88000cb10c984 */ /* 0x000e740000000c00 */
[C---:B------:R-:W-:Y:S04]  /*8760*/  @!P0 LEA R4, P5, R204.reuse, R4, 0x1 ;  /* 0x00000004cc048211 */ /* 0x040fe800078a08ff */
[----:B------:R-:W-:Y:S01]  /*8770*/  @!P0 LEA.HI.X R5, R204, R5, R215, 0x1, P5 ;  /* 0x00000005cc058211 */ /* 0x000fe200028f0cd7 */
[----:B-1----:R-:W-:Y:S04]  /*8780*/  @!P4 ST.E.128 [R14.64], R16 ;  /* 0x000000100e00c985 */ /* 0x002fe8000c101d06 */
[----:B------:R-:W1:Y:S04]  /*8790*/  @!P3 LDS.128 R16, [R203+0xd080] ;  /* 0x00d08000cb10b984 */ /* 0x000e680000000c00 */
[----:B-1----:R-:W-:Y:S04]  /*87a0*/  @!P3 ST.E.128 [R12.64], R16 ;  /* 0x000000100c00b985 */ /* 0x002fe8000c101d06 */
[----:B------:R-:W1:Y:S04]  /*87b0*/  @!P0 LDS.128 R12, [R203+0xe880] ;  /* 0x00e88000cb0c8984 */ /* 0x000e680000000c00 */
[----:B-1----:R1:W-:Y:S02]  /*87c0*/  @!P0 ST.E.128 [R4.64], R12 ;  /* 0x0000000c04008985 */ /* 0x0023e4000c101d06 */
.L_x_1748:
[----:B-12---:R-:W-:Y:S05]  /*87d0*/  BSYNC B0 ;  /* 0x0000000000007941 */ /* 0x006fea0003800000 */
.L_x_1747:
[----:B---3--:R1:W2:Y:S01]  /*87e0*/  SHFL.IDX PT, R4, R72, 0x1, 0x181f ;  /* 0x00381f0048047f89 */ /* 0x0082a200000e0000 */
[----:B------:R-:W-:Y:S03]  /*87f0*/  ISETP.GE.AND P0, PT, R6, 0x21, PT ;  /* 0x000000210600780c */ /* 0x000fe60003f06270 */
[----:B------:R1:W3:Y:S10]  /*8800*/  SHFL.IDX PT, R3, R73, 0x1, 0x181f ;  /* 0x00381f0049037f89 */ /* 0x0002f400000e0000 */
[----:B------:R-:W-:-:S05]  /*8810*/  @!P0 BRA `(.L_x_1730) ;  /* 0x0000015000008947 */ /* 0x000fca0003800000 */
[----:B------:R-:W-:Y:S02]  /*8820*/  ISETP.GE.AND P0, PT, R140, c[0x0][0x1d4], PT ;  /* 0x000075008c007a0c */ /* 0x000fe40003f06270 */
[----:B------:R-:W-:Y:S11]  /*8830*/  ISETP.GE.AND P4, PT, R142, c[0x0][0x1d4], PT ;  /* 0x000075008e007a0c */ /* 0x000ff60003f86270 */
[----:B------:R-:W4:Y:S01]  /*8840*/  @!P0 LDS.128 R20, [R203+0xb080] ;  /* 0x00b08000cb148984 */ /* 0x000f220000000c00 */
[CC--:B---3--:R-:W-:Y:S04]  /*8850*/  @!P0 LEA R10, P3, R140.reuse, R3.reuse, 0x1 ;  /* 0x000000038c0a8211 */ /* 0x0c8fe800078608ff */
[-C--:B--2---:R-:W-:Y:S02]  /*8860*/  @!P0 LEA.HI.X R11, R140, R4.reuse, R141, 0x1, P3 ;  /* 0x000000048c0b8211 */ /* 0x084fe400018f0c8d */
[CC--:B------:R-:W-:Y:S04]  /*8870*/  @!P4 LEA R14, P3, R206.reuse, R3.reuse, 0x1 ;  /* 0x00000003ce0ec211 */ /* 0x0c0fe800078608ff */
[-C--:B------:R-:W-:Y:S02]  /*8880*/  @!P4 LEA.HI.X R15, R206, R4.reuse, R214, 0x1, P3 ;  /* 0x00000004ce0fc211 */ /* 0x080fe400018f0cd6 */
[C---:B------:R-:W-:Y:S11]  /*8890*/  ISETP.GE.AND P3, PT, R205.reuse, c[0x0][0x1d4], PT ;  /* 0x00007500cd007a0c */ /* 0x040ff60003f66270 */
[----:B------:R-:W-:Y:S02]  /*88a0*/  @!UPT UIADD3 URZ, URZ, URZ, URZ ;  /* 0x0000003f3f3ff290 */ /* 0x000fe4000fffe03f */
[CC--:B------:R-:W-:Y:S04]  /*88b0*/  @!P3 LEA R12, P5, R205.reuse, R3.reuse, 0x1 ;  /* 0x00000003cd0cb211 */ /* 0x0c0fe800078a08ff */
[-C--:B------:R-:W-:Y:S01]  /*88c0*/  @!P3 LEA.HI.X R13, R205, R4.reuse, R216, 0x1, P5 ;  /* 0x00000004cd0db211 */ /* 0x080fe200028f0cd8 */
[----:B----4-:R2:W-:Y:S01]  /*88d0*/  @!P0 ST.E.128 [R10.64], R20 ;  /* 0x000000140a008985 */ /* 0x0105e2000c101d06 */
[C---:B------:R-:W-:Y:S03]  /*88e0*/  ISETP.GE.AND P0, PT, R204.reuse, c[0x0][0x1d4], PT ;  /* 0x00007500cc007a0c */ /* 0x040fe60003f06270 */
[----:B------:R-:W3:Y:S10]  /*88f0*/  @!P4 LDS.128 R16, [R203+0xc880] ;  /* 0x00c88000cb10c984 */ /* 0x000ef40000000c00 */
[C---:B--2---:R-:W-:Y:S04]  /*8900*/  @!P0 LEA R10, P5, R204.reuse, R3, 0x1 ;  /* 0x00000003cc0a8211 */ /* 0x044fe800078a08ff */
[----:B------:R-:W-:Y:S01]  /*8910*/  @!P0 LEA.HI.X R11, R204, R4, R215, 0x1, P5 ;  /* 0x00000004cc0b8211 */ /* 0x000fe200028f0cd7 */
[----:B---3--:R-:W-:Y:S04]  /*8920*/  @!P4 ST.E.128 [R14.64], R16 ;  /* 0x000000100e00c985 */ /* 0x008fe8000c101d06 */
[----:B------:R-:W2:Y:S04]  /*8930*/  @!P3 LDS.128 R16, [R203+0xe080] ;  /* 0x00e08000cb10b984 */ /* 0x000ea80000000c00 */
[----:B--2---:R-:W-:Y:S04]  /*8940*/  @!P3 ST.E.128 [R12.64], R16 ;  /* 0x000000100c00b985 */ /* 0x004fe8000c101d06 */
[----:B------:R-:W2:Y:S04]  /*8950*/  @!P0 LDS.128 R12, [R203+0xf880] ;  /* 0x00f88000cb0c8984 */ /* 0x000ea80000000c00 */
[----:B--2---:R2:W-:Y:S02]  /*8960*/  @!P0 ST.E.128 [R10.64], R12 ;  /* 0x0000000c0a008985 */ /* 0x0045e4000c101d06 */
.L_x_1730:
[----:B------:R-:W-:Y:S05]  /*8970*/  BSYNC B2 ;  /* 0x0000000000027941 */ /* 0x000fea0003800000 */
.L_x_1715:
[----:B---3--:R-:W-:Y:S01]  /*8980*/  IMAD.IADD R3, R74, 0x1, -R143 ;  /* 0x000000014a037824 */ /* 0x008fe200078e0a8f */
[----:B--2---:R-:W-:Y:S01]  /*8990*/  P2R R15, PR, RZ, 0x2 ;  /* 0x00000002ff0f7803 */ /* 0x004fe20000000000 */
[----:B------:R-:W-:Y:S01]  /*89a0*/  IMAD.WIDE R10, R38, 0x30, R98 ;  /* 0x00000030260a7825 */ /* 0x000fe200078e0262 */
[----:B------:R-:W-:Y:S01]  /*89b0*/  LOP3.LUT P1, RZ, R213, 0x8, RZ, 0xc0, !PT ;  /* 0x00000008d5ff7812 */ /* 0x000fe2000782c0ff */
[----:B------:R-:W-:Y:S01]  /*89c0*/  BSSY B0, `(.L_x_1749) ;  /* 0x000004c000007945 */ /* 0x000fe20003800000 */
[----:B------:R-:W-:Y:S01]  /*89d0*/  ISETP.GE.AND P3, PT, R3, 0x21, PT ;  /* 0x000000210300780c */ /* 0x000fe20003f66270 */
[----:B------:R-:W-:Y:S01]  /*89e0*/  IMAD R6, R80, c[0x0][0x218], RZ ;  /* 0x0000860050067a24 */ /* 0x000fe200078e02ff */
[C---:B------:R-:W-:Y:S02]  /*89f0*/  LOP3.LUT P6, RZ, R213.reuse, 0x2, RZ, 0xc0, !PT ;  /* 0x00000002d5ff7812 */ /* 0x040fe400078cc0ff */
[----:B------:R-:W-:Y:S01]  /*8a00*/  LOP3.LUT P5, RZ, R213, 0x1, RZ, 0xc0, !PT ;  /* 0x00000001d5ff7812 */ /* 0x000fe200078ac0ff */
[----:B------:R-:W-:Y:S08]  /*8a10*/  IMAD R6, R75, c[0x0][0x21c], R6 ;  /* 0x000087004b067a24 */ /* 0x000ff000078e0206 */
[C---:B------:R-:W-:Y:S05]  /*8a20*/  @P3 IADD3 R9, P0, R10.reuse, 0x20, RZ ;  /* 0x000000200a093810 */ /* 0x040fea0007f1e0ff */
[----:B------:R-:W-:Y:S01]  /*8a30*/  @P3 IMAD.X R14, RZ, RZ, R11, P0 ;  /* 0x000000ffff0e3224 */ /* 0x000fe200000e060b */
[----:B------:R-:W-:Y:S11]  /*8a40*/  ISETP.GE.AND P0, PT, R3, 0x1, PT ;  /* 0x000000010300780c */ /* 0x000ff60003f06270 */
[----:B------:R-:W-:Y:S02]  /*8a50*/  @!UPT UIADD3 URZ, URZ, URZ, URZ ;  /* 0x0000003f3f3ff290 */ /* 0x000fe4000fffe03f */
[-C--:B------:R-:W-:Y:S01]  /*8a60*/  @P0 MOV R4, R82.reuse ;  /* 0x0000005200040202 */ /* 0x080fe20000000f00 */
[----:B------:R-:W-:Y:S02]  /*8a70*/  @P0 IMAD.MOV.U32 R5, RZ, RZ, R81 ;  /* 0x000000ffff050224 */ /* 0x000fe400078e0051 */
[----:B------:R-:W-:Y:S02]  /*8a80*/  @P0 IMAD R3, R11, c[0x0][0x258], RZ ;  /* 0x000096000b030a24 */ /* 0x000fe400078e02ff */
[C---:B------:R-:W-:Y:S04]  /*8a90*/  @P0 IMAD.WIDE.U32 R4, R10.reuse, c[0x0][0x258], R4 ;  /* 0x000096000a040a25 */ /* 0x040fe800078e0004 */
[----:B------:R-:W-:Y:S01]  /*8aa0*/  @P0 IMAD R3, R10, c[0x0][0x25c], R3 ;  /* 0x000097000a030a24 */ /* 0x000fe200078e0203 */
[C---:B------:R-:W-:Y:S01]  /*8ab0*/  @P0 LEA R12, P4, R4.reuse, c[0x0][0x250], 0x1 ;  /* 0x00009400040c0a11 */ /* 0x040fe200078808ff */
[----:B------:R-:W-:Y:S01]  /*8ac0*/  @P3 IMAD.MOV.U32 R11, RZ, RZ, R81 ;  /* 0x000000ffff0b3224 */ /* 0x000fe200078e0051 */
[----:B------:R-:W-:Y:S02]  /*8ad0*/  @P3 MOV R10, R82 ;  /* 0x00000052000a3202 */ /* 0x000fe40000000f00 */
[----:B------:R-:W-:Y:S03]  /*8ae0*/  @P0 IADD3 R3, R5, R3, RZ ;  /* 0x0000000305030210 */ /* 0x000fe60007ffe0ff */
[----:B------:R-:W-:Y:S01]  /*8af0*/  @P3 IMAD.WIDE.U32 R10, R9, c[0x0][0x258], R10 ;  /* 0x00009600090a3a25 */ /* 0x000fe200078e000a */
[----:B------:R-:W-:Y:S03]  /*8b00*/  @P0 LEA.HI.X R13, R4, c[0x0][0x254], R3, 0x1, P4 ;  /* 0x00009500040d0a11 */ /* 0x000fe600020f0c03 */
[----:B------:R-:W-:Y:S02]  /*8b10*/  IMAD R3, R79, c[0x0][0x208], RZ ;  /* 0x000082004f037a24 */ /* 0x000fe400078e02ff */
[----:B------:R-:W-:Y:S01]  /*8b20*/  @!PT LDS RZ, [RZ] ;  /* 0x00000000fffff984 */ /* 0x000fe20000000800 */
[----:B------:R-:W-:Y:S01]  /*8b30*/  @!PT LDS RZ, [RZ] ;  /* 0x00000000fffff984 */ /* 0x000fe20000000800 */
[----:B------:R-:W-:Y:S01]  /*8b40*/  @!PT LDS RZ, [RZ] ;  /* 0x00000000fffff984 */ /* 0x000fe20000000800 */
[----:B------:R2:W-:Y:S01]  /*8b50*/  @P0 LDGSTS.E.BYPASS.LTC128B.128 [R203+0x4080], [R12.64], !P1 ;  /* 0x040800000ccb0fae */ /* 0x0005e2000c901d46 */
[C---:B------:R-:W-:Y:S04]  /*8b60*/  IMAD.WIDE.U32 R4, R76.reuse, c[0x0][0x208], RZ ;  /* 0x000082004c047a25 */ /* 0x040fe800078e00ff */
[----:B------:R-:W-:Y:S04]  /*8b70*/  IMAD R3, R76, c[0x0][0x20c], R3 ;  /* 0x000083004c037a24 */ /* 0x000fe800078e0203 */
[----:B------:R-:W-:Y:S04]  /*8b80*/  IMAD.IADD R5, R5, 0x1, R3 ;  /* 0x0000000105057824 */ /* 0x000fe800078e0203 */
[----:B------:R-:W-:Y:S05]  /*8b90*/  IMAD.WIDE.U32 R4, R75, c[0x0][0x218], R4 ;  /* 0x000086004b047a25 */ /* 0x000fea00078e0004 */
[----:B------:R-:W-:Y:S01]  /*8ba0*/  IADD3 R3, P4, R106, R4, RZ ;  /* 0x000000046a037210 */ /* 0x000fe20007f9e0ff */
[----:B------:R-:W-:Y:S03]  /*8bb0*/  @P3 IMAD R4, R14, c[0x0][0x258], RZ ;  /* 0x000096000e043a24 */ /* 0x000fe600078e02ff */
[----:B------:R-:W-:Y:S01]  /*8bc0*/  IADD3.X R6, R116, R5, R6, P4, !PT ;  /* 0x0000000574067210 */ /* 0x000fe200027fe406 */
[----:B------:R-:W-:Y:S05]  /*8bd0*/  @P3 IMAD R4, R9, c[0x0][0x25c], R4 ;  /* 0x0000970009043a24 */ /* 0x000fea00078e0204 */
[----:B------:R-:W-:Y:S02]  /*8be0*/  @P3 IADD3 R5, R11, R4, RZ ;  /* 0x000000040b053210 */ /* 0x000fe40007ffe0ff */
[C---:B------:R-:W-:Y:S04]  /*8bf0*/  @P3 LEA R4, P4, R10.reuse, c[0x0][0x250], 0x1 ;  /* 0x000094000a043a11 */ /* 0x040fe800078808ff */
[----:B------:R-:W-:Y:S02]  /*8c00*/  @P3 LEA.HI.X R5, R10, c[0x0][0x254], R5, 0x1, P4 ;  /* 0x000095000a053a11 */ /* 0x000fe400020f0c05 */
[C---:B------:R-:W-:Y:S04]  /*8c10*/  LEA R9, P4, R3.reuse, c[0x0][0x1f8], 0x1 ;  /* 0x00007e0003097a11 */ /* 0x040fe800078808ff */
[----:B------:R-:W-:Y:S02]  /*8c20*/  LEA.HI.X R6, R3, c[0x0][0x1fc], R6, 0x1, P4 ;  /* 0x00007f0003067a11 */ /* 0x000fe400020f0c06 */
[----:B------:R2:W3:Y:S01]  /*8c30*/  SHFL.IDX PT, R3, R9, RZ, 0x181f ;  /* 0x00181fff09037589 */ /* 0x0004e200000e0000 */
[----:B------:R-:W-:Y:S11]  /*8c40*/  LOP3.LUT P4, RZ, R213, 0x4, RZ, 0xc0, !PT ;  /* 0x00000004d5ff7812 */ /* 0x000ff6000788c0ff */
[----:B------:R-:W-:Y:S02]  /*8c50*/  @!UPT UIADD3 URZ, URZ, URZ, URZ ;  /* 0x0000003f3f3ff290 */ /* 0x000fe4000fffe03f */
[----:B------:R2:W-:Y:S04]  /*8c60*/  @P0 LDGSTS.E.BYPASS.LTC128B.128 [R203+0x5880], [R12.64+0x80], !P4 ;  /* 0x058800800ccb0fae */ /* 0x0005e8000e101d46 */
[----:B------:R2:W-:Y:S04]  /*8c70*/  @P0 LDGSTS.E.BYPASS.LTC128B.128 [R203+0x7080], [R12.64+0x100], !P6 ;  /* 0x070801000ccb0fae */ /* 0x0005e8000f101d46 */
[----:B------:R2:W-:Y:S04]  /*8c80*/  @P0 LDGSTS.E.BYPASS.LTC128B.128 [R203+0x8880], [R12.64+0x180], !P5 ;  /* 0x088801800ccb0fae */ /* 0x0005e8000e901d46 */
[----:B------:R4:W-:Y:S01]  /*8c90*/  @P3 LDGSTS.E.BYPASS.LTC128B.128 [R207+0x5080], [R4.64], !P1 ;  /* 0x0508000004cf3fae */ /* 0x0009e2000c901d46 */
[----:B------:R-:W-:Y:S03]  /*8ca0*/  ISETP.NE.AND P1, PT, R15, RZ, PT ;  /* 0x000000ff0f00720c */ /* 0x000fe60003f25270 */
[----:B------:R4:W-:Y:S04]  /*8cb0*/  @P3 LDGSTS.E.BYPASS.LTC128B.128 [R207+0x6880], [R4.64+0x80], !P4 ;  /* 0x0688008004cf3fae */ /* 0x0009e8000e101d46 */
[----:B------:R4:W-:Y:S04]  /*8cc0*/  @P3 LDGSTS.E.BYPASS.LTC128B.128 [R207+0x8080], [R4.64+0x100], !P6 ;  /* 0x0808010004cf3fae */ /* 0x0009e8000f101d46 */
[----:B------:R4:W-:Y:S04]  /*8cd0*/  @P3 LDGSTS.E.BYPASS.LTC128B.128 [R207+0x9880], [R4.64+0x180], !P5 ;  /* 0x0988018004cf3fae */ /* 0x0009e8000e901d46 */
[----:B------:R-:W0:Y:S04]  /*8ce0*/  LDGDEPBAR ;  /* 0x00000000000079af */ /* 0x000e280000000000 */
[----:B----4-:R2:W4:Y:S01]  /*8cf0*/  SHFL.IDX PT, R4, R6, RZ, 0x181f ;  /* 0x00181fff06047589 */ /* 0x01052200000e0000 */
[----:B------:R-:W-:Y:S04]  /*8d00*/  DEPBAR.LE SB0, 0x0 ;  /* 0x000080000000791a */ /* 0x000fe80000000000 */
[----:B------:R-:W-:Y:S06]  /*8d10*/  BAR.SYNC.DEFER_BLOCKING 0x0 ;  /* 0x0000000000007b1d */ /* 0x000fec0000010000 */
[----:B------:R-:W-:-:S05]  /*8d20*/  @!P0 BRA `(.L_x_1750) ;  /* 0x0000015000008947 */ /* 0x000fca0003800000 */
[----:B---3--:R-:W-:Y:S02]  /*8d30*/  ISETP.GE.AND P0, PT, R140, c[0x0][0x1d4], PT ;  /* 0x000075008c007a0c */ /* 0x008fe40003f06270 */
[----:B------:R-:W-:Y:S11]  /*8d40*/  ISETP.GE.AND P5, PT, R142, c[0x0][0x1d4], PT ;  /* 0x000075008e007a0c */ /* 0x000ff60003fa6270 */
[----:B------:R-:W3:Y:S01]  /*8d50*/  @!P0 LDS.128 R20, [R203+0x4080] ;  /* 0x00408000cb148984 */ /* 0x000ee20000000c00 */
[CC--:B------:R-:W-:Y:S04]  /*8d60*/  @!P0 LEA R10, P4, R140.reuse, R3.reuse, 0x1 ;  /* 0x000000038c0a8211 */ /* 0x0c0fe800078808ff */
[-C--:B----4-:R-:W-:Y:S02]  /*8d70*/  @!P0 LEA.HI.X R11, R140, R4.reuse, R141, 0x1, P4 ;  /* 0x000000048c0b8211 */ /* 0x090fe400020f0c8d */
[CC--:B------:R-:W-:Y:S04]  /*8d80*/  @!P5 LEA R14, P4, R206.reuse, R3.reuse, 0x1 ;  /* 0x00000003ce0ed211 */ /* 0x0c0fe800078808ff */
[-C--:B------:R-:W-:Y:S02]  /*8d90*/  @!P5 LEA.HI.X R15, R206, R4.reuse, R214, 0x1, P4 ;  /* 0x00000004ce0fd211 */ /* 0x080fe400020f0cd6 */
[C---:B------:R-:W-:Y:S11]  /*8da0*/  ISETP.GE.AND P4, PT, R205.reuse, c[0x0][0x1d4], PT ;  /* 0x00007500cd007a0c */ /* 0x040ff60003f86270 */
[----:B------:R-:W-:Y:S02]  /*8db0*/  @!UPT UIADD3 URZ, URZ, URZ, URZ ;  /* 0x0000003f3f3ff290 */ /* 0x000fe4000fffe03f */
[CC--:B--2---:R-:W-:Y:S04]  /*8dc0*/  @!P4 LEA R12, P6, R205.reuse, R3.reuse, 0x1 ;  /* 0x00000003cd0cc211 */ /* 0x0c4fe800078c08ff */
[-C--:B------:R-:W-:Y:S01]  /*8dd0*/  @!P4 LEA.HI.X R13, R205, R4.reuse, R216, 0x1, P6 ;  /* 0x00000004cd0dc211 */ /* 0x080fe200030f0cd8 */
[----:B---3--:R2:W-:Y:S01]  /*8de0*/  @!P0 ST.E.128 [R10.64], R20 ;  /* 0x000000140a008985 */ /* 0x0085e2000c101d06 */
        /* <DEDUP_REMOVED lines=9> */
.L_x_1750:
[----:B---3--:R-:W-:Y:S05]  /*8e80*/  BSYNC B0 ;  /* 0x0000000000007941 */ /* 0x008fea0003800000 */
.L_x_1749:
[----:B----4-:R3:W4:Y:S01]  /*8e90*/  SHFL.IDX PT, R4, R6, 0x1, 0x181f ;  /* 0x00381f0006047f89 */ /* 0x01072200000e0000 */
[----:B------:R-:W-:Y:S03]  /*8ea0*/  BSSY B0, `(.L_x_1751) ;  /* 0x0000018000007945 */ /* 0x000fe60003800000 */
[----:B------:R3:W1:Y:S01]  /*8eb0*/  SHFL.IDX PT, R3, R9, 0x1, 0x181f ;  /* 0x00381f0009037f89 */ /* 0x00066200000e0000 */
[----:B------:R-:W-:-:S05]  /*8ec0*/  @!P3 BRA `(.L_x_1752) ;  /* 0x000001500000b947 */ /* 0x000fca0003800000 */
[----:B------:R-:W-:Y:S02]  /*8ed0*/  ISETP.GE.AND P0, PT, R140, c[0x0][0x1d4], PT ;  /* 0x000075008c007a0c */ /* 0x000fe40003f06270 */
[----:B------:R-:W-:Y:S11]  /*8ee0*/  ISETP.GE.AND P4, PT, R142, c[0x0][0x1d4], PT ;  /* 0x000075008e007a0c */ /* 0x000ff60003f86270 */
[----:B------:R-:W5:Y:S01]  /*8ef0*/  @!P0 LDS.128 R20, [R203+0x5080] ;  /* 0x00508000cb148984 */ /* 0x000f620000000c00 */
[CC--:B-12---:R-:W-:Y:S04]  /*8f00*/  @!P0 LEA R10, P3, R140.reuse, R3.reuse, 0x1 ;  /* 0x000000038c0a8211 */ /* 0x0c6fe800078608ff */
[-C--:B----4-:R-:W-:Y:S02]  /*8f10*/  @!P0 LEA.HI.X R11, R140, R4.reuse, R141, 0x1, P3 ;  /* 0x000000048c0b8211 */ /* 0x090fe400018f0c8d */
[CC--:B------:R-:W-:Y:S04]  /*8f20*/  @!P4 LEA R14, P3, R206.reuse, R3.reuse, 0x1 ;  /* 0x00000003ce0ec211 */ /* 0x0c0fe800078608ff */
[-C--:B------:R-:W-:Y:S02]  /*8f30*/  @!P4 LEA.HI.X R15, R206, R4.reuse, R214, 0x1, P3 ;  /* 0x00000004ce0fc211 */ /* 0x080fe400018f0cd6 */
[C---:B------:R-:W-:Y:S11]  /*8f40*/  ISETP.GE.AND P3, PT, R205.reuse, c[0x0][0x1d4], PT ;  /* 0x00007500cd007a0c */ /* 0x040ff60003f66270 */
[----:B------:R-:W-:Y:S02]  /*8f50*/  @!UPT UIADD3 URZ, URZ, URZ, URZ ;  /* 0x0000003f3f3ff290 */ /* 0x000fe4000fffe03f */
[CC--:B------:R-:W-:Y:S04]  /*8f60*/  @!P3 LEA R12, P5, R205.reuse, R3.reuse, 0x1 ;  /* 0x00000003cd0cb211 */ /* 0x0c0fe800078a08ff */
[-C--:B------:R-:W-:Y:S01]  /*8f70*/  @!P3 LEA.HI.X R13, R205, R4.reuse, R216, 0x1, P5 ;  /* 0x00000004cd0db211 */ /* 0x080fe200028f0cd8 */
[----:B-----5:R1:W-:Y:S01]  /*8f80*/  @!P0 ST.E.128 [R10.64], R20 ;  /* 0x000000140a008985 */ /* 0x0203e2000c101d06 */
[C---:B------:R-:W-:Y:S03]  /*8f90*/  ISETP.GE.AND P0, PT, R204.reuse, c[0x0][0x1d4], PT ;  /* 0x00007500cc007a0c */ /* 0x040fe60003f06270 */
[----:B------:R-:W2:Y:S10]  /*8fa0*/  @!P4 LDS.128 R16, [R203+0x6880] ;  /* 0x00688000cb10c984 */ /* 0x000eb40000000c00 */
[C---:B-1----:R-:W-:Y:S04]  /*8fb0*/  @!P0 LEA R10, P5, R204.reuse, R3, 0x1 ;  /* 0x00000003cc0a8211 */ /* 0x042fe800078a08ff */
[----:B------:R-:W-:Y:S01]  /*8fc0*/  @!P0 LEA.HI.X R11, R204, R4, R215, 0x1, P5 ;  /* 0x00000004cc0b8211 */ /* 0x000fe200028f0cd7 */
[----:B--2---:R-:W-:Y:S04]  /*8fd0*/  @!P4 ST.E.128 [R14.64], R16 ;  /* 0x000000100e00c985 */ /* 0x004fe8000c101d06 */
[----:B------:R-:W1:Y:S04]  /*8fe0*/  @!P3 LDS.128 R16, [R203+0x8080] ;  /* 0x00808000cb10b984 */ /* 0x000e680000000c00 */
[----:B-1----:R-:W-:Y:S04]  /*8ff0*/  @!P3 ST.E.128 [R12.64], R16 ;  /* 0x000000100c00b985 */ /* 0x002fe8000c101d06 */
[----:B------:R-:W1:Y:S04]  /*9000*/  @!P0 LDS.128 R12, [R203+0x9880] ;  /* 0x00988000cb0c8984 */ /* 0x000e680000000c00 */
[----:B-1----:R1:W-:Y:S02]  /*9010*/  @!P0 ST.E.128 [R10.64], R12 ;  /* 0x0000000c0a008985 */ /* 0x0023e4000c101d06 */
.L_x_1752:
[----:B------:R-:W-:Y:S05]  /*9020*/  BSYNC B0 ;  /* 0x0000000000007941 */ /* 0x000fea0003800000 */
.L_x_1751:
[----:B------:R-:W-:Y:S01]  /*9030*/  ISETP.GT.AND P4, PT, R38, R110, PT ;  /* 0x0000006e2600720c */ /* 0x000fe20003f84270 */
[----:B------:R-:W-:Y:S01]  /*9040*/  @!UPT UIADD3 URZ, URZ, URZ, URZ ;  /* 0x0000003f3f3ff290 */ /* 0x000fe2000fffe03f */
[----:B------:R-:W-:Y:S11]  /*9050*/  BSSY B0, `(.L_x_1753) ;  /* 0x000002a000007945 */ /* 0x000ff60003800000 */
[----:B------:R-:W-:-:S05]  /*9060*/  @!P4 BRA `(.L_x_1754) ;  /* 0x000002800000c947 */ /* 0x000fca0003800000 */
[----:B-1----:R-:W-:Y:S01]  /*9070*/  IADD3 R3, R38, -0x1, RZ ;  /* 0xffffffff26037810 */ /* 0x002fe20007ffe0ff */
[----:B----4-:R-:W-:Y:S01]  /*9080*/  IMAD.MOV.U32 R4, RZ, RZ, R102 ;  /* 0x000000ffff047224 */ /* 0x010fe200078e0066 */
[----:B--2---:R-:W-:Y:S01]  /*9090*/  P2R R12, PR, RZ, 0x4 ;  /* 0x00000004ff0c7803 */ /* 0x004fe20000000000 */
[----:B------:R-:W-:Y:S01]  /*90a0*/  IMAD.MOV.U32 R5, RZ, RZ, R101 ;  /* 0x000000ffff057224 */ /* 0x000fe200078e0065 */
[----:B------:R-:W-:Y:S01]  /*90b0*/  SHF.R.S32.HI R10, RZ, 0x1f, R3 ;  /* 0x0000001fff0a7819 */ /* 0x000fe20000011403 */
[----:B---3--:R-:W-:Y:S01]  /*90c0*/  IMAD R6, R135, R3, RZ ;  /* 0x0000000387067224 */ /* 0x008fe200078e02ff */
[----:B------:R-:W-:Y:S01]  /*90d0*/  LOP3.LUT P2, RZ, R213, 0x8, RZ, 0xc0, !PT ;  /* 0x00000008d5ff7812 */ /* 0x000fe2000784c0ff */
[-C--:B------:R-:W-:Y:S01]  /*90e0*/  IMAD.WIDE.U32 R4, R3, R120.reuse, R4 ;  /* 0x0000007803047225 */ /* 0x080fe200078e0004 */
[----:B------:R-:W-:Y:S02]  /*90f0*/  P2R R9, PR, RZ, 0x2 ;  /* 0x00000002ff097803 */ /* 0x000fe40000000000 */
[----:B------:R-:W-:Y:S01]  /*9100*/  LOP3.LUT P1, RZ, R213, 0x4, RZ, 0xc0, !PT ;  /* 0x00000004d5ff7812 */ /* 0x000fe2000782c0ff */
[----:B------:R-:W-:Y:S01]  /*9110*/  IMAD R3, R10, R120, R6 ;  /* 0x000000780a037224 */ /* 0x000fe200078e0206 */
[----:B------:R-:W-:Y:S02]  /*9120*/  IADD3 R6, -R143, 0x30, RZ ;  /* 0x000000308f067810 */ /* 0x000fe40007ffe1ff */
[----:B------:R-:W-:Y:S01]  /*9130*/  LOP3.LUT P6, RZ, R213, 0x1, RZ, 0xc0, !PT ;  /* 0x00000001d5ff7812 */ /* 0x000fe200078cc0ff */
[----:B------:R-:W-:Y:S01]  /*9140*/  IMAD.IADD R3, R5, 0x1, R3 ;  /* 0x0000000105037824 */ /* 0x000fe200078e0203 */
[----:B------:R-:W-:Y:S11]  /*9150*/  ISETP.GE.AND P3, PT, R6, 0x1, PT ;  /* 0x000000010600780c */ /* 0x000ff60003f66270 */
[----:B------:R-:W-:Y:S02]  /*9160*/  @!UPT UIADD3 URZ, URZ, URZ, URZ ;  /* 0x0000003f3f3ff290 */ /* 0x000fe4000fffe03f */
[C---:B------:R-:W-:Y:S04]  /*9170*/  @P3 LEA R10, P0, R4.reuse, c[0x0][0x220], 0x1 ;  /* 0x00008800040a3a11 */ /* 0x040fe800078008ff */
[----:B------:R-:W-:Y:S02]  /*9180*/  @P3 LEA.HI.X R11, R4, c[0x0][0x224], R3, 0x1, P0 ;  /* 0x00008900040b3a11 */ /* 0x000fe400000f0c03 */
[----:B------:R-:W-:Y:S03]  /*9190*/  ISETP.GE.AND P0, PT, R6, 0x21, PT ;  /* 0x000000210600780c */ /* 0x000fe60003f06270 */
[----:B------:R-:W-:Y:S01]  /*91a0*/  @!PT LDS RZ, [RZ] ;  /* 0x00000000fffff984 */ /* 0x000fe20000000800 */
[----:B------:R-:W-:Y:S01]  /*91b0*/  @!PT LDS RZ, [RZ] ;  /* 0x00000000fffff984 */ /* 0x000fe20000000800 */
[----:B------:R-:W-:Y:S01]  /*91c0*/  @!PT LDS RZ, [RZ] ;  /* 0x00000000fffff984 */ /* 0x000fe20000000800 */
[----:B------:R1:W-:Y:S01]  /*91d0*/  @P3 LDGSTS.E.BYPASS.LTC128B.128 [R203+0xa080], [R10.64], !P2 ;  /* 0x0a0800000acb3fae */ /* 0x0003e2000d101d46 */
[----:B------:R-:W-:Y:S03]  /*91e0*/  ISETP.NE.AND P2, PT, R12, RZ, PT ;  /* 0x000000ff0c00720c */ /* 0x000fe60003f45270 */
[----:B------:R1:W-:Y:S06]  /*91f0*/  @P3 LDGSTS.E.BYPASS.LTC128B.128 [R203+0xb880], [R10.64+0x80], !P1 ;  /* 0x0b8800800acb3fae */ /* 0x0003ec000c901d46 */
[----:B------:R-:W-:Y:S05]  /*9200*/  @P0 IADD3 R5, P5, R139, R4, RZ ;  /* 0x000000048b050210 */ /* 0x000fea0007fbe0ff */
[----:B------:R-:W-:Y:S01]  /*9210*/  @P0 IMAD.X R3, R3, 0x1, R136, P5 ;  /* 0x0000000103030824 */ /* 0x000fe200028e0688 */
[C---:B------:R-:W-:Y:S04]  /*9220*/  @P0 LEA R4, P5, R5.reuse, c[0x0][0x220], 0x1 ;  /* 0x0000880005040a11 */ /* 0x040fe800078a08ff */
[----:B------:R-:W-:Y:S02]  /*9230*/  @P0 LEA.HI.X R5, R5, c[0x0][0x224], R3, 0x1, P5 ;  /* 0x0000890005050a11 */ /* 0x000fe400028f0c03 */
[C---:B------:R-:W-:Y:S11]  /*9240*/  LOP3.LUT P5, RZ, R213.reuse, 0x2, RZ, 0xc0, !PT ;  /* 0x00000002d5ff7812 */ /* 0x040ff600078ac0ff */
[----:B------:R-:W-:Y:S02]  /*9250*/  @!UPT UIADD3 URZ, URZ, URZ, URZ ;  /* 0x0000003f3f3ff290 */ /* 0x000fe4000fffe03f */
[----:B------:R1:W-:Y:S04]  /*9260*/  @P3 LDGSTS.E.BYPASS.LTC128B.128 [R203+0xd080], [R10.64+0x100], !P5 ;  /* 0x0d0801000acb3fae */ /* 0x0003e8000e901d46 */
[----:B------:R1:W-:Y:S01]  /*9270*/  @P3 LDGSTS.E.BYPASS.LTC128B.128 [R203+0xe880], [R10.64+0x180], !P6 ;  /* 0x0e8801800acb3fae */ /* 0x0003e2000f101d46 */
[----:B------:R-:W-:Y:S11]  /*9280*/  LOP3.LUT P3, RZ, R213, 0x8, RZ, 0xc0, !PT ;  /* 0x00000008d5ff7812 */ /* 0x000ff6000786c0ff */
[----:B------:R-:W-:Y:S02]  /*9290*/  @!UPT UIADD3 URZ, URZ, URZ, URZ ;  /* 0x0000003f3f3ff290 */ /* 0x000fe4000fffe03f */
[----:B------:R1:W-:Y:S04]  /*92a0*/  @P0 LDGSTS.E.BYPASS.LTC128B.128 [R207+0xb080], [R4.64], !P3 ;  /* 0x0b08000004cf0fae */ /* 0x0003e8000d901d46 */
[----:B------:R1:W-:Y:S01]  /*92b0*/  @P0 LDGSTS.E.BYPASS.LTC128B.128 [R207+0xc880], [R4.64+0x80], !P1 ;  /* 0x0c88008004cf0fae */ /* 0x0003e2000c901d46 */
[----:B------:R-:W-:Y:S03]  /*92c0*/  ISETP.NE.AND P1, PT, R9, RZ, PT ;  /* 0x000000ff0900720c */ /* 0x000fe60003f25270 */
[----:B------:R1:W-:Y:S04]  /*92d0*/  @P0 LDGSTS.E.BYPASS.LTC128B.128 [R207+0xe080], [R4.64+0x100], !P5 ;  /* 0x0e08010004cf0fae */ /* 0x0003e8000e901d46 */
[----:B------:R1:W-:Y:S04]  /*92e0*/  @P0 LDGSTS.E.BYPASS.LTC128B.128 [R207+0xf880], [R4.64+0x180], !P6 ;  /* 0x0f88018004cf0fae */ /* 0x0003e8000f101d46 */
.L_x_1754:
[----:B------:R-:W-:Y:S05]  /*92f0*/  BSYNC B0 ;  /* 0x0000000000007941 */ /* 0x000fea0003800000 */
.L_x_1753:
[----:B------:R-:W0:Y:S01]  /*9300*/  LDGDEPBAR ;  /* 0x00000000000079af */ /* 0x000e220000000000 */
[----:B------:R-:W-:Y:S01]  /*9310*/  IADD3 R38, R38, -0x1, RZ ;  /* 0xffffffff26267810 */ /* 0x000fe20007ffe0ff */
[----:B------:R-:W-:-:S05]  /*9320*/  @P4 BRA `(.L_x_1755) ;  /* 0xffffa1d000004947 */ /* 0x000fca000383ffff */
[----:B------:R-:W-:Y:S01]  /*9330*/  WARPSYNC 0xffffffff ;  /* 0xffffffff00007948 */ /* 0x000fe20003800000 */
[----:B------:R-:W-:Y:S06]  /*9340*/  BAR.SYNC.DEFER_BLOCKING 0x0 ;  /* 0x0000000000007b1d */ /* 0x000fec0000010000 */
.L_x_1714:
[----:B------:R-:W-:Y:S01]  /*9350*/  ISETP.GE.AND P0, PT, R123, 0x1, PT ;  /* 0x000000017b00780c */ /* 0x000fe20003f06270 */
[----:B------:R-:W-:Y:S01]  /*9360*/  BSSY B0, `(.L_x_1756) ;  /* 0x000001f000007945 */ /* 0x000fe20003800000 */
[----:B------:R-:W-:-:S11]  /*9370*/  MOV R2, RZ ;  /* 0x000000ff00027202 */ /* 0x000fd60000000f00 */
[----:B------:R-:W-:Y:S05]  /*9380*/  @!P0 BRA `(.L_x_1757) ;  /* 0x000001c000008947 */ /* 0x000fea0003800000 */
[----:B-1----:R-:W-:Y:S02]  /*9390*/  IABS R3, R119 ;  /* 0x0000007700037213 */ /* 0x002fe40000000000 */
[----:B--23--:R-:W-:Y:S02]  /*93a0*/  IADD3 R6, R128, -0x1, R119 ;  /* 0xffffffff80067810 */ /* 0x00cfe40007ffe077 */
[----:B------:R-:W1:Y:S02]  /*93b0*/  I2F.RP R2, R3 ;  /* 0x0000000300027306 */ /* 0x000e640000209400 */
[----:B------:R-:W-:-:S06]  /*93c0*/  IABS R11, R6 ;  /* 0x00000006000b7213 */ /* 0x000fcc0000000000 */
[----:B-1----:R-:W1:Y:S02]  /*93d0*/  MUFU.RCP R2, R2 ;  /* 0x0000000200027308 */ /* 0x002e640000001000 */
[----:B-1----:R-:W-:-:S06]  /*93e0*/  IADD3 R2, R2, 0xffffffe, RZ ;  /* 0x0ffffffe02027810 */ /* 0x002fcc0007ffe0ff */
[----:B------:R-:W1:Y:S02]  /*93f0*/  F2I.FTZ.U32.TRUNC.NTZ R5, R2 ;  /* 0x0000000200057305 */ /* 0x000e64000021f000 */
[----:B-1----:R-:W-:-:S04]  /*9400*/  IMAD.MOV R2, RZ, RZ, -R5 ;  /* 0x000000ffff027224 */ /* 0x002fc800078e0a05 */
[----:B----4-:R-:W-:Y:S01]  /*9410*/  IMAD.MOV.U32 R4, RZ, RZ, R2 ;  /* 0x000000ffff047224 */ /* 0x010fe200078e0002 */
        /* <DEDUP_REMOVED lines=19> */
.L_x_1757:
[----:B------:R-:W-:Y:S05]  /*9550*/  BSYNC B0 ;  /* 0x0000000000007941 */ /* 0x000fea0003800000 */
.L_x_1756:
[----:B-12---:R-:W2:Y:S01]  /*9560*/  LDL R3, [R1+0x40] ;  /* 0x0000400001037983 */ /* 0x006ea20000100800 */
        /* <DEDUP_REMOVED lines=64> */
[----:B--2---:R-:W-:-:S04]  /*9970*/  IMAD R219, R3, R2, RZ ;  /* 0x0000000203db7224 */ /* 0x004fc800078e02ff */
[--C-:B------:R-:W-:Y:S01]  /*9980*/  IMAD.IADD R3, R219, 0x1, R2.reuse ;  /* 0x00000001db037824 */ /* 0x100fe200078e0202 */
[----:B------:R-:W-:-:S04]  /*9990*/  PRMT R2, RZ, 0x7610, R2 ;  /* 0x00007610ff027816 */ /* 0x000fc80000000002 */
[----:B------:R-:W-:Y:S02]  /*99a0*/  IMNMX R210, R128, R3, PT ;  /* 0x0000000380d27217 */ /* 0x000fe40003800200 */
[----:B------:R-:W-:Y:S02]  /*99b0*/  CS2R R128, SRZ ;  /* 0x0000000000807805 */ /* 0x000fe4000001ff00 */
[----:B------:R-:W-:-:S13]  /*99c0*/  ISETP.GT.AND P0, PT, R210, R219, PT ;  /* 0x000000dbd200720c */ /* 0x000fda0003f04270 */
[----:B------:R-:W-:Y:S05]  /*99d0*/  @!P0 BRA `(.L_x_1758) ;  /* 0x0000d59000008947 */ /* 0x000fea0003800000 */
[----:B----4-:R-:W2:Y:S04]  /*99e0*/  LDL R4, [R1+0x10] ;  /* 0x0000100001047983 */ /* 0x010ea80000100800 */
[----:B---3--:R-:W3:Y:S04]  /*99f0*/  LDL R6, [R1+0x8] ;  /* 0x0000080001067983 */ /* 0x008ee80000100800 */
[----:B------:R-:W4:Y:S04]  /*9a00*/  LDL R12, [R1+0x4] ;  /* 0x00000400010c7983 */ /* 0x000f280000100800 */
[----:B------:R-:W4:Y:S04]  /*9a10*/  LDL R9, [R1+0x18] ;  /* 0x0000180001097983 */ /* 0x000f280000100800 */
[----:B------:R-:W4:Y:S01]  /*9a20*/  LDL R11, [R1+0x14] ;  /* 0x00001400010b7983 */ /* 0x000f220000100800 */
[----:B------:R-:W-:-:S04]  /*9a30*/  ISETP.NE.U32.AND P0, PT, RZ, c[0x0][0x340], PT ;  /* 0x0000d000ff007a0c */ /* 0x000fc80003f05070 */
[----:B------:R-:W-:-:S13]  /*9a40*/  ISETP.NE.AND.EX P2, PT, RZ, c[0x0][0x344], PT, P0 ;  /* 0x0000d100ff007a0c */ /* 0x000fda0003f45300 */
[----:B------:R-:W-:Y:S01]  /*9a50*/  @P2 IADD3 R2, P0, R252, c[0x0][0x340], RZ ;  /* 0x0000d000fc022a10 */ /* 0x000fe20007f1e0ff */
[----:B------:R-:W-:-:S05]  /*9a60*/  IMAD.MOV.U32 R5, RZ, RZ, c[0x0][0x2c4] ;  /* 0x0000b100ff057624 */ /* 0x000fca00078e00ff */
[----:B------:R-:W-:Y:S02]  /*9a70*/  ISETP.NE.AND P1, PT, R5, 0x1, PT ;  /* 0x000000010500780c */ /* 0x000fe40003f25270 */
[----:B--2---:R-:W-:-:S05]  /*9a80*/  @P2 IADD3.X R3, R4, c[0x0][0x344], RZ, P0, !PT ;  /* 0x0000d10004032a10 */ /* 0x004fca00007fe4ff */
[----:B------:R1:W5:Y:S01]  /*9a90*/  @P2 LDG.E R16, [R2.64] ;  /* 0x0000000602102981 */ /* 0x000362000c1e1900 */
[----:B------:R-:W-:Y:S02]  /*9aa0*/  ISETP.NE.U32.AND P0, PT, RZ, c[0x0][0x348], PT ;  /* 0x0000d200ff007a0c */ /* 0x000fe40003f05070 */
[----:B---3--:R-:W-:Y:S01]  /*9ab0*/  LOP3.LUT R49, R6, 0xffff, RZ, 0xc0, !PT ;  /* 0x0000ffff06317812 */ /* 0x008fe200078ec0ff */
[----:B----4-:R-:W-:Y:S01]  /*9ac0*/  IMAD R6, R12, 0x80, R0 ;  /* 0x000000800c067824 */ /* 0x010fe200078e0200 */
[----:B------:R-:W-:-:S03]  /*9ad0*/  ISETP.NE.AND.EX P0, PT, RZ, c[0x0][0x34c], PT, P0 ;  /* 0x0000d300ff007a0c */ /* 0x000fc60003f05300 */
[----:B------:R-:W-:Y:S01]  /*9ae0*/  @P1 IMAD.HI.U32 R10, R6, c[0x0][0x2c8], RZ ;  /* 0x0000b200060a1a27 */ /* 0x000fe200078e00ff */
[----:B-1----:R-:W-:-:S05]  /*9af0*/  SHF.R.S32.HI R2, RZ, 0x1f, R131 ;  /* 0x0000001fff027819 */ /* 0x002fca0000011483 */
[----:B------:R-:W-:-:S04]  /*9b00*/  IMAD R2, R2, c[0x0][0x178], RZ ;  /* 0x00005e0002027a24 */ /* 0x000fc800078e02ff */
[C---:B------:R-:W-:Y:S02]  /*9b10*/  IMAD R4, R131.reuse, c[0x0][0x17c], R2 ;  /* 0x00005f0083047a24 */ /* 0x040fe400078e0202 */
[----:B------:R-:W-:Y:S01]  /*9b20*/  IMAD.WIDE.U32 R2, R131, c[0x0][0x178], RZ ;  /* 0x00005e0083027a25 */ /* 0x000fe200078e00ff */
[----:B------:R-:W-:-:S03]  /*9b30*/  SEL R9, R9, RZ, !P0 ;  /* 0x000000ff09097207 */ /* 0x000fc60004000000 */
[----:B------:R-:W-:-:S04]  /*9b40*/  IMAD.IADD R3, R3, 0x1, R4 ;  /* 0x0000000103037824 */ /* 0x000fc800078e0204 */
[----:B------:R-:W-:Y:S01]  /*9b50*/  IMAD.WIDE.U32 R4, R49, c[0x0][0x1b8], R2 ;  /* 0x00006e0031047a25 */ /* 0x000fe200078e0002 */
[----:B------:R-:W-:Y:S02]  /*9b60*/  MOV R2, R6 ;  /* 0x0000000600027202 */ /* 0x000fe40000000f00 */
[----:B------:R-:W-:Y:S01]  /*9b70*/  SEL R3, R11, RZ, !P0 ;  /* 0x000000ff0b037207 */ /* 0x000fe20004000000 */
[----:B------:R-:W-:Y:S01]  /*9b80*/  IMAD R5, R49, c[0x0][0x1bc], R5 ;  /* 0x00006f0031057a24 */ /* 0x000fe200078e0205 */
[----:B------:R-:W-:Y:S01]  /*9b90*/  @P1 SHF.R.U32.HI R2, RZ, c[0x0][0x2cc], R10 ;  /* 0x0000b300ff021a19 */ /* 0x000fe2000001160a */
[----:B------:R-:W-:Y:S02]  /*9ba0*/  IMAD R9, R9, c[0x0][0x1c0], RZ ;  /* 0x0000700009097a24 */ /* 0x000fe400078e02ff */
[----:B------:R-:W-:Y:S01]  /*9bb0*/  IMAD.WIDE.U32 R4, R3, c[0x0][0x1c0], R4 ;  /* 0x0000700003047a25 */ /* 0x000fe200078e0004 */
[----:B------:R-:W-:-:S03]  /*9bc0*/  SHF.R.S32.HI R10, RZ, 0x1f, R2 ;  /* 0x0000001fff0a7819 */ /* 0x000fc60000011402 */
[----:B------:R-:W-:Y:S02]  /*9bd0*/  IMAD R9, R3, c[0x0][0x1c4], R9 ;  /* 0x0000710003097a24 */ /* 0x000fe400078e0209 */
[----:B------:R-:W-:Y:S02]  /*9be0*/  IMAD.MOV R3, RZ, RZ, -R2 ;  /* 0x000000ffff037224 */ /* 0x000fe400078e0a02 */
[----:B------:R-:W-:Y:S02]  /*9bf0*/  IMAD.IADD R5, R5, 0x1, R9 ;  /* 0x0000000105057824 */ /* 0x000fe400078e0209 */
[----:B------:R-:W-:Y:S02]  /*9c00*/  IMAD R6, R3, c[0x0][0x2c4], R6 ;  /* 0x0000b10003067a24 */ /* 0x000fe400078e0206 */
[----:B------:R-:W-:-:S04]  /*9c10*/  IMAD R3, R10, c[0x0][0x1b0], RZ ;  /* 0x00006c000a037a24 */ /* 0x000fc800078e02ff */
[C---:B------:R-:W-:Y:S01]  /*9c20*/  IMAD R10, R2.reuse, c[0x0][0x1b4], R3 ;  /* 0x00006d00020a7a24 */ /* 0x040fe200078e0203 */
[----:B------:R-:W-:Y:S01]  /*9c30*/  SHF.R.S32.HI R9, RZ, 0x1f, R6 ;  /* 0x0000001fff097819 */ /* 0x000fe20000011406 */
[----:B------:R-:W-:Y:S01]  /*9c40*/  IMAD.WIDE.U32 R2, R2, c[0x0][0x1b0], R4 ;  /* 0x00006c0002027a25 */ /* 0x000fe200078e0004 */
[----:B------:R-:W-:-:S03]  /*9c50*/  ISETP.GE.AND P1, PT, R205, c[0x0][0x198], PT ;  /* 0x00006600cd007a0c */ /* 0x000fc60003f26270 */
[----:B------:R-:W-:Y:S01]  /*9c60*/  IMAD R4, R9, c[0x0][0x1a8], RZ ;  /* 0x00006a0009047a24 */ /* 0x000fe200078e02ff */
[----:B------:R-:W-:-:S03]  /*9c70*/  IADD3 R3, R3, R10, RZ ;  /* 0x0000000a03037210 */ /* 0x000fc60007ffe0ff */
[C---:B------:R-:W-:Y:S02]  /*9c80*/  IMAD R4, R6.reuse, c[0x0][0x1ac], R4 ;  /* 0x00006b0006047a24 */ /* 0x040fe400078e0204 */
[----:B------:R-:W-:Y:S01]  /*9c90*/  IMAD.WIDE.U32 R2, R6, c[0x0][0x1a8], R2 ;  /* 0x00006a0006027a25 */ /* 0x000fe200078e0002 */
[----:B------:R-:W-:-:S03]  /*9ca0*/  LOP3.LUT R213, R213, 0xfffffffe, RZ, 0xc0, !PT ;  /* 0xfffffffed5d57812 */ /* 0x000fc600078ec0ff */
[----:B------:R-:W-:Y:S01]  /*9cb0*/  IMAD.IADD R3, R3, 0x1, R4 ;  /* 0x0000000103037824 */ /* 0x000fe200078e0204 */
[----:B------:R-:W-:Y:S01]  /*9cc0*/  LEA R9, P0, R2, c[0x0][0x160], 0x1 ;  /* 0x0000580002097a11 */ /* 0x000fe200078008ff */
[----:B------:R-:W-:Y:S01]  /*9cd0*/  IMAD R6, R12, 0x80, R143 ;  /* 0x000000800c067824 */ /* 0x000fe200078e028f */
[----:B------:R-:W-:Y:S02]  /*9ce0*/  ISETP.GE.AND P4, PT, R140, c[0x0][0x198], PT ;  /* 0x000066008c007a0c */ /* 0x000fe40003f86270 */
[----:B------:R-:W-:Y:S02]  /*9cf0*/  ISETP.GE.AND P5, PT, R142, c[0x0][0x198], PT ;  /* 0x000066008e007a0c */ /* 0x000fe40003fa6270 */
[----:B------:R-:W-:Y:S02]  /*9d00*/  @P1 LOP3.LUT R213, R213, 0x1, RZ, 0xfc, !PT ;  /* 0x00000001d5d51812 */ /* 0x000fe400078efcff */
[----:B------:R-:W-:Y:S02]  /*9d10*/  ISETP.GE.AND P6, PT, R204, c[0x0][0x198], PT ;  /* 0x00006600cc007a0c */ /* 0x000fe40003fc6270 */
[----:B------:R-:W-:-:S02]  /*9d20*/  LEA.HI.X R5, R2, c[0x0][0x164], R3, 0x1, P0 ;  /* 0x0000590002057a11 */ /* 0x000fc400000f0c03 */
[----:B------:R-:W-:Y:S02]  /*9d30*/  IADD3 R77, R210, -0x1, RZ ;  /* 0xffffffffd24d7810 */ /* 0x000fe40007ffe0ff */
[----:B------:R-:W-:Y:S01]  /*9d40*/  @!P2 MOV R16, R11 ;  /* 0x0000000b0010a202 */ /* 0x000fe20000000f00 */
[----:B------:R-:W-:Y:S05]  /*9d50*/  BRA.DIV ~URZ, `(.L_x_1759) ;  /* 0x000124f27f007947 */ /* 0x000fea000b800000 */
[----:B------:R1:W2:Y:S02]  /*9d60*/  SHFL.IDX PT, R4, R5, RZ, 0x181f ;  /* 0x00181fff05047589 */ /* 0x0002a400000e0000 */
.L_x_1913:
[----:B------:R-:W-:Y:S05]  /*9d70*/  BRA.DIV ~URZ, `(.L_x_1760) ;  /* 0x000125427f007947 */ /* 0x000fea000b800000 */
[----:B------:R3:W4:Y:S02]  /*9d80*/  SHFL.IDX PT, R2, R9, RZ, 0x181f ;  /* 0x00181fff09027589 */ /* 0x00072400000e0000 */
.L_x_1914:
[----:B------:R-:W-:Y:S01]  /*9d90*/  IMAD R40, R134, c[0x0][0x2c4], RZ ;  /* 0x0000b10086287a24 */ /* 0x000fe200078e02ff */
[----:B------:R-:W-:Y:S01]  /*9da0*/  LOP3.LUT R213, R213, 0xfffffffd, RZ, 0xc0, !PT ;  /* 0xfffffffdd5d57812 */ /* 0x000fe200078ec0ff */
[----:B------:R-:W-:Y:S03]  /*9db0*/  BSSY B0, `(.L_x_1761) ;  /* 0x0000014000007945 */ /* 0x000fe60003800000 */
[----:B------:R-:W-:-:S13]  /*9dc0*/  ISETP.GE.AND P0, PT, R6, R40, PT ;  /* 0x000000280600720c */ /* 0x000fda0003f06270 */
[----:B------:R-:W-:Y:S01]  /*9dd0*/  @P0 LOP3.LUT R213, R213, 0x2, RZ, 0xfc, !PT ;  /* 0x00000002d5d50812 */ /* 0x000fe200078efcff */
[----:B------:R-:W-:Y:S05]  /*9de0*/  @P0 BRA `(.L_x_1762) ;  /* 0x0000010000000947 */ /* 0x000fea0003800000 */
[----:B------:R-:W-:Y:S02]  /*9df0*/  LOP3.LUT P3, RZ, R213, 0x1, RZ, 0xc0, !PT ;  /* 0x00000001d5ff7812 */ /* 0x000fe4000786c0ff */
[-C--:B----4-:R-:W-:Y:S02]  /*9e00*/  LEA R14, P0, R140, R2.reuse, 0x1 ;  /* 0x000000028c0e7211 */ /* 0x090fe400078008ff */
        /* <DEDUP_REMOVED lines=14> */
.L_x_1762:
[----:B------:R-:W-:Y:S05]  /*9ef0*/  BSYNC B0 ;  /* 0x0000000000007941 */ /* 0x000fea0003800000 */
.L_x_1761:
[----:B------:R-:W-:Y:S05]  /*9f00*/  BRA.DIV ~URZ, `(.L_x_1763) ;  /* 0x000124227f007947 */ /* 0x000fea000b800000 */
[----:B--2---:R2:W1:Y:S04]  /*9f10*/  SHFL.IDX PT, R4, R5, 0x1, 0x181f ;  /* 0x00381f0005047f89 */ /* 0x00446800000e0000 */
[----:B----4-:R2:W4:Y:S02]  /*9f20*/  SHFL.IDX PT, R2, R9, 0x1, 0x181f ;  /* 0x00381f0009027f89 */ /* 0x01052400000e0000 */
.L_x_1915:
[----:B------:R-:W-:Y:S01]  /*9f30*/  IADD3 R3, R6, 0x20, RZ ;  /* 0x0000002006037810 */ /* 0x000fe20007ffe0ff */
[----:B------:R-:W-:Y:S03]  /*9f40*/  BSSY B0, `(.L_x_1764) ;  /* 0x0000013000007945 */ /* 0x000fe60003800000 */
[----:B------:R-:W-:-:S13]  /*9f50*/  ISETP.GE.AND P0, PT, R3, R40, PT ;  /* 0x000000280300720c */ /* 0x000fda0003f06270 */
[----:B------:R-:W-:Y:S05]  /*9f60*/  @P0 BRA `(.L_x_1765) ;  /* 0x0000010000000947 */ /* 0x000fea0003800000 */
[----:B------:R-:W-:Y:S02]  /*9f70*/  LOP3.LUT P3, RZ, R213, 0x1, RZ, 0xc0, !PT ;  /* 0x00000001d5ff7812 */ /* 0x000fe4000786c0ff */
[-C--:B----4-:R-:W-:Y:S02]  /*9f80*/  LEA R14, P0, R140, R2.reuse, 0x1 ;  /* 0x000000028c0e7211 */ /* 0x090fe400078008ff */
        /* <DEDUP_REMOVED lines=14> */
.L_x_1765:
[----:B------:R-:W-:Y:S05]  /*a070*/  BSYNC B0 ;  /* 0x0000000000007941 */ /* 0x000fea0003800000 */
.L_x_1764:
[----:B------:R-:W-:Y:S05]  /*a080*/  BRA.DIV ~URZ, `(.L_x_1766) ;  /* 0x000123727f007947 */ /* 0x000fea000b800000 */
[----:B-1----:R1:W2:Y:S02]  /*a090*/  SHFL.IDX PT, R4, R5, 0x2, 0x181f ;  /* 0x00581f0005047f89 */ /* 0x0022a400000e0000 */
.L_x_1916:
[----:B------:R-:W-:Y:S05]  /*a0a0*/  BRA.DIV ~URZ, `(.L_x_1767) ;  /* 0x000123c27f007947 */ /* 0x000fea000b800000 */
[----:B----4-:R4:W1:Y:S02]  /*a0b0*/  SHFL.IDX PT, R2, R9, 0x2, 0x181f ;  /* 0x00581f0009027f89 */ /* 0x01086400000e0000 */
.L_x_1917:
[----:B------:R-:W-:Y:S01]  /*a0c0*/  IADD3 R3, R6, 0x40, RZ ;  /* 0x0000004006037810 */ /* 0x000fe20007ffe0ff */
[----:B------:R-:W-:Y:S03]  /*a0d0*/  BSSY B0, `(.L_x_1768) ;  /* 0x0000013000007945 */ /* 0x000fe60003800000 */
[----:B------:R-:W-:-:S13]  /*a0e0*/  ISETP.GE.AND P0, PT, R3, R40, PT ;  /* 0x000000280300720c */ /* 0x000fda0003f06270 */
[----:B------:R-:W-:Y:S05]  /*a0f0*/  @P0 BRA `(.L_x_1769) ;  /* 0x0000010000000947 */ /* 0x000fea0003800000 */
[----:B------:R-:W-:Y:S02]  /*a100*/  LOP3.LUT P3, RZ, R213, 0x1, RZ, 0xc0, !PT ;  /* 0x00000001d5ff7812 */ /* 0x000fe4000786c0ff */
[-C--:B-1----:R-:W-:Y:S02]  /*a110*/  LEA R14, P0, R140, R2.reuse, 0x1 ;  /* 0x000000028c0e7211 */ /* 0x082fe400078008ff */
        /* <DEDUP_REMOVED lines=14> */
.L_x_1769:
[----:B------:R-:W-:Y:S05]  /*a200*/  BSYNC B0 ;  /* 0x0000000000007941 */ /* 0x000fea0003800000 */
.L_x_1768:
[----:B------:R-:W-:Y:S05]  /*a210*/  BRA.DIV ~URZ, `(.L_x_1770) ;  /* 0x000122c27f007947 */ /* 0x000fea000b800000 */
[----:B--2---:R2:W3:Y:S04]  /*a220*/  SHFL.IDX PT, R4, R5, 0x3, 0x181f ;  /* 0x00781f0005047f89 */ /* 0x0044e800000e0000 */
[----:B-1----:R2:W1:Y:S02]  /*a230*/  SHFL.IDX PT, R2, R9, 0x3, 0x181f ;  /* 0x00781f0009027f89 */ /* 0x00246400000e0000 */
.L_x_1918:
[----:B------:R-:W-:Y:S01]  /*a240*/  IADD3 R3, R6, 0x60, RZ ;  /* 0x0000006006037810 */ /* 0x000fe20007ffe0ff */
[----:B------:R-:W-:Y:S01]  /*a250*/  IMAD.MOV.U32 R76, RZ, RZ, 0x30 ;  /* 0x00000030ff4c7424 */ /* 0x000fe200078e00ff */
[----:B--2--5:R-:W-:Y:S01]  /*a260*/  SHF.R.S32.HI R5, RZ, 0x1f, R16 ;  /* 0x0000001fff057819 */ /* 0x024fe20000011410 */
[----:B------:R-:W-:Y:S01]  /*a270*/  IMAD.WIDE.U32 R232, R16, c[0x0][0x2b0], RZ ;  /* 0x0000ac0010e87a25 */ /* 0x000fe200078e00ff */
[----:B------:R-:W-:-:S03]  /*a280*/  ISETP.GE.AND P0, PT, R3, R40, PT ;  /* 0x000000280300720c */ /* 0x000fc60003f06270 */
[----:B------:R-:W-:Y:S02]  /*a290*/  IMAD.MOV.U32 R3, RZ, RZ, c[0x0][0x2b8] ;  /* 0x0000ae00ff037624 */ /* 0x000fe400078e00ff */
[----:B------:R-:W-:Y:S02]  /*a2a0*/  IMAD R76, R210, R76, -0x30 ;  /* 0xffffffd0d24c7424 */ /* 0x000fe400078e024c */
[----:B------:R-:W-:Y:S01]  /*a2b0*/  IMAD R6, R5, c[0x0][0x2b0], RZ ;  /* 0x0000ac0005067a24 */ /* 0x000fe200078e02ff */
[----:B------:R-:W-:Y:S01]  /*a2c0*/  ISETP.NE.AND P3, PT, R3, 0x1, PT ;  /* 0x000000010300780c */ /* 0x000fe20003f65270 */
[----:B------:R-:W-:Y:S02]  /*a2d0*/  IMAD.IADD R3, R0, 0x1, R76 ;  /* 0x0000000100037824 */ /* 0x000fe400078e024c */
[----:B---34-:R-:W-:Y:S02]  /*a2e0*/  IMAD R9, R16, c[0x0][0x2b4], R6 ;  /* 0x0000ad0010097a24 */ /* 0x018fe400078e0206 */
[CC--:B-1----:R-:W-:Y:S01]  /*a2f0*/  @!P0 LEA R10, P1, R140.reuse, R2.reuse, 0x1 ;  /* 0x000000028c0a8211 */ /* 0x0c2fe200078208ff */
[----:B------:R-:W-:Y:S01]  /*a300*/  IMAD.IADD R5, R3, 0x1, R235 ;  /* 0x0000000103057824 */ /* 0x000fe200078e02eb */
[----:B------:R-:W-:Y:S01]  /*a310*/  @!P0 LEA R14, P2, R205, R2, 0x1 ;  /* 0x00000002cd0e8211 */ /* 0x000fe200078408ff */
[----:B------:R-:W-:Y:S01]  /*a320*/  IMAD.IADD R234, R233, 0x1, R9 ;  /* 0x00000001e9ea7824 */ /* 0x000fe200078e0209 */
[-C--:B------:R-:W-:Y:S01]  /*a330*/  @!P0 LEA.HI.X R11, R140, R4.reuse, R141, 0x1, P1 ;  /* 0x000000048c0b8211 */ /* 0x080fe200008f0c8d */
[----:B------:R-:W-:Y:S01]  /*a340*/  IMAD.MOV.U32 R211, RZ, RZ, RZ ;  /* 0x000000ffffd37224 */ /* 0x000fe200078e00ff */
[----:B------:R-:W-:-:S02]  /*a350*/  @!P0 LEA.HI.X R15, R205, R4, R216, 0x1, P2 ;  /* 0x00000004cd0f8211 */ /* 0x000fc400010f0cd8 */
[----:B------:R-:W-:Y:S01]  /*a360*/  @P3 IMAD.HI.U32 R6, R5, c[0x0][0x2bc], RZ ;  /* 0x0000af0005063a27 */ /* 0x000fe200078e00ff */
[----:B------:R-:W-:Y:S01]  /*a370*/  @!PT LDS RZ, [RZ] ;  /* 0x00000000fffff984 */ /* 0x000fe20000000800 */
[----:B------:R-:W-:Y:S01]  /*a380*/  @!PT LDS RZ, [RZ] ;  /* 0x00000000fffff984 */ /* 0x000fe20000000800 */
[----:B------:R-:W-:Y:S01]  /*a390*/  @!PT LDS RZ, [RZ] ;  /* 0x00000000fffff984 */ /* 0x000fe20000000800 */
[----:B------:R1:W-:Y:S01]  /*a3a0*/  @!P0 LDGSTS.E.BYPASS.LTC128B.128 [R207+0x13080], [R10.64], !P4 ;  /* 0x130800000acf8fae */ /* 0x0003e2000e101d46 */
[----:B------:R-:W-:Y:S02]  /*a3b0*/  LOP3.LUT P4, RZ, R213, 0x1, RZ, 0xc0, !PT ;  /* 0x00000001d5ff7812 */ /* 0x000fe4000788c0ff */
[----:B-1----:R-:W-:-:S04]  /*a3c0*/  @!P0 LEA R10, P1, R206, R2, 0x1 ;  /* 0x00000002ce0a8211 */ /* 0x002fc800078208ff */
[----:B------:R-:W-:Y:S02]  /*a3d0*/  @!P0 LEA.HI.X R11, R206, R4, R214, 0x1, P1 ;  /* 0x00000004ce0b8211 */ /* 0x000fe400008f0cd6 */
[----:B------:R-:W-:Y:S01]  /*a3e0*/  ISETP.GE.AND P1, PT, R3, R123, PT ;  /* 0x0000007b0300720c */ /* 0x000fe20003f26270 */
[----:B------:R-:W-:Y:S01]  /*a3f0*/  IMAD.MOV.U32 R3, RZ, RZ, R5 ;  /* 0x000000ffff037224 */ /* 0x000fe200078e0005 */
[----:B------:R-:W-:Y:S01]  /*a400*/  @P3 SHF.R.U32.HI R3, RZ, c[0x0][0x2c0], R6 ;  /* 0x0000b000ff033a19 */ /* 0x000fe20000011606 */
[----:B------:R1:W-:Y:S01]  /*a410*/  @!P0 LDGSTS.E.BYPASS.LTC128B.128 [R207+0x17080], [R10.64], !P5 ;  /* 0x170800000acf8fae */ /* 0x0003e2000e901d46 */
[----:B------:R-:W-:Y:S02]  /*a420*/  @!P0 LEA R12, P3, R204, R2, 0x1 ;  /* 0x00000002cc0c8211 */ /* 0x000fe400078608ff */
[----:B------:R-:W-:Y:S01]  /*a430*/  ISETP.GT.OR P1, PT, R0, 0x2f, P1 ;  /* 0x0000002f0000780c */ /* 0x000fe20000f24670 */
[----:B------:R2:W-:Y:S01]  /*a440*/  @!P0 LDGSTS.E.BYPASS.LTC128B.128 [R207+0x1b080], [R14.64], !P4 ;  /* 0x1b0800000ecf8fae */ /* 0x0005e2000e101d46 */
[----:B------:R-:W-:-:S05]  /*a450*/  @!P0 LEA.HI.X R13, R204, R4, R215, 0x1, P3 ;  /* 0x00000004cc0d8211 */ /* 0x000fca00018f0cd7 */
[----:B------:R3:W-:Y:S04]  /*a460*/  @!P0 LDGSTS.E.BYPASS.LTC128B.128 [R207+0x1f080], [R12.64], !P6 ;  /* 0x1f0800000ccf8fae */ /* 0x0007e8000f101d46 */
[----:B------:R-:W0:Y:S01]  /*a470*/  LDGDEPBAR ;  /* 0x00000000000079af */ /* 0x000e220000000000 */
[----:B------:R-:W-:Y:S01]  /*a480*/  WARPSYNC 0xffffffff ;  /* 0xffffffff00007948 */ /* 0x000fe20003800000 */
[----:B------:R-:W-:-:S04]  /*a490*/  @!P1 IADD3 R2, P2, R3, R232, RZ ;  /* 0x000000e803029210 */ /* 0x000fc80007f5e0ff */
[----:B------:R-:W-:Y:S02]  /*a4a0*/  @!P1 LEA.HI.X.SX32 R4, R3, R234, 0x1, P2 ;  /* 0x000000ea03049211 */ /* 0x000fe400010f0eff */
[----:B-1----:R-:W-:-:S04]  /*a4b0*/  @!P1 LEA R10, P2, R2, c[0x0][0x2a0], 0x2 ;  /* 0x0000a800020a9a11 */ /* 0x002fc800078410ff */
[----:B------:R-:W-:Y:S01]  /*a4c0*/  @!P1 LEA.HI.X R11, R2, c[0x0][0x2a4], R4, 0x2, P2 ;  /* 0x0000a900020b9a11 */ /* 0x000fe200010f1404 */
[----:B------:R-:W-:Y:S06]  /*a4d0*/  BAR.SYNC.DEFER_BLOCKING 0x0 ;  /* 0x0000000000007b1d */ /* 0x000fec0000010000 */
[----:B------:R-:W4:Y:S01]  /*a4e0*/  @!P1 LDG.E R211, [R10.64] ;  /* 0x000000060ad39981 */ /* 0x000f22000c1e1900 */
[----:B------:R-:W-:Y:S01]  /*a4f0*/  IMAD.MOV R2, RZ, RZ, -R3 ;  /* 0x000000ffff027224 */ /* 0x000fe200078e0a03 */
[----:B------:R-:W-:Y:S01]  /*a500*/  ISETP.GE.AND P5, PT, R140, c[0x0][0x1d4], PT ;  /* 0x000075008c007a0c */ /* 0x000fe20003fa6270 */
[----:B------:R-:W-:Y:S01]  /*a510*/  IMAD.WIDE.U32 R226, R49, c[0x0][0x1e8], RZ ;  /* 0x00007a0031e27a25 */ /* 0x000fe200078e00ff */
[----:B------:R-:W-:Y:S01]  /*a520*/  ISETP.GE.AND P4, PT, R142, c[0x0][0x1d4], PT ;  /* 0x000075008e007a0c */ /* 0x000fe20003f86270 */
[----:B------:R-:W-:Y:S01]  /*a530*/  BSSY B0, `(.L_x_1771) ;  /* 0x0000037000007945 */ /* 0x000fe20003800000 */
[----:B------:R-:W-:Y:S01]  /*a540*/  ISETP.GE.AND P3, PT, R205, c[0x0][0x1d4], PT ;  /* 0x00007500cd007a0c */ /* 0x000fe20003f66270 */
[----:B------:R-:W-:Y:S01]  /*a550*/  IMAD R212, R2, c[0x0][0x2b8], R5 ;  /* 0x0000ae0002d47a24 */ /* 0x000fe200078e0205 */
[----:B------:R-:W-:Y:S01]  /*a560*/  ISETP.GE.AND P6, PT, R204, c[0x0][0x1d4], PT ;  /* 0x00007500cc007a0c */ /* 0x000fe20003fc6270 */
[----:B------:R-:W-:Y:S01]  /*a570*/  IMAD R225, R49, c[0x0][0x1ec], R227 ;  /* 0x00007b0031e17a24 */ /* 0x000fe200078e02e3 */
[----:B------:R-:W-:Y:S01]  /*a580*/  LOP3.LUT R213, R213, 0xfffffffb, RZ, 0xc0, !PT ;  /* 0xfffffffbd5d57812 */ /* 0x000fe200078ec0ff */
[----:B------:R-:W-:Y:S01]  /*a590*/  IMAD.WIDE.U32 R2, R212, c[0x0][0x1e0], RZ ;  /* 0x00007800d4027a25 */ /* 0x000fe200078e00ff */
[----:B------:R-:W-:-:S03]  /*a5a0*/  SHF.R.S32.HI R50, RZ, 0x1f, R212 ;  /* 0x0000001fff327819 */ /* 0x000fc600000114d4 */
[----:B------:R-:W-:Y:S02]  /*a5b0*/  IMAD R123, R77, -0x30, R123 ;  /* 0xffffffd04d7b7824 */ /* 0x000fe400078e027b */
[----:B------:R-:W-:-:S03]  /*a5c0*/  IMAD R4, R50, c[0x0][0x1e0], RZ ;  /* 0x0000780032047a24 */ /* 0x000fc600078e02ff */
[----:B------:R-:W-:Y:S01]  /*a5d0*/  IMNMX R6, R123, 0x30, PT ;  /* 0x000000307b067817 */ /* 0x000fe20003800200 */
[----:B------:R-:W-:Y:S01]  /*a5e0*/  IMAD R4, R212, c[0x0][0x1e4], R4 ;  /* 0x00007900d4047a24 */ /* 0x000fe200078e0204 */
[----:B------:R-:W-:-:S03]  /*a5f0*/  @P6 LOP3.LUT R213, R213, 0x4, RZ, 0xfc, !PT ;  /* 0x00000004d5d56812 */ /* 0x000fc600078efcff */
[----:B------:R-:W-:Y:S02]  /*a600*/  IMAD.IADD R3, R3, 0x1, R4 ;  /* 0x0000000103037824 */ /* 0x000fe400078e0204 */
[----:B------:R-:W-:Y:S01]  /*a610*/  IMAD.IADD R6, R6, 0x1, -R143 ;  /* 0x0000000106067824 */ /* 0x000fe200078e0a8f */
[----:B----4-:R-:W-:Y:S01]  /*a620*/  SHF.R.S32.HI R51, RZ, 0x1f, R211 ;  /* 0x0000001fff337819 */ /* 0x010fe200000114d3 */
[----:B------:R-:W-:-:S04]  /*a630*/  IMAD.WIDE.U32 R2, R211, c[0x0][0x1f0], R2 ;  /* 0x00007c00d3027a25 */ /* 0x000fc800078e0002 */
[----:B------:R-:W-:Y:S01]  /*a640*/  IMAD R4, R51, c[0x0][0x1f0], RZ ;  /* 0x00007c0033047a24 */ /* 0x000fe200078e02ff */
[----:B------:R-:W-:-:S03]  /*a650*/  IADD3 R2, P1, R2, R226, RZ ;  /* 0x000000e202027210 */ /* 0x000fc60007f3e0ff */
[----:B------:R-:W-:Y:S01]  /*a660*/  IMAD R4, R211, c[0x0][0x1f4], R4 ;  /* 0x00007d00d3047a24 */ /* 0x000fe200078e0204 */
[----:B------:R-:W-:-:S04]  /*a670*/  LEA R9, P0, R2, c[0x0][0x1c8], 0x1 ;  /* 0x0000720002097a11 */ /* 0x000fc800078008ff */
[----:B------:R-:W-:-:S04]  /*a680*/  IADD3.X R3, R225, R3, R4, P1, !PT ;  /* 0x00000003e1037210 */ /* 0x000fc80000ffe404 */
[----:B------:R-:W-:Y:S02]  /*a690*/  LEA.HI.X R16, R2, c[0x0][0x1cc], R3, 0x1, P0 ;  /* 0x0000730002107a11 */ /* 0x000fe400000f0c03 */
[----:B------:R-:W3:Y:S01]  /*a6a0*/  SHFL.IDX PT, R2, R9, RZ, 0x181f ;  /* 0x00181fff09027589 */ /* 0x000ee200000e0000 */
[----:B------:R-:W-:-:S03]  /*a6b0*/  ISETP.GE.AND P0, PT, R6, 0x1, PT ;  /* 0x000000010600780c */ /* 0x000fc60003f06270 */
[----:B------:R-:W1:Y:S10]  /*a6c0*/  SHFL.IDX PT, R3, R16, RZ, 0x181f ;  /* 0x00181fff10037589 */ /* 0x000e7400000e0000 */
[----:B---3--:R-:W-:-:S02]  /*a6d0*/  @P0 LEA R12, P1, R140, R2, 0x1 ;  /* 0x000000028c0c0211 */ /* 0x008fc400078208ff */
[-C--:B------:R-:W-:Y:S02]  /*a6e0*/  @P0 LEA R10, P2, R206, R2.reuse, 0x1 ;  /* 0x00000002ce0a0211 */ /* 0x080fe400078408ff */
[-C--:B-1----:R-:W-:Y:S02]  /*a6f0*/  @P0 LEA.HI.X R13, R140, R3.reuse, R141, 0x1, P1 ;  /* 0x000000038c0d0211 */ /* 0x082fe400008f0c8d */
[CC--:B------:R-:W-:Y:S02]  /*a700*/  @P0 LEA R4, P1, R205.reuse, R2.reuse, 0x1 ;  /* 0x00000002cd040211 */ /* 0x0c0fe400078208ff */
[-C--:B------:R-:W-:Y:S01]  /*a710*/  @P0 LEA.HI.X R11, R206, R3.reuse, R214, 0x1, P2 ;  /* 0x00000003ce0b0211 */ /* 0x080fe200010f0cd6 */
[----:B------:R-:W-:Y:S01]  /*a720*/  @!PT LDS RZ, [RZ] ;  /* 0x00000000fffff984 */ /* 0x000fe20000000800 */
[----:B------:R1:W-:Y:S01]  /*a730*/  @P0 LDGSTS.E.BYPASS.LTC128B.128 [R203+0xa080], [R12.64], !P5 ;  /* 0x0a0800000ccb0fae */ /* 0x0003e2000e901d46 */
[-C--:B------:R-:W-:Y:S02]  /*a740*/  @P0 LEA.HI.X R5, R205, R3.reuse, R216, 0x1, P1 ;  /* 0x00000003cd050211 */ /* 0x080fe400008f0cd8 */
[C---:B--2---:R-:W-:Y:S01]  /*a750*/  @P0 LEA R14, P1, R204.reuse, R2, 0x1 ;  /* 0x00000002cc0e0211 */ /* 0x044fe200078208ff */
[----:B------:R1:W-:Y:S03]  /*a760*/  @P0 LDGSTS.E.BYPASS.LTC128B.128 [R203+0xb880], [R10.64], !P4 ;  /* 0x0b8800000acb0fae */ /* 0x0003e6000e101d46 */
[----:B------:R-:W-:Y:S01]  /*a770*/  @P0 LEA.HI.X R15, R204, R3, R215, 0x1, P1 ;  /* 0x00000003cc0f0211 */ /* 0x000fe200008f0cd7 */
[----:B------:R1:W-:Y:S04]  /*a780*/  @P0 LDGSTS.E.BYPASS.LTC128B.128 [R203+0xd080], [R4.64], !P3 ;  /* 0x0d08000004cb0fae */ /* 0x0003e8000d901d46 */
[----:B------:R1:W-:Y:S01]  /*a790*/  @P0 LDGSTS.E.BYPASS.LTC128B.128 [R203+0xe880], [R14.64], !P6 ;  /* 0x0e8800000ecb0fae */ /* 0x0003e2000f101d46 */
[----:B------:R-:W-:-:S03]  /*a7a0*/  ISETP.GE.AND P0, PT, R6, 0x21, PT ;  /* 0x000000210600780c */ /* 0x000fc60003f06270 */
[----:B------:R1:W2:Y:S04]  /*a7b0*/  SHFL.IDX PT, R2, R9, 0x1, 0x181f ;  /* 0x00381f0009027f89 */ /* 0x0002a800000e0000 */
[----:B------:R1:W3:Y:S06]  /*a7c0*/  SHFL.IDX PT, R3, R16, 0x1, 0x181f ;  /* 0x00381f0010037f89 */ /* 0x0002ec00000e0000 */
[----:B------:R-:W-:Y:S05]  /*a7d0*/  @!P0 BRA `(.L_x_1772) ;  /* 0x000000c000008947 */ /* 0x000fea0003800000 */
[-C--:B-12---:R-:W-:Y:S02]  /*a7e0*/  LEA R12, P0, R140, R2.reuse, 0x1 ;  /* 0x000000028c0c7211 */ /* 0x086fe400078008ff */
[----:B------:R-:W-:-:S02]  /*a7f0*/  LEA R10, P2, R206, R2, 0x1 ;  /* 0x00000002ce0a7211 */ /* 0x000fc400078408ff */
[-C--:B---3--:R-:W-:Y:S02]  /*a800*/  LEA.HI.X R13, R140, R3.reuse, R141, 0x1, P0 ;  /* 0x000000038c0d7211 */ /* 0x088fe400000f0c8d */
[CC--:B------:R-:W-:Y:S02]  /*a810*/  LEA R4, P1, R205.reuse, R2.reuse, 0x1 ;  /* 0x00000002cd047211 */ /* 0x0c0fe400078208ff */
[----:B------:R-:W-:Y:S01]  /*a820*/  LEA R2, P0, R204, R2, 0x1 ;  /* 0x00000002cc027211 */ /* 0x000fe200078008ff */
[----:B------:R1:W-:Y:S01]  /*a830*/  LDGSTS.E.BYPASS.LTC128B.128 [R207+0xb080], [R12.64], !P5 ;  /* 0x0b0800000ccf7fae */ /* 0x0003e2000e901d46 */
[-C--:B------:R-:W-:Y:S02]  /*a840*/  LEA.HI.X R11, R206, R3.reuse, R214, 0x1, P2 ;  /* 0x00000003ce0b7211 */ /* 0x080fe400010f0cd6 */
[-C--:B------:R-:W-:Y:S02]  /*a850*/  LEA.HI.X R5, R205, R3.reuse, R216, 0x1, P1 ;  /* 0x00000003cd057211 */ /* 0x080fe400008f0cd8 */
[----:B------:R-:W-:Y:S01]  /*a860*/  LEA.HI.X R3, R204, R3, R215, 0x1, P0 ;  /* 0x00000003cc037211 */ /* 0x000fe200000f0cd7 */
[----:B------:R1:W-:Y:S04]  /*a870*/  LDGSTS.E.BYPASS.LTC128B.128 [R207+0xc880], [R10.64], !P4 ;  /* 0x0c8800000acf7fae */ /* 0x0003e8000e101d46 */
[----:B------:R1:W-:Y:S04]  /*a880*/  LDGSTS.E.BYPASS.LTC128B.128 [R207+0xe080], [R4.64], !P3 ;  /* 0x0e08000004cf7fae */ /* 0x0003e8000d901d46 */
[----:B------:R1:W-:Y:S02]  /*a890*/  LDGSTS.E.BYPASS.LTC128B.128 [R207+0xf880], [R2.64], !P6 ;  /* 0x0f88000002cf7fae */ /* 0x0003e4000f101d46 */
.L_x_1772:
[----:B------:R-:W-:Y:S05]  /*a8a0*/  BSYNC B0 ;  /* 0x0000000000007941 */ /* 0x000fea0003800000 */
.L_x_1771:
[----:B------:R-:W-:Y:S01]  /*a8b0*/  ISETP.LT.AND P0, PT, RZ, c[0x0][0x27c], PT ;  /* 0x00009f00ff007a0c */ /* 0x000fe20003f01270 */
[----:B------:R-:W0:-:S12]  /*a8c0*/  LDGDEPBAR ;  /* 0x00000000000079af */ /* 0x000e180000000000 */
[----:B------:R-:W-:Y:S05]  /*a8d0*/  @P0 BRA `(.L_x_1773) ;  /* 0x0000002000000947 */ /* 0x000fea0003800000 */
[----:B------:R-:W-:-:S04]  /*a8e0*/  DEPBAR.LE SB0, 0x1 ;  /* 0x000080400000791a */ /* 0x000fc80000000000 */
[----:B------:R-:W-:Y:S05]  /*a8f0*/  BRA `(.L_x_1774) ;  /* 0x0000682000007947 */ /* 0x000fea0003800000 */
.L_x_1773:
[----:B-12---:R-:W-:Y:S01]  /*a900*/  SHF.R.S32.HI R2, RZ, 0x1f, R122 ;  /* 0x0000001fff027819 */ /* 0x006fe2000001147a */
[----:B------:R-:W-:Y:S01]  /*a910*/  ULDC.U8 UR4, c[0x0][0x298] ;  /* 0x0000a60000047ab9 */ /* 0x000fe20000000000 */
[----:B------:R-:W-:Y:S01]  /*a920*/  IMAD.WIDE.U32 R4, R122, c[0x0][0x280], RZ ;  /* 0x0000a0007a047a25 */ /* 0x000fe200078e00ff */
[----:B------:R-:W-:Y:S01]  /*a930*/  ISETP.NE.AND P1, PT, RZ, UR4, PT ;  /* 0x00000004ff007c0c */ /* 0x000fe2000bf25270 */
[----:B------:R-:W-:Y:S02]  /*a940*/  BSSY B2, `(.L_x_1774) ;  /* 0x000067d000027945 */ /* 0x000fe40003800000 */
[----:B---3--:R-:W-:Y:S01]  /*a950*/  IMAD R3, R2, c[0x0][0x280], RZ ;  /* 0x0000a00002037a24 */ /* 0x008fe200078e02ff */
[----:B------:R-:W-:Y:S01]  /*a960*/  LEA R9, P0, R4, c[0x0][0x270], 0x1 ;  /* 0x00009c0004097a11 */ /* 0x000fe200078008ff */
[----:B------:R-:W-:Y:S02]  /*a970*/  IMAD R6, R2, c[0x0][0x290], RZ ;  /* 0x0000a40002067a24 */ /* 0x000fe400078e02ff */
[----:B------:R-:W-:-:S05]  /*a980*/  IMAD R3, R122, c[0x0][0x284], R3 ;  /* 0x0000a1007a037a24 */ /* 0x000fca00078e0203 */
[----:B------:R-:W-:Y:S01]  /*a990*/  IADD3 R10, R3, R5, RZ ;  /* 0x00000005030a7210 */ /* 0x000fe20007ffe0ff */
[----:B------:R-:W-:-:S03]  /*a9a0*/  IMAD.WIDE.U32 R2, R122, c[0x0][0x290], RZ ;  /* 0x0000a4007a027a25 */ /* 0x000fc600078e00ff */
[----:B------:R-:W-:Y:S01]  /*a9b0*/  LEA.HI.X R4, R4, c[0x0][0x274], R10, 0x1, P0 ;  /* 0x00009d0004047a11 */ /* 0x000fe200000f0c0a */
[----:B------:R-:W-:Y:S01]  /*a9c0*/  IMAD R5, R122, c[0x0][0x294], R6 ;  /* 0x0000a5007a057a24 */ /* 0x000fe200078e0206 */
[----:B------:R-:W-:-:S04]  /*a9d0*/  LEA R6, P0, R2, c[0x0][0x288], 0x1 ;  /* 0x0000a20002067a11 */ /* 0x000fc800078008ff */
[----:B------:R-:W-:-:S04]  /*a9e0*/  IADD3 R3, R5, R3, RZ ;  /* 0x0000000305037210 */ /* 0x000fc80007ffe0ff */
[----:B------:R-:W-:Y:S01]  /*a9f0*/  LEA.HI.X R2, R2, c[0x0][0x28c], R3, 0x1, P0 ;  /* 0x0000a30002027a11 */ /* 0x000fe200000f0c03 */
[----:B------:R-:W-:Y:S05]  /*aa00*/  @!P1 BRA `(.L_x_1775) ;  /* 0x0000317000009947 */ /* 0x000fea0003800000 */
[----:B------:R-:W-:Y:S01]  /*aa10*/  LOP3.LUT P2, RZ, R213, 0x2, RZ, 0xc0, !PT ;  /* 0x00000002d5ff7812 */ /* 0x000fe2000784c0ff */
[----:B------:R1:W2:Y:S01]  /*aa20*/  SHFL.IDX PT, R5, R4, RZ, 0x181f ;  /* 0x00181fff04057589 */ /* 0x0002a200000e0000 */
[----:B------:R-:W-:Y:S01]  /*aa30*/  BSSY B0, `(.L_x_1776) ;  /* 0x0000035000007945 */ /* 0x000fe20003800000 */
[----:B------:R-:W-:Y:S01]  /*aa40*/  CS2R R24, SRZ ;  /* 0x0000000000187805 */ /* 0x000fe2000001ff00 */
[----:B------:R-:W-:Y:S01]  /*aa50*/  CS2R R22, SRZ ;  /* 0x0000000000167805 */ /* 0x000fe2000001ff00 */
[----:B------:R1:W3:Y:S01]  /*aa60*/  SHFL.IDX PT, R3, R2, RZ, 0x181f ;  /* 0x00181fff02037589 */ /* 0x0002e200000e0000 */
[----:B------:R-:W-:Y:S01]  /*aa70*/  CS2R R20, SRZ ;  /* 0x0000000000147805 */ /* 0x000fe2000001ff00 */
[----:B------:R-:W-:Y:S01]  /*aa80*/  CS2R R18, SRZ ;  /* 0x0000000000127805 */ /* 0x000fe2000001ff00 */
[----:B------:R-:W-:Y:S01]  /*aa90*/  CS2R R16, SRZ ;  /* 0x0000000000107805 */ /* 0x000fe2000001ff00 */
[----:B------:R1:W4:Y:S01]  /*aaa0*/  SHFL.IDX PT, R4, R9, RZ, 0x181f ;  /* 0x00181fff09047589 */ /* 0x00032200000e0000 */
[----:B------:R-:W-:Y:S01]  /*aab0*/  CS2R R14, SRZ ;  /* 0x00000000000e7805 */ /* 0x000fe2000001ff00 */
[----:B------:R-:W-:Y:S01]  /*aac0*/  CS2R R12, SRZ ;  /* 0x00000000000c7805 */ /* 0x000fe2000001ff00 */
[----:B------:R-:W-:Y:S01]  /*aad0*/  CS2R R10, SRZ ;  /* 0x00000000000a7805 */ /* 0x000fe2000001ff00 */
[----:B------:R1:W1:Y:S01]  /*aae0*/  SHFL.IDX PT, R2, R6, RZ, 0x181f ;  /* 0x00181fff06027589 */ /* 0x00026200000e0000 */
[----:B------:R-:W-:Y:S05]  /*aaf0*/  @P2 BRA `(.L_x_1777) ;  /* 0x0000028000002947 */ /* 0x000fea0003800000 */
[----:B----4-:R-:W4:Y:S04]  /*ab00*/  LDL R31, [R1+0x174] ;  /* 0x00017400011f7983 */ /* 0x010f280000100800 */
[----:B---3--:R-:W3:Y:S04]  /*ab10*/  LDL R27, [R1+0x170] ;  /* 0x00017000011b7983 */ /* 0x008ee80000100800 */
[----:B--2---:R-:W2:Y:S04]  /*ab20*/  LDL R26, [R1+0x178] ;  /* 0x00017800011a7983 */ /* 0x004ea80000100800 */
[----:B------:R-:W2:Y:S04]  /*ab30*/  LDL R30, [R1+0x16c] ;  /* 0x00016c00011e7983 */ /* 0x000ea80000100800 */
[----:B------:R-:W2:Y:S04]  /*ab40*/  LDL R29, [R1+0x17c] ;  /* 0x00017c00011d7983 */ /* 0x000ea80000100800 */
[----:B------:R-:W2:Y:S01]  /*ab50*/  LDL R28, [R1+0x168] ;  /* 0x00016800011c7983 */ /* 0x000ea20000100800 */
[----:B------:R-:W-:Y:S01]  /*ab60*/  ISETP.GE.AND P0, PT, R144, c[0x0][0x27c], PT ;  /* 0x00009f0090007a0c */ /* 0x000fe20003f06270 */
[----:B------:R-:W-:Y:S01]  /*ab70*/  CS2R R18, SRZ ;  /* 0x0000000000127805 */ /* 0x000fe2000001ff00 */
[----:B------:R-:W-:Y:S01]  /*ab80*/  ISETP.GE.AND P2, PT, R148, c[0x0][0x27c], PT ;  /* 0x00009f0094007a0c */ /* 0x000fe20003f46270 */
[----:B------:R-:W-:Y:S01]  /*ab90*/  CS2R R10, SRZ ;  /* 0x00000000000a7805 */ /* 0x000fe2000001ff00 */
[----:B------:R-:W-:-:S09]  /*aba0*/  ISETP.GE.AND P1, PT, R146, c[0x0][0x27c], PT ;  /* 0x00009f0092007a0c */ /* 0x000fd20003f26270 */
[----:B------:R-:W-:-:S04]  /*abb0*/  @!P0 IMAD.WIDE R14, R144, 0x2, R4 ;  /* 0x00000002900e8825 */ /* 0x000fc800078e0204 */
[----:B-1----:R-:W-:Y:S01]  /*abc0*/  @!P0 IMAD.WIDE R12, R144, 0x2, R2 ;  /* 0x00000002900c8825 */ /* 0x002fe200078e0202 */
[----:B------:R1:W5:Y:S04]  /*abd0*/  @!P0 LD.E.64 R18, [R14.64] ;  /* 0x000000060e128980 */ /* 0x000368000c101b00 */
[----:B------:R1:W5:Y:S01]  /*abe0*/  @!P0 LD.E.64 R10, [R12.64] ;  /* 0x000000060c0a8980 */ /* 0x000362000c101b00 */
[----:B------:R-:W-:Y:S01]  /*abf0*/  CS2R R20, SRZ ;  /* 0x0000000000147805 */ /* 0x000fe2000001ff00 */
[----:B------:R-:W-:Y:S01]  /*ac00*/  CS2R R22, SRZ ;  /* 0x0000000000167805 */ /* 0x000fe2000001ff00 */
[----:B-1----:R-:W-:Y:S01]  /*ac10*/  CS2R R12, SRZ ;  /* 0x00000000000c7805 */ /* 0x002fe2000001ff00 */
[----:B------:R-:W-:Y:S01]  /*ac20*/  CS2R R24, SRZ ;  /* 0x0000000000187805 */ /* 0x000fe2000001ff00 */
[----:B----4-:R-:W-:-:S02]  /*ac30*/  @!P2 IADD3 R16, P6, R4, R31, RZ ;  /* 0x0000001f0410a210 */ /* 0x010fc40007fde0ff */
[----:B------:R-:W-:-:S03]  /*ac40*/  @!P2 IADD3 R14, P0, R2, R31, RZ ;  /* 0x0000001f020ea210 */ /* 0x000fc60007f1e0ff */
[--C-:B---3--:R-:W-:Y:S02]  /*ac50*/  @!P2 IMAD.X R17, R5, 0x1, R27.reuse, P6 ;  /* 0x000000010511a824 */ /* 0x108fe400030e061b */
[----:B------:R-:W-:Y:S01]  /*ac60*/  @!P2 IMAD.X R15, R3, 0x1, R27, P0 ;  /* 0x00000001030fa824 */ /* 0x000fe200000e061b */
[----:B------:R-:W-:Y:S02]  /*ac70*/  ISETP.GE.AND P0, PT, R147, c[0x0][0x27c], PT ;  /* 0x00009f0093007a0c */ /* 0x000fe40003f06270 */
[----:B------:R1:W5:Y:S04]  /*ac80*/  @!P2 LD.E.64 R20, [R16.64] ;  /* 0x000000061014a980 */ /* 0x000368000c101b00 */
[----:B------:R2:W5:Y:S02]  /*ac90*/  @!P2 LD.E.64 R12, [R14.64] ;  /* 0x000000060e0ca980 */ /* 0x000564000c101b00 */
[----:B--2---:R-:W-:-:S05]  /*aca0*/  @!P1 IADD3 R14, P2, R4, R26, RZ ;  /* 0x0000001a040e9210 */ /* 0x004fca0007f5e0ff */
[----:B------:R-:W-:Y:S01]  /*acb0*/  @!P1 IMAD.X R15, R5, 0x1, R30, P2 ;  /* 0x00000001050f9824 */ /* 0x000fe200010e061e */
[----:B------:R-:W-:Y:S01]  /*acc0*/  @!P1 IADD3 R26, P2, R2, R26, RZ ;  /* 0x0000001a021a9210 */ /* 0x000fe20007f5e0ff */
[----:B-1----:R-:W-:-:S03]  /*acd0*/  CS2R R16, SRZ ;  /* 0x0000000000107805 */ /* 0x002fc6000001ff00 */
[----:B------:R1:W5:Y:S01]  /*ace0*/  @!P1 LD.E.64 R22, [R14.64] ;  /* 0x000000060e169980 */ /* 0x000362000c101b00 */
[----:B------:R-:W-:Y:S01]  /*acf0*/  @!P1 IMAD.X R27, R3, 0x1, R30, P2 ;  /* 0x00000001031b9824 */ /* 0x000fe200010e061e */
[----:B------:R-:W-:-:S05]  /*ad00*/  @!P0 IADD3 R4, P2, R4, R29, RZ ;  /* 0x0000001d04048210 */ /* 0x000fca0007f5e0ff */
[----:B------:R-:W-:Y:S01]  /*ad10*/  @!P0 IMAD.X R5, R5, 0x1, R28, P2 ;  /* 0x0000000105058824 */ /* 0x000fe200010e061c */
[----:B------:R-:W-:-:S04]  /*ad20*/  @!P0 IADD3 R2, P2, R2, R29, RZ ;  /* 0x0000001d02028210 */ /* 0x000fc80007f5e0ff */
[----:B------:R2:W5:Y:S01]  /*ad30*/  @!P0 LD.E.64 R24, [R4.64] ;  /* 0x0000000604188980 */ /* 0x000562000c101b00 */
[----:B------:R-:W-:-:S05]  /*ad40*/  @!P0 IMAD.X R3, R3, 0x1, R28, P2 ;  /* 0x0000000103038824 */ /* 0x000fca00010e061c */
[----:B------:R2:W5:Y:S01]  /*ad50*/  @!P0 LD.E.64 R16, [R2.64] ;  /* 0x0000000602108980 */ /* 0x000562000c101b00 */
[----:B-1----:R-:W-:-:S06]  /*ad60*/  CS2R R14, SRZ ;  /* 0x00000000000e7805 */ /* 0x002fcc000001ff00 */
[----:B------:R2:W5:Y:S02]  /*ad70*/  @!P1 LD.E.64 R14, [R26.64] ;  /* 0x000000061a0e9980 */ /* 0x000564000c101b00 */
.L_x_1777:
[----:B------:R-:W-:Y:S05]  /*ad80*/  BSYNC B0 ;  /* 0x0000000000007941 */ /* 0x000fea0003800000 */
.L_x_1776:
[----:B----4-:R-:W4:Y:S01]  /*ad90*/  LDL R41, [R1+0x4] ;  /* 0x0000040001297983 */ /* 0x010f220000100800 */
[----:B-----5:R-:W-:Y:S01]  /*ada0*/  IMAD.MOV.U32 R38, RZ, RZ, R18 ;  /* 0x000000ffff267224 */ /* 0x020fe200078e0012 */
[----:B--23--:R-:W-:Y:S01]  /*adb0*/  SHF.R.U64 R3, R18, 0x10, R19 ;  /* 0x0000001012037819 */ /* 0x00cfe20000001213 */
[----:B------:R-:W-:Y:S01]  /*adc0*/  IMAD.MOV.U32 R33, RZ, RZ, R22 ;  /* 0x000000ffff217224 */ /* 0x000fe200078e0016 */
[--C-:B------:R-:W-:Y:S01]  /*add0*/  SHF.R.U64 R31, R22, 0x10, R23.reuse ;  /* 0x00000010161f7819 */ /* 0x100fe20000001217 */
[----:B------:R-:W-:Y:S01]  /*ade0*/  IMAD.MOV.U32 R32, RZ, RZ, R23 ;  /* 0x000000ffff207224 */ /* 0x000fe200078e0017 */
[----:B------:R-:W-:Y:S01]  /*adf0*/  PRMT R38, R38, 0x5410, R3 ;  /* 0x0000541026267816 */ /* 0x000fe20000000003 */
[----:B------:R-:W-:Y:S01]  /*ae00*/  IMAD.MOV.U32 R28, RZ, RZ, R25 ;  /* 0x000000ffff1c7224 */ /* 0x000fe200078e0019 */
[----:B------:R-:W-:Y:S01]  /*ae10*/  PRMT R31, R33, 0x5410, R31 ;  /* 0x00005410211f7816 */ /* 0x000fe2000000001f */
[----:B------:R-:W-:Y:S01]  /*ae20*/  IMAD.MOV.U32 R39, RZ, RZ, R19 ;  /* 0x000000ffff277224 */ /* 0x000fe200078e0013 */
[----:B------:R-:W-:Y:S01]  /*ae30*/  SHF.R.U32.HI R26, RZ, 0x10, R23 ;  /* 0x00000010ff1a7819 */ /* 0x000fe20000011617 */
[----:B------:R-:W-:Y:S01]  /*ae40*/  IMAD.MOV.U32 R37, RZ, RZ, R20 ;  /* 0x000000ffff257224 */ /* 0x000fe200078e0014 */
[----:B------:R-:W-:Y:S01]  /*ae50*/  SHF.R.U64 R27, R24, 0x10, R25 ;  /* 0x00000010181b7819 */ /* 0x000fe20000001219 */
        /* <DEDUP_REMOVED lines=8> */
[----:B------:R-:W-:Y:S01]  /*aee0*/  IMAD.MOV.U32 R21, RZ, RZ, R12 ;  /* 0x000000ffff157224 */ /* 0x000fe200078e000c */
[----:B------:R-:W-:Y:S01]  /*aef0*/  SHF.R.U64 R23, R10, 0x10, R11 ;  /* 0x000000100a177819 */ /* 0x000fe2000000120b */
[--C-:B------:R-:W-:Y:S01]  /*af00*/  IMAD.MOV.U32 R20, RZ, RZ, R13.reuse ;  /* 0x000000ffff147224 */ /* 0x100fe200078e000d */
[----:B------:R-:W-:Y:S01]  /*af10*/  SHF.R.U64 R19, R12, 0x10, R13 ;  /* 0x000000100c137819 */ /* 0x000fe2000000120d */
[----:B------:R-:W-:Y:S01]  /*af20*/  IMAD.MOV.U32 R12, RZ, RZ, R15 ;  /* 0x000000ffff0c7224 */ /* 0x000fe200078e000f */
[----:B------:R-:W-:Y:S01]  /*af30*/  SHF.R.U32.HI R10, RZ, 0x10, R13 ;  /* 0x00000010ff0a7819 */ /* 0x000fe2000001160d */
[----:B------:R-:W-:Y:S01]  /*af40*/  IMAD.MOV.U32 R13, RZ, RZ, R14 ;  /* 0x000000ffff0d7224 */ /* 0x000fe200078e000e */
[----:B------:R-:W-:Y:S01]  /*af50*/  SHF.R.U32.HI R18, RZ, 0x10, R11 ;  /* 0x00000010ff127819 */ /* 0x000fe2000001160b */
[----:B-1----:R-:W-:Y:S01]  /*af60*/  IMAD.MOV.U32 R9, RZ, RZ, R16 ;  /* 0x000000ffff097224 */ /* 0x002fe200078e0010 */
        /* <DEDUP_REMOVED lines=20> */
[----:B------:R-:W-:Y:S01]  /*b0b0*/  PRMT R28, R6, 0x5410, R2 ;  /* 0x00005410061c7816 */ /* 0x000fe20000000002 */
[----:B------:R-:W-:Y:S01]  /*b0c0*/  BAR.SYNC.DEFER_BLOCKING 0x0 ;  /* 0x0000000000007b1d */ /* 0x000fe20000010000 */
[----:B----4-:R-:W-:-:S05]  /*b0d0*/  IMAD R3, R41, -0x80, R40 ;  /* 0xffffff8029037824 */ /* 0x010fca00078e0228 */
[----:B------:R-:W-:-:S04]  /*b0e0*/  IMNMX R33, R3, 0x80, PT ;  /* 0x0000008003217817 */ /* 0x000fc80003800200 */
[----:B------:R-:W-:-:S13]  /*b0f0*/  ISETP.GE.AND P0, PT, R143, R33, PT ;  /* 0x000000218f00720c */ /* 0x000fda0003f06270 */
[----:B------:R-:W-:Y:S05]  /*b100*/  @P0 BRA `(.L_x_1779) ;  /* 0x00000a6000000947 */ /* 0x000fea0003800000 */
[----:B------:R-:W-:Y:S01]  /*b110*/  ISETP.GE.AND P0, PT, R144, c[0x0][0x27c], PT ;  /* 0x00009f0090007a0c */ /* 0x000fe20003f06270 */
[----:B------:R-:W-:-:S12]  /*b120*/  BSSY B0, `(.L_x_1780) ;  /* 0x0000028000007945 */ /* 0x000fd80003800000 */
[----:B------:R-:W-:Y:S05]  /*b130*/  @P0 BRA `(.L_x_1781) ;  /* 0x0000026000000947 */ /* 0x000fea0003800000 */
[----:B------:R-:W1:Y:S01]  /*b140*/  LDS.128 R12, [R203+0x10080] ;  /* 0x01008000cb0c7984 */ /* 0x000e620000000c00 */
[C---:B------:R-:W-:Y:S01]  /*b150*/  SHF.L.U32 R4, R38.reuse, 0x10, RZ ;  /* 0x0000001026047819 */ /* 0x040fe200000006ff */
[C---:B------:R-:W-:Y:S01]  /*b160*/  IMAD.U32 R2, R23.reuse, 0x10000, RZ ;  /* 0x0001000017027824 */ /* 0x040fe200078e00ff */
[----:B------:R-:W-:Y:S02]  /*b170*/  LOP3.LUT R10, R23, 0xffff0000, RZ, 0xc0, !PT ;  /* 0xffff0000170a7812 */ /* 0x000fe400078ec0ff */
[----:B------:R-:W-:Y:S02]  /*b180*/  LOP3.LUT R3, R38, 0xffff0000, RZ, 0xc0, !PT ;  /* 0xffff000026037812 */ /* 0x000fe400078ec0ff */
[C---:B-1----:R-:W-:Y:S01]  /*b190*/  LOP3.LUT R6, R12.reuse, 0xffff0000, RZ, 0xc0, !PT ;  /* 0xffff00000c067812 */ /* 0x042fe200078ec0ff */
[----:B------:R-:W-:Y:S01]  /*b1a0*/  IMAD.U32 R11, R15, 0x10000, RZ ;  /* 0x000100000f0b7824 */ /* 0x000fe200078e00ff */
[C---:B------:R-:W-:Y:S02]  /*b1b0*/  LOP3.LUT R5, R13.reuse, 0xffff0000, RZ, 0xc0, !PT ;  /* 0xffff00000d057812 */ /* 0x040fe400078ec0ff */
[----:B------:R-:W-:Y:S01]  /*b1c0*/  SHF.L.U32 R9, R12, 0x10, RZ ;  /* 0x000000100c097819 */ /* 0x000fe200000006ff */
[C---:B------:R-:W-:Y:S01]  /*b1d0*/  FMUL.FTZ R18, R6.reuse, R2 ;  /* 0x0000000206127220 */ /* 0x040fe20000410000 */
[----:B------:R-:W-:Y:S01]  /*b1e0*/  SHF.L.U32 R16, R13, 0x10, RZ ;  /* 0x000000100d107819 */ /* 0x000fe200000006ff */
[-C--:B------:R-:W-:Y:S01]  /*b1f0*/  FMUL.FTZ R17, R6, R4.reuse ;  /* 0x0000000406117220 */ /* 0x080fe20000410000 */
[C---:B------:R-:W-:Y:S01]  /*b200*/  SHF.L.U32 R13, R14.reuse, 0x10, RZ ;  /* 0x000000100e0d7819 */ /* 0x040fe200000006ff */
[----:B------:R-:W-:Y:S01]  /*b210*/  FFMA.FTZ R19, R9, R4, -R18 ;  /* 0x0000000409137223 */ /* 0x000fe20000010812 */
[----:B------:R-:W-:Y:S01]  /*b220*/  LOP3.LUT R12, R14, 0xffff0000, RZ, 0xc0, !PT ;  /* 0xffff00000e0c7812 */ /* 0x000fe200078ec0ff */
[----:B------:R-:W-:Y:S01]  /*b230*/  FMUL.FTZ R14, R5, R10 ;  /* 0x0000000a050e7220 */ /* 0x000fe20000410000 */
        /* <DEDUP_REMOVED lines=10> */
[----:B------:R-:W-:Y:S01]  /*b2e0*/  FMUL.FTZ R14, R12, R3 ;  /* 0x000000030c0e7220 */ /* 0x000fe20000410000 */
[----:B------:R-:W-:Y:S01]  /*b2f0*/  F2FP.BF16.PACK_AB R12, R18, R19 ;  /* 0x00000013120c723e */ /* 0x000fe200000010ff */
[C---:B------:R-:W-:Y:S02]  /*b300*/  FMUL.FTZ R10, R6.reuse, R2 ;  /* 0x00000002060a7220 */ /* 0x040fe40000410000 */
[-C--:B------:R-:W-:Y:S02]  /*b310*/  FMUL.FTZ R6, R6, R4.reuse ;  /* 0x0000000406067220 */ /* 0x080fe40000410000 */
        /* <DEDUP_REMOVED lines=8> */
.L_x_1781:
[----:B------:R-:W-:Y:S05]  /*b3a0*/  BSYNC B0 ;  /* 0x0000000000007941 */ /* 0x000fea0003800000 */
.L_x_1780:
[----:B------:R-:W-:Y:S01]  /*b3b0*/  ISETP.GE.AND P0, PT, R148, c[0x0][0x27c], PT ;  /* 0x00009f0094007a0c */ /* 0x000fe20003f06270 */
[----:B------:R-:W-:-:S12]  /*b3c0*/  BSSY B0, `(.L_x_1782) ;  /* 0x0000028000007945 */ /* 0x000fd80003800000 */
[----:B------:R-:W-:Y:S05]  /*b3d0*/  @P0 BRA `(.L_x_1783) ;  /* 0x0000026000000947 */ /* 0x000fea0003800000 */
[----:B-1----:R-:W1:Y:S01]  /*b3e0*/  LDS.128 R12, [R203+0x14080] ;  /* 0x01408000cb0c7984 */ /* 0x002e620000000c00 */
[----:B------:R-:W-:Y:S01]  /*b3f0*/  SHF.L.U32 R4, R35, 0x10, RZ ;  /* 0x0000001023047819 */ /* 0x000fe200000006ff */
        /* <DEDUP_REMOVED lines=36> */
.L_x_1783:
[----:B------:R-:W-:Y:S05]  /*b640*/  BSYNC B0 ;  /* 0x0000000000007941 */ /* 0x000fea0003800000 */
.L_x_1782:
[----:B------:R-:W-:Y:S01]  /*b650*/  ISETP.GE.AND P0, PT, R146, c[0x0][0x27c], PT ;  /* 0x00009f0092007a0c */ /* 0x000fe20003f06270 */
[----:B------:R-:W-:-:S12]  /*b660*/  BSSY B0, `(.L_x_1784) ;  /* 0x0000028000007945 */ /* 0x000fd80003800000 */
[----:B------:R-:W-:Y:S05]  /*b670*/  @P0 BRA `(.L_x_1785) ;  /* 0x0000026000000947 */ /* 0x000fea0003800000 */
[----:B-1----:R-:W1:Y:S01]  /*b680*/  LDS.128 R12, [R203+0x18080] ;  /* 0x01808000cb0c7984 */ /* 0x002e620000000c00 */
        /* <DEDUP_REMOVED lines=37> */
.L_x_1785:
[----:B------:R-:W-:Y:S05]  /*b8e0*/  BSYNC B0 ;  /* 0x0000000000007941 */ /* 0x000fea0003800000 */
.L_x_1784:
[----:B------:R-:W-:-:S13]  /*b8f0*/  ISETP.GE.AND P0, PT, R147, c[0x0][0x27c], PT ;  /* 0x00009f0093007a0c */ /* 0x000fda0003f06270 */
        /* <DEDUP_REMOVED lines=39> */
.L_x_1779:
[----:B------:R-:W-:Y:S05]  /*bb70*/  BSYNC B1 ;  /* 0x0000000000017941 */ /* 0x000fea0003800000 */
.L_x_1778:
        /* <DEDUP_REMOVED lines=16> */
[-C--:B------:R-:W-:Y:S01]  /*bc80*/  FMUL.FTZ R18, R2, R6.reuse ;  /* 0x0000000602127220 */ /* 0x080fe20000410000 */
[----:B------:R-:W-:Y:S01]  /*bc90*/  SHF.L.U32 R16, R13, 0x10, RZ ;  /* 0x000000100d107819 */ /* 0x000fe200000006ff */
[----:B------:R-:W-:Y:S01]  /*bca0*/  FMUL.FTZ R17, R4, R6 ;  /* 0x0000000604117220 */ /* 0x000fe20000410000 */
[----:B------:R-:W-:Y:S01]  /*bcb0*/  SHF.L.U32 R13, R14, 0x10, RZ ;  /* 0x000000100e0d7819 */ /* 0x000fe200000006ff */
[----:B------:R-:W-:Y:S01]  /*bcc0*/  FFMA.FTZ R19, R4, R9, -R18 ;  /* 0x0000000904137223 */ /* 0x000fe20000010812 */
[----:B------:R-:W-:Y:S01]  /*bcd0*/  LOP3.LUT R12, R14, 0xffff0000, RZ, 0xc0, !PT ;  /* 0xffff00000e0c7812 */ /* 0x000fe200078ec0ff */
[----:B------:R-:W-:Y:S01]  /*bce0*/  FMUL.FTZ R14, R10, R5 ;  /* 0x000000050a0e7220 */ /* 0x000fe20000410000 */
        /* <DEDUP_REMOVED lines=10> */
[----:B------:R-:W-:Y:S01]  /*bd90*/  FMUL.FTZ R14, R3, R12 ;  /* 0x0000000c030e7220 */ /* 0x000fe20000410000 */
[----:B------:R-:W-:Y:S01]  /*bda0*/  F2FP.BF16.PACK_AB R12, R18, R19 ;  /* 0x00000013120c723e */ /* 0x000fe200000010ff */
[-C--:B------:R-:W-:Y:S02]  /*bdb0*/  FMUL.FTZ R10, R2, R6.reuse ;  /* 0x00000006020a7220 */ /* 0x080fe40000410000 */
[C---:B------:R-:W-:Y:S02]  /*bdc0*/  FMUL.FTZ R6, R4.reuse, R6 ;  /* 0x0000000604067220 */ /* 0x040fe40000410000 */
[-C--:B------:R-:W-:Y:S02]  /*bdd0*/  FFMA.FTZ R14, R5, R13.reuse, -R14 ;  /* 0x0000000d050e7223 */ /* 0x080fe4000001080e */
[----:B------:R-:W-:Y:S01]  /*bde0*/  FFMA.FTZ R5, R3, R13, R9 ;  /* 0x0000000d03057223 */ /* 0x000fe20000010009 */
[----:B------:R-:W-:Y:S01]  /*bdf0*/  F2FP.BF16.PACK_AB R13, R15, R17 ;  /* 0x000000110f0d723e */ /* 0x000fe200000010ff */
[----:B------:R-:W-:-:S02]  /*be00*/  FFMA.FTZ R3, R4, R11, -R10 ;  /* 0x0000000b04037223 */ /* 0x000fc4000001080a */
[----:B------:R-:W-:Y:S01]  /*be10*/  FFMA.FTZ R2, R2, R11, R6 ;  /* 0x0000000b02027223 */ /* 0x000fe20000010006 */
[----:B------:R-:W-:-:S04]  /*be20*/  F2FP.BF16.PACK_AB R14, R5, R14 ;  /* 0x0000000e050e723e */ /* 0x000fc800000010ff */
[----:B------:R-:W-:-:S05]  /*be30*/  F2FP.BF16.PACK_AB R15, R2, R3 ;  /* 0x00000003020f723e */ /* 0x000fca00000010ff */
[----:B------:R1:W-:Y:S02]  /*be40*/  STS.128 [R203+0x11080], R12 ;  /* 0x0110800ccb007388 */ /* 0x0003e40000000c00 */
.L_x_1789:
[----:B------:R-:W-:Y:S05]  /*be50*/  BSYNC B0 ;  /* 0x0000000000007941 */ /* 0x000fea0003800000 */
.L_x_1788:
        /* <DEDUP_REMOVED lines=41> */
.L_x_1791:
[----:B------:R-:W-:Y:S05]  /*c0f0*/  BSYNC B0 ;  /* 0x0000000000007941 */ /* 0x000fea0003800000 */
.L_x_1790:
        /* <DEDUP_REMOVED lines=41> */
.L_x_1793:
[----:B------:R-:W-:Y:S05]  /*c390*/  BSYNC B0 ;  /* 0x0000000000007941 */ /* 0x000fea0003800000 */
.L_x_1792:
        /* <DEDUP_REMOVED lines=40> */
.L_x_1787:
[----:B------:R-:W-:Y:S05]  /*c620*/  BSYNC B1 ;  /* 0x0000000000017941 */ /* 0x000fea0003800000 */
.L_x_1786:
        /* <DEDUP_REMOVED lines=45> */
.L_x_1797:
[----:B------:R-:W-:Y:S05]  /*c900*/  BSYNC B0 ;  /* 0x0000000000007941 */ /* 0x000fea0003800000 */
.L_x_1796:
        /* <DEDUP_REMOVED lines=41> */
.L_x_1799:
[----:B------:R-:W-:Y:S05]  /*cba0*/  BSYNC B0 ;  /* 0x0000000000007941 */ /* 0x000fea0003800000 */
.L_x_1798:
        /* <DEDUP_REMOVED lines=41> */
.L_x_1801:
[----:B------:R-:W-:Y:S05]  /*ce40*/  BSYNC B0 ;  /* 0x0000000000007941 */ /* 0x000fea0003800000 */
.L_x_1800:
        /* <DEDUP_REMOVED lines=40> */
.L_x_1795:
[----:B------:R-:W-:Y:S05]  /*d0d0*/  BSYNC B1 ;  /* 0x0000000000017941 */ /* 0x000fea0003800000 */
.L_x_1794:
[----:B------:R-:W-:-:S04]  /*d0e0*/  IADD3 R2, R143, 0x60, RZ ;  /* 0x000000608f027810 */ /* 0x000fc80007ffe0ff */
        /* <DEDUP_REMOVED lines=43> */
.L_x_1804:
[----:B------:R-:W-:Y:S05]  /*d3a0*/  BSYNC B0 ;  /* 0x0000000000007941 */ /* 0x000fea0003800000 */
.L_x_1803:
        /* <DEDUP_REMOVED lines=41> */
.L_x_1806:
[----:B------:R-:W-:Y:S05]  /*d640*/  BSYNC B0 ;  /* 0x0000000000007941 */ /* 0x000fea0003800000 */
.L_x_1805:
        /* <DEDUP_REMOVED lines=41> */
.L_x_1808:
[----:B------:R-:W-:Y:S05]  /*d8e0*/  BSYNC B0 ;  /* 0x0000000000007941 */ /* 0x000fea0003800000 */
.L_x_1807:
        /* <DEDUP_REMOVED lines=41> */
.L_x_1775:
        /* <DEDUP_REMOVED lines=15> */
[----:B------:R-:W-:Y:S02]  /*dc70*/  ISETP.GE.AND P1, PT, R140, c[0x0][0x27c], PT ;  /* 0x00009f008c007a0c */ /* 0x000fe40003f26270 */
[----:B------:R-:W-:-:S11]  /*dc80*/  ISETP.GE.AND P0, PT, R142, c[0x0][0x27c], PT ;  /* 0x00009f008e007a0c */ /* 0x000fd60003f06270 */
[C---:B-1----:R-:W-:Y:S01]  /*dc90*/  @!P1 IMAD.SHL.U32 R4, R140.reuse, 0x2, RZ ;  /* 0x000000028c049824 */ /* 0x042fe200078e00ff */
[----:B------:R-:W-:Y:S02]  /*dca0*/  @!P1 SHF.L.U64.HI R5, R140, 0x1, R141 ;  /* 0x000000018c059819 */ /* 0x000fe4000001028d */
[----:B------:R-:W-:Y:S02]  /*dcb0*/  @!P0 SHF.L.U64.HI R6, R206, 0x1, R214 ;  /* 0x00000001ce068819 */ /* 0x000fe400000102d6 */
[----:B--2---:R-:W-:-:S05]  /*dcc0*/  @!P1 IADD3 R2, P2, R10, R4, RZ ;  /* 0x000000040a029210 */ /* 0x004fca0007f5e0ff */
[--C-:B---3--:R-:W-:Y:S01]  /*dcd0*/  @!P1 IMAD.X R3, R11, 0x1, R5.reuse, P2 ;  /* 0x000000010b039824 */ /* 0x108fe200010e0605 */
[----:B------:R-:W-:Y:S01]  /*dce0*/  @!P1 IADD3 R28, P2, R9, R4, RZ ;  /* 0x00000004091c9210 */ /* 0x000fe20007f5e0ff */
[----:B------:R-:W-:Y:S01]  /*dcf0*/  @!P0 IMAD.SHL.U32 R4, R206, 0x2, RZ ;  /* 0x00000002ce048824 */ /* 0x000fe200078e00ff */
[----:B------:R-:W-:Y:S01]  /*dd00*/  CS2R R18, SRZ ;  /* 0x0000000000127805 */ /* 0x000fe2000001ff00 */
[----:B------:R-:W-:Y:S01]  /*dd10*/  CS2R R16, SRZ ;  /* 0x0000000000107805 */ /* 0x000fe2000001ff00 */
[----:B------:R-:W-:Y:S01]  /*dd20*/  CS2R R14, SRZ ;  /* 0x00000000000e7805 */ /* 0x000fe2000001ff00 */
[----:B----4-:R-:W-:Y:S01]  /*dd30*/  @!P1 IMAD.X R29, R30, 0x1, R5, P2 ;  /* 0x000000011e1d9824 */ /* 0x010fe200010e0605 */
[-C--:B------:R-:W-:Y:S01]  /*dd40*/  @!P0 IADD3 R10, P2, R10, R4.reuse, RZ ;  /* 0x000000040a0a8210 */ /* 0x080fe20007f5e0ff */
[----:B------:R-:W-:Y:S01]  /*dd50*/  CS2R R12, SRZ ;  /* 0x00000000000c7805 */ /* 0x000fe2000001ff00 */
[----:B------:R1:W5:Y:S03]  /*dd60*/  @!P1 LD.E.128 R24, [R2.64] ;  /* 0x0000000602189980 */ /* 0x000366000c101d00 */
[--C-:B------:R-:W-:Y:S01]  /*dd70*/  @!P0 IMAD.X R11, R11, 0x1, R6.reuse, P2 ;  /* 0x000000010b0b8824 */ /* 0x100fe200010e0606 */
[----:B------:R-:W-:Y:S01]  /*dd80*/  @!P0 IADD3 R4, P2, R9, R4, RZ ;  /* 0x0000000409048210 */ /* 0x000fe20007f5e0ff */
[----:B------:R1:W5:Y:S04]  /*dd90*/  @!P1 LD.E.128 R20, [R28.64] ;  /* 0x000000061c149980 */ /* 0x000368000c101d00 */
[----:B------:R-:W-:Y:S01]  /*dda0*/  @!P0 IMAD.X R5, R30, 0x1, R6, P2 ;  /* 0x000000011e058824 */ /* 0x000fe200010e0606 */
[----:B------:R1:W5:Y:S04]  /*ddb0*/  @!P0 LD.E.128 R16, [R10.64] ;  /* 0x000000060a108980 */ /* 0x000368000c101d00 */
[----:B------:R1:W5:Y:S03]  /*ddc0*/  @!P0 LD.E.128 R12, [R4.64] ;  /* 0x00000006040c8980 */ /* 0x000366000c101d00 */
.L_x_1810:
[----:B------:R-:W-:Y:S05]  /*ddd0*/  BSYNC B0 ;  /* 0x0000000000007941 */ /* 0x000fea0003800000 */
.L_x_1809:
[----:B----4-:R-:W4:Y:S01]  /*dde0*/  LDL R43, [R1+0x4] ;  /* 0x00000400012b7983 */ /* 0x010f220000100800 */
[----:B-----5:R-:W-:Y:S01]  /*ddf0*/  IMAD.MOV.U32 R41, RZ, RZ, R24 ;  /* 0x000000ffff297224 */ /* 0x020fe200078e0018 */
[--C-:B-1----:R-:W-:Y:S01]  /*de00*/  SHF.R.U64 R2, R24, 0x10, R25.reuse ;  /* 0x0000001018027819 */ /* 0x102fe20000001219 */
[--C-:B------:R-:W-:Y:S01]  /*de10*/  IMAD.MOV.U32 R42, RZ, RZ, R25.reuse ;  /* 0x000000ffff2a7224 */ /* 0x100fe200078e0019 */
[----:B------:R-:W-:Y:S01]  /*de20*/  SHF.R.U32.HI R36, RZ, 0x10, R25 ;  /* 0x00000010ff247819 */ /* 0x000fe20000011619 */
[--C-:B------:R-:W-:Y:S01]  /*de30*/  IMAD.MOV.U32 R38, RZ, RZ, R27.reuse ;  /* 0x000000ffff267224 */ /* 0x100fe200078e001b */
[----:B------:R-:W-:Y:S01]  /*de40*/  PRMT R41, R41, 0x5410, R2 ;  /* 0x0000541029297816 */ /* 0x000fe20000000002 */
[----:B------:R-:W-:Y:S01]  /*de50*/  IMAD.MOV.U32 R35, RZ, RZ, R16 ;  /* 0x000000ffff237224 */ /* 0x000fe200078e0010 */
[--C-:B------:R-:W-:Y:S01]  /*de60*/  SHF.R.U64 R37, R26, 0x10, R27.reuse ;  /* 0x000000101a257819 */ /* 0x100fe2000000121b */
[----:B------:R-:W-:Y:S01]  /*de70*/  IMAD.MOV.U32 R39, RZ, RZ, R26 ;  /* 0x000000ffff277224 */ /* 0x000fe200078e001a */
[----:B------:R-:W-:Y:S01]  /*de80*/  SHF.R.U32.HI R32, RZ, 0x10, R27 ;  /* 0x00000010ff207819 */ /* 0x000fe2000001161b */
[--C-:B------:R-:W-:Y:S01]  /*de90*/  IMAD.MOV.U32 R34, RZ, RZ, R17.reuse ;  /* 0x000000ffff227224 */ /* 0x100fe200078e0011 */
[----:B------:R-:W-:Y:S01]  /*dea0*/  SHF.R.U64 R33, R16, 0x10, R17 ;  /* 0x0000001010217819 */ /* 0x000fe20000001211 */
[--C-:B------:R-:W-:Y:S01]  /*deb0*/  IMAD.MOV.U32 R30, RZ, RZ, R19.reuse ;  /* 0x000000ffff1e7224 */ /* 0x100fe200078e0013 */
[--C-:B------:R-:W-:Y:S01]  /*dec0*/  SHF.R.U64 R29, R18, 0x10, R19.reuse ;  /* 0x00000010121d7819 */ /* 0x100fe20000001213 */
[----:B------:R-:W-:Y:S01]  /*ded0*/  IMAD.MOV.U32 R27, RZ, RZ, R20 ;  /* 0x000000ffff1b7224 */ /* 0x000fe200078e0014 */
[----:B------:R-:W-:Y:S01]  /*dee0*/  SHF.R.U32.HI R24, RZ, 0x10, R19 ;  /* 0x00000010ff187819 */ /* 0x000fe20000011613 */
[----:B------:R-:W-:Y:S01]  /*def0*/  IMAD.MOV.U32 R16, RZ, RZ, R12 ;  /* 0x000000ffff107224 */ /* 0x000fe200078e000c */
[----:B------:R-:W-:Y:S01]  /*df00*/  SHF.R.U64 R25, R20, 0x10, R21 ;  /* 0x0000001014197819 */ /* 0x000fe20000001215 */
[----:B------:R-:W-:Y:S01]  /*df10*/  IMAD.MOV.U32 R31, RZ, RZ, R18 ;  /* 0x000000ffff1f7224 */ /* 0x000fe200078e0012 */
[----:B---3--:R-:W-:Y:S01]  /*df20*/  SHF.R.U64 R11, R12, 0x10, R13 ;  /* 0x000000100c0b7819 */ /* 0x008fe2000000120d */
[----:B------:R-:W-:Y:S01]  /*df30*/  IMAD.MOV.U32 R26, RZ, RZ, R21 ;  /* 0x000000ffff1a7224 */ /* 0x000fe200078e0015 */
[----:B------:R-:W-:Y:S01]  /*df40*/  SHF.R.U32.HI R28, RZ, 0x10, R17 ;  /* 0x00000010ff1c7819 */ /* 0x000fe20000011611 */
[----:B------:R-:W-:Y:S01]  /*df50*/  IMAD.MOV.U32 R20, RZ, RZ, R22 ;  /* 0x000000ffff147224 */ /* 0x000fe200078e0016 */
[----:B------:R-:W-:Y:S01]  /*df60*/  SHF.R.U32.HI R17, RZ, 0x10, R21 ;  /* 0x00000010ff117819 */ /* 0x000fe20000011615 */
[--C-:B------:R-:W-:Y:S01]  /*df70*/  IMAD.MOV.U32 R19, RZ, RZ, R23.reuse ;  /* 0x000000ffff137224 */ /* 0x100fe200078e0017 */
[----:B------:R-:W-:Y:S01]  /*df80*/  SHF.R.U64 R18, R22, 0x10, R23 ;  /* 0x0000001016127819 */ /* 0x000fe20000001217 */
[----:B------:R-:W-:Y:S01]  /*df90*/  IMAD.MOV.U32 R12, RZ, RZ, R13 ;  /* 0x000000ffff0c7224 */ /* 0x000fe200078e000d */
[----:B--2---:R-:W-:Y:S01]  /*dfa0*/  SHF.R.U32.HI R10, RZ, 0x10, R23 ;  /* 0x00000010ff0a7819 */ /* 0x004fe20000011617 */
[----:B------:R-:W-:Y:S01]  /*dfb0*/  IMAD.MOV.U32 R9, RZ, RZ, R14 ;  /* 0x000000ffff097224 */ /* 0x000fe200078e000e */
[----:B------:R-:W-:Y:S01]  /*dfc0*/  SHF.R.U32.HI R4, RZ, 0x10, R13 ;  /* 0x00000010ff047819 */ /* 0x000fe2000001160d */
[--C-:B------:R-:W-:Y:S01]  /*dfd0*/  IMAD.MOV.U32 R6, RZ, RZ, R15.reuse ;  /* 0x000000ffff067224 */ /* 0x100fe200078e000f */
[----:B------:R-:W-:Y:S01]  /*dfe0*/  SHF.R.U64 R5, R14, 0x10, R15 ;  /* 0x000000100e057819 */ /* 0x000fe2000000120f */
[----:B------:R-:W-:-:S04]  /*dff0*/  DEPBAR.LE SB0, 0x1 ;  /* 0x000080400000791a */ /* 0x000fc80000000000 */
[----:B------:R-:W-:Y:S01]  /*e000*/  SHF.R.U32.HI R3, RZ, 0x10, R15 ;  /* 0x00000010ff037819 */ /* 0x000fe2000001160f */
[----:B------:R-:W-:Y:S01]  /*e010*/  BSSY B1, `(.L_x_1811) ;  /* 0x00000cc000017945 */ /* 0x000fe20003800000 */
        /* <DEDUP_REMOVED lines=10> */
[----:B------:R-:W-:Y:S01]  /*e0c0*/  PRMT R44, R6, 0x5410, R3 ;  /* 0x00005410062c7816 */ /* 0x000fe20000000003 */
[----:B------:R-:W-:Y:S01]  /*e0d0*/  BAR.SYNC.DEFER_BLOCKING 0x0 ;  /* 0x0000000000007b1d */ /* 0x000fe20000010000 */
[----:B----4-:R-:W-:Y:S01]  /*e0e0*/  IMAD R2, R43, -0x80, R40 ;  /* 0xffffff802b027824 */ /* 0x010fe200078e0228 */
[----:B------:R-:W-:-:S02]  /*e0f0*/  PRMT R40, R35, 0x5410, R33 ;  /* 0x0000541023287816 */ /* 0x000fc40000000021 */
[----:B------:R-:W-:Y:S02]  /*e100*/  PRMT R33, R20, 0x5410, R18 ;  /* 0x0000541014217816 */ /* 0x000fe40000000012 */
[----:B------:R-:W-:Y:S02]  /*e110*/  IMNMX R48, R2, 0x80, PT ;  /* 0x0000008002307817 */ /* 0x000fe40003800200 */
[----:B------:R-:W-:Y:S02]  /*e120*/  PRMT R35, R19, 0x5410, R10 ;  /* 0x0000541013237816 */ /* 0x000fe4000000000a */
[----:B------:R-:W-:Y:S02]  /*e130*/  ISETP.GE.AND P0, PT, R143, R48, PT ;  /* 0x000000308f00720c */ /* 0x000fe40003f06270 */
[----:B------:R-:W-:-:S11]  /*e140*/  PRMT R43, R12, 0x5410, R4 ;  /* 0x000054100c2b7816 */ /* 0x000fd60000000004 */
[----:B------:R-:W-:Y:S05]  /*e150*/  @P0 BRA `(.L_x_1812) ;  /* 0x00000b7000000947 */ /* 0x000fea0003800000 */
[----:B------:R-:W-:Y:S01]  /*e160*/  ISETP.GE.AND P0, PT, R140, c[0x0][0x27c], PT ;  /* 0x00009f008c007a0c */ /* 0x000fe20003f06270 */
[----:B------:R-:W-:Y:S01]  /*e170*/  BSSY B0, `(.L_x_1813) ;  /* 0x000005a000007945 */ /* 0x000fe20003800000 */
[----:B------:R-:W-:-:S11]  /*e180*/  SHF.R.U32.HI R53, RZ, 0x3, R223 ;  /* 0x00000003ff357819 */ /* 0x000fd600000116df */
[----:B------:R-:W-:Y:S05]  /*e190*/  @P0 BRA `(.L_x_1814) ;  /* 0x0000057000000947 */ /* 0x000fea0003800000 */
[----:B------:R-:W-:Y:S01]  /*e1a0*/  MOV R2, c[0x0][0x27c] ;  /* 0x00009f0000027a02 */ /* 0x000fe20000000f00 */
[----:B------:R-:W1:Y:S01]  /*e1b0*/  LDS.128 R16, [R203+0x10080] ;  /* 0x01008000cb107984 */ /* 0x000e620000000c00 */
[----:B------:R-:W-:Y:S02]  /*e1c0*/  LOP3.LUT R5, R32, 0xffff0000, RZ, 0xc0, !PT ;  /* 0xffff000020057812 */ /* 0x000fe400078ec0ff */
        /* <DEDUP_REMOVED lines=14> */
[C---:B------:R-:W-:Y:S01]  /*e2b0*/  IMAD.U32 R23, R19.reuse, 0x10000, RZ ;  /* 0x0001000013177824 */ /* 0x040fe200078e00ff */
[----:B------:R-:W-:Y:S01]  /*e2c0*/  LOP3.LUT R24, R19, 0xffff0000, RZ, 0xc0, !PT ;  /* 0xffff000013187812 */ /* 0x000fe200078ec0ff */
[C---:B------:R-:W-:Y:S01]  /*e2d0*/  IMAD.U32 R20, R17.reuse, 0x10000, RZ ;  /* 0x0001000011147824 */ /* 0x040fe200078e00ff */
[----:B------:R-:W-:Y:S02]  /*e2e0*/  LOP3.LUT R16, R16, 0xffff0000, RZ, 0xc0, !PT ;  /* 0xffff000010107812 */ /* 0x000fe400078ec0ff */
[----:B------:R-:W-:Y:S02]  /*e2f0*/  LOP3.LUT R25, R17, 0xffff0000, RZ, 0xc0, !PT ;  /* 0xffff000011197812 */ /* 0x000fe400078ec0ff */
[C---:B------:R-:W-:Y:S02]  /*e300*/  SHF.L.U32 R17, R18.reuse, 0x10, RZ ;  /* 0x0000001012117819 */ /* 0x040fe400000006ff */
[----:B------:R-:W-:-:S02]  /*e310*/  LOP3.LUT R18, R18, 0xffff0000, RZ, 0xc0, !PT ;  /* 0xffff000012127812 */ /* 0x000fc400078ec0ff */
[C---:B--2---:R-:W-:Y:S01]  /*e320*/  SHF.L.U32 R4, R12.reuse, 0x10, RZ ;  /* 0x000000100c047819 */ /* 0x044fe200000006ff */
[----:B------:R-:W-:Y:S01]  /*e330*/  IMAD.U32 R10, R13, 0x10000, RZ ;  /* 0x000100000d0a7824 */ /* 0x000fe200078e00ff */
[----:B------:R-:W-:Y:S02]  /*e340*/  LOP3.LUT R6, R12, 0xffff0000, RZ, 0xc0, !PT ;  /* 0xffff00000c067812 */ /* 0x000fe400078ec0ff */
[----:B------:R-:W-:Y:S01]  /*e350*/  SHF.L.U32 R11, R14, 0x10, RZ ;  /* 0x000000100e0b7819 */ /* 0x000fe200000006ff */
[-C--:B------:R-:W-:Y:S01]  /*e360*/  FMUL.FTZ R19, R4, R3.reuse ;  /* 0x0000000304137220 */ /* 0x080fe20000410000 */
[----:B------:R-:W-:Y:S01]  /*e370*/  LOP3.LUT R12, R14, 0xffff0000, RZ, 0xc0, !PT ;  /* 0xffff00000e0c7812 */ /* 0x000fe200078ec0ff */
[-C--:B------:R-:W-:Y:S01]  /*e380*/  FMUL.FTZ R14, R4, R2.reuse ;  /* 0x00000002040e7220 */ /* 0x080fe20000410000 */
[----:B------:R-:W-:Y:S01]  /*e390*/  LOP3.LUT R4, R41, 0xffff0000, RZ, 0xc0, !PT ;  /* 0xffff000029047812 */ /* 0x000fe200078ec0ff */
[C---:B------:R-:W-:Y:S01]  /*e3a0*/  FFMA.FTZ R31, R9.reuse, R2, -R19 ;  /* 0x00000002091f7223 */ /* 0x040fe20000010813 */
[----:B------:R-:W-:Y:S01]  /*e3b0*/  SHF.L.U32 R2, R34, 0x10, RZ ;  /* 0x0000001022027819 */ /* 0x000fe200000006ff */
[----:B------:R-:W-:Y:S01]  /*e3c0*/  FFMA.FTZ R30, R9, R3, R14 ;  /* 0x00000003091e7223 */ /* 0x000fe2000001000e */
[----:B------:R-:W-:Y:S01]  /*e3d0*/  LOP3.LUT R22, R13, 0xffff0000, RZ, 0xc0, !PT ;  /* 0xffff00000d167812 */ /* 0x000fe200078ec0ff */
[C---:B------:R-:W-:Y:S01]  /*e3e0*/  IMAD.U32 R13, R15.reuse, 0x10000, RZ ;  /* 0x000100000f0d7824 */ /* 0x040fe200078e00ff */
[----:B------:R-:W-:Y:S01]  /*e3f0*/  LOP3.LUT R21, R15, 0xffff0000, RZ, 0xc0, !PT ;  /* 0xffff00000f157812 */ /* 0x000fe200078ec0ff */
[----:B------:R-:W-:Y:S01]  /*e400*/  FMUL.FTZ R15, R6, R5 ;  /* 0x00000005060f7220 */ /* 0x000fe20000410000 */
[----:B------:R-:W-:Y:S01]  /*e410*/  SHF.L.U32 R9, R33, 0x10, RZ ;  /* 0x0000001021097819 */ /* 0x000fe200000006ff */
[----:B------:R-:W-:-:S02]  /*e420*/  IMAD.U32 R3, R36, 0x10000, RZ ;  /* 0x0001000024037824 */ /* 0x000fc400078e00ff */
[----:B------:R-:W-:Y:S02]  /*e430*/  FMUL.FTZ R14, R6, R4 ;  /* 0x00000004060e7220 */ /* 0x000fe40000410000 */
[----:B------:R-:W-:Y:S02]  /*e440*/  FMUL.FTZ R6, R10, R2 ;  /* 0x000000020a067220 */ /* 0x000fe40000410000 */
[----:B------:R-:W-:Y:S02]  /*e450*/  FFMA.FTZ R29, R16, R4, -R15 ;  /* 0x00000004101d7223 */ /* 0x000fe4000001080f */
[----:B------:R-:W-:Y:S02]  /*e460*/  FMUL.FTZ R4, R10, R3 ;  /* 0x000000030a047220 */ /* 0x000fe40000410000 */
[----:B------:R-:W-:Y:S02]  /*e470*/  FFMA.FTZ R28, R16, R5, R14 ;  /* 0x00000005101c7223 */ /* 0x000fe4000001000e */
[----:B------:R-:W-:Y:S01]  /*e480*/  FFMA.FTZ R27, R20, R3, -R6 ;  /* 0x00000003141b7223 */ /* 0x000fe20000010806 */
[----:B------:R-:W-:Y:S01]  /*e490*/  SHF.L.U32 R6, R35, 0x10, RZ ;  /* 0x0000001023067819 */ /* 0x000fe200000006ff */
[----:B------:R-:W-:-:S02]  /*e4a0*/  IMAD.U32 R3, R37, 0x10000, RZ ;  /* 0x0001000025037824 */ /* 0x000fc400078e00ff */
[----:B------:R-:W-:Y:S02]  /*e4b0*/  FMUL.FTZ R5, R11, R9 ;  /* 0x000000090b057220 */ /* 0x000fe40000410000 */
[----:B------:R-:W-:Y:S01]  /*e4c0*/  FFMA.FTZ R20, R20, R2, R4 ;  /* 0x0000000214147223 */ /* 0x000fe20000010004 */
[----:B------:R-:W-:Y:S01]  /*e4d0*/  LOP3.LUT R4, R37, 0xffff0000, RZ, 0xc0, !PT ;  /* 0xffff000025047812 */ /* 0x000fe200078ec0ff */
[-C--:B------:R-:W-:Y:S01]  /*e4e0*/  FMUL.FTZ R14, R11, R3.reuse ;  /* 0x000000030b0e7220 */ /* 0x080fe20000410000 */
[----:B------:R-:W-:Y:S01]  /*e4f0*/  LOP3.LUT R2, R33, 0xffff0000, RZ, 0xc0, !PT ;  /* 0xffff000021027812 */ /* 0x000fe200078ec0ff */
[----:B------:R-:W-:Y:S01]  /*e500*/  FFMA.FTZ R16, R17, R3, -R5 ;  /* 0x0000000311107223 */ /* 0x000fe20000010805 */
[----:B------:R-:W-:Y:S01]  /*e510*/  SHF.L.U32 R3, R38, 0x10, RZ ;  /* 0x0000001026037819 */ /* 0x000fe200000006ff */
[----:B------:R-:W-:Y:S02]  /*e520*/  FMUL.FTZ R5, R13, R6 ;  /* 0x000000060d057220 */ /* 0x000fe40000410000 */
[----:B------:R-:W-:-:S02]  /*e530*/  FMUL.FTZ R10, R12, R4 ;  /* 0x000000040c0a7220 */ /* 0x000fc40000410000 */
[-C--:B------:R-:W-:Y:S02]  /*e540*/  FMUL.FTZ R11, R12, R2.reuse ;  /* 0x000000020c0b7220 */ /* 0x080fe40000410000 */
[----:B------:R-:W-:Y:S02]  /*e550*/  FFMA.FTZ R17, R17, R9, R14 ;  /* 0x0000000911117223 */ /* 0x000fe4000001000e */
[-C--:B------:R-:W-:Y:S02]  /*e560*/  FMUL.FTZ R9, R13, R3.reuse ;  /* 0x000000030d097220 */ /* 0x080fe40000410000 */
[----:B------:R-:W-:Y:S01]  /*e570*/  FFMA.FTZ R19, R23, R3, -R5 ;  /* 0x0000000317137223 */ /* 0x000fe20000010805 */
[----:B------:R-:W-:Y:S01]  /*e580*/  LOP3.LUT R3, R34, 0xffff0000, RZ, 0xc0, !PT ;  /* 0xffff000022037812 */ /* 0x000fe200078ec0ff */
[----:B------:R-:W-:Y:S01]  /*e590*/  FFMA.FTZ R14, R18, R2, R10 ;  /* 0x00000002120e7223 */ /* 0x000fe2000001000a */
[----:B------:R-:W-:Y:S01]  /*e5a0*/  LOP3.LUT R5, R36, 0xffff0000, RZ, 0xc0, !PT ;  /* 0xffff000024057812 */ /* 0x000fe200078ec0ff */
[----:B------:R-:W-:Y:S01]  /*e5b0*/  FFMA.FTZ R12, R18, R4, -R11 ;  /* 0x00000004120c7223 */ /* 0x000fe2000001080b */
[----:B------:R-:W-:Y:S01]  /*e5c0*/  LOP3.LUT R2, R35, 0xffff0000, RZ, 0xc0, !PT ;  /* 0xffff000023027812 */ /* 0x000fe200078ec0ff */
[----:B------:R-:W-:Y:S01]  /*e5d0*/  FMUL.FTZ R11, R22, R3 ;  /* 0x00000003160b7220 */ /* 0x000fe20000410000 */
[----:B------:R-:W-:Y:S01]  /*e5e0*/  LOP3.LUT R4, R38, 0xffff0000, RZ, 0xc0, !PT ;  /* 0xffff000026047812 */ /* 0x000fe200078ec0ff */
[----:B------:R-:W-:Y:S01]  /*e5f0*/  FFMA.FTZ R15, R23, R6, R9 ;  /* 0x00000006170f7223 */ /* 0x000fe20000010009 */
[----:B------:R-:W-:Y:S01]  /*e600*/  F2FP.BF16.PACK_AB R18, R12, R16 ;  /* 0x000000100c12723e */ /* 0x000fe200000010ff */
[----:B------:R-:W-:Y:S01]  /*e610*/  FMUL.FTZ R10, R22, R5 ;  /* 0x00000005160a7220 */ /* 0x000fe20000410000 */
[----:B------:R-:W-:Y:S01]  /*e620*/  F2FP.BF16.PACK_AB R14, R14, R17 ;  /* 0x000000110e0e723e */ /* 0x000fe200000010ff */
[----:B------:R-:W-:Y:S01]  /*e630*/  FMUL.FTZ R9, R21, R2 ;  /* 0x0000000215097220 */ /* 0x000fe20000410000 */
[----:B------:R-:W-:Y:S01]  /*e640*/  F2FP.BF16.PACK_AB R16, R29, R31 ;  /* 0x0000001f1d10723e */ /* 0x000fe200000010ff */
[----:B------:R-:W-:Y:S01]  /*e650*/  FMUL.FTZ R6, R21, R4 ;  /* 0x0000000415067220 */ /* 0x000fe20000410000 */
[----:B------:R-:W-:Y:S01]  /*e660*/  F2FP.BF16.PACK_AB R12, R28, R30 ;  /* 0x0000001e1c0c723e */ /* 0x000fe200000010ff */
[----:B------:R-:W-:-:S02]  /*e670*/  FFMA.FTZ R11, R25, R5, -R11 ;  /* 0x00000005190b7223 */ /* 0x000fc4000001080b */
[----:B------:R-:W-:Y:S02]  /*e680*/  FFMA.FTZ R5, R25, R3, R10 ;  /* 0x0000000319057223 */ /* 0x000fe4000001000a */
[C---:B------:R-:W-:Y:S01]  /*e690*/  FFMA.FTZ R3, R24.reuse, R4, -R9 ;  /* 0x0000000418037223 */ /* 0x040fe20000010809 */
[----:B------:R-:W-:Y:S01]  /*e6a0*/  F2FP.BF16.PACK_AB R17, R11, R27 ;  /* 0x0000001b0b11723e */ /* 0x000fe200000010ff */
[----:B------:R-:W-:Y:S01]  /*e6b0*/  FFMA.FTZ R2, R24, R2, R6 ;  /* 0x0000000218027223 */ /* 0x000fe20000010006 */
[----:B------:R-:W-:Y:S02]  /*e6c0*/  F2FP.BF16.PACK_AB R13, R5, R20 ;  /* 0x00000014050d723e */ /* 0x000fe400000010ff */
[----:B------:R-:W-:Y:S02]  /*e6d0*/  F2FP.BF16.PACK_AB R19, R3, R19 ;  /* 0x000000130313723e */ /* 0x000fe400000010ff */
[----:B------:R-:W-:-:S03]  /*e6e0*/  F2FP.BF16.PACK_AB R15, R2, R15 ;  /* 0x0000000f020f723e */ /* 0x000fc600000010ff */
[----:B------:R1:W-:Y:S04]  /*e6f0*/  STS.128 [R203+0x10080], R16 ;  /* 0x01008010cb007388 */ /* 0x0003e80000000c00 */
[----:B------:R1:W-:Y:S02]  /*e700*/  STS.128 [R26+0x10080], R12 ;  /* 0x0100800c1a007388 */ /* 0x0003e40000000c00 */
.L_x_1814:
[----:B------:R-:W-:Y:S05]  /*e710*/  BSYNC B0 ;  /* 0x0000000000007941 */ /* 0x000fea0003800000 */
.L_x_1813:
[----:B------:R-:W-:-:S13]  /*e720*/  ISETP.GE.AND P0, PT, R142, c[0x0][0x27c], PT ;  /* 0x00009f008e007a0c */ /* 0x000fda0003f06270 */
[----:B------:R-:W-:Y:S05]  /*e730*/  @P0 BRA `(.L_x_1812) ;  /* 0x0000059000000947 */ /* 0x000fea0003800000 */
[----:B------:R-:W2:Y:S04]  /*e740*/  LDL R3, [R1+0xc4] ;  /* 0x0000c40001037983 */ /* 0x000ea80000100800 */
[----:B------:R-:W3:Y:S01]  /*e750*/  LDL R52, [R1+0xdc] ;  /* 0x0000dc0001347983 */ /* 0x000ee20000100800 */
[----:B------:R-:W-:Y:S02]  /*e760*/  MOV R2, c[0x0][0x27c] ;  /* 0x00009f0000027a02 */ /* 0x000fe40000000f00 */
[----:B------:R-:W-:Y:S02]  /*e770*/  LOP3.LUT R5, R39, 0xffff0000, RZ, 0xc0, !PT ;  /* 0xffff000027057812 */ /* 0x000fe400078ec0ff */
        /* <DEDUP_REMOVED lines=30> */
[----:B------:R-:W-:Y:S01]  /*e960*/  FFMA.FTZ R31, R9, R2, -R19 ;  /* 0x00000002091f7223 */ /* 0x000fe20000010813 */
        /* <DEDUP_REMOVED lines=30> */
[C---:B------:R-:W-:Y:S01]  /*eb50*/  FFMA.FTZ R14, R18.reuse, R2, R10 ;  /* 0x00000002120e7223 */ /* 0x040fe2000001000a */
        /* <DEDUP_REMOVED lines=21> */
[----:B------:R1:W-:Y:S04]  /*ecb0*/  STS.128 [R52], R16 ;  /* 0x0000001034007388 */ /* 0x0003e80000000c00 */
[----:B------:R1:W-:Y:S02]  /*ecc0*/  STS.128 [R26+0x10080], R12 ;  /* 0x0100800c1a007388 */ /* 0x0003e40000000c00 */
.L_x_1812:
[----:B------:R-:W-:Y:S05]  /*ecd0*/  BSYNC B1 ;  /* 0x0000000000017941 */ /* 0x000fea0003800000 */
.L_x_1811:
[----:B------:R-:W-:Y:S01]  /*ece0*/  IADD3 R2, R143, 0x20, RZ ;  /* 0x000000208f027810 */ /* 0x000fe20007ffe0ff */
[----:B------:R-:W-:Y:S03]  /*ecf0*/  BSSY B1, `(.L_x_1815) ;  /* 0x00000bb000017945 */ /* 0x000fe60003800000 */
[----:B------:R-:W-:-:S13]  /*ed00*/  ISETP.GE.AND P0, PT, R2, R48, PT ;  /* 0x000000300200720c */ /* 0x000fda0003f06270 */
[----:B------:R-:W-:Y:S05]  /*ed10*/  @P0 BRA `(.L_x_1816) ;  /* 0x00000b8000000947 */ /* 0x000fea0003800000 */
[----:B------:R-:W-:Y:S01]  /*ed20*/  ISETP.GE.AND P0, PT, R140, c[0x0][0x27c], PT ;  /* 0x00009f008c007a0c */ /* 0x000fe20003f06270 */
[----:B------:R-:W-:Y:S01]  /*ed30*/  BSSY B0, `(.L_x_1817) ;  /* 0x000005b000007945 */ /* 0x000fe20003800000 */
[----:B------:R-:W-:-:S11]  /*ed40*/  SHF.R.U32.HI R53, RZ, 0x3, R222 ;  /* 0x00000003ff357819 */ /* 0x000fd600000116de */
[----:B------:R-:W-:Y:S05]  /*ed50*/  @P0 BRA `(.L_x_1818) ;  /* 0x0000058000000947 */ /* 0x000fea0003800000 */
[----:B-1----:R-:W2:Y:S01]  /*ed60*/  LDL R52, [R1+0x164] ;  /* 0x0001640001347983 */ /* 0x002ea20000100800 */
[----:B------:R-:W-:Y:S02]  /*ed70*/  MOV R2, c[0x0][0x27c] ;  /* 0x00009f0000027a02 */ /* 0x000fe40000000f00 */
        /* <DEDUP_REMOVED lines=13> */
[----:B------:R-:W1:Y:S02]  /*ee50*/  LDS.128 R12, [R26+0x10080] ;  /* 0x010080001a0c7984 */ /* 0x000e640000000c00 */
[C---:B-1----:R-:W-:Y:S01]  /*ee60*/  SHF.L.U32 R4, R12.reuse, 0x10, RZ ;  /* 0x000000100c047819 */ /* 0x042fe200000006ff */
[C---:B------:R-:W-:Y:S01]  /*ee70*/  IMAD.U32 R10, R13.reuse, 0x10000, RZ ;  /* 0x000100000d0a7824 */ /* 0x040fe200078e00ff */
[----:B------:R-:W-:Y:S02]  /*ee80*/  LOP3.LUT R6, R12, 0xffff0000, RZ, 0xc0, !PT ;  /* 0xffff00000c067812 */ /* 0x000fe400078ec0ff */
[C---:B------:R-:W-:Y:S02]  /*ee90*/  SHF.L.U32 R11, R14.reuse, 0x10, RZ ;  /* 0x000000100e0b7819 */ /* 0x040fe400000006ff */
[----:B------:R-:W-:Y:S01]  /*eea0*/  LOP3.LUT R12, R14, 0xffff0000, RZ, 0xc0, !PT ;  /* 0xffff00000e0c7812 */ /* 0x000fe200078ec0ff */
[----:B------:R-:W-:Y:S01]  /*eeb0*/  FMUL.FTZ R14, R2, R4 ;  /* 0x00000004020e7220 */ /* 0x000fe20000410000 */
[----:B------:R-:W-:Y:S01]  /*eec0*/  LOP3.LUT R22, R13, 0xffff0000, RZ, 0xc0, !PT ;  /* 0xffff00000d167812 */ /* 0x000fe200078ec0ff */
[C---:B------:R-:W-:Y:S01]  /*eed0*/  IMAD.U32 R13, R15.reuse, 0x10000, RZ ;  /* 0x000100000f0d7824 */ /* 0x040fe200078e00ff */
[----:B------:R-:W-:Y:S01]  /*eee0*/  LOP3.LUT R21, R15, 0xffff0000, RZ, 0xc0, !PT ;  /* 0xffff00000f157812 */ /* 0x000fe200078ec0ff */
[----:B------:R-:W-:Y:S01]  /*eef0*/  FMUL.FTZ R15, R5, R6 ;  /* 0x00000006050f7220 */ /* 0x000fe20000410000 */
[----:B--2---:R-:W1:Y:S02]  /*ef00*/  LDS.128 R16, [R52] ;  /* 0x0000000034107984 */ /* 0x004e640000000c00 */
[C---:B-1----:R-:W-:Y:S01]  /*ef10*/  SHF.L.U32 R9, R16.reuse, 0x10, RZ ;  /* 0x0000001010097819 */ /* 0x042fe200000006ff */
[C---:B------:R-:W-:Y:S01]  /*ef20*/  IMAD.U32 R23, R19.reuse, 0x10000, RZ ;  /* 0x0001000013177824 */ /* 0x040fe200078e00ff */
[----:B------:R-:W-:Y:S01]  /*ef30*/  LOP3.LUT R24, R19, 0xffff0000, RZ, 0xc0, !PT ;  /* 0xffff000013187812 */ /* 0x000fe200078ec0ff */
[----:B------:R-:W-:Y:S01]  /*ef40*/  FMUL.FTZ R19, R3, R4 ;  /* 0x0000000403137220 */ /* 0x000fe20000410000 */
[----:B------:R-:W-:Y:S01]  /*ef50*/  LOP3.LUT R4, R41, 0xffff0000, RZ, 0xc0, !PT ;  /* 0xffff000029047812 */ /* 0x000fe200078ec0ff */
[-C--:B------:R-:W-:Y:S01]  /*ef60*/  FFMA.FTZ R30, R3, R9.reuse, R14 ;  /* 0x00000009031e7223 */ /* 0x080fe2000001000e */
[----:B------:R-:W-:Y:S01]  /*ef70*/  LOP3.LUT R16, R16, 0xffff0000, RZ, 0xc0, !PT ;  /* 0xffff000010107812 */ /* 0x000fe200078ec0ff */
[----:B------:R-:W-:Y:S01]  /*ef80*/  FFMA.FTZ R31, R2, R9, -R19 ;  /* 0x00000009021f7223 */ /* 0x000fe20000010813 */
[----:B------:R-:W-:Y:S01]  /*ef90*/  SHF.L.U32 R2, R34, 0x10, RZ ;  /* 0x0000001022027819 */ /* 0x000fe200000006ff */
[----:B------:R-:W-:Y:S01]  /*efa0*/  IMAD.U32 R3, R36, 0x10000, RZ ;  /* 0x0001000024037824 */ /* 0x000fe200078e00ff */
[----:B------:R-:W-:Y:S01]  /*efb0*/  SHF.L.U32 R9, R33, 0x10, RZ ;  /* 0x0000001021097819 */ /* 0x000fe200000006ff */
[----:B------:R-:W-:Y:S01]  /*efc0*/  FMUL.FTZ R14, R4, R6 ;  /* 0x00000006040e7220 */ /* 0x000fe20000410000 */
[C---:B------:R-:W-:Y:S01]  /*efd0*/  LOP3.LUT R25, R17.reuse, 0xffff0000, RZ, 0xc0, !PT ;  /* 0xffff000011197812 */ /* 0x040fe200078ec0ff */
[----:B------:R-:W-:Y:S01]  /*efe0*/  IMAD.U32 R20, R17, 0x10000, RZ ;  /* 0x0001000011147824 */ /* 0x000fe200078e00ff */
[----:B------:R-:W-:Y:S01]  /*eff0*/  SHF.L.U32 R17, R18, 0x10, RZ ;  /* 0x0000001012117819 */ /* 0x000fe200000006ff */
[----:B------:R-:W-:Y:S01]  /*f000*/  FMUL.FTZ R6, R2, R10 ;  /* 0x0000000a02067220 */ /* 0x000fe20000410000 */
[----:B------:R-:W-:Y:S01]  /*f010*/  LOP3.LUT R18, R18, 0xffff0000, RZ, 0xc0, !PT ;  /* 0xffff000012127812 */ /* 0x000fe200078ec0ff */
[----:B------:R-:W-:-:S02]  /*f020*/  FFMA.FTZ R29, R4, R16, -R15 ;  /* 0x00000010041d7223 */ /* 0x000fc4000001080f */
[----:B------:R-:W-:Y:S02]  /*f030*/  FMUL.FTZ R4, R3, R10 ;  /* 0x0000000a03047220 */ /* 0x000fe40000410000 */
[----:B------:R-:W-:Y:S02]  /*f040*/  FFMA.FTZ R28, R5, R16, R14 ;  /* 0x00000010051c7223 */ /* 0x000fe4000001000e */
[-C--:B------:R-:W-:Y:S01]  /*f050*/  FFMA.FTZ R27, R3, R20.reuse, -R6 ;  /* 0x00000014031b7223 */ /* 0x080fe20000010806 */
[----:B------:R-:W-:Y:S01]  /*f060*/  SHF.L.U32 R6, R35, 0x10, RZ ;  /* 0x0000001023067819 */ /* 0x000fe200000006ff */
[----:B------:R-:W-:Y:S02]  /*f070*/  IMAD.U32 R3, R37, 0x10000, RZ ;  /* 0x0001000025037824 */ /* 0x000fe400078e00ff */
[-C--:B------:R-:W-:Y:S02]  /*f080*/  FMUL.FTZ R5, R9, R11.reuse ;  /* 0x0000000b09057220 */ /* 0x080fe40000410000 */
[----:B------:R-:W-:Y:S01]  /*f090*/  FFMA.FTZ R20, R2, R20, R4 ;  /* 0x0000001402147223 */ /* 0x000fe20000010004 */
[----:B------:R-:W-:Y:S01]  /*f0a0*/  LOP3.LUT R4, R37, 0xffff0000, RZ, 0xc0, !PT ;  /* 0xffff000025047812 */ /* 0x000fe200078ec0ff */
[----:B------:R-:W-:Y:S01]  /*f0b0*/  FMUL.FTZ R14, R3, R11 ;  /* 0x0000000b030e7220 */ /* 0x000fe20000410000 */
[----:B------:R-:W-:Y:S01]  /*f0c0*/  LOP3.LUT R2, R33, 0xffff0000, RZ, 0xc0, !PT ;  /* 0xffff000021027812 */ /* 0x000fe200078ec0ff */
[----:B------:R-:W-:Y:S01]  /*f0d0*/  FFMA.FTZ R16, R3, R17, -R5 ;  /* 0x0000001103107223 */ /* 0x000fe20000010805 */
[----:B------:R-:W-:Y:S01]  /*f0e0*/  SHF.L.U32 R3, R38, 0x10, RZ ;  /* 0x0000001026037819 */ /* 0x000fe200000006ff */
[----:B------:R-:W-:-:S02]  /*f0f0*/  FMUL.FTZ R5, R6, R13 ;  /* 0x0000000d06057220 */ /* 0x000fc40000410000 */
[-C--:B------:R-:W-:Y:S02]  /*f100*/  FMUL.FTZ R10, R4, R12.reuse ;  /* 0x0000000c040a7220 */ /* 0x080fe40000410000 */
[----:B------:R-:W-:Y:S02]  /*f110*/  FMUL.FTZ R11, R2, R12 ;  /* 0x0000000c020b7220 */ /* 0x000fe40000410000 */
[----:B------:R-:W-:Y:S02]  /*f120*/  FFMA.FTZ R17, R9, R17, R14 ;  /* 0x0000001109117223 */ /* 0x000fe4000001000e */
[C---:B------:R-:W-:Y:S02]  /*f130*/  FMUL.FTZ R9, R3.reuse, R13 ;  /* 0x0000000d03097220 */ /* 0x040fe40000410000 */
[-C--:B------:R-:W-:Y:S01]  /*f140*/  FFMA.FTZ R19, R3, R23.reuse, -R5 ;  /* 0x0000001703137223 */ /* 0x080fe20000010805 */
[----:B------:R-:W-:Y:S01]  /*f150*/  LOP3.LUT R3, R34, 0xffff0000, RZ, 0xc0, !PT ;  /* 0xffff000022037812 */ /* 0x000fe200078ec0ff */
[-C--:B------:R-:W-:Y:S01]  /*f160*/  FFMA.FTZ R14, R2, R18.reuse, R10 ;  /* 0x00000012020e7223 */ /* 0x080fe2000001000a */
        /* <DEDUP_REMOVED lines=15> */
[-C--:B------:R-:W-:Y:S01]  /*f260*/  FFMA.FTZ R3, R4, R24.reuse, -R9 ;  /* 0x0000001804037223 */ /* 0x080fe20000010809 */
[----:B------:R-:W-:Y:S01]  /*f270*/  F2FP.BF16.PACK_AB R17, R11, R27 ;  /* 0x0000001b0b11723e */ /* 0x000fe200000010ff */
[----:B------:R-:W-:Y:S01]  /*f280*/  FFMA.FTZ R2, R2, R24, R6 ;  /* 0x0000001802027223 */ /* 0x000fe20000010006 */
[----:B------:R-:W-:Y:S02]  /*f290*/  F2FP.BF16.PACK_AB R13, R5, R20 ;  /* 0x00000014050d723e */ /* 0x000fe400000010ff */
[----:B------:R-:W-:Y:S02]  /*f2a0*/  F2FP.BF16.PACK_AB R19, R3, R19 ;  /* 0x000000130313723e */ /* 0x000fe400000010ff */
[----:B------:R-:W-:-:S03]  /*f2b0*/  F2FP.BF16.PACK_AB R15, R2, R15 ;  /* 0x0000000f020f723e */ /* 0x000fc600000010ff */
[----:B------:R1:W-:Y:S04]  /*f2c0*/  STS.128 [R52], R16 ;  /* 0x0000001034007388 */ /* 0x0003e80000000c00 */
[----:B------:R1:W-:Y:S02]  /*f2d0*/  STS.128 [R26+0x10080], R12 ;  /* 0x0100800c1a007388 */ /* 0x0003e40000000c00 */
.L_x_1818:
[----:B------:R-:W-:Y:S05]  /*f2e0*/  BSYNC B0 ;  /* 0x0000000000007941 */ /* 0x000fea0003800000 */
.L_x_1817:
[----:B------:R-:W-:-:S13]  /*f2f0*/  ISETP.GE.AND P0, PT, R142, c[0x0][0x27c], PT ;  /* 0x00009f008e007a0c */ /* 0x000fda0003f06270 */
[----:B------:R-:W-:Y:S05]  /*f300*/  @P0 BRA `(.L_x_1816) ;  /* 0x0000059000000947 */ /* 0x000fea0003800000 */
[----:B------:R-:W2:Y:S04]  /*f310*/  LDL R3, [R1+0xc4] ;  /* 0x0000c40001037983 */ /* 0x000ea80000100800 */
[----:B-1----:R-:W3:Y:S01]  /*f320*/  LDL R52, [R1+0xd8] ;  /* 0x0000d80001347983 */ /* 0x002ee20000100800 */
[----:B------:R-:W-:Y:S02]  /*f330*/  MOV R2, c[0x0][0x27c] ;  /* 0x00009f0000027a02 */ /* 0x000fe40000000f00 */
[----:B------:R-:W-:Y:S02]  /*f340*/  LOP3.LUT R5, R39, 0xffff0000, RZ, 0xc0, !PT ;  /* 0xffff000027057812 */ /* 0x000fe400078ec0ff */
[----:B--2---:R-:W-:-:S04]  /*f350*/  LEA.HI R2, R2, R3, RZ, 0x1d ;  /* 0x0000000302027211 */ /* 0x004fc800078fe8ff */
[----:B------:R-:W-:Y:S01]  /*f360*/  SHF.R.S32.HI R3, RZ, 0x1f, R2 ;  /* 0x0000001fff037819 */ /* 0x000fe20000011402 */
[----:B------:R-:W-:Y:S01]  /*f370*/  IMAD.SHL.U32 R4, R2, 0x8, RZ ;  /* 0x0000000802047824 */ /* 0x000fe200078e00ff */
[----:B---3--:R-:W1:Y:S02]  /*f380*/  LDS.128 R16, [R52] ;  /* 0x0000000034107984 */ /* 0x008e640000000c00 */
        /* <DEDUP_REMOVED lines=21> */
[C---:B------:R-:W-:Y:S01]  /*f4e0*/  SHF.L.U32 R11, R14.reuse, 0x10, RZ ;  /* 0x000000100e0b7819 */ /* 0x040fe200000006ff */
[-C--:B------:R-:W-:Y:S01]  /*f4f0*/  FMUL.FTZ R19, R3, R4.reuse ;  /* 0x0000000403137220 */ /* 0x080fe20000410000 */
[----:B------:R-:W-:Y:S01]  /*f500*/  LOP3.LUT R12, R14, 0xffff0000, RZ, 0xc0, !PT ;  /* 0xffff00000e0c7812 */ /* 0x000fe200078ec0ff */
[----:B------:R-:W-:Y:S01]  /*f510*/  FMUL.FTZ R14, R2, R4 ;  /* 0x00000004020e7220 */ /* 0x000fe20000410000 */
[----:B------:R-:W-:Y:S01]  /*f520*/  LOP3.LUT R4, R40, 0xffff0000, RZ, 0xc0, !PT ;  /* 0xffff000028047812 */ /* 0x000fe200078ec0ff */
[-C--:B------:R-:W-:Y:S01]  /*f530*/  FFMA.FTZ R31, R2, R9.reuse, -R19 ;  /* 0x00000009021f7223 */ /* 0x080fe20000010813 */
        /* <DEDUP_REMOVED lines=16> */
[-C--:B------:R-:W-:Y:S02]  /*f640*/  FMUL.FTZ R5, R9, R11.reuse ;  /* 0x0000000b09057220 */ /* 0x080fe40000410000 */
[----:B------:R-:W-:Y:S01]  /*f650*/  FFMA.FTZ R20, R2, R20, R4 ;  /* 0x0000001402147223 */ /* 0x000fe20000010004 */
[----:B------:R-:W-:Y:S01]  /*f660*/  LOP3.LUT R4, R45, 0xffff0000, RZ, 0xc0, !PT ;  /* 0xffff00002d047812 */ /* 0x000fe200078ec0ff */
[C---:B------:R-:W-:Y:S01]  /*f670*/  FMUL.FTZ R14, R3.reuse, R11 ;  /* 0x0000000b030e7220 */ /* 0x040fe20000410000 */
[----:B------:R-:W-:Y:S01]  /*f680*/  LOP3.LUT R2, R42, 0xffff0000, RZ, 0xc0, !PT ;  /* 0xffff00002a027812 */ /* 0x000fe200078ec0ff */
[----:B------:R-:W-:Y:S01]  /*f690*/  FFMA.FTZ R16, R3, R17, -R5 ;  /* 0x0000001103107223 */ /* 0x000fe20000010805 */
[----:B------:R-:W-:Y:S01]  /*f6a0*/  SHF.L.U32 R3, R46, 0x10, RZ ;  /* 0x000000102e037819 */ /* 0x000fe200000006ff */
[----:B------:R-:W-:Y:S02]  /*f6b0*/  FMUL.FTZ R5, R6, R13 ;  /* 0x0000000d06057220 */ /* 0x000fe40000410000 */
[----:B------:R-:W-:-:S02]  /*f6c0*/  FMUL.FTZ R10, R4, R12 ;  /* 0x0000000c040a7220 */ /* 0x000fc40000410000 */
[C---:B------:R-:W-:Y:S02]  /*f6d0*/  FMUL.FTZ R11, R2.reuse, R12 ;  /* 0x0000000c020b7220 */ /* 0x040fe40000410000 */
        /* <DEDUP_REMOVED lines=28> */
.L_x_1816:
[----:B------:R-:W-:Y:S05]  /*f8a0*/  BSYNC B1 ;  /* 0x0000000000017941 */ /* 0x000fea0003800000 */
.L_x_1815:
        /* <DEDUP_REMOVED lines=41> */
[----:B---3--:R-:W1:Y:S02]  /*fb40*/  LDS.128 R16, [R52] ;  /* 0x0000000034107984 */ /* 0x008e640000000c00 */
        /* <DEDUP_REMOVED lines=61> */
.L_x_1822:
[----:B------:R-:W-:Y:S05]  /*ff20*/  BSYNC B0 ;  /* 0x0000000000007941 */ /* 0x000fea0003800000 */
.L_x_1821:
[----:B------:R-:W-:-:S13]  /*ff30*/  ISETP.GE.AND P0, PT, R142, c[0x0][0x27c], PT ;  /* 0x00009f008e007a0c */ /* 0x000fda0003f06270 */
[----:B------:R-:W-:Y:S05]  /*ff40*/  @P0 BRA `(.L_x_1820) ;  /* 0x0000059000000947 */ /* 0x000fea0003800000 */
[----:B------:R-:W3:Y:S04]  /*ff50*/  LDL R3, [R1+0xc4] ;  /* 0x0000c40001037983 */ /* 0x000ee80000100800 */
[----:B-1----:R-:W4:Y:S01]  /*ff60*/  LDL R52, [R1+0xd4] ;  /* 0x0000d40001347983 */ /* 0x002f220000100800 */
[----:B------:R-:W-:Y:S02]  /*ff70*/  MOV R2, c[0x0][0x27c] ;  /* 0x00009f0000027a02 */ /* 0x000fe40000000f00 */
[----:B------:R-:W-:Y:S02]  /*ff80*/  LOP3.LUT R5, R39, 0xffff0000, RZ, 0xc0, !PT ;  /* 0xffff000027057812 */ /* 0x000fe400078ec0ff */
        /* <DEDUP_REMOVED lines=22> */
[C---:B---3--:R-:W-:Y:S01]  /*100f0*/  SHF.L.U32 R4, R12.reuse, 0x10, RZ ;  /* 0x000000100c047819 */ /* 0x048fe200000006ff */
        /* <DEDUP_REMOVED lines=62> */
.L_x_1820:
[----:B------:R-:W-:Y:S05]  /*104e0*/  BSYNC B1 ;  /* 0x0000000000017941 */ /* 0x000fea0003800000 */
.L_x_1819:
        /* <DEDUP_REMOVED lines=29> */
[----:B------:R-:W4:Y:S02]  /*106c0*/  LDS.128 R12, [R26+0x10080] ;  /* 0x010080001a0c7984 */ /* 0x000f240000000c00 */
[C---:B----4-:R-:W-:Y:S01]  /*106d0*/  SHF.L.U32 R4, R12.reuse, 0x10, RZ ;  /* 0x000000100c047819 */ /* 0x050fe200000006ff */
        /* <DEDUP_REMOVED lines=9> */
[----:B---3--:R-:W3:Y:S02]  /*10770*/  LDS.128 R16, [R55] ;  /* 0x0000000037107984 */ /* 0x008ee40000000c00 */
[C---:B---3--:R-:W-:Y:S01]  /*10780*/  SHF.L.U32 R9, R16.reuse, 0x10, RZ ;  /* 0x0000001010097819 */ /* 0x048fe200000006ff */
        /* <DEDUP_REMOVED lines=60> */
.L_x_1824:
[----:B------:R-:W-:Y:S05]  /*10b50*/  BSYNC B0 ;  /* 0x0000000000007941 */ /* 0x000fea0003800000 */
.L_x_1823:
[----:B------:R-:W-:-:S13]  /*10b60*/  ISETP.GE.AND P0, PT, R142, c[0x0][0x27c], PT ;  /* 0x00009f008e007a0c */ /* 0x000fda0003f06270 */
[----:B------:R-:W-:Y:S05]  /*10b70*/  @P0 BRA `(.L_x_1802) ;  /* 0x0000059000000947 */ /* 0x000fea0003800000 */
[----:B------:R-:W4:Y:S04]  /*10b80*/  LDL R3, [R1+0xc4] ;  /* 0x0000c40001037983 */ /* 0x000f280000100800 */
[----:B------:R-:W5:Y:S01]  /*10b90*/  LDL R32, [R1+0xd0] ;  /* 0x0000d00001207983 */ /* 0x000f620000100800 */
[----:B------:R-:W-:Y:S02]  /*10ba0*/  MOV R2, c[0x0][0x27c] ;  /* 0x00009f0000027a02 */ /* 0x000fe40000000f00 */
[----:B------:R-:W-:Y:S02]  /*10bb0*/  LOP3.LUT R5, R39, 0xffff0000, RZ, 0xc0, !PT ;  /* 0xffff000027057812 */ /* 0x000fe400078ec0ff */
[----:B----4-:R-:W-:-:S04]  /*10bc0*/  LEA.HI R2, R2, R3, RZ, 0x1d ;  /* 0x0000000302027211 */ /* 0x010fc800078fe8ff */
[----:B------:R-:W-:Y:S01]  /*10bd0*/  SHF.R.S32.HI R3, RZ, 0x1f, R2 ;  /* 0x0000001fff037819 */ /* 0x000fe20000011402 */
[----:B------:R-:W-:Y:S01]  /*10be0*/  IMAD.SHL.U32 R4, R2, 0x8, RZ ;  /* 0x0000000802047824 */ /* 0x000fe200078e00ff */
[----:B---3-5:R-:W3:Y:S02]  /*10bf0*/  LDS.128 R16, [R32] ;  /* 0x0000000020107984 */ /* 0x028ee40000000c00 */
        /* <DEDUP_REMOVED lines=10> */
[C---:B---3--:R-:W-:Y:S01]  /*10ca0*/  SHF.L.U32 R9, R16.reuse, 0x10, RZ ;  /* 0x0000001010097819 */ /* 0x048fe200000006ff */
[C---:B------:R-:W-:Y:S01]  /*10cb0*/  IMAD.U32 R23, R19.reuse, 0x10000, RZ ;  /* 0x0001000013177824 */ /* 0x040fe200078e00ff */
[----:B------:R-:W-:Y:S01]  /*10cc0*/  LOP3.LUT R24, R19, 0xffff0000, RZ, 0xc0, !PT ;  /* 0xffff000013187812 */ /* 0x000fe200078ec0ff */
[C---:B------:R-:W-:Y:S01]  /*10cd0*/  IMAD.U32 R20, R17.reuse, 0x10000, RZ ;  /* 0x0001000011147824 */ /* 0x040fe200078e00ff */
[----:B------:R-:W-:Y:S02]  /*10ce0*/  LOP3.LUT R16, R16, 0xffff0000, RZ, 0xc0, !PT ;  /* 0xffff000010107812 */ /* 0x000fe400078ec0ff */
[----:B------:R-:W-:Y:S02]  /*10cf0*/  LOP3.LUT R25, R17, 0xffff0000, RZ, 0xc0, !PT ;  /* 0xffff000011197812 */ /* 0x000fe400078ec0ff */
[C---:B------:R-:W-:Y:S02]  /*10d00*/  SHF.L.U32 R17, R18.reuse, 0x10, RZ ;  /* 0x0000001012117819 */ /* 0x040fe400000006ff */
[----:B------:R-:W-:-:S02]  /*10d10*/  LOP3.LUT R18, R18, 0xffff0000, RZ, 0xc0, !PT ;  /* 0xffff000012127812 */ /* 0x000fc400078ec0ff */
[C---:B----4-:R-:W-:Y:S01]  /*10d20*/  SHF.L.U32 R4, R12.reuse, 0x10, RZ ;  /* 0x000000100c047819 */ /* 0x050fe200000006ff */
        /* <DEDUP_REMOVED lines=62> */
.L_x_1802:
[----:B------:R-:W-:Y:S05]  /*11110*/  BSYNC B2 ;  /* 0x0000000000027941 */ /* 0x000fea0003800000 */
.L_x_1774:
[----:B-1----:R-:W-:Y:S01]  /*11120*/  IMAD R4, R50, c[0x0][0x208], RZ ;  /* 0x0000820032047a24 */ /* 0x002fe200078e02ff */
[----:B------:R-:W-:Y:S01]  /*11130*/  ISETP.GE.AND P1, PT, R140, c[0x0][0x1d4], PT ;  /* 0x000075008c007a0c */ /* 0x000fe20003f26270 */
[----:B--23--:R-:W-:Y:S01]  /*11140*/  IMAD.WIDE.U32 R2, R212, c[0x0][0x208], RZ ;  /* 0x00008200d4027a25 */ /* 0x00cfe200078e00ff */
[----:B------:R-:W-:-:S04]  /*11150*/  DEPBAR.LE SB0, 0x0 ;  /* 0x000080000000791a */ /* 0x000fc80000000000 */
[----:B------:R-:W-:Y:S01]  /*11160*/  IMAD R4, R212, c[0x0][0x20c], R4 ;  /* 0x00008300d4047a24 */ /* 0x000fe200078e0204 */
[----:B------:R-:W-:Y:S01]  /*11170*/  BAR.SYNC.DEFER_BLOCKING 0x0 ;  /* 0x0000000000007b1d */ /* 0x000fe20000010000 */
[----:B------:R-:W-:Y:S01]  /*11180*/  IMAD.WIDE.U32 R220, R49, c[0x0][0x210], RZ ;  /* 0x0000840031dc7a25 */ /* 0x000fe200078e00ff */
[----:B------:R-:W-:Y:S02]  /*11190*/  LOP3.LUT R213, R213, 0xfffffffe, RZ, 0xc0, !PT ;  /* 0xfffffffed5d57812 */ /* 0x000fe400078ec0ff */
[----:B------:R-:W-:Y:S01]  /*111a0*/  ISETP.GE.AND P6, PT, R142, c[0x0][0x1d4], PT ;  /* 0x000075008e007a0c */ /* 0x000fe20003fc6270 */
[----:B------:R-:W-:Y:S01]  /*111b0*/  IMAD.IADD R3, R3, 0x1, R4 ;  /* 0x0000000103037824 */ /* 0x000fe200078e0204 */
[----:B------:R-:W-:Y:S01]  /*111c0*/  @P1 LOP3.LUT R213, R213, 0x1, RZ, 0xfc, !PT ;  /* 0x00000001d5d51812 */ /* 0x000fe200078efcff */
[----:B------:R-:W-:Y:S01]  /*111d0*/  IMAD R4, R51, c[0x0][0x218], RZ ;  /* 0x0000860033047a24 */ /* 0x000fe200078e02ff */
[----:B------:R-:W-:Y:S01]  /*111e0*/  ISETP.GE.AND P2, PT, R205, c[0x0][0x1d4], PT ;  /* 0x00007500cd007a0c */ /* 0x000fe20003f46270 */
[C---:B------:R-:W-:Y:S01]  /*111f0*/  IMAD.WIDE.U32 R2, R211.reuse, c[0x0][0x218], R2 ;  /* 0x00008600d3027a25 */ /* 0x040fe200078e0002 */
[----:B------:R-:W1:Y:S01]  /*11200*/  S2R R22, SR_TID.X ;  /* 0x0000000000167919 */ /* 0x000e620000002100 */
[----:B------:R-:W-:Y:S02]  /*11210*/  BSSY B0, `(.L_x_1825) ;  /* 0x0000042000007945 */ /* 0x000fe40003800000 */
[----:B------:R-:W-:Y:S01]  /*11220*/  IMAD R4, R211, c[0x0][0x21c], R4 ;  /* 0x00008700d3047a24 */ /* 0x000fe200078e0204 */
[----:B------:R-:W-:Y:S01]  /*11230*/  IADD3 R2, P0, R2, R220, RZ ;  /* 0x000000dc02027210 */ /* 0x000fe20007f1e0ff */
[----:B------:R-:W-:-:S05]  /*11240*/  IMAD R224, R49, c[0x0][0x214], R221 ;  /* 0x0000850031e07a24 */ /* 0x000fca00078e02dd */
[----:B------:R-:W-:Y:S01]  /*11250*/  IADD3.X R3, R224, R3, R4, P0, !PT ;  /* 0x00000003e0037210 */ /* 0x000fe200007fe404 */
[----:B------:R-:W-:Y:S01]  /*11260*/  IMAD.IADD R4, R123, 0x1, -R143 ;  /* 0x000000017b047824 */ /* 0x000fe200078e0a8f */
[C---:B------:R-:W-:Y:S01]  /*11270*/  LEA R9, P0, R2.reuse, c[0x0][0x1f8], 0x1 ;  /* 0x00007e0002097a11 */ /* 0x040fe200078008ff */
[----:B------:R-:W-:Y:S03]  /*11280*/  LDSM.16.M88.4 R12, [R199] ;  /* 0x00000000c70c783b */ /* 0x000fe60000000200 */
[----:B------:R-:W-:Y:S02]  /*11290*/  LEA.HI.X R6, R2, c[0x0][0x1fc], R3, 0x1, P0 ;  /* 0x00007f0002067a11 */ /* 0x000fe400000f0c03 */
[----:B------:R-:W2:Y:S01]  /*112a0*/  SHFL.IDX PT, R3, R9, RZ, 0x181f ;  /* 0x00181fff09037589 */ /* 0x000ea200000e0000 */
[----:B------:R-:W-:Y:S02]  /*112b0*/  LOP3.LUT P0, RZ, R149, 0x2, RZ, 0xc0, !PT ;  /* 0x0000000295ff7812 */ /* 0x000fe4000780c0ff */
[----:B------:R-:W-:Y:S01]  /*112c0*/  IADD3 R2, R150, 0x20, RZ ;  /* 0x0000002096027810 */ /* 0x000fe20007ffe0ff */
[----:B------:R-:W3:Y:S01]  /*112d0*/  SHFL.IDX PT, R5, R6, RZ, 0x181f ;  /* 0x00181fff06057589 */ /* 0x000ee200000e0000 */
[----:B------:R-:W-:-:S03]  /*112e0*/  ISETP.LT.OR P1, PT, R4, 0x1, P1 ;  /* 0x000000010400780c */ /* 0x000fc60000f21670 */
[----:B------:R-:W4:Y:S04]  /*112f0*/  LDSM.16.M88.4 R24, [R150] ;  /* 0x000000009618783b */ /* 0x000f280000000200 */
[----:B------:R-:W1:Y:S02]  /*11300*/  LDSM.16.M88.4 R28, [R150+0x800] ;  /* 0x00080000961c783b */ /* 0x000e640000000200 */
[----:B------:R-:W-:Y:S02]  /*11310*/  @P0 IADD3 R2, R150, -0x20, RZ ;  /* 0xffffffe096020810 */ /* 0x000fe40007ffe0ff */
[----:B------:R-:W1:Y:S04]  /*11320*/  LDSM.16.M88.4 R48, [R150+0x1000] ;  /* 0x001000009630783b */ /* 0x000e680000000200 */
[----:B------:R-:W1:Y:S01]  /*11330*/  LDSM.16.M88.4 R40, [R2] ;  /* 0x000000000228783b */ /* 0x000e620000000200 */
[----:B--2---:R-:W-:-:S03]  /*11340*/  LEA R20, P0, R140, R3, 0x1 ;  /* 0x000000038c147211 */ /* 0x004fc600078008ff */
[----:B------:R-:W2:Y:S01]  /*11350*/  LDSM.16.M88.4 R64, [R2+0x800] ;  /* 0x000800000240783b */ /* 0x000ea20000000200 */
[----:B---3--:R-:W-:-:S03]  /*11360*/  LEA.HI.X R21, R140, R5, R141, 0x1, P0 ;  /* 0x000000058c157211 */ /* 0x008fc600000f0c8d */
[----:B------:R3:W1:Y:S01]  /*11370*/  LDSM.16.M88.4 R68, [R2+0x1000] ;  /* 0x001000000244783b */ /* 0x0006620000000200 */
[----:B------:R-:W-:-:S03]  /*11380*/  LEA R10, P0, R206, R3, 0x1 ;  /* 0x00000003ce0a7211 */ /* 0x000fc600078008ff */
[----:B------:R1:W1:Y:S01]  /*11390*/  LDSM.16.M88.4 R16, [R200] ;  /* 0x00000000c810783b */ /* 0x0002620000000200 */
[----:B------:R-:W-:Y:S02]  /*113a0*/  LEA.HI.X R11, R206, R5, R214, 0x1, P0 ;  /* 0x00000005ce0b7211 */ /* 0x000fe400000f0cd6 */
[----:B------:R-:W-:Y:S01]  /*113b0*/  ISETP.LT.OR P0, PT, R4, 0x1, P6 ;  /* 0x000000010400780c */ /* 0x000fe20003701670 */
[----:B------:R-:W-:Y:S01]  /*113c0*/  @!PT LDS RZ, [RZ] ;  /* 0x00000000fffff984 */ /* 0x000fe20000000800 */
[----:B------:R-:W-:Y:S01]  /*113d0*/  @!PT LDS RZ, [RZ] ;  /* 0x00000000fffff984 */ /* 0x000fe20000000800 */
[----:B------:R-:W-:Y:S01]  /*113e0*/  @!PT LDS RZ, [RZ] ;  /* 0x00000000fffff984 */ /* 0x000fe20000000800 */
[----:B------:R1:W-:Y:S01]  /*113f0*/  LDGSTS.E.BYPASS.LTC128B.128 [R203+0x4080], [R20.64], !P1 ;  /* 0x0408000014cb7fae */ /* 0x0003e2000c901d46 */
[----:B------:R-:W-:-:S11]  /*11400*/  ISETP.GE.AND P1, PT, R204, c[0x0][0x1d4], PT ;  /* 0x00007500cc007a0c */ /* 0x000fd60003f26270 */
[----:B------:R1:W-:Y:S02]  /*11410*/  LDGSTS.E.BYPASS.LTC128B.128 [R203+0x5880], [R10.64], !P0 ;  /* 0x058800000acb7fae */ /* 0x0003e4000c101d46 */
[----:B-1----:R-:W-:-:S04]  /*11420*/  LEA R10, P0, R205, R3, 0x1 ;  /* 0x00000003cd0a7211 */ /* 0x002fc800078008ff */
[----:B------:R-:W-:Y:S02]  /*11430*/  LEA.HI.X R11, R205, R5, R216, 0x1, P0 ;  /* 0x00000005cd0b7211 */ /* 0x000fe400000f0cd8 */
[----:B---3--:R-:W-:-:S04]  /*11440*/  LEA R2, P0, R204, R3, 0x1 ;  /* 0x00000003cc027211 */ /* 0x008fc800078008ff */
[----:B------:R-:W-:Y:S02]  /*11450*/  LEA.HI.X R3, R204, R5, R215, 0x1, P0 ;  /* 0x00000005cc037211 */ /* 0x000fe400000f0cd7 */
[----:B------:R-:W-:-:S13]  /*11460*/  ISETP.LT.OR P0, PT, R4, 0x1, P2 ;  /* 0x000000010400780c */ /* 0x000fda0001701670 */
[----:B------:R1:W-:Y:S01]  /*11470*/  LDGSTS.E.BYPASS.LTC128B.128 [R203+0x7080], [R10.64], !P0 ;  /* 0x070800000acb7fae */ /* 0x0003e2000c101d46 */
[----:B------:R-:W-:-:S13]  /*11480*/  ISETP.LT.OR P0, PT, R4, 0x1, P1 ;  /* 0x000000010400780c */ /* 0x000fda0000f01670 */
[----:B------:R1:W-:Y:S01]  /*11490*/  LDGSTS.E.BYPASS.LTC128B.128 [R203+0x8880], [R2.64], !P0 ;  /* 0x0888000002cb7fae */ /* 0x0003e2000c101d46 */
[----:B------:R-:W-:-:S13]  /*114a0*/  ISETP.GT.AND P0, PT, R22, 0x7f, PT ;  /* 0x0000007f1600780c */ /* 0x000fda0003f04270 */
[----:B------:R-:W-:Y:S05]  /*114b0*/  @P0 BRA `(.L_x_1826) ;  /* 0x0000017000000947 */ /* 0x000fea0003800000 */
[----:B--2-4-:R-:W-:Y:S05]  /*114c0*/  BRA.DIV ~URZ, `(.L_x_1827) ;  /* 0x0000b0e27f007947 */ /* 0x014fea000b800000 */
[----:B------:R2:W3:Y:S04]  /*114d0*/  SHFL.IDX PT, R5, R6, 0x1, 0x181f ;  /* 0x00381f0006057f89 */ /* 0x0004e800000e0000 */
[----:B-1----:R2:W1:Y:S02]  /*114e0*/  SHFL.IDX PT, R2, R9, 0x1, 0x181f ;  /* 0x00381f0009027f89 */ /* 0x00246400000e0000 */
.L_x_1919:
[-C--:B-1----:R-:W-:Y:S02]  /*114f0*/  LEA R10, P0, R206, R2.reuse, 0x1 ;  /* 0x00000002ce0a7211 */ /* 0x082fe400078008ff */
[----:B------:R-:W-:Y:S02]  /*11500*/  ISETP.LT.OR P2, PT, R4, 0x21, P2 ;  /* 0x000000210400780c */ /* 0x000fe40001741670 */
[----:B---3--:R-:W-:Y:S02]  /*11510*/  LEA.HI.X R11, R206, R5, R214, 0x1, P0 ;  /* 0x00000005ce0b7211 */ /* 0x008fe400000f0cd6 */
[----:B------:R-:W-:-:S02]  /*11520*/  LEA R22, P0, R205, R2, 0x1 ;  /* 0x00000002cd167211 */ /* 0x000fc400078008ff */
[----:B------:R-:W-:Y:S02]  /*11530*/  ISETP.LT.OR P1, PT, R4, 0x21, P1 ;  /* 0x000000210400780c */ /* 0x000fe40000f21670 */
[----:B------:R-:W-:Y:S02]  /*11540*/  LEA.HI.X R23, R205, R5, R216, 0x1, P0 ;  /* 0x00000005cd177211 */ /* 0x000fe400000f0cd8 */
[----:B------:R-:W-:-:S04]  /*11550*/  LEA R20, P0, R140, R2, 0x1 ;  /* 0x000000028c147211 */ /* 0x000fc800078008ff */
[----:B------:R-:W-:Y:S02]  /*11560*/  LEA.HI.X R21, R140, R5, R141, 0x1, P0 ;  /* 0x000000058c157211 */ /* 0x000fe400000f0c8d */
[----:B------:R-:W-:-:S04]  /*11570*/  LOP3.LUT P0, RZ, R213, 0x1, RZ, 0xc0, !PT ;  /* 0x00000001d5ff7812 */ /* 0x000fc8000780c0ff */
[----:B------:R-:W-:-:S13]  /*11580*/  ISETP.LT.OR P0, PT, R4, 0x21, P0 ;  /* 0x000000210400780c */ /* 0x000fda0000701670 */
[----:B------:R-:W-:Y:S01]  /*11590*/  @!PT LDS RZ, [RZ] ;  /* 0x00000000fffff984 */ /* 0x000fe20000000800 */
[----:B------:R-:W-:Y:S01]  /*115a0*/  @!PT LDS RZ, [RZ] ;  /* 0x00000000fffff984 */ /* 0x000fe20000000800 */
[----:B------:R-:W-:Y:S01]  /*115b0*/  @!PT LDS RZ, [RZ] ;  /* 0x00000000fffff984 */ /* 0x000fe20000000800 */
[----:B------:R1:W-:Y:S01]  /*115c0*/  LDGSTS.E.BYPASS.LTC128B.128 [R207+0x5080], [R20.64], !P0 ;  /* 0x0508000014cf7fae */ /* 0x0003e2000c101d46 */
[----:B------:R-:W-:-:S13]  /*115d0*/  ISETP.LT.OR P0, PT, R4, 0x21, P6 ;  /* 0x000000210400780c */ /* 0x000fda0003701670 */
[----:B------:R1:W-:Y:S01]  /*115e0*/  LDGSTS.E.BYPASS.LTC128B.128 [R207+0x6880], [R10.64], !P0 ;  /* 0x068800000acf7fae */ /* 0x0003e2000c101d46 */
[----:B------:R-:W-:-:S03]  /*115f0*/  LEA R2, P0, R204, R2, 0x1 ;  /* 0x00000002cc027211 */ /* 0x000fc600078008ff */
[----:B------:R1:W-:Y:S01]  /*11600*/  LDGSTS.E.BYPASS.LTC128B.128 [R207+0x8080], [R22.64], !P2 ;  /* 0x0808000016cf7fae */ /* 0x0003e2000d101d46 */
[----:B------:R-:W-:-:S05]  /*11610*/  LEA.HI.X R3, R204, R5, R215, 0x1, P0 ;  /* 0x00000005cc037211 */ /* 0x000fca00000f0cd7 */
[----:B------:R1:W-:Y:S04]  /*11620*/  LDGSTS.E.BYPASS.LTC128B.128 [R207+0x9880], [R2.64], !P1 ;  /* 0x0988000002cf7fae */ /* 0x0003e8000c901d46 */
.L_x_1826:
[----:B--2-4-:R-:W-:Y:S05]  /*11630*/  BSYNC B0 ;  /* 0x0000000000007941 */ /* 0x014fea0003800000 */
.L_x_1825:
[----:B------:R-:W-:Y:S01]  /*11640*/  R2P PR, R149, 0x6 ;  /* 0x0000000695007804 */ /* 0x000fe20000000000 */
[----:B-1----:R-:W-:Y:S01]  /*11650*/  IMAD.MOV.U32 R2, RZ, RZ, 0x40 ;  /* 0x00000040ff027424 */ /* 0x002fe200078e00ff */
[----:B------:R-:W-:Y:S01]  /*11660*/  HMMA.16816.F32.BF16 R20, R12, R24, RZ ;  /* 0x000000180c14723c */ /* 0x000fe200000418ff */
[----:B------:R-:W-:Y:S01]  /*11670*/  IADD3 R11, R150, 0x20, RZ ;  /* 0x00000020960b7810 */ /* 0x000fe20007ffe0ff */
[----:B------:R-:W0:Y:S01]  /*11680*/  LDGDEPBAR ;  /* 0x00000000000079af */ /* 0x000e220000000000 */
[----:B------:R-:W-:Y:S01]  /*11690*/  ISETP.GT.AND P0, PT, R77, R219, PT ;  /* 0x000000db4d00720c */ /* 0x000fe20003f04270 */
[----:B------:R-:W-:Y:S01]  /*116a0*/  BSSY B1, `(.L_x_1828) ;  /* 0x00000eb000017945 */ /* 0x000fe20003800000 */
[----:B------:R-:W-:-:S03]  /*116b0*/  SEL R2, R2, 0xffffffc0, !P2 ;  /* 0xffffffc002027807 */ /* 0x000fc60005000000 */
[----:B------:R-:W-:Y:S02]  /*116c0*/  HMMA.16816.F32.BF16 R24, R12, R26, RZ ;  /* 0x0000001a0c18723c */ /* 0x000fe400000418ff */
[C---:B------:R-:W-:Y:S01]  /*116d0*/  IMAD.IADD R3, R150.reuse, 0x1, R2 ;  /* 0x0000000196037824 */ /* 0x040fe200078e0202 */
[----:B------:R-:W-:-:S04]  /*116e0*/  @P1 IADD3 R11, R150, -0x20, RZ ;  /* 0xffffffe0960b1810 */ /* 0x000fc80007ffe0ff */
[----:B------:R-:W-:Y:S01]  /*116f0*/  LDSM.16.M88.4 R44, [R3] ;  /* 0x00000000032c783b */ /* 0x000fe20000000200 */
[C---:B------:R-:W-:Y:S01]  /*11700*/  HMMA.16816.F32.BF16 R32, R12.reuse, R28, RZ ;  /* 0x0000001c0c20723c */ /* 0x040fe200000418ff */
[----:B------:R-:W-:Y:S02]  /*11710*/  IMAD.IADD R10, R2, 0x1, R11 ;  /* 0x00000001020a7824 */ /* 0x000fe400078e020b */
[----:B------:R-:W-:Y:S04]  /*11720*/  LDSM.16.M88.4 R56, [R3+0x800] ;  /* 0x000800000338783b */ /* 0x000fe80000000200 */
[----:B------:R-:W-:Y:S01]  /*11730*/  LDSM.16.M88.4 R60, [R3+0x1000] ;  /* 0x00100000033c783b */ /* 0x000fe20000000200 */
[C---:B------:R-:W-:Y:S03]  /*11740*/  HMMA.16816.F32.BF16 R28, R12.reuse, R30, RZ ;  /* 0x0000001e0c1c723c */ /* 0x040fe600000418ff */
[----:B------:R-:W-:Y:S05]  /*11750*/  LDSM.16.M88.4 R72, [R10+0x1000] ;  /* 0x001000000a48783b */ /* 0x000fea0000000200 */
[C---:B------:R-:W-:Y:S08]  /*11760*/  HMMA.16816.F32.BF16 R36, R12.reuse, R48, RZ ;  /* 0x000000300c24723c */ /* 0x040ff000000418ff */
[----:B------:R-:W-:Y:S01]  /*11770*/  HMMA.16816.F32.BF16 R48, R12, R50, RZ ;  /* 0x000000320c30723c */ /* 0x000fe200000418ff */
[----:B------:R-:W1:Y:S07]  /*11780*/  LDSM.16.M88.4 R12, [R202] ;  /* 0x00000000ca0c783b */ /* 0x000e6e0000000200 */
[C---:B-----5:R-:W-:Y:S08]  /*11790*/  HMMA.16816.F32.BF16 R52, R16.reuse, R40, R20 ;  /* 0x000000281034723c */ /* 0x060ff00000041814 */
[C---:B------:R-:W-:Y:S08]  /*117a0*/  HMMA.16816.F32.BF16 R40, R16.reuse, R42, R24 ;  /* 0x0000002a1028723c */ /* 0x040ff00000041818 */
[C---:B------:R-:W-:Y:S08]  /*117b0*/  HMMA.16816.F32.BF16 R32, R16.reuse, R64, R32 ;  /* 0x000000401020723c */ /* 0x040ff00000041820 */
[C---:B------:R-:W-:Y:S01]  /*117c0*/  HMMA.16816.F32.BF16 R28, R16.reuse, R66, R28 ;  /* 0x00000042101c723c */ /* 0x040fe2000004181c */
[----:B------:R-:W-:Y:S07]  /*117d0*/  LDSM.16.M88.4 R64, [R10] ;  /* 0x000000000a40783b */ /* 0x000fee0000000200 */
[C---:B------:R-:W-:Y:S08]  /*117e0*/  HMMA.16816.F32.BF16 R24, R16.reuse, R68, R36 ;  /* 0x000000441018723c */ /* 0x040ff00000041824 */
[----:B------:R-:W-:Y:S01]  /*117f0*/  HMMA.16816.F32.BF16 R20, R16, R70, R48 ;  /* 0x000000461014723c */ /* 0x000fe20000041830 */
[----:B------:R-:W2:Y:S04]  /*11800*/  LDSM.16.M88.4 R16, [R201] ;  /* 0x00000000c910783b */ /* 0x000ea80000000200 */
[----:B------:R-:W3:Y:S03]  /*11810*/  LDSM.16.M88.4 R68, [R10+0x800] ;  /* 0x000800000a44783b */ /* 0x000ee60000000200 */
[C---:B-1----:R-:W-:Y:S01]  /*11820*/  HMMA.16816.F32.BF16 R48, R12.reuse, R44, R52 ;  /* 0x0000002c0c30723c */ /* 0x042fe20000041834 */
[----:B------:R-:W-:Y:S07]  /*11830*/  LDSM.16.M88.4 R52, [R150+0x2000] ;  /* 0x002000009634783b */ /* 0x000fee0000000200 */
        /* <DEDUP_REMOVED lines=8> */
[----:B------:R-:W4:Y:S03]  /*118c0*/  LDSM.16.M88.4 R60, [R150+0x2800] ;  /* 0x00280000963c783b */ /* 0x000f260000000200 */
[C---:B--2---:R-:W-:Y:S01]  /*118d0*/  HMMA.16816.F32.BF16 R40, R16.reuse, R64, R48 ;  /* 0x000000401028723c */ /* 0x044fe20000041830 */
[----:B------:R-:W-:Y:S07]  /*118e0*/  LDSM.16.M88.4 R48, [R11+0x1800] ;  /* 0x001800000b30783b */ /* 0x000fee0000000200 */
[C---:B------:R-:W-:Y:S01]  /*118f0*/  HMMA.16816.F32.BF16 R36, R16.reuse, R66, R36 ;  /* 0x000000421024723c */ /* 0x040fe20000041824 */
[----:B------:R-:W-:Y:S07]  /*11900*/  LDSM.16.M88.4 R64, [R11+0x2800] ;  /* 0x002800000b40783b */ /* 0x000fee0000000200 */
[C---:B---3--:R-:W-:Y:S08]  /*11910*/  HMMA.16816.F32.BF16 R32, R16.reuse, R68, R32 ;  /* 0x000000441020723c */ /* 0x048ff00000041820 */
[C---:B------:R-:W-:Y:S01]  /*11920*/  HMMA.16816.F32.BF16 R28, R16.reuse, R70, R28 ;  /* 0x00000046101c723c */ /* 0x040fe2000004181c */
[----:B------:R-:W-:Y:S07]  /*11930*/  LDSM.16.M88.4 R68, [R10+0x2800] ;  /* 0x002800000a44783b */ /* 0x000fee0000000200 */
[C---:B------:R-:W-:Y:S08]  /*11940*/  HMMA.16816.F32.BF16 R24, R16.reuse, R72, R24 ;  /* 0x000000481018723c */ /* 0x040ff00000041818 */
[----:B------:R-:W-:Y:S01]  /*11950*/  HMMA.16816.F32.BF16 R20, R16, R74, R20 ;  /* 0x0000004a1014723c */ /* 0x000fe20000041814 */
[----:B------:R-:W2:Y:S07]  /*11960*/  LDSM.16.M88.4 R16, [R200+0x4000] ;  /* 0x00400000c810783b */ /* 0x000eae0000000200 */
[C---:B-1----:R-:W-:Y:S08]  /*11970*/  HMMA.16816.F32.BF16 R40, R12.reuse, R44, R40 ;  /* 0x0000002c0c28723c */ /* 0x042ff00000041828 */
[C---:B------:R-:W-:Y:S01]  /*11980*/  HMMA.16816.F32.BF16 R36, R12.reuse, R46, R36 ;  /* 0x0000002e0c24723c */ /* 0x040fe20000041824 */
[----:B------:R-:W-:Y:S07]  /*11990*/  LDSM.16.M88.4 R44, [R3+0x1800] ;  /* 0x00180000032c783b */ /* 0x000fee0000000200 */
[C---:B------:R-:W-:Y:S08]  /*119a0*/  HMMA.16816.F32.BF16 R32, R12.reuse, R52, R32 ;  /* 0x000000340c20723c */ /* 0x040ff00000041820 */
        /* <DEDUP_REMOVED lines=46> */
[C---:B--2---:R-:W-:Y:S08]  /*11c90*/  HMMA.16816.F32.BF16 R40, R16.reuse, R48, R40 ;  /* 0x000000301028723c */ /* 0x044ff00000041828 */
[C---:B------:R-:W-:Y:S01]  /*11ca0*/  HMMA.16816.F32.BF16 R36, R16.reuse, R50, R36 ;  /* 0x000000321024723c */ /* 0x040fe20000041824 */
[----:B------:R-:W-:Y:S07]  /*11cb0*/  LDSM.16.M88.4 R48, [R150+0x4800] ;  /* 0x004800009630783b */ /* 0x000fee0000000200 */
        /* <DEDUP_REMOVED lines=45> */
[----:B------:R-:W2:Y:S01]  /*11f90*/  LDSM.16.M88.4 R12, [R201+0xc000] ;  /* 0x00c00000c90c783b */ /* 0x000ea20000000200 */
[----:B------:R-:W-:-:S06]  /*11fa0*/  DEPBAR.LE SB0, 0x0 ;  /* 0x000080000000791a */ /* 0x000fcc0000000000 */
[C---:B-1----:R-:W-:Y:S08]  /*11fb0*/  HMMA.16816.F32.BF16 R40, R16.reuse, R56, R40 ;  /* 0x000000381028723c */ /* 0x042ff00000041828 */
[C---:B------:R-:W-:Y:S08]  /*11fc0*/  HMMA.16816.F32.BF16 R36, R16.reuse, R58, R36 ;  /* 0x0000003a1024723c */ /* 0x040ff00000041824 */
[C---:B------:R-:W-:Y:S08]  /*11fd0*/  HMMA.16816.F32.BF16 R32, R16.reuse, R60, R32 ;  /* 0x0000003c1020723c */ /* 0x040ff00000041820 */
[C---:B------:R-:W-:Y:S08]  /*11fe0*/  HMMA.16816.F32.BF16 R28, R16.reuse, R62, R28 ;  /* 0x0000003e101c723c */ /* 0x040ff0000004181c */
[C---:B----4-:R-:W-:Y:S08]  /*11ff0*/  HMMA.16816.F32.BF16 R24, R16.reuse, R64, R24 ;  /* 0x000000401018723c */ /* 0x050ff00000041818 */
        /* <DEDUP_REMOVED lines=10> */
[----:B------:R-:W-:Y:S01]  /*120a0*/  IMAD.MOV.U32 R2, RZ, RZ, 0x1 ;  /* 0x00000001ff027424 */ /* 0x000fe200078e00ff */
[C---:B------:R-:W-:Y:S01]  /*120b0*/  IADD3 R3, R0.reuse, R76, R235 ;  /* 0x0000004c00037210 */ /* 0x040fe20007ffe0eb */
[----:B------:R-:W-:Y:S01]  /*120c0*/  IMAD.MOV.U32 R211, RZ, RZ, RZ ;  /* 0x000000ffffd37224 */ /* 0x000fe200078e00ff */
[----:B------:R-:W-:-:S02]  /*120d0*/  ISETP.GT.AND P0, PT, R0, 0x2f, PT ;  /* 0x0000002f0000780c */ /* 0x000fc40003f04270 */
[----:B------:R-:W-:Y:S02]  /*120e0*/  ISETP.NE.AND P1, PT, R2, c[0x0][0x2b8], PT ;  /* 0x0000ae0002007a0c */ /* 0x000fe40003f25270 */
[----:B------:R-:W-:-:S05]  /*120f0*/  IADD3 R3, R3, -0x30, RZ ;  /* 0xffffffd003037810 */ /* 0x000fca0007ffe0ff */
[----:B------:R-:W-:-:S06]  /*12100*/  IMAD.MOV.U32 R2, RZ, RZ, R3 ;  /* 0x000000ffff027224 */ /* 0x000fcc00078e0003 */
[----:B------:R-:W-:-:S05]  /*12110*/  @P1 IMAD.HI.U32 R4, R3, c[0x0][0x2bc], RZ ;  /* 0x0000af0003041a27 */ /* 0x000fca00078e00ff */
[----:B------:R-:W-:-:S04]  /*12120*/  @P1 SHF.R.U32.HI R2, RZ, c[0x0][0x2c0], R4 ;  /* 0x0000b000ff021a19 */ /* 0x000fc80000011604 */
[----:B------:R-:W-:-:S04]  /*12130*/  @!P0 IADD3 R5, P1, R2, R232, RZ ;  /* 0x000000e802058210 */ /* 0x000fc80007f3e0ff */
[----:B------:R-:W-:Y:S02]  /*12140*/  @!P0 LEA.HI.X.SX32 R6, R2, R234, 0x1, P1 ;  /* 0x000000ea02068211 */ /* 0x000fe400008f0eff */
[----:B------:R-:W-:-:S04]  /*12150*/  @!P0 LEA R4, P1, R5, c[0x0][0x2a0], 0x2 ;  /* 0x0000a80005048a11 */ /* 0x000fc800078210ff */
[----:B------:R-:W-:-:S05]  /*12160*/  @!P0 LEA.HI.X R5, R5, c[0x0][0x2a4], R6, 0x2, P1 ;  /* 0x0000a90005058a11 */ /* 0x000fca00008f1406 */
[----:B------:R1:W2:Y:S01]  /*12170*/  @!P0 LDG.E R211, [R4.64] ;  /* 0x0000000604d38981 */ /* 0x0002a2000c1e1900 */
[----:B------:R-:W-:Y:S01]  /*12180*/  IMAD.MOV R2, RZ, RZ, -R2 ;  /* 0x000000ffff027224 */ /* 0x000fe200078e0a02 */
[----:B------:R-:W-:-:S03]  /*12190*/  IADD3 R9, -R143, 0x30, RZ ;  /* 0x000000308f097810 */ /* 0x000fc60007ffe1ff */
[----:B------:R-:W-:Y:S01]  /*121a0*/  IMAD R212, R2, c[0x0][0x2b8], R3 ;  /* 0x0000ae0002d47a24 */ /* 0x000fe200078e0203 */
[----:B------:R-:W-:-:S04]  /*121b0*/  ISETP.GE.AND P0, PT, R9, 0x1, PT ;  /* 0x000000010900780c */ /* 0x000fc80003f06270 */
[----:B------:R-:W-:-:S05]  /*121c0*/  SHF.R.S32.HI R2, RZ, 0x1f, R212 ;  /* 0x0000001fff027819 */ /* 0x000fca00000114d4 */
[----:B-1----:R-:W-:Y:S02]  /*121d0*/  IMAD R4, R2, c[0x0][0x1e0], RZ ;  /* 0x0000780002047a24 */ /* 0x002fe400078e02ff */
[----:B------:R-:W-:-:S04]  /*121e0*/  IMAD.WIDE.U32 R2, R212, c[0x0][0x1e0], RZ ;  /* 0x00007800d4027a25 */ /* 0x000fc800078e00ff */
        /* <DEDUP_REMOVED lines=12> */
.L_x_1920:
[----:B------:R-:W-:Y:S05]  /*122b0*/  BRA.DIV ~URZ, `(.L_x_1831) ;  /* 0x0000a4327f007947 */ /* 0x000fea000b800000 */
[----:B------:R3:W4:Y:S02]  /*122c0*/  SHFL.IDX PT, R2, R6, RZ, 0x181f ;  /* 0x00181fff06027589 */ /* 0x00072400000e0000 */
.L_x_1921:
[----:B------:R-:W-:Y:S01]  /*122d0*/  BSSY B0, `(.L_x_1832) ;  /* 0x0000012000007945 */ /* 0x000fe20003800000 */
[----:B------:R-:W-:Y:S05]  /*122e0*/  @!P0 BRA `(.L_x_1833) ;  /* 0x0000010000008947 */ /* 0x000fea0003800000 */
[-C--:B----4-:R-:W-:Y:S02]  /*122f0*/  LEA R16, P0, R140, R2.reuse, 0x1 ;  /* 0x000000028c107211 */ /* 0x090fe400078008ff */
[----:B------:R-:W-:Y:S02]  /*12300*/  LOP3.LUT P6, RZ, R213, 0x4, RZ, 0xc0, !PT ;  /* 0x00000004d5ff7812 */ /* 0x000fe400078cc0ff */
[-C--:B------:R-:W-:Y:S02]  /*12310*/  LEA R14, P2, R206, R2.reuse, 0x1 ;  /* 0x00000002ce0e7211 */ /* 0x080fe400078408ff */
[----:B------:R-:W-:Y:S02]  /*12320*/  LEA R12, P1, R205, R2, 0x1 ;  /* 0x00000002cd0c7211 */ /* 0x000fe400078208ff */
[----:B--2---:R-:W-:-:S02]  /*12330*/  LEA.HI.X R17, R140, R4, R141, 0x1, P0 ;  /* 0x000000048c117211 */ /* 0x004fc400000f0c8d */
[----:B------:R-:W-:Y:S02]  /*12340*/  LEA R2, P0, R204, R2, 0x1 ;  /* 0x00000002cc027211 */ /* 0x000fe400078008ff */
[-C--:B------:R-:W-:Y:S01]  /*12350*/  LEA.HI.X R15, R206, R4.reuse, R214, 0x1, P2 ;  /* 0x00000004ce0f7211 */ /* 0x080fe200010f0cd6 */
[----:B------:R-:W-:Y:S01]  /*12360*/  @!PT LDS RZ, [RZ] ;  /* 0x00000000fffff984 */ /* 0x000fe20000000800 */
[----:B------:R-:W-:Y:S01]  /*12370*/  @!PT LDS RZ, [RZ] ;  /* 0x00000000fffff984 */ /* 0x000fe20000000800 */
[----:B------:R-:W-:Y:S01]  /*12380*/  @!PT LDS RZ, [RZ] ;  /* 0x00000000fffff984 */ /* 0x000fe20000000800 */
[----:B------:R2:W-:Y:S01]  /*12390*/  LDGSTS.E.BYPASS.LTC128B.128 [R203+0xa080], [R16.64], !P5 ;  /* 0x0a08000010cb7fae */ /* 0x0005e2000e901d46 */
[-C--:B------:R-:W-:Y:S02]  /*123a0*/  LEA.HI.X R13, R205, R4.reuse, R216, 0x1, P1 ;  /* 0x00000004cd0d7211 */ /* 0x080fe400008f0cd8 */
[----:B------:R-:W-:Y:S01]  /*123b0*/  LEA.HI.X R3, R204, R4, R215, 0x1, P0 ;  /* 0x00000004cc037211 */ /* 0x000fe200000f0cd7 */
[----:B------:R2:W-:Y:S04]  /*123c0*/  LDGSTS.E.BYPASS.LTC128B.128 [R203+0xb880], [R14.64], !P4 ;  /* 0x0b8800000ecb7fae */ /* 0x0005e8000e101d46 */
[----:B------:R2:W-:Y:S04]  /*123d0*/  LDGSTS.E.BYPASS.LTC128B.128 [R203+0xd080], [R12.64], !P3 ;  /* 0x0d0800000ccb7fae */ /* 0x0005e8000d901d46 */
[----:B------:R2:W-:Y:S02]  /*123e0*/  LDGSTS.E.BYPASS.LTC128B.128 [R203+0xe880], [R2.64], !P6 ;  /* 0x0e88000002cb7fae */ /* 0x0005e4000f101d46 */
.L_x_1833:
[----:B------:R-:W-:Y:S05]  /*123f0*/  BSYNC B0 ;  /* 0x0000000000007941 */ /* 0x000fea0003800000 */
.L_x_1832:
[----:B------:R-:W-:Y:S01]  /*12400*/  ISETP.GE.AND P0, PT, R9, 0x21, PT ;  /* 0x000000210900780c */ /* 0x000fe20003f06270 */
[----:B------:R-:W-:Y:S06]  /*12410*/  BRA.DIV ~URZ, `(.L_x_1834) ;  /* 0x0000a3427f007947 */ /* 0x000fec000b800000 */
[----:B--2---:R2:W1:Y:S04]  /*12420*/  SHFL.IDX PT, R4, R5, 0x1, 0x181f ;  /* 0x00381f0005047f89 */ /* 0x00446800000e0000 */
[----:B----4-:R2:W4:Y:S02]  /*12430*/  SHFL.IDX PT, R2, R6, 0x1, 0x181f ;  /* 0x00381f0006027f89 */ /* 0x01052400000e0000 */
.L_x_1922:
[----:B------:R-:W-:Y:S05]  /*12440*/  @!P0 BRA `(.L_x_1829) ;  /* 0x0000010000008947 */ /* 0x000fea0003800000 */
[----:B----4-:R-:W-:Y:S02]  /*12450*/  LEA R16, P0, R140, R2, 0x1 ;  /* 0x000000028c107211 */ /* 0x010fe400078008ff */
[----:B------:R-:W-:-:S02]  /*12460*/  LOP3.LUT P6, RZ, R213, 0x4, RZ, 0xc0, !PT ;  /* 0x00000004d5ff7812 */ /* 0x000fc400078cc0ff */
[-C--:B------:R-:W-:Y:S02]  /*12470*/  LEA R14, P2, R206, R2.reuse, 0x1 ;  /* 0x00000002ce0e7211 */ /* 0x080fe400078408ff */
[C---:B------:R-:W-:Y:S02]  /*12480*/  LEA R12, P1, R205.reuse, R2, 0x1 ;  /* 0x00000002cd0c7211 */ /* 0x040fe400078208ff */
[----:B-1----:R-:W-:Y:S02]  /*12490*/  LEA.HI.X R17, R140, R4, R141, 0x1, P0 ;  /* 0x000000048c117211 */ /* 0x002fe400000f0c8d */
        /* <DEDUP_REMOVED lines=11> */
.L_x_1829:
[----:B------:R-:W-:Y:S05]  /*12550*/  BSYNC B1 ;  /* 0x0000000000017941 */ /* 0x000fea0003800000 */
.L_x_1828:
[----:B-1--4-:R-:W4:Y:S04]  /*12560*/  LDL R2, [R1+0x4c] ;  /* 0x00004c0001027983 */ /* 0x012f280000100800 */
[----:B------:R-:W0:Y:S01]  /*12570*/  LDGDEPBAR ;  /* 0x00000000000079af */ /* 0x000e220000000000 */
[----:B----4-:R-:W-:-:S05]  /*12580*/  IMAD.IADD R2, R123, 0x1, -R2 ;  /* 0x000000017b027824 */ /* 0x010fca00078e0a02 */
[C---:B------:R-:W-:Y:S02]  /*12590*/  ISETP.GT.AND P1, PT, R2.reuse, RZ, PT ;  /* 0x000000ff0200720c */ /* 0x040fe40003f24270 */
[----:B------:R-:W-:Y:S02]  /*125a0*/  ISETP.GT.AND P0, PT, R2, 0x1, PT ;  /* 0x000000010200780c */ /* 0x000fe40003f04270 */
[----:B------:R-:W-:Y:S02]  /*125b0*/  FSEL R9, R40, -INF , P1 ;  /* 0xff80000028097808 */ /* 0x000fe40000800000 */
[----:B------:R-:W-:Y:S02]  /*125c0*/  FSEL R12, R41, -INF , P0 ;  /* 0xff800000290c7808 */ /* 0x000fe40000000000 */
[----:B------:R-:W-:Y:S02]  /*125d0*/  ISETP.GT.AND P6, PT, R2, 0x8, PT ;  /* 0x000000080200780c */ /* 0x000fe40003fc4270 */
[----:B------:R-:W-:-:S02]  /*125e0*/  FSEL R15, R42, -INF , P1 ;  /* 0xff8000002a0f7808 */ /* 0x000fc40000800000 */
[----:B------:R-:W-:Y:S02]  /*125f0*/  FSEL R16, R43, -INF , P0 ;  /* 0xff8000002b107808 */ /* 0x000fe40000000000 */
[----:B------:R-:W-:Y:S02]  /*12600*/  ISETP.GT.AND P2, PT, R2, 0x9, PT ;  /* 0x000000090200780c */ /* 0x000fe40003f44270 */
[----:B------:R-:W-:Y:S02]  /*12610*/  FSEL R13, R36, -INF , P6 ;  /* 0xff800000240d7808 */ /* 0x000fe40003000000 */
[----:B------:R-:W-:Y:S02]  /*12620*/  FMNMX.FTZ R3, R9, R12, !PT ;  /* 0x0000000c09037209 */ /* 0x000fe40007810000 */
[----:B------:R-:W-:Y:S02]  /*12630*/  FSEL R17, R38, -INF , P6 ;  /* 0xff80000026117808 */ /* 0x000fe40003000000 */
[----:B------:R-:W-:-:S02]  /*12640*/  FMNMX.FTZ R4, R15, R16, !PT ;  /* 0x000000100f047209 */ /* 0x000fc40007810000 */
[C---:B------:R-:W-:Y:S02]  /*12650*/  ISETP.GT.AND P1, PT, R2.reuse, 0x10, PT ;  /* 0x000000100200780c */ /* 0x040fe40003f24270 */
[----:B------:R-:W-:Y:S02]  /*12660*/  FSEL R14, R37, -INF , P2 ;  /* 0xff800000250e7808 */ /* 0x000fe40001000000 */
        /* <DEDUP_REMOVED lines=8> */
[----:B------:R-:W-:Y:S02]  /*126f0*/  FSEL R24, R33, -INF , P0 ;  /* 0xff80000021187808 */ /* 0x000fe40000000000 */
[----:B------:R-:W-:-:S02]  /*12700*/  ISETP.GT.AND P1, PT, R2, 0x18, PT ;  /* 0x000000180200780c */ /* 0x000fc40003f24270 */
        /* <DEDUP_REMOVED lines=32> */
[----:B--23--:R-:W-:Y:S02]  /*12910*/  FMNMX.FTZ R6, R80, R2, !PT ;  /* 0x0000000250067209 */ /* 0x00cfe40007810000 */
[----:B------:R-:W-:Y:S01]  /*12920*/  FMNMX.FTZ R5, R84, R3, !PT ;  /* 0x0000000354057209 */ /* 0x000fe20007810000 */
[----:B------:R-:W-:Y:S05]  /*12930*/  BRA.DIV ~URZ, `(.L_x_1835) ;  /* 0x00009ef27f007947 */ /* 0x000fea000b800000 */
[----:B------:R1:W2:Y:S02]  /*12940*/  SHFL.BFLY PT, R2, R6, 0x2, 0x1f ;  /* 0x0c401f0006027f89 */ /* 0x0002a400000e0000 */
.L_x_1923:
[----:B-12---:R-:W-:Y:S01]  /*12950*/  FMNMX.FTZ R6, R6, R2, !PT ;  /* 0x0000000206067209 */ /* 0x006fe20007810000 */
[----:B------:R-:W-:Y:S05]  /*12960*/  BRA.DIV ~URZ, `(.L_x_1836) ;  /* 0x00009f227f007947 */ /* 0x000fea000b800000 */
[----:B------:R-:W1:Y:S04]  /*12970*/  SHFL.BFLY PT, R2, R5, 0x2, 0x1f ;  /* 0x0c401f0005027f89 */ /* 0x000e6800000e0000 */
[----:B------:R-:W2:Y:S01]  /*12980*/  SHFL.BFLY PT, R3, R6, 0x1, 0x1f ;  /* 0x0c201f0006037f89 */ /* 0x000ea200000e0000 */
[----:B-1----:R-:W-:-:S02]  /*12990*/  FMNMX.FTZ R5, R5, R2, !PT ;  /* 0x0000000205057209 */ /* 0x002fc40007810000 */
[----:B--2---:R-:W-:-:S03]  /*129a0*/  FMNMX.FTZ R6, R6, R3, !PT ;  /* 0x0000000306067209 */ /* 0x004fc60007810000 */
[----:B------:R1:W2:Y:S04]  /*129b0*/  SHFL.BFLY PT, R4, R5, 0x1, 0x1f ;  /* 0x0c201f0005047f89 */ /* 0x0002a800000e0000 */
.L_x_1924:
[C---:B------:R-:W-:Y:S01]  /*129c0*/  FMUL.FTZ R3, R6.reuse, c[0x0][0x2d0] ;  /* 0x0000b40006037a20 */ /* 0x040fe20000410000 */
[----:B------:R-:W-:Y:S01]  /*129d0*/  FSETP.NEU.FTZ.AND P0, PT, R6, -INF , PT ;  /* 0xff8000000600780b */ /* 0x000fe20003f1d000 */
[----:B------:R-:W-:Y:S01]  /*129e0*/  WARPSYNC 0xffffffff ;  /* 0xffffffff00007948 */ /* 0x000fe20003800000 */
[----:B-12---:R-:W-:Y:S01]  /*129f0*/  FMNMX.FTZ R5, R4, R5, !PT ;  /* 0x0000000504057209 */ /* 0x006fe20007810000 */
[----:B------:R-:W1:Y:S01]  /*12a00*/  LDSM.16.MT88.4 R20, [R151] ;  /* 0x000000009714783b */ /* 0x000e620000004200 */
[----:B------:R-:W-:Y:S02]  /*12a10*/  FSEL R3, R3, RZ, P0 ;  /* 0x000000ff03037208 */ /* 0x000fe40000000000 */
[----:B------:R-:W-:Y:S01]  /*12a20*/  FSETP.NEU.FTZ.AND P0, PT, R5, -INF , PT ;  /* 0xff8000000500780b */ /* 0x000fe20003f1d000 */
[----:B------:R-:W-:Y:S01]  /*12a30*/  LDSM.16.MT88.4 R48, [R198] ;  /* 0x00000000c630783b */ /* 0x000fe20000004200 */
[----:B------:R-:W-:Y:S01]  /*12a40*/  IADD3 R210, R210, -0x2, RZ ;  /* 0xfffffffed2d27810 */ /* 0x000fe20007ffe0ff */
[----:B------:R-:W-:-:S02]  /*12a50*/  FFMA.FTZ R2, R9, c[0x0][0x2d0], -R3 ;  /* 0x0000b40009027a23 */ /* 0x000fc40000010803 */
[--C-:B------:R-:W-:Y:S01]  /*12a60*/  FFMA.FTZ R4, R13, c[0x0][0x2d0], -R3.reuse ;  /* 0x0000b4000d047a23 */ /* 0x100fe20000010803 */
[----:B------:R-:W-:Y:S01]  /*12a70*/  LDSM.16.MT88.4 R44, [R151+0x800] ;  /* 0x00080000972c783b */ /* 0x000fe20000004200 */
[----:B------:R2:W-:Y:S03]  /*12a80*/  MUFU.EX2 R108, R2 ;  /* 0x00000002006c7308 */ /* 0x0005e60000000800 */
[----:B------:R-:W-:Y:S04]  /*12a90*/  LDSM.16.MT88.4 R40, [R196+0x800] ;  /* 0x00080000c428783b */ /* 0x000fe80000004200 */
[----:B------:R-:W-:Y:S01]  /*12aa0*/  LDSM.16.MT88.4 R36, [R198+0x800] ;  /* 0x00080000c624783b */ /* 0x000fe20000004200 */
[----:B------:R3:W-:Y:S03]  /*12ab0*/  MUFU.EX2 R120, R4 ;  /* 0x0000000400787308 */ /* 0x0007e60000000800 */
[----:B------:R-:W-:Y:S04]  /*12ac0*/  LDSM.16.MT88.4 R60, [R197] ;  /* 0x00000000c53c783b */ /* 0x000fe80000004200 */
[----:B------:R-:W-:Y:S01]  /*12ad0*/  LDSM.16.MT88.4 R68, [R151+0x1800] ;  /* 0x001800009744783b */ /* 0x000fe20000004200 */
[----:B--2---:R-:W-:-:S03]  /*12ae0*/  FFMA.FTZ R2, R12, c[0x0][0x2d0], -R3 ;  /* 0x0000b4000c027a23 */ /* 0x004fc60000010803 */
[----:B------:R-:W-:Y:S01]  /*12af0*/  LDSM.16.MT88.4 R76, [R196+0x1800] ;  /* 0x00180000c44c783b */ /* 0x000fe20000004200 */
[----:B------:R2:W4:Y:S03]  /*12b00*/  MUFU.EX2 R9, R2 ;  /* 0x0000000200097308 */ /* 0x0005260000000800 */
[----:B------:R-:W-:Y:S01]  /*12b10*/  LDSM.16.MT88.4 R72, [R197+0x800] ;  /* 0x00080000c548783b */ /* 0x000fe20000004200 */
[----:B---3--:R-:W-:-:S03]  /*12b20*/  FFMA.FTZ R4, R14, c[0x0][0x2d0], -R3 ;  /* 0x0000b4000e047a23 */ /* 0x008fc60000010803 */
[----:B------:R-:W-:Y:S01]  /*12b30*/  LDSM.16.MT88.4 R168, [R151+0x1000] ;  /* 0x0010000097a8783b */ /* 0x000fe20000004200 */
[----:B------:R3:W-:Y:S01]  /*12b40*/  MUFU.EX2 R119, R4 ;  /* 0x0000000400777308 */ /* 0x0007e20000000800 */
[----:B--2---:R-:W-:-:S05]  /*12b50*/  FMUL.FTZ R2, R5, c[0x0][0x2d0] ;  /* 0x0000b40005027a20 */ /* 0x004fca0000410000 */
[----:B------:R-:W-:Y:S02]  /*12b60*/  FSEL R2, R2, RZ, P0 ;  /* 0x000000ff02027208 */ /* 0x000fe40000000000 */
[----:B------:R-:W-:-:S03]  /*12b70*/  ISETP.GE.AND P0, PT, R210, R219, PT ;  /* 0x000000dbd200720c */ /* 0x000fc60003f06270 */
[--C-:B---3--:R-:W-:Y:S02]  /*12b80*/  FFMA.FTZ R4, R15, c[0x0][0x2d0], -R2.reuse ;  /* 0x0000b4000f047a23 */ /* 0x108fe40000010802 */
[----:B------:R-:W2:Y:S02]  /*12b90*/  LDSM.16.MT88.4 R12, [R196] ;  /* 0x00000000c40c783b */ /* 0x000ea40000004200 */
[----:B------:R3:W-:Y:S02]  /*12ba0*/  MUFU.EX2 R118, R4 ;  /* 0x0000000400767308 */ /* 0x0007e40000000800 */
[----:B---3--:R-:W-:Y:S01]  /*12bb0*/  FFMA.FTZ R4, R16, c[0x0][0x2d0], -R2 ;  /* 0x0000b40010047a23 */ /* 0x008fe20000010802 */
[----:B----4-:R-:W-:-:S05]  /*12bc0*/  F2FP.BF16.PACK_AB R16, R9, R108 ;  /* 0x0000006c0910723e */ /* 0x010fca00000010ff */
[----:B------:R3:W4:Y:S02]  /*12bd0*/  MUFU.EX2 R117, R4 ;  /* 0x0000000400757308 */ /* 0x0007240000000800 */
[----:B---3--:R-:W-:Y:S01]  /*12be0*/  FFMA.FTZ R4, R17, c[0x0][0x2d0], -R2 ;  /* 0x0000b40011047a23 */ /* 0x008fe20000010802 */
[----:B----4-:R-:W-:-:S05]  /*12bf0*/  F2FP.BF16.PACK_AB R17, R117, R118 ;  /* 0x000000767511723e */ /* 0x010fca00000010ff */
[----:B------:R3:W-:Y:S02]  /*12c00*/  MUFU.EX2 R116, R4 ;  /* 0x0000000400747308 */ /* 0x0007e40000000800 */
[----:B---3--:R-:W-:Y:S01]  /*12c10*/  FFMA.FTZ R4, R18, c[0x0][0x2d0], -R2 ;  /* 0x0000b40012047a23 */ /* 0x008fe20000010802 */
[----:B------:R-:W-:-:S05]  /*12c20*/  F2FP.BF16.PACK_AB R18, R119, R120 ;  /* 0x000000787712723e */ /* 0x000fca00000010ff */
[----:B------:R3:W4:Y:S02]  /*12c30*/  MUFU.EX2 R125, R4 ;  /* 0x00000004007d7308 */ /* 0x0007240000000800 */
[----:B---3--:R-:W-:Y:S01]  /*12c40*/  FFMA.FTZ R4, R19, c[0x0][0x2d0], -R3 ;  /* 0x0000b40013047a23 */ /* 0x008fe20000010803 */
[----:B----4-:R-:W-:-:S05]  /*12c50*/  F2FP.BF16.PACK_AB R19, R125, R116 ;  /* 0x000000747d13723e */ /* 0x010fca00000010ff */
[----:B------:R3:W-:Y:S02]  /*12c60*/  MUFU.EX2 R124, R4 ;  /* 0x00000004007c7308 */ /* 0x0007e40000000800 */
[C---:B-1----:R-:W-:Y:S08]  /*12c70*/  HMMA.16816.F32.BF16 R64, R16.reuse, R20, RZ ;  /* 0x000000141040723c */ /* 0x042ff000000418ff */
[----:B------:R-:W-:Y:S01]  /*12c80*/  HMMA.16816.F32.BF16 R56, R16, R22, RZ ;  /* 0x000000161038723c */ /* 0x000fe200000418ff */
[----:B---3--:R-:W-:-:S04]  /*12c90*/  FFMA.FTZ R4, R24, c[0x0][0x2d0], -R3 ;  /* 0x0000b40018047a23 */ /* 0x008fc80000010803 */
[----:B------:R1:W3:Y:S03]  /*12ca0*/  MUFU.EX2 R137, R4 ;  /* 0x0000000400897308 */ /* 0x0002e60000000800 */
[C---:B--2---:R-:W-:Y:S08]  /*12cb0*/  HMMA.16816.F32.BF16 R52, R16.reuse, R12, RZ ;  /* 0x0000000c1034723c */ /* 0x044ff000000418ff */
[----:B------:R-:W-:Y:S01]  /*12cc0*/  HMMA.16816.F32.BF16 R32, R16, R14, RZ ;  /* 0x0000000e1020723c */ /* 0x000fe200000418ff */
[----:B-1----:R-:W-:Y:S01]  /*12cd0*/  FFMA.FTZ R4, R26, c[0x0][0x2d0], -R3 ;  /* 0x0000b4001a047a23 */ /* 0x002fe20000010803 */
[----:B---3--:R-:W-:-:S06]  /*12ce0*/  F2FP.BF16.PACK_AB R12, R137, R124 ;  /* 0x0000007c890c723e */ /* 0x008fcc00000010ff */
[----:B------:R-:W-:Y:S01]  /*12cf0*/  HMMA.16816.F32.BF16 R20, R16, R60, RZ ;  /* 0x0000003c1014723c */ /* 0x000fe200000418ff */
[----:B------:R1:W-:Y:S02]  /*12d00*/  MUFU.EX2 R138, R4 ;  /* 0x00000004008a7308 */ /* 0x0003e40000000800 */
[----:B-1----:R-:W-:-:S06]  /*12d10*/  FFMA.FTZ R4, R25, c[0x0][0x2d0], -R3 ;  /* 0x0000b40019047a23 */ /* 0x002fcc0000010803 */
[----:B------:R1:W2:Y:S02]  /*12d20*/  MUFU.EX2 R139, R4 ;  /* 0x00000004008b7308 */ /* 0x0002a40000000800 */
[--C-:B-1----:R-:W-:Y:S01]  /*12d30*/  FFMA.FTZ R4, R27, c[0x0][0x2d0], -R2.reuse ;  /* 0x0000b4001b047a23 */ /* 0x102fe20000010802 */
[----:B--2---:R-:W-:Y:S01]  /*12d40*/  F2FP.BF16.PACK_AB R14, R139, R138 ;  /* 0x0000008a8b0e723e */ /* 0x004fe200000010ff */
[----:B------:R-:W-:Y:S04]  /*12d50*/  HMMA.16816.F32.BF16 R24, R16, R50, RZ ;  /* 0x000000321018723c */ /* 0x000fe800000418ff */
[----:B------:R1:W-:Y:S02]  /*12d60*/  MUFU.EX2 R126, R4 ;  /* 0x00000004007e7308 */ /* 0x0003e40000000800 */
[----:B-1----:R-:W-:-:S06]  /*12d70*/  FFMA.FTZ R4, R28, c[0x0][0x2d0], -R2 ;  /* 0x0000b4001c047a23 */ /* 0x002fcc0000010802 */
[----:B------:R1:W2:Y:S02]  /*12d80*/  MUFU.EX2 R127, R4 ;  /* 0x00000004007f7308 */ /* 0x0002a40000000800 */
[----:B-1----:R-:W-:Y:S01]  /*12d90*/  FFMA.FTZ R4, R30, c[0x0][0x2d0], -R2 ;  /* 0x0000b4001e047a23 */ /* 0x002fe20000010802 */
[----:B--2---:R-:W-:-:S05]  /*12da0*/  F2FP.BF16.PACK_AB R13, R127, R126 ;  /* 0x0000007e7f0d723e */ /* 0x004fca00000010ff */
[----:B------:R1:W-:Y:S02]  /*12db0*/  MUFU.EX2 R136, R4 ;  /* 0x0000000400887308 */ /* 0x0003e40000000800 */
[----:B-1----:R-:W-:Y:S02]  /*12dc0*/  FFMA.FTZ R4, R29, c[0x0][0x2d0], -R2 ;  /* 0x0000b4001d047a23 */ /* 0x002fe40000010802 */
[----:B------:R-:W-:Y:S01]  /*12dd0*/  HMMA.16816.F32.BF16 R28, R16, R48, RZ ;  /* 0x00000030101c723c */ /* 0x000fe200000418ff */
[----:B------:R-:W1:Y:S03]  /*12de0*/  LDSM.16.MT88.4 R48, [R151+0x2000] ;  /* 0x002000009730783b */ /* 0x000e660000004200 */
[----:B------:R-:W2:Y:S02]  /*12df0*/  MUFU.EX2 R160, R4 ;  /* 0x0000000400a07308 */ /* 0x000ea40000000800 */
[----:B--2---:R-:W-:-:S07]  /*12e00*/  F2FP.BF16.PACK_AB R15, R160, R136 ;  /* 0x00000088a00f723e */ /* 0x004fce00000010ff */
[C---:B------:R-:W-:Y:S01]  /*12e10*/  HMMA.16816.F32.BF16 R172, R12.reuse, R44, R64 ;  /* 0x0000002c0cac723c */ /* 0x040fe20000041840 */
[----:B------:R-:W-:Y:S07]  /*12e20*/  LDSM.16.MT88.4 R64, [R151+0x3000] ;  /* 0x003000009740783b */ /* 0x000fee0000004200 */
[C---:B------:R-:W-:Y:S01]  /*12e30*/  HMMA.16816.F32.BF16 R156, R12.reuse, R46, R56 ;  /* 0x0000002e0c9c723c */ /* 0x040fe20000041838 */
[----:B------:R-:W2:Y:S04]  /*12e40*/  LDSM.16.MT88.4 R44, [R198+0x1800] ;  /* 0x00180000c62c783b */ /* 0x000ea80000004200 */
[----:B------:R-:W-:Y:S03]  /*12e50*/  LDSM.16.MT88.4 R56, [R197+0x2000] ;  /* 0x00200000c538783b */ /* 0x000fe60000004200 */
[C---:B------:R-:W-:Y:S01]  /*12e60*/  HMMA.16816.F32.BF16 R164, R12.reuse, R40, R52 ;  /* 0x000000280ca4723c */ /* 0x040fe20000041834 */
[----:B------:R-:W-:Y:S07]  /*12e70*/  LDSM.16.MT88.4 R52, [R197+0x1800] ;  /* 0x00180000c534783b */ /* 0x000fee0000004200 */
[C---:B------:R-:W-:Y:S01]  /*12e80*/  HMMA.16816.F32.BF16 R152, R12.reuse, R42, R32 ;  /* 0x0000002a0c98723c */ /* 0x040fe20000041820 */
[----:B------:R-:W3:Y:S07]  /*12e90*/  LDSM.16.MT88.4 R40, [R196+0x2000] ;  /* 0x00200000c428783b */ /* 0x000eee0000004200 */
[C---:B------:R-:W-:Y:S08]  /*12ea0*/  HMMA.16816.F32.BF16 R92, R12.reuse, R36, R28 ;  /* 0x000000240c5c723c */ /* 0x040ff0000004181c */
[----:B------:R-:W-:Y:S08]  /*12eb0*/  HMMA.16816.F32.BF16 R244, R12, R38, R24 ;  /* 0x000000260cf4723c */ /* 0x000ff00000041818 */
[C---:B------:R-:W-:Y:S01]  /*12ec0*/  HMMA.16816.F32.BF16 R36, R16.reuse, R62, RZ ;  /* 0x0000003e1024723c */ /* 0x040fe200000418ff */
[----:B------:R-:W4:Y:S07]  /*12ed0*/  LDSM.16.MT88.4 R60, [R198+0x2000] ;  /* 0x00200000c63c783b */ /* 0x000f2e0000004200 */
[----:B------:R-:W-:Y:S01]  /*12ee0*/  HMMA.16816.F32.BF16 R32, R16, R68, RZ ;  /* 0x000000441020723c */ /* 0x000fe200000418ff */
[----:B------:R-:W-:-:S02]  /*12ef0*/  MOV R90, R92 ;  /* 0x0000005c005a7202 */ /* 0x000fc40000000f00 */
[----:B------:R-:W-:Y:S02]  /*12f00*/  MOV R89, R93 ;  /* 0x0000005d00597202 */ /* 0x000fe40000000f00 */
[----:B------:R-:W-:Y:S02]  /*12f10*/  MOV R88, R94 ;  /* 0x0000005e00587202 */ /* 0x000fe40000000f00 */
[----:B------:R-:W-:Y:S01]  /*12f20*/  MOV R4, R95 ;  /* 0x0000005f00047202 */ /* 0x000fe20000000f00 */
[C---:B------:R-:W-:Y:S01]  /*12f30*/  HMMA.16816.F32.BF16 R28, R16.reuse, R70, RZ ;  /* 0x00000046101c723c */ /* 0x040fe200000418ff */
[----:B------:R-:W-:Y:S07]  /*12f40*/  LDSM.16.MT88.4 R68, [R151+0x3800] ;  /* 0x003800009744783b */ /* 0x000fee0000004200 */
[----:B------:R-:W-:Y:S08]  /*12f50*/  HMMA.16816.F32.BF16 R24, R16, R76, RZ ;  /* 0x0000004c1018723c */ /* 0x000ff000000418ff */
[C---:B------:R-:W-:Y:S08]  /*12f60*/  HMMA.16816.F32.BF16 R228, R12.reuse, R74, R36 ;  /* 0x0000004a0ce4723c */ /* 0x040ff00000041824 */
[----:B-1----:R-:W-:Y:S08]  /*12f70*/  HMMA.16816.F32.BF16 R240, R12, R48, R32 ;  /* 0x000000300cf0723c */ /* 0x002ff00000041820 */
[C---:B--2---:R-:W-:Y:S08]  /*12f80*/  HMMA.16816.F32.BF16 R36, R16.reuse, R44, RZ ;  /* 0x0000002c1024723c */ /* 0x044ff000000418ff */
[----:B------:R-:W-:Y:S01]  /*12f90*/  HMMA.16816.F32.BF16 R32, R16, R46, RZ ;  /* 0x0000002e1020723c */ /* 0x000fe200000418ff */
[----:B------:R-:W1:Y:S07]  /*12fa0*/  LDSM.16.MT88.4 R44, [R196+0x3000] ;  /* 0x00300000c42c783b */ /* 0x000e6e0000004200 */
[C---:B------:R-:W-:Y:S08]  /*12fb0*/  HMMA.16816.F32.BF16 R248, R12.reuse, R72, R20 ;  /* 0x000000480cf8723c */ /* 0x040ff00000041814 */
[C---:B------:R-:W-:Y:S01]  /*12fc0*/  HMMA.16816.F32.BF16 R192, R12.reuse, R50, R28 ;  /* 0x000000320cc0723c */ /* 0x040fe2000004181c */
[----:B------:R-:W-:Y:S07]  /*12fd0*/  LDSM.16.MT88.4 R48, [R196+0x3800] ;  /* 0x00380000c430783b */ /* 0x000fee0000004200 */
[----:B---3--:R-:W-:Y:S08]  /*12fe0*/  HMMA.16816.F32.BF16 R236, R12, R40, R24 ;  /* 0x000000280cec723c */ /* 0x008ff00000041818 */
[C---:B------:R-:W-:Y:S08]  /*12ff0*/  HMMA.16816.F32.BF16 R20, R16.reuse, R78, RZ ;  /* 0x0000004e1014723c */ /* 0x040ff000000418ff */
[C---:B------:R-:W-:Y:S08]  /*13000*/  HMMA.16816.F32.BF16 R28, R16.reuse, R52, RZ ;  /* 0x00000034101c723c */ /* 0x040ff000000418ff */
[----:B------:R-:W-:Y:S01]  /*13010*/  HMMA.16816.F32.BF16 R24, R16, R54, RZ ;  /* 0x000000361018723c */ /* 0x000fe200000418ff */
[----:B------:R-:W2:Y:S07]  /*13020*/  LDSM.16.MT88.4 R52, [R198+0x3000] ;  /* 0x00300000c634783b */ /* 0x000eae0000004200 */
[C---:B------:R-:W-:Y:S01]  /*13030*/  HMMA.16816.F32.BF16 R188, R12.reuse, R42, R20 ;  /* 0x0000002a0cbc723c */ /* 0x040fe20000041814 */
[----:B------:R-:W3:Y:S07]  /*13040*/  LDSM.16.MT88.4 R40, [R198+0x3800] ;  /* 0x00380000c628783b */ /* 0x000eee0000004200 */
[C---:B----4-:R-:W-:Y:S07]  /*13050*/  HMMA.16816.F32.BF16 R72, R12.reuse, R62, R32 ;  /* 0x0000003e0c48723c */ /* 0x050fee0000041820 */
[----:B------:R-:W-:Y:S01]  /*13060*/  MOV R63, R4 ;  /* 0x00000004003f7202 */ /* 0x000fe20000000f00 */
[----:B------:R-:W-:Y:S01]  /*13070*/  HMMA.16816.F32.BF16 R180, R12, R56, R28 ;  /* 0x000000380cb4723c */ /* 0x000fe2000004181c */
[----:B------:R-:W-:Y:S01]  /*13080*/  FADD.FTZ R4, R108, R9 ;  /* 0x000000096c047221 */ /* 0x000fe20000010000 */
[----:B------:R-:W-:Y:S01]  /*13090*/  MOV R62, R88 ;  /* 0x00000058003e7202 */ /* 0x000fe20000000f00 */
[----:B------:R-:W-:-:S02]  /*130a0*/  FADD.FTZ R9, R118, R117 ;  /* 0x0000007576097221 */ /* 0x000fc40000010000 */
[----:B------:R-:W-:Y:S02]  /*130b0*/  FADD.FTZ R4, R120, R4 ;  /* 0x0000000478047221 */ /* 0x000fe40000010000 */
[----:B------:R-:W-:Y:S01]  /*130c0*/  FADD.FTZ R9, R116, R9 ;  /* 0x0000000974097221 */ /* 0x000fe20000010000 */
[C---:B-1----:R-:W-:Y:S01]  /*130d0*/  HMMA.16816.F32.BF16 R32, R16.reuse, R44, RZ ;  /* 0x0000002c1020723c */ /* 0x042fe200000418ff */
[----:B------:R-:W-:Y:S02]  /*130e0*/  FADD.FTZ R4, R119, R4 ;  /* 0x0000000477047221 */ /* 0x000fe40000010000 */
[----:B------:R-:W-:Y:S02]  /*130f0*/  FADD.FTZ R9, R125, R9 ;  /* 0x000000097d097221 */ /* 0x000fe40000010000 */
[----:B------:R-:W-:Y:S02]  /*13100*/  FADD.FTZ R4, R124, R4 ;  /* 0x000000047c047221 */ /* 0x000fe40000010000 */
[----:B------:R-:W-:Y:S01]  /*13110*/  FADD.FTZ R9, R126, R9 ;  /* 0x000000097e097221 */ /* 0x000fe20000010000 */
[----:B------:R-:W-:Y:S01]  /*13120*/  HMMA.16816.F32.BF16 R28, R16, R46, RZ ;  /* 0x0000002e101c723c */ /* 0x000fe200000418ff */
[----:B------:R-:W1:Y:S01]  /*13130*/  LDSM.16.MT88.4 R44, [R197+0x3000] ;  /* 0x00300000c52c783b */ /* 0x000e620000004200 */
[----:B------:R-:W-:-:S06]  /*13140*/  FADD.FTZ R4, R137, R4 ;  /* 0x0000000489047221 */ /* 0x000fcc0000010000 */
[----:B------:R-:W-:Y:S08]  /*13150*/  HMMA.16816.F32.BF16 R20, R16, R64, RZ ;  /* 0x000000401014723c */ /* 0x000ff000000418ff */
[----:B------:R-:W-:Y:S01]  /*13160*/  HMMA.16816.F32.BF16 R76, R12, R58, R24 ;  /* 0x0000003a0c4c723c */ /* 0x000fe20000041818 */
[----:B------:R-:W-:Y:S07]  /*13170*/  LDSM.16.MT88.4 R56, [R196+0x2800] ;  /* 0x00280000c438783b */ /* 0x000fee0000004200 */
[----:B--2---:R-:W-:Y:S08]  /*13180*/  HMMA.16816.F32.BF16 R24, R16, R52, RZ ;  /* 0x000000341018723c */ /* 0x004ff000000418ff */
[C---:B------:R-:W-:Y:S01]  /*13190*/  HMMA.16816.F32.BF16 R92, R12.reuse, R50, R28 ;  /* 0x000000320c5c723c */ /* 0x040fe2000004181c */
[----:B------:R-:W2:Y:S07]  /*131a0*/  LDSM.16.MT88.4 R28, [R197+0x3800] ;  /* 0x00380000c51c783b */ /* 0x000eae0000004200 */
[----:B------:R-:W-:Y:S08]  /*131b0*/  HMMA.16816.F32.BF16 R176, R12, R68, R20 ;  /* 0x000000440cb0723c */ /* 0x000ff00000041814 */
[----:B------:R-:W-:Y:S08]  /*131c0*/  HMMA.16816.F32.BF16 R20, R16, R54, RZ ;  /* 0x000000361014723c */ /* 0x000ff000000418ff */
[C---:B---3--:R-:W-:Y:S08]  /*131d0*/  HMMA.16816.F32.BF16 R132, R12.reuse, R40, R24 ;  /* 0x000000280c84723c */ /* 0x048ff00000041818 */
[----:B------:R-:W-:Y:S01]  /*131e0*/  HMMA.16816.F32.BF16 R96, R12, R48, R32 ;  /* 0x000000300c60723c */ /* 0x000fe20000041820 */
[----:B------:R-:W3:Y:S04]  /*131f0*/  LDSM.16.MT88.4 R32, [R151+0x4800] ;  /* 0x004800009720783b */ /* 0x000ee80000004200 */
[----:B------:R-:W-:Y:S03]  /*13200*/  LDSM.16.MT88.4 R48, [R151+0x2800] ;  /* 0x002800009730783b */ /* 0x000fe60000004200 */
[----:B-1----:R-:W-:Y:S08]  /*13210*/  HMMA.16816.F32.BF16 R24, R16, R44, RZ ;  /* 0x0000002c1018723c */ /* 0x002ff000000418ff */
[----:B------:R-:W-:Y:S01]  /*13220*/  HMMA.16816.F32.BF16 R104, R12, R42, R20 ;  /* 0x0000002a0c68723c */ /* 0x000fe20000041814 */
[----:B------:R-:W-:Y:S07]  /*13230*/  LDSM.16.MT88.4 R40, [R197+0x1000] ;  /* 0x00100000c528783b */ /* 0x000fee0000004200 */
[----:B------:R-:W-:Y:S08]  /*13240*/  HMMA.16816.F32.BF16 R20, R16, R46, RZ ;  /* 0x0000002e1014723c */ /* 0x000ff000000418ff */
[C---:B--2---:R-:W-:Y:S01]  /*13250*/  HMMA.16816.F32.BF16 R100, R12.reuse, R28, R24 ;  /* 0x0000001c0c64723c */ /* 0x044fe20000041818 */
[----:B------:R-:W1:Y:S07]  /*13260*/  LDSM.16.MT88.4 R24, [R151+0x5000] ;  /* 0x005000009718783b */ /* 0x000e6e0000004200 */
[C---:B------:R-:W-:Y:S07]  /*13270*/  HMMA.16816.F32.BF16 R184, R12.reuse, R60, R36 ;  /* 0x0000003c0cb8723c */ /* 0x040fee0000041824 */
[----:B------:R-:W-:Y:S01]  /*13280*/  MOV R60, R90 ;  /* 0x0000005a003c7202 */ /* 0x000fe20000000f00 */
[----:B------:R-:W-:Y:S01]  /*13290*/  HMMA.16816.F32.BF16 R112, R12, R30, R20 ;  /* 0x0000001e0c70723c */ /* 0x000fe20000041814 */
[----:B------:R-:W2:Y:S01]  /*132a0*/  LDSM.16.MT88.4 R28, [R196+0x4800] ;  /* 0x00480000c41c783b */ /* 0x000ea20000004200 */
[----:B------:R-:W-:-:S06]  /*132b0*/  MOV R61, R89 ;  /* 0x00000059003d7202 */ /* 0x000fcc0000000f00 */
[C---:B---3--:R-:W-:Y:S07]  /*132c0*/  HMMA.16816.F32.BF16 R20, R16.reuse, R32, RZ ;  /* 0x000000201014723c */ /* 0x048fee00000418ff */
[--C-:B------:R-:W-:Y:S01]  /*132d0*/  FFMA.FTZ R33, R80, c[0x0][0x2d0], -R3.reuse ;  /* 0x0000b40050217a23 */ /* 0x100fe20000010803 */
[----:B------:R-:W-:Y:S01]  /*132e0*/  HMMA.16816.F32.BF16 R36, R16, R66, RZ ;  /* 0x000000421024723c */ /* 0x000fe200000418ff */
[----:B------:R-:W-:Y:S01]  /*132f0*/  FFMA.FTZ R32, R87, c[0x0][0x2d0], -R2 ;  /* 0x0000b40057207a23 */ /* 0x000fe20000010802 */
[----:B------:R-:W-:Y:S11]  /*13300*/  LDSM.16.MT88.4 R64, [R198+0x2800] ;  /* 0x00280000c640783b */ /* 0x000ff60000004200 */
[----:B------:R-:W-:Y:S03]  /*13310*/  @!UPT UIADD3 URZ, URZ, URZ, URZ ;  /* 0x0000003f3f3ff290 */ /* 0x000fe6000fffe03f */
[----:B-1----:R-:W-:Y:S08]  /*13320*/  HMMA.16816.F32.BF16 R108, R12, R24, R20 ;  /* 0x000000180c6c723c */ /* 0x002ff00000041814 */
[----:B------:R-:W-:Y:S07]  /*13330*/  HMMA.16816.F32.BF16 R20, R16, R34, RZ ;  /* 0x000000221014723c */ /* 0x000fee00000418ff */
[--C-:B------:R-:W-:Y:S01]  /*13340*/  FFMA.FTZ R35, R82, c[0x0][0x2d0], -R3.reuse ;  /* 0x0000b40052237a23 */ /* 0x100fe20000010803 */
[----:B------:R-:W-:Y:S01]  /*13350*/  HMMA.16816.F32.BF16 R88, R12, R70, R36 ;  /* 0x000000460c58723c */ /* 0x000fe20000041824 */
[----:B------:R-:W-:-:S06]  /*13360*/  FFMA.FTZ R34, R81, c[0x0][0x2d0], -R3 ;  /* 0x0000b40051227a23 */ /* 0x000fcc0000010803 */
[----:B------:R-:W-:Y:S02]  /*13370*/  FFMA.FTZ R36, R83, c[0x0][0x2d0], -R3 ;  /* 0x0000b40053247a23 */ /* 0x000fe40000010803 */
[----:B------:R-:W-:Y:S01]  /*13380*/  FADD.FTZ R3, R138, R4 ;  /* 0x000000048a037221 */ /* 0x000fe20000010000 */
[----:B------:R-:W-:Y:S01]  /*13390*/  LDSM.16.MT88.4 R80, [R151+0x4000] ;  /* 0x004000009750783b */ /* 0x000fe20000004200 */
[----:B------:R-:W-:Y:S02]  /*133a0*/  FADD.FTZ R4, R127, R9 ;  /* 0x000000097f047221 */ /* 0x000fe40000010000 */
[--C-:B------:R-:W-:Y:S02]  /*133b0*/  FFMA.FTZ R9, R86, c[0x0][0x2d0], -R2.reuse ;  /* 0x0000b40056097a23 */ /* 0x100fe40000010802 */
[--C-:B------:R-:W-:Y:S01]  /*133c0*/  FFMA.FTZ R38, R85, c[0x0][0x2d0], -R2.reuse ;  /* 0x0000b40055267a23 */ /* 0x100fe20000010802 */
[----:B------:R-:W-:Y:S01]  /*133d0*/  HMMA.16816.F32.BF16 R120, R12, R26, R20 ;  /* 0x0000001a0c78723c */ /* 0x000fe20000041814 */
[----:B------:R-:W1:Y:S01]  /*133e0*/  LDSM.16.MT88.4 R24, [R196+0x5000] ;  /* 0x00500000c418783b */ /* 0x000e620000004200 */
[----:B------:R-:W-:-:S02]  /*133f0*/  FFMA.FTZ R37, R84, c[0x0][0x2d0], -R2 ;  /* 0x0000b40054257a23 */ /* 0x000fc40000010802 */
[----:B------:R-:W-:Y:S02]  /*13400*/  FADD.FTZ R2, R139, R3 ;  /* 0x000000038b027221 */ /* 0x000fe40000010000 */
[----:B------:R-:W-:Y:S02]  /*13410*/  FADD.FTZ R3, R136, R4 ;  /* 0x0000000488037221 */ /* 0x000fe40000010000 */
[----:B--2---:R-:W-:Y:S01]  /*13420*/  HMMA.16816.F32.BF16 R20, R16, R28, RZ ;  /* 0x0000001c1014723c */ /* 0x004fe200000418ff */
[----:B------:R-:W-:Y:S01]  /*13430*/  MUFU.EX2 R4, R9 ;  /* 0x0000000900047308 */ /* 0x000fe20000000800 */
[----:B------:R-:W-:Y:S02]  /*13440*/  FADD.FTZ R3, R160, R3 ;  /* 0x00000003a0037221 */ /* 0x000fe40000010000 */
[----:B------:R-:W-:Y:S11]  /*13450*/  LDSM.16.MT88.4 R160, [R196+0x1000] ;  /* 0x00100000c4a0783b */ /* 0x000ff60000004200 */
[----:B------:R-:W-:Y:S09]  /*13460*/  @!UPT UIADD3 URZ, URZ, URZ, URZ ;  /* 0x0000003f3f3ff290 */ /* 0x000ff2000fffe03f */
        /* <DEDUP_REMOVED lines=9> */
[----:B------:R-:W-:Y:S01]  /*13500*/  MUFU.EX2 R28, R33 ;  /* 0x00000021001c7308 */ /* 0x000fe20000000800 */
[----:B-1----:R-:W-:Y:S01]  /*13510*/  FADD.FTZ R3, R29, R3 ;  /* 0x000000031d037221 */ /* 0x002fe20000010000 */
[----:B------:R-:W-:Y:S11]  /*13520*/  F2FP.BF16.PACK_AB R137, R4, R29 ;  /* 0x0000001d0489723e */ /* 0x000ff600000010ff */
[----:B------:R-:W-:Y:S02]  /*13530*/  @!UPT UIADD3 URZ, URZ, URZ, URZ ;  /* 0x0000003f3f3ff290 */ /* 0x000fe4000fffe03f */
[----:B--2---:R-:W-:Y:S01]  /*13540*/  HMMA.16816.F32.BF16 R124, R12, R24, R20 ;  /* 0x000000180c7c723c */ /* 0x004fe20000041814 */
[----:B------:R-:W1:Y:S07]  /*13550*/  MUFU.EX2 R25, R36 ;  /* 0x0000002400197308 */ /* 0x000e6e0000000800 */
[----:B------:R-:W-:Y:S01]  /*13560*/  HMMA.16816.F32.BF16 R20, R16, R30, RZ ;  /* 0x0000001e1014723c */ /* 0x000fe200000418ff */
[----:B------:R-:W2:Y:S08]  /*13570*/  MUFU.EX2 R24, R35 ;  /* 0x0000002300187308 */ /* 0x000eb00000000800 */
[----:B------:R-:W3:Y:S01]  /*13580*/  MUFU.EX2 R30, R34 ;  /* 0x00000022001e7308 */ /* 0x000ee20000000800 */
[----:B-1----:R-:W-:-:S04]  /*13590*/  FADD.FTZ R2, R25, R2 ;  /* 0x0000000219027221 */ /* 0x002fc80000010000 */
[C---:B--2---:R-:W-:Y:S01]  /*135a0*/  FADD.FTZ R2, R24.reuse, R2 ;  /* 0x0000000218027221 */ /* 0x044fe20000010000 */
[----:B------:R-:W-:-:S03]  /*135b0*/  F2FP.BF16.PACK_AB R136, R24, R25 ;  /* 0x000000191888723e */ /* 0x000fc600000010ff */
[----:B---3--:R-:W-:Y:S01]  /*135c0*/  FADD.FTZ R2, R30, R2 ;  /* 0x000000021e027221 */ /* 0x008fe20000010000 */
[----:B------:R-:W-:-:S05]  /*135d0*/  F2FP.BF16.PACK_AB R138, R28, R30 ;  /* 0x0000001e1c8a723e */ /* 0x000fca00000010ff */
[----:B------:R-:W-:Y:S01]  /*135e0*/  HMMA.16816.F32.BF16 R32, R12, R26, R20 ;  /* 0x0000001a0c20723c */ /* 0x000fe20000041814 */
[----:B------:R-:W1:Y:S01]  /*135f0*/  LDSM.16.MT88.4 R20, [R197+0x4800] ;  /* 0x00480000c514783b */ /* 0x000e620000004200 */
[----:B------:R-:W-:Y:S02]  /*13600*/  FADD.FTZ R218, R28, R2 ;  /* 0x000000021cda7221 */ /* 0x000fe40000010000 */
[----:B------:R-:W-:Y:S02]  /*13610*/  FADD.FTZ R2, R4, R3 ;  /* 0x0000000304027221 */ /* 0x000fe40000010000 */
[----:B------:R-:W2:Y:S08]  /*13620*/  MUFU.EX2 R4, R38 ;  /* 0x0000002600047308 */ /* 0x000eb00000000800 */
[----:B------:R-:W3:Y:S01]  /*13630*/  MUFU.EX2 R3, R37 ;  /* 0x0000002500037308 */ /* 0x000ee20000000800 */
[----:B--2---:R-:W-:Y:S01]  /*13640*/  FADD.FTZ R2, R4, R2 ;  /* 0x0000000204027221 */ /* 0x004fe20000010000 */
[----:B---3--:R-:W-:-:S03]  /*13650*/  F2FP.BF16.PACK_AB R139, R3, R4 ;  /* 0x00000004038b723e */ /* 0x008fc600000010ff */
[----:B------:R-:W-:-:S04]  /*13660*/  FADD.FTZ R217, R3, R2 ;  /* 0x0000000203d97221 */ /* 0x000fc80000010000 */
[C---:B------:R-:W-:Y:S08]  /*13670*/  HMMA.16816.F32.BF16 R164, R136.reuse, R160, R164 ;  /* 0x000000a088a4723c */ /* 0x040ff000000418a4 */
[C---:B------:R-:W-:Y:S01]  /*13680*/  HMMA.16816.F32.BF16 R160, R136.reuse, R162, R152 ;  /* 0x000000a288a0723c */ /* 0x040fe20000041898 */
[----:B------:R-:W2:Y:S07]  /*13690*/  LDSM.16.MT88.4 R152, [R198+0x1000] ;  /* 0x00100000c698783b */ /* 0x000eae0000004200 */
[C---:B------:R-:W-:Y:S08]  /*136a0*/  HMMA.16816.F32.BF16 R172, R136.reuse, R168, R172 ;  /* 0x000000a888ac723c */ /* 0x040ff000000418ac */
[----:B------:R-:W-:Y:S08]  /*136b0*/  HMMA.16816.F32.BF16 R168, R136, R170, R156 ;  /* 0x000000aa88a8723c */ /* 0x000ff0000004189c */
[C---:B-1----:R-:W-:Y:S08]  /*136c0*/  HMMA.16816.F32.BF16 R24, R16.reuse, R20, RZ ;  /* 0x000000141018723c */ /* 0x042ff000000418ff */
[----:B------:R-:W-:Y:S01]  /*136d0*/  HMMA.16816.F32.BF16 R16, R16, R22, RZ ;  /* 0x000000161010723c */ /* 0x000fe200000418ff */
[----:B------:R-:W1:Y:S07]  /*136e0*/  LDSM.16.MT88.4 R20, [R197+0x5000] ;  /* 0x00500000c514783b */ /* 0x000e6e0000004200 */
[C---:B------:R-:W-:Y:S08]  /*136f0*/  HMMA.16816.F32.BF16 R36, R136.reuse, R40, R248 ;  /* 0x000000288824723c */ /* 0x040ff000000418f8 */
[C---:B--2---:R-:W-:Y:S08]  /*13700*/  HMMA.16816.F32.BF16 R156, R136.reuse, R152, R60 ;  /* 0x00000098889c723c */ /* 0x044ff0000004183c */
[C---:B------:R-:W-:Y:S08]  /*13710*/  HMMA.16816.F32.BF16 R60, R136.reuse, R64, R184 ;  /* 0x00000040883c723c */ /* 0x040ff000000418b8 */
[C---:B------:R-:W-:Y:S01]  /*13720*/  HMMA.16816.F32.BF16 R64, R136.reuse, R66, R72 ;  /* 0x000000428840723c */ /* 0x040fe20000041848 */
[----:B------:R-:W2:Y:S07]  /*13730*/  LDSM.16.MT88.4 R72, [R197+0x2800] ;  /* 0x00280000c548783b */ /* 0x000eae0000004200 */
[----:B------:R-:W-:Y:S08]  /*13740*/  HMMA.16816.F32.BF16 R44, R136, R48, R240 ;  /* 0x00000030882c723c */ /* 0x000ff000000418f0 */
[C---:B-1----:R-:W-:Y:S08]  /*13750*/  HMMA.16816.F32.BF16 R24, R12.reuse, R20, R24 ;  /* 0x000000140c18723c */ /* 0x042ff00000041818 */
[----:B------:R-:W-:Y:S01]  /*13760*/  HMMA.16816.F32.BF16 R16, R12, R22, R16 ;  /* 0x000000160c10723c */ /* 0x000fe20000041810 */
[----:B------:R-:W-:Y:S07]  /*13770*/  LDSM.16.MT88.4 R12, [R197+0x5800] ;  /* 0x00580000c50c783b */ /* 0x000fee0000004200 */
[C---:B------:R-:W-:Y:S08]  /*13780*/  HMMA.16816.F32.BF16 R52, R136.reuse, R56, R236 ;  /* 0x000000388834723c */ /* 0x040ff000000418ec */
[C---:B------:R-:W-:Y:S08]  /*13790*/  HMMA.16816.F32.BF16 R152, R136.reuse, R154, R244 ;  /* 0x0000009a8898723c */ /* 0x040ff000000418f4 */
[C---:B--2---:R-:W-:Y:S08]  /*137a0*/  HMMA.16816.F32.BF16 R68, R136.reuse, R72, R180 ;  /* 0x000000488844723c */ /* 0x044ff000000418b4 */
[C---:B------:R-:W-:Y:S08]  /*137b0*/  HMMA.16816.F32.BF16 R72, R136.reuse, R74, R76 ;  /* 0x0000004a8848723c */ /* 0x040ff0000004184c */
[C---:B------:R-:W-:Y:S08]  /*137c0*/  HMMA.16816.F32.BF16 R76, R136.reuse, R80, R176 ;  /* 0x00000050884c723c */ /* 0x040ff000000418b0 */
[C---:B------:R-:W-:Y:S01]  /*137d0*/  HMMA.16816.F32.BF16 R80, R136.reuse, R82, R88 ;  /* 0x000000528850723c */ /* 0x040fe20000041858 */
[----:B------:R-:W1:Y:S07]  /*137e0*/  LDSM.16.MT88.4 R88, [R196+0x4000] ;  /* 0x00400000c458783b */ /* 0x000e6e0000004200 */
[C---:B------:R-:W-:Y:S08]  /*137f0*/  HMMA.16816.F32.BF16 R40, R136.reuse, R42, R228 ;  /* 0x0000002a8828723c */ /* 0x040ff000000418e4 */
[C---:B------:R-:W-:Y:S08]  /*13800*/  HMMA.16816.F32.BF16 R48, R136.reuse, R50, R192 ;  /* 0x000000328830723c */ /* 0x040ff000000418c0 */
[C---:B------:R-:W-:Y:S08]  /*13810*/  HMMA.16816.F32.BF16 R56, R136.reuse, R58, R188 ;  /* 0x0000003a8838723c */ /* 0x040ff000000418bc */
[C---:B-1----:R-:W-:Y:S01]  /*13820*/  HMMA.16816.F32.BF16 R84, R136.reuse, R88, R96 ;  /* 0x000000588854723c */ /* 0x042fe20000041860 */
[----:B------:R-:W1:Y:S07]  /*13830*/  LDSM.16.MT88.4 R96, [R198+0x4000] ;  /* 0x00400000c660783b */ /* 0x000e6e0000004200 */
[C---:B------:R-:W-:Y:S08]  /*13840*/  HMMA.16816.F32.BF16 R88, R136.reuse, R90, R92 ;  /* 0x0000005a8858723c */ /* 0x040ff0000004185c */
[C---:B-1----:R-:W-:Y:S08]  /*13850*/  HMMA.16816.F32.BF16 R92, R136.reuse, R96, R132 ;  /* 0x00000060885c723c */ /* 0x042ff00000041884 */
[C---:B------:R-:W-:Y:S01]  /*13860*/  HMMA.16816.F32.BF16 R96, R136.reuse, R98, R104 ;  /* 0x000000628860723c */ /* 0x040fe20000041868 */
[----:B------:R-:W1:Y:S07]  /*13870*/  LDSM.16.MT88.4 R104, [R197+0x4000] ;  /* 0x00400000c568783b */ /* 0x000e6e0000004200 */
[C---:B------:R-:W-:Y:S08]  /*13880*/  HMMA.16816.F32.BF16 R132, R136.reuse, R12, R24 ;  /* 0x0000000c8884723c */ /* 0x040ff00000041818 */
        /* <DEDUP_REMOVED lines=11> */
[----:B------:R-:W-:Y:S01]  /*13940*/  HMMA.16816.F32.BF16 R136, R136, R14, R16 ;  /* 0x0000000e8888723c */ /* 0x000fe20000041810 */
[----:B------:R-:W-:Y:S07]  /*13950*/  @!UPT UIADD3 URZ, URZ, URZ, URZ ;  /* 0x0000003f3f3ff290 */ /* 0x000fee000fffe03f */
[----:B------:R-:W-:Y:S11]  /*13960*/  @!P0 BRA `(.L_x_1837) ;  /* 0x00002c4000008947 */ /* 0x000ff60003800000 */
.L_x_1849:
[----:B------:R-:W-:Y:S04]  /*13970*/  DEPBAR.LE SB0, 0x0 ;  /* 0x000080000000791a */ /* 0x000fe80000000000 */
[----:B------:R-:W-:Y:S01]  /*13980*/  WARPSYNC 0xffffffff ;  /* 0xffffffff00007948 */ /* 0x000fe20003800000 */
[----:B------:R-:W-:Y:S01]  /*13990*/  BAR.SYNC.DEFER_BLOCKING 0x0 ;  /* 0x0000000000007b1d */ /* 0x000fe20000010000 */
[----:B------:R-:W-:Y:S02]  /*139a0*/  SHF.R.S32.HI R2, RZ, 0x1f, R212 ;  /* 0x0000001fff027819 */ /* 0x000fe400000114d4 */
[----:B------:R-:W-:Y:S02]  /*139b0*/  LOP3.LUT P0, RZ, R149, 0x2, RZ, 0xc0, !PT ;  /* 0x0000000295ff7812 */ /* 0x000fe4000780c0ff */
[----:B------:R-:W-:Y:S01]  /*139c0*/  SHF.R.S32.HI R9, RZ, 0x1f, R211 ;  /* 0x0000001fff097819 */ /* 0x000fe200000114d3 */
[----:B------:R-:W-:Y:S01]  /*139d0*/  IMAD R4, R2, c[0x0][0x208], RZ ;  /* 0x0000820002047a24 */ /* 0x000fe200078e02ff */
[----:B------:R-:W-:Y:S01]  /*139e0*/  ISETP.GE.AND P2, PT, R204, c[0x0][0x1d4], PT ;  /* 0x00007500cc007a0c */ /* 0x000fe20003f46270 */
[C---:B------:R-:W-:Y:S04]  /*139f0*/  IMAD.WIDE.U32 R2, R212.reuse, c[0x0][0x208], RZ ;  /* 0x00008200d4027a25 */ /* 0x040fe800078e00ff */
[----:B------:R-:W-:Y:S04]  /*13a00*/  IMAD R4, R212, c[0x0][0x20c], R4 ;  /* 0x00008300d4047a24 */ /* 0x000fe800078e0204 */
[----:B------:R-:W-:Y:S02]  /*13a10*/  IMAD.IADD R3, R3, 0x1, R4 ;  /* 0x0000000103037824 */ /* 0x000fe400078e0204 */
[----:B------:R-:W-:Y:S02]  /*13a20*/  IMAD R4, R9, c[0x0][0x218], RZ ;  /* 0x0000860009047a24 */ /* 0x000fe400078e02ff */
[C---:B------:R-:W-:Y:S01]  /*13a30*/  IMAD.WIDE.U32 R12, R211.reuse, c[0x0][0x218], R2 ;  /* 0x00008600d30c7a25 */ /* 0x040fe200078e0002 */
[C---:B------:R-:W-:Y:S02]  /*13a40*/  IADD3 R2, R150.reuse, 0x20, RZ ;  /* 0x0000002096027810 */ /* 0x040fe40007ffe0ff */
[----:B------:R-:W-:Y:S01]  /*13a50*/  @P0 IADD3 R2, R150, -0x20, RZ ;  /* 0xffffffe096020810 */ /* 0x000fe20007ffe0ff */
[----:B------:R1:W2:Y:S01]  /*13a60*/  LDSM.16.M88.4 R32, [R199] ;  /* 0x00000000c720783b */ /* 0x0002a20000000200 */
[----:B------:R-:W-:Y:S01]  /*13a70*/  IMAD R4, R211, c[0x0][0x21c], R4 ;  /* 0x00008700d3047a24 */ /* 0x000fe200078e0204 */
[----:B------:R-:W-:Y:S01]  /*13a80*/  IADD3 R3, P1, R220, R12, RZ ;  /* 0x0000000cdc037210 */ /* 0x000fe20007f3e0ff */
[----:B------:R-:W-:Y:S01]  /*13a90*/  IMAD.MOV.U32 R9, RZ, RZ, R6 ;  /* 0x000000ffff097224 */ /* 0x000fe200078e0006 */
[----:B------:R1:W3:Y:S02]  /*13aa0*/  LDSM.16.M88.4 R184, [R2] ;  /* 0x0000000002b8783b */ /* 0x0002e40000000200 */
[----:B------:R-:W-:Y:S02]  /*13ab0*/  IADD3.X R4, R224, R13, R4, P1, !PT ;  /* 0x0000000de0047210 */ /* 0x000fe40000ffe404 */
[----:B------:R1:W4:Y:S01]  /*13ac0*/  LDSM.16.M88.4 R188, [R2+0x800] ;  /* 0x0008000002bc783b */ /* 0x0003220000000200 */
[C---:B------:R-:W-:Y:S03]  /*13ad0*/  LEA R20, P0, R3.reuse, c[0x0][0x1f8], 0x1 ;  /* 0x00007e0003147a11 */ /* 0x040fe600078008ff */
[----:B------:R1:W1:Y:S01]  /*13ae0*/  LDSM.16.M88.4 R192, [R2+0x1000] ;  /* 0x0010000002c0783b */ /* 0x0002620000000200 */
[----:B------:R-:W-:Y:S03]  /*13af0*/  LEA.HI.X R4, R3, c[0x0][0x1fc], R4, 0x1, P0 ;  /* 0x00007f0003047a11 */ /* 0x000fe600000f0c04 */
[----:B------:R1:W1:Y:S04]  /*13b00*/  LDSM.16.M88.4 R16, [R150] ;  /* 0x000000009610783b */ /* 0x0002680000000200 */
[----:B------:R1:W1:Y:S04]  /*13b10*/  LDSM.16.M88.4 R24, [R150+0x800] ;  /* 0x000800009618783b */ /* 0x0002680000000200 */
[----:B------:R1:W1:Y:S04]  /*13b20*/  LDSM.16.M88.4 R176, [R150+0x1000] ;  /* 0x0010000096b0783b */ /* 0x0002680000000200 */
[----:B------:R1:W1:Y:S01]  /*13b30*/  LDSM.16.M88.4 R180, [R200] ;  /* 0x00000000c8b4783b */ /* 0x0002620000000200 */
[----:B------:R-:W-:-:S05]  /*13b40*/  BRA.DIV ~URZ, `(.L_x_1838) ;  /* 0x00008e427f007947 */ /* 0x000fca000b800000 */
[----:B-1----:R1:W4:Y:S02]  /*13b50*/  SHFL.IDX PT, R2, R4, RZ, 0x181f ;  /* 0x00181fff04027589 */ /* 0x00232400000e0000 */
.L_x_1925:
[----:B------:R-:W5:Y:S01]  /*13b60*/  SHFL.IDX PT, R3, R20, RZ, 0x181f ;  /* 0x00181fff14037589 */ /* 0x000f6200000e0000 */
[----:B------:R-:W-:Y:S03]  /*13b70*/  BSSY B0, `(.L_x_1839) ;  /* 0x0000024000007945 */ /* 0x000fe60003800000 */
[----:B------:R-:W1:Y:S01]  /*13b80*/  S2R R21, SR_TID.X ;  /* 0x0000000000157919 */ /* 0x000e620000002100 */
[CC--:B-----5:R-:W-:Y:S04]  /*13b90*/  LEA R12, P0, R140.reuse, R3.reuse, 0x1 ;  /* 0x000000038c0c7211 */ /* 0x0e0fe800078008ff */
[-C--:B----4-:R-:W-:Y:S05]  /*13ba0*/  LEA.HI.X R13, R140, R2.reuse, R141, 0x1, P0 ;  /* 0x000000028c0d7211 */ /* 0x090fea00000f0c8d */
[----:B------:R-:W-:Y:S01]  /*13bb0*/  @!PT LDS RZ, [RZ] ;  /* 0x00000000fffff984 */ /* 0x000fe20000000800 */
[----:B------:R-:W-:Y:S01]  /*13bc0*/  @!PT LDS RZ, [RZ] ;  /* 0x00000000fffff984 */ /* 0x000fe20000000800 */
[----:B------:R4:W-:Y:S02]  /*13bd0*/  LDGSTS.E.BYPASS.LTC128B.128 [R203+0x4080], [R12.64], !P5 ;  /* 0x040800000ccb7fae */ /* 0x0009e4000e901d46 */
[CC--:B----4-:R-:W-:Y:S04]  /*13be0*/  LEA R12, P0, R206.reuse, R3.reuse, 0x1 ;  /* 0x00000003ce0c7211 */ /* 0x0d0fe800078008ff */
[-C--:B------:R-:W-:Y:S02]  /*13bf0*/  LEA.HI.X R13, R206, R2.reuse, R214, 0x1, P0 ;  /* 0x00000002ce0d7211 */ /* 0x080fe400000f0cd6 */
[CC--:B------:R-:W-:Y:S03]  /*13c00*/  LEA R14, P0, R205.reuse, R3.reuse, 0x1 ;  /* 0x00000003cd0e7211 */ /* 0x0c0fe600078008ff */
[----:B------:R4:W-:Y:S01]  /*13c10*/  LDGSTS.E.BYPASS.LTC128B.128 [R203+0x5880], [R12.64], !P4 ;  /* 0x058800000ccb7fae */ /* 0x0009e2000e101d46 */
[-C--:B------:R-:W-:Y:S05]  /*13c20*/  LEA.HI.X R15, R205, R2.reuse, R216, 0x1, P0 ;  /* 0x00000002cd0f7211 */ /* 0x080fea00000f0cd8 */
[----:B------:R3:W-:Y:S01]  /*13c30*/  LDGSTS.E.BYPASS.LTC128B.128 [R203+0x7080], [R14.64], !P3 ;  /* 0x070800000ecb7fae */ /* 0x0007e2000d901d46 */
[C---:B----4-:R-:W-:Y:S04]  /*13c40*/  LEA R12, P0, R204.reuse, R3, 0x1 ;  /* 0x00000003cc0c7211 */ /* 0x050fe800078008ff */
[----:B------:R-:W-:Y:S02]  /*13c50*/  LEA.HI.X R13, R204, R2, R215, 0x1, P0 ;  /* 0x00000002cc0d7211 */ /* 0x000fe400000f0cd7 */
[----:B-1----:R-:W-:Y:S03]  /*13c60*/  ISETP.GT.AND P0, PT, R21, 0x7f, PT ;  /* 0x0000007f1500780c */ /* 0x002fe60003f04270 */
[----:B------:R3:W-:Y:S10]  /*13c70*/  LDGSTS.E.BYPASS.LTC128B.128 [R203+0x8880], [R12.64], !P2 ;  /* 0x088800000ccb7fae */ /* 0x0007f4000d101d46 */
[----:B------:R-:W-:-:S05]  /*13c80*/  @P0 BRA `(.L_x_1840) ;  /* 0x0000012000000947 */ /* 0x000fca0003800000 */
[----:B------:R-:W-:-:S05]  /*13c90*/  BRA.DIV ~URZ, `(.L_x_1841) ;  /* 0x00008d627f007947 */ /* 0x000fca000b800000 */
[----:B------:R-:W1:Y:S04]  /*13ca0*/  SHFL.IDX PT, R4, R4, 0x1, 0x181f ;  /* 0x00381f0004047f89 */ /* 0x000e6800000e0000 */
[----:B------:R4:W3:Y:S02]  /*13cb0*/  SHFL.IDX PT, R2, R20, 0x1, 0x181f ;  /* 0x00381f0014027f89 */ /* 0x0008e400000e0000 */
.L_x_1926:
[C---:B---3--:R-:W-:Y:S04]  /*13cc0*/  LEA R12, P0, R140.reuse, R2, 0x1 ;  /* 0x000000028c0c7211 */ /* 0x048fe800078008ff */
[----:B-1----:R-:W-:Y:S05]  /*13cd0*/  LEA.HI.X R13, R140, R4, R141, 0x1, P0 ;  /* 0x000000048c0d7211 */ /* 0x002fea00000f0c8d */
[----:B------:R-:W-:Y:S01]  /*13ce0*/  @!PT LDS RZ, [RZ] ;  /* 0x00000000fffff984 */ /* 0x000fe20000000800 */
[----:B------:R-:W-:Y:S01]  /*13cf0*/  @!PT LDS RZ, [RZ] ;  /* 0x00000000fffff984 */ /* 0x000fe20000000800 */
[----:B------:R-:W-:Y:S01]  /*13d00*/  @!PT LDS RZ, [RZ] ;  /* 0x00000000fffff984 */ /* 0x000fe20000000800 */
[----:B------:R1:W-:Y:S02]  /*13d10*/  LDGSTS.E.BYPASS.LTC128B.128 [R207+0x5080], [R12.64], !P5 ;  /* 0x050800000ccf7fae */ /* 0x0003e4000e901d46 */
[C---:B-1----:R-:W-:Y:S04]  /*13d20*/  LEA R12, P0, R206.reuse, R2, 0x1 ;  /* 0x00000002ce0c7211 */ /* 0x042fe800078008ff */
[----:B------:R-:W-:Y:S05]  /*13d30*/  LEA.HI.X R13, R206, R4, R214, 0x1, P0 ;  /* 0x00000004ce0d7211 */ /* 0x000fea00000f0cd6 */
[----:B------:R1:W-:Y:S02]  /*13d40*/  LDGSTS.E.BYPASS.LTC128B.128 [R207+0x6880], [R12.64], !P4 ;  /* 0x068800000ccf7fae */ /* 0x0003e4000e101d46 */
[C---:B-1----:R-:W-:Y:S04]  /*13d50*/  LEA R12, P0, R205.reuse, R2, 0x1 ;  /* 0x00000002cd0c7211 */ /* 0x042fe800078008ff */
[----:B------:R-:W-:Y:S02]  /*13d60*/  LEA.HI.X R13, R205, R4, R216, 0x1, P0 ;  /* 0x00000004cd0d7211 */ /* 0x000fe400000f0cd8 */
[C---:B------:R-:W-:Y:S03]  /*13d70*/  LEA R2, P0, R204.reuse, R2, 0x1 ;  /* 0x00000002cc027211 */ /* 0x040fe600078008ff */
[----:B------:R1:W-:Y:S01]  /*13d80*/  LDGSTS.E.BYPASS.LTC128B.128 [R207+0x8080], [R12.64], !P3 ;  /* 0x080800000ccf7fae */ /* 0x0003e2000d901d46 */
[----:B------:R-:W-:Y:S05]  /*13d90*/  LEA.HI.X R3, R204, R4, R215, 0x1, P0 ;  /* 0x00000004cc037211 */ /* 0x000fea00000f0cd7 */
[----:B------:R1:W-:Y:S04]  /*13da0*/  LDGSTS.E.BYPASS.LTC128B.128 [R207+0x9880], [R2.64], !P2 ;  /* 0x0988000002cf7fae */ /* 0x0003e8000d101d46 */
.L_x_1840:
[----:B------:R-:W-:Y:S05]  /*13db0*/  BSYNC B0 ;  /* 0x0000000000007941 */ /* 0x000fea0003800000 */
.L_x_1839:
[----:B------:R-:W0:Y:S01]  /*13dc0*/  LDGDEPBAR ;  /* 0x00000000000079af */ /* 0x000e220000000000 */
[----:B------:R-:W-:Y:S01]  /*13dd0*/  WARPSYNC 0xffffffff ;  /* 0xffffffff00007948 */ /* 0x000fe20003800000 */
[C---:B-123--:R-:W-:Y:S01]  /*13de0*/  HMMA.16816.F32.BF16 R12, R32.reuse, R16, RZ ;  /* 0x00000010200c723c */ /* 0x04efe200000418ff */
[----:B------:R-:W-:Y:S02]  /*13df0*/  BSSY B0, `(.L_x_1842) ;  /* 0x00000e5000007945 */ /* 0x000fe40003800000 */
[----:B------:R-:W-:Y:S02]  /*13e00*/  LOP3.LUT P0, RZ, R149, 0x4, RZ, 0xc0, !PT ;  /* 0x0000000495ff7812 */ /* 0x000fe4000780c0ff */
[C---:B------:R-:W-:Y:S03]  /*13e10*/  IADD3 R2, R150.reuse, 0x40, RZ ;  /* 0x0000004096027810 */ /* 0x040fe60007ffe0ff */
[C---:B------:R-:W-:Y:S08]  /*13e20*/  HMMA.16816.F32.BF16 R16, R32.reuse, R18, RZ ;  /* 0x000000122010723c */ /* 0x040ff000000418ff */
[C---:B----4-:R-:W-:Y:S01]  /*13e30*/  HMMA.16816.F32.BF16 R20, R32.reuse, R24, RZ ;  /* 0x000000182014723c */ /* 0x050fe200000418ff */
[----:B------:R-:W-:Y:S02]  /*13e40*/  @P0 IADD3 R2, R150, -0x40, RZ ;  /* 0xffffffc096020810 */ /* 0x000fe40007ffe0ff */
[----:B------:R-:W-:Y:S05]  /*13e50*/  ISETP.GT.AND P0, PT, R210, R219, PT ;  /* 0x000000dbd200720c */ /* 0x000fea0003f04270 */
        /* <DEDUP_REMOVED lines=16> */
[C---:B--2---:R-:W-:Y:S08]  /*13f60*/  HMMA.16816.F32.BF16 R20, R176.reuse, R180, R20 ;  /* 0x000000b4b014723c */ /* 0x044ff00000041814 */
[C---:B------:R-:W-:Y:S01]  /*13f70*/  HMMA.16816.F32.BF16 R24, R176.reuse, R182, R24 ;  /* 0x000000b6b018723c */ /* 0x040fe20000041818 */
[----:B------:R-:W1:Y:S07]  /*13f80*/  LDSM.16.M88.4 R180, [R201] ;  /* 0x00000000c9b4783b */ /* 0x000e6e0000000200 */
[C---:B------:R-:W-:Y:S08]  /*13f90*/  HMMA.16816.F32.BF16 R28, R176.reuse, R188, R28 ;  /* 0x000000bcb01c723c */ /* 0x040ff0000004181c */
[----:B------:R-:W-:Y:S01]  /*13fa0*/  HMMA.16816.F32.BF16 R32, R176, R190, R32 ;  /* 0x000000beb020723c */ /* 0x000fe20000041820 */
[----:B------:R-:W2:Y:S05]  /*13fb0*/  LDSM.16.M88.4 R176, [R10+0x800] ;  /* 0x000800000ab0783b */ /* 0x000eaa0000000200 */
[----:B------:R-:W3:Y:S02]  /*13fc0*/  LDSM.16.M88.4 R188, [R10+0x1000] ;  /* 0x001000000abc783b */ /* 0x000ee40000000200 */
        /* <DEDUP_REMOVED lines=120> */
[----:B------:R-:W-:Y:S04]  /*14750*/  DEPBAR.LE SB0, 0x0 ;  /* 0x000080000000791a */ /* 0x000fe80000000000 */
[----:B------:R-:W-:Y:S01]  /*14760*/  BAR.SYNC.DEFER_BLOCKING 0x0 ;  /* 0x0000000000007b1d */ /* 0x000fe20000010000 */
[C---:B-1----:R-:W-:Y:S08]  /*14770*/  HMMA.16816.F32.BF16 R12, R180.reuse, R184, R12 ;  /* 0x000000b8b40c723c */ /* 0x042ff0000004180c */
[C---:B------:R-:W-:Y:S08]  /*14780*/  HMMA.16816.F32.BF16 R16, R180.reuse, R186, R16 ;  /* 0x000000bab410723c */ /* 0x040ff00000041810 */
[C---:B--2---:R-:W-:Y:S08]  /*14790*/  HMMA.16816.F32.BF16 R20, R180.reuse, R176, R20 ;  /* 0x000000b0b414723c */ /* 0x044ff00000041814 */
[C---:B------:R-:W-:Y:S08]  /*147a0*/  HMMA.16816.F32.BF16 R24, R180.reuse, R178, R24 ;  /* 0x000000b2b418723c */ /* 0x040ff00000041818 */
[C---:B---3--:R-:W-:Y:S08]  /*147b0*/  HMMA.16816.F32.BF16 R28, R180.reuse, R188, R28 ;  /* 0x000000bcb41c723c */ /* 0x048ff0000004181c */
        /* <DEDUP_REMOVED lines=9> */
[--C-:B------:R-:W-:Y:S06]  /*14850*/  IMAD.MOV.U32 R2, RZ, RZ, R3.reuse ;  /* 0x000000ffff027224 */ /* 0x100fec00078e0003 */
[----:B------:R-:W-:Y:S05]  /*14860*/  @P1 IMAD.HI.U32 R4, R3, c[0x0][0x2bc], RZ ;  /* 0x0000af0003041a27 */ /* 0x000fea00078e00ff */
[----:B------:R-:W-:Y:S04]  /*14870*/  @P1 SHF.R.U32.HI R2, RZ, c[0x0][0x2c0], R4 ;  /* 0x0000b000ff021a19 */ /* 0x000fe80000011604 */
[----:B------:R-:W-:Y:S01]  /*14880*/  @!P0 IADD3 R4, P1, R2, R232, RZ ;  /* 0x000000e802048210 */ /* 0x000fe20007f3e0ff */
[----:B------:R-:W-:Y:S04]  /*14890*/  IMAD.MOV R176, RZ, RZ, -R2 ;  /* 0x000000ffffb07224 */ /* 0x000fe800078e0a02 */
[----:B------:R-:W-:Y:S01]  /*148a0*/  IMAD R212, R176, c[0x0][0x2b8], R3 ;  /* 0x0000ae00b0d47a24 */ /* 0x000fe200078e0203 */
[----:B------:R-:W-:Y:S02]  /*148b0*/  @!P0 LEA.HI.X.SX32 R3, R2, R234, 0x1, P1 ;  /* 0x000000ea02038211 */ /* 0x000fe400008f0eff */
[C---:B------:R-:W-:Y:S02]  /*148c0*/  @!P0 LEA R2, P1, R4.reuse, c[0x0][0x2a0], 0x2 ;  /* 0x0000a80004028a11 */ /* 0x040fe400078210ff */
[----:B------:R-:W-:Y:S02]  /*148d0*/  IADD3 R176, -R143, 0x30, RZ ;  /* 0x000000308fb07810 */ /* 0x000fe40007ffe1ff */
[----:B------:R-:W-:Y:S05]  /*148e0*/  @!P0 LEA.HI.X R3, R4, c[0x0][0x2a4], R3, 0x2, P1 ;  /* 0x0000a90004038a11 */ /* 0x000fea00008f1403 */
[----:B------:R1:W2:Y:S02]  /*148f0*/  @!P0 LDG.E R211, [R2.64] ;  /* 0x0000000602d38981 */ /* 0x0002a4000c1e1900 */
[----:B-1----:R-:W-:Y:S05]  /*14900*/  SHF.R.S32.HI R2, RZ, 0x1f, R212 ;  /* 0x0000001fff027819 */ /* 0x002fea00000114d4 */
[----:B------:R-:W-:Y:S02]  /*14910*/  IMAD R4, R2, c[0x0][0x1e0], RZ ;  /* 0x0000780002047a24 */ /* 0x000fe400078e02ff */
[C---:B------:R-:W-:Y:S04]  /*14920*/  IMAD.WIDE.U32 R2, R212.reuse, c[0x0][0x1e0], RZ ;  /* 0x00007800d4027a25 */ /* 0x040fe800078e00ff */
        /* <DEDUP_REMOVED lines=9> */
[----:B------:R-:W-:Y:S02]  /*149c0*/  LEA.HI.X R177, R2, c[0x0][0x1cc], R3, 0x1, P0 ;  /* 0x0000730002b17a11 */ /* 0x000fe400000f0c03 */
[----:B------:R-:W-:Y:S01]  /*149d0*/  ISETP.GE.AND P0, PT, R176, 0x1, PT ;  /* 0x00000001b000780c */ /* 0x000fe20003f06270 */
[----:B------:R-:W-:-:S10]  /*149e0*/  BRA.DIV ~URZ, `(.L_x_1844) ;  /* 0x000080e27f007947 */ /* 0x000fd4000b800000 */
[----:B------:R1:W2:Y:S02]  /*149f0*/  SHFL.IDX PT, R4, R177, RZ, 0x181f ;  /* 0x00181fffb1047589 */ /* 0x0002a400000e0000 */
.L_x_1927:
[----:B------:R-:W-:-:S05]  /*14a00*/  BRA.DIV ~URZ, `(.L_x_1845) ;  /* 0x000081327f007947 */ /* 0x000fca000b800000 */
[----:B------:R3:W4:Y:S02]  /*14a10*/  SHFL.IDX PT, R2, R180, RZ, 0x181f ;  /* 0x00181fffb4027589 */ /* 0x00072400000e0000 */
.L_x_1928:
[C---:B----4-:R-:W-:Y:S04]  /*14a20*/  @P0 LEA R178, P1, R140.reuse, R2, 0x1 ;  /* 0x000000028cb20211 */ /* 0x050fe800078208ff */
[----:B--2---:R-:W-:Y:S05]  /*14a30*/  @P0 LEA.HI.X R179, R140, R4, R141, 0x1, P1 ;  /* 0x000000048cb30211 */ /* 0x004fea00008f0c8d */
[----:B------:R-:W-:Y:S01]  /*14a40*/  @!PT LDS RZ, [RZ] ;  /* 0x00000000fffff984 */ /* 0x000fe20000000800 */
[----:B------:R-:W-:Y:S01]  /*14a50*/  @!PT LDS RZ, [RZ] ;  /* 0x00000000fffff984 */ /* 0x000fe20000000800 */
[----:B------:R-:W-:Y:S01]  /*14a60*/  @!PT LDS RZ, [RZ] ;  /* 0x00000000fffff984 */ /* 0x000fe20000000800 */
[----:B------:R2:W-:Y:S02]  /*14a70*/  @P0 LDGSTS.E.BYPASS.LTC128B.128 [R203+0xa080], [R178.64], !P5 ;  /* 0x0a080000b2cb0fae */ /* 0x0005e4000e901d46 */
[C---:B--2---:R-:W-:Y:S04]  /*14a80*/  @P0 LEA R178, P1, R206.reuse, R2, 0x1 ;  /* 0x00000002ceb20211 */ /* 0x044fe800078208ff */
[----:B------:R-:W-:Y:S05]  /*14a90*/  @P0 LEA.HI.X R179, R206, R4, R214, 0x1, P1 ;  /* 0x00000004ceb30211 */ /* 0x000fea00008f0cd6 */
[----:B------:R2:W-:Y:S02]  /*14aa0*/  @P0 LDGSTS.E.BYPASS.LTC128B.128 [R203+0xb880], [R178.64], !P4 ;  /* 0x0b880000b2cb0fae */ /* 0x0005e4000e101d46 */
[C---:B--2---:R-:W-:Y:S04]  /*14ab0*/  @P0 LEA R178, P1, R205.reuse, R2, 0x1 ;  /* 0x00000002cdb20211 */ /* 0x044fe800078208ff */
[----:B------:R-:W-:Y:S02]  /*14ac0*/  @P0 LEA.HI.X R179, R205, R4, R216, 0x1, P1 ;  /* 0x00000004cdb30211 */ /* 0x000fe400008f0cd8 */
[C---:B------:R-:W-:Y:S03]  /*14ad0*/  @P0 LEA R2, P1, R204.reuse, R2, 0x1 ;  /* 0x00000002cc020211 */ /* 0x040fe600078208ff */
[----:B------:R2:W-:Y:S01]  /*14ae0*/  @P0 LDGSTS.E.BYPASS.LTC128B.128 [R203+0xd080], [R178.64], !P3 ;  /* 0x0d080000b2cb0fae */ /* 0x0005e2000d901d46 */
[----:B------:R-:W-:Y:S05]  /*14af0*/  @P0 LEA.HI.X R3, R204, R4, R215, 0x1, P1 ;  /* 0x00000004cc030211 */ /* 0x000fea00008f0cd7 */
[----:B------:R2:W-:Y:S01]  /*14b00*/  @P0 LDGSTS.E.BYPASS.LTC128B.128 [R203+0xe880], [R2.64], !P2 ;  /* 0x0e88000002cb0fae */ /* 0x0005e2000d101d46 */
[----:B------:R-:W-:Y:S01]  /*14b10*/  ISETP.GE.AND P0, PT, R176, 0x21, PT ;  /* 0x00000021b000780c */ /* 0x000fe20003f06270 */
[----:B------:R-:W-:-:S06]  /*14b20*/  BRA.DIV ~URZ, `(.L_x_1846) ;  /* 0x000080827f007947 */ /* 0x000fcc000b800000 */
[----:B------:R4:W1:Y:S04]  /*14b30*/  SHFL.IDX PT, R4, R177, 0x1, 0x181f ;  /* 0x00381f00b1047f89 */ /* 0x00086800000e0000 */
[----:B--2---:R4:W2:Y:S02]  /*14b40*/  SHFL.IDX PT, R2, R180, 0x1, 0x181f ;  /* 0x00381f00b4027f89 */ /* 0x0048a400000e0000 */
.L_x_1929:
[C---:B--2---:R-:W-:Y:S04]  /*14b50*/  @P0 LEA R176, P1, R140.reuse, R2, 0x1 ;  /* 0x000000028cb00211 */ /* 0x044fe800078208ff */
[----:B-1--4-:R-:W-:Y:S05]  /*14b60*/  @P0 LEA.HI.X R177, R140, R4, R141, 0x1, P1 ;  /* 0x000000048cb10211 */ /* 0x012fea00008f0c8d */
[----:B------:R-:W-:Y:S01]  /*14b70*/  @!PT LDS RZ, [RZ] ;  /* 0x00000000fffff984 */ /* 0x000fe20000000800 */
[----:B------:R-:W-:Y:S01]  /*14b80*/  @!PT LDS RZ, [RZ] ;  /* 0x00000000fffff984 */ /* 0x000fe20000000800 */
[----:B------:R-:W-:Y:S01]  /*14b90*/  @!PT LDS RZ, [RZ] ;  /* 0x00000000fffff984 */ /* 0x000fe20000000800 */
[----:B------:R1:W-:Y:S02]  /*14ba0*/  @P0 LDGSTS.E.BYPASS.LTC128B.128 [R207+0xb080], [R176.64], !P5 ;  /* 0x0b080000b0cf0fae */ /* 0x0003e4000e901d46 */
[C---:B-1----:R-:W-:Y:S04]  /*14bb0*/  @P0 LEA R176, P1, R206.reuse, R2, 0x1 ;  /* 0x00000002ceb00211 */ /* 0x042fe800078208ff */
[----:B------:R-:W-:Y:S05]  /*14bc0*/  @P0 LEA.HI.X R177, R206, R4, R214, 0x1, P1 ;  /* 0x00000004ceb10211 */ /* 0x000fea00008f0cd6 */
[----:B------:R1:W-:Y:S02]  /*14bd0*/  @P0 LDGSTS.E.BYPASS.LTC128B.128 [R207+0xc880], [R176.64], !P4 ;  /* 0x0c880000b0cf0fae */ /* 0x0003e4000e101d46 */
[C---:B-1----:R-:W-:Y:S04]  /*14be0*/  @P0 LEA R176, P1, R205.reuse, R2, 0x1 ;  /* 0x00000002cdb00211 */ /* 0x042fe800078208ff */
[----:B------:R-:W-:Y:S02]  /*14bf0*/  @P0 LEA.HI.X R177, R205, R4, R216, 0x1, P1 ;  /* 0x00000004cdb10211 */ /* 0x000fe400008f0cd8 */
[C---:B------:R-:W-:Y:S03]  /*14c00*/  @P0 LEA R2, P1, R204.reuse, R2, 0x1 ;  /* 0x00000002cc020211 */ /* 0x040fe600078208ff */
[----:B------:R1:W-:Y:S01]  /*14c10*/  @P0 LDGSTS.E.BYPASS.LTC128B.128 [R207+0xe080], [R176.64], !P3 ;  /* 0x0e080000b0cf0fae */ /* 0x0003e2000d901d46 */
[----:B------:R-:W-:Y:S05]  /*14c20*/  @P0 LEA.HI.X R3, R204, R4, R215, 0x1, P1 ;  /* 0x00000004cc030211 */ /* 0x000fea00008f0cd7 */
[----:B------:R1:W-:Y:S04]  /*14c30*/  @P0 LDGSTS.E.BYPASS.LTC128B.128 [R207+0xf880], [R2.64], !P2 ;  /* 0x0f88000002cf0fae */ /* 0x0003e8000d101d46 */
.L_x_1843:
[----:B------:R-:W-:Y:S05]  /*14c40*/  BSYNC B0 ;  /* 0x0000000000007941 */ /* 0x000fea0003800000 */
.L_x_1842:
        /* <DEDUP_REMOVED lines=27> */
.L_x_1930:
[----:B-12---:R-:W-:Y:S01]  /*14e00*/  FMNMX.FTZ R4, R4, R2, !PT ;  /* 0x0000000204047209 */ /* 0x006fe20007810000 */
[----:B------:R-:W-:-:S05]  /*14e10*/  BRA.DIV ~URZ, `(.L_x_1848) ;  /* 0x00007eb27f007947 */ /* 0x000fca000b800000 */
[----:B------:R-:W1:Y:S02]  /*14e20*/  SHFL.BFLY PT, R2, R4, 0x1, 0x1f ;  /* 0x0c201f0004027f89 */ /* 0x000e6400000e0000 */
[----:B-1----:R-:W-:Y:S02]  /*14e30*/  FMNMX.FTZ R6, R4, R2, !PT ;  /* 0x0000000204067209 */ /* 0x002fe40007810000 */
[----:B------:R-:W1:Y:S02]  /*14e40*/  SHFL.BFLY PT, R2, R176, 0x2, 0x1f ;  /* 0x0c401f00b0027f89 */ /* 0x000e6400000e0000 */
[----:B-1----:R-:W-:Y:S05]  /*14e50*/  FMNMX.FTZ R4, R176, R2, !PT ;  /* 0x00000002b0047209 */ /* 0x002fea0007810000 */
[----:B------:R1:W2:Y:S02]  /*14e60*/  SHFL.BFLY PT, R2, R4, 0x1, 0x1f ;  /* 0x0c201f0004027f89 */ /* 0x0002a400000e0000 */
.L_x_1931:
[----:B-12---:R-:W-:Y:S01]  /*14e70*/  FMNMX.FTZ R4, R2, R4, !PT ;  /* 0x0000000402047209 */ /* 0x006fe20007810000 */
[C---:B------:R-:W-:Y:S01]  /*14e80*/  FADD.FTZ R2, -R6.reuse, R9 ;  /* 0x0000000906027221 */ /* 0x040fe20000010100 */
[----:B------:R-:W-:Y:S01]  /*14e90*/  WARPSYNC 0xffffffff ;  /* 0xffffffff00007948 */ /* 0x000fe20003800000 */
[----:B------:R-:W-:Y:S01]  /*14ea0*/  FMUL.FTZ R9, R6, c[0x0][0x2d0] ;  /* 0x0000b40006097a20 */ /* 0x000fe20000410000 */
[----:B------:R-:W-:Y:S01]  /*14eb0*/  ISETP.GT.AND P0, PT, R210, R219, PT ;  /* 0x000000dbd200720c */ /* 0x000fe20003f04270 */
        /* <DEDUP_REMOVED lines=15> */
[----:B------:R-:W-:Y:S10]  /*14fb0*/  MUFU.EX2 R17, R13 ;  /* 0x0000000d00117308 */ /* 0x000ff40000000800 */
[----:B------:R-:W-:Y:S10]  /*14fc0*/  MUFU.EX2 R9, R176 ;  /* 0x000000b000097308 */ /* 0x000ff40000000800 */
[----:B------:R-:W1:Y:S02]  /*14fd0*/  MUFU.EX2 R13, R12 ;  /* 0x0000000c000d7308 */ /* 0x000e640000000800 */
[----:B-1----:R-:W-:Y:S01]  /*14fe0*/  F2FP.BF16.PACK_AB R178, R13, R17 ;  /* 0x000000110db2723e */ /* 0x002fe200000010ff */
[----:B------:R-:W-:Y:S01]  /*14ff0*/  FFMA.FTZ R2, R3, R218, R16 ;  /* 0x000000da03027223 */ /* 0x000fe20000010010 */
[----:B------:R-:W-:Y:S01]  /*15000*/  F2FP.BF16.PACK_AB R176, R9, R16 ;  /* 0x0000001009b0723e */ /* 0x000fe200000010ff */
[----:B------:R-:W-:Y:S02]  /*15010*/  FMUL.FTZ R32, R3, R152 ;  /* 0x0000009803207220 */ /* 0x000fe40000410000 */
[----:B------:R-:W-:Y:S02]  /*15020*/  FADD.FTZ R12, R9, R2 ;  /* 0x00000002090c7221 */ /* 0x000fe40000010000 */
[C---:B------:R-:W-:Y:S02]  /*15030*/  FADD.FTZ R2, -R4.reuse, R5 ;  /* 0x0000000504027221 */ /* 0x040fe40000010100 */
[----:B------:R-:W-:Y:S02]  /*15040*/  FMUL.FTZ R9, R4, c[0x0][0x2d0] ;  /* 0x0000b40004097a20 */ /* 0x000fe40000410000 */
[----:B------:R-:W-:Y:S02]  /*15050*/  FMUL.FTZ R2, R2, c[0x0][0x2d0] ;  /* 0x0000b40002027a20 */ /* 0x000fe40000410000 */
[----:B------:R-:W-:Y:S02]  /*15060*/  FMUL.FTZ R33, R3, R153 ;  /* 0x0000009903217220 */ /* 0x000fe40000410000 */
        /* <DEDUP_REMOVED lines=12> */
[--C-:B---3--:R-:W-:Y:S01]  /*15130*/  FFMA.FTZ R180, R23, c[0x0][0x2d0], -R9.reuse ;  /* 0x0000b40017b47a23 */ /* 0x108fe20000010809 */
[----:B------:R-:W-:Y:S01]  /*15140*/  MUFU.EX2 R5, R5 ;  /* 0x0000000500057308 */ /* 0x000fe20000000800 */
[----:B------:R-:W-:Y:S02]  /*15150*/  FFMA.FTZ R9, R35, c[0x0][0x2d0], -R9 ;  /* 0x0000b40023097a23 */ /* 0x000fe40000010809 */
[----:B------:R-:W-:Y:S02]  /*15160*/  FADD.FTZ R12, R17, R12 ;  /* 0x0000000c110c7221 */ /* 0x000fe40000010000 */
[C---:B-1----:R-:W-:Y:S02]  /*15170*/  FMUL.FTZ R34, R2.reuse, R154 ;  /* 0x0000009a02227220 */ /* 0x042fe40000410000 */
[C---:B------:R-:W-:Y:S02]  /*15180*/  FMUL.FTZ R35, R2.reuse, R155 ;  /* 0x0000009b02237220 */ /* 0x040fe40000410000 */
[----:B------:R-:W1:Y:S01]  /*15190*/  LDSM.16.MT88.4 R152, [R151] ;  /* 0x000000009798783b */ /* 0x000e620000004200 */
[----:B------:R-:W-:Y:S01]  /*151a0*/  FMUL.FTZ R21, R3, R165 ;  /* 0x000000a503157220 */ /* 0x000fe20000410000 */
[----:B------:R-:W-:Y:S01]  /*151b0*/  MUFU.EX2 R183, R183 ;  /* 0x000000b700b77308 */ /* 0x000fe20000000800 */
[----:B------:R-:W-:Y:S02]  /*151c0*/  FADD.FTZ R188, R13, R12 ;  /* 0x0000000c0dbc7221 */ /* 0x000fe40000010000 */
[C---:B------:R-:W-:Y:S02]  /*151d0*/  FMUL.FTZ R12, R3.reuse, R172 ;  /* 0x000000ac030c7220 */ /* 0x040fe40000410000 */
[C---:B------:R-:W-:Y:S02]  /*151e0*/  FMUL.FTZ R13, R3.reuse, R173 ;  /* 0x000000ad030d7220 */ /* 0x040fe40000410000 */
[C---:B------:R-:W-:Y:S02]  /*151f0*/  FMUL.FTZ R14, R2.reuse, R174 ;  /* 0x000000ae020e7220 */ /* 0x040fe40000410000 */
[C---:B------:R-:W-:Y:S01]  /*15200*/  FMUL.FTZ R16, R3.reuse, R168 ;  /* 0x000000a803107220 */ /* 0x040fe20000410000 */
[----:B------:R2:W3:Y:S01]  /*15210*/  MUFU.EX2 R172, R15 ;  /* 0x0000000f00ac7308 */ /* 0x0004e20000000800 */
[C---:B------:R-:W-:Y:S02]  /*15220*/  FMUL.FTZ R17, R3.reuse, R169 ;  /* 0x000000a903117220 */ /* 0x040fe40000410000 */
[C---:B------:R-:W-:Y:S02]  /*15230*/  FMUL.FTZ R18, R2.reuse, R170 ;  /* 0x000000aa02127220 */ /* 0x040fe40000410000 */
[C---:B------:R-:W-:Y:S02]  /*15240*/  FMUL.FTZ R19, R2.reuse, R171 ;  /* 0x000000ab02137220 */ /* 0x040fe40000410000 */
[C---:B------:R-:W-:Y:S01]  /*15250*/  FMUL.FTZ R20, R3.reuse, R164 ;  /* 0x000000a403147220 */ /* 0x040fe20000410000 */
[----:B------:R-:W-:Y:S01]  /*15260*/  LDSM.16.MT88.4 R168, [R151+0x1000] ;  /* 0x0010000097a8783b */ /* 0x000fe20000004200 */
[C---:B------:R-:W-:Y:S01]  /*15270*/  FMUL.FTZ R22, R2.reuse, R166 ;  /* 0x000000a602167220 */ /* 0x040fe20000410000 */
[----:B------:R3:W4:Y:S01]  /*15280*/  MUFU.EX2 R165, R177 ;  /* 0x000000b100a57308 */ /* 0x0007220000000800 */
        /* <DEDUP_REMOVED lines=8> */
[C---:B--2---:R-:W-:Y:S02]  /*15310*/  FMUL.FTZ R15, R2.reuse, R175 ;  /* 0x000000af020f7220 */ /* 0x044fe40000410000 */
[C---:B------:R-:W-:Y:S02]  /*15320*/  FMUL.FTZ R30, R2.reuse, R158 ;  /* 0x0000009e021e7220 */ /* 0x040fe40000410000 */
[----:B------:R-:W-:Y:S01]  /*15330*/  FMUL.FTZ R31, R2, R159 ;  /* 0x0000009f021f7220 */ /* 0x000fe20000410000 */
[----:B------:R-:W-:Y:S01]  /*15340*/  MUFU.EX2 R161, R185 ;  /* 0x000000b900a17308 */ /* 0x000fe20000000800 */
[C---:B------:R-:W-:Y:S01]  /*15350*/  FMUL.FTZ R36, R3.reuse, R36 ;  /* 0x0000002403247220 */ /* 0x040fe20000410000 */
[----:B------:R-:W-:Y:S01]  /*15360*/  LDSM.16.MT88.4 R156, [R151+0x800] ;  /* 0x00080000979c783b */ /* 0x000fe20000004200 */
[C---:B------:R-:W-:Y:S01]  /*15370*/  FMUL.FTZ R37, R3.reuse, R37 ;  /* 0x0000002503257220 */ /* 0x040fe20000410000 */
[----:B---3--:R-:W-:Y:S01]  /*15380*/  F2FP.BF16.PACK_AB R177, R172, R5 ;  /* 0x00000005acb1723e */ /* 0x008fe200000010ff */
[----:B------:R-:W-:Y:S01]  /*15390*/  FMUL.FTZ R38, R2, R38 ;  /* 0x0000002602267220 */ /* 0x000fe20000410000 */
[----:B----4-:R-:W-:Y:S01]  /*153a0*/  F2FP.BF16.PACK_AB R179, R208, R165 ;  /* 0x000000a5d0b3723e */ /* 0x010fe200000010ff */
[C---:B------:R-:W-:Y:S02]  /*153b0*/  FMUL.FTZ R39, R2.reuse, R39 ;  /* 0x0000002702277220 */ /* 0x040fe40000410000 */
[C---:B------:R-:W-:Y:S01]  /*153c0*/  FMUL.FTZ R40, R3.reuse, R40 ;  /* 0x0000002803287220 */ /* 0x040fe20000410000 */
[----:B------:R-:W-:Y:S01]  /*153d0*/  MUFU.EX2 R185, R180 ;  /* 0x000000b400b97308 */ /* 0x000fe20000000800 */
[C---:B------:R-:W-:Y:S02]  /*153e0*/  FMUL.FTZ R41, R3.reuse, R41 ;  /* 0x0000002903297220 */ /* 0x040fe40000410000 */
        /* <DEDUP_REMOVED lines=26> */
[C---:B------:R-:W-:Y:S01]  /*15590*/  FMUL.FTZ R61, R3.reuse, R61 ;  /* 0x0000003d033d7220 */ /* 0x040fe20000410000 */
[C---:B-1----:R-:W-:Y:S03]  /*155a0*/  HMMA.16816.F32.BF16 R20, R176.reuse, R152, R20 ;  /* 0x00000098b014723c */ /* 0x042fe60000041814 */
[C---:B------:R-:W-:Y:S02]  /*155b0*/  FMUL.FTZ R62, R2.reuse, R62 ;  /* 0x0000003e023e7220 */ /* 0x040fe40000410000 */
[C---:B------:R-:W-:Y:S02]  /*155c0*/  FMUL.FTZ R63, R2.reuse, R63 ;  /* 0x0000003f023f7220 */ /* 0x040fe40000410000 */
[C---:B------:R-:W-:Y:S01]  /*155d0*/  FMUL.FTZ R64, R3.reuse, R64 ;  /* 0x0000004003407220 */ /* 0x040fe20000410000 */
[C---:B------:R-:W-:Y:S01]  /*155e0*/  HMMA.16816.F32.BF16 R24, R176.reuse, R154, R24 ;  /* 0x0000009ab018723c */ /* 0x040fe20000041818 */
[----:B------:R-:W1:Y:S03]  /*155f0*/  LDSM.16.MT88.4 R152, [R198] ;  /* 0x00000000c698783b */ /* 0x000e660000004200 */
        /* <DEDUP_REMOVED lines=47> */
[----:B------:R-:W1:Y:S03]  /*158f0*/  LDSM.16.MT88.4 R152, [R151+0x1800] ;  /* 0x001800009798783b */ /* 0x000e660000004200 */
        /* <DEDUP_REMOVED lines=28> */
[C---:B------:R-:W-:Y:S02]  /*15ac0*/  FFMA.FTZ R164, R2.reuse, R217, R5 ;  /* 0x000000d902a47223 */ /* 0x040fe40000010005 */
[----:B------:R-:W2:Y:S01]  /*15ad0*/  MUFU.EX2 R5, R187 ;  /* 0x000000bb00057308 */ /* 0x000ea20000000800 */
        /* <DEDUP_REMOVED lines=8> */
[----:B------:R-:W-:Y:S05]  /*15b60*/  FMUL.FTZ R139, R2, R139 ;  /* 0x0000008b028b7220 */ /* 0x000fea0000410000 */
[----:B------:R-:W4:Y:S01]  /*15b70*/  MUFU.EX2 R186, R181 ;  /* 0x000000b500ba7308 */ /* 0x000f220000000800 */
[----:B--2---:R-:W-:Y:S01]  /*15b80*/  FADD.FTZ R2, R5, R188 ;  /* 0x000000bc05027221 */ /* 0x004fe20000010000 */
[C---:B-1----:R-:W-:Y:S08]  /*15b90*/  HMMA.16816.F32.BF16 R52, R176.reuse, R152, R52 ;  /* 0x00000098b034723c */ /* 0x042ff00000041834 */
[----:B------:R-:W1:Y:S01]  /*15ba0*/  MUFU.EX2 R181, R190 ;  /* 0x000000be00b57308 */ /* 0x000e620000000800 */
[C---:B------:R-:W-:Y:S01]  /*15bb0*/  HMMA.16816.F32.BF16 R56, R176.reuse, R154, R56 ;  /* 0x0000009ab038723c */ /* 0x040fe20000041838 */
[----:B------:R-:W2:Y:S02]  /*15bc0*/  LDSM.16.MT88.4 R152, [R198+0x1800] ;  /* 0x00180000c698783b */ /* 0x000ea40000004200 */
[----:B---3--:R-:W-:Y:S04]  /*15bd0*/  FADD.FTZ R2, R3, R2 ;  /* 0x0000000203027221 */ /* 0x008fe80000010000 */
[----:B------:R-:W-:Y:S05]  /*15be0*/  FADD.FTZ R2, R161, R2 ;  /* 0x00000002a1027221 */ /* 0x000fea0000010000 */
        /* <DEDUP_REMOVED lines=34> */
[----:B------:R-:W3:Y:S02]  /*15e10*/  LDSM.16.MT88.4 R160, [R196+0x800] ;  /* 0x00080000c4a0783b */ /* 0x000ee40000004200 */
[----:B------:R-:W4:Y:S01]  /*15e20*/  MUFU.EX2 R3, R194 ;  /* 0x000000c200037308 */ /* 0x000f220000000800 */
[----:B------:R-:W-:Y:S02]  /*15e30*/  F2FP.BF16.PACK_AB R155, R183, R184 ;  /* 0x000000b8b79b723e */ /* 0x000fe400000010ff */
[----:B-1----:R-:W-:Y:S02]  /*15e40*/  F2FP.BF16.PACK_AB R177, R182, R181 ;  /* 0x000000b5b6b1723e */ /* 0x002fe400000010ff */
[----:B------:R-:W-:Y:S03]  /*15e50*/  F2FP.BF16.PACK_AB R179, R9, R180 ;  /* 0x000000b409b3723e */ /* 0x000fe600000010ff */
[C---:B------:R-:W-:Y:S05]  /*15e60*/  HMMA.16816.F32.BF16 R12, R152.reuse, R156, R12 ;  /* 0x0000009c980c723c */ /* 0x040fea000004180c */
[----:B--2---:R-:W-:Y:S03]  /*15e70*/  FADD.FTZ R2, R5, R2 ;  /* 0x0000000205027221 */ /* 0x004fe60000010000 */
[C---:B------:R-:W-:Y:S01]  /*15e80*/  HMMA.16816.F32.BF16 R16, R152.reuse, R158, R16 ;  /* 0x0000009e9810723c */ /* 0x040fe20000041810 */
[----:B------:R-:W1:Y:S03]  /*15e90*/  LDSM.16.MT88.4 R156, [R198+0x800] ;  /* 0x00080000c69c783b */ /* 0x000e660000004200 */
[C---:B----4-:R-:W-:Y:S01]  /*15ea0*/  F2FP.BF16.PACK_AB R176, R3.reuse, R5 ;  /* 0x0000000503b0723e */ /* 0x050fe200000010ff */
[----:B------:R-:W-:Y:S02]  /*15eb0*/  FADD.FTZ R2, R3, R2 ;  /* 0x0000000203027221 */ /* 0x000fe40000010000 */
[----:B------:R-:W-:Y:S01]  /*15ec0*/  FADD.FTZ R3, R172, R164 ;  /* 0x000000a4ac037221 */ /* 0x000fe20000010000 */
[----:B------:R-:W-:Y:S01]  /*15ed0*/  MOV R5, R4 ;  /* 0x0000000400057202 */ /* 0x000fe20000000f00 */
        /* <DEDUP_REMOVED lines=39> */
[C---:B-1----:R-:W-:Y:S01]  /*16150*/  HMMA.16816.F32.BF16 R124, R152.reuse, R156, R124 ;  /* 0x0000009c987c723c */ /* 0x042fe2000004187c */
[----:B------:R-:W1:Y:S07]  /*16160*/  MUFU.EX2 R157, R193 ;  /* 0x000000c1009d7308 */ /* 0x000e6e0000000800 */
[C---:B------:R-:W-:Y:S03]  /*16170*/  HMMA.16816.F32.BF16 R128, R152.reuse, R158, R128 ;  /* 0x0000009e9880723c */ /* 0x040fe60000041880 */
[----:B------:R-:W3:Y:S01]  /*16180*/  MUFU.EX2 R156, R192 ;  /* 0x000000c0009c7308 */ /* 0x000ee20000000800 */
[----:B-1----:R-:W-:Y:S04]  /*16190*/  FADD.FTZ R2, R157, R2 ;  /* 0x000000029d027221 */ /* 0x002fe80000010000 */
[C---:B--2---:R-:W-:Y:S04]  /*161a0*/  HMMA.16816.F32.BF16 R132, R152.reuse, R160, R132 ;  /* 0x000000a09884723c */ /* 0x044fe80000041884 */
[C---:B---3--:R-:W-:Y:S01]  /*161b0*/  F2FP.BF16.PACK_AB R178, R156.reuse, R157 ;  /* 0x0000009d9cb2723e */ /* 0x048fe200000010ff */
[----:B------:R-:W-:Y:S03]  /*161c0*/  FADD.FTZ R218, R156, R2 ;  /* 0x000000029cda7221 */ /* 0x000fe60000010000 */
[----:B------:R-:W-:Y:S01]  /*161d0*/  HMMA.16816.F32.BF16 R136, R152, R162, R136 ;  /* 0x000000a29888723c */ /* 0x000fe20000041888 */
[----:B------:R-:W1:Y:S03]  /*161e0*/  LDSM.16.MT88.4 R160, [R196+0x1000] ;  /* 0x00100000c4a0783b */ /* 0x000e660000004200 */
[----:B------:R-:W-:Y:S04]  /*161f0*/  FADD.FTZ R2, R165, R3 ;  /* 0x00000003a5027221 */ /* 0x000fe80000010000 */
        /* <DEDUP_REMOVED lines=8> */
[----:B------:R-:W-:Y:S04]  /*16280*/  FADD.FTZ R2, R184, R2 ;  /* 0x00000002b8027221 */ /* 0x000fe80000010000 */
[----:B------:R-:W-:Y:S04]  /*16290*/  FADD.FTZ R2, R183, R2 ;  /* 0x00000002b7027221 */ /* 0x000fe80000010000 */
[----:B------:R-:W-:Y:S04]  /*162a0*/  FADD.FTZ R2, R181, R2 ;  /* 0x00000002b5027221 */ /* 0x000fe80000010000 */
[----:B------:R-:W-:Y:S01]  /*162b0*/  FADD.FTZ R2, R182, R2 ;  /* 0x00000002b6027221 */ /* 0x000fe20000010000 */
[C---:B-1----:R-:W-:Y:S01]  /*162c0*/  HMMA.16816.F32.BF16 R164, R176.reuse, R160, R20 ;  /* 0x000000a0b0a4723c */ /* 0x042fe20000041814 */
[----:B------:R-:W1:Y:S02]  /*162d0*/  LDSM.16.MT88.4 R20, [R196+0x2800] ;  /* 0x00280000c414783b */ /* 0x000e640000004200 */
[----:B------:R-:W-:Y:S01]  /*162e0*/  FADD.FTZ R3, R180, R2 ;  /* 0x00000002b4037221 */ /* 0x000fe20000010000 */
[----:B------:R-:W-:Y:S03]  /*162f0*/  IADD3 R2, R210, -0x1, RZ ;  /* 0xffffffffd2027810 */ /* 0x000fe60007ffe0ff */
[----:B------:R-:W-:Y:S01]  /*16300*/  FADD.FTZ R217, R9, R3 ;  /* 0x0000000309d97221 */ /* 0x000fe20000010000 */
[C---:B------:R-:W-:Y:S04]  /*16310*/  HMMA.16816.F32.BF16 R160, R176.reuse, R162, R24 ;  /* 0x000000a2b0a0723c */ /* 0x040fe80000041818 */
[----:B------:R-:W-:Y:S04]  /*16320*/  MOV R210, R2 ;  /* 0x0000000200d27202 */ /* 0x000fe80000000f00 */
        /* <DEDUP_REMOVED lines=40> */
.L_x_1837:
[----:B------:R-:W-:Y:S05]  /*165b0*/  BRA.DIV ~URZ, `(.L_x_1850) ;  /* 0x000067f27f007947 */ /* 0x000fea000b800000 */
[----:B------:R-:W1:Y:S02]  /*165c0*/  SHFL.BFLY PT, R2, R218, 0x2, 0x1f ;  /* 0x0c401f00da027f89 */ /* 0x000e6400000e0000 */
[----:B-1----:R-:W-:-:S05]  /*165d0*/  FADD.FTZ R2, R2, R218 ;  /* 0x000000da02027221 */ /* 0x002fca0000010000 */
[----:B------:R-:W1:Y:S02]  /*165e0*/  SHFL.BFLY PT, R3, R2, 0x1, 0x1f ;  /* 0x0c201f0002037f89 */ /* 0x000e6400000e0000 */
[----:B-1----:R-:W-:Y:S02]  /*165f0*/  FADD.FTZ R9, R2, R3 ;  /* 0x0000000302097221 */ /* 0x002fe40000010000 */
[----:B------:R-:W1:Y:S02]  /*16600*/  SHFL.BFLY PT, R2, R217, 0x2, 0x1f ;  /* 0x0c401f00d9027f89 */ /* 0x000e6400000e0000 */
[----:B-1----:R-:W-:-:S05]  /*16610*/  FADD.FTZ R4, R2, R217 ;  /* 0x000000d902047221 */ /* 0x002fca0000010000 */
[----:B------:R1:W2:Y:S02]  /*16620*/  SHFL.BFLY PT, R2, R4, 0x1, 0x1f ;  /* 0x0c201f0004027f89 */ /* 0x0002a400000e0000 */
.L_x_1932:
[----:B------:R-:W-:Y:S01]  /*16630*/  FSETP.NE.FTZ.AND P0, PT, R9, RZ, PT ;  /* 0x000000ff0900720b */ /* 0x000fe20003f15000 */
[----:B-12---:R-:W-:Y:S01]  /*16640*/  FADD.FTZ R4, R2, R4 ;  /* 0x0000000402047221 */ /* 0x006fe20000010000 */
[----:B------:R-:W-:Y:S02]  /*16650*/  MOV R3, RZ ;  /* 0x000000ff00037202 */ /* 0x000fe40000000f00 */
[----:B------:R-:W-:Y:S02]  /*16660*/  MOV R21, 0xff800000 ;  /* 0xff80000000157802 */ /* 0x000fe40000000f00 */
[----:B------:R-:W-:-:S07]  /*16670*/  MOV R20, 0xff800000 ;  /* 0xff80000000147802 */ /* 0x000fce0000000f00 */
[----:B------:R-:W1:Y:S01]  /*16680*/  @P0 MUFU.LG2 R2, R9 ;  /* 0x0000000900020308 */ /* 0x000e620000000c00 */
[----:B------:R-:W-:-:S07]  /*16690*/  @P0 MOV R10, 0x3f317218 ;  /* 0x3f317218000a0802 */ /* 0x000fce0000000f00 */
[----:B------:R1:W2:Y:S02]  /*166a0*/  @P0 MUFU.RCP R3, R9 ;  /* 0x0000000900030308 */ /* 0x0002a40000001000 */
[----:B-1----:R-:W-:Y:S02]  /*166b0*/  @P0 FMUL.FTZ R9, R2, 0.69314718246459960938 ;  /* 0x3f31721802090820 */ /* 0x002fe40000410000 */
[----:B------:R-:W-:Y:S02]  /*166c0*/  @P0 FMUL.FTZ R2, R10, c[0x0][0x2d0] ;  /* 0x0000b4000a020a20 */ /* 0x000fe40000410000 */
[C---:B--2---:R-:W-:Y:S02]  /*166d0*/  FMUL.FTZ R34, R3.reuse, R152 ;  /* 0x0000009803227220 */ /* 0x044fe40000410000 */
        /* <DEDUP_REMOVED lines=9> */
[----:B------:R-:W1:Y:S01]  /*16770*/  @P0 MUFU.RCP R2, R4 ;  /* 0x0000000400020308 */ /* 0x000e620000001000 */
[----:B------:R-:W-:Y:S01]  /*16780*/  @P0 MOV R6, 0x3f317218 ;  /* 0x3f31721800060802 */ /* 0x000fe20000000f00 */
[----:B------:R-:W-:-:S02]  /*16790*/  FMUL.FTZ R33, R3, R157 ;  /* 0x0000009d03217220 */ /* 0x000fc40000410000 */
[C---:B------:R-:W-:Y:S02]  /*167a0*/  FMUL.FTZ R112, R3.reuse, R116 ;  /* 0x0000007403707220 */ /* 0x040fe40000410000 */
[C---:B------:R-:W-:Y:S02]  /*167b0*/  FMUL.FTZ R113, R3.reuse, R117 ;  /* 0x0000007503717220 */ /* 0x040fe40000410000 */
[----:B------:R-:W2:Y:S01]  /*167c0*/  @P0 MUFU.LG2 R4, R4 ;  /* 0x0000000400040308 */ /* 0x000ea20000000c00 */
[C---:B------:R-:W-:Y:S02]  /*167d0*/  FMUL.FTZ R22, R3.reuse, R136 ;  /* 0x0000008803167220 */ /* 0x040fe40000410000 */
[C---:B------:R-:W-:Y:S02]  /*167e0*/  FMUL.FTZ R23, R3.reuse, R137 ;  /* 0x0000008903177220 */ /* 0x040fe40000410000 */
[C---:B------:R-:W-:Y:S02]  /*167f0*/  FMUL.FTZ R116, R3.reuse, R120 ;  /* 0x0000007803747220 */ /* 0x040fe40000410000 */
[----:B------:R-:W-:-:S02]  /*16800*/  FMUL.FTZ R117, R3, R121 ;  /* 0x0000007903757220 */ /* 0x000fc40000410000 */
[C---:B------:R-:W-:Y:S02]  /*16810*/  FMUL.FTZ R156, R3.reuse, R128 ;  /* 0x00000080039c7220 */ /* 0x040fe40000410000 */
[C---:B------:R-:W-:Y:S02]  /*16820*/  FMUL.FTZ R157, R3.reuse, R129 ;  /* 0x00000081039d7220 */ /* 0x040fe40000410000 */
[C---:B-1----:R-:W-:Y:S02]  /*16830*/  FMUL.FTZ R136, R2.reuse, R154 ;  /* 0x0000009a02887220 */ /* 0x042fe40000410000 */
[----:B------:R-:W-:Y:S02]  /*16840*/  FMUL.FTZ R137, R2, R155 ;  /* 0x0000009b02897220 */ /* 0x000fe40000410000 */
[C---:B------:R-:W-:Y:S02]  /*16850*/  FMUL.FTZ R120, R3.reuse, R132 ;  /* 0x0000008403787220 */ /* 0x040fe40000410000 */
[----:B------:R-:W-:-:S02]  /*16860*/  FMUL.FTZ R121, R3, R133 ;  /* 0x0000008503797220 */ /* 0x000fc40000410000 */
[C---:B------:R-:W-:Y:S02]  /*16870*/  FMUL.FTZ R128, R2.reuse, R162 ;  /* 0x000000a202807220 */ /* 0x040fe40000410000 */
[C---:B------:R-:W-:Y:S02]  /*16880*/  FMUL.FTZ R129, R2.reuse, R163 ;  /* 0x000000a302817220 */ /* 0x040fe40000410000 */
[C---:B------:R-:W-:Y:S02]  /*16890*/  FMUL.FTZ R154, R2.reuse, R46 ;  /* 0x0000002e029a7220 */ /* 0x040fe40000410000 */
[----:B------:R-:W-:Y:S02]  /*168a0*/  FMUL.FTZ R155, R2, R47 ;  /* 0x0000002f029b7220 */ /* 0x000fe40000410000 */
        /* <DEDUP_REMOVED lines=8> */
[----:B--2---:R-:W-:Y:S02]  /*16930*/  @P0 FMUL.FTZ R4, R4, 0.69314718246459960938 ;  /* 0x3f31721804040820 */ /* 0x004fe40000410000 */
        /* <DEDUP_REMOVED lines=99> */
.L_x_1758:
[----:B------:R1:W5:Y:S04]  /*16f70*/  LDL R5, [R1] ;  /* 0x0000000001057983 */ /* 0x0003680000100800 */
[----:B------:R-:W2:Y:S01]  /*16f80*/  S2R R3, SR_TID.X ;  /* 0x0000000000037919 */ /* 0x000ea20000002100 */
[----:B------:R-:W-:Y:S01]  /*16f90*/  BSSY B0, `(.L_x_1851) ;  /* 0x0000011000007945 */ /* 0x000fe20003800000 */
[----:B--2---:R-:W-:-:S13]  /*16fa0*/  LOP3.LUT P0, RZ, R3, 0xff, RZ, 0xc0, !PT ;  /* 0x000000ff03ff7812 */ /* 0x004fda000780c0ff */
[----:B------:R-:W-:Y:S05]  /*16fb0*/  @P0 BRA `(.L_x_1852) ;  /* 0x000000e000000947 */ /* 0x000fea0003800000 */
[----:B-1----:R-:W1:Y:S01]  /*16fc0*/  S2R R3, SR_LANEID ;  /* 0x0000000000037919 */ /* 0x002e620000000000 */
[----:B------:R-:W-:Y:S01]  /*16fd0*/  VOTEU.ANY UR4, UPT, PT ;  /* 0x0000000000047886 */ /* 0x000fe200038e0100 */
[----:B------:R-:W-:Y:S01]  /*16fe0*/  IMAD.MOV.U32 R10, RZ, RZ, c[0x0][0x560] ;  /* 0x00015800ff0a7624 */ /* 0x000fe200078e00ff */
[----:B----4-:R-:W1:Y:S01]  /*16ff0*/  FLO.U32 R4, UR4 ;  /* 0x0000000400047d00 */ /* 0x010e6200080e0000 */
[----:B------:R-:W-:Y:S01]  /*17000*/  IMAD.MOV.U32 R11, RZ, RZ, c[0x0][0x564] ;  /* 0x00015900ff0b7624 */ /* 0x000fe200078e00ff */
[----:B-1----:R-:W-:-:S06]  /*17010*/  ISETP.EQ.U32.AND P0, PT, R4, R3, PT ;  /* 0x000000030400720c */ /* 0x002fcc0003f02070 */
[----:B------:R-:W1:Y:S07]  /*17020*/  POPC R3, UR4 ;  /* 0x0000000400037d09 */ /* 0x000e6e0008000000 */
[----:B-1----:R-:W2:Y:S04]  /*17030*/  @P0 ATOMG.E.ADD.STRONG.GPU PT, R3, [R10.64], R3 ;  /* 0x000000030a0309a8 */ /* 0x002ea800081ee1c6 */
[----:B--2---:R1:W2:Y:S04]  /*17040*/  SHFL.IDX PT, R4, R3, R4, 0x1f ;  /* 0x00001f0403047589 */ /* 0x0042a800000e0000 */
[----:B-1----:R-:W1:Y:S02]  /*17050*/  S2R R3, SR_LTMASK ;  /* 0x0000000000037919 */ /* 0x002e640000003900 */
[----:B-1----:R-:W-:-:S06]  /*17060*/  LOP3.LUT R3, R3, UR4, RZ, 0xc0, !PT ;  /* 0x0000000403037c12 */ /* 0x002fcc000f8ec0ff */
[----:B------:R-:W2:Y:S02]  /*17070*/  POPC R3, R3 ;  /* 0x0000000300037309 */ /* 0x000ea40000000000 */
[----:B--2--5:R-:W-:-:S05]  /*17080*/  IADD3 R5, R4, c[0x0][0xc], R3 ;  /* 0x0000030004057a10 */ /* 0x024fca0007ffe003 */
[----:B------:R1:W-:Y:S02]  /*17090*/  STL [R1], R5 ;  /* 0x0000000501007387 */ /* 0x0003e40000100800 */
.L_x_1852:
[----:B-1----:R-:W-:Y:S05]  /*170a0*/  BSYNC B0 ;  /* 0x0000000000007941 */ /* 0x002fea0003800000 */
.L_x_1851:
[----:B------:R-:W-:Y:S01]  /*170b0*/  PRMT R2, R2, 0x9910, RZ ;  /* 0x0000991002027816 */ /* 0x000fe200000000ff */
[----:B------:R-:W-:Y:S01]  /*170c0*/  BSSY B1, `(.L_x_1853) ;  /* 0x0000412000017945 */ /* 0x000fe20003800000 */
[----:B-----5:R-:W-:Y:S02]  /*170d0*/  IMAD.MOV.U32 R114, RZ, RZ, R5 ;  /* 0x000000ffff727224 */ /* 0x020fe400078e0005 */
[----:B------:R-:W-:-:S13]  /*170e0*/  ISETP.NE.AND P0, PT, R2, RZ, PT ;  /* 0x000000ff0200720c */ /* 0x000fda0003f05270 */
[----:B------:R-:W-:Y:S05]  /*170f0*/  @!P0 BRA `(.L_x_1854) ;  /* 0x000033a000008947 */ /* 0x000fea0003800000 */
[----:B------:R-:W2:Y:S04]  /*17100*/  LDL R10, [R1+0x1c] ;  /* 0x00001c00010a7983 */ /* 0x000ea80000100800 */
[----:B---3--:R-:W3:Y:S04]  /*17110*/  LDL R13, [R1+0x20] ;  /* 0x00002000010d7983 */ /* 0x008ee80000100800 */
[----:B----4-:R-:W4:Y:S04]  /*17120*/  LDL R12, [R1+0x28] ;  /* 0x00002800010c7983 */ /* 0x010f280000100800 */
        /* <DEDUP_REMOVED lines=9> */
[----:B--2---:R1:W-:Y:S04]  /*171c0*/  STS [R10+0x80], R3 ;  /* 0x000080030a007388 */ /* 0x0043e80000000800 */
[----:B------:R2:W-:Y:S01]  /*171d0*/  STS [R10+0x480], R2 ;  /* 0x000480020a007388 */ /* 0x0005e20000000800 */
[----:B-1----:R-:W-:Y:S02]  /*171e0*/  F2FP.BF16.PACK_AB R3, R27, R26 ;  /* 0x0000001a1b03723e */ /* 0x002fe400000010ff */
[----:B--2---:R-:W-:-:S03]  /*171f0*/  F2FP.BF16.PACK_AB R2, R165, R164 ;  /* 0x000000a4a502723e */ /* 0x004fc600000010ff */
[----:B---3--:R1:W-:Y:S04]  /*17200*/  STS [R13], R3 ;  /* 0x000000030d007388 */ /* 0x0083e80000000800 */
[----:B------:R2:W-:Y:S01]  /*17210*/  STS [R13+0x400], R2 ;  /* 0x000400020d007388 */ /* 0x0005e20000000800 */
[----:B-1----:R-:W-:Y:S02]  /*17220*/  F2FP.BF16.PACK_AB R3, R29, R28 ;  /* 0x0000001c1d03723e */ /* 0x002fe400000010ff */
[----:B--2---:R-:W-:-:S03]  /*17230*/  F2FP.BF16.PACK_AB R2, R133, R132 ;  /* 0x000000848502723e */ /* 0x004fc600000010ff */
[----:B----4-:R1:W-:Y:S04]  /*17240*/  STS [R12+0x80], R3 ;  /* 0x000080030c007388 */ /* 0x0103e80000000800 */
        /* <DEDUP_REMOVED lines=108> */
[----:B------:R-:W4:Y:S01]  /*17910*/  LDL.LU R6, [R1+0x3c] ;  /* 0x00003c0001067983 */ /* 0x000f220000300800 */
[----:B------:R-:W-:Y:S02]  /*17920*/  ISETP.NE.AND.EX P1, PT, RZ, c[0x0][0x50c], PT, P0 ;  /* 0x00014300ff007a0c */ /* 0x000fe40003f25300 */
[----:B-1----:R-:W-:-:S02]  /*17930*/  F2FP.BF16.PACK_AB R3, R157, R156 ;  /* 0x0000009c9d03723e */ /* 0x002fc400000010ff */
[----:B---3--:R-:W-:-:S03]  /*17940*/  F2FP.BF16.PACK_AB R2, R103, R102 ;  /* 0x000000666702723e */ /* 0x008fc600000010ff */
[----:B------:R1:W-:Y:S04]  /*17950*/  STS [R9+0xc000], R3 ;  /* 0x00c0000309007388 */ /* 0x0003e80000000800 */
[----:B------:R3:W-:Y:S01]  /*17960*/  STS [R9+0xc400], R2 ;  /* 0x00c4000209007388 */ /* 0x0007e20000000800 */
[----:B-1----:R-:W-:Y:S02]  /*17970*/  F2FP.BF16.PACK_AB R3, R121, R120 ;  /* 0x000000787903723e */ /* 0x002fe400000010ff */
[----:B---3--:R-:W-:-:S03]  /*17980*/  F2FP.BF16.PACK_AB R2, R87, R86 ;  /* 0x000000565702723e */ /* 0x008fc600000010ff */
[----:B------:R1:W-:Y:S01]  /*17990*/  STS [R5+0xc080], R3 ;  /* 0x00c0800305007388 */ /* 0x0003e20000000800 */
[----:B------:R-:W-:-:S03]  /*179a0*/  IMAD.MOV.U32 R9, RZ, RZ, c[0x0][0x388] ;  /* 0x0000e200ff097624 */ /* 0x000fc600078e00ff */
[----:B------:R3:W-:Y:S01]  /*179b0*/  STS [R5+0xc480], R2 ;  /* 0x00c4800205007388 */ /* 0x0007e20000000800 */
[----:B-1----:R-:W-:Y:S02]  /*179c0*/  F2FP.BF16.PACK_AB R3, R23, R22 ;  /* 0x000000161703723e */ /* 0x002fe400000010ff */
[----:B---3--:R-:W-:-:S03]  /*179d0*/  F2FP.BF16.PACK_AB R2, R79, R78 ;  /* 0x0000004e4f02723e */ /* 0x008fc600000010ff */
[----:B------:R-:W-:Y:S04]  /*179e0*/  STS [R4+0xc000], R3 ;  /* 0x00c0000304007388 */ /* 0x000fe80000000800 */
[----:B------:R1:W-:Y:S04]  /*179f0*/  STS [R4+0xc400], R2 ;  /* 0x00c4000204007388 */ /* 0x0003e80000000800 */
[----:B------:R-:W-:Y:S01]  /*17a00*/  BAR.SYNC.DEFER_BLOCKING 0x1, 0x100 ;  /* 0x0044000000007b1d */ /* 0x000fe20000010000 */
[----:B------:R-:W-:Y:S02]  /*17a10*/  ISETP.NE.AND.EX P2, PT, RZ, c[0x0][0x504], PT, P2 ;  /* 0x00014100ff007a0c */ /* 0x000fe40003f45320 */
[----:B-1----:R-:W-:-:S04]  /*17a20*/  @P1 IADD3 R2, P0, R252, c[0x0][0x508], RZ ;  /* 0x00014200fc021a10 */ /* 0x002fc80007f1e0ff */
[----:B--2---:R-:W-:Y:S02]  /*17a30*/  @P1 IADD3.X R3, R10, c[0x0][0x50c], RZ, P0, !PT ;  /* 0x000143000a031a10 */ /* 0x004fe400007fe4ff */
[----:B------:R-:W-:-:S03]  /*17a40*/  IADD3 R4, P0, R252, c[0x0][0x500], RZ ;  /* 0x00014000fc047a10 */ /* 0x000fc60007f1e0ff */
[----:B------:R1:W5:Y:S01]  /*17a50*/  @P1 LDG.E R9, [R2.64] ;  /* 0x0000000602091981 */ /* 0x000362000c1e1900 */
[----:B------:R-:W-:Y:S01]  /*17a60*/  IADD3.X R5, R10, c[0x0][0x504], RZ, P0, !PT ;  /* 0x000141000a057a10 */ /* 0x000fe200007fe4ff */
[----:B-1----:R-:W-:-:S06]  /*17a70*/  IMAD.MOV.U32 R3, RZ, RZ, RZ ;  /* 0x000000ffff037224 */ /* 0x002fcc00078e00ff */
[----:B------:R1:W5:Y:S01]  /*17a80*/  @P2 LDG.E R3, [R4.64] ;  /* 0x0000000604032981 */ /* 0x000362000c1e1900 */
[----:B----4-:R-:W-:-:S04]  /*17a90*/  ISETP.NE.AND P0, PT, R6, RZ, PT ;  /* 0x000000ff0600720c */ /* 0x010fc80003f05270 */
[----:B------:R-:W-:Y:S01]  /*17aa0*/  SEL R2, R6, c[0x0][0x3d4], P0 ;  /* 0x0000f50006027a07 */ /* 0x000fe20000000000 */
[----:B------:R-:W-:Y:S05]  /*17ab0*/  @P1 BRA `(.L_x_1855) ;  /* 0x0000004000001947 */ /* 0x000fea0003800000 */
[----:B-1----:R-:W-:Y:S05]  /*17ac0*/  @!P2 BRA `(.L_x_1855) ;  /* 0x000000300000a947 */ /* 0x002fea0003800000 */
[----:B-----5:R1:W2:Y:S04]  /*17ad0*/  LDG.E R9, [R4.64] ;  /* 0x0000000604097981 */ /* 0x0202a8000c1e1900 */
[----:B-1----:R-:W2:Y:S02]  /*17ae0*/  LDG.E R4, [R4.64+0x4] ;  /* 0x0000040604047981 */ /* 0x002ea4000c1e1900 */
[----:B--2---:R-:W-:Y:S02]  /*17af0*/  IADD3 R9, -R9, R4, RZ ;  /* 0x0000000409097210 */ /* 0x004fe40007ffe1ff */
.L_x_1855:
        /* <DEDUP_REMOVED lines=18> */
[----:B------:R-:W-:Y:S01]  /*17c20*/  IMAD.WIDE.U32 R12, R14, R5, RZ ;  /* 0x000000050e0c7225 */ /* 0x000fe200078e00ff */
[----:B-----5:R-:W-:-:S03]  /*17c30*/  SHF.R.S32.HI R14, RZ, 0x1f, R3 ;  /* 0x0000001fff0e7819 */ /* 0x020fc60000011403 */
[C---:B------:R-:W-:Y:S02]  /*17c40*/  IMAD R6, R10.reuse, R6, R4 ;  /* 0x000000060a067224 */ /* 0x040fe400078e0204 */
[----:B------:R-:W-:-:S04]  /*17c50*/  IMAD.WIDE.U32 R10, R10, R2, RZ ;  /* 0x000000020a0a7225 */ /* 0x000fc800078e00ff */
[----:B------:R-:W-:Y:S01]  /*17c60*/  IMAD R4, R15, R5, RZ ;  /* 0x000000050f047224 */ /* 0x000fe200078e02ff */
[----:B------:R-:W-:Y:S01]  /*17c70*/  IADD3 R16, P1, P0, R10, R12, R3 ;  /* 0x0000000c0a107210 */ /* 0x000fe2000783e003 */
[----:B------:R-:W-:Y:S01]  /*17c80*/  IMAD.IADD R6, R11, 0x1, R6 ;  /* 0x000000010b067824 */ /* 0x000fe200078e0206 */
[----:B------:R-:W-:Y:S01]  /*17c90*/  SEL R10, R119, RZ, P2 ;  /* 0x000000ff770a7207 */ /* 0x000fe20001000000 */
[----:B------:R-:W-:Y:S02]  /*17ca0*/  IMAD.IADD R12, R13, 0x1, R4 ;  /* 0x000000010d0c7824 */ /* 0x000fe400078e0204 */
[----:B------:R-:W-:Y:S02]  /*17cb0*/  IMAD.MOV.U32 R4, RZ, RZ, c[0x0][0x4e8] ;  /* 0x00013a00ff047624 */ /* 0x000fe400078e00ff */
[----:B------:R-:W-:Y:S01]  /*17cc0*/  IMAD R13, R19, R10, RZ ;  /* 0x0000000a130d7224 */ /* 0x000fe200078e02ff */
[----:B------:R-:W-:Y:S01]  /*17cd0*/  IADD3.X R15, R6, R12, R14, P1, P0 ;  /* 0x0000000c060f7210 */ /* 0x000fe20000fe040e */
[----:B------:R-:W-:Y:S01]  /*17ce0*/  IMAD.WIDE.U32 R10, R18, R10, RZ ;  /* 0x0000000a120a7225 */ /* 0x000fe200078e00ff */
[----:B------:R-:W-:Y:S01]  /*17cf0*/  ISETP.NE.AND P3, PT, R4, 0x1, PT ;  /* 0x000000010400780c */ /* 0x000fe20003f65270 */
[----:B------:R-:W2:Y:S02]  /*17d00*/  LDL R18, [R1+0x188] ;  /* 0x0001880001127983 */ /* 0x000ea40000100800 */
[----:B------:R-:W-:-:S04]  /*17d10*/  IMAD R6, R115, 0x80, R118 ;  /* 0x0000008073067824 */ /* 0x000fc800078e0276 */
[----:B------:R-:W-:-:S06]  /*17d20*/  IMAD.MOV.U32 R4, RZ, RZ, R6 ;  /* 0x000000ffff047224 */ /* 0x000fcc00078e0006 */
[----:B------:R-:W-:-:S05]  /*17d30*/  @P3 IMAD.HI.U32 R12, R6, c[0x0][0x4ec], RZ ;  /* 0x00013b00060c3a27 */ /* 0x000fca00078e00ff */
[----:B------:R-:W-:Y:S01]  /*17d40*/  @P3 SHF.R.U32.HI R4, RZ, c[0x0][0x4f0], R12 ;  /* 0x00013c00ff043a19 */ /* 0x000fe2000001160c */
[----:B------:R-:W-:-:S03]  /*17d50*/  IMAD.IADD R13, R11, 0x1, R13 ;  /* 0x000000010b0d7824 */ /* 0x000fc600078e020d */
[----:B------:R-:W-:Y:S02]  /*17d60*/  IADD3 R10, P1, P0, R4, R16, R10 ;  /* 0x00000010040a7210 */ /* 0x000fe4000783e00a */
[----:B------:R-:W-:-:S04]  /*17d70*/  SHF.R.S32.HI R11, RZ, 0x1f, R4 ;  /* 0x0000001fff0b7819 */ /* 0x000fc80000011404 */
[----:B------:R-:W-:Y:S02]  /*17d80*/  IADD3.X R11, R11, R15, R13, P1, P0 ;  /* 0x0000000f0b0b7210 */ /* 0x000fe40000fe040d */
[----:B------:R-:W1:Y:S01]  /*17d90*/  LDC.64 R12, c[0x0][R17+0x160] ;  /* 0x00005800110c7b82 */ /* 0x000e620000000a00 */
[----:B------:R-:W3:Y:S01]  /*17da0*/  S2R R119, SR_TID.X ;  /* 0x0000000000777919 */ /* 0x000ee20000002100 */
[----:B------:R-:W-:-:S04]  /*17db0*/  IMAD.MOV R4, RZ, RZ, -R4 ;  /* 0x000000ffff047224 */ /* 0x000fc800078e0a04 */
[----:B------:R-:W-:-:S05]  /*17dc0*/  IMAD R4, R4, c[0x0][0x4e8], R6 ;  /* 0x00013a0004047a24 */ /* 0x000fca00078e0206 */
[----:B------:R-:W-:Y:S02]  /*17dd0*/  SHF.R.S32.HI R15, RZ, 0x1f, R4 ;  /* 0x0000001fff0f7819 */ /* 0x000fe40000011404 */
[----:B---3--:R-:W-:-:S04]  /*17de0*/  SHF.R.S32.HI R118, RZ, 0x1f, R119 ;  /* 0x0000001fff767819 */ /* 0x008fc80000011477 */
[----:B------:R-:W-:Y:S01]  /*17df0*/  LEA.HI R118, R118, R119, RZ, 0x5 ;  /* 0x0000007776767211 */ /* 0x000fe200078f28ff */
        /* <DEDUP_REMOVED lines=8> */
[----:B------:R-:W-:Y:S02]  /*17e80*/  LEA R4, P0, R10, R12, 0x2 ;  /* 0x0000000c0a047211 */ /* 0x000fe400078010ff */
[----:B------:R-:W-:Y:S02]  /*17e90*/  LOP3.LUT R118, R118, 0xffffffe0, RZ, 0xc0, !PT ;  /* 0xffffffe076767812 */ /* 0x000fe400078ec0ff */
[----:B------:R-:W-:Y:S01]  /*17ea0*/  LEA.HI.X R11, R10, R13, R11, 0x2, P0 ;  /* 0x0000000d0a0b7211 */ /* 0x000fe200000f140b */
[----:B------:R-:W-:Y:S02]  /*17eb0*/  SHFL.IDX PT, R12, R4, RZ, 0x1c1f ;  /* 0x001c1fff040c7589 */ /* 0x000fe400000e0000 */
[----:B------:R-:W-:-:S02]  /*17ec0*/  IMAD.IADD R118, R119, 0x1, -R118 ;  /* 0x0000000177767824 */ /* 0x000fc400078e0a76 */
[----:B------:R-:W1:Y:S04]  /*17ed0*/  SHFL.IDX PT, R13, R11, RZ, 0x1c1f ;  /* 0x001c1fff0b0d7589 */ /* 0x000e6800000e0000 */
[----:B------:R3:W-:Y:S04]  /*17ee0*/  SHFL.IDX PT, R10, R4, 0x1, 0x1c1f ;  /* 0x003c1f00040a7f89 */ /* 0x0007e800000e0000 */
[----:B------:R-:W4:Y:S01]  /*17ef0*/  SHFL.IDX PT, R11, R11, 0x1, 0x1c1f ;  /* 0x003c1f000b0b7f89 */ /* 0x000f2200000e0000 */
[----:B------:R-:W-:Y:S01]  /*17f00*/  LOP3.LUT P0, RZ, R118, 0x3, RZ, 0xc0, !PT ;  /* 0x0000000376ff7812 */ /* 0x000fe2000780c0ff */
[----:B---3--:R-:W-:-:S02]  /*17f10*/  IMAD R4, R9, c[0x0][0x4e8], RZ ;  /* 0x00013a0009047a24 */ /* 0x008fc400078e02ff */
[----:B--2---:R-:W-:-:S05]  /*17f20*/  IMAD R9, R115, 0x80, R18 ;  /* 0x0000008073097824 */ /* 0x004fca00078e0212 */
[C---:B------:R-:W-:Y:S02]  /*17f30*/  IADD3 R15, R9.reuse, 0x8, RZ ;  /* 0x00000008090f7810 */ /* 0x040fe40007ffe0ff */
[-C--:B------:R-:W-:Y:S02]  /*17f40*/  ISETP.GE.OR P1, PT, R9, R4.reuse, P0 ;  /* 0x000000040900720c */ /* 0x080fe40000726670 */
[----:B------:R-:W-:-:S11]  /*17f50*/  ISETP.GE.OR P0, PT, R15, R4, P0 ;  /* 0x000000040f00720c */ /* 0x000fd60000706670 */
[----:B-1----:R1:W-:Y:S01]  /*17f60*/  @!P1 ST.E [R12.64], R21 ;  /* 0x000000150c009985 */ /* 0x0023e2000c101906 */
[----:B------:R-:W-:-:S03]  /*17f70*/  ISETP.GE.AND P1, PT, R15, R4, PT ;  /* 0x000000040f00720c */ /* 0x000fc60003f26270 */
[----:B----4-:R1:W-:Y:S01]  /*17f80*/  @!P0 ST.E [R10.64], R20 ;  /* 0x000000140a008985 */ /* 0x0103e2000c101906 */
[----:B------:R-:W-:Y:S02]  /*17f90*/  ISETP.GE.AND P0, PT, R9, R4, PT ;  /* 0x000000040900720c */ /* 0x000fe40003f06270 */
[----:B------:R-:W-:Y:S01]  /*17fa0*/  P2R R9, PR, RZ, 0x2 ;  /* 0x00000002ff097803 */ /* 0x000fe20000000000 */
[----:B------:R-:W-:Y:S05]  /*17fb0*/  @P2 BRA `(.L_x_1856) ;  /* 0x000008f000002947 */ /* 0x000fea0003800000 */
[----:B------:R-:W-:Y:S01]  /*17fc0*/  IMAD R14, R14, c[0x0][0x3a0], RZ ;  /* 0x0000e8000e0e7a24 */ /* 0x000fe200078e02ff */
[----:B------:R-:W-:Y:S01]  /*17fd0*/  LEA R6, R115, R0, 0x7 ;  /* 0x0000000073067211 */ /* 0x000fe200078e38ff */
[C---:B-1----:R-:W-:Y:S01]  /*17fe0*/  IMAD.WIDE.U32 R10, R3.reuse, c[0x0][0x3a0], RZ ;  /* 0x0000e800030a7a25 */ /* 0x042fe200078e00ff */
[----:B------:R-:W-:Y:S01]  /*17ff0*/  SHF.R.S32.HI R9, RZ, 0x1f, R2 ;  /* 0x0000001fff097819 */ /* 0x000fe20000011402 */
[----:B------:R1:W2:Y:S02]  /*18000*/  LDS.128 R32, [R203+0x80] ;  /* 0x00008000cb207984 */ /* 0x0002a40000000c00 */
[----:B------:R-:W-:-:S02]  /*18010*/  IMAD R3, R3, c[0x0][0x3a4], R14 ;  /* 0x0000e90003037a24 */ /* 0x000fc400078e020e */
[----:B------:R-:W-:Y:S01]  /*18020*/  @P3 IMAD.HI.U32 R12, R6, c[0x0][0x4ec], RZ ;  /* 0x00013b00060c3a27 */ /* 0x000fe200078e00ff */
[----:B------:R1:W3:Y:S02]  /*18030*/  LDS.128 R48, [R203+0x1080] ;  /* 0x00108000cb307984 */ /* 0x0002e40000000c00 */
[----:B------:R-:W-:Y:S01]  /*18040*/  IADD3 R11, R11, R3, RZ ;  /* 0x000000030b0b7210 */ /* 0x000fe20007ffe0ff */
[----:B------:R-:W-:Y:S01]  /*18050*/  IMAD R9, R9, c[0x0][0x3f0], RZ ;  /* 0x0000fc0009097a24 */ /* 0x000fe200078e02ff */
[----:B------:R1:W4:Y:S01]  /*18060*/  LDS.128 R64, [R203+0x2080] ;  /* 0x00208000cb407984 */ /* 0x0003220000000c00 */
[----:B------:R-:W-:Y:S02]  /*18070*/  MOV R3, R6 ;  /* 0x0000000600037202 */ /* 0x000fe40000000f00 */
[----:B------:R-:W-:Y:S01]  /*18080*/  IMAD.WIDE.U32 R10, R5, c[0x0][0x3e8], R10 ;  /* 0x0000fa00050a7a25 */ /* 0x000fe200078e000a */
[----:B------:R1:W1:Y:S01]  /*18090*/  LDS.128 R80, [R203+0x3080] ;  /* 0x00308000cb507984 */ /* 0x0002620000000c00 */
[----:B------:R-:W-:-:S02]  /*180a0*/  @P3 SHF.R.U32.HI R3, RZ, c[0x0][0x4f0], R12 ;  /* 0x00013c00ff033a19 */ /* 0x000fc4000001160c */
[----:B------:R-:W-:Y:S01]  /*180b0*/  IMAD R11, R5, c[0x0][0x3ec], R11 ;  /* 0x0000fb00050b7a24 */ /* 0x000fe200078e020b */
[----:B------:R1:W1:Y:S01]  /*180c0*/  LDS.128 R28, [R203+0x4080] ;  /* 0x00408000cb1c7984 */ /* 0x0002620000000c00 */
[C---:B------:R-:W-:Y:S01]  /*180d0*/  IMAD R9, R2.reuse, c[0x0][0x3f4], R9 ;  /* 0x0000fd0002097a24 */ /* 0x040fe200078e0209 */
[----:B------:R-:W-:Y:S01]  /*180e0*/  SHF.R.S32.HI R5, RZ, 0x1f, R3 ;  /* 0x0000001fff057819 */ /* 0x000fe20000011403 */
[----:B------:R-:W-:Y:S01]  /*180f0*/  IMAD.WIDE.U32 R10, R2, c[0x0][0x3f0], R10 ;  /* 0x0000fc00020a7a25 */ /* 0x000fe200078e000a */
[----:B------:R1:W1:Y:S01]  /*18100*/  LDS.128 R44, [R203+0x5080] ;  /* 0x00508000cb2c7984 */ /* 0x0002620000000c00 */
[----:B------:R-:W-:-:S03]  /*18110*/  IADD3 R2, -R3, RZ, RZ ;  /* 0x000000ff03027210 */ /* 0x000fc60007ffe1ff */
        /* <DEDUP_REMOVED lines=9> */
[----:B------:R1:W1:Y:S02]  /*181b0*/  LDS.128 R40, [R203+0x9080] ;  /* 0x00908000cb287984 */ /* 0x0002640000000c00 */
[----:B------:R-:W-:Y:S01]  /*181c0*/  IADD3 R3, R3, R9, RZ ;  /* 0x0000000903037210 */ /* 0x000fe20007ffe0ff */
[----:B------:R-:W-:Y:S01]  /*181d0*/  IMAD R6, R6, c[0x0][0x3d8], RZ ;  /* 0x0000f60006067a24 */ /* 0x000fe200078e02ff */
[----:B------:R1:W1:Y:S03]  /*181e0*/  LDS.128 R56, [R203+0xa080] ;  /* 0x00a08000cb387984 */ /* 0x0002660000000c00 */
[C---:B------:R-:W-:Y:S01]  /*181f0*/  IMAD.WIDE.U32 R2, R5.reuse, c[0x0][0x3d8], R2 ;  /* 0x0000f60005027a25 */ /* 0x040fe200078e0002 */
[----:B------:R1:W1:Y:S03]  /*18200*/  LDS.128 R72, [R203+0xb080] ;  /* 0x00b08000cb487984 */ /* 0x0002660000000c00 */
[----:B------:R-:W-:Y:S01]  /*18210*/  IMAD R5, R5, c[0x0][0x3dc], R6 ;  /* 0x0000f70005057a24 */ /* 0x000fe200078e0206 */
[----:B------:R1:W1:Y:S01]  /*18220*/  LDS.128 R20, [R203+0xc080] ;  /* 0x00c08000cb147984 */ /* 0x0002620000000c00 */
[----:B------:R-:W-:-:S02]  /*18230*/  LEA R16, P0, R2, c[0x0][0x380], 0x1 ;  /* 0x0000e00002107a11 */ /* 0x000fc400078008ff */
[----:B------:R-:W-:Y:S01]  /*18240*/  LEA R6, R115, R143, 0x7 ;  /* 0x0000008f73067211 */ /* 0x000fe200078e38ff */
[----:B------:R1:W1:Y:S01]  /*18250*/  LDS.128 R36, [R203+0xd080] ;  /* 0x00d08000cb247984 */ /* 0x0002620000000c00 */
[----:B------:R-:W-:-:S03]  /*18260*/  IADD3 R3, R3, R5, RZ ;  /* 0x0000000503037210 */ /* 0x000fc60007ffe0ff */
[----:B------:R1:W1:Y:S01]  /*18270*/  LDS.128 R52, [R203+0xe080] ;  /* 0x00e08000cb347984 */ /* 0x0002620000000c00 */
[----:B------:R-:W-:-:S03]  /*18280*/  LEA.HI.X R9, R2, c[0x0][0x384], R3, 0x1, P0 ;  /* 0x0000e10002097a11 */ /* 0x000fc600000f0c03 */
[----:B------:R1:W1:Y:S01]  /*18290*/  LDS.128 R68, [R203+0xf080] ;  /* 0x00f08000cb447984 */ /* 0x0002620000000c00 */
[----:B------:R-:W-:Y:S05]  /*182a0*/  BRA.DIV ~URZ, `(.L_x_1857) ;  /* 0x00004c327f007947 */ /* 0x000fea000b800000 */
[----:B--234-:R2:W3:Y:S02]  /*182b0*/  SHFL.IDX PT, R5, R9, RZ, 0x181f ;  /* 0x00181fff09057589 */ /* 0x01c4e400000e0000 */
.L_x_1933:
[----:B------:R-:W-:Y:S05]  /*182c0*/  BRA.DIV ~URZ, `(.L_x_1858) ;  /* 0x00004c827f007947 */ /* 0x000fea000b800000 */
[----:B------:R4:W2:Y:S02]  /*182d0*/  SHFL.IDX PT, R2, R16, RZ, 0x181f ;  /* 0x00181fff10027589 */ /* 0x0008a400000e0000 */
.L_x_1934:
        /* <DEDUP_REMOVED lines=9> */
[CC--:B------:R-:W-:Y:S02]  /*18370*/  @!P1 LEA R10, P5, R205.reuse, R2.reuse, 0x1 ;  /* 0x00000002cd0a9211 */ /* 0x0c0fe400078a08ff */
[-C--:B---3--:R-:W-:Y:S02]  /*18380*/  @!P3 LEA.HI.X R15, R140, R5.reuse, R141, 0x1, P4 ;  /* 0x000000058c0fb211 */ /* 0x088fe400020f0c8d */
        /* <DEDUP_REMOVED lines=8> */
.L_x_1860:
[----:B------:R-:W-:Y:S05]  /*18410*/  BSYNC B0 ;  /* 0x0000000000007941 */ /* 0x000fea0003800000 */
.L_x_1859:
[----:B------:R-:W-:Y:S05]  /*18420*/  BRA.DIV ~URZ, `(.L_x_1861) ;  /* 0x00004b927f007947 */ /* 0x000fea000b800000 */
[----:B---3--:R3:W4:Y:S04]  /*18430*/  SHFL.IDX PT, R5, R9, 0x1, 0x181f ;  /* 0x00381f0009057f89 */ /* 0x00872800000e0000 */
[----:B--2---:R3:W2:Y:S02]  /*18440*/  SHFL.IDX PT, R2, R16, 0x1, 0x181f ;  /* 0x00381f0010027f89 */ /* 0x0046a400000e0000 */
.L_x_1935:
        /* <DEDUP_REMOVED lines=11> */
[-C--:B----4-:R-:W-:Y:S02]  /*18500*/  @!P3 LEA.HI.X R15, R140, R5.reuse, R141, 0x1, P4 ;  /* 0x000000058c0fb211 */ /* 0x090fe400020f0c8d */
        /* <DEDUP_REMOVED lines=8> */
.L_x_1863:
[----:B------:R-:W-:Y:S05]  /*18590*/  BSYNC B0 ;  /* 0x0000000000007941 */ /* 0x000fea0003800000 */
.L_x_1862:
[----:B------:R-:W-:Y:S05]  /*185a0*/  BRA.DIV ~URZ, `(.L_x_1864) ;  /* 0x00004ae27f007947 */ /* 0x000fea000b800000 */
[----:B----4-:R4:W3:Y:S02]  /*185b0*/  SHFL.IDX PT, R5, R9, 0x2, 0x181f ;  /* 0x00581f0009057f89 */ /* 0x0108e400000e0000 */
.L_x_1936:
[----:B------:R-:W-:Y:S05]  /*185c0*/  BRA.DIV ~URZ, `(.L_x_1865) ;  /* 0x00004b327f007947 */ /* 0x000fea000b800000 */
[----:B--2---:R2:W4:Y:S02]  /*185d0*/  SHFL.IDX PT, R2, R16, 0x2, 0x181f ;  /* 0x00581f0010027f89 */ /* 0x00452400000e0000 */
.L_x_1937:
        /* <DEDUP_REMOVED lines=20> */
.L_x_1867:
[----:B------:R-:W-:Y:S05]  /*18720*/  BSYNC B0 ;  /* 0x0000000000007941 */ /* 0x000fea0003800000 */
.L_x_1866:
[----:B------:R-:W-:Y:S05]  /*18730*/  BRA.DIV ~URZ, `(.L_x_1868) ;  /* 0x00004a327f007947 */ /* 0x000fea000b800000 */
[----:B---3--:R3:W2:Y:S04]  /*18740*/  SHFL.IDX PT, R5, R9, 0x3, 0x181f ;  /* 0x00781f0009057f89 */ /* 0x0086a800000e0000 */
[----:B----4-:R3:W4:Y:S02]  /*18750*/  SHFL.IDX PT, R2, R16, 0x3, 0x181f ;  /* 0x00781f0010027f89 */ /* 0x01072400000e0000 */
.L_x_1938:
        /* <DEDUP_REMOVED lines=17> */
[----:B------:R-:W-:-:S04]  /*18870*/  LEA R2, P0, R204, R2, 0x1 ;  /* 0x00000002cc027211 */ /* 0x000fc800078008ff */
[----:B------:R-:W-:-:S05]  /*18880*/  LEA.HI.X R3, R204, R5, R215, 0x1, P0 ;  /* 0x00000005cc037211 */ /* 0x000fca00000f0cd7 */
[----:B------:R2:W-:Y:S01]  /*18890*/  ST.E.128 [R2.64], R68 ;  /* 0x0000004402007985 */ /* 0x0005e2000c101d06 */
[----:B------:R-:W-:Y:S05]  /*188a0*/  BRA `(.L_x_1869) ;  /* 0x0000293000007947 */ /* 0x000fea0003800000 */
.L_x_1856:
[----:B-1----:R-:W2:Y:S01]  /*188b0*/  LDL.LU R12, [R1+0x40] ;  /* 0x00004000010c7983 */ /* 0x002ea20000300800 */
[----:B------:R-:W-:Y:S02]  /*188c0*/  IMAD R14, R14, c[0x0][0x408], RZ ;  /* 0x000102000e0e7a24 */ /* 0x000fe400078e02ff */
[----:B------:R-:W-:-:S04]  /*188d0*/  IMAD.WIDE.U32 R10, R3, c[0x0][0x408], RZ ;  /* 0x00010200030a7a25 */ /* 0x000fc800078e00ff */
        /* <DEDUP_REMOVED lines=8> */
[----:B------:R-:W-:-:S05]  /*18960*/  IMAD R2, R2, c[0x0][0x444], R3 ;  /* 0x0001110002027a24 */ /* 0x000fca00078e0203 */
[----:B------:R-:W-:Y:S02]  /*18970*/  IADD3 R3, R5, R2, RZ ;  /* 0x0000000205037210 */ /* 0x000fe40007ffe0ff */
[----:B------:R-:W-:-:S05]  /*18980*/  MOV R2, R4 ;  /* 0x0000000400027202 */ /* 0x000fca0000000f00 */
[----:B--2---:R-:W-:-:S04]  /*18990*/  IMAD.WIDE.U32 R2, R12, c[0x0][0x448], R2 ;  /* 0x000112000c027a25 */ /* 0x004fc800078e0002 */
[----:B------:R-:W-:Y:S01]  /*189a0*/  IMAD R5, R12, c[0x0][0x44c], R3 ;  /* 0x000113000c057a24 */ /* 0x000fe200078e0203 */
[----:B------:R-:W-:Y:S01]  /*189b0*/  MOV R4, R2 ;  /* 0x0000000200047202 */ /* 0x000fe20000000f00 */
[----:B------:R-:W-:Y:S01]  /*189c0*/  @P3 IMAD.HI.U32 R3, R6, c[0x0][0x4ec], RZ ;  /* 0x00013b0006033a27 */ /* 0x000fe200078e00ff */
[----:B------:R-:W-:-:S04]  /*189d0*/  MOV R2, R6 ;  /* 0x0000000600027202 */ /* 0x000fc80000000f00 */
[----:B------:R-:W-:-:S04]  /*189e0*/  @P3 SHF.R.U32.HI R2, RZ, c[0x0][0x4f0], R3 ;  /* 0x00013c00ff023a19 */ /* 0x000fc80000011603 */
[C---:B------:R-:W-:Y:S01]  /*189f0*/  IADD3 R3, -R2.reuse, RZ, RZ ;  /* 0x000000ff02037210 */ /* 0x040fe20007ffe1ff */
[----:B------:R-:W-:-:S04]  /*18a00*/  IMAD.WIDE.U32 R4, R2, c[0x0][0x430], R4 ;  /* 0x00010c0002047a25 */ /* 0x000fc800078e0004 */
[----:B------:R-:W-:Y:S01]  /*18a10*/  IMAD R6, R3, c[0x0][0x4e8], R6 ;  /* 0x00013a0003067a24 */ /* 0x000fe200078e0206 */
[----:B------:R-:W-:-:S05]  /*18a20*/  SHF.R.S32.HI R3, RZ, 0x1f, R2 ;  /* 0x0000001fff037819 */ /* 0x000fca0000011402 */
[----:B------:R-:W-:-:S04]  /*18a30*/  IMAD R3, R3, c[0x0][0x430], RZ ;  /* 0x00010c0003037a24 */ /* 0x000fc800078e02ff */
[----:B------:R-:W-:-:S05]  /*18a40*/  IMAD R2, R2, c[0x0][0x434], R3 ;  /* 0x00010d0002027a24 */ /* 0x000fca00078e0203 */
[----:B------:R-:W-:Y:S02]  /*18a50*/  IADD3 R3, R5, R2, RZ ;  /* 0x0000000205037210 */ /* 0x000fe40007ffe0ff */
[----:B------:R-:W-:Y:S02]  /*18a60*/  MOV R2, R4 ;  /* 0x0000000400027202 */ /* 0x000fe40000000f00 */
        /* <DEDUP_REMOVED lines=9> */
.L_x_1939:
[----:B------:R-:W-:Y:S05]  /*18b00*/  BRA.DIV ~URZ, `(.L_x_1871) ;  /* 0x000047a27f007947 */ /* 0x000fea000b800000 */
[----:B------:R3:W4:Y:S02]  /*18b10*/  SHFL.IDX PT, R2, R5, RZ, 0x1c1f ;  /* 0x001c1fff05027589 */ /* 0x00072400000e0000 */
.L_x_1940:
[----:B------:R-:W-:Y:S01]  /*18b20*/  BSSY B0, `(.L_x_1872) ;  /* 0x00000c1000007945 */ /* 0x000fe20003800000 */
[----:B------:R-:W-:Y:S05]  /*18b30*/  @P0 BRA `(.L_x_1873) ;  /* 0x00000bf000000947 */ /* 0x000fea0003800000 */
[----:B------:R-:W5:Y:S04]  /*18b40*/  LDL R10, [R1+0x4c] ;  /* 0x00004c00010a7983 */ /* 0x000f680000100800 */
[----:B---3--:R-:W3:Y:S04]  /*18b50*/  LDL R14, [R1+0xc0] ;  /* 0x0000c000010e7983 */ /* 0x008ee80000100800 */
[----:B----4-:R-:W4:Y:S04]  /*18b60*/  LDL R20, [R1+0x158] ;  /* 0x0001580001147983 */ /* 0x010f280000100800 */
[----:B--2---:R-:W2:Y:S04]  /*18b70*/  LDL R17, [R1+0xbc] ;  /* 0x0000bc0001117983 */ /* 0x004ea80000100800 */
[----:B------:R-:W2:Y:S04]  /*18b80*/  LDL R21, [R1+0xb8] ;  /* 0x0000b80001157983 */ /* 0x000ea80000100800 */
        /* <DEDUP_REMOVED lines=8> */
[----:B-----5:R-:W-:-:S13]  /*18c10*/  ISETP.GE.AND P0, PT, R10, c[0x0][0x3c8], PT ;  /* 0x0000f2000a007a0c */ /* 0x020fda0003f06270 */
[----:B------:R-:W-:-:S04]  /*18c20*/  @!P0 IMAD.MOV.U32 R3, RZ, RZ, R4 ;  /* 0x000000ffff038224 */ /* 0x000fc800078e0004 */
[----:B------:R-:W-:Y:S01]  /*18c30*/  @!P0 IMAD.WIDE R10, R10, 0x4, R2 ;  /* 0x000000040a0a8825 */ /* 0x000fe200078e0202 */
[----:B--2---:R-:W-:Y:S01]  /*18c40*/  ISETP.GE.AND P2, PT, R21, c[0x0][0x3c8], PT ;  /* 0x0000f20015007a0c */ /* 0x004fe20003f46270 */
[----:B------:R-:W2:Y:S04]  /*18c50*/  LDL R3, [R1+0xa4] ;  /* 0x0000a40001037983 */ /* 0x000ea80000100800 */
[----:B------:R5:W-:Y:S01]  /*18c60*/  @!P0 ST.E.64 [R10.64], R24 ;  /* 0x000000180a008985 */ /* 0x000be2000c101b06 */
[----:B---3--:R-:W-:-:S13]  /*18c70*/  ISETP.GE.AND P0, PT, R14, c[0x0][0x3c8], PT ;  /* 0x0000f2000e007a0c */ /* 0x008fda0003f06270 */
[C---:B-----5:R-:W-:Y:S01]  /*18c80*/  @!P0 LEA R10, P1, R14.reuse, R2, 0x2 ;  /* 0x000000020e0a8211 */ /* 0x060fe200078210ff */
[----:B------:R-:W3:Y:S03]  /*18c90*/  LDL R25, [R1+0x140] ;  /* 0x0001400001197983 */ /* 0x000ee60000100800 */
[----:B----4-:R-:W-:Y:S01]  /*18ca0*/  @!P0 LEA.HI.X R11, R14, R4, R20, 0x2, P1 ;  /* 0x000000040e0b8211 */ /* 0x010fe200008f1414 */
[----:B------:R-:W4:Y:S04]  /*18cb0*/  LDL R24, [R1+0x94] ;  /* 0x0000940001187983 */ /* 0x000f280000100800 */
[----:B------:R-:W5:Y:S04]  /*18cc0*/  LDL R14, [R1+0x144] ;  /* 0x00014400010e7983 */ /* 0x000f680000100800 */
[----:B------:R1:W-:Y:S01]  /*18cd0*/  @!P0 ST.E.64 [R10.64], R26 ;  /* 0x0000001a0a008985 */ /* 0x0003e2000c101b06 */
[----:B------:R-:W-:-:S03]  /*18ce0*/  ISETP.GE.AND P0, PT, R17, c[0x0][0x3c8], PT ;  /* 0x0000f20011007a0c */ /* 0x000fc60003f06270 */
[----:B------:R-:W2:Y:S10]  /*18cf0*/  LDL R20, [R1+0xac] ;  /* 0x0000ac0001147983 */ /* 0x000eb40000100800 */
[C---:B-1----:R-:W-:Y:S01]  /*18d00*/  @!P0 LEA R10, P1, R17.reuse, R2, 0x2 ;  /* 0x00000002110a8211 */ /* 0x042fe200078210ff */
[----:B------:R-:W3:Y:S03]  /*18d10*/  LDL R26, [R1+0x8c] ;  /* 0x00008c00011a7983 */ /* 0x000ee60000100800 */
[----:B------:R-:W-:Y:S01]  /*18d20*/  @!P0 LEA.HI.X R11, R17, R4, R118, 0x2, P1 ;  /* 0x00000004110b8211 */ /* 0x000fe200008f1476 */
[----:B------:R-:W3:Y:S01]  /*18d30*/  LDL R27, [R1+0x11c] ;  /* 0x00011c00011b7983 */ /* 0x000ee20000100800 */
[----:B------:R-:W-:-:S03]  /*18d40*/  ISETP.GE.AND P1, PT, R12, c[0x0][0x3c8], PT ;  /* 0x0000f2000c007a0c */ /* 0x000fc60003f26270 */
[----:B------:R-:W4:Y:S04]  /*18d50*/  LDL R17, [R1+0xa8] ;  /* 0x0000a80001117983 */ /* 0x000f280000100800 */
[----:B------:R1:W-:Y:S02]  /*18d60*/  @!P0 ST.E.64 [R10.64], R28 ;  /* 0x0000001c0a008985 */ /* 0x0003e4000c101b06 */
[C---:B-1----:R-:W-:Y:S02]  /*18d70*/  @!P2 LEA R10, P0, R21.reuse, R2, 0x2 ;  /* 0x00000002150aa211 */ /* 0x042fe400078010ff */
[----:B------:R-:W4:Y:S02]  /*18d80*/  LDL R29, [R1+0x9c] ;  /* 0x00009c00011d7983 */ /* 0x000f240000100800 */
[----:B------:R-:W-:-:S02]  /*18d90*/  @!P2 LEA.HI.X R11, R21, R4, R115, 0x2, P0 ;  /* 0x00000004150ba211 */ /* 0x000fc400000f1473 */
[----:B------:R-:W4:Y:S04]  /*18da0*/  LDL R28, [R1+0x124] ;  /* 0x00012400011c7983 */ /* 0x000f280000100800 */
[----:B------:R-:W4:Y:S04]  /*18db0*/  LDL R21, [R1+0x13c] ;  /* 0x00013c0001157983 */ /* 0x000f280000100800 */
[----:B------:R1:W-:Y:S02]  /*18dc0*/  @!P2 ST.E.64 [R10.64], R30 ;  /* 0x0000001e0a00a985 */ /* 0x0003e4000c101b06 */
[----:B-1----:R-:W-:-:S02]  /*18dd0*/  @!P1 LEA R10, P0, R12, R2, 0x2 ;  /* 0x000000020c0a9211 */ /* 0x002fc400078010ff */
[----:B------:R-:W4:Y:S02]  /*18de0*/  LDL R30, [R1+0x12c] ;  /* 0x00012c00011e7983 */ /* 0x000f240000100800 */
[----:B------:R-:W-:Y:S02]  /*18df0*/  @!P1 LEA.HI.X R11, R12, R4, R19, 0x2, P0 ;  /* 0x000000040c0b9211 */ /* 0x000fe400000f1413 */
[----:B------:R-:W4:Y:S04]  /*18e00*/  LDL R31, [R1+0x6c] ;  /* 0x00006c00011f7983 */ /* 0x000f280000100800 */
[----:B------:R-:W4:Y:S01]  /*18e10*/  LDL R19, [R1+0x138] ;  /* 0x0001380001137983 */ /* 0x000f220000100800 */
[----:B------:R-:W-:-:S03]  /*18e20*/  ISETP.GE.AND P2, PT, R15, c[0x0][0x3c8], PT ;  /* 0x0000f2000f007a0c */ /* 0x000fc60003f46270 */
[----:B------:R1:W-:Y:S01]  /*18e30*/  @!P1 ST.E.64 [R10.64], R32 ;  /* 0x000000200a009985 */ /* 0x0003e2000c101b06 */
[----:B------:R-:W-:-:S03]  /*18e40*/  ISETP.GE.AND P1, PT, R13, c[0x0][0x3c8], PT ;  /* 0x0000f2000d007a0c */ /* 0x000fc60003f26270 */
[----:B------:R-:W4:Y:S06]  /*18e50*/  LDL R12, [R1+0xa0] ;  /* 0x0000a000010c7983 */ /* 0x000f2c0000100800 */
[C---:B-1----:R-:W-:Y:S01]  /*18e60*/  @!P2 LEA R10, P0, R15.reuse, R2, 0x2 ;  /* 0x000000020f0aa211 */ /* 0x042fe200078010ff */
[----:B------:R-:W4:Y:S03]  /*18e70*/  LDL R33, [R1+0x74] ;  /* 0x0000740001217983 */ /* 0x000f260000100800 */
[----:B------:R-:W-:Y:S01]  /*18e80*/  @!P2 LEA.HI.X R11, R15, R4, R16, 0x2, P0 ;  /* 0x000000040f0ba211 */ /* 0x000fe200000f1410 */
[----:B------:R-:W4:Y:S04]  /*18e90*/  LDL R32, [R1+0xfc] ;  /* 0x0000fc0001207983 */ /* 0x000f280000100800 */
[----:B------:R-:W4:Y:S04]  /*18ea0*/  LDL R15, [R1+0x134] ;  /* 0x00013400010f7983 */ /* 0x000f280000100800 */
[----:B------:R1:W-:Y:S01]  /*18eb0*/  @!P2 ST.E.64 [R10.64], R34 ;  /* 0x000000220a00a985 */ /* 0x0003e2000c101b06 */
[----:B------:R-:W-:-:S03]  /*18ec0*/  ISETP.GE.AND P2, PT, R18, c[0x0][0x3c8], PT ;  /* 0x0000f20012007a0c */ /* 0x000fc60003f46270 */
[----:B------:R-:W4:Y:S01]  /*18ed0*/  LDL R16, [R1+0x98] ;  /* 0x0000980001107983 */ /* 0x000f220000100800 */
[----:B-1----:R-:W-:-:S03]  /*18ee0*/  @!P1 LEA R10, P0, R13, R2, 0x2 ;  /* 0x000000020d0a9211 */ /* 0x002fc600078010ff */
[----:B------:R-:W4:Y:S01]  /*18ef0*/  LDL R34, [R1+0x104] ;  /* 0x0001040001227983 */ /* 0x000f220000100800 */
[----:B-----5:R-:W-:-:S03]  /*18f00*/  @!P1 LEA.HI.X R11, R13, R4, R14, 0x2, P0 ;  /* 0x000000040d0b9211 */ /* 0x020fc600000f140e */
[----:B------:R-:W5:Y:S04]  /*18f10*/  LDL R13, [R1+0x130] ;  /* 0x00013000010d7983 */ /* 0x000f680000100800 */
[----:B------:R1:W-:Y:S01]  /*18f20*/  @!P1 ST.E.64 [R10.64], R36 ;  /* 0x000000240a009985 */ /* 0x0003e2000c101b06 */
[----:B--2---:R-:W-:-:S03]  /*18f30*/  ISETP.GE.AND P1, PT, R20, c[0x0][0x3c8], PT ;  /* 0x0000f20014007a0c */ /* 0x004fc60003f26270 */
[----:B------:R-:W2:Y:S01]  /*18f40*/  LDL R14, [R1+0x90] ;  /* 0x00009000010e7983 */ /* 0x000ea20000100800 */
[----:B-1----:R-:W-:-:S04]  /*18f50*/  @!P2 LEA R10, P0, R18, R2, 0x2 ;  /* 0x00000002120aa211 */ /* 0x002fc800078010ff */
[----:B---3--:R-:W-:Y:S02]  /*18f60*/  @!P2 LEA.HI.X R11, R18, R4, R25, 0x2, P0 ;  /* 0x00000004120ba211 */ /* 0x008fe400000f1419 */
[----:B------:R-:W3:Y:S04]  /*18f70*/  LDL R18, [R1+0x128] ;  /* 0x0001280001127983 */ /* 0x000ee80000100800 */
[----:B------:R1:W-:Y:S01]  /*18f80*/  @!P2 ST.E.64 [R10.64], R40 ;  /* 0x000000280a00a985 */ /* 0x0003e2000c101b06 */
[----:B----4-:R-:W-:-:S03]  /*18f90*/  ISETP.GE.AND P2, PT, R17, c[0x0][0x3c8], PT ;  /* 0x0000f20011007a0c */ /* 0x010fc60003f46270 */
[----:B------:R-:W4:Y:S01]  /*18fa0*/  LDL R25, [R1+0x118] ;  /* 0x0001180001197983 */ /* 0x000f220000100800 */
[----:B-1----:R-:W-:-:S04]  /*18fb0*/  @!P1 LEA R10, P0, R20, R2, 0x2 ;  /* 0x00000002140a9211 */ /* 0x002fc800078010ff */
[----:B------:R-:W-:Y:S02]  /*18fc0*/  @!P1 LEA.HI.X R11, R20, R4, R21, 0x2, P0 ;  /* 0x00000004140b9211 */ /* 0x000fe400000f1415 */
[----:B------:R-:W4:Y:S04]  /*18fd0*/  LDL R21, [R1+0x88] ;  /* 0x0000880001157983 */ /* 0x000f280000100800 */
[----:B------:R1:W-:Y:S01]  /*18fe0*/  @!P1 ST.E.64 [R10.64], R44 ;  /* 0x0000002c0a009985 */ /* 0x0003e2000c101b06 */
[----:B------:R-:W-:Y:S02]  /*18ff0*/  ISETP.GE.AND P3, PT, R29, c[0x0][0x3c8], PT ;  /* 0x0000f2001d007a0c */ /* 0x000fe40003f66270 */
[----:B------:R-:W-:Y:S01]  /*19000*/  ISETP.GE.AND P4, PT, R24, c[0x0][0x3c8], PT ;  /* 0x0000f20018007a0c */ /* 0x000fe20003f86270 */
[----:B------:R-:W4:Y:S01]  /*19010*/  LDL R20, [R1+0x7c] ;  /* 0x00007c0001147983 */ /* 0x000f220000100800 */
[----:B-1----:R-:W-:-:S04]  /*19020*/  @!P2 LEA R10, P0, R17, R2, 0x2 ;  /* 0x00000002110aa211 */ /* 0x002fc800078010ff */
[----:B------:R-:W-:Y:S02]  /*19030*/  @!P2 LEA.HI.X R11, R17, R4, R19, 0x2, P0 ;  /* 0x00000004110ba211 */ /* 0x000fe400000f1413 */
[----:B------:R-:W4:Y:S01]  /*19040*/  LDL R19, [R1+0x120] ;  /* 0x0001200001137983 */ /* 0x000f220000100800 */
[----:B------:R-:W-:-:S03]  /*19050*/  ISETP.GE.AND P1, PT, R3, c[0x0][0x3c8], PT ;  /* 0x0000f20003007a0c */ /* 0x000fc60003f26270 */
[----:B------:R1:W-:Y:S01]  /*19060*/  @!P2 ST.E.64 [R10.64], R48 ;  /* 0x000000300a00a985 */ /* 0x0003e2000c101b06 */
[----:B------:R-:W-:-:S03]  /*19070*/  ISETP.GE.AND P2, PT, R12, c[0x0][0x3c8], PT ;  /* 0x0000f2000c007a0c */ /* 0x000fc60003f46270 */
[----:B------:R-:W4:Y:S06]  /*19080*/  LDL R17, [R1+0x78] ;  /* 0x0000780001117983 */ /* 0x000f2c0000100800 */
[----:B-1----:R-:W-:-:S04]  /*19090*/  @!P1 LEA R10, P0, R3, R2, 0x2 ;  /* 0x00000002030a9211 */ /* 0x002fc800078010ff */
[----:B------:R-:W-:Y:S02]  /*190a0*/  @!P1 LEA.HI.X R11, R3, R4, R15, 0x2, P0 ;  /* 0x00000004030b9211 */ /* 0x000fe400000f140f */
[----:B------:R-:W4:Y:S04]  /*190b0*/  LDL R15, [R1+0x84] ;  /* 0x00008400010f7983 */ /* 0x000f280000100800 */
[----:B------:R1:W-:Y:S01]  /*190c0*/  @!P1 ST.E.64 [R10.64], R52 ;  /* 0x000000340a009985 */ /* 0x0003e2000c101b06 */
[----:B------:R-:W-:-:S03]  /*190d0*/  ISETP.GE.AND P1, PT, R16, c[0x0][0x3c8], PT ;  /* 0x0000f20010007a0c */ /* 0x000fc60003f26270 */
[----:B------:R-:W4:Y:S01]  /*190e0*/  LDL R3, [R1+0x80] ;  /* 0x0000800001037983 */ /* 0x000f220000100800 */
[----:B-1----:R-:W-:-:S04]  /*190f0*/  @!P2 LEA R10, P0, R12, R2, 0x2 ;  /* 0x000000020c0aa211 */ /* 0x002fc800078010ff */
[----:B-----5:R-:W-:-:S05]  /*19100*/  @!P2 LEA.HI.X R11, R12, R4, R13, 0x2, P0 ;  /* 0x000000040c0ba211 */ /* 0x020fca00000f140d */
[----:B------:R1:W-:Y:S01]  /*19110*/  @!P2 ST.E.64 [R10.64], R56 ;  /* 0x000000380a00a985 */ /* 0x0003e2000c101b06 */
[C---:B------:R-:W-:Y:S02]  /*19120*/  @!P3 LEA R12, P5, R29.reuse, R2, 0x2 ;  /* 0x000000021d0cb211 */ /* 0x040fe400078a10ff */
[----:B--2---:R-:W-:Y:S02]  /*19130*/  ISETP.GE.AND P2, PT, R14, c[0x0][0x3c8], PT ;  /* 0x0000f2000e007a0c */ /* 0x004fe40003f46270 */
[----:B------:R-:W-:Y:S02]  /*19140*/  @!P3 LEA.HI.X R13, R29, R4, R30, 0x2, P5 ;  /* 0x000000041d0db211 */ /* 0x000fe400028f141e */
[----:B------:R-:W2:Y:S01]  /*19150*/  LDL R29, [R1+0x68] ;  /* 0x00006800011d7983 */ /* 0x000ea20000100800 */
[----:B-1----:R-:W-:-:S03]  /*19160*/  @!P1 LEA R10, P0, R16, R2, 0x2 ;  /* 0x00000002100a9211 */ /* 0x002fc600078010ff */
[----:B------:R-:W5:Y:S01]  /*19170*/  LDL R30, [R1+0xf8] ;  /* 0x0000f800011e7983 */ /* 0x000f620000100800 */
[----:B---3--:R-:W-:-:S03]  /*19180*/  @!P1 LEA.HI.X R11, R16, R4, R18, 0x2, P0 ;  /* 0x00000004100b9211 */ /* 0x008fc600000f1412 */
[----:B------:R-:W3:Y:S04]  /*19190*/  LDL R18, [R1+0x114] ;  /* 0x0001140001127983 */ /* 0x000ee80000100800 */
[----:B------:R-:W2:Y:S04]  /*191a0*/  LDL R16, [R1+0x110] ;  /* 0x0001100001107983 */ /* 0x000ea80000100800 */
[----:B------:R1:W-:Y:S04]  /*191b0*/  @!P3 ST.E.64 [R12.64], R60 ;  /* 0x0000003c0c00b985 */ /* 0x0003e8000c101b06 */
[----:B------:R1:W-:Y:S02]  /*191c0*/  @!P1 ST.E.64 [R10.64], R64 ;  /* 0x000000400a009985 */ /* 0x0003e4000c101b06 */
[----:B-1----:R-:W-:-:S02]  /*191d0*/  @!P4 LEA R12, P5, R24, R2, 0x2 ;  /* 0x00000002180cc211 */ /* 0x002fc400078a10ff */
[----:B------:R-:W-:Y:S02]  /*191e0*/  @!P2 LEA R10, P0, R14, R2, 0x2 ;  /* 0x000000020e0aa211 */ /* 0x000fe400078010ff */
[-C--:B------:R-:W-:Y:S02]  /*191f0*/  @!P4 LEA.HI.X R13, R24, R4.reuse, R28, 0x2, P5 ;  /* 0x00000004180dc211 */ /* 0x080fe400028f141c */
[----:B------:R-:W5:Y:S01]  /*19200*/  LDL R24, [R1+0x10c] ;  /* 0x00010c0001187983 */ /* 0x000f620000100800 */
[----:B----4-:R-:W-:-:S03]  /*19210*/  @!P2 LEA.HI.X R11, R14, R4, R19, 0x2, P0 ;  /* 0x000000040e0ba211 */ /* 0x010fc600000f1413 */
[----:B------:R-:W4:Y:S04]  /*19220*/  LDL R28, [R1+0xf4] ;  /* 0x0000f400011c7983 */ /* 0x000f280000100800 */
[----:B------:R-:W4:Y:S01]  /*19230*/  LDL R19, [R1+0x108] ;  /* 0x0001080001137983 */ /* 0x000f220000100800 */
[----:B------:R-:W-:-:S03]  /*19240*/  ISETP.GE.AND P3, PT, R26, c[0x0][0x3c8], PT ;  /* 0x0000f2001a007a0c */ /* 0x000fc60003f66270 */
[----:B------:R1:W-:Y:S01]  /*19250*/  @!P4 ST.E.64 [R12.64], R68 ;  /* 0x000000440c00c985 */ /* 0x0003e2000c101b06 */
[----:B------:R-:W-:-:S03]  /*19260*/  ISETP.GE.AND P1, PT, R21, c[0x0][0x3c8], PT ;  /* 0x0000f20015007a0c */ /* 0x000fc60003f26270 */
[----:B------:R-:W4:Y:S04]  /*19270*/  LDL R14, [R1+0x70] ;  /* 0x00007000010e7983 */ /* 0x000f280000100800 */
[----:B------:R1:W-:Y:S02]  /*19280*/  @!P2 ST.E.64 [R10.64], R72 ;  /* 0x000000480a00a985 */ /* 0x0003e4000c101b06 */
[C---:B-1----:R-:W-:Y:S02]  /*19290*/  @!P3 LEA R12, P5, R26.reuse, R2, 0x2 ;  /* 0x000000021a0cb211 */ /* 0x042fe400078a10ff */
[----:B------:R-:W-:Y:S02]  /*192a0*/  ISETP.GE.AND P4, PT, R15, c[0x0][0x3c8], PT ;  /* 0x0000f2000f007a0c */ /* 0x000fe40003f86270 */
[----:B------:R-:W-:-:S02]  /*192b0*/  @!P3 LEA.HI.X R13, R26, R4, R27, 0x2, P5 ;  /* 0x000000041a0db211 */ /* 0x000fc400028f141b */
[----:B------:R-:W-:Y:S01]  /*192c0*/  @!P1 LEA R10, P0, R21, R2, 0x2 ;  /* 0x00000002150a9211 */ /* 0x000fe200078010ff */
[----:B------:R-:W4:Y:S01]  /*192d0*/  LDL R27, [R1+0x64] ;  /* 0x00006400011b7983 */ /* 0x000f220000100800 */
[----:B------:R-:W-:-:S03]  /*192e0*/  ISETP.GE.AND P2, PT, R3, c[0x0][0x3c8], PT ;  /* 0x0000f20003007a0c */ /* 0x000fc60003f46270 */
[----:B------:R1:W-:Y:S01]  /*192f0*/  @!P3 ST.E.64 [R12.64], R76 ;  /* 0x0000004c0c00b985 */ /* 0x0003e2000c101b06 */
[----:B------:R-:W-:-:S03]  /*19300*/  @!P1 LEA.HI.X R11, R21, R4, R25, 0x2, P0 ;  /* 0x00000004150b9211 */ /* 0x000fc600000f1419 */
[----:B------:R-:W4:Y:S04]  /*19310*/  LDL R25, [R1+0x60] ;  /* 0x0000600001197983 */ /* 0x000f280000100800 */
[----:B------:R1:W-:Y:S01]  /*19320*/  @!P1 ST.E.64 [R10.64], R80 ;  /* 0x000000500a009985 */ /* 0x0003e2000c101b06 */
[----:B------:R-:W-:-:S03]  /*19330*/  ISETP.GE.AND P3, PT, R20, c[0x0][0x3c8], PT ;  /* 0x0000f20014007a0c */ /* 0x000fc60003f66270 */
[----:B------:R-:W4:Y:S01]  /*19340*/  LDL R26, [R1+0xf0] ;  /* 0x0000f000011a7983 */ /* 0x000f220000100800 */
[----:B-1----:R-:W-:-:S03]  /*19350*/  @!P4 LEA R12, P5, R15, R2, 0x2 ;  /* 0x000000020f0cc211 */ /* 0x002fc600078a10ff */
[----:B------:R-:W4:Y:S01]  /*19360*/  LDL R21, [R1+0x5c] ;  /* 0x00005c0001157983 */ /* 0x000f220000100800 */
[----:B------:R-:W-:Y:S02]  /*19370*/  @!P2 LEA R10, P0, R3, R2, 0x2 ;  /* 0x00000002030aa211 */ /* 0x000fe400078010ff */
[----:B------:R-:W-:Y:S02]  /*19380*/  ISETP.GE.AND P1, PT, R17, c[0x0][0x3c8], PT ;  /* 0x0000f20011007a0c */ /* 0x000fe40003f26270 */
[-C--:B---3--:R-:W-:Y:S02]  /*19390*/  @!P4 LEA.HI.X R13, R15, R4.reuse, R18, 0x2, P5 ;  /* 0x000000040f0dc211 */ /* 0x088fe400028f1412 */
[----:B------:R-:W3:Y:S01]  /*193a0*/  LDL R15, [R1+0x100] ;  /* 0x00010000010f7983 */ /* 0x000ee20000100800 */
[----:B--2---:R-:W-:-:S03]  /*193b0*/  @!P2 LEA.HI.X R11, R3, R4, R16, 0x2, P0 ;  /* 0x00000004030ba211 */ /* 0x004fc600000f1410 */
[----:B------:R-:W2:Y:S04]  /*193c0*/  LDL R3, [R1+0x58] ;  /* 0x0000580001037983 */ /* 0x000ea80000100800 */
[----:B------:R-:W2:Y:S04]  /*193d0*/  LDL R18, [R1+0x54] ;  /* 0x0000540001127983 */ /* 0x000ea80000100800 */
[----:B------:R-:W2:Y:S04]  /*193e0*/  LDL R16, [R1+0x50] ;  /* 0x0000500001107983 */ /* 0x000ea80000100800 */
[----:B------:R1:W-:Y:S04]  /*193f0*/  @!P4 ST.E.64 [R12.64], R84 ;  /* 0x000000540c00c985 */ /* 0x0003e8000c101b06 */
[----:B------:R5:W-:Y:S01]  /*19400*/  @!P2 ST.E.64 [R10.64], R88 ;  /* 0x000000580a00a985 */ /* 0x000be2000c101b06 */
[----:B-1----:R-:W-:-:S02]  /*19410*/  @!P3 LEA R12, P5, R20, R2, 0x2 ;  /* 0x00000002140cb211 */ /* 0x002fc400078a10ff */
[C---:B-----5:R-:W-:Y:S02]  /*19420*/  @!P1 LEA R10, P0, R17.reuse, R2, 0x2 ;  /* 0x00000002110a9211 */ /* 0x060fe400078010ff */
[-C--:B------:R-:W-:Y:S02]  /*19430*/  @!P3 LEA.HI.X R13, R20, R4.reuse, R24, 0x2, P5 ;  /* 0x00000004140db211 */ /* 0x080fe400028f1418 */
[----:B------:R-:W5:Y:S04]  /*19440*/  LDL R20, [R1+0xe8] ;  /* 0x0000e80001147983 */ /* 0x000f680000100800 */
[----:B------:R-:W5:Y:S01]  /*19450*/  LDL R24, [R1+0xec] ;  /* 0x0000ec0001187983 */ /* 0x000f620000100800 */
[----:B----4-:R-:W-:-:S03]  /*19460*/  @!P1 LEA.HI.X R11, R17, R4, R19, 0x2, P0 ;  /* 0x00000004110b9211 */ /* 0x010fc600000f1413 */
[----:B------:R-:W4:Y:S04]  /*19470*/  LDL R19, [R1+0xe4] ;  /* 0x0000e40001137983 */ /* 0x000f280000100800 */
[----:B------:R-:W4:Y:S01]  /*19480*/  LDL R17, [R1+0xe0] ;  /* 0x0000e00001117983 */ /* 0x000f220000100800 */
[----:B------:R-:W-:Y:S02]  /*19490*/  ISETP.GE.AND P4, PT, R33, c[0x0][0x3c8], PT ;  /* 0x0000f20021007a0c */ /* 0x000fe40003f86270 */
[----:B------:R-:W-:Y:S01]  /*194a0*/  ISETP.GE.AND P2, PT, R14, c[0x0][0x3c8], PT ;  /* 0x0000f2000e007a0c */ /* 0x000fe20003f46270 */
[----:B------:R1:W-:Y:S01]  /*194b0*/  @!P3 ST.E.64 [R12.64], R92 ;  /* 0x0000005c0c00b985 */ /* 0x0003e2000c101b06 */
[----:B------:R-:W-:-:S03]  /*194c0*/  ISETP.GE.AND P3, PT, R31, c[0x0][0x3c8], PT ;  /* 0x0000f2001f007a0c */ /* 0x000fc60003f66270 */
[----:B------:R1:W-:Y:S01]  /*194d0*/  @!P1 ST.E.64 [R10.64], R96 ;  /* 0x000000600a009985 */ /* 0x0003e2000c101b06 */
[----:B------:R-:W-:-:S05]  /*194e0*/  ISETP.GE.AND P1, PT, R29, c[0x0][0x3c8], PT ;  /* 0x0000f2001d007a0c */ /* 0x000fca0003f26270 */
[CC--:B-1----:R-:W-:Y:S02]  /*194f0*/  @!P4 LEA R12, P5, R33.reuse, R2.reuse, 0x2 ;  /* 0x00000002210cc211 */ /* 0x0c2fe400078a10ff */
[----:B------:R-:W-:Y:S02]  /*19500*/  @!P2 LEA R10, P0, R14, R2, 0x2 ;  /* 0x000000020e0aa211 */ /* 0x000fe400078010ff */
[----:B------:R-:W-:Y:S02]  /*19510*/  @!P4 LEA.HI.X R13, R33, R4, R34, 0x2, P5 ;  /* 0x00000004210dc211 */ /* 0x000fe400028f1422 */
[----:B------:R-:W-:-:S03]  /*19520*/  ISETP.GE.AND P6, PT, R27, c[0x0][0x3c8], PT ;  /* 0x0000f2001b007a0c */ /* 0x000fc60003fc6270 */
[----:B------:R1:W-:Y:S01]  /*19530*/  @!P4 ST.E.64 [R12.64], R100 ;  /* 0x000000640c00c985 */ /* 0x0003e2000c101b06 */
[----:B------:R-:W-:Y:S02]  /*19540*/  ISETP.GE.AND P5, PT, R25, c[0x0][0x3c8], PT ;  /* 0x0000f20019007a0c */ /* 0x000fe40003fa6270 */
[----:B------:R-:W-:Y:S02]  /*19550*/  ISETP.GE.AND P4, PT, R21, c[0x0][0x3c8], PT ;  /* 0x0000f20015007a0c */ /* 0x000fe40003f86270 */
[----:B---3--:R-:W-:Y:S02]  /*19560*/  @!P2 LEA.HI.X R11, R14, R4, R15, 0x2, P0 ;  /* 0x000000040e0ba211 */ /* 0x008fe400000f140f */
[----:B------:R-:W-:-:S03]  /*19570*/  @!P3 LEA R14, P0, R31, R2, 0x2 ;  /* 0x000000021f0eb211 */ /* 0x000fc600078010ff */
[----:B------:R3:W-:Y:S01]  /*19580*/  @!P2 ST.E.64 [R10.64], R104 ;  /* 0x000000680a00a985 */ /* 0x0007e2000c101b06 */
[----:B------:R-:W-:Y:S02]  /*19590*/  @!P3 LEA.HI.X R15, R31, R4, R32, 0x2, P0 ;  /* 0x000000041f0fb211 */ /* 0x000fe400000f1420 */
[----:B-1----:R-:W-:-:S03]  /*195a0*/  @!P6 LEA R12, P0, R27, R2, 0x2 ;  /* 0x000000021b0ce211 */ /* 0x002fc600078010ff */
[----:B------:R1:W-:Y:S01]  /*195b0*/  @!P3 ST.E.64 [R14.64], R152 ;  /* 0x000000980e00b985 */ /* 0x0003e2000c101b06 */
[----:B------:R-:W-:Y:S02]  /*195c0*/  @!P6 LEA.HI.X R13, R27, R4, R28, 0x2, P0 ;  /* 0x000000041b0de211 */ /* 0x000fe400000f141c */
[----:B--2---:R-:W-:Y:S02]  /*195d0*/  ISETP.GE.AND P0, PT, R16, c[0x0][0x3c8], PT ;  /* 0x0000f20010007a0c */ /* 0x004fe40003f06270 */
[----:B---3--:R-:W-:-:S04]  /*195e0*/  @!P1 LEA R10, P2, R29, R2, 0x2 ;  /* 0x000000021d0a9211 */ /* 0x008fc800078410ff */
[----:B------:R-:W-:Y:S02]  /*195f0*/  @!P1 LEA.HI.X R11, R29, R4, R30, 0x2, P2 ;  /* 0x000000041d0b9211 */ /* 0x000fe400010f141e */
[----:B------:R-:W-:-:S03]  /*19600*/  ISETP.GE.AND P2, PT, R3, c[0x0][0x3c8], PT ;  /* 0x0000f20003007a0c */ /* 0x000fc60003f46270 */
[----:B------:R2:W-:Y:S01]  /*19610*/  @!P1 ST.E.64 [R10.64], R108 ;  /* 0x0000006c0a009985 */ /* 0x0005e2000c101b06 */
[----:B------:R-:W-:-:S03]  /*19620*/  ISETP.GE.AND P1, PT, R18, c[0x0][0x3c8], PT ;  /* 0x0000f20012007a0c */ /* 0x000fc60003f26270 */
[----:B------:R3:W-:Y:S01]  /*19630*/  @!P6 ST.E.64 [R12.64], R112 ;  /* 0x000000700c00e985 */ /* 0x0007e2000c101b06 */
[----:B-1----:R-:W-:-:S04]  /*19640*/  @!P4 LEA R14, P6, R21, R2, 0x2 ;  /* 0x00000002150ec211 */ /* 0x002fc800078c10ff */
[----:B-----5:R-:W-:Y:S02]  /*19650*/  @!P4 LEA.HI.X R15, R21, R4, R24, 0x2, P6 ;  /* 0x00000004150fc211 */ /* 0x020fe400030f1418 */
[----:B--2---:R-:W-:-:S04]  /*19660*/  @!P5 LEA R10, P3, R25, R2, 0x2 ;  /* 0x00000002190ad211 */ /* 0x004fc800078610ff */
[----:B------:R-:W-:Y:S02]  /*19670*/  @!P5 LEA.HI.X R11, R25, R4, R26, 0x2, P3 ;  /* 0x00000004190bd211 */ /* 0x000fe400018f141a */
[----:B---3--:R-:W-:-:S03]  /*19680*/  @!P2 LEA R12, P3, R3, R2, 0x2 ;  /* 0x00000002030ca211 */ /* 0x008fc600078610ff */
[----:B------:R1:W-:Y:S01]  /*19690*/  @!P5 ST.E.64 [R10.64], R116 ;  /* 0x000000740a00d985 */ /* 0x0003e2000c101b06 */
[----:B------:R-:W-:-:S03]  /*196a0*/  @!P2 LEA.HI.X R13, R3, R4, R20, 0x2, P3 ;  /* 0x00000004030da211 */ /* 0x000fc600018f1414 */
[----:B------:R2:W-:Y:S04]  /*196b0*/  @!P4 ST.E.64 [R14.64], R160 ;  /* 0x000000a00e00c985 */ /* 0x0005e8000c101b06 */
[----:B------:R2:W-:Y:S01]  /*196c0*/  @!P2 ST.E.64 [R12.64], R156 ;  /* 0x0000009c0c00a985 */ /* 0x0005e2000c101b06 */
[-C--:B-1----:R-:W-:Y:S02]  /*196d0*/  @!P1 LEA R10, P5, R18, R2.reuse, 0x2 ;  /* 0x00000002120a9211 */ /* 0x082fe400078a10ff */
[----:B------:R-:W-:Y:S02]  /*196e0*/  @!P0 LEA R2, P3, R16, R2, 0x2 ;  /* 0x0000000210028211 */ /* 0x000fe400078610ff */
[-C--:B----4-:R-:W-:Y:S02]  /*196f0*/  @!P1 LEA.HI.X R11, R18, R4.reuse, R19, 0x2, P5 ;  /* 0x00000004120b9211 */ /* 0x090fe400028f1413 */
[----:B------:R-:W-:-:S03]  /*19700*/  @!P0 LEA.HI.X R3, R16, R4, R17, 0x2, P3 ;  /* 0x0000000410038211 */ /* 0x000fc600018f1411 */
[----:B------:R2:W-:Y:S04]  /*19710*/  @!P1 ST.E.64 [R10.64], R120 ;  /* 0x000000780a009985 */ /* 0x0005e8000c101b06 */
[----:B------:R2:W-:Y:S02]  /*19720*/  @!P0 ST.E.64 [R2.64], R22 ;  /* 0x0000001602008985 */ /* 0x0005e4000c101b06 */
.L_x_1873:
[----:B------:R-:W-:Y:S05]  /*19730*/  BSYNC B0 ;  /* 0x0000000000007941 */ /* 0x000fea0003800000 */
.L_x_1872:
[----:B------:R-:W-:Y:S05]  /*19740*/  BRA.DIV ~URZ, `(.L_x_1874) ;  /* 0x00003bd27f007947 */ /* 0x000fea000b800000 */
[----:B--2---:R2:W1:Y:S04]  /*19750*/  SHFL.IDX PT, R4, R6, 0x1, 0x1c1f ;  /* 0x003c1f0006047f89 */ /* 0x00446800000e0000 */
[----:B----4-:R2:W4:Y:S02]  /*19760*/  SHFL.IDX PT, R2, R5, 0x1, 0x1c1f ;  /* 0x003c1f0005027f89 */ /* 0x01052400000e0000 */
.L_x_1941:
[----:B------:R-:W-:-:S13]  /*19770*/  ISETP.NE.AND P0, PT, R9, RZ, PT ;  /* 0x000000ff0900720c */ /* 0x000fda0003f05270 */
[----:B------:R-:W-:Y:S05]  /*19780*/  @P0 BRA `(.L_x_1869) ;  /* 0x00001a5000000947 */ /* 0x000fea0003800000 */
[----:B------:R-:W5:Y:S04]  /*19790*/  LDL R10, [R1+0x4c] ;  /* 0x00004c00010a7983 */ /* 0x000f680000100800 */
[----:B-12---:R-:W2:Y:S04]  /*197a0*/  LDL R6, [R1+0xc0] ;  /* 0x0000c00001067983 */ /* 0x006ea80000100800 */
        /* <DEDUP_REMOVED lines=20> */
[----:B------:R-:W-:Y:S01]  /*198f0*/  @!P3 IMAD.MOV.U32 R3, RZ, RZ, R4 ;  /* 0x000000ffff03b224 */ /* 0x000fe200078e0004 */
[----:B----4-:R-:W-:-:S03]  /*19900*/  ISETP.GE.AND P1, PT, R26, c[0x0][0x3c8], PT ;  /* 0x0000f2001a007a0c */ /* 0x010fc60003f26270 */
[----:B------:R-:W-:Y:S02]  /*19910*/  @!P3 IMAD.WIDE R10, R10, 0x4, R2 ;  /* 0x000000040a0ab825 */ /* 0x000fe400078e0202 */
[----:B------:R-:W2:Y:S04]  /*19920*/  LDL R3, [R1+0x140] ;  /* 0x0001400001037983 */ /* 0x000ea80000100800 */
[----:B------:R1:W-:Y:S01]  /*19930*/  @!P3 ST.E.64 [R10.64], R124 ;  /* 0x0000007c0a00b985 */ /* 0x0003e2000c101b06 */
[----:B------:R-:W-:-:S04]  /*19940*/  @!P2 LEA R14, P3, R6, R2, 0x2 ;  /* 0x00000002060ea211 */ /* 0x000fc800078610ff */
[----:B------:R-:W-:Y:S02]  /*19950*/  @!P2 LEA.HI.X R15, R6, R4, R22, 0x2, P3 ;  /* 0x00000004060fa211 */ /* 0x000fe400018f1416 */
[C---:B------:R-:W-:Y:S01]  /*19960*/  @!P1 LEA R12, P4, R26.reuse, R2, 0x2 ;  /* 0x000000021a0c9211 */ /* 0x040fe200078810ff */
[----:B------:R-:W3:Y:S03]  /*19970*/  LDL R22, [R1+0xa0] ;  /* 0x0000a00001167983 */ /* 0x000ee60000100800 */
[----:B------:R-:W-:Y:S01]  /*19980*/  @!P1 LEA.HI.X R13, R26, R4, R28, 0x2, P4 ;  /* 0x000000041a0d9211 */ /* 0x000fe200020f141c */
[----:B------:R-:W4:Y:S01]  /*19990*/  LDL R6, [R1+0xa4] ;  /* 0x0000a40001067983 */ /* 0x000f220000100800 */
[----:B------:R-:W-:Y:S02]  /*199a0*/  ISETP.GE.AND P4, PT, R21, c[0x0][0x3c8], PT ;  /* 0x0000f20015007a0c */ /* 0x000fe40003f86270 */
[C---:B-1----:R-:W-:Y:S01]  /*199b0*/  @!P0 LEA R10, P3, R23.reuse, R2, 0x2 ;  /* 0x00000002170a8211 */ /* 0x042fe200078610ff */
[----:B------:R1:W-:Y:S03]  /*199c0*/  @!P2 ST.E.64 [R14.64], R164 ;  /* 0x000000a40e00a985 */ /* 0x0003e6000c101b06 */
[----:B------:R-:W-:Y:S01]  /*199d0*/  @!P0 LEA.HI.X R11, R23, R4, R25, 0x2, P3 ;  /* 0x00000004170b8211 */ /* 0x000fe200018f1419 */
[----:B------:R-:W5:Y:S04]  /*199e0*/  LDL R26, [R1+0x98] ;  /* 0x00009800011a7983 */ /* 0x000f680000100800 */
[----:B------:R-:W5:Y:S01]  /*199f0*/  LDL R25, [R1+0x13c] ;  /* 0x00013c0001197983 */ /* 0x000f620000100800 */
[----:B------:R-:W-:-:S03]  /*19a00*/  ISETP.GE.AND P3, PT, R24, c[0x0][0x3c8], PT ;  /* 0x0000f20018007a0c */ /* 0x000fc60003f66270 */
[----:B------:R-:W5:Y:S01]  /*19a10*/  LDL R23, [R1+0x138] ;  /* 0x0001380001177983 */ /* 0x000f620000100800 */
[----:B------:R-:W-:-:S03]  /*19a20*/  ISETP.GE.AND P6, PT, R17, c[0x0][0x3c8], PT ;  /* 0x0000f20011007a0c */ /* 0x000fc60003fc6270 */
[----:B------:R1:W-:Y:S04]  /*19a30*/  @!P1 ST.E.64 [R12.64], R132 ;  /* 0x000000840c009985 */ /* 0x0003e8000c101b06 */
[----:B------:R1:W-:Y:S01]  /*19a40*/  @!P0 ST.E.64 [R10.64], R128 ;  /* 0x000000800a008985 */ /* 0x0003e2000c101b06 */
[----:B------:R-:W-:-:S03]  /*19a50*/  ISETP.GE.AND P5, PT, R19, c[0x0][0x3c8], PT ;  /* 0x0000f20013007a0c */ /* 0x000fc60003fa6270 */
[----:B------:R-:W5:Y:S01]  /*19a60*/  LDL R28, [R1+0x70] ;  /* 0x00007000011c7983 */ /* 0x000f620000100800 */
[----:B-1----:R-:W-:-:S04]  /*19a70*/  @!P4 LEA R14, P0, R21, R2, 0x2 ;  /* 0x00000002150ec211 */ /* 0x002fc800078010ff */
[----:B------:R-:W-:Y:S02]  /*19a80*/  @!P4 LEA.HI.X R15, R21, R4, R5, 0x2, P0 ;  /* 0x00000004150fc211 */ /* 0x000fe400000f1405 */
[C---:B------:R-:W-:Y:S01]  /*19a90*/  ISETP.GE.AND P0, PT, R24.reuse, c[0x0][0x3c8], PT ;  /* 0x0000f20018007a0c */ /* 0x040fe20003f06270 */
[----:B------:R-:W5:Y:S01]  /*19aa0*/  LDL R5, [R1+0x94] ;  /* 0x0000940001057983 */ /* 0x000f620000100800 */
[-C--:B------:R-:W-:Y:S02]  /*19ab0*/  @!P3 LEA R12, P1, R24, R2.reuse, 0x2 ;  /* 0x00000002180cb211 */ /* 0x080fe400078210ff */
        /* <DEDUP_REMOVED lines=9> */
[----:B------:R-:W-:-:S03]  /*19b50*/  ISETP.GE.AND P3, PT, R16, c[0x0][0x3c8], PT ;  /* 0x0000f20010007a0c */ /* 0x000fc60003f66270 */
[----:B------:R-:W5:Y:S06]  /*19b60*/  LDL R27, [R1+0x128] ;  /* 0x00012800011b7983 */ /* 0x000f6c0000100800 */
[----:B------:R-:W-:Y:S04]  /*19b70*/  @!P1 ST.E.64 [R14.64], R158 ;  /* 0x0000009e0e009985 */ /* 0x000fe8000c101b06 */
[----:B------:R1:W-:Y:S04]  /*19b80*/  @!P0 ST.E.64 [R12.64], R136 ;  /* 0x000000880c008985 */ /* 0x0003e8000c101b06 */
[----:B------:R2:W-:Y:S01]  /*19b90*/  @!P6 ST.E.64 [R10.64], R38 ;  /* 0x000000260a00e985 */ /* 0x0005e2000c101b06 */
[----:B-1----:R-:W-:-:S02]  /*19ba0*/  @!P4 LEA R12, P6, R20, R2, 0x2 ;  /* 0x00000002140cc211 */ /* 0x002fc400078c10ff */
[----:B------:R-:W-:-:S04]  /*19bb0*/  @!P5 LEA R14, P0, R19, R2, 0x2 ;  /* 0x00000002130ed211 */ /* 0x000fc800078010ff */
[----:B--2---:R-:W-:-:S07]  /*19bc0*/  @!P5 LEA.HI.X R15, R19, R4, R3, 0x2, P0 ;  /* 0x00000004130fd211 */ /* 0x004fce00000f1403 */
[----:B------:R-:W-:Y:S01]  /*19bd0*/  P2R R3, PR, RZ, 0x40 ;  /* 0x00000040ff037803 */ /* 0x000fe20000000000 */
[----:B------:R-:W2:Y:S03]  /*19be0*/  LDL R19, [R1+0x8c] ;  /* 0x00008c0001137983 */ /* 0x000ea60000100800 */
[----:B------:R-:W-:Y:S02]  /*19bf0*/  ISETP.NE.AND P0, PT, R3, RZ, PT ;  /* 0x000000ff0300720c */ /* 0x000fe40003f05270 */
[----:B------:R-:W-:Y:S02]  /*19c00*/  @!P3 LEA R10, P6, R16, R2, 0x2 ;  /* 0x00000002100ab211 */ /* 0x000fe400078c10ff */
[----:B---3--:R-:W-:Y:S01]  /*19c10*/  ISETP.GE.AND P1, PT, R22, c[0x0][0x3c8], PT ;  /* 0x0000f20016007a0c */ /* 0x008fe20003f26270 */
[----:B------:R1:W-:Y:S01]  /*19c20*/  @!P5 ST.E.64 [R14.64], R162 ;  /* 0x000000a20e00d985 */ /* 0x0003e2000c101b06 */
[----:B----4-:R-:W-:-:S02]  /*19c30*/  ISETP.GE.AND P2, PT, R6, c[0x0][0x3c8], PT ;  /* 0x0000f20006007a0c */ /* 0x010fc40003f46270 */
[-C--:B-----5:R-:W-:Y:S02]  /*19c40*/  @!P4 LEA.HI.X R13, R20, R4.reuse, R25, 0x2, P0 ;  /* 0x00000004140dc211 */ /* 0x0a0fe400000f1419 */
[----:B------:R-:W3:Y:S01]  /*19c50*/  LDL R25, [R1+0x124] ;  /* 0x0001240001197983 */ /* 0x000ee20000100800 */
[----:B------:R-:W-:-:S03]  /*19c60*/  @!P3 LEA.HI.X R11, R16, R4, R23, 0x2, P6 ;  /* 0x00000004100bb211 */ /* 0x000fc600030f1417 */
[----:B------:R-:W4:Y:S04]  /*19c70*/  LDL R23, [R1+0x120] ;  /* 0x0001200001177983 */ /* 0x000f280000100800 */
[----:B------:R5:W-:Y:S04]  /*19c80*/  @!P4 ST.E.64 [R12.64], R154 ;  /* 0x0000009a0c00c985 */ /* 0x000be8000c101b06 */
[----:B------:R5:W-:Y:S01]  /*19c90*/  @!P3 ST.E.64 [R10.64], R42 ;  /* 0x0000002a0a00b985 */ /* 0x000be2000c101b06 */
[----:B-1----:R-:W-:-:S03]  /*19ca0*/  @!P2 LEA R14, P3, R6, R2, 0x2 ;  /* 0x00000002060ea211 */ /* 0x002fc600078610ff */
[----:B------:R-:W4:Y:S01]  /*19cb0*/  LDL R20, [R1+0x88] ;  /* 0x0000880001147983 */ /* 0x000f220000100800 */
[----:B------:R-:W-:-:S03]  /*19cc0*/  ISETP.GE.AND P0, PT, R9, c[0x0][0x3c8], PT ;  /* 0x0000f20009007a0c */ /* 0x000fc60003f06270 */
[----:B------:R-:W4:Y:S01]  /*19cd0*/  LDL R16, [R1+0x84] ;  /* 0x0000840001107983 */ /* 0x000f220000100800 */
[----:B-----5:R-:W-:Y:S02]  /*19ce0*/  @!P1 LEA R12, P6, R22, R2, 0x2 ;  /* 0x00000002160c9211 */ /* 0x020fe400078c10ff */
[----:B------:R-:W-:Y:S02]  /*19cf0*/  @!P2 LEA.HI.X R15, R6, R4, R17, 0x2, P3 ;  /* 0x00000004060fa211 */ /* 0x000fe400018f1411 */
[----:B------:R-:W5:Y:S09]  /*19d00*/  LDL R17, [R1+0x7c] ;  /* 0x00007c0001117983 */ /* 0x000f720000100800 */
[----:B------:R-:W-:Y:S01]  /*19d10*/  P2R R3, PR, RZ, 0x40 ;  /* 0x00000040ff037803 */ /* 0x000fe20000000000 */
[----:B------:R-:W5:Y:S03]  /*19d20*/  LDL R6, [R1+0x80] ;  /* 0x0000800001067983 */ /* 0x000f660000100800 */
[----:B------:R-:W-:-:S04]  /*19d30*/  ISETP.NE.AND P3, PT, R3, RZ, PT ;  /* 0x000000ff0300720c */ /* 0x000fc80003f65270 */
[----:B------:R-:W-:Y:S02]  /*19d40*/  @!P1 LEA.HI.X R13, R22, R4, R24, 0x2, P3 ;  /* 0x00000004160d9211 */ /* 0x000fe400018f1418 */
[----:B------:R-:W5:Y:S01]  /*19d50*/  LDL R24, [R1+0x11c] ;  /* 0x00011c0001187983 */ /* 0x000f620000100800 */
[----:B------:R-:W-:Y:S02]  /*19d60*/  ISETP.GE.AND P3, PT, R21, c[0x0][0x3c8], PT ;  /* 0x0000f20015007a0c */ /* 0x000fe40003f66270 */
[C---:B------:R-:W-:Y:S01]  /*19d70*/  @!P0 LEA R10, P6, R9.reuse, R2, 0x2 ;  /* 0x00000002090a8211 */ /* 0x040fe200078c10ff */
[----:B------:R-:W-:Y:S03]  /*19d80*/  @!P2 ST.E.64 [R14.64], R166 ;  /* 0x000000a60e00a985 */ /* 0x000fe6000c101b06 */
[----:B------:R-:W-:Y:S01]  /*19d90*/  @!P0 LEA.HI.X R11, R9, R4, R18, 0x2, P6 ;  /* 0x00000004090b8211 */ /* 0x000fe200030f1412 */
[----:B------:R-:W-:Y:S01]  /*19da0*/  @!P1 ST.E.64 [R12.64], R54 ;  /* 0x000000360c009985 */ /* 0x000fe2000c101b06 */
[----:B------:R-:W-:-:S03]  /*19db0*/  ISETP.GE.AND P4, PT, R5, c[0x0][0x3c8], PT ;  /* 0x0000f20005007a0c */ /* 0x000fc60003f86270 */
[----:B------:R1:W-:Y:S04]  /*19dc0*/  @!P0 ST.E.64 [R10.64], R46 ;  /* 0x0000002e0a008985 */ /* 0x0003e8000c101b06 */
[----:B------:R-:W5:Y:S04]  /*19dd0*/  LDL R22, [R1+0x118] ;  /* 0x0001180001167983 */ /* 0x000f680000100800 */
[----:B------:R-:W5:Y:S01]  /*19de0*/  LDL R18, [R1+0x114] ;  /* 0x0001140001127983 */ /* 0x000f620000100800 */
[----:B------:R-:W-:-:S03]  /*19df0*/  ISETP.GE.AND P5, PT, R26, c[0x0][0x3c8], PT ;  /* 0x0000f2001a007a0c */ /* 0x000fc60003fa6270 */
[----:B------:R-:W5:Y:S01]  /*19e00*/  LDL R9, [R1+0x78] ;  /* 0x0000780001097983 */ /* 0x000f620000100800 */
[-C--:B-1----:R-:W-:Y:S02]  /*19e10*/  @!P3 LEA R10, P1, R21, R2.reuse, 0x2 ;  /* 0x00000002150ab211 */ /* 0x082fe400078210ff */
[----:B------:R-:W-:-:S11]  /*19e20*/  @!P4 LEA R12, P6, R5, R2, 0x2 ;  /* 0x00000002050cc211 */ /* 0x000fd600078c10ff */
[----:B------:R-:W-:Y:S02]  /*19e30*/  P2R R3, PR, RZ, 0x2 ;  /* 0x00000002ff037803 */ /* 0x000fe40000000000 */
[----:B------:R-:W-:-:S04]  /*19e40*/  @!P5 LEA R14, P0, R26, R2, 0x2 ;  /* 0x000000021a0ed211 */ /* 0x000fc800078010ff */
[----:B------:R-:W-:Y:S02]  /*19e50*/  @!P5 LEA.HI.X R15, R26, R4, R27, 0x2, P0 ;  /* 0x000000041a0fd211 */ /* 0x000fe400000f141b */
[----:B------:R-:W5:Y:S04]  /*19e60*/  LDL R26, [R1+0x6c] ;  /* 0x00006c00011a7983 */ /* 0x000f680000100800 */
[----:B------:R1:W-:Y:S04]  /*19e70*/  @!P5 ST.E.64 [R14.64], R168 ;  /* 0x000000a80e00d985 */ /* 0x0003e8000c101b06 */
[----:B------:R-:W5:Y:S01]  /*19e80*/  LDL R27, [R1+0xfc] ;  /* 0x0000fc00011b7983 */ /* 0x000f620000100800 */
[----:B--2---:R-:W-:-:S02]  /*19e90*/  ISETP.GE.AND P2, PT, R19, c[0x0][0x3c8], PT ;  /* 0x0000f20013007a0c */ /* 0x004fc40003f46270 */
[-C--:B---3--:R-:W-:Y:S02]  /*19ea0*/  @!P4 LEA.HI.X R13, R5, R4.reuse, R25, 0x2, P6 ;  /* 0x00000004050dc211 */ /* 0x088fe400030f1419 */
[----:B------:R-:W-:Y:S01]  /*19eb0*/  ISETP.NE.AND P6, PT, R3, RZ, PT ;  /* 0x000000ff0300720c */ /* 0x000fe20003fc5270 */
[----:B------:R-:W2:Y:S03]  /*19ec0*/  LDL R5, [R1+0x74] ;  /* 0x0000740001057983 */ /* 0x000ea60000100800 */
[----:B----4-:R-:W-:Y:S01]  /*19ed0*/  @!P3 LEA.HI.X R11, R21, R4, R23, 0x2, P6 ;  /* 0x00000004150bb211 */ /* 0x010fe200030f1417 */
[----:B------:R-:W3:Y:S04]  /*19ee0*/  LDL R25, [R1+0xf8] ;  /* 0x0000f80001197983 */ /* 0x000ee80000100800 */
[----:B------:R-:W4:Y:S04]  /*19ef0*/  LDL R23, [R1+0x110] ;  /* 0x0001100001177983 */ /* 0x000f280000100800 */
[----:B------:R-:W2:Y:S04]  /*19f00*/  LDL R21, [R1+0x10c] ;  /* 0x00010c0001157983 */ /* 0x000ea80000100800 */
[----:B------:R5:W-:Y:S04]  /*19f10*/  @!P4 ST.E.64 [R12.64], R62 ;  /* 0x0000003e0c00c985 */ /* 0x000be8000c101b06 */
[----:B------:R5:W-:Y:S01]  /*19f20*/  @!P3 ST.E.64 [R10.64], R50 ;  /* 0x000000320a00b985 */ /* 0x000be2000c101b06 */
[----:B-1----:R-:W-:-:S04]  /*19f30*/  @!P2 LEA R14, P3, R19, R2, 0x2 ;  /* 0x00000002130ea211 */ /* 0x002fc800078610ff */
[----:B-----5:R-:W-:Y:S02]  /*19f40*/  @!P2 LEA.HI.X R15, R19, R4, R24, 0x2, P3 ;  /* 0x00000004130fa211 */ /* 0x020fe400018f1418 */
[----:B------:R-:W5:Y:S01]  /*19f50*/  LDL R19, [R1+0x108] ;  /* 0x0001080001137983 */ /* 0x000f620000100800 */
[----:B------:R-:W-:Y:S02]  /*19f60*/  ISETP.GE.AND P1, PT, R20, c[0x0][0x3c8], PT ;  /* 0x0000f20014007a0c */ /* 0x000fe40003f26270 */
[----:B------:R-:W-:Y:S01]  /*19f70*/  ISETP.GE.AND P0, PT, R16, c[0x0][0x3c8], PT ;  /* 0x0000f20010007a0c */ /* 0x000fe20003f06270 */
[----:B------:R-:W3:Y:S10]  /*19f80*/  LDL R24, [R1+0x68] ;  /* 0x0000680001187983 */ /* 0x000ef40000100800 */
[----:B------:R-:W-:-:S02]  /*19f90*/  @!P1 LEA R12, P6, R20, R2, 0x2 ;  /* 0x00000002140c9211 */ /* 0x000fc400078c10ff */
[----:B------:R-:W-:-:S11]  /*19fa0*/  ISETP.GE.AND P4, PT, R17, c[0x0][0x3c8], PT ;  /* 0x0000f20011007a0c */ /* 0x000fd60003f86270 */
        /* <DEDUP_REMOVED lines=8> */
[----:B------:R-:W3:Y:S04]  /*1a030*/  LDL R16, [R1+0x64] ;  /* 0x0000640001107983 */ /* 0x000ee80000100800 */
[----:B------:R-:W3:Y:S04]  /*1a040*/  LDL R22, [R1+0x60] ;  /* 0x0000600001167983 */ /* 0x000ee80000100800 */
[----:B------:R1:W-:Y:S01]  /*1a050*/  @!P0 ST.E.64 [R10.64], R58 ;  /* 0x0000003a0a008985 */ /* 0x0003e2000c101b06 */
[----:B------:R-:W-:-:S03]  /*1a060*/  ISETP.GE.AND P3, PT, R9, c[0x0][0x3c8], PT ;  /* 0x0000f20009007a0c */ /* 0x000fc60003f66270 */
[----:B------:R-:W3:Y:S04]  /*1a070*/  LDL R20, [R1+0x5c] ;  /* 0x00005c0001147983 */ /* 0x000ee80000100800 */
[----:B------:R-:W3:Y:S01]  /*1a080*/  LDL R18, [R1+0x58] ;  /* 0x0000580001127983 */ /* 0x000ee20000100800 */
[-C--:B-1----:R-:W-:Y:S02]  /*1a090*/  @!P4 LEA R12, P6, R17, R2.reuse, 0x2 ;  /* 0x00000002110cc211 */ /* 0x082fe400078c10ff */
[----:B------:R-:W-:-:S11]  /*1a0a0*/  @!P5 LEA R14, P0, R6, R2, 0x2 ;  /* 0x00000002060ed211 */ /* 0x000fd600078010ff */
[----:B------:R-:W-:Y:S02]  /*1a0b0*/  P2R R3, PR, RZ, 0x40 ;  /* 0x00000040ff037803 */ /* 0x000fe40000000000 */
[----:B------:R-:W-:Y:S02]  /*1a0c0*/  @!P3 LEA R10, P6, R9, R2, 0x2 ;  /* 0x00000002090ab211 */ /* 0x000fe400078c10ff */
[-C--:B----4-:R-:W-:Y:S02]  /*1a0d0*/  @!P5 LEA.HI.X R15, R6, R4.reuse, R23, 0x2, P0 ;  /* 0x00000004060fd211 */ /* 0x090fe400000f1417 */
[----:B------:R-:W-:Y:S01]  /*1a0e0*/  ISETP.NE.AND P0, PT, R3, RZ, PT ;  /* 0x000000ff0300720c */ /* 0x000fe20003f05270 */
[----:B------:R-:W4:Y:S03]  /*1a0f0*/  LDL R6, [R1+0x54] ;  /* 0x0000540001067983 */ /* 0x000f260000100800 */
[----:B--2---:R-:W-:Y:S01]  /*1a100*/  @!P4 LEA.HI.X R13, R17, R4, R21, 0x2, P0 ;  /* 0x00000004110dc211 */ /* 0x004fe200000f1415 */
[----:B------:R-:W2:Y:S04]  /*1a110*/  LDL R23, [R1+0xf0] ;  /* 0x0000f00001177983 */ /* 0x000ea80000100800 */
[----:B------:R-:W2:Y:S01]  /*1a120*/  LDL R17, [R1+0xf4] ;  /* 0x0000f40001117983 */ /* 0x000ea20000100800 */
[----:B------:R-:W-:-:S03]  /*1a130*/  ISETP.GE.AND P2, PT, R5, c[0x0][0x3c8], PT ;  /* 0x0000f20005007a0c */ /* 0x000fc60003f46270 */
[----:B------:R-:W4:Y:S04]  /*1a140*/  LDL R21, [R1+0xec] ;  /* 0x0000ec0001157983 */ /* 0x000f280000100800 */
[----:B------:R1:W-:Y:S04]  /*1a150*/  @!P5 ST.E.64 [R14.64], R172 ;  /* 0x000000ac0e00d985 */ /* 0x0003e8000c101b06 */
[----:B------:R1:W-:Y:S01]  /*1a160*/  @!P4 ST.E.64 [R12.64], R82 ;  /* 0x000000520c00c985 */ /* 0x0003e2000c101b06 */
[----:B-----5:R-:W-:-:S03]  /*1a170*/  @!P3 LEA.HI.X R11, R9, R4, R19, 0x2, P6 ;  /* 0x00000004090bb211 */ /* 0x020fc600030f1413 */
[----:B------:R-:W5:Y:S04]  /*1a180*/  LDL R19, [R1+0xe8] ;  /* 0x0000e80001137983 */ /* 0x000f680000100800 */
[----:B------:R-:W5:Y:S04]  /*1a190*/  LDL R9, [R1+0xe4] ;  /* 0x0000e40001097983 */ /* 0x000f680000100800 */
[----:B------:R3:W-:Y:S01]  /*1a1a0*/  @!P3 ST.E.64 [R10.64], R66 ;  /* 0x000000420a00b985 */ /* 0x0007e2000c101b06 */
[----:B-1----:R-:W-:-:S04]  /*1a1b0*/  @!P2 LEA R14, P3, R5, R2, 0x2 ;  /* 0x00000002050ea211 */ /* 0x002fc800078610ff */
[----:B------:R-:W-:Y:S02]  /*1a1c0*/  @!P2 LEA.HI.X R15, R5, R4, R30, 0x2, P3 ;  /* 0x00000004050fa211 */ /* 0x000fe400018f141e */
[----:B------:R-:W5:Y:S01]  /*1a1d0*/  LDL R5, [R1+0x50] ;  /* 0x0000500001057983 */ /* 0x000f620000100800 */
[----:B------:R-:W-:Y:S02]  /*1a1e0*/  ISETP.GE.AND P1, PT, R28, c[0x0][0x3c8], PT ;  /* 0x0000f2001c007a0c */ /* 0x000fe40003f26270 */
[----:B------:R-:W-:-:S11]  /*1a1f0*/  ISETP.GE.AND P0, PT, R26, c[0x0][0x3c8], PT ;  /* 0x0000f2001a007a0c */ /* 0x000fd60003f06270 */
[-C--:B------:R-:W-:Y:S02]  /*1a200*/  @!P1 LEA R12, P4, R28, R2.reuse, 0x2 ;  /* 0x000000021c0c9211 */ /* 0x080fe400078810ff */
[----:B---3--:R-:W-:Y:S02]  /*1a210*/  ISETP.GE.AND P5, PT, R24, c[0x0][0x3c8], PT ;  /* 0x0000f20018007a0c */ /* 0x008fe40003fa6270 */
        /* <DEDUP_REMOVED lines=14> */
[----:B---3--:R-:W-:-:S03]  /*1a300*/  @!P4 LEA R10, P6, R16, R2, 0x2 ;  /* 0x00000002100ac211 */ /* 0x008fc600078c10ff */
[----:B------:R1:W-:Y:S01]  /*1a310*/  @!P5 ST.E.64 [R12.64], R94 ;  /* 0x0000005e0c00d985 */ /* 0x0003e2000c101b06 */
[----:B--2---:R-:W-:Y:S02]  /*1a320*/  @!P4 LEA.HI.X R11, R16, R4, R17, 0x2, P6 ;  /* 0x00000004100bc211 */ /* 0x004fe400030f1411 */
[-C--:B------:R-:W-:Y:S02]  /*1a330*/  @!P3 LEA R16, P5, R22, R2.reuse, 0x2 ;  /* 0x000000021610b211 */ /* 0x080fe400078a10ff */
[----:B----4-:R-:W-:Y:S01]  /*1a340*/  ISETP.GE.AND P0, PT, R6, c[0x0][0x3c8], PT ;  /* 0x0000f20006007a0c */ /* 0x010fe20003f06270 */
[----:B------:R2:W-:Y:S01]  /*1a350*/  @!P4 ST.E.64 [R10.64], R98 ;  /* 0x000000620a00c985 */ /* 0x0005e2000c101b06 */
[----:B------:R-:W-:-:S09]  /*1a360*/  @!P2 LEA R14, P6, R20, R2, 0x2 ;  /* 0x00000002140ea211 */ /* 0x000fd200078c10ff */
[----:B------:R-:W-:-:S04]  /*1a370*/  P2R R3, PR, RZ, 0x20 ;  /* 0x00000020ff037803 */ /* 0x000fc80000000000 */
[----:B------:R-:W-:Y:S02]  /*1a380*/  ISETP.NE.AND P4, PT, R3, RZ, PT ;  /* 0x000000ff0300720c */ /* 0x000fe40003f85270 */
[----:B-1----:R-:W-:Y:S02]  /*1a390*/  @!P1 LEA R12, P5, R18, R2, 0x2 ;  /* 0x00000002120c9211 */ /* 0x002fe400078a10ff */
[-C--:B------:R-:W-:Y:S02]  /*1a3a0*/  @!P3 LEA.HI.X R17, R22, R4.reuse, R23, 0x2, P4 ;  /* 0x000000041611b211 */ /* 0x080fe400020f1417 */
[----:B------:R-:W-:-:S03]  /*1a3b0*/  @!P2 LEA.HI.X R15, R20, R4, R21, 0x2, P6 ;  /* 0x00000004140fa211 */ /* 0x000fc600030f1415 */
[----:B------:R1:W-:Y:S01]  /*1a3c0*/  @!P3 ST.E.64 [R16.64], R110 ;  /* 0x0000006e1000b985 */ /* 0x0003e2000c101b06 */
[----:B--2---:R-:W-:-:S03]  /*1a3d0*/  @!P0 LEA R10, P4, R6, R2, 0x2 ;  /* 0x00000002060a8211 */ /* 0x004fc600078810ff */
[----:B------:R1:W-:Y:S01]  /*1a3e0*/  @!P2 ST.E.64 [R14.64], R106 ;  /* 0x0000006a0e00a985 */ /* 0x0003e2000c101b06 */
[-C--:B-----5:R-:W-:Y:S02]  /*1a3f0*/  @!P1 LEA.HI.X R13, R18, R4.reuse, R19, 0x2, P5 ;  /* 0x00000004120d9211 */ /* 0x0a0fe400028f1413 */
[----:B------:R-:W-:-:S03]  /*1a400*/  @!P0 LEA.HI.X R11, R6, R4, R9, 0x2, P4 ;  /* 0x00000004060b8211 */ /* 0x000fc600020f1409 */
[----:B------:R1:W-:Y:S04]  /*1a410*/  @!P1 ST.E.64 [R12.64], R102 ;  /* 0x000000660c009985 */ /* 0x0003e8000c101b06 */
[----:B------:R1:W-:Y:S01]  /*1a420*/  @!P0 ST.E.64 [R10.64], R86 ;  /* 0x000000560a008985 */ /* 0x0003e2000c101b06 */
[----:B------:R-:W-:-:S13]  /*1a430*/  ISETP.GE.AND P0, PT, R5, c[0x0][0x3c8], PT ;  /* 0x0000f20005007a0c */ /* 0x000fda0003f06270 */
[----:B------:R-:W-:Y:S05]  /*1a440*/  @P0 BRA `(.L_x_1869) ;  /* 0x00000d9000000947 */ /* 0x000fea0003800000 */
[----:B------:R-:W2:Y:S01]  /*1a450*/  LDL R6, [R1+0xe0] ;  /* 0x0000e00001067983 */ /* 0x000ea20000100800 */
[----:B------:R-:W-:-:S04]  /*1a460*/  LEA R2, P0, R5, R2, 0x2 ;  /* 0x0000000205027211 */ /* 0x000fc800078010ff */
[----:B--2---:R-:W-:-:S05]  /*1a470*/  LEA.HI.X R3, R5, R4, R6, 0x2, P0 ;  /* 0x0000000405037211 */ /* 0x004fca00000f1406 */
[----:B------:R2:W-:Y:S01]  /*1a480*/  ST.E.64 [R2.64], R78 ;  /* 0x0000004e02007985 */ /* 0x0005e2000c101b06 */
[----:B------:R-:W-:Y:S05]  /*1a490*/  BRA `(.L_x_1869) ;  /* 0x00000d4000007947 */ /* 0x000fea0003800000 */
.L_x_1854:
[----:B---3--:R-:W2:Y:S01]  /*1a4a0*/  LDL.LU R6, [R1+0x10] ;  /* 0x0000100001067983 */ /* 0x008ea20000300800 */
[----:B------:R-:W-:Y:S02]  /*1a4b0*/  ISETP.NE.U32.AND P0, PT, RZ, c[0x0][0x508], PT ;  /* 0x00014200ff007a0c */ /* 0x000fe40003f05070 */
[----:B------:R-:W-:Y:S01]  /*1a4c0*/  ISETP.NE.U32.AND P3, PT, RZ, c[0x0][0x500], PT ;  /* 0x00014000ff007a0c */ /* 0x000fe20003f65070 */
[----:B------:R-:W3:Y:S01]  /*1a4d0*/  LDL.LU R3, [R1+0x3c] ;  /* 0x00003c0001037983 */ /* 0x000ee20000300800 */
[----:B------:R-:W-:Y:S01]  /*1a4e0*/  ISETP.NE.AND.EX P2, PT, RZ, c[0x0][0x50c], PT, P0 ;  /* 0x00014300ff007a0c */ /* 0x000fe20003f45300 */
[----:B------:R-:W-:Y:S01]  /*1a4f0*/  IMAD.MOV.U32 R2, RZ, RZ, RZ ;  /* 0x000000ffff027224 */ /* 0x000fe200078e00ff */
[----:B------:R-:W-:Y:S01]  /*1a500*/  ISETP.NE.AND.EX P3, PT, RZ, c[0x0][0x504], PT, P3 ;  /* 0x00014100ff007a0c */ /* 0x000fe20003f65330 */
[----:B------:R-:W-:Y:S01]  /*1a510*/  IMAD.MOV.U32 R21, RZ, RZ, c[0x0][0x388] ;  /* 0x0000e200ff157624 */ /* 0x000fe200078e00ff */
[----:B----4-:R-:W-:-:S09]  /*1a520*/  IADD3 R4, P1, R252, c[0x0][0x500], RZ ;  /* 0x00014000fc047a10 */ /* 0x010fd20007f3e0ff */
[----:B------:R-:W-:Y:S02]  /*1a530*/  @P2 IADD3 R10, P0, R252, c[0x0][0x508], RZ ;  /* 0x00014200fc0a2a10 */ /* 0x000fe40007f1e0ff */
[C---:B--2---:R-:W-:Y:S02]  /*1a540*/  IADD3.X R5, R6.reuse, c[0x0][0x504], RZ, P1, !PT ;  /* 0x0001410006057a10 */ /* 0x044fe40000ffe4ff */
[----:B------:R-:W-:-:S03]  /*1a550*/  @P2 IADD3.X R11, R6, c[0x0][0x50c], RZ, P0, !PT ;  /* 0x00014300060b2a10 */ /* 0x000fc600007fe4ff */
[----:B------:R1:W5:Y:S04]  /*1a560*/  @P3 LDG.E R2, [R4.64] ;  /* 0x0000000604023981 */ /* 0x000368000c1e1900 */
[----:B------:R1:W5:Y:S01]  /*1a570*/  @P2 LDG.E R21, [R10.64] ;  /* 0x000000060a152981 */ /* 0x000362000c1e1900 */
[----:B---3--:R-:W-:-:S04]  /*1a580*/  ISETP.NE.AND P0, PT, R3, RZ, PT ;  /* 0x000000ff0300720c */ /* 0x008fc80003f05270 */
[----:B------:R-:W-:Y:S01]  /*1a590*/  SEL R20, R3, c[0x0][0x3d4], P0 ;  /* 0x0000f50003147a07 */ /* 0x000fe20000000000 */
[----:B------:R-:W-:Y:S05]  /*1a5a0*/  @P2 BRA `(.L_x_1875) ;  /* 0x0000004000002947 */ /* 0x000fea0003800000 */
[----:B------:R-:W-:Y:S05]  /*1a5b0*/  @!P3 BRA `(.L_x_1875) ;  /* 0x000000300000b947 */ /* 0x000fea0003800000 */
[----:B------:R2:W3:Y:S04]  /*1a5c0*/  LDG.E R3, [R4.64] ;  /* 0x0000000604037981 */ /* 0x0004e8000c1e1900 */
[----:B-12---:R-:W3:Y:S02]  /*1a5d0*/  LDG.E R4, [R4.64+0x4] ;  /* 0x0000040604047981 */ /* 0x006ee4000c1e1900 */
[----:B---3-5:R-:W-:Y:S02]  /*1a5e0*/  IADD3 R21, -R3, R4, RZ ;  /* 0x0000000403157210 */ /* 0x028fe40007ffe1ff */
.L_x_1875:
[----:B------:R-:W2:Y:S04]  /*1a5f0*/  LDL.LU R6, [R1+0x8] ;  /* 0x0000080001067983 */ /* 0x000ea80000300800 */
[----:B-1----:R-:W3:Y:S04]  /*1a600*/  LDL.LU R4, [R1+0x14] ;  /* 0x0000140001047983 */ /* 0x002ee80000300800 */
        /* <DEDUP_REMOVED lines=24> */
[C---:B------:R-:W-:Y:S01]  /*1a790*/  IMAD.WIDE.U32 R4, R12.reuse, R9, RZ ;  /* 0x000000090c047225 */ /* 0x040fe200078e00ff */
        /* <DEDUP_REMOVED lines=33> */
.L_x_1877:
[----:B------:R-:W-:Y:S05]  /*1a9b0*/  BSYNC B0 ;  /* 0x0000000000007941 */ /* 0x000fea0003800000 */
.L_x_1876:
[----:B------:R-:W-:-:S13]  /*1a9c0*/  ISETP.GT.AND P0, PT, R20, 0x1, PT ;  /* 0x000000011400780c */ /* 0x000fda0003f04270 */
[----:B------:R-:W-:Y:S05]  /*1a9d0*/  @P0 BRA `(.L_x_1869) ;  /* 0x0000080000000947 */ /* 0x000fea0003800000 */
[----:B------:R-:W2:Y:S01]  /*1a9e0*/  LDL.LU R12, [R1+0x4] ;  /* 0x00000400010c7983 */ /* 0x000ea20000300800 */
[----:B------:R-:W-:Y:S01]  /*1a9f0*/  MOV R4, c[0x0][0x4e8] ;  /* 0x00013a0000047a02 */ /* 0x000fe20000000f00 */
[----:B-1----:R-:W-:Y:S02]  /*1aa00*/  IMAD R3, R17, c[0x0][0x3a0], RZ ;  /* 0x0000e80011037a24 */ /* 0x002fe400078e02ff */
[----:B------:R-:W-:Y:S01]  /*1aa10*/  IMAD R10, R24, c[0x0][0x3f0], RZ ;  /* 0x0000fc00180a7a24 */ /* 0x000fe200078e02ff */
[----:B------:R-:W-:Y:S01]  /*1aa20*/  ISETP.NE.AND P0, PT, R4, 0x1, PT ;  /* 0x000000010400780c */ /* 0x000fe20003f05270 */
[----:B------:R-:W-:-:S04]  /*1aa30*/  IMAD.WIDE.U32 R4, R2, c[0x0][0x3a0], RZ ;  /* 0x0000e80002047a25 */ /* 0x000fc800078e00ff */
[----:B------:R-:W-:-:S05]  /*1aa40*/  IMAD R2, R2, c[0x0][0x3a4], R3 ;  /* 0x0000e90002027a24 */ /* 0x000fca00078e0203 */
[----:B------:R-:W-:-:S05]  /*1aa50*/  IADD3 R5, R5, R2, RZ ;  /* 0x0000000205057210 */ /* 0x000fca0007ffe0ff */
[----:B------:R-:W-:-:S04]  /*1aa60*/  IMAD.WIDE.U32 R4, R6, c[0x0][0x3e8], R4 ;  /* 0x0000fa0006047a25 */ /* 0x000fc800078e0004 */
[----:B------:R-:W-:-:S04]  /*1aa70*/  IMAD R5, R6, c[0x0][0x3ec], R5 ;  /* 0x0000fb0006057a24 */ /* 0x000fc800078e0205 */
[----:B------:R-:W-:Y:S01]  /*1aa80*/  IMAD.WIDE.U32 R4, R9, c[0x0][0x3f0], R4 ;  /* 0x0000fc0009047a25 */ /* 0x000fe200078e0004 */
[----:B--2---:R-:W-:-:S04]  /*1aa90*/  LEA R3, R12, R0, 0x7 ;  /* 0x000000000c037211 */ /* 0x004fc800078e38ff */
[----:B------:R-:W-:Y:S01]  /*1aaa0*/  MOV R2, R3 ;  /* 0x0000000300027202 */ /* 0x000fe20000000f00 */
[----:B------:R-:W-:-:S05]  /*1aab0*/  @P0 IMAD.HI.U32 R11, R3, c[0x0][0x4ec], RZ ;  /* 0x00013b00030b0a27 */ /* 0x000fca00078e00ff */
[----:B------:R-:W-:Y:S01]  /*1aac0*/  @P0 SHF.R.U32.HI R2, RZ, c[0x0][0x4f0], R11 ;  /* 0x00013c00ff020a19 */ /* 0x000fe2000001160b */
[----:B------:R-:W-:-:S03]  /*1aad0*/  IMAD R11, R9, c[0x0][0x3f4], R10 ;  /* 0x0000fd00090b7a24 */ /* 0x000fc600078e020a */
        /* <DEDUP_REMOVED lines=9> */
[----:B------:R-:W-:Y:S01]  /*1ab70*/  IMAD R4, R4, c[0x0][0x3d8], RZ ;  /* 0x0000f60004047a24 */ /* 0x000fe200078e02ff */
[----:B------:R-:W-:-:S03]  /*1ab80*/  LEA R9, R12, R143, 0x7 ;  /* 0x0000008f0c097211 */ /* 0x000fc600078e38ff */
[----:B------:R-:W-:-:S04]  /*1ab90*/  IMAD.WIDE.U32 R2, R6, c[0x0][0x3d8], R2 ;  /* 0x0000f60006027a25 */ /* 0x000fc800078e0002 */
[----:B------:R-:W-:Y:S01]  /*1aba0*/  IMAD R6, R6, c[0x0][0x3dc], R4 ;  /* 0x0000f70006067a24 */ /* 0x000fe200078e0204 */
[----:B------:R-:W-:-:S04]  /*1abb0*/  LEA R16, P0, R2, c[0x0][0x380], 0x1 ;  /* 0x0000e00002107a11 */ /* 0x000fc800078008ff */
[----:B------:R-:W-:-:S04]  /*1abc0*/  IADD3 R5, R3, R6, RZ ;  /* 0x0000000603057210 */ /* 0x000fc80007ffe0ff */
[----:B------:R-:W-:Y:S01]  /*1abd0*/  LEA.HI.X R5, R2, c[0x0][0x384], R5, 0x1, P0 ;  /* 0x0000e10002057a11 */ /* 0x000fe200000f0c05 */
[----:B------:R-:W-:Y:S05]  /*1abe0*/  BRA.DIV ~URZ, `(.L_x_1878) ;  /* 0x000028027f007947 */ /* 0x000fea000b800000 */
[----:B------:R1:W2:Y:S02]  /*1abf0*/  SHFL.IDX PT, R4, R5, RZ, 0x181f ;  /* 0x00181fff05047589 */ /* 0x0002a400000e0000 */
.L_x_1942:
[----:B------:R-:W-:Y:S05]  /*1ac00*/  BRA.DIV ~URZ, `(.L_x_1879) ;  /* 0x000028527f007947 */ /* 0x000fea000b800000 */
[----:B------:R3:W4:Y:S02]  /*1ac10*/  SHFL.IDX PT, R2, R16, RZ, 0x181f ;  /* 0x00181fff10027589 */ /* 0x00072400000e0000 */
.L_x_1943:
        /* <DEDUP_REMOVED lines=20> */
.L_x_1881:
[----:B------:R-:W-:Y:S05]  /*1ad60*/  BSYNC B0 ;  /* 0x0000000000007941 */ /* 0x000fea0003800000 */
.L_x_1880:
[----:B------:R-:W-:Y:S05]  /*1ad70*/  BRA.DIV ~URZ, `(.L_x_1882) ;  /* 0x000027527f007947 */ /* 0x000fea000b800000 */
[----:B--2---:R2:W1:Y:S04]  /*1ad80*/  SHFL.IDX PT, R4, R5, 0x1, 0x181f ;  /* 0x00381f0005047f89 */ /* 0x00446800000e0000 */
[----:B----4-:R2:W4:Y:S02]  /*1ad90*/  SHFL.IDX PT, R2, R16, 0x1, 0x181f ;  /* 0x00381f0010027f89 */ /* 0x01052400000e0000 */
.L_x_1944:
        /* <DEDUP_REMOVED lines=20> */
.L_x_1884:
[----:B------:R-:W-:Y:S05]  /*1aee0*/  BSYNC B0 ;  /* 0x0000000000007941 */ /* 0x000fea0003800000 */
.L_x_1883:
[----:B------:R-:W-:Y:S05]  /*1aef0*/  BRA.DIV ~URZ, `(.L_x_1885) ;  /* 0x000026a27f007947 */ /* 0x000fea000b800000 */
[----:B-1----:R1:W2:Y:S02]  /*1af00*/  SHFL.IDX PT, R4, R5, 0x2, 0x181f ;  /* 0x00581f0005047f89 */ /* 0x0022a400000e0000 */
.L_x_1945:
[----:B------:R-:W-:Y:S05]  /*1af10*/  BRA.DIV ~URZ, `(.L_x_1886) ;  /* 0x000026f27f007947 */ /* 0x000fea000b800000 */
[----:B----4-:R4:W1:Y:S02]  /*1af20*/  SHFL.IDX PT, R2, R16, 0x2, 0x181f ;  /* 0x00581f0010027f89 */ /* 0x01086400000e0000 */
.L_x_1946:
        /* <DEDUP_REMOVED lines=20> */
.L_x_1888:
[----:B------:R-:W-:Y:S05]  /*1b070*/  BSYNC B0 ;  /* 0x0000000000007941 */ /* 0x000fea0003800000 */
.L_x_1887:
[----:B------:R-:W-:Y:S05]  /*1b080*/  BRA.DIV ~URZ, `(.L_x_1889) ;  /* 0x000025f27f007947 */ /* 0x000fea000b800000 */
[----:B--2---:R2:W3:Y:S04]  /*1b090*/  SHFL.IDX PT, R4, R5, 0x3, 0x181f ;  /* 0x00781f0005047f89 */ /* 0x0044e800000e0000 */
[----:B-1----:R2:W1:Y:S02]  /*1b0a0*/  SHFL.IDX PT, R2, R16, 0x3, 0x181f ;  /* 0x00781f0010027f89 */ /* 0x00246400000e0000 */
.L_x_1947:
        /* <DEDUP_REMOVED lines=19> */
.L_x_1869:
[----:B------:R-:W-:Y:S05]  /*1b1e0*/  BSYNC B1 ;  /* 0x0000000000017941 */ /* 0x000fea0003800000 */
.L_x_1853:
[----:B-12-4-:R-:W2:Y:S02]  /*1b1f0*/  LDL R2, [R1+0x180] ;  /* 0x0001800001027983 */ /* 0x016ea40000100800 */
[----:B--2---:R-:W-:-:S13]  /*1b200*/  ISETP.NE.AND P0, PT, R2, RZ, PT ;  /* 0x000000ff0200720c */ /* 0x004fda0003f05270 */
[----:B------:R-:W-:Y:S01]  /*1b210*/  @P0 WARPSYNC 0xffffffff ;  /* 0xffffffff00000948 */ /* 0x000fe20003800000 */
[----:B------:R-:W-:Y:S06]  /*1b220*/  @P0 BAR.SYNC.DEFER_BLOCKING 0x5, 0x100 ;  /* 0x0144000000000b1d */ /* 0x000fec0000010000 */
[----:B------:R-:W1:Y:S04]  /*1b230*/  @P0 LDS.128 R12, [0x20080] ;  /* 0x02008000ff0c0984 */ /* 0x000e680000000c00 */
[----:B-1----:R1:W-:Y:S04]  /*1b240*/  @P0 STL.64 [R1], R12 ;  /* 0x0000000c01000387 */ /* 0x0023e80000100a00 */
[----:B------:R1:W-:Y:S04]  /*1b250*/  @P0 STL.64 [R1+0x8], R14 ;  /* 0x0000080e01000387 */ /* 0x0003e80000100a00 */
[----:B------:R-:W-:Y:S06]  /*1b260*/  @P0 BAR.ARV 0x4, 0x100 ;  /* 0x0104000000000b1d */ /* 0x000fec0000002000 */
[----:B------:R-:W-:Y:S05]  /*1b270*/  @P0 BRA `(.L_x_1890) ;  /* 0x00000bb000000947 */ /* 0x000fea0003800000 */
[----:B------:R-:W2:Y:S01]  /*1b280*/  S2R R2, SR_TID.X ;  /* 0x0000000000027919 */ /* 0x000ea20000002100 */
[----:B------:R-:W-:Y:S01]  /*1b290*/  IMAD.MOV.U32 R10, RZ, RZ, RZ ;  /* 0x000000ffff0a7224 */ /* 0x000fe200078e00ff */
[----:B--2---:R-:W-:-:S04]  /*1b2a0*/  LOP3.LUT R17, R2, 0x1f, RZ, 0xc0, !PT ;  /* 0x0000001f02117812 */ /* 0x004fc800078ec0ff */
[----:B------:R-:W-:Y:S01]  /*1b2b0*/  ISETP.NE.AND P6, PT, R17, 0x1f, PT ;  /* 0x0000001f1100780c */ /* 0x000fe20003fc5270 */
[----:B------:R-:W-:Y:S10]  /*1b2c0*/  BRA.DIV ~URZ, `(.L_x_1891) ;  /* 0x000024827f007947 */ /* 0x000ff4000b800000 */
[----:B------:R2:W4:Y:S02]  /*1b2d0*/  SHFL.IDX PT, R11, R114, RZ, 0x1f ;  /* 0x00001fff720b7589 */ /* 0x00052400000e0000 */
.L_x_1948:
[----:B------:R-:W-:Y:S05]  /*1b2e0*/  BRA.DIV ~URZ, `(.L_x_1892) ;  /* 0x000024d27f007947 */ /* 0x000fea000b800000 */
[----:B------:R1:W2:Y:S02]  /*1b2f0*/  SHFL.IDX PT, R6, R114, 0x1, 0x1f ;  /* 0x00201f0072067f89 */ /* 0x0002a400000e0000 */
.L_x_1949:
[----:B------:R-:W5:Y:S01]  /*1b300*/  LDL R2, [R1+0xc] ;  /* 0x00000c0001027983 */ /* 0x000f620000100800 */
[----:B---3--:R-:W-:Y:S02]  /*1b310*/  IMAD.MOV.U32 R9, RZ, RZ, RZ ;  /* 0x000000ffff097224 */ /* 0x008fe400078e00ff */
[----:B-----5:R-:W-:-:S05]  /*1b320*/  IMAD.IADD R2, R2, 0x1, R17 ;  /* 0x0000000102027824 */ /* 0x020fca00078e0211 */
[----:B------:R-:W-:-:S13]  /*1b330*/  ISETP.GE.OR P0, PT, R2, c[0x0][0x53c], !P6 ;  /* 0x00014f0002007a0c */ /* 0x000fda0007706670 */
[----:B------:R-:W-:Y:S01]  /*1b340*/  @!P0 IMAD.MOV.U32 R4, RZ, RZ, 0x4 ;  /* 0x00000004ff048424 */ /* 0x000fe200078e00ff */
[----:B------:R-:W-:-:S03]  /*1b350*/  @!P0 MOV R3, 0x4 ;  /* 0x0000000400038802 */ /* 0x000fc60000000f00 */
[----:B------:R-:W-:-:S04]  /*1b360*/  @!P0 IMAD.WIDE R4, R2, R4, c[0x0][0x580] ;  /* 0x0001600002048625 */ /* 0x000fc800078e0204 */
[----:B------:R-:W-:Y:S01]  /*1b370*/  @!P0 IMAD.WIDE R2, R2, R3, c[0x0][0x578] ;  /* 0x00015e0002028625 */ /* 0x000fe200078e0203 */
[----:B------:R-:W3:Y:S04]  /*1b380*/  @!P0 LDG.E R9, [R4.64] ;  /* 0x0000000604098981 */ /* 0x000ee8000c1e1900 */
[----:B------:R-:W3:Y:S01]  /*1b390*/  @!P0 LDG.E R10, [R2.64] ;  /* 0x00000006020a8981 */ /* 0x000ee2000c1e1900 */
[C---:B------:R-:W-:Y:S02]  /*1b3a0*/  ISETP.GE.U32.AND P4, PT, R17.reuse, 0x10, PT ;  /* 0x000000101100780c */ /* 0x040fe40003f86070 */
[C---:B------:R-:W-:Y:S02]  /*1b3b0*/  ISETP.GE.U32.AND P3, PT, R17.reuse, 0x8, PT ;  /* 0x000000081100780c */ /* 0x040fe40003f66070 */
[----:B------:R-:W-:-:S02]  /*1b3c0*/  ISETP.GE.U32.AND P2, PT, R17, 0x4, PT ;  /* 0x000000041100780c */ /* 0x000fc40003f46070 */
[C---:B------:R-:W-:Y:S02]  /*1b3d0*/  ISETP.GE.U32.AND P1, PT, R17.reuse, 0x2, PT ;  /* 0x000000021100780c */ /* 0x040fe40003f26070 */
[----:B------:R-:W-:Y:S02]  /*1b3e0*/  ISETP.NE.AND P5, PT, R17, RZ, PT ;  /* 0x000000ff1100720c */ /* 0x000fe40003fa5270 */
[----:B------:R-:W-:Y:S01]  /*1b3f0*/  MOV R16, RZ ;  /* 0x000000ff00107202 */ /* 0x000fe20000000f00 */
[----:B---3--:R-:W-:Y:S01]  /*1b400*/  IMAD R4, R10, R9, RZ ;  /* 0x000000090a047224 */ /* 0x008fe200078e02ff */
[----:B------:R-:W-:Y:S07]  /*1b410*/  BRA.DIV ~URZ, `(.L_x_1893) ;  /* 0x000024127f007947 */ /* 0x000fee000b800000 */
[----:B------:R3:W1:Y:S02]  /*1b420*/  SHFL.UP PT, R5, R4, 0x1, RZ ;  /* 0x0420000004057989 */ /* 0x00066400000e00ff */
.L_x_1950:
[----:B-1----:R-:W-:-:S04]  /*1b430*/  SEL R5, R5, RZ, P5 ;  /* 0x000000ff05057207 */ /* 0x002fc80002800000 */
[----:B---3--:R-:W-:Y:S01]  /*1b440*/  IADD3 R4, R4, R5, RZ ;  /* 0x0000000504047210 */ /* 0x008fe20007ffe0ff */
        /* <DEDUP_REMOVED lines=14> */
.L_x_1951:
[----:B---3--:R-:W-:Y:S01]  /*1b530*/  IMAD R2, R2, c[0x0][0x538], RZ ;  /* 0x00014e0002027a24 */ /* 0x008fe200078e02ff */
[----:B------:R-:W-:Y:S04]  /*1b540*/  BSSY B1, `(.L_x_1895) ;  /* 0x0000085000017945 */ /* 0x000fe80003800000 */
[----:B--2---:R-:W-:-:S04]  /*1b550*/  IADD3 R6, R2, R6, RZ ;  /* 0x0000000602067210 */ /* 0x004fc80007ffe0ff */
[----:B----4-:R-:W-:-:S13]  /*1b560*/  ISETP.GT.AND P0, PT, R6, R11, PT ;  /* 0x0000000b0600720c */ /* 0x010fda0003f04270 */
[----:B------:R-:W-:Y:S05]  /*1b570*/  @P0 BRA `(.L_x_1896) ;  /* 0x0000026000000947 */ /* 0x000fea0003800000 */
.L_x_1900:
[----:B------:R-:W2:Y:S02]  /*1b580*/  LDL.LU R2, [R1+0xc] ;  /* 0x00000c0001027983 */ /* 0x000ea40000300800 */
[----:B--2---:R-:W-:-:S04]  /*1b590*/  IADD3 R2, R2, 0x1f, RZ ;  /* 0x0000001f02027810 */ /* 0x004fc80007ffe0ff */
[----:B------:R-:W-:-:S13]  /*1b5a0*/  ISETP.GE.AND P0, PT, R2, c[0x0][0x53c], PT ;  /* 0x00014f0002007a0c */ /* 0x000fda0003f06270 */
[----:B------:R-:W-:Y:S05]  /*1b5b0*/  @P0 BRA `(.L_x_1897) ;  /* 0x0000078000000947 */ /* 0x000fea0003800000 */
[----:B------:R2:W-:Y:S01]  /*1b5c0*/  STL [R1+0xc], R2 ;  /* 0x00000c0201007387 */ /* 0x0005e20000100800 */
[----:B------:R-:W-:Y:S02]  /*1b5d0*/  MOV R9, RZ ;  /* 0x000000ff00097202 */ /* 0x000fe40000000f00 */
[----:B------:R-:W-:Y:S02]  /*1b5e0*/  MOV R10, RZ ;  /* 0x000000ff000a7202 */ /* 0x000fe40000000f00 */
[----:B--2---:R-:W-:-:S04]  /*1b5f0*/  IADD3 R2, R2, R17, RZ ;  /* 0x0000001102027210 */ /* 0x004fc80007ffe0ff */
[----:B------:R-:W-:-:S13]  /*1b600*/  ISETP.GE.OR P0, PT, R2, c[0x0][0x53c], !P6 ;  /* 0x00014f0002007a0c */ /* 0x000fda0007706670 */
[----:B-1----:R-:W-:Y:S02]  /*1b610*/  @!P0 MOV R4, 0x4 ;  /* 0x0000000400048802 */ /* 0x002fe40000000f00 */
        /* <DEDUP_REMOVED lines=8> */
.L_x_1952:
        /* <DEDUP_REMOVED lines=16> */
.L_x_1953:
[----:B--2---:R-:W-:-:S05]  /*1b7a0*/  IMAD R2, R2, c[0x0][0x538], RZ ;  /* 0x00014e0002027a24 */ /* 0x004fca00078e02ff */
[----:B------:R-:W-:-:S04]  /*1b7b0*/  IADD3 R6, R2, R6, RZ ;  /* 0x0000000602067210 */ /* 0x000fc80007ffe0ff */
[----:B------:R-:W-:-:S13]  /*1b7c0*/  ISETP.GT.AND P0, PT, R6, R11, PT ;  /* 0x0000000b0600720c */ /* 0x000fda0003f04270 */
[----:B-1----:R-:W-:Y:S05]  /*1b7d0*/  @!P0 BRA `(.L_x_1900) ;  /* 0xfffffda000008947 */ /* 0x002fea000383ffff */
.L_x_1896:
[----:B------:R-:W-:-:S05]  /*1b7e0*/  IADD3 R15, -R2, R6, RZ ;  /* 0x00000006020f7210 */ /* 0x000fca0007ffe1ff */
[----:B------:R-:W-:-:S05]  /*1b7f0*/  IMAD R2, R4, c[0x0][0x538], R15 ;  /* 0x00014e0004027a24 */ /* 0x000fca00078e020f */
[----:B------:R-:W-:Y:S01]  /*1b800*/  ISETP.GT.AND P0, PT, R2, R11, PT ;  /* 0x0000000b0200720c */ /* 0x000fe20003f04270 */
[----:B------:R-:W-:-:S12]  /*1b810*/  BRA.DIV ~URZ, `(.L_x_1901) ;  /* 0x000024a27f007947 */ /* 0x000fd8000b800000 */
[----:B------:R-:W-:-:S04]  /*1b820*/  VOTE.ANY R12, PT, !P0 ;  /* 0x00000000000c7806 */ /* 0x000fc800040e0100 */
.L_x_1954:
[----:B------:R2:W3:Y:S01]  /*1b830*/  POPC R14, R12 ;  /* 0x0000000c000e7309 */ /* 0x0004e20000000000 */
[----:B------:R-:W-:Y:S05]  /*1b840*/  BRA.DIV ~URZ, `(.L_x_1902) ;  /* 0x000024b27f007947 */ /* 0x000fea000b800000 */
[----:B---3--:R3:W4:Y:S04]  /*1b850*/  SHFL.IDX PT, R6, R9, R14, 0x1f ;  /* 0x00001f0e09067589 */ /* 0x00872800000e0000 */
[----:B------:R3:W1:Y:S02]  /*1b860*/  SHFL.IDX PT, R5, R10, R14, 0x1f ;  /* 0x00001f0e0a057589 */ /* 0x00066400000e0000 */
.L_x_1955:
[----:B------:R-:W-:Y:S01]  /*1b870*/  ISETP.NE.AND P0, PT, R12, RZ, PT ;  /* 0x000000ff0c00720c */ /* 0x000fe20003f05270 */
[----:B------:R-:W-:-:S12]  /*1b880*/  BSSY B0, `(.L_x_1903) ;  /* 0x0000005000007945 */ /* 0x000fd80003800000 */
[----:B------:R-:W-:Y:S05]  /*1b890*/  @!P0 BRA `(.L_x_1904) ;  /* 0x0000003000008947 */ /* 0x000fea0003800000 */
[----:B------:R-:W-:Y:S01]  /*1b8a0*/  IADD3 R2, R14, -0x1, RZ ;  /* 0xffffffff0e027810 */ /* 0x000fe20007ffe0ff */
[----:B------:R-:W-:Y:S05]  /*1b8b0*/  BRA.DIV ~URZ, `(.L_x_1905) ;  /* 0x000025127f007947 */ /* 0x000fea000b800000 */
[----:B------:R2:W3:Y:S02]  /*1b8c0*/  SHFL.IDX PT, R16, R4, R2, 0x1f ;  /* 0x00001f0204107589 */ /* 0x0004e400000e0000 */
.L_x_1904:
[----:B------:R-:W-:Y:S05]  /*1b8d0*/  BSYNC B0 ;  /* 0x0000000000007941 */ /* 0x000fea0003800000 */
.L_x_1903:
[----:B---3--:R-:W-:Y:S01]  /*1b8e0*/  IMAD R9, R16, c[0x0][0x538], R15 ;  /* 0x00014e0010097a24 */ /* 0x008fe200078e020f */
[----:B----4-:R-:W-:Y:S02]  /*1b8f0*/  IABS R3, R6 ;  /* 0x0000000600037213 */ /* 0x010fe40000000000 */
[----:B-12---:R-:W-:Y:S01]  /*1b900*/  IABS R4, R5 ;  /* 0x0000000500047213 */ /* 0x006fe20000000000 */
[----:B------:R-:W-:Y:S01]  /*1b910*/  IMAD.IADD R15, R11, 0x1, -R9 ;  /* 0x000000010b0f7824 */ /* 0x000fe200078e0a09 */
[----:B------:R1:W-:Y:S01]  /*1b920*/  STL [R1], R9 ;  /* 0x0000000901007387 */ /* 0x0003e20000100800 */
[----:B------:R-:W2:Y:S03]  /*1b930*/  I2F.RP R12, R3 ;  /* 0x00000003000c7306 */ /* 0x000ea60000209400 */
[----:B------:R-:W3:Y:S05]  /*1b940*/  LDL.LU R18, [R1+0xc] ;  /* 0x00000c0001127983 */ /* 0x000eea0000300800 */
[----:B--2---:R-:W2:Y:S02]  /*1b950*/  MUFU.RCP R12, R12 ;  /* 0x0000000c000c7308 */ /* 0x004ea40000001000 */
[----:B--2---:R-:W-:-:S06]  /*1b960*/  IADD3 R12, R12, 0xffffffe, RZ ;  /* 0x0ffffffe0c0c7810 */ /* 0x004fcc0007ffe0ff */
[----:B------:R-:W2:Y:S01]  /*1b970*/  F2I.FTZ.U32.TRUNC.NTZ R13, R12 ;  /* 0x0000000c000d7305 */ /* 0x000ea2000021f000 */
[----:B-1----:R-:W-:-:S07]  /*1b980*/  MOV R9, R4 ;  /* 0x0000000400097202 */ /* 0x002fce0000000f00 */
[----:B------:R-:W1:Y:S01]  /*1b990*/  I2F.RP R16, R9 ;  /* 0x0000000900107306 */ /* 0x000e620000209400 */
[----:B--2---:R-:W-:-:S04]  /*1b9a0*/  IMAD.MOV R2, RZ, RZ, -R13 ;  /* 0x000000ffff027224 */ /* 0x004fc800078e0a0d */
[----:B------:R-:W-:Y:S01]  /*1b9b0*/  IMAD.MOV.U32 R10, RZ, RZ, R2 ;  /* 0x000000ffff0a7224 */ /* 0x000fe200078e0002 */
[----:B------:R-:W-:Y:S01]  /*1b9c0*/  IABS R2, R6 ;  /* 0x0000000600027213 */ /* 0x000fe20000000000 */
[----:B------:R-:W-:Y:S02]  /*1b9d0*/  IMAD.MOV.U32 R12, RZ, RZ, RZ ;  /* 0x000000ffff0c7224 */ /* 0x000fe400078e00ff */
[----:B------:R-:W-:Y:S01]  /*1b9e0*/  IMAD R4, R10, R3, RZ ;  /* 0x000000030a047224 */ /* 0x000fe200078e02ff */
[----:B------:R-:W-:Y:S01]  /*1b9f0*/  IABS R10, R15 ;  /* 0x0000000f000a7213 */ /* 0x000fe20000000000 */
[----:B------:R-:W-:Y:S02]  /*1ba00*/  IMAD.MOV R2, RZ, RZ, -R2 ;  /* 0x000000ffff027224 */ /* 0x000fe400078e0a02 */
[----:B------:R-:W-:-:S04]  /*1ba10*/  IMAD.HI.U32 R11, R13, R4, R12 ;  /* 0x000000040d0b7227 */ /* 0x000fc800078e000c */
[----:B------:R-:W-:Y:S01]  /*1ba20*/  IMAD.MOV.U32 R4, RZ, RZ, R10 ;  /* 0x000000ffff047224 */ /* 0x000fe200078e000a */
[----:B------:R-:W-:-:S03]  /*1ba30*/  MOV R10, R2 ;  /* 0x00000002000a7202 */ /* 0x000fc60000000f00 */
[----:B------:R-:W-:-:S04]  /*1ba40*/  IMAD.HI.U32 R2, R11, R4, RZ ;  /* 0x000000040b027227 */ /* 0x000fc800078e00ff */
[----:B------:R-:W-:Y:S02]  /*1ba50*/  IMAD R4, R2, R10, R4 ;  /* 0x0000000a02047224 */ /* 0x000fe400078e0204 */
[----:B-1----:R-:W1:Y:S03]  /*1ba60*/  MUFU.RCP R10, R16 ;  /* 0x00000010000a7308 */ /* 0x002e660000001000 */
[----:B------:R-:W-:Y:S02]  /*1ba70*/  ISETP.GT.U32.AND P0, PT, R3, R4, PT ;  /* 0x000000040300720c */ /* 0x000fe40003f04070 */
[----:B-1----:R-:W-:-:S11]  /*1ba80*/  IADD3 R10, R10, 0xffffffe, RZ ;  /* 0x0ffffffe0a0a7810 */ /* 0x002fd60007ffe0ff */
[----:B------:R-:W-:Y:S01]  /*1ba90*/  @!P0 IMAD.IADD R4, R4, 0x1, -R3 ;  /* 0x0000000104048824 */ /* 0x000fe200078e0a03 */
[----:B------:R-:W1:Y:S04]  /*1baa0*/  F2I.FTZ.U32.TRUNC.NTZ R11, R10 ;  /* 0x0000000a000b7305 */ /* 0x000e68000021f000 */
[----:B------:R-:W-:Y:S02]  /*1bab0*/  ISETP.GE.U32.AND P2, PT, R4, R3, PT ;  /* 0x000000030400720c */ /* 0x000fe40003f46070 */
[----:B------:R-:W-:Y:S02]  /*1bac0*/  LOP3.LUT R3, R15, R6, RZ, 0x3c, !PT ;  /* 0x000000060f037212 */ /* 0x000fe400078e3cff */
[----:B------:R-:W-:Y:S02]  /*1bad0*/  @!P0 IADD3 R2, R2, 0x1, RZ ;  /* 0x0000000102028810 */ /* 0x000fe40007ffe0ff */
[----:B------:R-:W-:-:S02]  /*1bae0*/  ISETP.GE.AND P1, PT, R3, RZ, PT ;  /* 0x000000ff0300720c */ /* 0x000fc40003f26270 */
[----:B------:R-:W-:-:S05]  /*1baf0*/  ISETP.NE.AND P0, PT, R6, RZ, PT ;  /* 0x000000ff0600720c */ /* 0x000fca0003f05270 */
[----:B------:R-:W-:Y:S01]  /*1bb00*/  @P2 IADD3 R2, R2, 0x1, RZ ;  /* 0x0000000102022810 */ /* 0x000fe20007ffe0ff */
[----:B-1----:R-:W-:-:S05]  /*1bb10*/  IMAD.MOV R3, RZ, RZ, -R11 ;  /* 0x000000ffff037224 */ /* 0x002fca00078e0a0b */
[----:B------:R-:W-:Y:S01]  /*1bb20*/  MOV R4, R3 ;  /* 0x0000000300047202 */ /* 0x000fe20000000f00 */
[----:B------:R-:W-:Y:S01]  /*1bb30*/  @!P1 IMAD.MOV R2, RZ, RZ, -R2 ;  /* 0x000000ffff029224 */ /* 0x000fe200078e0a02 */
[----:B------:R-:W-:Y:S02]  /*1bb40*/  @!P0 LOP3.LUT R2, RZ, R6, RZ, 0x33, !PT ;  /* 0x00000006ff028212 */ /* 0x000fe400078e33ff */
[----:B------:R-:W-:Y:S01]  /*1bb50*/  IABS R3, R5 ;  /* 0x0000000500037213 */ /* 0x000fe20000000000 */
[----:B------:R-:W-:Y:S01]  /*1bb60*/  IMAD R4, R4, R9, RZ ;  /* 0x0000000904047224 */ /* 0x000fe200078e02ff */
[----:B------:R-:W-:Y:S01]  /*1bb70*/  IABS R13, R2 ;  /* 0x00000002000d7213 */ /* 0x000fe20000000000 */
[----:B------:R-:W-:Y:S02]  /*1bb80*/  IMAD.MOV.U32 R10, RZ, RZ, RZ ;  /* 0x000000ffff0a7224 */ /* 0x000fe400078e00ff */
[----:B------:R-:W-:Y:S02]  /*1bb90*/  IMAD.MOV R12, RZ, RZ, -R3 ;  /* 0x000000ffff0c7224 */ /* 0x000fe400078e0a03 */
[----:B------:R-:W-:-:S04]  /*1bba0*/  IMAD.HI.U32 R3, R11, R4, R10 ;  /* 0x000000040b037227 */ /* 0x000fc800078e000a */
[----:B------:R-:W-:Y:S01]  /*1bbb0*/  IMAD.MOV.U32 R4, RZ, RZ, R13 ;  /* 0x000000ffff047224 */ /* 0x000fe200078e000d */
[----:B------:R-:W-:-:S03]  /*1bbc0*/  MOV R10, R12 ;  /* 0x0000000c000a7202 */ /* 0x000fc60000000f00 */
        /* <DEDUP_REMOVED lines=23> */
.L_x_1897:
[----:B------:R-:W-:Y:S01]  /*1bd40*/  MOV R2, c[0x0][0x53c] ;  /* 0x00014f0000027a02 */ /* 0x000fe20000000f00 */
[----:B------:R2:W-:Y:S04]  /*1bd50*/  STL [R1], R11 ;  /* 0x0000000b01007387 */ /* 0x0005e80000100800 */
[----:B------:R2:W-:Y:S04]  /*1bd60*/  STL [R1+0x4], RZ ;  /* 0x000004ff01007387 */ /* 0x0005e80000100800 */
[----:B------:R2:W-:Y:S04]  /*1bd70*/  STL [R1+0x8], RZ ;  /* 0x000008ff01007387 */ /* 0x0005e80000100800 */
[----:B------:R2:W-:Y:S02]  /*1bd80*/  STL [R1+0xc], R2 ;  /* 0x00000c0201007387 */ /* 0x0005e40000100800 */
.L_x_1906:
[----:B------:R-:W-:Y:S05]  /*1bd90*/  BSYNC B1 ;  /* 0x0000000000017941 */ /* 0x000fea0003800000 */
.L_x_1895:
[----:B------:R-:W3:Y:S04]  /*1bda0*/  LDL R12, [R1] ;  /* 0x00000000010c7983 */ /* 0x000ee80000100800 */
        /* <DEDUP_REMOVED lines=8> */
.L_x_1890:
[----:B-12---:R-:W2:Y:S02]  /*1be30*/  LDL R2, [R1+0xc] ;  /* 0x00000c0001027983 */ /* 0x006ea40000100800 */
[----:B--2---:R-:W-:-:S13]  /*1be40*/  ISETP.GE.AND P0, PT, R2, c[0x0][0x53c], PT ;  /* 0x00014f0002007a0c */ /* 0x004fda0003f06270 */
[----:B---3--:R-:W-:Y:S01]  /*1be50*/  @P0 CALL.REL.NOINC `(.L_x_1907) ;  /* 0x0000001000000944 */ /* 0x008fe20003c00000 */
[----:B------:R-:W-:Y:S05]  /*1be60*/  BRA `(.L_x_1908) ;  /* 0xfffe62f000007947 */ /* 0x000fea000383ffff */
.L_x_1907:
[----:B------:R-:W-:Y:S05]  /*1be70*/  EXIT ;  /* 0x000000000000794d */ /* 0x000fea0003800000 */
.L_x_1700:
[----:B------:R-:W-:Y:S01]  /*1be80*/  IMAD.MOV.U32 R2, RZ, RZ, R4 ;  /* 0x000000ffff027224 */ /* 0x000fe200078e0004 */
[----:B------:R-:W-:Y:S02]  /*1be90*/  MOV R5, 0x1 ;  /* 0x0000000100057802 */ /* 0x000fe40000000f00 */
[----:B------:R-:W-:Y:S02]  /*1bea0*/  MOV R3, 0x1bec0 ;  /* 0x0001bec000037802 */ /* 0x000fe40000000f00 */
[----:B------:R-:W-:Y:S05]  /*1beb0*/  CALL.REL.NOINC `($__internal_33_$__cuda_sm70_shflsync_up_p) ;  /* 0x0000203000007944 */ /* 0x000fea0003c00000 */
[----:B------:R-:W-:Y:S01]  /*1bec0*/  MOV R0, R5 ;  /* 0x0000000500007202 */ /* 0x000fe20000000f00 */
[----:B------:R-:W-:Y:S05]  /*1bed0*/  BRA `(.L_x_1909) ;  /* 0xfffe459000007947 */ /* 0x000fea000383ffff */
.L_x_1701:
[----:B------:R-:W-:Y:S01]  /*1bee0*/  IMAD.MOV.U32 R2, RZ, RZ, R4 ;  /* 0x000000ffff027224 */ /* 0x000fe200078e0004 */
[----:B------:R-:W-:Y:S02]  /*1bef0*/  MOV R5, 0x2 ;  /* 0x0000000200057802 */ /* 0x000fe40000000f00 */
[----:B------:R-:W-:Y:S02]  /*1bf00*/  MOV R3, 0x1bf20 ;  /* 0x0001bf2000037802 */ /* 0x000fe40000000f00 */
[----:B------:R-:W-:Y:S05]  /*1bf10*/  CALL.REL.NOINC `($__internal_33_$__cuda_sm70_shflsync_up_p) ;  /* 0x00001fd000007944 */ /* 0x000fea0003c00000 */
[----:B------:R-:W-:Y:S02]  /*1bf20*/  SEL R5, R5, RZ, P4 ;  /* 0x000000ff05057207 */ /* 0x000fe40002000000 */
[----:B------:R-:W-:-:S03]  /*1bf30*/  MOV R3, 0x1bf80 ;  /* 0x0001bf8000037802 */ /* 0x000fc60000000f00 */
[----:B------:R-:W-:Y:S01]  /*1bf40*/  IMAD.IADD R0, R4, 0x1, R5 ;  /* 0x0000000104007824 */ /* 0x000fe200078e0205 */
[----:B------:R-:W-:-:S03]  /*1bf50*/  MOV R5, 0x4 ;  /* 0x0000000400057802 */ /* 0x000fc60000000f00 */
[----:B------:R-:W-:Y:S02]  /*1bf60*/  IMAD.MOV.U32 R2, RZ, RZ, R0 ;  /* 0x000000ffff027224 */ /* 0x000fe400078e0000 */
        /* <DEDUP_REMOVED lines=13> */
[----:B------:R-:W-:Y:S01]  /*1c040*/  SEL R4, R5, RZ, P1 ;  /* 0x000000ff05047207 */ /* 0x000fe20000800000 */
[----:B------:R-:W-:Y:S01]  /*1c050*/  IMAD.MOV.U32 R208, RZ, RZ, 0x1f ;  /* 0x0000001fffd07424 */ /* 0x000fe200078e00ff */
[----:B------:R-:W-:Y:S02]  /*1c060*/  MOV R3, 0x1f ;  /* 0x0000001f00037802 */ /* 0x000fe40000000f00 */
[----:B------:R-:W-:Y:S01]  /*1c070*/  MOV R2, 0x1c0b0 ;  /* 0x0001c0b000027802 */ /* 0x000fe20000000f00 */
[----:B------:R-:W-:-:S04]  /*1c080*/  IMAD.IADD R4, R0, 0x1, R4 ;  /* 0x0000000100047824 */ /* 0x000fc800078e0204 */
[----:B------:R-:W-:Y:S02]  /*1c090*/  IMAD.MOV.U32 R209, RZ, RZ, R4 ;  /* 0x000000ffffd17224 */ /* 0x000fe400078e0004 */
[----:B------:R-:W-:Y:S05]  /*1c0a0*/  CALL.REL.NOINC `($__internal_32_$__cuda_sm70_shflsync_idx_p) ;  /* 0x00001df000007944 */ /* 0x000fea0003c00000 */
[----:B------:R-:W-:Y:S01]  /*1c0b0*/  MOV R0, R208 ;  /* 0x000000d000007202 */ /* 0x000fe20000000f00 */
[----:B------:R-:W-:Y:S05]  /*1c0c0*/  BRA `(.L_x_1910) ;  /* 0xfffe44a000007947 */ /* 0x000fea000383ffff */
.L_x_1703:
[----:B------:R-:W-:Y:S02]  /*1c0d0*/  SEL R2, RZ, 0x1, P0 ;  /* 0x00000001ff027807 */ /* 0x000fe40000000000 */
[----:B------:R-:W-:Y:S02]  /*1c0e0*/  MOV R3, 0x1c100 ;  /* 0x0001c10000037802 */ /* 0x000fe40000000f00 */
[----:B------:R-:W-:Y:S05]  /*1c0f0*/  CALL.REL.NOINC `($__internal_34_$__cuda_sm70_votesync_ballot) ;  /* 0x00001e6000007944 */ /* 0x000fea0003c00000 */
[----:B------:R-:W-:Y:S05]  /*1c100*/  BRA `(.L_x_1911) ;  /* 0xfffe44f000007947 */ /* 0x000fea000383ffff */
.L_x_1704:
[----:B------:R-:W-:Y:S01]  /*1c110*/  IMAD.MOV.U32 R209, RZ, RZ, R8 ;  /* 0x000000ffffd17224 */ /* 0x000fe200078e0008 */
[----:B--2---:R-:W-:Y:S01]  /*1c120*/  MOV R208, R14 ;  /* 0x0000000e00d07202 */ /* 0x004fe20000000f00 */
[----:B------:R-:W-:Y:S01]  /*1c130*/  IMAD.MOV.U32 R3, RZ, RZ, 0x1f ;  /* 0x0000001fff037424 */ /* 0x000fe200078e00ff */
[----:B------:R-:W-:Y:S02]  /*1c140*/  MOV R2, 0x1c160 ;  /* 0x0001c16000027802 */ /* 0x000fe40000000f00 */
[----:B-1----:R-:W-:Y:S05]  /*1c150*/  CALL.REL.NOINC `($__internal_32_$__cuda_sm70_shflsync_idx_p) ;  /* 0x00001d4000007944 */ /* 0x002fea0003c00000 */
[----:B------:R-:W-:Y:S01]  /*1c160*/  IMAD.MOV.U32 R11, RZ, RZ, R208 ;  /* 0x000000ffff0b7224 */ /* 0x000fe200078e00d0 */
[----:B------:R-:W-:Y:S01]  /*1c170*/  MOV R209, R7 ;  /* 0x0000000700d17202 */ /* 0x000fe20000000f00 */
[----:B------:R-:W-:Y:S01]  /*1c180*/  IMAD.MOV.U32 R6, RZ, RZ, RZ ;  /* 0x000000ffff067224 */ /* 0x000fe200078e00ff */
[----:B------:R-:W-:Y:S01]  /*1c190*/  MOV R208, R14 ;  /* 0x0000000e00d07202 */ /* 0x000fe20000000f00 */
[----:B------:R-:W-:Y:S01]  /*1c1a0*/  IMAD.MOV.U32 R3, RZ, RZ, 0x1f ;  /* 0x0000001fff037424 */ /* 0x000fe200078e00ff */
[----:B------:R-:W-:-:S02]  /*1c1b0*/  MOV R2, 0x1c1d0 ;  /* 0x0001c1d000027802 */ /* 0x000fc40000000f00 */
[----:B------:R-:W-:Y:S05]  /*1c1c0*/  CALL.REL.NOINC `($__internal_32_$__cuda_sm70_shflsync_idx_p) ;  /* 0x00001cd000007944 */ /* 0x000fea0003c00000 */
[----:B------:R-:W-:Y:S01]  /*1c1d0*/  MOV R10, R208 ;  /* 0x000000d0000a7202 */ /* 0x000fe20000000f00 */
[----:B------:R-:W-:Y:S05]  /*1c1e0*/  BRA `(.L_x_1912) ;  /* 0xfffe446000007947 */ /* 0x000fea000383ffff */
.L_x_1707:
[----:B------:R-:W-:Y:S01]  /*1c1f0*/  IMAD.MOV.U32 R209, RZ, RZ, R4 ;  /* 0x000000ffffd17224 */ /* 0x000fe200078e0004 */
[----:B------:R-:W-:-:S02]  /*1c200*/  MOV R3, 0x1f ;  /* 0x0000001f00037802 */ /* 0x000fc40000000f00 */
[----:B------:R-:W-:Y:S02]  /*1c210*/  MOV R2, 0x1c230 ;  /* 0x0001c23000027802 */ /* 0x000fe40000000f00 */
[----:B-1234-:R-:W-:Y:S05]  /*1c220*/  CALL.REL.NOINC `($__internal_32_$__cuda_sm70_shflsync_idx_p) ;  /* 0x00001c7000007944 */ /* 0x01efea0003c00000 */
[----:B------:R-:W-:Y:S01]  /*1c230*/  MOV R6, R208 ;  /* 0x000000d000067202 */ /* 0x000fe20000000f00 */
[----:B------:R-:W-:Y:S05]  /*1c240*/  BRA `(.L_x_1706) ;  /* 0xfffe446000007947 */ /* 0x000fea000383ffff */
.L_x_1759:
[----:B------:R-:W-:Y:S01]  /*1c250*/  IMAD.MOV.U32 R209, RZ, RZ, R5 ;  /* 0x000000ffffd17224 */ /* 0x000fe200078e0005 */
[----:B------:R-:W-:Y:S01]  /*1c260*/  MOV R208, RZ ;  /* 0x000000ff00d07202 */ /* 0x000fe20000000f00 */
[----:B------:R-:W-:Y:S01]  /*1c270*/  IMAD.MOV.U32 R3, RZ, RZ, 0x181f ;  /* 0x0000181fff037424 */ /* 0x000fe200078e00ff */
[----:B------:R-:W-:Y:S02]  /*1c280*/  MOV R2, 0x1c2a0 ;  /* 0x0001c2a000027802 */ /* 0x000fe40000000f00 */
[----:B-----5:R-:W-:Y:S05]  /*1c290*/  CALL.REL.NOINC `($__internal_32_$__cuda_sm70_shflsync_idx_p) ;  /* 0x00001c0000007944 */ /* 0x020fea0003c00000 */
[----:B------:R-:W-:Y:S01]  /*1c2a0*/  MOV R4, R208 ;  /* 0x000000d000047202 */ /* 0x000fe20000000f00 */
[----:B------:R-:W-:Y:S05]  /*1c2b0*/  BRA `(.L_x_1913) ;  /* 0xfffedab000007947 */ /* 0x000fea000383ffff */
.L_x_1760:
[----:B------:R-:W-:Y:S01]  /*1c2c0*/  IMAD.MOV.U32 R209, RZ, RZ, R9 ;  /* 0x000000ffffd17224 */ /* 0x000fe200078e0009 */
[----:B------:R-:W-:Y:S01]  /*1c2d0*/  MOV R208, RZ ;  /* 0x000000ff00d07202 */ /* 0x000fe20000000f00 */
[----:B------:R-:W-:Y:S01]  /*1c2e0*/  IMAD.MOV.U32 R3, RZ, RZ, 0x181f ;  /* 0x0000181fff037424 */ /* 0x000fe200078e00ff */
[----:B------:R-:W-:Y:S02]  /*1c2f0*/  MOV R2, 0x1c310 ;  /* 0x0001c31000027802 */ /* 0x000fe40000000f00 */
[----:B-12--5:R-:W-:Y:S05]  /*1c300*/  CALL.REL.NOINC `($__internal_32_$__cuda_sm70_shflsync_idx_p) ;  /* 0x00001b9000007944 */ /* 0x026fea0003c00000 */
[----:B------:R-:W-:Y:S01]  /*1c310*/  MOV R2, R208 ;  /* 0x000000d000027202 */ /* 0x000fe20000000f00 */
[----:B------:R-:W-:Y:S05]  /*1c320*/  BRA `(.L_x_1914) ;  /* 0xfffeda6000007947 */ /* 0x000fea000383ffff */
.L_x_1763:
[----:B------:R-:W-:Y:S01]  /*1c330*/  IMAD.MOV.U32 R209, RZ, RZ, R5 ;  /* 0x000000ffffd17224 */ /* 0x000fe200078e0005 */
[----:B------:R-:W-:Y:S01]  /*1c340*/  MOV R208, 0x1 ;  /* 0x0000000100d07802 */ /* 0x000fe20000000f00 */
[----:B--2---:R-:W-:Y:S01]  /*1c350*/  IMAD.MOV.U32 R3, RZ, RZ, 0x181f ;  /* 0x0000181fff037424 */ /* 0x004fe200078e00ff */
[----:B----4-:R-:W-:-:S02]  /*1c360*/  MOV R2, 0x1c380 ;  /* 0x0001c38000027802 */ /* 0x010fc40000000f00 */
[----:B-1-3-5:R-:W-:Y:S05]  /*1c370*/  CALL.REL.NOINC `($__internal_32_$__cuda_sm70_shflsync_idx_p) ;  /* 0x00001b2000007944 */ /* 0x02afea0003c00000 */
[----:B------:R-:W-:Y:S01]  /*1c380*/  IMAD.MOV.U32 R4, RZ, RZ, R208 ;  /* 0x000000ffff047224 */ /* 0x000fe200078e00d0 */
[----:B------:R-:W-:Y:S01]  /*1c390*/  MOV R208, 0x1 ;  /* 0x0000000100d07802 */ /* 0x000fe20000000f00 */
[----:B------:R-:W-:Y:S01]  /*1c3a0*/  IMAD.MOV.U32 R209, RZ, RZ, R9 ;  /* 0x000000ffffd17224 */ /* 0x000fe200078e0009 */
[----:B------:R-:W-:-:S02]  /*1c3b0*/  MOV R3, 0x181f ;  /* 0x0000181f00037802 */ /* 0x000fc40000000f00 */
[----:B------:R-:W-:Y:S02]  /*1c3c0*/  MOV R2, 0x1c3e0 ;  /* 0x0001c3e000027802 */ /* 0x000fe40000000f00 */
[----:B------:R-:W-:Y:S05]  /*1c3d0*/  CALL.REL.NOINC `($__internal_32_$__cuda_sm70_shflsync_idx_p) ;  /* 0x00001ac000007944 */ /* 0x000fea0003c00000 */
[----:B------:R-:W-:Y:S01]  /*1c3e0*/  MOV R2, R208 ;  /* 0x000000d000027202 */ /* 0x000fe20000000f00 */
[----:B------:R-:W-:Y:S05]  /*1c3f0*/  BRA `(.L_x_1915) ;  /* 0xfffedb3000007947 */ /* 0x000fea000383ffff */
.L_x_1766:
[----:B------:R-:W-:Y:S01]  /*1c400*/  IMAD.MOV.U32 R209, RZ, RZ, R5 ;  /* 0x000000ffffd17224 */ /* 0x000fe200078e0005 */
[----:B------:R-:W-:Y:S01]  /*1c410*/  MOV R208, 0x2 ;  /* 0x0000000200d07802 */ /* 0x000fe20000000f00 */
[----:B-1----:R-:W-:Y:S01]  /*1c420*/  IMAD.MOV.U32 R3, RZ, RZ, 0x181f ;  /* 0x0000181fff037424 */ /* 0x002fe200078e00ff */
[----:B----4-:R-:W-:Y:S02]  /*1c430*/  MOV R2, 0x1c450 ;  /* 0x0001c45000027802 */ /* 0x010fe40000000f00 */
[----:B--23-5:R-:W-:Y:S05]  /*1c440*/  CALL.REL.NOINC `($__internal_32_$__cuda_sm70_shflsync_idx_p) ;  /* 0x00001a5000007944 */ /* 0x02cfea0003c00000 */
[----:B------:R-:W-:Y:S01]  /*1c450*/  MOV R4, R208 ;  /* 0x000000d000047202 */ /* 0x000fe20000000f00 */
[----:B------:R-:W-:Y:S05]  /*1c460*/  BRA `(.L_x_1916) ;  /* 0xfffedc3000007947 */ /* 0x000fea000383ffff */
.L_x_1767:
[----:B------:R-:W-:Y:S01]  /*1c470*/  IMAD.MOV.U32 R209, RZ, RZ, R9 ;  /* 0x000000ffffd17224 */ /* 0x000fe200078e0009 */
[----:B------:R-:W-:Y:S01]  /*1c480*/  MOV R208, 0x2 ;  /* 0x0000000200d07802 */ /* 0x000fe20000000f00 */
[----:B------:R-:W-:Y:S01]  /*1c490*/  IMAD.MOV.U32 R3, RZ, RZ, 0x181f ;  /* 0x0000181fff037424 */ /* 0x000fe200078e00ff */
[----:B----4-:R-:W-:Y:S02]  /*1c4a0*/  MOV R2, 0x1c4c0 ;  /* 0x0001c4c000027802 */ /* 0x010fe40000000f00 */
[----:B-123-5:R-:W-:Y:S05]  /*1c4b0*/  CALL.REL.NOINC `($__internal_32_$__cuda_sm70_shflsync_idx_p) ;  /* 0x000019e000007944 */ /* 0x02efea0003c00000 */
[----:B------:R-:W-:Y:S01]  /*1c4c0*/  MOV R2, R208 ;  /* 0x000000d000027202 */ /* 0x000fe20000000f00 */
[----:B------:R-:W-:Y:S05]  /*1c4d0*/  BRA `(.L_x_1917) ;  /* 0xfffedbe000007947 */ /* 0x000fea000383ffff */
.L_x_1770:
[----:B------:R-:W-:Y:S01]  /*1c4e0*/  IMAD.MOV.U32 R209, RZ, RZ, R5 ;  /* 0x000000ffffd17224 */ /* 0x000fe200078e0005 */
[----:B------:R-:W-:Y:S01]  /*1c4f0*/  MOV R208, 0x3 ;  /* 0x0000000300d07802 */ /* 0x000fe20000000f00 */
[----:B-1----:R-:W-:Y:S01]  /*1c500*/  IMAD.MOV.U32 R3, RZ, RZ, 0x181f ;  /* 0x0000181fff037424 */ /* 0x002fe200078e00ff */
[----:B------:R-:W-:-:S02]  /*1c510*/  MOV R2, 0x1c530 ;  /* 0x0001c53000027802 */ /* 0x000fc40000000f00 */
[----:B--2345:R-:W-:Y:S05]  /*1c520*/  CALL.REL.NOINC `($__internal_32_$__cuda_sm70_shflsync_idx_p) ;  /* 0x0000197000007944 */ /* 0x03cfea0003c00000 */
        /* <DEDUP_REMOVED lines=8> */
.L_x_1827:
[----:B------:R-:W-:Y:S01]  /*1c5b0*/  IMAD.MOV.U32 R209, RZ, RZ, R6 ;  /* 0x000000ffffd17224 */ /* 0x000fe200078e0006 */
[----:B------:R-:W-:Y:S01]  /*1c5c0*/  MOV R208, 0x1 ;  /* 0x0000000100d07802 */ /* 0x000fe20000000f00 */
[----:B-1----:R-:W-:Y:S01]  /*1c5d0*/  IMAD.MOV.U32 R3, RZ, RZ, 0x181f ;  /* 0x0000181fff037424 */ /* 0x002fe200078e00ff */
[----:B------:R-:W-:Y:S02]  /*1c5e0*/  MOV R2, 0x1c600 ;  /* 0x0001c60000027802 */ /* 0x000fe40000000f00 */
[----:B-----5:R-:W-:Y:S05]  /*1c5f0*/  CALL.REL.NOINC `($__internal_32_$__cuda_sm70_shflsync_idx_p) ;  /* 0x000018a000007944 */ /* 0x020fea0003c00000 */
[----:B------:R-:W-:Y:S01]  /*1c600*/  IMAD.MOV.U32 R5, RZ, RZ, R208 ;  /* 0x000000ffff057224 */ /* 0x000fe200078e00d0 */
[----:B------:R-:W-:Y:S01]  /*1c610*/  MOV R208, 0x1 ;  /* 0x0000000100d07802 */ /* 0x000fe20000000f00 */
[----:B------:R-:W-:Y:S01]  /*1c620*/  IMAD.MOV.U32 R209, RZ, RZ, R9 ;  /* 0x000000ffffd17224 */ /* 0x000fe200078e0009 */
[----:B------:R-:W-:Y:S02]  /*1c630*/  MOV R3, 0x181f ;  /* 0x0000181f00037802 */ /* 0x000fe40000000f00 */
[----:B------:R-:W-:Y:S02]  /*1c640*/  MOV R2, 0x1c660 ;  /* 0x0001c66000027802 */ /* 0x000fe40000000f00 */
[----:B------:R-:W-:Y:S05]  /*1c650*/  CALL.REL.NOINC `($__internal_32_$__cuda_sm70_shflsync_idx_p) ;  /* 0x0000184000007944 */ /* 0x000fea0003c00000 */
[----:B------:R-:W-:Y:S01]  /*1c660*/  MOV R2, R208 ;  /* 0x000000d000027202 */ /* 0x000fe20000000f00 */
[----:B------:R-:W-:Y:S05]  /*1c670*/  BRA `(.L_x_1919) ;  /* 0xffff4e7000007947 */ /* 0x000fea000383ffff */
.L_x_1830:
[----:B------:R-:W-:Y:S01]  /*1c680*/  IMAD.MOV.U32 R209, RZ, RZ, R5 ;  /* 0x000000ffffd17224 */ /* 0x000fe200078e0005 */
[----:B------:R-:W-:Y:S01]  /*1c690*/  MOV R208, RZ ;  /* 0x000000ff00d07202 */ /* 0x000fe20000000f00 */
[----:B------:R-:W-:Y:S01]  /*1c6a0*/  IMAD.MOV.U32 R3, RZ, RZ, 0x181f ;  /* 0x0000181fff037424 */ /* 0x000fe200078e00ff */
[----:B------:R-:W-:-:S02]  /*1c6b0*/  MOV R2, 0x1c6d0 ;  /* 0x0001c6d000027802 */ /* 0x000fc40000000f00 */
[----:B------:R-:W-:Y:S05]  /*1c6c0*/  CALL.REL.NOINC `($__internal_32_$__cuda_sm70_shflsync_idx_p) ;  /* 0x000017d000007944 */ /* 0x000fea0003c00000 */
[----:B------:R-:W-:Y:S01]  /*1c6d0*/  MOV R4, R208 ;  /* 0x000000d000047202 */ /* 0x000fe20000000f00 */
[----:B------:R-:W-:Y:S05]  /*1c6e0*/  BRA `(.L_x_1920) ;  /* 0xffff5bc000007947 */ /* 0x000fea000383ffff */
.L_x_1831:
[----:B------:R-:W-:Y:S01]  /*1c6f0*/  IMAD.MOV.U32 R209, RZ, RZ, R6 ;  /* 0x000000ffffd17224 */ /* 0x000fe200078e0006 */
[----:B------:R-:W-:Y:S01]  /*1c700*/  MOV R208, RZ ;  /* 0x000000ff00d07202 */ /* 0x000fe20000000f00 */
[----:B------:R-:W-:Y:S01]  /*1c710*/  IMAD.MOV.U32 R3, RZ, RZ, 0x181f ;  /* 0x0000181fff037424 */ /* 0x000fe200078e00ff */
[----:B------:R-:W-:-:S02]  /*1c720*/  MOV R2, 0x1c740 ;  /* 0x0001c74000027802 */ /* 0x000fc40000000f00 */
[----:B-12---:R-:W-:Y:S05]  /*1c730*/  CALL.REL.NOINC `($__internal_32_$__cuda_sm70_shflsync_idx_p) ;  /* 0x0000176000007944 */ /* 0x006fea0003c00000 */
[----:B------:R-:W-:Y:S01]  /*1c740*/  MOV R2, R208 ;  /* 0x000000d000027202 */ /* 0x000fe20000000f00 */
[----:B------:R-:W-:Y:S05]  /*1c750*/  BRA `(.L_x_1921) ;  /* 0xffff5b7000007947 */ /* 0x000fea000383ffff */
.L_x_1834:
[----:B------:R-:W-:Y:S01]  /*1c760*/  IMAD.MOV.U32 R209, RZ, RZ, R5 ;  /* 0x000000ffffd17224 */ /* 0x000fe200078e0005 */
[----:B------:R-:W-:Y:S01]  /*1c770*/  MOV R208, 0x1 ;  /* 0x0000000100d07802 */ /* 0x000fe20000000f00 */
[----:B--2---:R-:W-:Y:S01]  /*1c780*/  IMAD.MOV.U32 R3, RZ, RZ, 0x181f ;  /* 0x0000181fff037424 */ /* 0x004fe200078e00ff */
[----:B----4-:R-:W-:-:S03]  /*1c790*/  MOV R2, 0x1c7b0 ;  /* 0x0001c7b000027802 */ /* 0x010fc60000000f00 */
[----:B-1-3--:R-:W-:Y:S05]  /*1c7a0*/  CALL.REL.NOINC `($__internal_32_$__cuda_sm70_shflsync_idx_p) ;  /* 0x000016f000007944 */ /* 0x00afea0003c00000 */
        /* <DEDUP_REMOVED lines=8> */
.L_x_1835:
[----:B------:R-:W-:Y:S01]  /*1c830*/  IMAD.MOV.U32 R4, RZ, RZ, R6 ;  /* 0x000000ffff047224 */ /* 0x000fe200078e0006 */
[----:B------:R-:W-:Y:S02]  /*1c840*/  MOV R3, 0x2 ;  /* 0x0000000200037802 */ /* 0x000fe40000000f00 */
[----:B------:R-:W-:Y:S02]  /*1c850*/  MOV R2, 0x1c870 ;  /* 0x0001c87000027802 */ /* 0x000fe40000000f00 */
[----:B------:R-:W-:Y:S05]  /*1c860*/  CALL.REL.NOINC `($__internal_31_$__cuda_sm70_shflsync_bfly_p) ;  /* 0x000015d000007944 */ /* 0x000fea0003c00000 */
[----:B------:R-:W-:Y:S01]  /*1c870*/  MOV R2, R177 ;  /* 0x000000b100027202 */ /* 0x000fe20000000f00 */
[----:B------:R-:W-:Y:S05]  /*1c880*/  BRA `(.L_x_1923) ;  /* 0xffff60c000007947 */ /* 0x000fea000383ffff */
.L_x_1836:
[----:B------:R-:W-:Y:S01]  /*1c890*/  IMAD.MOV.U32 R4, RZ, RZ, R6 ;  /* 0x000000ffff047224 */ /* 0x000fe200078e0006 */
[----:B------:R-:W-:Y:S02]  /*1c8a0*/  MOV R3, 0x1 ;  /* 0x0000000100037802 */ /* 0x000fe40000000f00 */
[----:B------:R-:W-:Y:S02]  /*1c8b0*/  MOV R2, 0x1c8d0 ;  /* 0x0001c8d000027802 */ /* 0x000fe40000000f00 */
[----:B------:R-:W-:Y:S05]  /*1c8c0*/  CALL.REL.NOINC `($__internal_31_$__cuda_sm70_shflsync_bfly_p) ;  /* 0x0000157000007944 */ /* 0x000fea0003c00000 */
[----:B------:R-:W-:Y:S01]  /*1c8d0*/  FMNMX.FTZ R6, R6, R177, !PT ;  /* 0x000000b106067209 */ /* 0x000fe20007810000 */
[----:B------:R-:W-:Y:S01]  /*1c8e0*/  IMAD.MOV.U32 R4, RZ, RZ, R5 ;  /* 0x000000ffff047224 */ /* 0x000fe200078e0005 */
[----:B------:R-:W-:Y:S01]  /*1c8f0*/  MOV R2, 0x1c920 ;  /* 0x0001c92000027802 */ /* 0x000fe20000000f00 */
[----:B------:R-:W-:-:S02]  /*1c900*/  IMAD.MOV.U32 R3, RZ, RZ, 0x2 ;  /* 0x00000002ff037424 */ /* 0x000fc400078e00ff */
[----:B------:R-:W-:Y:S05]  /*1c910*/  CALL.REL.NOINC `($__internal_31_$__cuda_sm70_shflsync_bfly_p) ;  /* 0x0000152000007944 */ /* 0x000fea0003c00000 */
[----:B------:R-:W-:Y:S01]  /*1c920*/  FMNMX.FTZ R5, R5, R177, !PT ;  /* 0x000000b105057209 */ /* 0x000fe20007810000 */
[----:B------:R-:W-:Y:S01]  /*1c930*/  IMAD.MOV.U32 R3, RZ, RZ, 0x1 ;  /* 0x00000001ff037424 */ /* 0x000fe200078e00ff */
[----:B------:R-:W-:-:S03]  /*1c940*/  MOV R2, 0x1c970 ;  /* 0x0001c97000027802 */ /* 0x000fc60000000f00 */
[----:B------:R-:W-:Y:S02]  /*1c950*/  IMAD.MOV.U32 R4, RZ, RZ, R5 ;  /* 0x000000ffff047224 */ /* 0x000fe400078e0005 */
[----:B------:R-:W-:Y:S05]  /*1c960*/  CALL.REL.NOINC `($__internal_31_$__cuda_sm70_shflsync_bfly_p) ;  /* 0x000014d000007944 */ /* 0x000fea0003c00000 */
[----:B------:R-:W-:Y:S01]  /*1c970*/  MOV R4, R177 ;  /* 0x000000b100047202 */ /* 0x000fe20000000f00 */
[----:B------:R-:W-:Y:S05]  /*1c980*/  BRA `(.L_x_1924) ;  /* 0xffff603000007947 */ /* 0x000fea000383ffff */
.L_x_1838:
[----:B------:R-:W-:Y:S01]  /*1c990*/  MOV R208, RZ ;  /* 0x000000ff00d07202 */ /* 0x000fe20000000f00 */
[----:B------:R-:W-:Y:S01]  /*1c9a0*/  IMAD.MOV.U32 R209, RZ, RZ, R4 ;  /* 0x000000ffffd17224 */ /* 0x000fe200078e0004 */
[----:B-1----:R-:W-:Y:S01]  /*1c9b0*/  MOV R2, 0x1c9e0 ;  /* 0x0001c9e000027802 */ /* 0x002fe20000000f00 */
[----:B------:R-:W-:Y:S02]  /*1c9c0*/  IMAD.MOV.U32 R3, RZ, RZ, 0x181f ;  /* 0x0000181fff037424 */ /* 0x000fe400078e00ff */
[----:B--234-:R-:W-:Y:S05]  /*1c9d0*/  CALL.REL.NOINC `($__internal_32_$__cuda_sm70_shflsync_idx_p) ;  /* 0x000014c000007944 */ /* 0x01cfea0003c00000 */
[----:B------:R-:W-:Y:S01]  /*1c9e0*/  MOV R2, R208 ;  /* 0x000000d000027202 */ /* 0x000fe20000000f00 */
[----:B------:R-:W-:-:S05]  /*1c9f0*/  BRA `(.L_x_1925) ;  /* 0xffff716000007947 */ /* 0x000fca000383ffff */
.L_x_1841:
[----:B------:R-:W-:Y:S01]  /*1ca00*/  MOV R208, 0x1 ;  /* 0x0000000100d07802 */ /* 0x000fe20000000f00 */
[----:B------:R-:W-:Y:S01]  /*1ca10*/  IMAD.MOV.U32 R209, RZ, RZ, R4 ;  /* 0x000000ffffd17224 */ /* 0x000fe200078e0004 */
[----:B------:R-:W-:Y:S01]  /*1ca20*/  MOV R2, 0x1ca50 ;  /* 0x0001ca5000027802 */ /* 0x000fe20000000f00 */
[----:B------:R-:W-:Y:S02]  /*1ca30*/  IMAD.MOV.U32 R3, RZ, RZ, 0x181f ;  /* 0x0000181fff037424 */ /* 0x000fe400078e00ff */
[----:B--23--:R-:W-:Y:S05]  /*1ca40*/  CALL.REL.NOINC `($__internal_32_$__cuda_sm70_shflsync_idx_p) ;  /* 0x0000145000007944 */ /* 0x00cfea0003c00000 */
[----:B------:R-:W-:Y:S01]  /*1ca50*/  MOV R3, 0x181f ;  /* 0x0000181f00037802 */ /* 0x000fe20000000f00 */
[----:B------:R-:W-:Y:S01]  /*1ca60*/  IMAD.MOV.U32 R4, RZ, RZ, R208 ;  /* 0x000000ffff047224 */ /* 0x000fe200078e00d0 */
[----:B------:R-:W-:Y:S01]  /*1ca70*/  MOV R208, 0x1 ;  /* 0x0000000100d07802 */ /* 0x000fe20000000f00 */
[----:B------:R-:W-:Y:S01]  /*1ca80*/  IMAD.MOV.U32 R209, RZ, RZ, R20 ;  /* 0x000000ffffd17224 */ /* 0x000fe200078e0014 */
[----:B------:R-:W-:Y:S02]  /*1ca90*/  MOV R2, 0x1cab0 ;  /* 0x0001cab000027802 */ /* 0x000fe40000000f00 */
[----:B------:R-:W-:Y:S05]  /*1caa0*/  CALL.REL.NOINC `($__internal_32_$__cuda_sm70_shflsync_idx_p) ;  /* 0x000013f000007944 */ /* 0x000fea0003c00000 */
[----:B------:R-:W-:Y:S01]  /*1cab0*/  MOV R2, R208 ;  /* 0x000000d000027202 */ /* 0x000fe20000000f00 */
[----:B------:R-:W-:-:S05]  /*1cac0*/  BRA `(.L_x_1926) ;  /* 0xffff71f000007947 */ /* 0x000fca000383ffff */
.L_x_1844:
[----:B------:R-:W-:Y:S01]  /*1cad0*/  MOV R208, RZ ;  /* 0x000000ff00d07202 */ /* 0x000fe20000000f00 */
[----:B------:R-:W-:Y:S01]  /*1cae0*/  IMAD.MOV.U32 R209, RZ, RZ, R177 ;  /* 0x000000ffffd17224 */ /* 0x000fe200078e00b1 */
[----:B------:R-:W-:Y:S01]  /*1caf0*/  MOV R2, 0x1cb20 ;  /* 0x0001cb2000027802 */ /* 0x000fe20000000f00 */
[----:B------:R-:W-:Y:S02]  /*1cb00*/  IMAD.MOV.U32 R3, RZ, RZ, 0x181f ;  /* 0x0000181fff037424 */ /* 0x000fe400078e00ff */
[----:B------:R-:W-:Y:S05]  /*1cb10*/  CALL.REL.NOINC `($__internal_32_$__cuda_sm70_shflsync_idx_p) ;  /* 0x0000138000007944 */ /* 0x000fea0003c00000 */
[----:B------:R-:W-:Y:S01]  /*1cb20*/  MOV R4, R208 ;  /* 0x000000d000047202 */ /* 0x000fe20000000f00 */
[----:B------:R-:W-:-:S05]  /*1cb30*/  BRA `(.L_x_1927) ;  /* 0xffff7ec000007947 */ /* 0x000fca000383ffff */
.L_x_1845:
[----:B------:R-:W-:Y:S01]  /*1cb40*/  MOV R208, RZ ;  /* 0x000000ff00d07202 */ /* 0x000fe20000000f00 */
[----:B------:R-:W-:Y:S01]  /*1cb50*/  IMAD.MOV.U32 R209, RZ, RZ, R180 ;  /* 0x000000ffffd17224 */ /* 0x000fe200078e00b4 */
[----:B------:R-:W-:Y:S01]  /*1cb60*/  MOV R2, 0x1cb90 ;  /* 0x0001cb9000027802 */ /* 0x000fe20000000f00 */
[----:B------:R-:W-:Y:S02]  /*1cb70*/  IMAD.MOV.U32 R3, RZ, RZ, 0x181f ;  /* 0x0000181fff037424 */ /* 0x000fe400078e00ff */
[----:B-12---:R-:W-:Y:S05]  /*1cb80*/  CALL.REL.NOINC `($__internal_32_$__cuda_sm70_shflsync_idx_p) ;  /* 0x0000131000007944 */ /* 0x006fea0003c00000 */
[----:B------:R-:W-:Y:S01]  /*1cb90*/  MOV R2, R208 ;  /* 0x000000d000027202 */ /* 0x000fe20000000f00 */
[----:B------:R-:W-:-:S05]  /*1cba0*/  BRA `(.L_x_1928) ;  /* 0xffff7e7000007947 */ /* 0x000fca000383ffff */
.L_x_1846:
[----:B------:R-:W-:Y:S01]  /*1cbb0*/  MOV R208, 0x1 ;  /* 0x0000000100d07802 */ /* 0x000fe20000000f00 */
[----:B------:R-:W-:Y:S01]  /*1cbc0*/  IMAD.MOV.U32 R209, RZ, RZ, R177 ;  /* 0x000000ffffd17224 */ /* 0x000fe200078e00b1 */
[----:B--2---:R-:W-:Y:S01]  /*1cbd0*/  MOV R2, 0x1cc00 ;  /* 0x0001cc0000027802 */ /* 0x004fe20000000f00 */
[----:B------:R-:W-:Y:S03]  /*1cbe0*/  IMAD.MOV.U32 R3, RZ, RZ, 0x181f ;  /* 0x0000181fff037424 */ /* 0x000fe600078e00ff */
[----:B-1-3--:R-:W-:Y:S05]  /*1cbf0*/  CALL.REL.NOINC `($__internal_32_$__cuda_sm70_shflsync_idx_p) ;  /* 0x000012a000007944 */ /* 0x00afea0003c00000 */
        /* <DEDUP_REMOVED lines=8> */
.L_x_1847:
[----:B------:R-:W-:Y:S02]  /*1cc80*/  MOV R3, 0x2 ;  /* 0x0000000200037802 */ /* 0x000fe40000000f00 */
[----:B------:R-:W-:Y:S02]  /*1cc90*/  MOV R2, 0x1ccb0 ;  /* 0x0001ccb000027802 */ /* 0x000fe40000000f00 */
[----:B---3--:R-:W-:Y:S05]  /*1cca0*/  CALL.REL.NOINC `($__internal_31_$__cuda_sm70_shflsync_bfly_p) ;  /* 0x0000119000007944 */ /* 0x008fea0003c00000 */
[----:B------:R-:W-:Y:S01]  /*1ccb0*/  MOV R2, R177 ;  /* 0x000000b100027202 */ /* 0x000fe20000000f00 */
[----:B------:R-:W-:-:S05]  /*1ccc0*/  BRA `(.L_x_1930) ;  /* 0xffff813000007947 */ /* 0x000fca000383ffff */
.L_x_1848:
[----:B------:R-:W-:Y:S02]  /*1ccd0*/  MOV R3, 0x1 ;  /* 0x0000000100037802 */ /* 0x000fe40000000f00 */
[----:B------:R-:W-:Y:S02]  /*1cce0*/  MOV R2, 0x1cd00 ;  /* 0x0001cd0000027802 */ /* 0x000fe40000000f00 */
[----:B---3--:R-:W-:Y:S05]  /*1ccf0*/  CALL.REL.NOINC `($__internal_31_$__cuda_sm70_shflsync_bfly_p) ;  /* 0x0000114000007944 */ /* 0x008fea0003c00000 */
[----:B------:R-:W-:Y:S01]  /*1cd00*/  IMAD.MOV.U32 R3, RZ, RZ, 0x2 ;  /* 0x00000002ff037424 */ /* 0x000fe200078e00ff */
[----:B------:R-:W-:Y:S01]  /*1cd10*/  FMNMX.FTZ R6, R4, R177, !PT ;  /* 0x000000b104067209 */ /* 0x000fe20007810000 */
[----:B------:R-:W-:Y:S01]  /*1cd20*/  IMAD.MOV.U32 R4, RZ, RZ, R176 ;  /* 0x000000ffff047224 */ /* 0x000fe200078e00b0 */
[----:B------:R-:W-:Y:S02]  /*1cd30*/  MOV R2, 0x1cd50 ;  /* 0x0001cd5000027802 */ /* 0x000fe40000000f00 */
[----:B------:R-:W-:Y:S05]  /*1cd40*/  CALL.REL.NOINC `($__internal_31_$__cuda_sm70_shflsync_bfly_p) ;  /* 0x000010f000007944 */ /* 0x000fea0003c00000 */
[----:B------:R-:W-:Y:S01]  /*1cd50*/  FMNMX.FTZ R4, R176, R177, !PT ;  /* 0x000000b1b0047209 */ /* 0x000fe20007810000 */
[----:B------:R-:W-:Y:S01]  /*1cd60*/  IMAD.MOV.U32 R3, RZ, RZ, 0x1 ;  /* 0x00000001ff037424 */ /* 0x000fe200078e00ff */
[----:B------:R-:W-:Y:S02]  /*1cd70*/  MOV R2, 0x1cd90 ;  /* 0x0001cd9000027802 */ /* 0x000fe40000000f00 */
[----:B------:R-:W-:Y:S05]  /*1cd80*/  CALL.REL.NOINC `($__internal_31_$__cuda_sm70_shflsync_bfly_p) ;  /* 0x000010b000007944 */ /* 0x000fea0003c00000 */
[----:B------:R-:W-:Y:S01]  /*1cd90*/  MOV R2, R177 ;  /* 0x000000b100027202 */ /* 0x000fe20000000f00 */
[----:B------:R-:W-:-:S05]  /*1cda0*/  BRA `(.L_x_1931) ;  /* 0xffff80c000007947 */ /* 0x000fca000383ffff */
.L_x_1850:
[----:B------:R-:W-:Y:S01]  /*1cdb0*/  IMAD.MOV.U32 R4, RZ, RZ, R218 ;  /* 0x000000ffff047224 */ /* 0x000fe200078e00da */
[----:B------:R-:W-:-:S02]  /*1cdc0*/  MOV R3, 0x2 ;  /* 0x0000000200037802 */ /* 0x000fc40000000f00 */
[----:B------:R-:W-:Y:S02]  /*1cdd0*/  MOV R2, 0x1cdf0 ;  /* 0x0001cdf000027802 */ /* 0x000fe40000000f00 */
[----:B------:R-:W-:Y:S05]  /*1cde0*/  CALL.REL.NOINC `($__internal_31_$__cuda_sm70_shflsync_bfly_p) ;  /* 0x0000105000007944 */ /* 0x000fea0003c00000 */
[----:B------:R-:W-:Y:S01]  /*1cdf0*/  FADD.FTZ R4, R218, R177 ;  /* 0x000000b1da047221 */ /* 0x000fe20000010000 */
[----:B------:R-:W-:Y:S02]  /*1ce00*/  MOV R3, 0x1 ;  /* 0x0000000100037802 */ /* 0x000fe40000000f00 */
[----:B------:R-:W-:Y:S02]  /*1ce10*/  MOV R2, 0x1ce30 ;  /* 0x0001ce3000027802 */ /* 0x000fe40000000f00 */
[----:B------:R-:W-:Y:S05]  /*1ce20*/  CALL.REL.NOINC `($__internal_31_$__cuda_sm70_shflsync_bfly_p) ;  /* 0x0000101000007944 */ /* 0x000fea0003c00000 */
[----:B------:R-:W-:Y:S01]  /*1ce30*/  FADD.FTZ R9, R4, R177 ;  /* 0x000000b104097221 */ /* 0x000fe20000010000 */
[----:B------:R-:W-:Y:S02]  /*1ce40*/  MOV R4, R217 ;  /* 0x000000d900047202 */ /* 0x000fe40000000f00 */
[----:B------:R-:W-:Y:S02]  /*1ce50*/  MOV R3, 0x2 ;  /* 0x0000000200037802 */ /* 0x000fe40000000f00 */
[----:B------:R-:W-:Y:S02]  /*1ce60*/  MOV R2, 0x1ce80 ;  /* 0x0001ce8000027802 */ /* 0x000fe40000000f00 */
[----:B------:R-:W-:Y:S05]  /*1ce70*/  CALL.REL.NOINC `($__internal_31_$__cuda_sm70_shflsync_bfly_p) ;  /* 0x00000fc000007944 */ /* 0x000fea0003c00000 */
[----:B------:R-:W-:Y:S01]  /*1ce80*/  FADD.FTZ R4, R217, R177 ;  /* 0x000000b1d9047221 */ /* 0x000fe20000010000 */
[----:B------:R-:W-:Y:S02]  /*1ce90*/  MOV R3, 0x1 ;  /* 0x0000000100037802 */ /* 0x000fe40000000f00 */
[----:B------:R-:W-:-:S02]  /*1cea0*/  MOV R2, 0x1cec0 ;  /* 0x0001cec000027802 */ /* 0x000fc40000000f00 */
[----:B------:R-:W-:Y:S05]  /*1ceb0*/  CALL.REL.NOINC `($__internal_31_$__cuda_sm70_shflsync_bfly_p) ;  /* 0x00000f8000007944 */ /* 0x000fea0003c00000 */
[----:B------:R-:W-:Y:S01]  /*1cec0*/  MOV R2, R177 ;  /* 0x000000b100027202 */ /* 0x000fe20000000f00 */
[----:B------:R-:W-:Y:S05]  /*1ced0*/  BRA `(.L_x_1932) ;  /* 0xffff975000007947 */ /* 0x000fea000383ffff */
.L_x_1857:
[----:B--234-:R-:W-:Y:S01]  /*1cee0*/  IMAD.MOV.U32 R209, RZ, RZ, R9 ;  /* 0x000000ffffd17224 */ /* 0x01cfe200078e0009 */
[----:B------:R-:W-:Y:S01]  /*1cef0*/  MOV R208, RZ ;  /* 0x000000ff00d07202 */ /* 0x000fe20000000f00 */
[----:B------:R-:W-:Y:S01]  /*1cf00*/  IMAD.MOV.U32 R3, RZ, RZ, 0x181f ;  /* 0x0000181fff037424 */ /* 0x000fe200078e00ff */
[----:B------:R-:W-:-:S02]  /*1cf10*/  MOV R2, 0x1cf30 ;  /* 0x0001cf3000027802 */ /* 0x000fc40000000f00 */
[----:B-1----:R-:W-:Y:S05]  /*1cf20*/  CALL.REL.NOINC `($__internal_32_$__cuda_sm70_shflsync_idx_p) ;  /* 0x00000f7000007944 */ /* 0x002fea0003c00000 */
[----:B------:R-:W-:Y:S01]  /*1cf30*/  MOV R5, R208 ;  /* 0x000000d000057202 */ /* 0x000fe20000000f00 */
[----:B------:R-:W-:Y:S05]  /*1cf40*/  BRA `(.L_x_1933) ;  /* 0xffffb37000007947 */ /* 0x000fea000383ffff */
.L_x_1858:
[----:B------:R-:W-:Y:S01]  /*1cf50*/  IMAD.MOV.U32 R209, RZ, RZ, R16 ;  /* 0x000000ffffd17224 */ /* 0x000fe200078e0010 */
[----:B------:R-:W-:Y:S01]  /*1cf60*/  MOV R208, RZ ;  /* 0x000000ff00d07202 */ /* 0x000fe20000000f00 */
[----:B------:R-:W-:Y:S01]  /*1cf70*/  IMAD.MOV.U32 R3, RZ, RZ, 0x181f ;  /* 0x0000181fff037424 */ /* 0x000fe200078e00ff */
[----:B------:R-:W-:-:S02]  /*1cf80*/  MOV R2, 0x1cfa0 ;  /* 0x0001cfa000027802 */ /* 0x000fc40000000f00 */
[----:B-123--:R-:W-:Y:S05]  /*1cf90*/  CALL.REL.NOINC `($__internal_32_$__cuda_sm70_shflsync_idx_p) ;  /* 0x00000f0000007944 */ /* 0x00efea0003c00000 */
[----:B------:R-:W-:Y:S01]  /*1cfa0*/  MOV R2, R208 ;  /* 0x000000d000027202 */ /* 0x000fe20000000f00 */
[----:B------:R-:W-:Y:S05]  /*1cfb0*/  BRA `(.L_x_1934) ;  /* 0xffffb32000007947 */ /* 0x000fea000383ffff */
.L_x_1861:
[----:B------:R-:W-:Y:S01]  /*1cfc0*/  IMAD.MOV.U32 R209, RZ, RZ, R9 ;  /* 0x000000ffffd17224 */ /* 0x000fe200078e0009 */
[----:B------:R-:W-:Y:S01]  /*1cfd0*/  MOV R208, 0x1 ;  /* 0x0000000100d07802 */ /* 0x000fe20000000f00 */
[----:B--2---:R-:W-:Y:S01]  /*1cfe0*/  IMAD.MOV.U32 R3, RZ, RZ, 0x181f ;  /* 0x0000181fff037424 */ /* 0x004fe200078e00ff */
[----:B------:R-:W-:-:S02]  /*1cff0*/  MOV R2, 0x1d010 ;  /* 0x0001d01000027802 */ /* 0x000fc40000000f00 */
[----:B-1-34-:R-:W-:Y:S05]  /*1d000*/  CALL.REL.NOINC `($__internal_32_$__cuda_sm70_shflsync_idx_p) ;  /* 0x00000e9000007944 */ /* 0x01afea0003c00000 */
        /* <DEDUP_REMOVED lines=8> */
.L_x_1864:
[----:B------:R-:W-:Y:S01]  /*1d090*/  IMAD.MOV.U32 R209, RZ, RZ, R9 ;  /* 0x000000ffffd17224 */ /* 0x000fe200078e0009 */
[----:B------:R-:W-:Y:S01]  /*1d0a0*/  MOV R208, 0x2 ;  /* 0x0000000200d07802 */ /* 0x000fe20000000f00 */
[----:B--2---:R-:W-:Y:S01]  /*1d0b0*/  IMAD.MOV.U32 R3, RZ, RZ, 0x181f ;  /* 0x0000181fff037424 */ /* 0x004fe200078e00ff */
[----:B------:R-:W-:Y:S02]  /*1d0c0*/  MOV R2, 0x1d0e0 ;  /* 0x0001d0e000027802 */ /* 0x000fe40000000f00 */
[----:B-1-34-:R-:W-:Y:S05]  /*1d0d0*/  CALL.REL.NOINC `($__internal_32_$__cuda_sm70_shflsync_idx_p) ;  /* 0x00000dc000007944 */ /* 0x01afea0003c00000 */
[----:B------:R-:W-:Y:S01]  /*1d0e0*/  MOV R5, R208 ;  /* 0x000000d000057202 */ /* 0x000fe20000000f00 */
[----:B------:R-:W-:Y:S05]  /*1d0f0*/  BRA `(.L_x_1936) ;  /* 0xffffb4c000007947 */ /* 0x000fea000383ffff */
.L_x_1865:
[----:B------:R-:W-:Y:S01]  /*1d100*/  IMAD.MOV.U32 R209, RZ, RZ, R16 ;  /* 0x000000ffffd17224 */ /* 0x000fe200078e0010 */
[----:B------:R-:W-:Y:S01]  /*1d110*/  MOV R208, 0x2 ;  /* 0x0000000200d07802 */ /* 0x000fe20000000f00 */
[----:B--2---:R-:W-:Y:S01]  /*1d120*/  IMAD.MOV.U32 R3, RZ, RZ, 0x181f ;  /* 0x0000181fff037424 */ /* 0x004fe200078e00ff */
[----:B------:R-:W-:Y:S02]  /*1d130*/  MOV R2, 0x1d150 ;  /* 0x0001d15000027802 */ /* 0x000fe40000000f00 */
[----:B-1-34-:R-:W-:Y:S05]  /*1d140*/  CALL.REL.NOINC `($__internal_32_$__cuda_sm70_shflsync_idx_p) ;  /* 0x00000d5000007944 */ /* 0x01afea0003c00000 */
[----:B------:R-:W-:Y:S01]  /*1d150*/  MOV R2, R208 ;  /* 0x000000d000027202 */ /* 0x000fe20000000f00 */
[----:B------:R-:W-:Y:S05]  /*1d160*/  BRA `(.L_x_1937) ;  /* 0xffffb47000007947 */ /* 0x000fea000383ffff */
.L_x_1868:
[----:B------:R-:W-:Y:S01]  /*1d170*/  IMAD.MOV.U32 R209, RZ, RZ, R9 ;  /* 0x000000ffffd17224 */ /* 0x000fe200078e0009 */
[----:B------:R-:W-:Y:S01]  /*1d180*/  MOV R208, 0x3 ;  /* 0x0000000300d07802 */ /* 0x000fe20000000f00 */
[----:B---3--:R-:W-:Y:S01]  /*1d190*/  IMAD.MOV.U32 R3, RZ, RZ, 0x181f ;  /* 0x0000181fff037424 */ /* 0x008fe200078e00ff */
[----:B----4-:R-:W-:-:S02]  /*1d1a0*/  MOV R2, 0x1d1c0 ;  /* 0x0001d1c000027802 */ /* 0x010fc40000000f00 */
[----:B-12---:R-:W-:Y:S05]  /*1d1b0*/  CALL.REL.NOINC `($__internal_32_$__cuda_sm70_shflsync_idx_p) ;  /* 0x00000ce000007944 */ /* 0x006fea0003c00000 */
        /* <DEDUP_REMOVED lines=8> */
.L_x_1870:
[----:B------:R-:W-:Y:S01]  /*1d240*/  IMAD.MOV.U32 R209, RZ, RZ, R6 ;  /* 0x000000ffffd17224 */ /* 0x000fe200078e0006 */
[----:B------:R-:W-:Y:S01]  /*1d250*/  MOV R208, RZ ;  /* 0x000000ff00d07202 */ /* 0x000fe20000000f00 */
[----:B------:R-:W-:Y:S01]  /*1d260*/  IMAD.MOV.U32 R3, RZ, RZ, 0x1c1f ;  /* 0x00001c1fff037424 */ /* 0x000fe200078e00ff */
[----:B------:R-:W-:Y:S02]  /*1d270*/  MOV R2, 0x1d290 ;  /* 0x0001d29000027802 */ /* 0x000fe40000000f00 */
[----:B------:R-:W-:Y:S05]  /*1d280*/  CALL.REL.NOINC `($__internal_32_$__cuda_sm70_shflsync_idx_p) ;  /* 0x00000c1000007944 */ /* 0x000fea0003c00000 */
[----:B------:R-:W-:Y:S01]  /*1d290*/  MOV R4, R208 ;  /* 0x000000d000047202 */ /* 0x000fe20000000f00 */
[----:B------:R-:W-:Y:S05]  /*1d2a0*/  BRA `(.L_x_1939) ;  /* 0xffffb85000007947 */ /* 0x000fea000383ffff */
.L_x_1871:
[----:B------:R-:W-:Y:S01]  /*1d2b0*/  IMAD.MOV.U32 R209, RZ, RZ, R5 ;  /* 0x000000ffffd17224 */ /* 0x000fe200078e0005 */
[----:B------:R-:W-:Y:S01]  /*1d2c0*/  MOV R208, RZ ;  /* 0x000000ff00d07202 */ /* 0x000fe20000000f00 */
[----:B------:R-:W-:Y:S01]  /*1d2d0*/  IMAD.MOV.U32 R3, RZ, RZ, 0x1c1f ;  /* 0x00001c1fff037424 */ /* 0x000fe200078e00ff */
[----:B------:R-:W-:Y:S02]  /*1d2e0*/  MOV R2, 0x1d300 ;  /* 0x0001d30000027802 */ /* 0x000fe40000000f00 */
[----:B-12---:R-:W-:Y:S05]  /*1d2f0*/  CALL.REL.NOINC `($__internal_32_$__cuda_sm70_shflsync_idx_p) ;  /* 0x00000ba000007944 */ /* 0x006fea0003c00000 */
[----:B------:R-:W-:Y:S01]  /*1d300*/  MOV R2, R208 ;  /* 0x000000d000027202 */ /* 0x000fe20000000f00 */
[----:B------:R-:W-:Y:S05]  /*1d310*/  BRA `(.L_x_1940) ;  /* 0xffffb80000007947 */ /* 0x000fea000383ffff */
.L_x_1874:
[----:B------:R-:W-:Y:S01]  /*1d320*/  IMAD.MOV.U32 R209, RZ, RZ, R6 ;  /* 0x000000ffffd17224 */ /* 0x000fe200078e0006 */
[----:B------:R-:W-:Y:S01]  /*1d330*/  MOV R208, 0x1 ;  /* 0x0000000100d07802 */ /* 0x000fe20000000f00 */
[----:B--2---:R-:W-:Y:S01]  /*1d340*/  IMAD.MOV.U32 R3, RZ, RZ, 0x1c1f ;  /* 0x00001c1fff037424 */ /* 0x004fe200078e00ff */
[----:B----4-:R-:W-:-:S02]  /*1d350*/  MOV R2, 0x1d370 ;  /* 0x0001d37000027802 */ /* 0x010fc40000000f00 */
        /* <DEDUP_REMOVED lines=9> */
.L_x_1878:
[----:B------:R-:W-:Y:S01]  /*1d3f0*/  IMAD.MOV.U32 R209, RZ, RZ, R5 ;  /* 0x000000ffffd17224 */ /* 0x000fe200078e0005 */
[----:B------:R-:W-:Y:S01]  /*1d400*/  MOV R208, RZ ;  /* 0x000000ff00d07202 */ /* 0x000fe20000000f00 */
[----:B------:R-:W-:Y:S01]  /*1d410*/  IMAD.MOV.U32 R3, RZ, RZ, 0x181f ;  /* 0x0000181fff037424 */ /* 0x000fe200078e00ff */
[----:B------:R-:W-:Y:S02]  /*1d420*/  MOV R2, 0x1d440 ;  /* 0x0001d44000027802 */ /* 0x000fe40000000f00 */
[----:B------:R-:W-:Y:S05]  /*1d430*/  CALL.REL.NOINC `($__internal_32_$__cuda_sm70_shflsync_idx_p) ;  /* 0x00000a6000007944 */ /* 0x000fea0003c00000 */
[----:B------:R-:W-:Y:S01]  /*1d440*/  MOV R4, R208 ;  /* 0x000000d000047202 */ /* 0x000fe20000000f00 */
[----:B------:R-:W-:Y:S05]  /*1d450*/  BRA `(.L_x_1942) ;  /* 0xffffd7a000007947 */ /* 0x000fea000383ffff */
.L_x_1879:
[----:B------:R-:W-:Y:S01]  /*1d460*/  IMAD.MOV.U32 R209, RZ, RZ, R16 ;  /* 0x000000ffffd17224 */ /* 0x000fe200078e0010 */
[----:B------:R-:W-:Y:S01]  /*1d470*/  MOV R208, RZ ;  /* 0x000000ff00d07202 */ /* 0x000fe20000000f00 */
[----:B------:R-:W-:Y:S01]  /*1d480*/  IMAD.MOV.U32 R3, RZ, RZ, 0x181f ;  /* 0x0000181fff037424 */ /* 0x000fe200078e00ff */
[----:B------:R-:W-:Y:S02]  /*1d490*/  MOV R2, 0x1d4b0 ;  /* 0x0001d4b000027802 */ /* 0x000fe40000000f00 */
[----:B-12---:R-:W-:Y:S05]  /*1d4a0*/  CALL.REL.NOINC `($__internal_32_$__cuda_sm70_shflsync_idx_p) ;  /* 0x000009f000007944 */ /* 0x006fea0003c00000 */
[----:B------:R-:W-:Y:S01]  /*1d4b0*/  MOV R2, R208 ;  /* 0x000000d000027202 */ /* 0x000fe20000000f00 */
[----:B------:R-:W-:Y:S05]  /*1d4c0*/  BRA `(.L_x_1943) ;  /* 0xffffd75000007947 */ /* 0x000fea000383ffff */
.L_x_1882:
        /* <DEDUP_REMOVED lines=13> */
.L_x_1885:
[----:B------:R-:W-:Y:S01]  /*1d5a0*/  IMAD.MOV.U32 R209, RZ, RZ, R5 ;  /* 0x000000ffffd17224 */ /* 0x000fe200078e0005 */
[----:B------:R-:W-:Y:S01]  /*1d5b0*/  MOV R208, 0x2 ;  /* 0x0000000200d07802 */ /* 0x000fe20000000f00 */
[----:B-1----:R-:W-:Y:S01]  /*1d5c0*/  IMAD.MOV.U32 R3, RZ, RZ, 0x181f ;  /* 0x0000181fff037424 */ /* 0x002fe200078e00ff */
[----:B----4-:R-:W-:Y:S02]  /*1d5d0*/  MOV R2, 0x1d5f0 ;  /* 0x0001d5f000027802 */ /* 0x010fe40000000f00 */
[----:B--23--:R-:W-:Y:S05]  /*1d5e0*/  CALL.REL.NOINC `($__internal_32_$__cuda_sm70_shflsync_idx_p) ;  /* 0x000008b000007944 */ /* 0x00cfea0003c00000 */
[----:B------:R-:W-:Y:S01]  /*1d5f0*/  MOV R4, R208 ;  /* 0x000000d000047202 */ /* 0x000fe20000000f00 */
[----:B------:R-:W-:Y:S05]  /*1d600*/  BRA `(.L_x_1945) ;  /* 0xffffd90000007947 */ /* 0x000fea000383ffff */
.L_x_1886:
[----:B------:R-:W-:Y:S01]  /*1d610*/  IMAD.MOV.U32 R209, RZ, RZ, R16 ;  /* 0x000000ffffd17224 */ /* 0x000fe200078e0010 */
[----:B------:R-:W-:Y:S01]  /*1d620*/  MOV R208, 0x2 ;  /* 0x0000000200d07802 */ /* 0x000fe20000000f00 */
[----:B------:R-:W-:Y:S01]  /*1d630*/  IMAD.MOV.U32 R3, RZ, RZ, 0x181f ;  /* 0x0000181fff037424 */ /* 0x000fe200078e00ff */
[----:B----4-:R-:W-:Y:S02]  /*1d640*/  MOV R2, 0x1d660 ;  /* 0x0001d66000027802 */ /* 0x010fe40000000f00 */
[----:B-123--:R-:W-:Y:S05]  /*1d650*/  CALL.REL.NOINC `($__internal_32_$__cuda_sm70_shflsync_idx_p) ;  /* 0x0000084000007944 */ /* 0x00efea0003c00000 */
[----:B------:R-:W-:Y:S01]  /*1d660*/  MOV R2, R208 ;  /* 0x000000d000027202 */ /* 0x000fe20000000f00 */
[----:B------:R-:W-:Y:S05]  /*1d670*/  BRA `(.L_x_1946) ;  /* 0xffffd8b000007947 */ /* 0x000fea000383ffff */
.L_x_1889:
[----:B------:R-:W-:Y:S01]  /*1d680*/  IMAD.MOV.U32 R209, RZ, RZ, R5 ;  /* 0x000000ffffd17224 */ /* 0x000fe200078e0005 */
[----:B------:R-:W-:Y:S01]  /*1d690*/  MOV R208, 0x3 ;  /* 0x0000000300d07802 */ /* 0x000fe20000000f00 */
[----:B-1----:R-:W-:Y:S01]  /*1d6a0*/  IMAD.MOV.U32 R3, RZ, RZ, 0x181f ;  /* 0x0000181fff037424 */ /* 0x002fe200078e00ff */
[----:B------:R-:W-:-:S02]  /*1d6b0*/  MOV R2, 0x1d6d0 ;  /* 0x0001d6d000027802 */ /* 0x000fc40000000f00 */
[----:B--234-:R-:W-:Y:S05]  /*1d6c0*/  CALL.REL.NOINC `($__internal_32_$__cuda_sm70_shflsync_idx_p) ;  /* 0x000007d000007944 */ /* 0x01cfea0003c00000 */
        /* <DEDUP_REMOVED lines=8> */
.L_x_1891:
[----:B------:R-:W-:Y:S01]  /*1d750*/  IMAD.MOV.U32 R209, RZ, RZ, R114 ;  /* 0x000000ffffd17224 */ /* 0x000fe200078e0072 */
[----:B------:R-:W-:Y:S01]  /*1d760*/  MOV R208, RZ ;  /* 0x000000ff00d07202 */ /* 0x000fe20000000f00 */
[----:B------:R-:W-:Y:S01]  /*1d770*/  IMAD.MOV.U32 R3, RZ, RZ, 0x1f ;  /* 0x0000001fff037424 */ /* 0x000fe200078e00ff */
[----:B------:R-:W-:Y:S02]  /*1d780*/  MOV R2, 0x1d7a0 ;  /* 0x0001d7a000027802 */ /* 0x000fe40000000f00 */
[----:B-1-3--:R-:W-:Y:S05]  /*1d790*/  CALL.REL.NOINC `($__internal_32_$__cuda_sm70_shflsync_idx_p) ;  /* 0x0000070000007944 */ /* 0x00afea0003c00000 */
[----:B------:R-:W-:Y:S01]  /*1d7a0*/  MOV R11, R208 ;  /* 0x000000d0000b7202 */ /* 0x000fe20000000f00 */
[----:B------:R-:W-:Y:S05]  /*1d7b0*/  BRA `(.L_x_1948) ;  /* 0xffffdb2000007947 */ /* 0x000fea000383ffff */
.L_x_1892:
[----:B------:R-:W-:Y:S01]  /*1d7c0*/  IMAD.MOV.U32 R209, RZ, RZ, R114 ;  /* 0x000000ffffd17224 */ /* 0x000fe200078e0072 */
[----:B------:R-:W-:Y:S01]  /*1d7d0*/  MOV R208, 0x1 ;  /* 0x0000000100d07802 */ /* 0x000fe20000000f00 */
[----:B------:R-:W-:Y:S01]  /*1d7e0*/  IMAD.MOV.U32 R3, RZ, RZ, 0x1f ;  /* 0x0000001fff037424 */ /* 0x000fe200078e00ff */
[----:B------:R-:W-:Y:S02]  /*1d7f0*/  MOV R2, 0x1d810 ;  /* 0x0001d81000027802 */ /* 0x000fe40000000f00 */
[----:B-1234-:R-:W-:Y:S05]  /*1d800*/  CALL.REL.NOINC `($__internal_32_$__cuda_sm70_shflsync_idx_p) ;  /* 0x0000069000007944 */ /* 0x01efea0003c00000 */
[----:B------:R-:W-:Y:S01]  /*1d810*/  MOV R6, R208 ;  /* 0x000000d000067202 */ /* 0x000fe20000000f00 */
[----:B------:R-:W-:Y:S05]  /*1d820*/  BRA `(.L_x_1949) ;  /* 0xffffdad000007947 */ /* 0x000fea000383ffff */
.L_x_1893:
[----:B------:R-:W-:Y:S01]  /*1d830*/  IMAD.MOV.U32 R2, RZ, RZ, R4 ;  /* 0x000000ffff027224 */ /* 0x000fe200078e0004 */
[----:B------:R-:W-:-:S02]  /*1d840*/  MOV R5, 0x1 ;  /* 0x0000000100057802 */ /* 0x000fc40000000f00 */
[----:B------:R-:W-:Y:S02]  /*1d850*/  MOV R3, 0x1d870 ;  /* 0x0001d87000037802 */ /* 0x000fe40000000f00 */
[----:B-12-4-:R-:W-:Y:S05]  /*1d860*/  CALL.REL.NOINC `($__internal_33_$__cuda_sm70_shflsync_up_p) ;  /* 0x0000068000007944 */ /* 0x016fea0003c00000 */
[----:B------:R-:W-:Y:S05]  /*1d870*/  BRA `(.L_x_1950) ;  /* 0xffffdbb000007947 */ /* 0x000fea000383ffff */
.L_x_1894:
[----:B------:R-:W-:Y:S01]  /*1d880*/  IMAD.MOV.U32 R2, RZ, RZ, R4 ;  /* 0x000000ffff027224 */ /* 0x000fe200078e0004 */
[----:B------:R-:W-:Y:S02]  /*1d890*/  MOV R5, 0x2 ;  /* 0x0000000200057802 */ /* 0x000fe40000000f00 */
[----:B------:R-:W-:Y:S02]  /*1d8a0*/  MOV R3, 0x1d8c0 ;  /* 0x0001d8c000037802 */ /* 0x000fe40000000f00 */
[----:B--2-4-:R-:W-:Y:S05]  /*1d8b0*/  CALL.REL.NOINC `($__internal_33_$__cuda_sm70_shflsync_up_p) ;  /* 0x0000063000007944 */ /* 0x014fea0003c00000 */
        /* <DEDUP_REMOVED lines=27> */
.L_x_1898:
[----:B------:R-:W-:Y:S01]  /*1da70*/  IMAD.MOV.U32 R2, RZ, RZ, R4 ;  /* 0x000000ffff027224 */ /* 0x000fe200078e0004 */
[----:B------:R-:W-:Y:S02]  /*1da80*/  MOV R5, 0x1 ;  /* 0x0000000100057802 */ /* 0x000fe40000000f00 */
[----:B------:R-:W-:Y:S02]  /*1da90*/  MOV R3, 0x1dab0 ;  /* 0x0001dab000037802 */ /* 0x000fe40000000f00 */
[----:B------:R-:W-:Y:S05]  /*1daa0*/  CALL.REL.NOINC `($__internal_33_$__cuda_sm70_shflsync_up_p) ;  /* 0x0000044000007944 */ /* 0x000fea0003c00000 */
[----:B------:R-:W-:Y:S01]  /*1dab0*/  MOV R2, R5 ;  /* 0x0000000500027202 */ /* 0x000fe20000000f00 */
[----:B------:R-:W-:Y:S05]  /*1dac0*/  BRA `(.L_x_1952) ;  /* 0xffffdbd000007947 */ /* 0x000fea000383ffff */
.L_x_1899:
        /* <DEDUP_REMOVED lines=31> */
.L_x_1901:
[----:B------:R-:W-:Y:S02]  /*1dcc0*/  SEL R2, RZ, 0x1, P0 ;  /* 0x00000001ff027807 */ /* 0x000fe40000000000 */
[----:B------:R-:W-:Y:S02]  /*1dcd0*/  MOV R3, 0x1dcf0 ;  /* 0x0001dcf000037802 */ /* 0x000fe40000000f00 */
[----:B-1----:R-:W-:Y:S05]  /*1dce0*/  CALL.REL.NOINC `($__internal_34_$__cuda_sm70_votesync_ballot) ;  /* 0x0000027000007944 */ /* 0x002fea0003c00000 */
[----:B------:R-:W-:Y:S05]  /*1dcf0*/  BRA `(.L_x_1954) ;  /* 0xffffdb3000007947 */ /* 0x000fea000383ffff */
.L_x_1902:
[----:B------:R-:W-:Y:S01]  /*1dd00*/  IMAD.MOV.U32 R209, RZ, RZ, R9 ;  /* 0x000000ffffd17224 */ /* 0x000fe200078e0009 */
[----:B---3--:R-:W-:Y:S01]  /*1dd10*/  MOV R208, R14 ;  /* 0x0000000e00d07202 */ /* 0x008fe20000000f00 */
[----:B------:R-:W-:Y:S01]  /*1dd20*/  IMAD.MOV.U32 R3, RZ, RZ, 0x1f ;  /* 0x0000001fff037424 */ /* 0x000fe200078e00ff */
[----:B------:R-:W-:Y:S02]  /*1dd30*/  MOV R2, 0x1dd50 ;  /* 0x0001dd5000027802 */ /* 0x000fe40000000f00 */
[----:B-12---:R-:W-:Y:S05]  /*1dd40*/  CALL.REL.NOINC `($__internal_32_$__cuda_sm70_shflsync_idx_p) ;  /* 0x0000015000007944 */ /* 0x006fea0003c00000 */
[----:B------:R-:W-:Y:S01]  /*1dd50*/  IMAD.MOV.U32 R6, RZ, RZ, R208 ;  /* 0x000000ffff067224 */ /* 0x000fe200078e00d0 */
[----:B------:R-:W-:Y:S01]  /*1dd60*/  MOV R208, R14 ;  /* 0x0000000e00d07202 */ /* 0x000fe20000000f00 */
[----:B------:R-:W-:Y:S01]  /*1dd70*/  IMAD.MOV.U32 R209, RZ, RZ, R10 ;  /* 0x000000ffffd17224 */ /* 0x000fe200078e000a */
[----:B------:R-:W-:Y:S02]  /*1dd80*/  MOV R3, 0x1f ;  /* 0x0000001f00037802 */ /* 0x000fe40000000f00 */
[----:B------:R-:W-:-:S02]  /*1dd90*/  MOV R2, 0x1ddb0 ;  /* 0x0001ddb000027802 */ /* 0x000fc40000000f00 */
[----:B------:R-:W-:Y:S05]  /*1dda0*/  CALL.REL.NOINC `($__internal_32_$__cuda_sm70_shflsync_idx_p) ;  /* 0x000000f000007944 */ /* 0x000fea0003c00000 */
[----:B------:R-:W-:Y:S01]  /*1ddb0*/  MOV R5, R208 ;  /* 0x000000d000057202 */ /* 0x000fe20000000f00 */
[----:B------:R-:W-:Y:S05]  /*1ddc0*/  BRA `(.L_x_1955) ;  /* 0xffffdaa000007947 */ /* 0x000fea000383ffff */
.L_x_1905:
[----:B------:R-:W-:Y:S01]  /*1ddd0*/  MOV R208, R2 ;  /* 0x0000000200d07202 */ /* 0x000fe20000000f00 */
[----:B------:R-:W-:Y:S01]  /*1dde0*/  IMAD.MOV.U32 R209, RZ, RZ, R4 ;  /* 0x000000ffffd17224 */ /* 0x000fe200078e0004 */
[----:B------:R-:W-:Y:S01]  /*1ddf0*/  MOV R2, 0x1de20 ;  /* 0x0001de2000027802 */ /* 0x000fe20000000f00 */
[----:B------:R-:W-:-:S02]  /*1de00*/  IMAD.MOV.U32 R3, RZ, RZ, 0x1f ;  /* 0x0000001fff037424 */ /* 0x000fc400078e00ff */
[----:B-1234-:R-:W-:Y:S05]  /*1de10*/  CALL.REL.NOINC `($__internal_32_$__cuda_sm70_shflsync_idx_p) ;  /* 0x0000008000007944 */ /* 0x01efea0003c00000 */
[----:B------:R-:W-:Y:S01]  /*1de20*/  MOV R16, R208 ;  /* 0x000000d000107202 */ /* 0x000fe20000000f00 */
[----:B------:R-:W-:Y:S05]  /*1de30*/  BRA `(.L_x_1904) ;  /* 0xffffda9000007947 */ /* 0x000fea000383ffff */
        .weak           $__internal_31_$__cuda_sm70_shflsync_bfly_p
        .type           $__internal_31_$__cuda_sm70_shflsync_bfly_p,@function
        .size           $__internal_31_$__cuda_sm70_shflsync_bfly_p,($__internal_32_$__cuda_sm70_shflsync_idx_p - $__internal_31_$__cuda_sm70_shflsync_bfly_p)
$__internal_31_$__cuda_sm70_shflsync_bfly_p:
[----:B------:R-:W-:Y:S02]  /*1de40*/  MOV R177, 0x1f ;  /* 0x0000001f00b17802 */ /* 0x000fe40000000f00 */
[----:B------:R-:W-:-:S04]  /*1de50*/  MOV R178, 0xffffffff ;  /* 0xffffffff00b27802 */ /* 0x000fc80000000f00 */
[----:B------:R-:W-:Y:S04]  /*1de60*/  WARPSYNC R178 ;  /* 0x000000b200007348 */ /* 0x000fe80003800000 */
[----:B------:R1:W2:Y:S02]  /*1de70*/  SHFL.BFLY PT, R177, R4, R3, R177 ;  /* 0x0c00000304b17389 */ /* 0x0002a400000e00b1 */
[----:B-1----:R-:W-:-:S04]  /*1de80*/  MOV R3, 0x0 ;  /* 0x0000000000037802 */ /* 0x002fc80000000f00 */
[----:B--2---:R-:W-:Y:S05]  /*1de90*/  RET.REL.NODEC R2 `(_ZN7cutlass13device_kernelIN5flash19enable_sm80_to_sm89INS1_16FlashAttnFwdSm80INS1_25CollectiveMainloopFwdSm80ILi8ELi1ELb0EN4cute5tupleIJNS5_1CILi128EEENS7_ILi48EEENS7_ILi256EEEEEELi256ENS_10bfloat16_tEfNS_4arch4Sm80ELb0ELb0ELb0ELb1ELb1ELb1ELb1ELb1EEENS1_21CollectiveEpilogueFwdINS6_IJS8_SA_S9_EEENS6_IJNS7_ILi1EEESI_SI_EEESC_SE_Li256ELb1ELb1ELb1ELb0EEENS1_36VarlenDynamicPersistentTileSchedulerILi128ELi48ELi256ELi256ELb1ELb1ELb0ELb0ELb1ELb1EEEEEEEEEvNT_6ParamsE) ;  /* 0xfffe216002007950 */ /* 0x004fea0003c3ffff */
        .weak           $__internal_32_$__cuda_sm70_shflsync_idx_p
        .type           $__internal_32_$__cuda_sm70_shflsync_idx_p,@function
        .size           $__internal_32_$__cuda_sm70_shflsync_idx_p,($__internal_33_$__cuda_sm70_shflsync_up_p - $__internal_32_$__cuda_sm70_shflsync_idx_p)
$__internal_32_$__cuda_sm70_shflsync_idx_p:
[----:B------:R-:W-:-:S04]  /*1dea0*/  MOV R228, 0xffffffff ;  /* 0xffffffff00e47802 */ /* 0x000fc80000000f00 */
[----:B------:R-:W-:Y:S04]  /*1deb0*/  WARPSYNC R228 ;  /* 0x000000e400007348 */ /* 0x000fe80003800000 */
[----:B------:R1:W2:Y:S02]  /*1dec0*/  SHFL.IDX PT, R208, R209, R208, R3 ;  /* 0x000000d0d1d07389 */ /* 0x0002a400000e0003 */
[----:B-1----:R-:W-:-:S04]  /*1ded0*/  MOV R3, 0x0 ;  /* 0x0000000000037802 */ /* 0x002fc80000000f00 */
[----:B--2---:R-:W-:Y:S05]  /*1dee0*/  RET.REL.NODEC R2 `(_ZN7cutlass13device_kernelIN5flash19enable_sm80_to_sm89INS1_16FlashAttnFwdSm80INS1_25CollectiveMainloopFwdSm80ILi8ELi1ELb0EN4cute5tupleIJNS5_1CILi128EEENS7_ILi48EEENS7_ILi256EEEEEELi256ENS_10bfloat16_tEfNS_4arch4Sm80ELb0ELb0ELb0ELb1ELb1ELb1ELb1ELb1EEENS1_21CollectiveEpilogueFwdINS6_IJS8_SA_S9_EEENS6_IJNS7_ILi1EEESI_SI_EEESC_SE_Li256ELb1ELb1ELb1ELb0EEENS1_36VarlenDynamicPersistentTileSchedulerILi128ELi48ELi256ELi256ELb1ELb1ELb0ELb0ELb1ELb1EEEEEEEEEvNT_6ParamsE) ;  /* 0xfffe211002007950 */ /* 0x004fea0003c3ffff */
        .weak           $__internal_33_$__cuda_sm70_shflsync_up_p
        .type           $__internal_33_$__cuda_sm70_shflsync_up_p,@function
        .size           $__internal_33_$__cuda_sm70_shflsync_up_p,($__internal_34_$__cuda_sm70_votesync_ballot - $__internal_33_$__cuda_sm70_shflsync_up_p)
$__internal_33_$__cuda_sm70_shflsync_up_p:
[----:B------:R-:W-:Y:S02]  /*1def0*/  IMAD.MOV.U32 R13, RZ, RZ, -0x1 ;  /* 0xffffffffff0d7424 */ /* 0x000fe400078e00ff */
[----:B------:R-:W-:Y:S02]  /*1df00*/  IMAD.MOV.U32 R12, RZ, RZ, RZ ;  /* 0x000000ffff0c7224 */ /* 0x000fe400078e00ff */
[----:B------:R-:W-:Y:S04]  /*1df10*/  WARPSYNC R13 ;  /* 0x0000000d00007348 */ /* 0x000fe80003800000 */
[----:B------:R1:W2:Y:S02]  /*1df20*/  SHFL.UP PT, R5, R2, R5, R12 ;  /* 0x0400000502057389 */ /* 0x0002a400000e000c */
[----:B-1----:R-:W-:-:S02]  /*1df30*/  MOV R2, R3 ;  /* 0x0000000300027202 */ /* 0x002fc40000000f00 */
[----:B------:R-:W-:-:S04]  /*1df40*/  MOV R3, 0x0 ;  /* 0x0000000000037802 */ /* 0x000fc80000000f00 */
[----:B--2---:R-:W-:Y:S05]  /*1df50*/  RET.REL.NODEC R2 `(_ZN7cutlass13device_kernelIN5flash19enable_sm80_to_sm89INS1_16FlashAttnFwdSm80INS1_25CollectiveMainloopFwdSm80ILi8ELi1ELb0EN4cute5tupleIJNS5_1CILi128EEENS7_ILi48EEENS7_ILi256EEEEEELi256ENS_10bfloat16_tEfNS_4arch4Sm80ELb0ELb0ELb0ELb1ELb1ELb1ELb1ELb1EEENS1_21CollectiveEpilogueFwdINS6_IJS8_SA_S9_EEENS6_IJNS7_ILi1EEESI_SI_EEESC_SE_Li256ELb1ELb1ELb1ELb0EEENS1_36VarlenDynamicPersistentTileSchedulerILi128ELi48ELi256ELi256ELb1ELb1ELb0ELb0ELb1ELb1EEEEEEEEEvNT_6ParamsE) ;  /* 0xfffe20a002007950 */ /* 0x004fea0003c3ffff */
        .weak           $__internal_34_$__cuda_sm70_votesync_ballot
        .type           $__internal_34_$__cuda_sm70_votesync_ballot,@function
        .size           $__internal_34_$__cuda_sm70_votesync_ballot,(.L_x_3270 - $__internal_34_$__cuda_sm70_votesync_ballot)
$__internal_34_$__cuda_sm70_votesync_ballot:
[----:B------:R-:W-:Y:S01]  /*1df60*/  ISETP.NE.U32.AND P0, PT, R2, 0x1, PT ;  /* 0x000000010200780c */ /* 0x000fe20003f05070 */
[----:B------:R-:W-:-:S04]  /*1df70*/  IMAD.MOV.U32 R5, RZ, RZ, -0x1 ;  /* 0xffffffffff057424 */ /* 0x000fc800078e00ff */
[----:B------:R-:W-:Y:S08]  /*1df80*/  WARPSYNC R5 ;  /* 0x0000000500007348 */ /* 0x000ff00003800000 */
[----:B------:R-:W-:-:S04]  /*1df90*/  VOTE.ANY R2, PT, !P0 ;  /* 0x0000000000027806 */ /* 0x000fc800040e0100 */
[----:B------:R-:W-:Y:S01]  /*1dfa0*/  LOP3.LUT R12, R2, R5, RZ, 0xc0, !PT ;  /* 0x00000005020c7212 */ /* 0x000fe200078ec0ff */
[----:B------:R-:W-:Y:S02]  /*1dfb0*/  IMAD.MOV.U32 R2, RZ, RZ, R3 ;  /* 0x000000ffff027224 */ /* 0x000fe400078e0003 */
[----:B------:R-:W-:-:S04]  /*1dfc0*/  IMAD.MOV.U32 R3, RZ, RZ, 0x0 ;  /* 0x00000000ff037424 */ /* 0x000fc800078e00ff */
[----:B------:R-:W-:Y:S05]  /*1dfd0*/  RET.REL.NODEC R2 `(_ZN7cutlass13device_kernelIN5flash19enable_sm80_to_sm89INS1_16FlashAttnFwdSm80INS1_25CollectiveMainloopFwdSm80ILi8ELi1ELb0EN4cute5tupleIJNS5_1CILi128EEENS7_ILi48EEENS7_ILi256EEEEEELi256ENS_10bfloat16_tEfNS_4arch4Sm80ELb0ELb0ELb0ELb1ELb1ELb1ELb1ELb1EEENS1_21CollectiveEpilogueFwdINS6_IJS8_SA_S9_EEENS6_IJNS7_ILi1EEESI_SI_EEESC_SE_Li256ELb1ELb1ELb1ELb0EEENS1_36VarlenDynamicPersistentTileSchedulerILi128ELi48ELi256ELi256ELb1ELb1ELb0ELb0ELb1ELb1EEEEEEEEEvNT_6ParamsE) ;  /* 0xfffe202002007950 */ /* 0x000fea0003c3ffff */
.L_x_1956:
        /* <DEDUP_REMOVED lines=10> */
.L_x_3270:


//--------------------- .text._ZN7cutlass13device_kernelIN5flash19enable_sm80_to_sm89INS1_16FlashAttnFwdSm80INS1_25CollectiveMainloopFwdSm80ILi8ELi1ELb0EN4cute5tupleIJNS5_1CILi128EEENS7_ILi64EEENS7_ILi256EEEEEELi256ENS_10bfloat16_tEfNS_4arch4Sm80ELb0ELb1ELb0ELb0ELb1ELb0ELb1ELb1EEENS1_21CollectiveEpilogueFwdINS6_IJS8_SA_S9_EEENS6_IJNS7_ILi1EEESI_SI_EEESC_SE_Li256ELb0ELb1ELb1ELb0EEENS1_19SingleTileSchedulerILb0ELb1ELb1ELi128EEEEEEEEEvNT_6ParamsE --------------------------
	.section	.text._ZN7cutlass13device_kernelIN5flash19enable_sm80_to_sm89INS1_16FlashAttnFwdSm80INS1_25CollectiveMainloopFwdSm80ILi8ELi1ELb0EN4cute5tupleIJNS5_1CILi128EEENS7_ILi64EEENS7_ILi256EEEEEELi256ENS_10bfloat16_tEfNS_4arch4Sm80ELb0ELb1ELb0ELb0ELb1ELb0ELb1ELb1EEENS1_21CollectiveEpilogueFwdINS6_IJS8_SA_S9_EEENS6_IJNS7_ILi1EEESI_SI_EEESC_SE_Li256ELb0ELb1ELb1ELb0EEENS1_19SingleTileSchedulerILb0ELb1ELb1ELi128EEEEEEEEEvNT_6ParamsE,"ax",@progbits
	.sectioninfo	@"SHI_REGISTERS=255"
	.align	128
.text._ZN7cutlass13device_kernelIN5flash19enable_sm80_to_sm89INS1_16FlashAttnFwdSm80INS1_25CollectiveMainloopFwdSm80ILi8ELi1ELb0EN4cute5tupleIJNS5_1CILi128EEENS7_ILi64EEENS7_ILi256EEEEEELi256ENS_10bfloat16_tEfNS_4arch4Sm80ELb0ELb1ELb0ELb0ELb1ELb0ELb1ELb1EEENS1_21CollectiveEpilogueFwdINS6_IJS8_SA_S9_EEENS6_IJNS7_ILi1EEESI_SI_EEESC_SE_Li256ELb0ELb1ELb1ELb0EEENS1_19SingleTileSchedulerILb0ELb1ELb1ELi128EEEEEEEEEvNT_6ParamsE:
        .type           _ZN7cutlass13device_kernelIN5flash19enable_sm80_to_sm89INS1_16FlashAttnFwdSm80INS1_25CollectiveMainloopFwdSm80ILi8ELi1ELb0EN4cute5tupleIJNS5_1CILi128EEENS7_ILi64EEENS7_ILi256EEEEEELi256ENS_10bfloat16_tEfNS_4arch4Sm80ELb0ELb1ELb0ELb0ELb1ELb0ELb1ELb1EEENS1_21CollectiveEpilogueFwdINS6_IJS8_SA_S9_EEENS6_IJNS7_ILi1EEESI_SI_EEESC_SE_Li256ELb0ELb1ELb1ELb0EEENS1_19SingleTileSchedulerILb0ELb1ELb1ELi128EEEEEEEEEvNT_6ParamsE,@function
        .size           _ZN7cutlass13device_kernelIN5flash19enable_sm80_to_sm89INS1_16FlashAttnFwdSm80INS1_25CollectiveMainloopFwdSm80ILi8ELi1ELb0EN4cute5tupleIJNS5_1CILi128EEENS7_ILi64EEENS7_ILi256EEEEEELi256ENS_10bfloat16_tEfNS_4arch4Sm80ELb0ELb1ELb0ELb0ELb1ELb0ELb1ELb1EEENS1_21CollectiveEpilogueFwdINS6_IJS8_SA_S9_EEENS6_IJNS7_ILi1EEESI_SI_EEESC_SE_Li256ELb0ELb1ELb1ELb0EEENS1_19SingleTileSchedulerILb0ELb1ELb1ELi128EEEEEEEEEvNT_6ParamsE,(.L_x_3275 - _ZN7cutlass13device_kernelIN5flash19enable_sm80_to_sm89INS1_16FlashAttnFwdSm80INS1_25CollectiveMainloopFwdSm80ILi8ELi1ELb0EN4cute5tupleIJNS5_1CILi128EEENS7_ILi64EEENS7_ILi256EEEEEELi256ENS_10bfloat16_tEfNS_4arch4Sm80ELb0ELb1ELb0ELb0ELb1ELb0ELb1ELb1EEENS1_21CollectiveEpilogueFwdINS6_IJS8_SA_S9_EEENS6_IJNS7_ILi1EEESI_SI_EEESC_SE_Li256ELb0ELb1ELb1ELb0EEENS1_19SingleTileSchedulerILb0ELb1ELb1ELi128EEEEEEEEEvNT_6ParamsE)
        .other          _ZN7cutlass13device_kernelIN5flash19enable_sm80_to_sm89INS1_16FlashAttnFwdSm80INS1_25CollectiveMainloopFwdSm80ILi8ELi1ELb0EN4cute5tupleIJNS5_1CILi128EEENS7_ILi64EEENS7_ILi256EEEEEELi256ENS_10bfloat16_tEfNS_4arch4Sm80ELb0ELb1ELb0ELb0ELb1ELb0ELb1ELb1EEENS1_21CollectiveEpilogueFwdINS6_IJS8_SA_S9_EEENS6_IJNS7_ILi1EEESI_SI_EEESC_SE_Li256ELb0ELb1ELb1ELb0EEENS1_19SingleTileSchedulerILb0ELb1ELb1ELi128EEEEEEEEEvNT_6ParamsE,@"STO_CUDA_ENTRY STV_DEFAULT"
_ZN7cutlass13device_kernelIN5flash19enable_sm80_to_sm89INS1_16FlashAttnFwdSm80INS1_25CollectiveMainloopFwdSm80ILi8ELi1ELb0EN4cute5tupleIJNS5_1CILi128EEENS7_ILi64EEENS7_ILi256EEEEEELi256ENS_10bfloat16_tEfNS_4arch4Sm80ELb0ELb1ELb0ELb0ELb1ELb0ELb1ELb1EEENS1_21CollectiveEpilogueFwdINS6_IJS8_SA_S9_EEENS6_IJNS7_ILi1EEESI_SI_EEESC_SE_Li256ELb0ELb1ELb1ELb0EEENS1_19SingleTileSchedulerILb0ELb1ELb1ELi128EEEEEEEEEvNT_6ParamsE:
[----:B------:R-:W-:Y:S02]  /*0000*/  MOV R1, c[0x0][0x28] ;  /* 0x00000a0000017a02 */ /* 0x000fe40000000f00 */
[----:B------:R-:W1:Y:S01]  /*0010*/  S2R R83, SR_TID.X ;  /* 0x0000000000537919 */ /* 0x000e620000002100 */
[----:B------:R-:W2:Y:S08]  /*0020*/  S2UR UR7, SR_CTAID.Y ;  /* 0x00000000000779c3 */ /* 0x000eb00000002600 */
        /* <DEDUP_REMOVED lines=14> */
.L_x_1957:
[----:B------:R-:W-:Y:S02]  /*0110*/  ULDC.64 UR4, c[0x0][0x550] ;  /* 0x0001540000047ab9 */ /* 0x000fe40000000a00 */
[----:B------:R-:W-:Y:S02]  /*0120*/  UISETP.NE.AND UP0, UPT, UR4, 0x1, UPT ;  /* 0x000000010400788c */ /* 0x000fe4000bf05270 */
[----:B------:R-:W-:-:S02]  /*0130*/  UIMAD.WIDE.U32 UR8, UR7, UR5, URZ ;  /* 0x00000005070872a5 */ /* 0x000fc4000f8e003f */
[----:B------:R-:W-:Y:S02]  /*0140*/  ULDC UR4, c[0x0][0x558] ;  /* 0x0001560000047ab9 */ /* 0x000fe40000000800 */
[----:B------:R-:W-:-:S05]  /*0150*/  UMOV UR13, UR7 ;  /* 0x00000007000d7c82 */ /* 0x000fca0008000000 */
[----:B------:R-:W-:-:S03]  /*0160*/  @UP0 USHF.R.U32.HI UR13, URZ, UR4, UR9 ;  /* 0x000000043f0d0299 */ /* 0x000fc60008011609 */
.L_x_1958:
        /* <DEDUP_REMOVED lines=16> */
[----:B------:R-:W1:Y:S01]  /*0270*/  S2UR UR25, SR_CTAID.X ;  /* 0x00000000001979c3 */ /* 0x000e620000002500 */
[----:B------:R-:W-:Y:S02]  /*0280*/  ULDC UR4, c[0x0][0x2c4] ;  /* 0x0000b10000047ab9 */ /* 0x000fe40000000800 */
[----:B------:R-:W-:Y:S02]  /*0290*/  UISETP.NE.AND UP1, UPT, UR4, 0x1, UPT ;  /* 0x000000010400788c */ /* 0x000fe4000bf25270 */
[----:B------:R-:W-:Y:S02]  /*02a0*/  UMOV UR12, URZ ;  /* 0x0000003f000c7c82 */ /* 0x000fe40008000000 */
[----:B------:R-:W-:Y:S02]  /*02b0*/  ULDC.64 UR4, c[0x0][0x2c8] ;  /* 0x0000b20000047ab9 */ /* 0x000fe40000000a00 */
[----:B-1----:R-:W-:-:S05]  /*02c0*/  USHF.L.U32 UR24, UR25, 0x7, URZ ;  /* 0x0000000719187899 */ /* 0x002fca000800063f */
[----:B------:R-:W-:Y:S02]  /*02d0*/  @UP1 UIADD3 UR10, UR24, 0x7f, URZ ;  /* 0x0000007f180a1890 */ /* 0x000fe4000fffe03f */
[----:B------:R-:W-:Y:S02]  /*02e0*/  UIADD3 UR8, UR24, 0x7f, URZ ;  /* 0x0000007f18087890 */ /* 0x000fe4000fffe03f */
[----:B------:R-:W-:-:S03]  /*02f0*/  UIMAD.WIDE.U32 UR10, UR10, UR4, URZ ;  /* 0x000000040a0a72a5 */ /* 0x000fc6000f8e003f */
[----:B------:R-:W-:-:S04]  /*0300*/  ULDC UR4, c[0x0][0x2ac] ;  /* 0x0000ab0000047ab9 */ /* 0x000fc80000000800 */
[----:B------:R-:W-:Y:S02]  /*0310*/  @UP1 UMOV UR9, UR11 ;  /* 0x0000000b00091c82 */ /* 0x000fe40008000000 */
[----:B------:R-:W-:Y:S02]  /*0320*/  ULDC UR10, c[0x0][0x1d0] ;  /* 0x00007400000a7ab9 */ /* 0x000fe40000000800 */
[----:B------:R-:W-:Y:S02]  /*0330*/  @UP1 USHF.R.U32.HI UR8, URZ, UR5, UR9 ;  /* 0x000000053f081299 */ /* 0x000fe40008011609 */
[----:B------:R-:W-:Y:S02]  /*0340*/  UIMAD UR10, UR4, UR10, URZ ;  /* 0x0000000a040a72a4 */ /* 0x000fe4000f8e023f */
[----:B------:R-:W-:Y:S02]  /*0350*/  UMOV UR9, 0x1 ;  /* 0x0000000100097882 */ /* 0x000fe40000000000 */
[----:B------:R-:W-:-:S02]  /*0360*/  ULDC.64 UR4, c[0x0][0x328] ;  /* 0x0000ca0000047ab9 */ /* 0x000fc40000000a00 */
[----:B------:R-:W-:Y:S02]  /*0370*/  UISETP.LE.AND UP0, UPT, UR9, UR5, UPT ;  /* 0x000000050900728c */ /* 0x000fe4000bf03270 */
[----:B------:R-:W-:Y:S02]  /*0380*/  ULDC UR11, c[0x0][0x168] ;  /* 0x00005a00000b7ab9 */ /* 0x000fe40000000800 */
[----:B------:R-:W-:-:S04]  /*0390*/  UIADD3 UR11, UR10, -UR11, UR9 ;  /* 0x8000000b0a0b7290 */ /* 0x000fc8000fffe009 */
[----:B------:R-:W-:-:S04]  /*03a0*/  UIADD3 UR5, UR11, UR8, URZ ;  /* 0x000000080b057290 */ /* 0x000fc8000fffe03f */
        /* <DEDUP_REMOVED lines=16> */
.L_x_1960:
[----:B------:R-:W-:Y:S02]  /*04b0*/  ULDC UR4, c[0x0][0x32c] ;  /* 0x0000cb0000047ab9 */ /* 0x000fe40000000800 */
[----:B------:R-:W-:-:S03]  /*04c0*/  UISETP.NE.AND UP2, UPT, UR9, UR4, UPT ;  /* 0x000000040900728c */ /* 0x000fc6000bf45270 */
[----:B------:R-:W-:Y:S02]  /*04d0*/  ULDC.64 UR4, c[0x0][0x330] ;  /* 0x0000cc0000047ab9 */ /* 0x000fe40000000a00 */
[----:B------:R-:W-:-:S07]  /*04e0*/  UIMAD.WIDE.U32 UR14, UR11, UR4, URZ ;  /* 0x000000040b0e72a5 */ /* 0x000fce000f8e003f */
[----:B------:R-:W-:Y:S02]  /*04f0*/  @UP2 UMOV UR9, UR15 ;  /* 0x0000000f00092c82 */ /* 0x000fe40008000000 */
[----:B------:R-:W-:Y:S02]  /*0500*/  @UP2 USHF.R.U32.HI UR11, URZ, UR5, UR9 ;  /* 0x000000053f0b2299 */ /* 0x000fe40008011609 */
.L_x_1961:
[----:B------:R-:W-:Y:S02]  /*0510*/  ULDC UR4, c[0x0][0x32c] ;  /* 0x0000cb0000047ab9 */ /* 0x000fe40000000800 */
[----:B------:R-:W-:-:S04]  /*0520*/  UIMAD UR4, UR11, UR4, UR4 ;  /* 0x000000040b0472a4 */ /* 0x000fc8000f8e0204 */
[----:B------:R-:W-:-:S04]  /*0530*/  UISETP.LT.AND UP2, UPT, UR8, UR4, UPT ;  /* 0x000000040800728c */ /* 0x000fc8000bf41270 */
[----:B------:R-:W-:Y:S02]  /*0540*/  USEL UR8, UR8, UR4, UP2 ;  /* 0x0000000408087287 */ /* 0x000fe40009000000 */
.L_x_1959:
[----:B------:R-:W-:Y:S01]  /*0550*/  UIADD3 UR9, UR10, 0x3f, URZ ;  /* 0x0000003f0a097890 */ /* 0x000fe2000fffe03f */
[----:B------:R-:W-:Y:S01]  /*0560*/  PLOP3.LUT P0, PT, PT, PT, UP0, 0x40, 0x0 ;  /* 0x000000000000781c */ /* 0x000fe20003f0e808 */
[----:B------:R-:W-:Y:S02]  /*0570*/  UIADD3 UR11, UR8, 0x3f, URZ ;  /* 0x0000003f080b7890 */ /* 0x000fe4000fffe03f */
[----:B------:R-:W-:Y:S02]  /*0580*/  ULDC.64 UR4, c[0x0][0x2c8] ;  /* 0x0000b20000047ab9 */ /* 0x000fe40000000a00 */
[----:B------:R-:W-:Y:S02]  /*0590*/  UIMAD.WIDE.U32 UR16, UR24, UR4, URZ ;  /* 0x00000004181072a5 */ /* 0x000fe4000f8e003f */
[----:B------:R-:W-:Y:S02]  /*05a0*/  USHF.R.S32.HI UR14, URZ, 0x1f, UR9 ;  /* 0x0000001f3f0e7899 */ /* 0x000fe40008011409 */
[----:B------:R-:W-:-:S02]  /*05b0*/  USHF.R.S32.HI UR8, URZ, 0x1f, UR11 ;  /* 0x0000001f3f087899 */ /* 0x000fc4000801140b */
[----:B------:R-:W-:Y:S02]  /*05c0*/  UMOV UR4, UR24 ;  /* 0x0000001800047c82 */ /* 0x000fe40008000000 */
[----:B------:R-:W-:Y:S02]  /*05d0*/  @UP1 USHF.R.U32.HI UR4, URZ, UR5, UR17 ;  /* 0x000000053f041299 */ /* 0x000fe40008011611 */
[----:B------:R-:W-:Y:S02]  /*05e0*/  ULEA.HI UR5, UR14, UR9, URZ, 0x6 ;  /* 0x000000090e057291 */ /* 0x000fe4000f8f303f */
[----:B------:R-:W-:Y:S02]  /*05f0*/  ULEA.HI UR20, UR8, UR11, URZ, 0x6 ;  /* 0x0000000b08147291 */ /* 0x000fe4000f8f303f */
[----:B------:R-:W-:Y:S02]  /*0600*/  ULDC UR21, c[0x0][0x168] ;  /* 0x00005a0000157ab9 */ /* 0x000fe40000000800 */
[----:B------:R-:W-:-:S02]  /*0610*/  USHF.R.S32.HI UR5, URZ, 0x6, UR5 ;  /* 0x000000063f057899 */ /* 0x000fc40008011405 */
[----:B------:R-:W-:Y:S02]  /*0620*/  USHF.R.S32.HI UR20, URZ, 0x6, UR20 ;  /* 0x000000063f147899 */ /* 0x000fe40008011414 */
[----:B------:R-:W-:Y:S02]  /*0630*/  UIADD3 UR21, UR10, -UR21, URZ ;  /* 0x800000150a157290 */ /* 0x000fe4000fffe03f */
[----:B------:R-:W-:Y:S02]  /*0640*/  UISETP.LT.AND UP2, UPT, UR5, UR20, UPT ;  /* 0x000000140500728c */ /* 0x000fe4000bf41270 */
[----:B------:R-:W-:Y:S02]  /*0650*/  UIADD3 UR4, UR21, UR4, URZ ;  /* 0x0000000415047290 */ /* 0x000fe4000fffe03f */
[----:B------:R-:W-:Y:S02]  /*0660*/  ULDC UR8, c[0x0][0x324] ;  /* 0x0000c90000087ab9 */ /* 0x000fe40000000800 */
[----:B------:R-:W-:-:S02]  /*0670*/  USEL UR20, UR5, UR20, UP2 ;  /* 0x0000001405147287 */ /* 0x000fc40009000000 */
[----:B------:R-:W-:Y:S01]  /*0680*/  UIADD3 UR8, UR4, -UR8, URZ ;  /* 0x8000000804087290 */ /* 0x000fe2000fffe03f */
        /* <DEDUP_REMOVED lines=9> */
[----:B------:R-:W-:-:S07]  /*0720*/  UIMAD.WIDE.U32 UR14, UR9, UR4, URZ ;  /* 0x00000004090e72a5 */ /* 0x000fce000f8e003f */
[----:B------:R-:W-:Y:S02]  /*0730*/  @UP2 UMOV UR11, UR15 ;  /* 0x0000000f000b2c82 */ /* 0x000fe40008000000 */
[----:B------:R-:W-:-:S04]  /*0740*/  @UP2 USHF.R.U32.HI UR9, URZ, UR5, UR11 ;  /* 0x000000053f092299 */ /* 0x000fc8000801160b */
[----:B------:R-:W-:Y:S01]  /*0750*/  ULOP3.LUT UR9, URZ, UR9, URZ, 0x33, !UPT ;  /* 0x000000093f097292 */ /* 0x000fe2000f8e333f */
[----:B------:R-:W-:Y:S05]  /*0760*/  BRA `(.L_x_1964) ;  /* 0x0000006000007947 */ /* 0x000fea0003800000 */
.L_x_1963:
[----:B------:R-:W-:Y:S02]  /*0770*/  ULDC UR4, c[0x0][0x32c] ;  /* 0x0000cb0000047ab9 */ /* 0x000fe40000000800 */
[----:B------:R-:W-:-:S03]  /*0780*/  UISETP.NE.AND UP2, UPT, UR4, 0x1, UPT ;  /* 0x000000010400788c */ /* 0x000fc6000bf45270 */
[----:B------:R-:W-:Y:S02]  /*0790*/  ULDC.64 UR4, c[0x0][0x330] ;  /* 0x0000cc0000047ab9 */ /* 0x000fe40000000a00 */
[----:B------:R-:W-:-:S07]  /*07a0*/  UIMAD.WIDE.U32 UR14, UR9, UR4, URZ ;  /* 0x00000004090e72a5 */ /* 0x000fce000f8e003f */
[----:B------:R-:W-:Y:S02]  /*07b0*/  @UP2 UMOV UR11, UR15 ;  /* 0x0000000f000b2c82 */ /* 0x000fe40008000000 */
[----:B------:R-:W-:Y:S02]  /*07c0*/  @UP2 USHF.R.U32.HI UR9, URZ, UR5, UR11 ;  /* 0x000000053f092299 */ /* 0x000fe4000801160b */
.L_x_1964:
[----:B------:R-:W-:Y:S02]  /*07d0*/  ULDC UR4, c[0x0][0x32c] ;  /* 0x0000cb0000047ab9 */ /* 0x000fe40000000800 */
[----:B------:R-:W-:-:S04]  /*07e0*/  UIMAD UR4, UR9, UR4, URZ ;  /* 0x00000004090472a4 */ /* 0x000fc8000f8e023f */
[----:B------:R-:W-:-:S04]  /*07f0*/  UISETP.LT.AND UP2, UPT, UR8, UR4, UPT ;  /* 0x000000040800728c */ /* 0x000fc8000bf41270 */
[----:B------:R-:W-:-:S04]  /*0800*/  USEL UR8, UR8, UR4, !UP2 ;  /* 0x0000000408087287 */ /* 0x000fc8000d000000 */
.L_x_1962:
[----:B------:R-:W-:Y:S02]  /*0810*/  USHF.R.S32.HI UR4, URZ, 0x1f, UR8 ;  /* 0x0000001f3f047899 */ /* 0x000fe40008011408 */
[----:B------:R-:W-:Y:S02]  /*0820*/  ULDC UR5, c[0x0][0x338] ;  /* 0x0000ce0000057ab9 */ /* 0x000fe40000000800 */
[----:B------:R-:W-:-:S04]  /*0830*/  ULEA.HI UR4, UR4, UR8, URZ, 0x6 ;  /* 0x0000000804047291 */ /* 0x000fc8000f8f303f */
[----:B------:R-:W-:Y:S02]  /*0840*/  USHF.R.S32.HI UR9, URZ, 0x6, UR4 ;  /* 0x000000063f097899 */ /* 0x000fe40008011404 */
[----:B------:R-:W-:Y:S02]  /*0850*/  USHF.R.U32.HI UR4, URZ, 0x10, UR7 ;  /* 0x000000103f047899 */ /* 0x000fe40008011607 */
[----:B------:R-:W-:Y:S02]  /*0860*/  UISETP.LT.AND UP2, UPT, URZ, UR9, UPT ;  /* 0x000000093f00728c */ /* 0x000fe4000bf41270 */
[----:B------:R-:W-:Y:S02]  /*0870*/  UISETP.NE.AND UP3, UPT, UR4, URZ, UPT ;  /* 0x0000003f0400728c */ /* 0x000fe4000bf65270 */
[----:B------:R-:W-:Y:S02]  /*0880*/  USEL UR9, URZ, UR9, !UP2 ;  /* 0x000000093f097287 */ /* 0x000fe4000d000000 */
[----:B------:R-:W-:-:S02]  /*0890*/  USEL UR5, UR4, UR5, UP3 ;  /* 0x0000000504057287 */ /* 0x000fc40009800000 */
[----:B------:R-:W-:Y:S02]  /*08a0*/  UISETP.GT.AND UP2, UPT, UR20, UR9, UPT ;  /* 0x000000091400728c */ /* 0x000fe4000bf44270 */
[----:B------:R-:W-:-:S04]  /*08b0*/  UMOV UR4, URZ ;  /* 0x0000003f00047c82 */ /* 0x000fc80008000000 */
[----:B------:R-:W-:-:S13]  /*08c0*/  PLOP3.LUT P0, PT, PT, PT, UP2, 0x80, 0x0 ;  /* 0x000000000000781c */ /* 0x000fda0003f0f028 */
[----:B------:R-:W-:Y:S05]  /*08d0*/  @!P0 BRA `(.L_x_1965) ;  /* 0x0000021000008947 */ /* 0x000fea0003800000 */
[----:B------:R-:W-:Y:S01]  /*08e0*/  IMAD.U32 R0, RZ, RZ, UR5 ;  /* 0x00000005ff007e24 */ /* 0x000fe2000f8e00ff */
[----:B------:R-:W-:Y:S02]  /*08f0*/  UIADD3 UR15, UR5, -0x1, UR20 ;  /* 0xffffffff050f7890 */ /* 0x000fe4000fffe014 */
[----:B------:R-:W-:Y:S02]  /*0900*/  UMOV UR16, URZ ;  /* 0x0000003f00107c82 */ /* 0x000fe40008000000 */
[-C--:B-1----:R-:W-:Y:S01]  /*0910*/  IABS R2, R0.reuse ;  /* 0x0000000000027213 */ /* 0x082fe20000000000 */
[----:B------:R-:W-:Y:S01]  /*0920*/  UIADD3 UR15, -UR9, UR15, URZ ;  /* 0x0000000f090f7290 */ /* 0x000fe2000fffe13f */
[----:B------:R-:W-:Y:S02]  /*0930*/  IABS R0, R0 ;  /* 0x0000000000007213 */ /* 0x000fe40000000000 */
[----:B------:R1:W3:Y:S03]  /*0940*/  R2UR UR14, R2 ;  /* 0x00000000020e73c2 */ /* 0x0002e600000e0000 */
[----:B------:R-:W-:Y:S01]  /*0950*/  IMAD.U32 R4, RZ, RZ, UR15 ;  /* 0x0000000fff047e24 */ /* 0x000fe2000f8e00ff */
[----:B------:R-:W-:Y:S01]  /*0960*/  ULOP3.LUT UR15, UR15, UR5, URZ, 0x3c, !UPT ;  /* 0x000000050f0f7292 */ /* 0x000fe2000f8e3c3f */
[----:B------:R-:W-:-:S04]  /*0970*/  IMAD.MOV R0, RZ, RZ, -R0 ;  /* 0x000000ffff007224 */ /* 0x000fc800078e0a00 */
[----:B------:R-:W4:Y:S01]  /*0980*/  R2UR UR8, R0 ;  /* 0x00000000000873c2 */ /* 0x000f2200000e0000 */
[----:B-1----:R-:W-:Y:S01]  /*0990*/  IABS R2, R4 ;  /* 0x0000000400027213 */ /* 0x002fe20000000000 */
[----:B---3--:R-:W1:Y:S06]  /*09a0*/  I2F.RP R5, UR14 ;  /* 0x0000000e00057d06 */ /* 0x008e6c0008209400 */
[----:B------:R-:W3:Y:S02]  /*09b0*/  R2UR UR11, R2 ;  /* 0x00000000020b73c2 */ /* 0x000ee400000e0000 */
[----:B-1----:R-:W1:Y:S02]  /*09c0*/  MUFU.RCP R3, R5 ;  /* 0x0000000500037308 */ /* 0x002e640000001000 */
[----:B-1----:R-:W-:-:S06]  /*09d0*/  IADD3 R3, R3, 0xffffffe, RZ ;  /* 0x0ffffffe03037810 */ /* 0x002fcc0007ffe0ff */
[----:B------:R-:W1:Y:S02]  /*09e0*/  F2I.FTZ.U32.TRUNC.NTZ R3, R3 ;  /* 0x0000000300037305 */ /* 0x000e64000021f000 */
[----:B-1----:R-:W1:Y:S02]  /*09f0*/  R2UR UR17, R3 ;  /* 0x00000000031173c2 */ /* 0x002e6400000e0000 */
[----:B-1----:R-:W-:-:S04]  /*0a00*/  UIADD3 UR4, URZ, -UR17, URZ ;  /* 0x800000113f047290 */ /* 0x002fc8000fffe03f */
[----:B------:R-:W-:-:S04]  /*0a10*/  UIMAD UR4, UR4, UR14, URZ ;  /* 0x0000000e040472a4 */ /* 0x000fc8000f8e023f */
        /* <DEDUP_REMOVED lines=13> */
.L_x_1965:
[----:B------:R-:W-:Y:S01]  /*0af0*/  ULOP3.LUT UR7, UR7, 0xffff, URZ, 0xc0, !UPT ;  /* 0x0000ffff07077892 */ /* 0x000fe2000f8ec03f */
[----:B------:R-:W-:Y:S01]  /*0b00*/  PLOP3.LUT P2, PT, PT, PT, PT, 0x80, 0x0 ;  /* 0x000000000000781c */ /* 0x000fe20003f4f070 */
[----:B------:R-:W-:Y:S01]  /*0b10*/  IMAD.MOV.U32 R7, RZ, RZ, RZ ;  /* 0x000000ffff077224 */ /* 0x000fe200078e00ff */
[----:B------:R-:W-:Y:S01]  /*0b20*/  CS2R R128, SRZ ;  /* 0x0000000000807805 */ /* 0x000fe2000001ff00 */
[----:B------:R-:W-:Y:S01]  /*0b30*/  UIMAD UR9, UR7, UR4, UR9 ;  /* 0x00000004070972a4 */ /* 0x000fe2000f8e0209 */
[----:B------:R-:W-:Y:S01]  /*0b40*/  IMAD.MOV.U32 R5, RZ, RZ, RZ ;  /* 0x000000ffff057224 */ /* 0x000fe200078e00ff */
        /* <DEDUP_REMOVED lines=27> */
[----:B-1----:R-:W-:Y:S01]  /*0d00*/  CS2R R2, SRZ ;  /* 0x0000000000027805 */ /* 0x002fe2000001ff00 */
        /* <DEDUP_REMOVED lines=51> */
[----:B------:R-:W-:Y:S01]  /*1040*/  USHF.R.S32.HI UR7, URZ, 0x1f, UR13 ;  /* 0x0000001f3f077899 */ /* 0x000fe2000801140d */
[----:B------:R-:W-:Y:S01]  /*1050*/  PLOP3.LUT P1, PT, PT, PT, UP1, 0x80, 0x0 ;  /* 0x000000000000781c */ /* 0x000fe20003f2f018 */
[----:B------:R-:W-:Y:S01]  /*1060*/  ULDC.64 UR4, c[0x0][0x1b8] ;  /* 0x00006e0000047ab9 */ /* 0x000fe20000000a00 */
[----:B------:R1:W3:Y:S01]  /*1070*/  @P2 LDG.E R2, [R2.64] ;  /* 0x0000001202022981 */ /* 0x0002e2000c1e1900 */
[-C--:B------:R-:W-:Y:S01]  /*1080*/  LEA.HI R8, R84, R83.reuse, RZ, 0x3 ;  /* 0x0000005354087211 */ /* 0x080fe200078f18ff */
[----:B------:R-:W-:Y:S01]  /*1090*/  UIMAD UR7, UR7, UR4, URZ ;  /* 0x00000004070772a4 */ /* 0x000fe2000f8e023f */
[----:B------:R-:W-:Y:S01]  /*10a0*/  PLOP3.LUT P0, PT, PT, PT, UP1, 0x80, 0x0 ;  /* 0x000000000000781c */ /* 0x000fe20003f0f018 */
[----:B------:R-:W-:Y:S01]  /*10b0*/  UIMAD.WIDE.U32 UR14, UR13, UR4, URZ ;  /* 0x000000040d0e72a5 */ /* 0x000fe2000f8e003f */
[----:B------:R-:W-:Y:S01]  /*10c0*/  LOP3.LUT R0, R8, 0xfffffff8, RZ, 0xc0, !PT ;  /* 0xfffffff808007812 */ /* 0x000fe200078ec0ff */
[----:B------:R-:W-:Y:S01]  /*10d0*/  UIMAD UR7, UR13, UR5, UR7 ;  /* 0x000000050d0772a4 */ /* 0x000fe2000f8e0207 */
[----:B------:R-:W-:Y:S01]  /*10e0*/  SHF.R.S32.HI R8, RZ, 0x3, R8 ;  /* 0x00000003ff087819 */ /* 0x000fe20000011408 */
[----:B------:R-:W-:Y:S01]  /*10f0*/  USHF.R.S32.HI UR8, URZ, 0x1f, UR6 ;  /* 0x0000001f3f087899 */ /* 0x000fe20008011406 */
[----:B------:R-:W-:Y:S01]  /*1100*/  LEA.HI R16, R84, R83, RZ, 0x6 ;  /* 0x0000005354107211 */ /* 0x000fe200078f30ff */
[----:B------:R-:W-:Y:S01]  /*1110*/  IMAD.IADD R11, R83, 0x1, -R0 ;  /* 0x00000001530b7824 */ /* 0x000fe200078e0a00 */
[----:B------:R-:W-:Y:S01]  /*1120*/  ULDC.64 UR4, c[0x0][0x1c0] ;  /* 0x0000700000047ab9 */ /* 0x000fe20000000a00 */
[----:B------:R-:W-:Y:S01]  /*1130*/  IMAD.SHL.U32 R231, R8, 0x40, RZ ;  /* 0x0000004008e77824 */ /* 0x000fe200078e00ff */
[----:B------:R-:W-:Y:S01]  /*1140*/  UIADD3 UR15, UR15, UR7, URZ ;  /* 0x000000070f0f7290 */ /* 0x000fe2000fffe03f */
[C---:B------:R-:W-:Y:S01]  /*1150*/  IMAD R235, R11.reuse, 0x20, R8 ;  /* 0x000000200beb7824 */ /* 0x040fe200078e0208 */
[----:B------:R-:W-:Y:S01]  /*1160*/  UIMAD UR8, UR8, UR4, URZ ;  /* 0x00000004080872a4 */ /* 0x000fe2000f8e023f */
[----:B------:R-:W-:Y:S01]  /*1170*/  IMAD.SHL.U32 R244, R11, 0x8, RZ ;  /* 0x000000080bf47824 */ /* 0x000fe200078e00ff */
[----:B------:R-:W-:Y:S01]  /*1180*/  UIMAD.WIDE.U32 UR14, UR6, UR4, UR14 ;  /* 0x00000004060e72a5 */ /* 0x000fe2000f8e000e */
[----:B------:R-:W-:Y:S01]  /*1190*/  LOP3.LUT R231, R231, 0x1c0, RZ, 0xc0, !PT ;  /* 0x000001c0e7e77812 */ /* 0x000fe200078ec0ff */
[----:B------:R-:W-:Y:S01]  /*11a0*/  UIMAD UR5, UR6, UR5, UR8 ;  /* 0x00000005060572a4 */ /* 0x000fe2000f8e0208 */
[----:B------:R-:W-:Y:S01]  /*11b0*/  IADD3 R0, R235, UR24, RZ ;  /* 0x00000018eb007c10 */ /* 0x000fe2000fffe0ff */
[----:B------:R-:W-:Y:S01]  /*11c0*/  ULDC UR4, c[0x0][0x168] ;  /* 0x00005a0000047ab9 */ /* 0x000fe20000000800 */
[C---:B------:R-:W-:Y:S01]  /*11d0*/  IADD3 R10, R244.reuse, 0x40, RZ ;  /* 0x00000040f40a7810 */ /* 0x040fe20007ffe0ff */
[----:B------:R-:W-:Y:S01]  /*11e0*/  UIADD3 UR5, UR15, UR5, URZ ;  /* 0x000000050f057290 */ /* 0x000fe2000fffe03f */
[----:B------:R-:W-:Y:S01]  /*11f0*/  IMAD.U32 R7, RZ, RZ, UR15 ;  /* 0x0000000fff077e24 */ /* 0x000fe2000f8e00ff */
[----:B------:R-:W-:Y:S01]  /*1200*/  ISETP.GE.AND P3, PT, R244, c[0x0][0x198], PT ;  /* 0x00006600f4007a0c */ /* 0x000fe20003f66270 */
[----:B-1----:R-:W-:Y:S01]  /*1210*/  @P1 IMAD.HI.U32 R3, R0, c[0x0][0x2c8], RZ ;  /* 0x0000b20000031a27 */ /* 0x002fe200078e00ff */
[----:B------:R-:W-:Y:S01]  /*1220*/  ISETP.GE.AND P4, PT, R10, c[0x0][0x198], PT ;  /* 0x000066000a007a0c */ /* 0x000fe20003f86270 */
[----:B------:R-:W-:Y:S02]  /*1230*/  BSSY B0, `(.L_x_1967) ;  /* 0x0000044000007945 */ /* 0x000fe40003800000 */
[----:B------:R-:W-:Y:S01]  /*1240*/  IMAD.MOV.U32 R5, RZ, RZ, R0 ;  /* 0x000000ffff057224 */ /* 0x000fe200078e0000 */
[----:B------:R-:W-:Y:S01]  /*1250*/  @P0 SHF.R.U32.HI R5, RZ, c[0x0][0x2cc], R3 ;  /* 0x0000b300ff050a19 */ /* 0x000fe20000011603 */
[----:B------:R-:W-:-:S02]  /*1260*/  IMAD.U32 R6, RZ, RZ, UR14 ;  /* 0x0000000eff067e24 */ /* 0x000fc4000f8e00ff */
[----:B------:R-:W-:Y:S01]  /*1270*/  IMAD.U32 R7, RZ, RZ, UR5 ;  /* 0x00000005ff077e24 */ /* 0x000fe2000f8e00ff */
[--C-:B------:R-:W-:Y:S01]  /*1280*/  SHF.R.S32.HI R4, RZ, 0x1f, R5.reuse ;  /* 0x0000001fff047819 */ /* 0x100fe20000011405 */
[----:B------:R-:W-:Y:S01]  /*1290*/  IMAD.MOV R3, RZ, RZ, -R5 ;  /* 0x000000ffff037224 */ /* 0x000fe200078e0a05 */
[----:B------:R-:W-:Y:S01]  /*12a0*/  ULDC UR5, c[0x0][0x2c4] ;  /* 0x0000b10000057ab9 */ /* 0x000fe20000000800 */
[----:B------:R-:W-:Y:S01]  /*12b0*/  IMAD.WIDE.U32 R6, R5, c[0x0][0x1b0], R6 ;  /* 0x00006c0005067a25 */ /* 0x000fe200078e0006 */
[----:B------:R-:W-:-:S03]  /*12c0*/  UIMAD UR4, UR5, UR4, URZ ;  /* 0x00000004050472a4 */ /* 0x000fc6000f8e023f */
[----:B------:R-:W-:Y:S02]  /*12d0*/  IMAD R4, R4, c[0x0][0x1b0], RZ ;  /* 0x00006c0004047a24 */ /* 0x000fe400078e02ff */
[----:B------:R-:W-:Y:S02]  /*12e0*/  IMAD R3, R3, c[0x0][0x2c4], R0 ;  /* 0x0000b10003037a24 */ /* 0x000fe400078e0200 */
[----:B------:R-:W-:Y:S02]  /*12f0*/  IMAD R5, R5, c[0x0][0x1b4], R4 ;  /* 0x00006d0005057a24 */ /* 0x000fe400078e0204 */
[----:B------:R-:W-:Y:S01]  /*1300*/  IMAD.SHL.U32 R16, R16, 0x8, RZ ;  /* 0x0000000810107824 */ /* 0x000fe200078e00ff */
[----:B------:R-:W-:Y:S01]  /*1310*/  SHF.R.S32.HI R0, RZ, 0x1f, R3 ;  /* 0x0000001fff007819 */ /* 0x000fe20000011403 */
[----:B------:R-:W-:-:S04]  /*1320*/  IMAD.IADD R7, R7, 0x1, R5 ;  /* 0x0000000107077824 */ /* 0x000fc800078e0205 */
[----:B------:R-:W-:Y:S02]  /*1330*/  IMAD R0, R0, c[0x0][0x1a8], RZ ;  /* 0x00006a0000007a24 */ /* 0x000fe400078e02ff */
[----:B------:R-:W-:Y:S01]  /*1340*/  IMAD.WIDE.U32 R4, R3, c[0x0][0x1a8], R6 ;  /* 0x00006a0003047a25 */ /* 0x000fe200078e0006 */
[----:B------:R-:W-:-:S03]  /*1350*/  LEA.HI R7, R84, R83, RZ, 0x4 ;  /* 0x0000005354077211 */ /* 0x000fc600078f20ff */
[----:B------:R-:W-:Y:S01]  /*1360*/  IMAD R9, R3, c[0x0][0x1ac], R0 ;  /* 0x00006b0003097a24 */ /* 0x000fe200078e0200 */
[----:B------:R-:W-:Y:S02]  /*1370*/  LOP3.LUT R0, R7, 0xfffffff0, RZ, 0xc0, !PT ;  /* 0xfffffff007007812 */ /* 0x000fe400078ec0ff */
[----:B------:R-:W-:Y:S01]  /*1380*/  LEA R12, P0, R4, c[0x0][0x160], 0x1 ;  /* 0x00005800040c7a11 */ /* 0x000fe200078008ff */
[----:B------:R-:W-:Y:S01]  /*1390*/  IMAD.IADD R5, R5, 0x1, R9 ;  /* 0x0000000105057824 */ /* 0x000fe200078e0209 */
[----:B------:R-:W-:Y:S01]  /*13a0*/  IADD3 R9, R244, 0x80, RZ ;  /* 0x00000080f4097810 */ /* 0x000fe20007ffe0ff */
[----:B------:R-:W-:Y:S01]  /*13b0*/  IMAD.IADD R3, R83, 0x1, -R0 ;  /* 0x0000000153037824 */ /* 0x000fe200078e0a00 */
[----:B------:R-:W-:Y:S01]  /*13c0*/  SHF.R.U32.HI R0, RZ, 0x3, R231 ;  /* 0x00000003ff007819 */ /* 0x000fe200000116e7 */
[----:B------:R1:W4:Y:S01]  /*13d0*/  SHFL.IDX PT, R18, R12, RZ, 0x181f ;  /* 0x00181fff0c127589 */ /* 0x00032200000e0000 */
[----:B------:R-:W-:Y:S02]  /*13e0*/  LEA.HI.X R5, R4, c[0x0][0x164], R5, 0x1, P0 ;  /* 0x0000590004057a11 */ /* 0x000fe400000f0c05 */
[----:B------:R-:W-:-:S02]  /*13f0*/  SHF.R.S32.HI R6, RZ, 0x1f, R3 ;  /* 0x0000001fff067819 */ /* 0x000fc40000011403 */
[----:B------:R-:W-:Y:S01]  /*1400*/  IADD3 R4, R8, UR24, RZ ;  /* 0x0000001808047c10 */ /* 0x000fe2000fffe0ff */
[----:B------:R1:W2:Y:S01]  /*1410*/  SHFL.IDX PT, R19, R5, RZ, 0x181f ;  /* 0x00181fff05137589 */ /* 0x0002a200000e0000 */
[----:B------:R-:W-:Y:S02]  /*1420*/  LEA.HI R6, R6, R3, RZ, 0x3 ;  /* 0x0000000306067211 */ /* 0x000fe400078f18ff */
[----:B------:R-:W-:Y:S02]  /*1430*/  LOP3.LUT R231, R231, 0x38, R244, 0xf8, !PT ;  /* 0x00000038e7e77812 */ /* 0x000fe400078ef8f4 */
[----:B------:R-:W-:Y:S02]  /*1440*/  LOP3.LUT R14, R6, 0xfffffff8, RZ, 0xc0, !PT ;  /* 0xfffffff8060e7812 */ /* 0x000fe400078ec0ff */
[----:B------:R-:W-:Y:S02]  /*1450*/  ISETP.GE.AND P0, PT, R4, UR4, PT ;  /* 0x0000000404007c0c */ /* 0x000fe4000bf06270 */
[----:B------:R-:W-:Y:S01]  /*1460*/  LOP3.LUT R231, R231, R0, RZ, 0x3c, !PT ;  /* 0x00000000e7e77212 */ /* 0x000fe200078e3cff */
[----:B------:R-:W-:Y:S01]  /*1470*/  IMAD.IADD R14, R3, 0x1, -R14 ;  /* 0x00000001030e7824 */ /* 0x000fe200078e0a0e */
[----:B------:R-:W-:Y:S01]  /*1480*/  IADD3 R0, R244, 0xc0, RZ ;  /* 0x000000c0f4007810 */ /* 0x000fe20007ffe0ff */
[----:B------:R-:W-:Y:S01]  /*1490*/  IMAD.MOV.U32 R3, RZ, RZ, 0x20 ;  /* 0x00000020ff037424 */ /* 0x000fe200078e00ff */
[----:B------:R-:W-:-:S02]  /*14a0*/  ISETP.GE.AND P6, PT, R9, c[0x0][0x198], PT ;  /* 0x0000660009007a0c */ /* 0x000fc40003fc6270 */
[----:B------:R-:W-:Y:S02]  /*14b0*/  ISETP.GE.AND P5, PT, R0, c[0x0][0x198], PT ;  /* 0x0000660000007a0c */ /* 0x000fe40003fa6270 */
[----:B------:R-:W-:Y:S01]  /*14c0*/  LOP3.LUT R231, R231, 0xfffffe00, R16, 0xf8, !PT ;  /* 0xfffffe00e7e77812 */ /* 0x000fe200078ef810 */
[----:B---3--:R3:W5:Y:S01]  /*14d0*/  @P2 R2UR UR7, R2 ;  /* 0x00000000020723c2 */ /* 0x00876200000e0000 */
[----:B------:R-:W-:Y:S01]  /*14e0*/  R2P PR, R14, 0x6 ;  /* 0x000000060e007804 */ /* 0x000fe20000000000 */
[----:B-----5:R-:W-:-:S04]  /*14f0*/  @!UP2 UMOV UR7, UR6 ;  /* 0x000000060007ac82 */ /* 0x020fc80008000000 */
[----:B------:R-:W-:Y:S01]  /*1500*/  SEL R3, R3, 0xffffffe0, !P2 ;  /* 0xffffffe003037807 */ /* 0x000fe20005000000 */
[----:B---3--:R-:W-:-:S05]  /*1510*/  IMAD.MOV.U32 R2, RZ, RZ, 0x10 ;  /* 0x00000010ff027424 */ /* 0x008fca00078e00ff */
[----:B------:R-:W-:Y:S01]  /*1520*/  SEL R2, R2, 0xfffffff0, !P1 ;  /* 0xfffffff002027807 */ /* 0x000fe20004800000 */
[----:B------:R-:W-:Y:S05]  /*1530*/  @P0 BRA `(.L_x_1968) ;  /* 0x0000013000000947 */ /* 0x000fea0003800000 */
[----:B-12-4-:R-:W-:Y:S01]  /*1540*/  SHF.R.S32.HI R15, RZ, 0x1f, R10 ;  /* 0x0000001fff0f7819 */ /* 0x016fe2000001140a */
[----:B------:R-:W-:Y:S01]  /*1550*/  IMAD.SHL.U32 R17, R231, 0x2, RZ ;  /* 0x00000002e7117824 */ /* 0x000fe200078e00ff */
[----:B------:R-:W-:Y:S02]  /*1560*/  SHF.R.S32.HI R20, RZ, 0x1f, R9 ;  /* 0x0000001fff147819 */ /* 0x000fe40000011409 */
[----:B------:R-:W-:Y:S02]  /*1570*/  SHF.R.S32.HI R13, RZ, 0x1f, R0 ;  /* 0x0000001fff0d7819 */ /* 0x000fe40000011400 */
[----:B------:R-:W-:Y:S02]  /*1580*/  LEA.HI R16, R15, R10, RZ, 0x3 ;  /* 0x0000000a0f107211 */ /* 0x000fe400078f18ff */
[----:B------:R-:W-:Y:S01]  /*1590*/  LEA.HI R15, R20, R9, RZ, 0x3 ;  /* 0x00000009140f7211 */ /* 0x000fe200078f18ff */
[----:B------:R-:W-:Y:S01]  /*15a0*/  IMAD.WIDE R20, R244, 0x2, R18 ;  /* 0x00000002f4147825 */ /* 0x000fe200078e0212 */
[----:B------:R-:W-:-:S02]  /*15b0*/  LEA.HI R13, R13, R0, RZ, 0x3 ;  /* 0x000000000d0d7211 */ /* 0x000fc400078f18ff */
[----:B------:R-:W-:Y:S02]  /*15c0*/  LOP3.LUT R16, R16, 0xfffffff8, RZ, 0xc0, !PT ;  /* 0xfffffff810107812 */ /* 0x000fe400078ec0ff */
[----:B------:R-:W-:Y:S01]  /*15d0*/  LOP3.LUT R15, R15, 0xfffffff8, RZ, 0xc0, !PT ;  /* 0xfffffff80f0f7812 */ /* 0x000fe200078ec0ff */
[----:B------:R-:W-:Y:S01]  /*15e0*/  @!PT LDS RZ, [RZ] ;  /* 0x00000000fffff984 */ /* 0x000fe20000000800 */
[----:B------:R1:W-:Y:S01]  /*15f0*/  LDGSTS.E.BYPASS.LTC128B.128 [R17+0x10100], [R20.64], !P3 ;  /* 0x1010000014117fae */ /* 0x0003e2000d901d52 */
[----:B------:R-:W-:Y:S01]  /*1600*/  LOP3.LUT R13, R13, 0xfffffff8, RZ, 0xc0, !PT ;  /* 0xfffffff80d0d7812 */ /* 0x000fe200078ec0ff */
[----:B------:R-:W-:-:S04]  /*1610*/  IMAD.WIDE R22, R16, 0x2, R18 ;  /* 0x0000000210167825 */ /* 0x000fc800078e0212 */
[--C-:B------:R-:W-:Y:S01]  /*1620*/  IMAD.WIDE R24, R15, 0x2, R18.reuse ;  /* 0x000000020f187825 */ /* 0x100fe200078e0212 */
[----:B------:R1:W-:Y:S03]  /*1630*/  LDGSTS.E.BYPASS.LTC128B.128 [R17+0x14100], [R22.64], !P4 ;  /* 0x1410000016117fae */ /* 0x0003e6000e101d52 */
[----:B------:R-:W-:Y:S01]  /*1640*/  IMAD.WIDE R18, R13, 0x2, R18 ;  /* 0x000000020d127825 */ /* 0x000fe200078e0212 */
[----:B------:R1:W-:Y:S04]  /*1650*/  LDGSTS.E.BYPASS.LTC128B.128 [R17+0x18100], [R24.64], !P6 ;  /* 0x1810000018117fae */ /* 0x0003e8000f101d52 */
[----:B------:R1:W-:Y:S02]  /*1660*/  LDGSTS.E.BYPASS.LTC128B.128 [R17+0x1c100], [R18.64], !P5 ;  /* 0x1c10000012117fae */ /* 0x0003e4000e901d52 */
.L_x_1968:
[----:B-12-4-:R-:W-:Y:S05]  /*1670*/  BSYNC B0 ;  /* 0x0000000000007941 */ /* 0x016fea0003800000 */
.L_x_1967:
        /* <DEDUP_REMOVED lines=8> */
[----:B------:R-:W-:Y:S02]  /*1700*/  SHF.R.S32.HI R20, RZ, 0x1f, R9 ;  /* 0x0000001fff147819 */ /* 0x000fe40000011409 */
[----:B------:R-:W-:Y:S02]  /*1710*/  SHF.R.S32.HI R13, RZ, 0x1f, R0 ;  /* 0x0000001fff0d7819 */ /* 0x000fe40000011400 */
[----:B------:R-:W-:Y:S02]  /*1720*/  LEA.HI R16, R15, R10, RZ, 0x3 ;  /* 0x0000000a0f107211 */ /* 0x000fe400078f18ff */
[----:B------:R-:W-:Y:S01]  /*1730*/  LEA.HI R15, R20, R9, RZ, 0x3 ;  /* 0x00000009140f7211 */ /* 0x000fe200078f18ff */
[----:B--23--:R-:W-:Y:S01]  /*1740*/  IMAD.WIDE R20, R244, 0x2, R18 ;  /* 0x00000002f4147825 */ /* 0x00cfe200078e0212 */
        /* <DEDUP_REMOVED lines=12> */
.L_x_1970:
[----:B------:R-:W-:Y:S05]  /*1810*/  BSYNC B0 ;  /* 0x0000000000007941 */ /* 0x000fea0003800000 */
.L_x_1969:
        /* <DEDUP_REMOVED lines=8> */
[----:B------:R-:W-:Y:S02]  /*18a0*/  SHF.R.S32.HI R20, RZ, 0x1f, R9 ;  /* 0x0000001fff147819 */ /* 0x000fe40000011409 */
[----:B------:R-:W-:Y:S02]  /*18b0*/  SHF.R.S32.HI R13, RZ, 0x1f, R0 ;  /* 0x0000001fff0d7819 */ /* 0x000fe40000011400 */
[----:B------:R-:W-:Y:S02]  /*18c0*/  LEA.HI R16, R15, R10, RZ, 0x3 ;  /* 0x0000000a0f107211 */ /* 0x000fe400078f18ff */
[----:B------:R-:W-:Y:S01]  /*18d0*/  LEA.HI R15, R20, R9, RZ, 0x3 ;  /* 0x00000009140f7211 */ /* 0x000fe200078f18ff */
[----:B---34-:R-:W-:Y:S01]  /*18e0*/  IMAD.WIDE R20, R244, 0x2, R18 ;  /* 0x00000002f4147825 */ /* 0x018fe200078e0212 */
        /* <DEDUP_REMOVED lines=12> */
.L_x_1972:
[----:B------:R-:W-:Y:S05]  /*19b0*/  BSYNC B0 ;  /* 0x0000000000007941 */ /* 0x000fea0003800000 */
.L_x_1971:
[----:B---3--:R-:W-:Y:S01]  /*19c0*/  SHFL.IDX PT, R18, R12, 0x3, 0x181f ;  /* 0x00781f000c127f89 */ /* 0x008fe200000e0000 */
[----:B------:R-:W-:Y:S01]  /*19d0*/  IADD3 R4, R4, 0x60, RZ ;  /* 0x0000006004047810 */ /* 0x000fe20007ffe0ff */
[----:B------:R-:W-:Y:S01]  /*19e0*/  UIADD3 UR26, UR20, -0x1, URZ ;  /* 0xffffffff141a7890 */ /* 0x000fe2000fffe03f */
[----:B------:R-:W-:Y:S01]  /*19f0*/  SHF.R.S32.HI R243, RZ, 0x1f, R10 ;  /* 0x0000001ffff37819 */ /* 0x000fe2000001140a */
[----:B----4-:R-:W3:Y:S01]  /*1a00*/  SHFL.IDX PT, R19, R5, 0x3, 0x181f ;  /* 0x00781f0005137f89 */ /* 0x010ee200000e0000 */
[----:B------:R-:W-:Y:S01]  /*1a10*/  ISETP.GE.AND P0, PT, R4, UR4, PT ;  /* 0x0000000404007c0c */ /* 0x000fe2000bf06270 */
[----:B------:R-:W-:Y:S01]  /*1a20*/  IMAD.MOV.U32 R232, RZ, RZ, c[0x0][0x2b8] ;  /* 0x0000ae00ffe87624 */ /* 0x000fe200078e00ff */
[----:B------:R-:W-:Y:S01]  /*1a30*/  SHF.R.S32.HI R242, RZ, 0x1f, R9 ;  /* 0x0000001ffff27819 */ /* 0x000fe20000011409 */
[----:B------:R-:W-:Y:S01]  /*1a40*/  USHF.L.U32 UR11, UR26, 0x6, URZ ;  /* 0x000000061a0b7899 */ /* 0x000fe2000800063f */
        /* <DEDUP_REMOVED lines=17> */
[----:B---3--:R-:W-:-:S03]  /*1b60*/  @!P0 IMAD.WIDE R24, R244, 0x2, R18 ;  /* 0x00000002f4188825 */ /* 0x008fc600078e0212 */
[----:B------:R-:W-:Y:S01]  /*1b70*/  ISETP.GE.AND P1, PT, R13, UR10, PT ;  /* 0x0000000a0d007c0c */ /* 0x000fe2000bf26270 */
[--C-:B------:R-:W-:Y:S01]  /*1b80*/  @!P0 IMAD.WIDE R22, R243, 0x2, R18.reuse ;  /* 0x00000002f3168825 */ /* 0x100fe200078e0212 */
[----:B------:R-:W-:Y:S01]  /*1b90*/  @!PT LDS RZ, [RZ] ;  /* 0x00000000fffff984 */ /* 0x000fe20000000800 */
[----:B------:R3:W-:Y:S01]  /*1ba0*/  @!P0 LDGSTS.E.BYPASS.LTC128B.128 [R231+0x13100], [R24.64], !P3 ;  /* 0x1310000018e78fae */ /* 0x0007e2000d901d52 */
[----:B------:R-:W-:Y:S02]  /*1bb0*/  IADD3 R234, R13, UR12, RZ ;  /* 0x0000000c0dea7c10 */ /* 0x000fe4000fffe0ff */
[--C-:B------:R-:W-:Y:S01]  /*1bc0*/  @!P0 IMAD.WIDE R20, R242, 0x2, R18.reuse ;  /* 0x00000002f2148825 */ /* 0x100fe200078e0212 */
[----:B------:R4:W-:Y:S01]  /*1bd0*/  @!P0 LDGSTS.E.BYPASS.LTC128B.128 [R231+0x17100], [R22.64], !P4 ;  /* 0x1710000016e78fae */ /* 0x0009e2000e101d52 */
[----:B------:R-:W-:Y:S01]  /*1be0*/  ISETP.GT.OR P1, PT, R235, 0x3f, P1 ;  /* 0x0000003feb00780c */ /* 0x000fe20000f24670 */
[----:B------:R-:W-:Y:S01]  /*1bf0*/  USHF.R.S32.HI UR6, URZ, 0x1f, UR13 ;  /* 0x0000001f3f067899 */ /* 0x000fe2000801140d */
[----:B------:R-:W-:Y:S01]  /*1c00*/  @!P0 IMAD.WIDE R18, R241, 0x2, R18 ;  /* 0x00000002f1128825 */ /* 0x000fe200078e0212 */
[----:B------:R5:W-:Y:S01]  /*1c10*/  @!P0 LDGSTS.E.BYPASS.LTC128B.128 [R231+0x1b100], [R20.64], !P6 ;  /* 0x1b10000014e78fae */ /* 0x000be2000f101d52 */
[----:B------:R-:W-:-:S02]  /*1c20*/  ULDC.64 UR4, c[0x0][0x1e8] ;  /* 0x00007a0000047ab9 */ /* 0x000fc40000000a00 */
[----:B------:R-:W-:Y:S01]  /*1c30*/  @P2 IMAD.HI.U32 R15, R234, c[0x0][0x2bc], RZ ;  /* 0x0000af00ea0f2a27 */ /* 0x000fe200078e00ff */
[----:B------:R1:W-:Y:S03]  /*1c40*/  @!P0 LDGSTS.E.BYPASS.LTC128B.128 [R231+0x1f100], [R18.64], !P5 ;  /* 0x1f10000012e78fae */ /* 0x0003e6000e901d52 */
[----:B------:R-:W-:Y:S01]  /*1c50*/  IMAD.MOV.U32 R4, RZ, RZ, R234 ;  /* 0x000000ffff047224 */ /* 0x000fe200078e00ea */
[----:B------:R-:W0:Y:S01]  /*1c60*/  LDGDEPBAR ;  /* 0x00000000000079af */ /* 0x000e220000000000 */
[----:B------:R-:W-:-:S04]  /*1c70*/  @P2 SHF.R.U32.HI R4, RZ, c[0x0][0x2c0], R15 ;  /* 0x0000b000ff042a19 */ /* 0x000fc8000001160f */
[----:B------:R-:W-:-:S04]  /*1c80*/  @!P1 IADD3 R16, P2, R4, UR16, RZ ;  /* 0x0000001004109c10 */ /* 0x000fc8000ff5e0ff */
[----:B-12---:R-:W-:Y:S02]  /*1c90*/  @!P1 LEA.HI.X.SX32 R5, R4, UR8, 0x1, P2 ;  /* 0x0000000804059c11 */ /* 0x006fe400090f0eff */
[----:B------:R-:W-:-:S04]  /*1ca0*/  @!P1 LEA R12, P2, R16, c[0x0][0x2a0], 0x2 ;  /* 0x0000a800100c9a11 */ /* 0x000fc800078410ff */
[----:B------:R-:W-:Y:S01]  /*1cb0*/  @!P1 LEA.HI.X R13, R16, c[0x0][0x2a4], R5, 0x2, P2 ;  /* 0x0000a900100d9a11 */ /* 0x000fe200010f1405 */
[----:B------:R-:W-:Y:S06]  /*1cc0*/  BAR.SYNC.DEFER_BLOCKING 0x0 ;  /* 0x0000000000007b1d */ /* 0x000fec0000010000 */
[----:B------:R-:W2:Y:S01]  /*1cd0*/  @!P1 LDG.E R233, [R12.64] ;  /* 0x000000120ce99981 */ /* 0x000ea2000c1e1900 */
[----:B------:R-:W-:Y:S01]  /*1ce0*/  IMAD.MOV R5, RZ, RZ, -R4 ;  /* 0x000000ffff057224 */ /* 0x000fe200078e0a04 */
[----:B------:R-:W-:Y:S01]  /*1cf0*/  UIMAD.WIDE.U32 UR14, UR13, UR4, URZ ;  /* 0x000000040d0e72a5 */ /* 0x000fe2000f8e003f */
[----:B----4-:R-:W-:Y:S01]  /*1d00*/  SHF.R.S32.HI R22, RZ, 0x4, R7 ;  /* 0x00000004ff167819 */ /* 0x010fe20000011407 */
[----:B------:R-:W-:Y:S01]  /*1d10*/  UIMAD UR4, UR6, UR4, URZ ;  /* 0x00000004060472a4 */ /* 0x000fe2000f8e023f */
[----:B------:R-:W-:Y:S01]  /*1d20*/  IMAD R234, R5, c[0x0][0x2b8], R234 ;  /* 0x0000ae0005ea7a24 */ /* 0x000fe200078e02ea */
[----:B------:R-:W-:Y:S01]  /*1d30*/  ISETP.GE.AND P3, PT, R244, c[0x0][0x1d4], PT ;  /* 0x00007500f4007a0c */ /* 0x000fe20003f66270 */
[----:B------:R-:W-:Y:S01]  /*1d40*/  IMAD.U32 R80, RZ, RZ, UR11 ;  /* 0x0000000bff507e24 */ /* 0x000fe2000f8e00ff */
[----:B------:R-:W-:Y:S01]  /*1d50*/  UIMAD UR4, UR13, UR5, UR4 ;  /* 0x000000050d0472a4 */ /* 0x000fe2000f8e0204 */
[C---:B-----5:R-:W-:Y:S01]  /*1d60*/  IMAD.WIDE.U32 R20, R234.reuse, c[0x0][0x1e0], RZ ;  /* 0x00007800ea147a25 */ /* 0x060fe200078e00ff */
[----:B------:R-:W-:Y:S01]  /*1d70*/  SHF.R.S32.HI R5, RZ, 0x1f, R234 ;  /* 0x0000001fff057819 */ /* 0x000fe200000114ea */
[----:B------:R-:W-:Y:S01]  /*1d80*/  UISETP.GT.AND UP2, UPT, UR26, UR9, UPT ;  /* 0x000000091a00728c */ /* 0x000fe2000bf44270 */
[----:B------:R-:W-:Y:S01]  /*1d90*/  LEA.HI R7, R7, R22, RZ, 0x1 ;  /* 0x0000001607077211 */ /* 0x000fe200078f08ff */
[----:B------:R-:W-:Y:S01]  /*1da0*/  UIADD3 UR7, UR15, UR4, URZ ;  /* 0x000000040f077290 */ /* 0x000fe2000fffe03f */
[----:B------:R-:W-:Y:S01]  /*1db0*/  IMAD.WIDE.U32 R18, R234, c[0x0][0x208], RZ ;  /* 0x00008200ea127a25 */ /* 0x000fe200078e00ff */
[----:B------:R-:W-:Y:S01]  /*1dc0*/  ISETP.GE.AND P5, PT, R10, c[0x0][0x1d4], PT ;  /* 0x000075000a007a0c */ /* 0x000fe20003fa6270 */
[----:B------:R-:W-:Y:S01]  /*1dd0*/  ULDC.64 UR4, c[0x0][0x210] ;  /* 0x0000840000047ab9 */ /* 0x000fe20000000a00 */
[----:B------:R-:W-:Y:S01]  /*1de0*/  LOP3.LUT R7, R7, 0xfffffffe, RZ, 0xc0, !PT ;  /* 0xfffffffe07077812 */ /* 0x000fe200078ec0ff */
[C---:B------:R-:W-:Y:S01]  /*1df0*/  IMAD R15, R5.reuse, c[0x0][0x1e0], RZ ;  /* 0x00007800050f7a24 */ /* 0x040fe200078e02ff */
[----:B------:R-:W-:Y:S01]  /*1e00*/  UIMAD UR6, UR6, UR4, URZ ;  /* 0x00000004060672a4 */ /* 0x000fe2000f8e023f */
[----:B------:R-:W-:Y:S01]  /*1e10*/  IMAD R5, R5, c[0x0][0x208], RZ ;  /* 0x0000820005057a24 */ /* 0x000fe200078e02ff */
[----:B------:R-:W-:Y:S01]  /*1e20*/  UIMAD.WIDE.U32 UR22, UR13, UR4, URZ ;  /* 0x000000040d1672a5 */ /* 0x000fe2000f8e003f */
[C---:B------:R-:W-:Y:S01]  /*1e30*/  IMAD R15, R234.reuse, c[0x0][0x1e4], R15 ;  /* 0x00007900ea0f7a24 */ /* 0x040fe200078e020f */
[----:B------:R-:W-:Y:S01]  /*1e40*/  UIMAD UR6, UR13, UR5, UR6 ;  /* 0x000000050d0672a4 */ /* 0x000fe2000f8e0206 */
[----:B------:R-:W-:Y:S01]  /*1e50*/  IMAD R16, R234, c[0x0][0x20c], R5 ;  /* 0x00008300ea107a24 */ /* 0x000fe200078e0205 */
[----:B------:R-:W-:Y:S01]  /*1e60*/  ISETP.GE.AND P4, PT, R9, c[0x0][0x1d4], PT ;  /* 0x0000750009007a0c */ /* 0x000fe20003f86270 */
[----:B------:R-:W-:Y:S01]  /*1e70*/  IMAD.IADD R21, R21, 0x1, R15 ;  /* 0x0000000115157824 */ /* 0x000fe200078e020f */
[----:B------:R-:W-:Y:S01]  /*1e80*/  UIADD3 UR6, UR23, UR6, URZ ;  /* 0x0000000617067290 */ /* 0x000fe2000fffe03f */
[----:B------:R-:W-:Y:S01]  /*1e90*/  IMAD.IADD R17, R19, 0x1, R16 ;  /* 0x0000000113117824 */ /* 0x000fe200078e0210 */
[----:B------:R-:W-:Y:S01]  /*1ea0*/  ISETP.GE.AND P6, PT, R0, c[0x0][0x1d4], PT ;  /* 0x0000750000007a0c */ /* 0x000fe20003fc6270 */
[----:B------:R-:W-:Y:S01]  /*1eb0*/  IMAD.MOV.U32 R16, RZ, RZ, R18 ;  /* 0x000000ffff107224 */ /* 0x000fe200078e0012 */
[----:B------:R-:W-:Y:S01]  /*1ec0*/  LEA.HI R86, R84, R83, RZ, 0x5 ;  /* 0x0000005354567211 */ /* 0x000fe200078f28ff */
[----:B------:R-:W-:Y:S01]  /*1ed0*/  IMAD.SHL.U32 R5, R11, 0x40, RZ ;  /* 0x000000400b057824 */ /* 0x000fe200078e00ff */
[----:B------:R-:W-:Y:S01]  /*1ee0*/  ISETP.GE.AND P2, PT, R244, c[0x0][0x1d4], PT ;  /* 0x00007500f4007a0c */ /* 0x000fe20003f46270 */
[----:B------:R-:W-:Y:S01]  /*1ef0*/  IMAD.IADD R7, R22, 0x1, -R7 ;  /* 0x0000000116077824 */ /* 0x000fe200078e0a07 */
[----:B------:R-:W-:Y:S01]  /*1f00*/  SHF.R.S32.HI R85, RZ, 0x5, R86 ;  /* 0x00000005ff557819 */ /* 0x000fe20000011456 */
[----:B------:R-:W-:Y:S01]  /*1f10*/  IMAD.SHL.U32 R82, R6, 0x40, RZ ;  /* 0x0000004006527824 */ /* 0x000fe200078e00ff */
[----:B------:R-:W-:Y:S01]  /*1f20*/  LOP3.LUT R5, R5, 0x1c0, RZ, 0xc0, !PT ;  /* 0x000001c005057812 */ /* 0x000fe200078ec0ff */
[----:B------:R-:W-:Y:S01]  /*1f30*/  IMAD.SHL.U32 R81, R7, 0x8, RZ ;  /* 0x0000000807517824 */ /* 0x000fe200078e00ff */
[----:B------:R-:W-:-:S02]  /*1f40*/  SEL R247, RZ, 0x10, P6 ;  /* 0x00000010fff77807 */ /* 0x000fc40003000000 */
[----:B------:R-:W-:Y:S02]  /*1f50*/  LOP3.LUT R82, R82, 0xfffffe00, RZ, 0xc0, !PT ;  /* 0xfffffe0052527812 */ /* 0x000fe400078ec0ff */
[----:B------:R-:W-:Y:S02]  /*1f60*/  IADD3 R238, R231, 0x100, RZ ;  /* 0x00000100e7ee7810 */ /* 0x000fe40007ffe0ff */
[----:B------:R-:W-:Y:S01]  /*1f70*/  SHF.R.S32.HI R248, RZ, 0x1f, R243 ;  /* 0x0000001ffff87819 */ /* 0x000fe200000114f3 */
[----:B------:R-:W-:Y:S01]  /*1f80*/  IMAD R230, R85, 0x400, R82 ;  /* 0x0000040055e67824 */ /* 0x000fe200078e0252 */
[----:B------:R-:W-:Y:S02]  /*1f90*/  SHF.R.S32.HI R245, RZ, 0x1f, R242 ;  /* 0x0000001ffff57819 */ /* 0x000fe400000114f2 */
[----:B------:R-:W-:Y:S02]  /*1fa0*/  SHF.R.S32.HI R246, RZ, 0x1f, R241 ;  /* 0x0000001ffff67819 */ /* 0x000fe400000114f1 */
[----:B--2---:R-:W-:Y:S01]  /*1fb0*/  SHF.R.S32.HI R12, RZ, 0x1f, R233 ;  /* 0x0000001fff0c7819 */ /* 0x004fe200000114e9 */
        /* <DEDUP_REMOVED lines=10> */
[----:B------:R-:W-:Y:S01]  /*2060*/  IMAD.SHL.U32 R4, R8, 0x8, RZ ;  /* 0x0000000808047824 */ /* 0x000fe200078e00ff */
[----:B------:R-:W-:Y:S01]  /*2070*/  IADD3 R12, P0, R16, UR22, RZ ;  /* 0x00000016100c7c10 */ /* 0x000fe2000ff1e0ff */
[----:B------:R-:W-:Y:S01]  /*2080*/  SHFL.IDX PT, R18, R21, RZ, 0x181f ;  /* 0x00181fff15127589 */ /* 0x000fe200000e0000 */
[----:B------:R-:W-:Y:S02]  /*2090*/  IADD3 R8, -R8, UR10, -R80 ;  /* 0x0000000a08087c10 */ /* 0x000fe4000fffe950 */
[----:B------:R-:W-:Y:S01]  /*20a0*/  IADD3.X R15, R17, UR6, R15, P0, !PT ;  /* 0x00000006110f7c10 */ /* 0x000fe200087fe40f */
[----:B------:R-:W3:Y:S01]  /*20b0*/  SHFL.IDX PT, R19, R13, RZ, 0x181f ;  /* 0x00181fff0d137589 */ /* 0x000ee200000e0000 */
[----:B------:R-:W-:Y:S02]  /*20c0*/  LEA R17, P0, R12, c[0x0][0x1f8], 0x1 ;  /* 0x00007e000c117a11 */ /* 0x000fe400078008ff */
[----:B------:R-:W-:Y:S01]  /*20d0*/  LOP3.LUT R4, R5, 0x8, R4, 0xf8, !PT ;  /* 0x0000000805047812 */ /* 0x000fe200078ef804 */
[----:B------:R-:W-:Y:S01]  /*20e0*/  SHFL.IDX PT, R13, R13, 0x1, 0x181f ;  /* 0x00381f000d0d7f89 */ /* 0x000fe200000e0000 */
[----:B------:R-:W-:-:S02]  /*20f0*/  SHF.R.U32.HI R5, RZ, 0x3, R5 ;  /* 0x00000003ff057819 */ /* 0x000fc40000011605 */
[----:B------:R-:W-:Y:S01]  /*2100*/  LEA.HI.X R15, R12, c[0x0][0x1fc], R15, 0x1, P0 ;  /* 0x00007f000c0f7a11 */ /* 0x000fe200000f0c0f */
[----:B------:R-:W1:Y:S01]  /*2110*/  SHFL.IDX PT, R20, R17, RZ, 0x181f ;  /* 0x00181fff11147589 */ /* 0x000e6200000e0000 */
[----:B------:R-:W-:Y:S02]  /*2120*/  LOP3.LUT R4, R4, R5, RZ, 0x3c, !PT ;  /* 0x0000000504047212 */ /* 0x000fe400078e3cff */
[----:B------:R-:W-:Y:S01]  /*2130*/  ISETP.GE.AND P1, PT, R8, 0x1, PT ;  /* 0x000000010800780c */ /* 0x000fe20003f26270 */
[----:B------:R-:W2:Y:S01]  /*2140*/  SHFL.IDX PT, R5, R15, RZ, 0x181f ;  /* 0x00181fff0f057589 */ /* 0x000ea200000e0000 */
[----:B------:R-:W-:Y:S01]  /*2150*/  LOP3.LUT P0, RZ, R11, 0x2, RZ, 0xc0, !PT ;  /* 0x000000020bff7812 */ /* 0x000fe2000780c0ff */
[----:B------:R-:W-:Y:S02]  /*2160*/  IMAD R229, R7, 0x200, R4 ;  /* 0x0000020007e57824 */ /* 0x000fe400078e0204 */
[----:B------:R-:W4:Y:S01]  /*2170*/  SHFL.IDX PT, R64, R17, 0x1, 0x181f ;  /* 0x00381f0011407f89 */ /* 0x000f2200000e0000 */
[----:B------:R-:W-:-:S03]  /*2180*/  IMAD.WIDE R6, R241, 0x2, RZ ;  /* 0x00000002f1067825 */ /* 0x000fc600078e02ff */
[----:B------:R-:W-:Y:S01]  /*2190*/  SHFL.IDX PT, R12, R21, 0x1, 0x181f ;  /* 0x00381f00150c7f89 */ /* 0x000fe200000e0000 */
[----:B------:R-:W-:-:S03]  /*21a0*/  IMAD.SHL.U32 R229, R229, 0x2, RZ ;  /* 0x00000002e5e57824 */ /* 0x000fc600078e00ff */
[----:B------:R-:W5:Y:S01]  /*21b0*/  SHFL.IDX PT, R4, R15, 0x1, 0x181f ;  /* 0x00381f000f047f89 */ /* 0x000f6200000e0000 */
[--C-:B---3--:R-:W-:Y:S01]  /*21c0*/  @P1 IMAD.WIDE R24, R244, 0x2, R18.reuse ;  /* 0x00000002f4181825 */ /* 0x108fe200078e0212 */
[C---:B------:R-:W-:Y:S02]  /*21d0*/  IADD3 R16, R229.reuse, 0x8100, RZ ;  /* 0x00008100e5107810 */ /* 0x040fe40007ffe0ff */
[----:B------:R-:W-:Y:S01]  /*21e0*/  IADD3 R228, R229, 0x8120, RZ ;  /* 0x00008120e5e47810 */ /* 0x000fe20007ffe0ff */
[--C-:B------:R-:W-:Y:S01]  /*21f0*/  @P1 IMAD.WIDE R22, R243, 0x2, R18.reuse ;  /* 0x00000002f3161825 */ /* 0x100fe200078e0212 */
[----:B------:R-:W-:Y:S01]  /*2200*/  @P0 IADD3 R228, R16, -0x20, RZ ;  /* 0xffffffe010e40810 */ /* 0x000fe20007ffe0ff */
[----:B------:R3:W-:Y:S01]  /*2210*/  @P1 LDGSTS.E.BYPASS.LTC128B.128 [R231+0x8100], [R24.64], !P3 ;  /* 0x0810000018e71fae */ /* 0x0007e2000d901d52 */
[----:B------:R-:W-:Y:S01]  /*2220*/  ISETP.GT.AND P0, PT, R8, 0x20, PT ;  /* 0x000000200800780c */ /* 0x000fe20003f04270 */
[--C-:B------:R-:W-:Y:S01]  /*2230*/  @P1 IMAD.WIDE R26, R242, 0x2, R18.reuse ;  /* 0x00000002f21a1825 */ /* 0x100fe200078e0212 */
[C---:B------:R-:W-:Y:S01]  /*2240*/  IADD3 R219, R228.reuse, 0x800, RZ ;  /* 0x00000800e4db7810 */ /* 0x040fe20007ffe0ff */
[----:B------:R3:W-:Y:S01]  /*2250*/  @P1 LDGSTS.E.BYPASS.LTC128B.128 [R231+0xa100], [R22.64], !P5 ;  /* 0x0a10000016e71fae */ /* 0x0007e2000e901d52 */
[C---:B------:R-:W-:Y:S01]  /*2260*/  IADD3 R218, R228.reuse, 0x1000, RZ ;  /* 0x00001000e4da7810 */ /* 0x040fe20007ffe0ff */
[----:B------:R-:W-:Y:S01]  /*2270*/  @P1 IMAD.WIDE R28, R241, 0x2, R18 ;  /* 0x00000002f11c1825 */ /* 0x000fe200078e0212 */
[C---:B------:R-:W-:Y:S01]  /*2280*/  IADD3 R217, R228.reuse, 0x1800, RZ ;  /* 0x00001800e4d97810 */ /* 0x040fe20007ffe0ff */
[----:B------:R3:W-:Y:S01]  /*2290*/  @P1 LDGSTS.E.BYPASS.LTC128B.128 [R231+0xc100], [R26.64], !P4 ;  /* 0x0c1000001ae71fae */ /* 0x0007e2000e101d52 */
[----:B------:R-:W-:Y:S01]  /*22a0*/  IADD3 R215, R228, 0x2000, RZ ;  /* 0x00002000e4d77810 */ /* 0x000fe20007ffe0ff */
[----:B------:R-:W-:Y:S01]  /*22b0*/  IMAD.WIDE R18, R244, 0x2, RZ ;  /* 0x00000002f4127825 */ /* 0x000fe200078e02ff */
[C---:B------:R-:W-:Y:S01]  /*22c0*/  IADD3 R214, R228.reuse, 0x2800, RZ ;  /* 0x00002800e4d67810 */ /* 0x040fe20007ffe0ff */
[----:B------:R3:W-:Y:S01]  /*22d0*/  @P1 LDGSTS.E.BYPASS.LTC128B.128 [R231+0xe100], [R28.64], !P6 ;  /* 0x0e1000001ce71fae */ /* 0x0007e2000f101d52 */
[----:B------:R-:W-:Y:S01]  /*22e0*/  IADD3 R213, R228, 0x3000, RZ ;  /* 0x00003000e4d57810 */ /* 0x000fe20007ffe0ff */
[----:B------:R-:W-:Y:S01]  /*22f0*/  IMAD.SHL.U32 R16, R14, 0x40, RZ ;  /* 0x000000400e107824 */ /* 0x000fe200078e00ff */
[----:B-1----:R-:W-:-:S02]  /*2300*/  IADD3 R30, P1, R20, R18, RZ ;  /* 0x00000012141e7210 */ /* 0x002fc40007f3e0ff */
[----:B------:R-:W-:Y:S02]  /*2310*/  IADD3 R212, R228, 0x3800, RZ ;  /* 0x00003800e4d47810 */ /* 0x000fe40007ffe0ff */
[----:B------:R-:W-:Y:S01]  /*2320*/  LOP3.LUT R16, R16, 0x1c0, RZ, 0xc0, !PT ;  /* 0x000001c010107812 */ /* 0x000fe200078ec0ff */
[----:B--2---:R-:W-:Y:S01]  /*2330*/  IMAD.X R31, R5, 0x1, R19, P1 ;  /* 0x00000001051f7824 */ /* 0x004fe200008e0613 */
[----:B----4-:R-:W-:Y:S02]  /*2340*/  IADD3 R14, P1, R18, R64, RZ ;  /* 0x00000040120e7210 */ /* 0x010fe40007f3e0ff */
[----:B------:R-:W-:Y:S02]  /*2350*/  LOP3.LUT R81, R16, 0x8, R81, 0xf8, !PT ;  /* 0x0000000810517812 */ /* 0x000fe400078ef851 */
[----:B------:R-:W-:Y:S01]  /*2360*/  SHF.R.U32.HI R16, RZ, 0x3, R16 ;  /* 0x00000003ff107819 */ /* 0x000fe20000011610 */
[----:B-----5:R-:W-:Y:S01]  /*2370*/  IMAD.X R15, R19, 0x1, R4, P1 ;  /* 0x00000001130f7824 */ /* 0x020fe200008e0604 */
[----:B------:R-:W-:Y:S01]  /*2380*/  IADD3 R211, R228, 0x4000, RZ ;  /* 0x00004000e4d37810 */ /* 0x000fe20007ffe0ff */
[----:B---3--:R-:W-:Y:S01]  /*2390*/  @P0 IMAD.WIDE R24, R244, 0x2, R12 ;  /* 0x00000002f4180825 */ /* 0x008fe200078e020c */
[----:B------:R-:W-:-:S02]  /*23a0*/  LOP3.LUT R81, R81, R16, RZ, 0x3c, !PT ;  /* 0x0000001051517212 */ /* 0x000fc400078e3cff */
[C---:B------:R-:W-:Y:S01]  /*23b0*/  IADD3 R210, R228.reuse, 0x4800, RZ ;  /* 0x00004800e4d27810 */ /* 0x040fe20007ffe0ff */
[--C-:B------:R-:W-:Y:S01]  /*23c0*/  @P0 IMAD.WIDE R22, R243, 0x2, R12.reuse ;  /* 0x00000002f3160825 */ /* 0x100fe200078e020c */
[----:B------:R1:W-:Y:S01]  /*23d0*/  @P0 LDGSTS.E.BYPASS.LTC128B.128 [R231+0x9100], [R24.64], !P3 ;  /* 0x0910000018e70fae */ /* 0x0003e2000d901d52 */
[----:B------:R-:W-:Y:S02]  /*23e0*/  IADD3 R209, R228, 0x5000, RZ ;  /* 0x00005000e4d17810 */ /* 0x000fe40007ffe0ff */
[--C-:B------:R-:W-:Y:S01]  /*23f0*/  @P0 IMAD.WIDE R26, R242, 0x2, R12.reuse ;  /* 0x00000002f21a0825 */ /* 0x100fe200078e020c */
[----:B------:R2:W-:Y:S01]  /*2400*/  @P0 LDGSTS.E.BYPASS.LTC128B.128 [R231+0xb100], [R22.64], !P5 ;  /* 0x0b10000016e70fae */ /* 0x0005e2000e901d52 */
[C---:B------:R-:W-:Y:S02]  /*2410*/  IADD3 R208, R228.reuse, 0x5800, RZ ;  /* 0x00005800e4d07810 */ /* 0x040fe40007ffe0ff */
[----:B------:R-:W-:Y:S01]  /*2420*/  @P0 IMAD.WIDE R18, R241, 0x2, R12 ;  /* 0x00000002f1120825 */ /* 0x000fe200078e020c */
[----:B------:R1:W-:Y:S01]  /*2430*/  @P0 LDGSTS.E.BYPASS.LTC128B.128 [R231+0xd100], [R26.64], !P4 ;  /* 0x0d1000001ae70fae */ /* 0x0003e2000e101d52 */
[----:B------:R-:W-:-:S02]  /*2440*/  IADD3 R207, R228, 0x6000, RZ ;  /* 0x00006000e4cf7810 */ /* 0x000fc40007ffe0ff */
[----:B------:R-:W-:Y:S01]  /*2450*/  IMAD.WIDE R12, R243, 0x2, RZ ;  /* 0x00000002f30c7825 */ /* 0x000fe200078e02ff */
[----:B------:R3:W-:Y:S01]  /*2460*/  @P0 LDGSTS.E.BYPASS.LTC128B.128 [R231+0xf100], [R18.64], !P6 ;  /* 0x0f10000012e70fae */ /* 0x0007e2000f101d52 */
[----:B------:R-:W-:Y:S02]  /*2470*/  IADD3 R206, R228, 0x6800, RZ ;  /* 0x00006800e4ce7810 */ /* 0x000fe40007ffe0ff */
[----:B------:R-:W-:Y:S01]  /*2480*/  IMAD.WIDE R16, R242, 0x2, RZ ;  /* 0x00000002f2107825 */ /* 0x000fe200078e02ff */
[----:B------:R-:W0:Y:S01]  /*2490*/  LDGDEPBAR ;  /* 0x00000000000079af */ /* 0x000e220000000000 */
[----:B------:R-:W-:Y:S02]  /*24a0*/  IADD3 R28, P1, R20, R12, RZ ;  /* 0x0000000c141c7210 */ /* 0x000fe40007f3e0ff */
[-C--:B------:R-:W-:Y:S01]  /*24b0*/  IADD3 R12, P0, R12, R64.reuse, RZ ;  /* 0x000000400c0c7210 */ /* 0x080fe20007f1e0ff */
[----:B------:R-:W-:Y:S01]  /*24c0*/  IMAD.IADD R230, R81, 0x1, R230 ;  /* 0x0000000151e67824 */ /* 0x000fe200078e02e6 */
[C---:B------:R-:W-:Y:S01]  /*24d0*/  IADD3 R205, R228.reuse, 0x7000, RZ ;  /* 0x00007000e4cd7810 */ /* 0x040fe20007ffe0ff */
[----:B------:R-:W-:Y:S01]  /*24e0*/  IMAD.X R29, R5, 0x1, R13, P1 ;  /* 0x00000001051d7824 */ /* 0x000fe200008e060d */
[----:B------:R-:W-:Y:S01]  /*24f0*/  IADD3 R204, R228, 0x7800, RZ ;  /* 0x00007800e4cc7810 */ /* 0x000fe20007ffe0ff */
[----:B------:R-:W-:Y:S01]  /*2500*/  IMAD.X R13, R13, 0x1, R4, P0 ;  /* 0x000000010d0d7824 */ /* 0x000fe200000e0604 */
[----:B------:R-:W-:Y:S01]  /*2510*/  IADD3 R66, P0, R16, R64, RZ ;  /* 0x0000004010427210 */ /* 0x000fe20007f1e0ff */
[----:B------:R-:W-:-:S04]  /*2520*/  IMAD.SHL.U32 R230, R230, 0x2, RZ ;  /* 0x00000002e6e67824 */ /* 0x000fc800078e00ff */
[----:B------:R-:W-:Y:S01]  /*2530*/  IMAD.X R67, R17, 0x1, R4, P0 ;  /* 0x0000000111437824 */ /* 0x000fe200000e0604 */
[----:B------:R-:W-:Y:S01]  /*2540*/  IADD3 R64, P0, R6, R64, RZ ;  /* 0x0000004006407210 */ /* 0x000fe20007f1e0ff */
[--C-:B------:R-:W-:Y:S01]  /*2550*/  IMAD R226, R2, 0x2, R230.reuse ;  /* 0x0000000202e27824 */ /* 0x100fe200078e02e6 */
[----:B--2---:R-:W-:Y:S01]  /*2560*/  IADD3 R22, P1, R20, R16, RZ ;  /* 0x0000001014167210 */ /* 0x004fe20007f3e0ff */
[----:B------:R-:W-:Y:S02]  /*2570*/  IMAD R225, R3, 0x2, R230 ;  /* 0x0000000203e17824 */ /* 0x000fe400078e02e6 */
[----:B------:R-:W-:Y:S01]  /*2580*/  IMAD.X R65, R7, 0x1, R4, P0 ;  /* 0x0000000107417824 */ /* 0x000fe200000e0604 */
[----:B------:R-:W-:Y:S01]  /*2590*/  ISETP.LT.OR P0, PT, R8, 0x1, P2 ;  /* 0x000000010800780c */ /* 0x000fe20001701670 */
[----:B------:R-:W-:Y:S01]  /*25a0*/  IMAD.X R23, R5, 0x1, R17, P1 ;  /* 0x0000000105177824 */ /* 0x000fe200008e0611 */
[----:B------:R-:W-:Y:S01]  /*25b0*/  IADD3 R20, P1, R20, R6, RZ ;  /* 0x0000000614147210 */ /* 0x000fe20007f3e0ff */
[----:B------:R-:W-:-:S04]  /*25c0*/  DEPBAR.LE SB0, 0x1 ;  /* 0x000080400000791a */ /* 0x000fc80000000000 */
[----:B------:R-:W-:-:S04]  /*25d0*/  DEPBAR.LE SB0, 0x0 ;  /* 0x000080000000791a */ /* 0x000fc80000000000 */
[----:B------:R-:W-:Y:S01]  /*25e0*/  BAR.SYNC.DEFER_BLOCKING 0x0 ;  /* 0x0000000000007b1d */ /* 0x000fe20000010000 */
[----:B------:R-:W-:Y:S01]  /*25f0*/  IMAD.X R21, R5, 0x1, R7, P1 ;  /* 0x0000000105157824 */ /* 0x000fe200008e0607 */
[----:B------:R-:W-:Y:S01]  /*2600*/  ISETP.GE.AND P1, PT, R10, c[0x0][0x1d4], PT ;  /* 0x000075000a007a0c */ /* 0x000fe20003f26270 */
[----:B------:R-:W-:Y:S01]  /*2610*/  IMAD R223, R3, 0x2, R226 ;  /* 0x0000000203df7824 */ /* 0x000fe200078e02e2 */
[----:B------:R-:W-:Y:S02]  /*2620*/  ISETP.GE.AND P2, PT, R9, c[0x0][0x1d4], PT ;  /* 0x0000750009007a0c */ /* 0x000fe40003f46270 */
[----:B------:R-:W-:Y:S04]  /*2630*/  LDSM.16.M88.4 R68, [R230+0x10100] ;  /* 0x01010000e644783b */ /* 0x000fe80000000200 */
[----:B------:R-:W-:Y:S04]  /*2640*/  LDSM.16.M88.4 R48, [R226+0x10100] ;  /* 0x01010000e230783b */ /* 0x000fe80000000200 */
[----:B------:R-:W2:Y:S04]  /*2650*/  LDSM.16.M88.4 R40, [R229+0x8100] ;  /* 0x00810000e528783b */ /* 0x000ea80000000200 */
[----:B------:R-:W4:Y:S04]  /*2660*/  LDSM.16.M88.4 R32, [R229+0x8900] ;  /* 0x00890000e520783b */ /* 0x000f280000000200 */
[----:B-1----:R-:W-:Y:S04]  /*2670*/  LDSM.16.M88.4 R24, [R229+0x9100] ;  /* 0x00910000e518783b */ /* 0x002fe80000000200 */
[----:B------:R-:W-:Y:S04]  /*2680*/  LDSM.16.M88.4 R4, [R229+0x9900] ;  /* 0x00990000e504783b */ /* 0x000fe80000000200 */
[----:B------:R-:W1:Y:S04]  /*2690*/  LDSM.16.M88.4 R56, [R228] ;  /* 0x00000000e438783b */ /* 0x000e680000000200 */
[----:B---3--:R-:W3:Y:S04]  /*26a0*/  LDSM.16.M88.4 R16, [R228+0x800] ;  /* 0x00080000e410783b */ /* 0x008ee80000000200 */
[----:B------:R-:W5:Y:S04]  /*26b0*/  LDSM.16.M88.4 R60, [R228+0x1000] ;  /* 0x00100000e43c783b */ /* 0x000f680000000200 */
[----:B------:R-:W1:Y:S04]  /*26c0*/  LDSM.16.M88.4 R52, [R228+0x1800] ;  /* 0x00180000e434783b */ /* 0x000e680000000200 */
[----:B------:R-:W-:Y:S01]  /*26d0*/  @!PT LDS RZ, [RZ] ;  /* 0x00000000fffff984 */ /* 0x000fe20000000800 */
[----:B------:R-:W-:Y:S01]  /*26e0*/  @!PT LDS RZ, [RZ] ;  /* 0x00000000fffff984 */ /* 0x000fe20000000800 */
[----:B------:R-:W-:Y:S01]  /*26f0*/  @!PT LDS RZ, [RZ] ;  /* 0x00000000fffff984 */ /* 0x000fe20000000800 */
[----:B------:R1:W-:Y:S01]  /*2700*/  LDGSTS.E.BYPASS.LTC128B.128 [R231+0x100], [R30.64], !P0 ;  /* 0x001000001ee77fae */ /* 0x0003e2000c101d52 */
[C---:B------:R-:W-:Y:S01]  /*2710*/  ISETP.LT.OR P0, PT, R8.reuse, 0x1, P1 ;  /* 0x000000010800780c */ /* 0x040fe20000f01670 */
[C---:B--2---:R-:W-:Y:S11]  /*2720*/  HMMA.16816.F32.BF16 R44, R68.reuse, R40, RZ ;  /* 0x00000028442c723c */ /* 0x044ff600000418ff */
[----:B------:R-:W-:Y:S01]  /*2730*/  @!UPT UIADD3 URZ, URZ, URZ, URZ ;  /* 0x0000003f3f3ff290 */ /* 0x000fe2000fffe03f */
[----:B------:R2:W-:Y:S01]  /*2740*/  LDGSTS.E.BYPASS.LTC128B.128 [R231+0x2100], [R28.64], !P0 ;  /* 0x021000001ce77fae */ /* 0x0005e2000c101d52 */
[----:B------:R-:W-:Y:S01]  /*2750*/  ISETP.LT.OR P0, PT, R8, 0x1, P2 ;  /* 0x000000010800780c */ /* 0x000fe20001701670 */
[----:B------:R-:W-:Y:S01]  /*2760*/  HMMA.16816.F32.BF16 R40, R68, R42, RZ ;  /* 0x0000002a4428723c */ /* 0x000fe200000418ff */
[----:B------:R-:W-:Y:S01]  /*2770*/  ISETP.GE.AND P2, PT, R0, c[0x0][0x1d4], PT ;  /* 0x0000750000007a0c */ /* 0x000fe20003f46270 */
[----:B------:R-:W-:-:S06]  /*2780*/  IMAD.MOV.U32 R0, RZ, RZ, 0x40 ;  /* 0x00000040ff007424 */ /* 0x000fcc00078e00ff */
[----:B----4-:R-:W-:Y:S04]  /*2790*/  HMMA.16816.F32.BF16 R36, R68, R32, RZ ;  /* 0x000000204424723c */ /* 0x010fe800000418ff */
[----:B------:R4:W-:Y:S01]  /*27a0*/  LDGSTS.E.BYPASS.LTC128B.128 [R231+0x4100], [R22.64], !P0 ;  /* 0x0410000016e77fae */ /* 0x0009e2000c101d52 */
[----:B------:R-:W-:-:S03]  /*27b0*/  ISETP.LT.OR P0, PT, R8, 0x1, P2 ;  /* 0x000000010800780c */ /* 0x000fc60001701670 */
[----:B------:R-:W-:Y:S08]  /*27c0*/  HMMA.16816.F32.BF16 R32, R68, R34, RZ ;  /* 0x000000224420723c */ /* 0x000ff000000418ff */
[----:B-1----:R-:W-:Y:S02]  /*27d0*/  HMMA.16816.F32.BF16 R44, R48, R56, R44 ;  /* 0x00000038302c723c */ /* 0x002fe4000004182c */
[----:B------:R4:W-:Y:S01]  /*27e0*/  LDGSTS.E.BYPASS.LTC128B.128 [R231+0x6100], [R20.64], !P0 ;  /* 0x0610000014e77fae */ /* 0x0009e2000c101d52 */
[----:B------:R-:W-:-:S04]  /*27f0*/  ISETP.GE.AND P0, PT, R244, c[0x0][0x1d4], PT ;  /* 0x00007500f4007a0c */ /* 0x000fc80003f06270 */
[C---:B------:R-:W-:Y:S01]  /*2800*/  ISETP.LT.OR P0, PT, R8.reuse, 0x21, P0 ;  /* 0x000000210800780c */ /* 0x040fe20000701670 */
[C---:B--2---:R-:W-:Y:S08]  /*2810*/  HMMA.16816.F32.BF16 R28, R68.reuse, R24, RZ ;  /* 0x00000018441c723c */ /* 0x044ff000000418ff */
[----:B------:R-:W-:Y:S04]  /*2820*/  HMMA.16816.F32.BF16 R24, R68, R26, RZ ;  /* 0x0000001a4418723c */ /* 0x000fe800000418ff */
[----:B------:R1:W-:Y:S01]  /*2830*/  LDGSTS.E.BYPASS.LTC128B.128 [R231+0x1100], [R14.64], !P0 ;  /* 0x011000000ee77fae */ /* 0x0003e2000c101d52 */
[----:B------:R-:W-:-:S02]  /*2840*/  ISETP.LT.OR P0, PT, R8, 0x21, P1 ;  /* 0x000000210800780c */ /* 0x000fc40000f01670 */
[----:B------:R-:W-:Y:S01]  /*2850*/  ISETP.GE.AND P1, PT, R9, c[0x0][0x1d4], PT ;  /* 0x0000750009007a0c */ /* 0x000fe20003f26270 */
[----:B------:R-:W-:Y:S03]  /*2860*/  HMMA.16816.F32.BF16 R40, R48, R58, R40 ;  /* 0x0000003a3028723c */ /* 0x000fe60000041828 */
[----:B------:R-:W-:-:S05]  /*2870*/  ISETP.LT.OR P1, PT, R8, 0x21, P1 ;  /* 0x000000210800780c */ /* 0x000fca0000f21670 */
[----:B----4-:R-:W-:Y:S02]  /*2880*/  HMMA.16816.F32.BF16 R20, R68, R4, RZ ;  /* 0x000000044414723c */ /* 0x010fe400000418ff */
[----:B------:R1:W-:Y:S01]  /*2890*/  LDGSTS.E.BYPASS.LTC128B.128 [R231+0x3100], [R12.64], !P0 ;  /* 0x031000000ce77fae */ /* 0x0003e2000c101d52 */
[----:B------:R-:W-:-:S04]  /*28a0*/  LOP3.LUT P0, RZ, R11, 0x4, RZ, 0xc0, !PT ;  /* 0x000000040bff7812 */ /* 0x000fc8000780c0ff */
[----:B------:R-:W-:Y:S01]  /*28b0*/  SEL R0, R0, 0xffffffc0, !P0 ;  /* 0xffffffc000007807 */ /* 0x000fe20004000000 */
[----:B------:R2:W-:Y:S01]  /*28c0*/  LDGSTS.E.BYPASS.LTC128B.128 [R231+0x5100], [R66.64], !P1 ;  /* 0x0510000042e77fae */ /* 0x0005e2000c901d52 */
[----:B------:R-:W-:Y:S01]  /*28d0*/  ISETP.LT.OR P0, PT, R8, 0x21, P2 ;  /* 0x000000210800780c */ /* 0x000fe20001701670 */
[----:B------:R-:W-:Y:S01]  /*28e0*/  HMMA.16816.F32.BF16 R68, R68, R6, RZ ;  /* 0x000000064444723c */ /* 0x000fe200000418ff */
[----:B------:R-:W-:Y:S01]  /*28f0*/  ISETP.GT.AND P2, PT, R235, 0x3f, PT ;  /* 0x0000003feb00780c */ /* 0x000fe20003f44270 */
[----:B------:R-:W-:Y:S02]  /*2900*/  IMAD.IADD R224, R229, 0x1, R0 ;  /* 0x00000001e5e07824 */ /* 0x000fe400078e0200 */
[----:B------:R-:W-:-:S04]  /*2910*/  IMAD.IADD R216, R0, 0x1, R228 ;  /* 0x0000000100d87824 */ /* 0x000fc800078e02e4 */
[----:B---3--:R-:W-:Y:S04]  /*2920*/  HMMA.16816.F32.BF16 R36, R48, R16, R36 ;  /* 0x000000103024723c */ /* 0x008fe80000041824 */
[----:B------:R2:W-:Y:S01]  /*2930*/  LDGSTS.E.BYPASS.LTC128B.128 [R231+0x7100], [R64.64], !P0 ;  /* 0x0710000040e77fae */ /* 0x0005e2000c101d52 */
[----:B------:R-:W-:-:S03]  /*2940*/  PLOP3.LUT P0, PT, PT, PT, UP2, 0x40, 0x0 ;  /* 0x000000000000781c */ /* 0x000fc60003f0e828 */
[----:B------:R-:W-:Y:S01]  /*2950*/  LDSM.16.M88.4 R4, [R225+0x10100] ;  /* 0x01010000e104783b */ /* 0x000fe20000000200 */
[C---:B------:R-:W-:Y:S03]  /*2960*/  HMMA.16816.F32.BF16 R32, R48.reuse, R18, R32 ;  /* 0x000000123020723c */ /* 0x040fe60000041820 */
[----:B------:R-:W3:Y:S04]  /*2970*/  LDSM.16.M88.4 R8, [R224+0x8100] ;  /* 0x00810000e008783b */ /* 0x000ee80000000200 */
[----:B-1----:R-:W1:Y:S01]  /*2980*/  LDSM.16.M88.4 R12, [R224+0x8900] ;  /* 0x00890000e00c783b */ /* 0x002e620000000200 */
[C---:B-----5:R-:W-:Y:S03]  /*2990*/  HMMA.16816.F32.BF16 R28, R48.reuse, R60, R28 ;  /* 0x0000003c301c723c */ /* 0x060fe6000004181c */
[----:B------:R-:W4:Y:S04]  /*29a0*/  LDSM.16.M88.4 R56, [R224+0x9100] ;  /* 0x00910000e038783b */ /* 0x000f280000000200 */
[----:B------:R-:W5:Y:S01]  /*29b0*/  LDSM.16.M88.4 R16, [R224+0x9900] ;  /* 0x00990000e010783b */ /* 0x000f620000000200 */
[C---:B------:R-:W-:Y:S03]  /*29c0*/  HMMA.16816.F32.BF16 R24, R48.reuse, R62, R24 ;  /* 0x0000003e3018723c */ /* 0x040fe60000041818 */
[----:B------:R-:W-:Y:S04]  /*29d0*/  LDSM.16.M88.4 R60, [R224+0xb900] ;  /* 0x00b90000e03c783b */ /* 0x000fe80000000200 */
[----:B------:R-:W-:Y:S01]  /*29e0*/  LDSM.16.M88.4 R72, [R216+0x3000] ;  /* 0x00300000d848783b */ /* 0x000fe20000000200 */
[C---:B------:R-:W-:Y:S03]  /*29f0*/  HMMA.16816.F32.BF16 R20, R48.reuse, R52, R20 ;  /* 0x000000343014723c */ /* 0x040fe60000041814 */
[----:B--2---:R-:W-:Y:S04]  /*2a00*/  LDSM.16.M88.4 R64, [R229+0xd100] ;  /* 0x00d10000e540783b */ /* 0x004fe80000000200 */
[----:B------:R-:W-:Y:S01]  /*2a10*/  LDSM.16.M88.4 R76, [R224+0xd900] ;  /* 0x00d90000e04c783b */ /* 0x000fe20000000200 */
[----:B------:R-:W-:Y:S03]  /*2a20*/  HMMA.16816.F32.BF16 R68, R48, R54, R68 ;  /* 0x000000363044723c */ /* 0x000fe60000041844 */
[----:B------:R-:W-:Y:S04]  /*2a30*/  LDSM.16.M88.4 R48, [R223+0x10100] ;  /* 0x01010000df30783b */ /* 0x000fe80000000200 */
[----:B------:R-:W-:Y:S01]  /*2a40*/  LDSM.16.M88.4 R52, [R216+0x800] ;  /* 0x00080000d834783b */ /* 0x000fe20000000200 */
[C---:B---3--:R-:W-:Y:S03]  /*2a50*/  HMMA.16816.F32.BF16 R44, R4.reuse, R8, R44 ;  /* 0x00000008042c723c */ /* 0x048fe6000004182c */
[----:B------:R-:W0:Y:S05]  /*2a60*/  LDGDEPBAR ;  /* 0x00000000000079af */ /* 0x000e2a0000000000 */
[C---:B------:R-:W-:Y:S01]  /*2a70*/  HMMA.16816.F32.BF16 R40, R4.reuse, R10, R40 ;  /* 0x0000000a0428723c */ /* 0x040fe20000041828 */
[----:B------:R-:W2:Y:S07]  /*2a80*/  LDSM.16.M88.4 R8, [R216] ;  /* 0x00000000d808783b */ /* 0x000eae0000000200 */
[C---:B-1----:R-:W-:Y:S08]  /*2a90*/  HMMA.16816.F32.BF16 R36, R4.reuse, R12, R36 ;  /* 0x0000000c0424723c */ /* 0x042ff00000041824 */
[C---:B------:R-:W-:Y:S01]  /*2aa0*/  HMMA.16816.F32.BF16 R32, R4.reuse, R14, R32 ;  /* 0x0000000e0420723c */ /* 0x040fe20000041820 */
[----:B------:R-:W1:Y:S07]  /*2ab0*/  LDSM.16.M88.4 R12, [R216+0x1000] ;  /* 0x00100000d80c783b */ /* 0x000e6e0000000200 */
[C---:B----4-:R-:W-:Y:S08]  /*2ac0*/  HMMA.16816.F32.BF16 R28, R4.reuse, R56, R28 ;  /* 0x00000038041c723c */ /* 0x050ff0000004181c */
[C---:B------:R-:W-:Y:S01]  /*2ad0*/  HMMA.16816.F32.BF16 R24, R4.reuse, R58, R24 ;  /* 0x0000003a0418723c */ /* 0x040fe20000041818 */
[----:B------:R-:W3:Y:S07]  /*2ae0*/  LDSM.16.M88.4 R56, [R216+0x1800] ;  /* 0x00180000d838783b */ /* 0x000eee0000000200 */
[C---:B-----5:R-:W-:Y:S08]  /*2af0*/  HMMA.16816.F32.BF16 R20, R4.reuse, R16, R20 ;  /* 0x000000100414723c */ /* 0x060ff00000041814 */
[----:B------:R-:W-:Y:S01]  /*2b00*/  HMMA.16816.F32.BF16 R68, R4, R18, R68 ;  /* 0x000000120444723c */ /* 0x000fe20000041844 */
[----:B------:R-:W-:Y:S04]  /*2b10*/  LDSM.16.M88.4 R4, [R230+0x14100] ;  /* 0x01410000e604783b */ /* 0x000fe80000000200 */
[----:B------:R-:W4:Y:S03]  /*2b20*/  LDSM.16.M88.4 R16, [R229+0xa100] ;  /* 0x00a10000e510783b */ /* 0x000f260000000200 */
[C---:B--2---:R-:W-:Y:S08]  /*2b30*/  HMMA.16816.F32.BF16 R44, R48.reuse, R8, R44 ;  /* 0x00000008302c723c */ /* 0x044ff0000004182c */
[C---:B------:R-:W-:Y:S01]  /*2b40*/  HMMA.16816.F32.BF16 R40, R48.reuse, R10, R40 ;  /* 0x0000000a3028723c */ /* 0x040fe20000041828 */
[----:B------:R-:W2:Y:S07]  /*2b50*/  LDSM.16.M88.4 R8, [R229+0xa900] ;  /* 0x00a90000e508783b */ /* 0x000eae0000000200 */
        /* <DEDUP_REMOVED lines=8> */
[----:B------:R-:W-:Y:S04]  /*2be0*/  LDSM.16.M88.4 R48, [R228+0x2000] ;  /* 0x00200000e430783b */ /* 0x000fe80000000200 */
[----:B------:R-:W-:Y:S03]  /*2bf0*/  LDSM.16.M88.4 R56, [R228+0x3000] ;  /* 0x00300000e438783b */ /* 0x000fe60000000200 */
[C---:B----4-:R-:W-:Y:S08]  /*2c00*/  HMMA.16816.F32.BF16 R44, R4.reuse, R16, R44 ;  /* 0x00000010042c723c */ /* 0x050ff0000004182c */
[C---:B------:R-:W-:Y:S01]  /*2c10*/  HMMA.16816.F32.BF16 R40, R4.reuse, R18, R40 ;  /* 0x000000120428723c */ /* 0x040fe20000041828 */
[----:B------:R-:W3:Y:S07]  /*2c20*/  LDSM.16.M88.4 R16, [R226+0x14100] ;  /* 0x01410000e210783b */ /* 0x000eee0000000200 */
[C---:B--2---:R-:W-:Y:S08]  /*2c30*/  HMMA.16816.F32.BF16 R36, R4.reuse, R8, R36 ;  /* 0x000000080424723c */ /* 0x044ff00000041824 */
[C---:B------:R-:W-:Y:S01]  /*2c40*/  HMMA.16816.F32.BF16 R32, R4.reuse, R10, R32 ;  /* 0x0000000a0420723c */ /* 0x040fe20000041820 */
[----:B------:R-:W2:Y:S07]  /*2c50*/  LDSM.16.M88.4 R8, [R228+0x2800] ;  /* 0x00280000e408783b */ /* 0x000eae0000000200 */
[C---:B-----5:R-:W-:Y:S08]  /*2c60*/  HMMA.16816.F32.BF16 R28, R4.reuse, R52, R28 ;  /* 0x00000034041c723c */ /* 0x060ff0000004181c */
[C---:B------:R-:W-:Y:S01]  /*2c70*/  HMMA.16816.F32.BF16 R24, R4.reuse, R54, R24 ;  /* 0x000000360418723c */ /* 0x040fe20000041818 */
[----:B------:R-:W4:Y:S07]  /*2c80*/  LDSM.16.M88.4 R52, [R228+0x3800] ;  /* 0x00380000e434783b */ /* 0x000f2e0000000200 */
[C---:B-1----:R-:W-:Y:S08]  /*2c90*/  HMMA.16816.F32.BF16 R20, R4.reuse, R12, R20 ;  /* 0x0000000c0414723c */ /* 0x042ff00000041814 */
[----:B------:R-:W-:Y:S01]  /*2ca0*/  HMMA.16816.F32.BF16 R68, R4, R14, R68 ;  /* 0x0000000e0444723c */ /* 0x000fe20000041844 */
[----:B------:R-:W-:Y:S04]  /*2cb0*/  LDSM.16.M88.4 R12, [R225+0x14100] ;  /* 0x01410000e10c783b */ /* 0x000fe80000000200 */
[----:B------:R-:W1:Y:S03]  /*2cc0*/  LDSM.16.M88.4 R4, [R224+0xa100] ;  /* 0x00a10000e004783b */ /* 0x000e660000000200 */
[C---:B---3--:R-:W-:Y:S08]  /*2cd0*/  HMMA.16816.F32.BF16 R44, R16.reuse, R48, R44 ;  /* 0x00000030102c723c */ /* 0x048ff0000004182c */
[C---:B------:R-:W-:Y:S01]  /*2ce0*/  HMMA.16816.F32.BF16 R40, R16.reuse, R50, R40 ;  /* 0x000000321028723c */ /* 0x040fe20000041828 */
[----:B------:R-:W3:Y:S07]  /*2cf0*/  LDSM.16.M88.4 R48, [R224+0xa900] ;  /* 0x00a90000e030783b */ /* 0x000eee0000000200 */
[C---:B--2---:R-:W-:Y:S08]  /*2d00*/  HMMA.16816.F32.BF16 R36, R16.reuse, R8, R36 ;  /* 0x000000081024723c */ /* 0x044ff00000041824 */
[C---:B------:R-:W-:Y:S01]  /*2d10*/  HMMA.16816.F32.BF16 R32, R16.reuse, R10, R32 ;  /* 0x0000000a1020723c */ /* 0x040fe20000041820 */
[----:B------:R-:W2:Y:S07]  /*2d20*/  LDSM.16.M88.4 R8, [R224+0xb100] ;  /* 0x00b10000e008783b */ /* 0x000eae0000000200 */
[C---:B------:R-:W-:Y:S08]  /*2d30*/  HMMA.16816.F32.BF16 R28, R16.reuse, R56, R28 ;  /* 0x00000038101c723c */ /* 0x040ff0000004181c */
[C---:B------:R-:W-:Y:S01]  /*2d40*/  HMMA.16816.F32.BF16 R24, R16.reuse, R58, R24 ;  /* 0x0000003a1018723c */ /* 0x040fe20000041818 */
[----:B------:R-:W-:Y:S07]  /*2d50*/  LDSM.16.M88.4 R56, [R216+0x3800] ;  /* 0x00380000d838783b */ /* 0x000fee0000000200 */
[C---:B----4-:R-:W-:Y:S08]  /*2d60*/  HMMA.16816.F32.BF16 R20, R16.reuse, R52, R20 ;  /* 0x000000341014723c */ /* 0x050ff00000041814 */
[----:B------:R-:W-:Y:S01]  /*2d70*/  HMMA.16816.F32.BF16 R68, R16, R54, R68 ;  /* 0x000000361044723c */ /* 0x000fe20000041844 */
[----:B------:R-:W-:Y:S04]  /*2d80*/  LDSM.16.M88.4 R52, [R223+0x14100] ;  /* 0x01410000df34783b */ /* 0x000fe80000000200 */
[----:B------:R-:W4:Y:S03]  /*2d90*/  LDSM.16.M88.4 R16, [R216+0x2000] ;  /* 0x00200000d810783b */ /* 0x000f260000000200 */
[C---:B-1----:R-:W-:Y:S08]  /*2da0*/  HMMA.16816.F32.BF16 R44, R12.reuse, R4, R44 ;  /* 0x000000040c2c723c */ /* 0x042ff0000004182c */
[C---:B------:R-:W-:Y:S01]  /*2db0*/  HMMA.16816.F32.BF16 R40, R12.reuse, R6, R40 ;  /* 0x000000060c28723c */ /* 0x040fe20000041828 */
[----:B------:R-:W1:Y:S07]  /*2dc0*/  LDSM.16.M88.4 R4, [R216+0x2800] ;  /* 0x00280000d804783b */ /* 0x000e6e0000000200 */
[C---:B---3--:R-:W-:Y:S08]  /*2dd0*/  HMMA.16816.F32.BF16 R36, R12.reuse, R48, R36 ;  /* 0x000000300c24723c */ /* 0x048ff00000041824 */
[C---:B------:R-:W-:Y:S01]  /*2de0*/  HMMA.16816.F32.BF16 R32, R12.reuse, R50, R32 ;  /* 0x000000320c20723c */ /* 0x040fe20000041820 */
[----:B------:R-:W-:Y:S07]  /*2df0*/  LDSM.16.M88.4 R48, [R229+0xc100] ;  /* 0x00c10000e530783b */ /* 0x000fee0000000200 */
[C---:B--2---:R-:W-:Y:S08]  /*2e00*/  HMMA.16816.F32.BF16 R28, R12.reuse, R8, R28 ;  /* 0x000000080c1c723c */ /* 0x044ff0000004181c */
[C---:B------:R-:W-:Y:S01]  /*2e10*/  HMMA.16816.F32.BF16 R24, R12.reuse, R10, R24 ;  /* 0x0000000a0c18723c */ /* 0x040fe20000041818 */
[----:B------:R-:W2:Y:S07]  /*2e20*/  LDSM.16.M88.4 R8, [R230+0x18100] ;  /* 0x01810000e608783b */ /* 0x000eae0000000200 */
[C---:B------:R-:W-:Y:S08]  /*2e30*/  HMMA.16816.F32.BF16 R20, R12.reuse, R60, R20 ;  /* 0x0000003c0c14723c */ /* 0x040ff00000041814 */
[----:B------:R-:W-:Y:S01]  /*2e40*/  HMMA.16816.F32.BF16 R68, R12, R62, R68 ;  /* 0x0000003e0c44723c */ /* 0x000fe20000041844 */
[----:B------:R-:W3:Y:S04]  /*2e50*/  LDSM.16.M88.4 R12, [R229+0xc900] ;  /* 0x00c90000e50c783b */ /* 0x000ee80000000200 */
[----:B------:R-:W5:Y:S03]  /*2e60*/  LDSM.16.M88.4 R60, [R229+0xd900] ;  /* 0x00d90000e53c783b */ /* 0x000f660000000200 */
[C---:B----4-:R-:W-:Y:S08]  /*2e70*/  HMMA.16816.F32.BF16 R44, R52.reuse, R16, R44 ;  /* 0x00000010342c723c */ /* 0x050ff0000004182c */
[C---:B------:R-:W-:Y:S01]  /*2e80*/  HMMA.16816.F32.BF16 R40, R52.reuse, R18, R40 ;  /* 0x000000123428723c */ /* 0x040fe20000041828 */
[----:B------:R-:W-:Y:S07]  /*2e90*/  LDSM.16.M88.4 R16, [R226+0x18100] ;  /* 0x01810000e210783b */ /* 0x000fee0000000200 */
[C---:B-1----:R-:W-:Y:S08]  /*2ea0*/  HMMA.16816.F32.BF16 R36, R52.reuse, R4, R36 ;  /* 0x000000043424723c */ /* 0x042ff00000041824 */
[C---:B------:R-:W-:Y:S01]  /*2eb0*/  HMMA.16816.F32.BF16 R32, R52.reuse, R6, R32 ;  /* 0x000000063420723c */ /* 0x040fe20000041820 */
[----:B------:R-:W1:Y:S07]  /*2ec0*/  LDSM.16.M88.4 R4, [R228+0x4000] ;  /* 0x00400000e404783b */ /* 0x000e6e0000000200 */
[C---:B------:R-:W-:Y:S08]  /*2ed0*/  HMMA.16816.F32.BF16 R28, R52.reuse, R72, R28 ;  /* 0x00000048341c723c */ /* 0x040ff0000004181c */
[C---:B------:R-:W-:Y:S01]  /*2ee0*/  HMMA.16816.F32.BF16 R24, R52.reuse, R74, R24 ;  /* 0x0000004a3418723c */ /* 0x040fe20000041818 */
[----:B------:R-:W-:Y:S07]  /*2ef0*/  LDSM.16.M88.4 R72, [R225+0x18100] ;  /* 0x01810000e148783b */ /* 0x000fee0000000200 */
[C---:B------:R-:W-:Y:S08]  /*2f00*/  HMMA.16816.F32.BF16 R20, R52.reuse, R56, R20 ;  /* 0x000000383414723c */ /* 0x040ff00000041814 */
[----:B------:R-:W-:Y:S01]  /*2f10*/  HMMA.16816.F32.BF16 R68, R52, R58, R68 ;  /* 0x0000003a3444723c */ /* 0x000fe20000041844 */
[----:B------:R-:W4:Y:S04]  /*2f20*/  LDSM.16.M88.4 R56, [R228+0x4800] ;  /* 0x00480000e438783b */ /* 0x000f280000000200 */
[----:B------:R-:W1:Y:S03]  /*2f30*/  LDSM.16.M88.4 R52, [R228+0x5000] ;  /* 0x00500000e434783b */ /* 0x000e660000000200 */
[C---:B--2---:R-:W-:Y:S08]  /*2f40*/  HMMA.16816.F32.BF16 R44, R8.reuse, R48, R44 ;  /* 0x00000030082c723c */ /* 0x044ff0000004182c */
[C---:B------:R-:W-:Y:S01]  /*2f50*/  HMMA.16816.F32.BF16 R40, R8.reuse, R50, R40 ;  /* 0x000000320828723c */ /* 0x040fe20000041828 */
[----:B------:R-:W2:Y:S07]  /*2f60*/  LDSM.16.M88.4 R48, [R228+0x5800] ;  /* 0x00580000e430783b */ /* 0x000eae0000000200 */
[C---:B---3--:R-:W-:Y:S08]  /*2f70*/  HMMA.16816.F32.BF16 R36, R8.reuse, R12, R36 ;  /* 0x0000000c0824723c */ /* 0x048ff00000041824 */
[C---:B------:R-:W-:Y:S01]  /*2f80*/  HMMA.16816.F32.BF16 R32, R8.reuse, R14, R32 ;  /* 0x0000000e0820723c */ /* 0x040fe20000041820 */
[----:B------:R-:W-:Y:S07]  /*2f90*/  LDSM.16.M88.4 R12, [R224+0xc100] ;  /* 0x00c10000e00c783b */ /* 0x000fee0000000200 */
[C---:B------:R-:W-:Y:S08]  /*2fa0*/  HMMA.16816.F32.BF16 R28, R8.reuse, R64, R28 ;  /* 0x00000040081c723c */ /* 0x040ff0000004181c */
[C---:B------:R-:W-:Y:S01]  /*2fb0*/  HMMA.16816.F32.BF16 R24, R8.reuse, R66, R24 ;  /* 0x000000420818723c */ /* 0x040fe20000041818 */
[----:B------:R-:W-:Y:S07]  /*2fc0*/  LDSM.16.M88.4 R64, [R223+0x18100] ;  /* 0x01810000df40783b */ /* 0x000fee0000000200 */
[C---:B-----5:R-:W-:Y:S08]  /*2fd0*/  HMMA.16816.F32.BF16 R20, R8.reuse, R60, R20 ;  /* 0x0000003c0814723c */ /* 0x060ff00000041814 */
[----:B------:R-:W-:Y:S01]  /*2fe0*/  HMMA.16816.F32.BF16 R68, R8, R62, R68 ;  /* 0x0000003e0844723c */ /* 0x000fe20000041844 */
[----:B------:R-:W3:Y:S04]  /*2ff0*/  LDSM.16.M88.4 R8, [R224+0xc900] ;  /* 0x00c90000e008783b */ /* 0x000ee80000000200 */
[----:B------:R-:W-:Y:S03]  /*3000*/  LDSM.16.M88.4 R60, [R216+0x4000] ;  /* 0x00400000d83c783b */ /* 0x000fe60000000200 */
[C---:B-1----:R-:W-:Y:S08]  /*3010*/  HMMA.16816.F32.BF16 R44, R16.reuse, R4, R44 ;  /* 0x00000004102c723c */ /* 0x042ff0000004182c */
[C---:B------:R-:W-:Y:S01]  /*3020*/  HMMA.16816.F32.BF16 R40, R16.reuse, R6, R40 ;  /* 0x000000061028723c */ /* 0x040fe20000041828 */
[----:B------:R-:W1:Y:S07]  /*3030*/  LDSM.16.M88.4 R4, [R224+0xd100] ;  /* 0x00d10000e004783b */ /* 0x000e6e0000000200 */
[C---:B----4-:R-:W-:Y:S08]  /*3040*/  HMMA.16816.F32.BF16 R36, R16.reuse, R56, R36 ;  /* 0x000000381024723c */ /* 0x050ff00000041824 */
[C---:B------:R-:W-:Y:S01]  /*3050*/  HMMA.16816.F32.BF16 R32, R16.reuse, R58, R32 ;  /* 0x0000003a1020723c */ /* 0x040fe20000041820 */
[----:B------:R-:W4:Y:S07]  /*3060*/  LDSM.16.M88.4 R56, [R216+0x4800] ;  /* 0x00480000d838783b */ /* 0x000f2e0000000200 */
[C---:B------:R-:W-:Y:S08]  /*3070*/  HMMA.16816.F32.BF16 R28, R16.reuse, R52, R28 ;  /* 0x00000034101c723c */ /* 0x040ff0000004181c */
[C---:B------:R-:W-:Y:S01]  /*3080*/  HMMA.16816.F32.BF16 R24, R16.reuse, R54, R24 ;  /* 0x000000361018723c */ /* 0x040fe20000041818 */
[----:B------:R-:W5:Y:S07]  /*3090*/  LDSM.16.M88.4 R52, [R216+0x5000] ;  /* 0x00500000d834783b */ /* 0x000f6e0000000200 */
[C---:B--2---:R-:W-:Y:S08]  /*30a0*/  HMMA.16816.F32.BF16 R20, R16.reuse, R48, R20 ;  /* 0x000000301014723c */ /* 0x044ff00000041814 */
[----:B------:R-:W-:Y:S01]  /*30b0*/  HMMA.16816.F32.BF16 R68, R16, R50, R68 ;  /* 0x000000321044723c */ /* 0x000fe20000041844 */
[----:B------:R-:W2:Y:S04]  /*30c0*/  LDSM.16.M88.4 R48, [R216+0x5800] ;  /* 0x00580000d830783b */ /* 0x000ea80000000200 */
[----:B------:R-:W-:Y:S03]  /*30d0*/  LDSM.16.M88.4 R16, [R230+0x1c100] ;  /* 0x01c10000e610783b */ /* 0x000fe60000000200 */
        /* <DEDUP_REMOVED lines=8> */
[----:B------:R-:W1:Y:S07]  /*3160*/  LDSM.16.M88.4 R12, [R229+0xe100] ;  /* 0x00e10000e50c783b */ /* 0x000e6e0000000200 */
[C---:B------:R-:W-:Y:S08]  /*3170*/  HMMA.16816.F32.BF16 R20, R72.reuse, R76, R20 ;  /* 0x0000004c4814723c */ /* 0x040ff00000041814 */
[----:B------:R-:W-:Y:S08]  /*3180*/  HMMA.16816.F32.BF16 R68, R72, R78, R68 ;  /* 0x0000004e4844723c */ /* 0x000ff00000041844 */
[C---:B----4-:R-:W-:Y:S08]  /*3190*/  HMMA.16816.F32.BF16 R36, R64.reuse, R56, R36 ;  /* 0x000000384024723c */ /* 0x050ff00000041824 */
[C---:B------:R-:W-:Y:S01]  /*31a0*/  HMMA.16816.F32.BF16 R32, R64.reuse, R58, R32 ;  /* 0x0000003a4020723c */ /* 0x040fe20000041820 */
[----:B------:R-:W-:Y:S07]  /*31b0*/  LDSM.16.M88.4 R56, [R228+0x6000] ;  /* 0x00600000e438783b */ /* 0x000fee0000000200 */
[C---:B-----5:R-:W-:Y:S08]  /*31c0*/  HMMA.16816.F32.BF16 R28, R64.reuse, R52, R28 ;  /* 0x00000034401c723c */ /* 0x060ff0000004181c */
[C---:B------:R-:W-:Y:S01]  /*31d0*/  HMMA.16816.F32.BF16 R24, R64.reuse, R54, R24 ;  /* 0x000000364018723c */ /* 0x040fe20000041818 */
[----:B------:R-:W4:Y:S07]  /*31e0*/  LDSM.16.M88.4 R52, [R229+0xf900] ;  /* 0x00f90000e534783b */ /* 0x000f2e0000000200 */
[C---:B------:R-:W-:Y:S08]  /*31f0*/  HMMA.16816.F32.BF16 R44, R64.reuse, R60, R44 ;  /* 0x0000003c402c723c */ /* 0x040ff0000004182c */
[C---:B------:R-:W-:Y:S01]  /*3200*/  HMMA.16816.F32.BF16 R40, R64.reuse, R62, R40 ;  /* 0x0000003e4028723c */ /* 0x040fe20000041828 */
[----:B------:R-:W-:Y:S07]  /*3210*/  LDSM.16.M88.4 R60, [R226+0x1c100] ;  /* 0x01c10000e23c783b */ /* 0x000fee0000000200 */
[C---:B--2---:R-:W-:Y:S01]  /*3220*/  HMMA.16816.F32.BF16 R72, R64.reuse, R48, R20 ;  /* 0x000000304048723c */ /* 0x044fe20000041814 */
[----:B------:R-:W2:Y:S07]  /*3230*/  LDSM.16.M88.4 R20, [R228+0x6800] ;  /* 0x00680000e414783b */ /* 0x000eae0000000200 */
[----:B------:R-:W-:Y:S01]  /*3240*/  HMMA.16816.F32.BF16 R68, R64, R50, R68 ;  /* 0x000000324044723c */ /* 0x000fe20000041844 */
[----:B------:R-:W5:Y:S04]  /*3250*/  LDSM.16.M88.4 R48, [R228+0x7000] ;  /* 0x00700000e430783b */ /* 0x000f680000000200 */
[----:B------:R-:W-:Y:S03]  /*3260*/  LDSM.16.M88.4 R64, [R216+0x6800] ;  /* 0x00680000d840783b */ /* 0x000fe60000000200 */
[C---:B---3--:R-:W-:Y:S08]  /*3270*/  HMMA.16816.F32.BF16 R36, R16.reuse, R8, R36 ;  /* 0x000000081024723c */ /* 0x048ff00000041824 */
[C---:B------:R-:W-:Y:S01]  /*3280*/  HMMA.16816.F32.BF16 R32, R16.reuse, R10, R32 ;  /* 0x0000000a1020723c */ /* 0x040fe20000041820 */
[----:B------:R-:W3:Y:S07]  /*3290*/  LDSM.16.M88.4 R8, [R228+0x7800] ;  /* 0x00780000e408783b */ /* 0x000eee0000000200 */
[C---:B-1----:R-:W-:Y:S08]  /*32a0*/  HMMA.16816.F32.BF16 R28, R16.reuse, R4, R28 ;  /* 0x00000004101c723c */ /* 0x042ff0000004181c */
[C---:B------:R-:W-:Y:S01]  /*32b0*/  HMMA.16816.F32.BF16 R24, R16.reuse, R6, R24 ;  /* 0x000000061018723c */ /* 0x040fe20000041818 */
[----:B------:R-:W-:Y:S07]  /*32c0*/  LDSM.16.M88.4 R4, [R224+0xe100] ;  /* 0x00e10000e004783b */ /* 0x000fee0000000200 */
[C---:B------:R-:W-:Y:S08]  /*32d0*/  HMMA.16816.F32.BF16 R44, R16.reuse, R12, R44 ;  /* 0x0000000c102c723c */ /* 0x040ff0000004182c */
[C---:B------:R-:W-:Y:S01]  /*32e0*/  HMMA.16816.F32.BF16 R40, R16.reuse, R14, R40 ;  /* 0x0000000e1028723c */ /* 0x040fe20000041828 */
[----:B------:R-:W1:Y:S07]  /*32f0*/  LDSM.16.M88.4 R12, [R225+0x1c100] ;  /* 0x01c10000e10c783b */ /* 0x000e6e0000000200 */
[C---:B----4-:R-:W-:Y:S08]  /*3300*/  HMMA.16816.F32.BF16 R72, R16.reuse, R52, R72 ;  /* 0x000000341048723c */ /* 0x050ff00000041848 */
[----:B------:R-:W-:Y:S01]  /*3310*/  HMMA.16816.F32.BF16 R68, R16, R54, R68 ;  /* 0x000000361044723c */ /* 0x000fe20000041844 */
[----:B------:R-:W-:Y:S04]  /*3320*/  LDSM.16.M88.4 R16, [R224+0xf100] ;  /* 0x00f10000e010783b */ /* 0x000fe80000000200 */
[----:B------:R-:W-:Y:S03]  /*3330*/  LDSM.16.M88.4 R52, [R216+0x6000] ;  /* 0x00600000d834783b */ /* 0x000fe60000000200 */
[C---:B--2---:R-:W-:Y:S08]  /*3340*/  HMMA.16816.F32.BF16 R36, R60.reuse, R20, R36 ;  /* 0x000000143c24723c */ /* 0x044ff00000041824 */
[C---:B------:R-:W-:Y:S01]  /*3350*/  HMMA.16816.F32.BF16 R32, R60.reuse, R22, R32 ;  /* 0x000000163c20723c */ /* 0x040fe20000041820 */
[----:B------:R-:W2:Y:S07]  /*3360*/  LDSM.16.M88.4 R20, [R224+0xe900] ;  /* 0x00e90000e014783b */ /* 0x000eae0000000200 */
[C---:B-----5:R-:W-:Y:S08]  /*3370*/  HMMA.16816.F32.BF16 R28, R60.reuse, R48, R28 ;  /* 0x000000303c1c723c */ /* 0x060ff0000004181c */
[C---:B------:R-:W-:Y:S01]  /*3380*/  HMMA.16816.F32.BF16 R24, R60.reuse, R50, R24 ;  /* 0x000000323c18723c */ /* 0x040fe20000041818 */
[----:B------:R-:W4:Y:S07]  /*3390*/  LDSM.16.M88.4 R48, [R224+0xf900] ;  /* 0x00f90000e030783b */ /* 0x000f2e0000000200 */
[C---:B------:R-:W-:Y:S08]  /*33a0*/  HMMA.16816.F32.BF16 R44, R60.reuse, R56, R44 ;  /* 0x000000383c2c723c */ /* 0x040ff0000004182c */
[C---:B------:R-:W-:Y:S01]  /*33b0*/  HMMA.16816.F32.BF16 R40, R60.reuse, R58, R40 ;  /* 0x0000003a3c28723c */ /* 0x040fe20000041828 */
[----:B------:R-:W5:Y:S07]  /*33c0*/  LDSM.16.M88.4 R56, [R223+0x1c100] ;  /* 0x01c10000df38783b */ /* 0x000f6e0000000200 */
[C---:B---3--:R-:W-:Y:S08]  /*33d0*/  HMMA.16816.F32.BF16 R72, R60.reuse, R8, R72 ;  /* 0x000000083c48723c */ /* 0x048ff00000041848 */
[----:B------:R-:W-:Y:S01]  /*33e0*/  HMMA.16816.F32.BF16 R68, R60, R10, R68 ;  /* 0x0000000a3c44723c */ /* 0x000fe20000041844 */
[----:B------:R-:W3:Y:S04]  /*33f0*/  LDSM.16.M88.4 R60, [R216+0x7000] ;  /* 0x00700000d83c783b */ /* 0x000ee80000000200 */
[----:B------:R-:W3:Y:S01]  /*3400*/  LDSM.16.M88.4 R8, [R216+0x7800] ;  /* 0x00780000d808783b */ /* 0x000ee20000000200 */
[----:B------:R-:W-:-:S04]  /*3410*/  DEPBAR.LE SB0, 0x0 ;  /* 0x000080000000791a */ /* 0x000fc80000000000 */
[C---:B-1----:R-:W-:Y:S08]  /*3420*/  HMMA.16816.F32.BF16 R44, R12.reuse, R4, R44 ;  /* 0x000000040c2c723c */ /* 0x042ff0000004182c */
[C---:B------:R-:W-:Y:S08]  /*3430*/  HMMA.16816.F32.BF16 R40, R12.reuse, R6, R40 ;  /* 0x000000060c28723c */ /* 0x040ff00000041828 */
[C---:B--2---:R-:W-:Y:S08]  /*3440*/  HMMA.16816.F32.BF16 R36, R12.reuse, R20, R36 ;  /* 0x000000140c24723c */ /* 0x044ff00000041824 */
[C---:B------:R-:W-:Y:S08]  /*3450*/  HMMA.16816.F32.BF16 R32, R12.reuse, R22, R32 ;  /* 0x000000160c20723c */ /* 0x040ff00000041820 */
[C---:B------:R-:W-:Y:S08]  /*3460*/  HMMA.16816.F32.BF16 R28, R12.reuse, R16, R28 ;  /* 0x000000100c1c723c */ /* 0x040ff0000004181c */
[C---:B------:R-:W-:Y:S08]  /*3470*/  HMMA.16816.F32.BF16 R24, R12.reuse, R18, R24 ;  /* 0x000000120c18723c */ /* 0x040ff00000041818 */
[C---:B----4-:R-:W-:Y:S08]  /*3480*/  HMMA.16816.F32.BF16 R72, R12.reuse, R48, R72 ;  /* 0x000000300c48723c */ /* 0x050ff00000041848 */
[----:B------:R-:W-:Y:S08]  /*3490*/  HMMA.16816.F32.BF16 R68, R12, R50, R68 ;  /* 0x000000320c44723c */ /* 0x000ff00000041844 */
[C---:B-----5:R-:W-:Y:S08]  /*34a0*/  HMMA.16816.F32.BF16 R44, R56.reuse, R52, R44 ;  /* 0x00000034382c723c */ /* 0x060ff0000004182c */
[C---:B------:R-:W-:Y:S08]  /*34b0*/  HMMA.16816.F32.BF16 R40, R56.reuse, R54, R40 ;  /* 0x000000363828723c */ /* 0x040ff00000041828 */
[C---:B------:R-:W-:Y:S08]  /*34c0*/  HMMA.16816.F32.BF16 R36, R56.reuse, R64, R36 ;  /* 0x000000403824723c */ /* 0x040ff00000041824 */
[C---:B------:R-:W-:Y:S08]  /*34d0*/  HMMA.16816.F32.BF16 R32, R56.reuse, R66, R32 ;  /* 0x000000423820723c */ /* 0x040ff00000041820 */
[C---:B---3--:R-:W-:Y:S08]  /*34e0*/  HMMA.16816.F32.BF16 R28, R56.reuse, R60, R28 ;  /* 0x0000003c381c723c */ /* 0x048ff0000004181c */
[C---:B------:R-:W-:Y:S08]  /*34f0*/  HMMA.16816.F32.BF16 R24, R56.reuse, R62, R24 ;  /* 0x0000003e3818723c */ /* 0x040ff00000041818 */
[C---:B------:R-:W-:Y:S07]  /*3500*/  HMMA.16816.F32.BF16 R72, R56.reuse, R8, R72 ;  /* 0x000000083848723c */ /* 0x040fee0000041848 */
[----:B------:R-:W-:Y:S01]  /*3510*/  SHF.R.S32.HI R9, RZ, 0x1f, R244 ;  /* 0x0000001fff097819 */ /* 0x000fe200000114f4 */
[----:B------:R-:W-:Y:S01]  /*3520*/  HMMA.16816.F32.BF16 R68, R56, R10, R68 ;  /* 0x0000000a3844723c */ /* 0x000fe20000041844 */
[----:B------:R-:W-:Y:S06]  /*3530*/  BAR.SYNC.DEFER_BLOCKING 0x0 ;  /* 0x0000000000007b1d */ /* 0x000fec0000010000 */
[----:B------:R-:W-:Y:S05]  /*3540*/  @P0 BRA `(.L_x_1973) ;  /* 0x000004e000000947 */ /* 0x000fea0003800000 */
[----:B------:R-:W-:Y:S01]  /*3550*/  ISETP.NE.AND P1, PT, R232, 0x1, PT ;  /* 0x00000001e800780c */ /* 0x000fe20003f25270 */
[----:B------:R-:W-:Y:S01]  /*3560*/  IMAD.MOV.U32 R233, RZ, RZ, RZ ;  /* 0x000000ffffe97224 */ /* 0x000fe200078e00ff */
[----:B------:R-:W-:-:S04]  /*3570*/  IADD3 R234, R235, UR12, R80 ;  /* 0x0000000cebea7c10 */ /* 0x000fc8000fffe050 */
[----:B------:R-:W-:-:S05]  /*3580*/  IADD3 R234, R234, -0x40, RZ ;  /* 0xffffffc0eaea7810 */ /* 0x000fca0007ffe0ff */
[----:B------:R-:W-:Y:S02]  /*3590*/  IMAD.MOV.U32 R0, RZ, RZ, R234 ;  /* 0x000000ffff007224 */ /* 0x000fe400078e00ea */
[----:B------:R-:W-:-:S05]  /*35a0*/  @P1 IMAD.HI.U32 R4, R234, c[0x0][0x2bc], RZ ;  /* 0x0000af00ea041a27 */ /* 0x000fca00078e00ff */
[----:B------:R-:W-:-:S04]  /*35b0*/  @P1 SHF.R.U32.HI R0, RZ, c[0x0][0x2c0], R4 ;  /* 0x0000b000ff001a19 */ /* 0x000fc80000011604 */
[----:B------:R-:W-:-:S04]  /*35c0*/  @!P2 IADD3 R6, P0, R0, UR16, RZ ;  /* 0x000000100006ac10 */ /* 0x000fc8000ff1e0ff */
[----:B------:R-:W-:Y:S02]  /*35d0*/  @!P2 LEA.HI.X.SX32 R5, R0, UR8, 0x1, P0 ;  /* 0x000000080005ac11 */ /* 0x000fe400080f0eff */
[----:B------:R-:W-:-:S04]  /*35e0*/  @!P2 LEA R4, P0, R6, c[0x0][0x2a0], 0x2 ;  /* 0x0000a8000604aa11 */ /* 0x000fc800078010ff */
[----:B------:R-:W-:-:S05]  /*35f0*/  @!P2 LEA.HI.X R5, R6, c[0x0][0x2a4], R5, 0x2, P0 ;  /* 0x0000a9000605aa11 */ /* 0x000fca00000f1405 */
[----:B------:R-:W2:Y:S01]  /*3600*/  @!P2 LDG.E R233, [R4.64] ;  /* 0x0000001204e9a981 */ /* 0x000ea2000c1e1900 */
[----:B------:R-:W-:Y:S01]  /*3610*/  IMAD.MOV R7, RZ, RZ, -R0 ;  /* 0x000000ffff077224 */ /* 0x000fe200078e0a00 */
[----:B------:R-:W-:Y:S01]  /*3620*/  SEL R12, RZ, 0x10, P3 ;  /* 0x00000010ff0c7807 */ /* 0x000fe20001800000 */
[----:B------:R-:W-:Y:S01]  /*3630*/  IMAD.SHL.U32 R13, R244, 0x2, RZ ;  /* 0x00000002f40d7824 */ /* 0x000fe200078e00ff */
[----:B------:R-:W-:Y:S01]  /*3640*/  SEL R8, RZ, 0x10, P5 ;  /* 0x00000010ff087807 */ /* 0x000fe20002800000 */
[----:B------:R-:W-:Y:S01]  /*3650*/  IMAD R234, R7, c[0x0][0x2b8], R234 ;  /* 0x0000ae0007ea7a24 */ /* 0x000fe200078e02ea */
[----:B------:R-:W-:Y:S01]  /*3660*/  IADD3 R48, -R12, 0x10, RZ ;  /* 0x000000100c307810 */ /* 0x000fe20007ffe1ff */
[----:B------:R-:W-:Y:S01]  /*3670*/  IMAD.SHL.U32 R10, R243, 0x2, RZ ;  /* 0x00000002f30a7824 */ /* 0x000fe200078e00ff */
[----:B------:R-:W-:Y:S01]  /*3680*/  IADD3 R22, -R8, 0x10, RZ ;  /* 0x0000001008167810 */ /* 0x000fe20007ffe1ff */
[----:B------:R-:W-:Y:S01]  /*3690*/  IMAD.WIDE.U32 R6, R234, c[0x0][0x1e0], RZ ;  /* 0x00007800ea067a25 */ /* 0x000fe200078e00ff */
[----:B------:R-:W-:-:S02]  /*36a0*/  SHF.R.S32.HI R11, RZ, 0x1f, R234 ;  /* 0x0000001fff0b7819 */ /* 0x000fc400000114ea */
[----:B------:R-:W-:Y:S02]  /*36b0*/  LOP3.LUT R48, R48, 0xf, RZ, 0xc0, !PT ;  /* 0x0000000f30307812 */ /* 0x000fe400078ec0ff */
[----:B------:R-:W-:Y:S01]  /*36c0*/  SHF.L.U64.HI R14, R244, 0x1, R9 ;  /* 0x00000001f40e7819 */ /* 0x000fe20000010209 */
[----:B------:R-:W-:Y:S01]  /*36d0*/  IMAD R11, R11, c[0x0][0x1e0], RZ ;  /* 0x000078000b0b7a24 */ /* 0x000fe200078e02ff */
[----:B------:R-:W-:Y:S02]  /*36e0*/  LOP3.LUT R22, R22, 0xf, RZ, 0xc0, !PT ;  /* 0x0000000f16167812 */ /* 0x000fe400078ec0ff */
[----:B------:R-:W-:Y:S01]  /*36f0*/  IADD3 R17, -R247, 0x10, RZ ;  /* 0x00000010f7117810 */ /* 0x000fe20007ffe1ff */
[----:B------:R-:W-:-:S03]  /*3700*/  IMAD R11, R234, c[0x0][0x1e4], R11 ;  /* 0x00007900ea0b7a24 */ /* 0x000fc600078e020b */
[----:B------:R-:W-:Y:S01]  /*3710*/  LOP3.LUT R17, R17, 0xf, RZ, 0xc0, !PT ;  /* 0x0000000f11117812 */ /* 0x000fe200078ec0ff */
[----:B------:R-:W-:Y:S01]  /*3720*/  IMAD.IADD R7, R7, 0x1, R11 ;  /* 0x0000000107077824 */ /* 0x000fe200078e020b */
[----:B------:R-:W-:Y:S02]  /*3730*/  SHF.L.U64.HI R11, R243, 0x1, R248 ;  /* 0x00000001f30b7819 */ /* 0x000fe400000102f8 */
[----:B--2---:R-:W-:Y:S01]  /*3740*/  SHF.R.S32.HI R0, RZ, 0x1f, R233 ;  /* 0x0000001fff007819 */ /* 0x004fe200000114e9 */
[----:B------:R-:W-:Y:S01]  /*3750*/  IMAD.WIDE.U32 R4, R233, c[0x0][0x1f0], R6 ;  /* 0x00007c00e9047a25 */ /* 0x000fe200078e0006 */
[----:B------:R-:W-:-:S03]  /*3760*/  SHF.L.U64.HI R7, R242, 0x1, R245 ;  /* 0x00000001f2077819 */ /* 0x000fc600000102f5 */
[----:B------:R-:W-:Y:S01]  /*3770*/  IMAD R0, R0, c[0x0][0x1f0], RZ ;  /* 0x00007c0000007a24 */ /* 0x000fe200078e02ff */
[----:B------:R-:W-:Y:S01]  /*3780*/  IADD3 R15, P0, R4, UR14, RZ ;  /* 0x0000000e040f7c10 */ /* 0x000fe2000ff1e0ff */
[----:B------:R-:W-:Y:S01]  /*3790*/  IMAD.SHL.U32 R6, R242, 0x2, RZ ;  /* 0x00000002f2067824 */ /* 0x000fe200078e00ff */
[----:B------:R-:W-:Y:S01]  /*37a0*/  SHF.L.U64.HI R4, R241, 0x1, R246 ;  /* 0x00000001f1047819 */ /* 0x000fe200000102f6 */
[----:B------:R-:W-:-:S05]  /*37b0*/  IMAD R0, R233, c[0x0][0x1f4], R0 ;  /* 0x00007d00e9007a24 */ /* 0x000fca00078e0200 */
[----:B------:R-:W-:Y:S02]  /*37c0*/  IADD3.X R0, R5, UR7, R0, P0, !PT ;  /* 0x0000000705007c10 */ /* 0x000fe400087fe400 */
[C---:B------:R-:W-:Y:S02]  /*37d0*/  LEA R16, P0, R15.reuse, c[0x0][0x1c8], 0x1 ;  /* 0x000072000f107a11 */ /* 0x040fe400078008ff */
[----:B------:R-:W-:Y:S02]  /*37e0*/  SEL R5, RZ, 0x10, P4 ;  /* 0x00000010ff057807 */ /* 0x000fe40002000000 */
[----:B------:R-:W-:Y:S01]  /*37f0*/  LEA.HI.X R15, R15, c[0x0][0x1cc], R0, 0x1, P0 ;  /* 0x000073000f0f7a11 */ /* 0x000fe200000f0c00 */
[----:B------:R-:W1:Y:S01]  /*3800*/  SHFL.IDX PT, R19, R16, 0x1, 0x181f ;  /* 0x00381f0010137f89 */ /* 0x000e6200000e0000 */
[----:B------:R-:W-:Y:S01]  /*3810*/  IADD3 R20, -R5, 0x10, RZ ;  /* 0x0000001005147810 */ /* 0x000fe20007ffe1ff */
[----:B------:R-:W-:Y:S02]  /*3820*/  IMAD.SHL.U32 R0, R241, 0x2, RZ ;  /* 0x00000002f1007824 */ /* 0x000fe400078e00ff */
[----:B------:R-:W2:Y:S01]  /*3830*/  SHFL.IDX PT, R18, R15, 0x1, 0x181f ;  /* 0x00381f000f127f89 */ /* 0x000ea200000e0000 */
[----:B------:R-:W-:-:S03]  /*3840*/  LOP3.LUT R20, R20, 0xf, RZ, 0xc0, !PT ;  /* 0x0000000f14147812 */ /* 0x000fc600078ec0ff */
[----:B------:R-:W-:Y:S01]  /*3850*/  SHFL.IDX PT, R15, R15, RZ, 0x181f ;  /* 0x00181fff0f0f7589 */ /* 0x000fe200000e0000 */
[----:B-1----:R-:W-:-:S04]  /*3860*/  IADD3 R48, P1, P0, R48, R19, R13 ;  /* 0x0000001330307210 */ /* 0x002fc8000783e00d */
[----:B--2---:R-:W-:Y:S02]  /*3870*/  IADD3.X R49, RZ, R18, R14, P1, P0 ;  /* 0x00000012ff317210 */ /* 0x004fe40000fe040e */
[----:B------:R-:W-:-:S04]  /*3880*/  IADD3 R22, P1, P0, R22, R19, R10 ;  /* 0x0000001316167210 */ /* 0x000fc8000783e00a */
[----:B------:R-:W-:Y:S02]  /*3890*/  IADD3.X R23, RZ, R18, R11, P1, P0 ;  /* 0x00000012ff177210 */ /* 0x000fe40000fe040b */
[----:B------:R-:W-:-:S04]  /*38a0*/  IADD3 R20, P1, P0, R20, R19, R6 ;  /* 0x0000001314147210 */ /* 0x000fc8000783e006 */
[-C--:B------:R-:W-:Y:S02]  /*38b0*/  IADD3.X R21, RZ, R18.reuse, R7, P1, P0 ;  /* 0x00000012ff157210 */ /* 0x080fe40000fe0407 */
[----:B------:R-:W-:Y:S02]  /*38c0*/  IADD3 R50, P1, P0, R17, R19, R0 ;  /* 0x0000001311327210 */ /* 0x000fe4000783e000 */
[----:B------:R-:W1:Y:S02]  /*38d0*/  SHFL.IDX PT, R17, R16, RZ, 0x181f ;  /* 0x00181fff10117589 */ /* 0x000e6400000e0000 */
[----:B------:R-:W-:Y:S02]  /*38e0*/  IADD3.X R51, RZ, R18, R4, P1, P0 ;  /* 0x00000012ff337210 */ /* 0x000fe40000fe0404 */
        /* <DEDUP_REMOVED lines=20> */
.L_x_1973:
[----:B------:R-:W-:Y:S01]  /*3a30*/  LOP3.LUT R0, R86, 0xffffffe0, RZ, 0xc0, !PT ;  /* 0xffffffe056007812 */ /* 0x000fe200078ec0ff */
[----:B------:R-:W-:Y:S01]  /*3a40*/  UIADD3 UR4, UR10, 0x1, -UR11 ;  /* 0x000000010a047890 */ /* 0x000fe2000fffe80b */
[----:B------:R-:W-:Y:S01]  /*3a50*/  LEA.HI R4, R84, R83, RZ, 0x2 ;  /* 0x0000005354047211 */ /* 0x000fe200078f10ff */
[----:B------:R-:W-:Y:S01]  /*3a60*/  ULDC UR26, c[0x0][0x2ac] ;  /* 0x0000ab00001a7ab9 */ /* 0x000fe20000000800 */
[----:B-1----:R-:W-:Y:S01]  /*3a70*/  SHF.R.S32.HI R6, RZ, 0x1f, R85 ;  /* 0x0000001fff067819 */ /* 0x002fe20000011455 */
[C---:B------:R-:W-:Y:S01]  /*3a80*/  IMAD.IADD R0, R83.reuse, 0x1, -R0 ;  /* 0x0000000153007824 */ /* 0x040fe200078e0a00 */
[----:B------:R-:W-:Y:S01]  /*3a90*/  LOP3.LUT R4, R4, 0xfffffffc, RZ, 0xc0, !PT ;  /* 0xfffffffc04047812 */ /* 0x000fe200078ec0ff */
[----:B------:R-:W-:Y:S01]  /*3aa0*/  ULDC UR5, c[0x0][0x324] ;  /* 0x0000c90000057ab9 */ /* 0x000fe20000000800 */
[----:B------:R-:W-:Y:S01]  /*3ab0*/  LEA.HI R6, R6, R85, RZ, 0x3 ;  /* 0x0000005506067211 */ /* 0x000fe200078f18ff */
[----:B------:R-:W0:Y:S01]  /*3ac0*/  LDGDEPBAR ;  /* 0x00000000000079af */ /* 0x000e220000000000 */
[----:B------:R-:W-:Y:S01]  /*3ad0*/  SHF.R.S32.HI R5, RZ, 0x1f, R0 ;  /* 0x0000001fff057819 */ /* 0x000fe20000011400 */
[----:B------:R-:W-:Y:S01]  /*3ae0*/  IMAD.IADD R83, R83, 0x1, -R4 ;  /* 0x0000000153537824 */ /* 0x000fe200078e0a04 */
[----:B------:R-:W-:-:S02]  /*3af0*/  LOP3.LUT R6, R6, 0xffffff8, RZ, 0xc0, !PT ;  /* 0x0ffffff806067812 */ /* 0x000fc400078ec0ff */
[----:B------:R-:W-:Y:S02]  /*3b00*/  LEA.HI R4, R5, R0, RZ, 0x2 ;  /* 0x0000000005047211 */ /* 0x000fe400078f10ff */
[----:B------:R-:W-:Y:S01]  /*3b10*/  LEA.HI R5, R83, R83, RZ, 0x1 ;  /* 0x0000005353057211 */ /* 0x000fe200078f08ff */
[----:B------:R-:W-:Y:S01]  /*3b20*/  IMAD.IADD R85, R85, 0x1, -R6 ;  /* 0x0000000155557824 */ /* 0x000fe200078e0a06 */
[----:B------:R-:W-:Y:S02]  /*3b30*/  PLOP3.LUT P0, PT, PT, PT, UP1, 0x80, 0x0 ;  /* 0x000000000000781c */ /* 0x000fe40003f0f018 */
[C---:B------:R-:W-:Y:S02]  /*3b40*/  LEA.HI.SX32 R6, R4.reuse, UR24, 0x1e ;  /* 0x0000001804067c11 */ /* 0x040fe4000f8ff2ff */
[----:B------:R-:W-:Y:S02]  /*3b50*/  LOP3.LUT R8, R5, 0x1ffffffe, RZ, 0xc0, !PT ;  /* 0x1ffffffe05087812 */ /* 0x000fe400078ec0ff */
[----:B------:R-:W-:Y:S01]  /*3b60*/  LOP3.LUT R237, R4, 0x7ffffffc, RZ, 0xc0, !PT ;  /* 0x7ffffffc04ed7812 */ /* 0x000fe200078ec0ff */
[----:B------:R-:W-:-:S02]  /*3b70*/  IMAD R6, R85, 0x10, R6 ;  /* 0x0000001055067824 */ /* 0x000fc400078e0206 */
[----:B------:R-:W-:Y:S02]  /*3b80*/  IMAD.IADD R83, R83, 0x1, -R8 ;  /* 0x0000000153537824 */ /* 0x000fe400078e0a08 */
[----:B------:R-:W-:Y:S02]  /*3b90*/  IMAD.IADD R237, R0, 0x1, -R237 ;  /* 0x0000000100ed7824 */ /* 0x000fe400078e0aed */
[----:B------:R-:W-:Y:S02]  /*3ba0*/  IMAD R236, R83, 0x8, R6 ;  /* 0x0000000853ec7824 */ /* 0x000fe400078e0206 */
[----:B------:R-:W-:Y:S01]  /*3bb0*/  IMAD.U32 R0, RZ, RZ, UR4 ;  /* 0x00000004ff007e24 */ /* 0x000fe2000f8e00ff */
[----:B------:R-:W-:Y:S01]  /*3bc0*/  ULDC UR4, c[0x0][0x1d0] ;  /* 0x0000740000047ab9 */ /* 0x000fe20000000800 */
[----:B------:R-:W-:Y:S01]  /*3bd0*/  @P0 IMAD.HI.U32 R5, R236, c[0x0][0x2c8], RZ ;  /* 0x0000b200ec050a27 */ /* 0x000fe200078e00ff */
[----:B------:R-:W-:Y:S01]  /*3be0*/  PLOP3.LUT P0, PT, PT, PT, UP1, 0x80, 0x0 ;  /* 0x000000000000781c */ /* 0x000fe20003f0f018 */
[----:B------:R-:W-:-:S02]  /*3bf0*/  UIMAD UR4, UR26, UR4, -UR11 ;  /* 0x000000041a0472a4 */ /* 0x000fc4000f8e0a0b */
[----:B------:R-:W-:Y:S01]  /*3c00*/  IMAD.MOV.U32 R11, RZ, RZ, R236 ;  /* 0x000000ffff0b7224 */ /* 0x000fe200078e00ec */
[----:B------:R-:W-:Y:S01]  /*3c10*/  ULOP3.LUT UR11, URZ, UR5, URZ, 0x33, !UPT ;  /* 0x000000053f0b7292 */ /* 0x000fe2000f8e333f */
[----:B------:R-:W-:Y:S02]  /*3c20*/  IMAD.SHL.U32 R237, R237, 0x2, RZ ;  /* 0x00000002eded7824 */ /* 0x000fe400078e00ff */
[----:B------:R-:W-:-:S06]  /*3c30*/  IMAD.IADD R4, R82, 0x1, R81 ;  /* 0x0000000152047824 */ /* 0x000fcc00078e0251 */
[----:B------:R-:W-:Y:S02]  /*3c40*/  @P0 SHF.R.U32.HI R11, RZ, c[0x0][0x2cc], R5 ;  /* 0x0000b300ff0b0a19 */ /* 0x000fe40000011605 */
[----:B------:R-:W-:Y:S02]  /*3c50*/  PLOP3.LUT P0, PT, PT, PT, UP0, 0x40, 0x0 ;  /* 0x000000000000781c */ /* 0x000fe40003f0e808 */
[----:B------:R-:W-:Y:S01]  /*3c60*/  IADD3 R5, R0, -c[0x0][0x168], -R237 ;  /* 0x80005a0000057a10 */ /* 0x000fe20007ffe8ed */
[----:B------:R-:W1:Y:S01]  /*3c70*/  SHFL.IDX PT, R6, R11, RZ, 0x1c1f ;  /* 0x001c1fff0b067589 */ /* 0x000e6200000e0000 */
[----:B------:R-:W-:Y:S02]  /*3c80*/  IADD3 R0, -R237, UR4, RZ ;  /* 0x00000004ed007c10 */ /* 0x000fe4000fffe1ff */
[C---:B------:R-:W-:Y:S02]  /*3c90*/  IADD3 R7, R5.reuse, c[0x0][0x328], RZ ;  /* 0x0000ca0005077a10 */ /* 0x040fe40007ffe0ff */
[----:B------:R-:W-:-:S03]  /*3ca0*/  IADD3 R5, R5, UR11, RZ ;  /* 0x0000000b05057c10 */ /* 0x000fc6000fffe0ff */
[--C-:B-1----:R-:W-:Y:S02]  /*3cb0*/  IMAD.IADD R15, R7, 0x1, R6.reuse ;  /* 0x00000001070f7824 */ /* 0x102fe400078e0206 */
[----:B------:R-:W-:-:S03]  /*3cc0*/  IMAD.IADD R13, R5, 0x1, R6 ;  /* 0x00000001050d7824 */ /* 0x000fc600078e0206 */
[----:B------:R-:W-:Y:S01]  /*3cd0*/  IMNMX R15, R15, R0, PT ;  /* 0x000000000f0f7217 */ /* 0x000fe20003800200 */
        /* <DEDUP_REMOVED lines=13> */
.L_x_1976:
[----:B------:R-:W-:-:S04]  /*3db0*/  MOV R6, c[0x0][0x32c] ;  /* 0x0000cb0000067a02 */ /* 0x000fc80000000f00 */
[----:B------:R-:W-:-:S13]  /*3dc0*/  ISETP.NE.AND P0, PT, R6, 0x1, PT ;  /* 0x000000010600780c */ /* 0x000fda0003f05270 */
[----:B------:R-:W-:-:S05]  /*3dd0*/  @P0 IMAD.HI.U32 R6, R17, c[0x0][0x330], RZ ;  /* 0x0000cc0011060a27 */ /* 0x000fca00078e00ff */
[----:B------:R-:W-:Y:S02]  /*3de0*/  @P0 SHF.R.U32.HI R17, RZ, c[0x0][0x334], R6 ;  /* 0x0000cd00ff110a19 */ /* 0x000fe40000011606 */
.L_x_1977:
[----:B------:R-:W-:Y:S05]  /*3df0*/  BSYNC B0 ;  /* 0x0000000000007941 */ /* 0x000fea0003800000 */
.L_x_1975:
[----:B------:R-:W-:-:S04]  /*3e00*/  IMAD R8, R17, c[0x0][0x32c], -R80 ;  /* 0x0000cb0011087a24 */ /* 0x000fc800078e0a50 */
[----:B------:R-:W-:-:S05]  /*3e10*/  IMAD.IADD R8, R8, 0x1, -R237 ;  /* 0x0000000108087824 */ /* 0x000fca00078e0aed */
[----:B------:R-:W-:Y:S02]  /*3e20*/  IADD3 R6, R8, c[0x0][0x32c], RZ ;  /* 0x0000cb0008067a10 */ /* 0x000fe40007ffe0ff */
[----:B------:R-:W-:Y:S02]  /*3e30*/  IMNMX R13, R13, R8, !PT ;  /* 0x000000080d0d7217 */ /* 0x000fe40007800200 */
[----:B------:R-:W-:Y:S02]  /*3e40*/  IMNMX R15, R15, R6, PT ;  /* 0x000000060f0f7217 */ /* 0x000fe40003800200 */
.L_x_1974:
[----:B------:R-:W-:Y:S01]  /*3e50*/  ISETP.LT.AND P1, PT, RZ, UR20, PT ;  /* 0x00000014ff007c0c */ /* 0x000fe2000bf21270 */
[----:B------:R-:W1:Y:S03]  /*3e60*/  SHFL.IDX PT, R16, R11, 0x1, 0x1c1f ;  /* 0x003c1f000b107f89 */ /* 0x000e6600000e0000 */
[----:B------:R-:W-:-:S04]  /*3e70*/  ISETP.GT.AND P0, PT, R13, RZ, P1 ;  /* 0x000000ff0d00720c */ /* 0x000fc80000f04270 */
[----:B------:R-:W-:-:S04]  /*3e80*/  ISETP.LT.OR P0, PT, R15, 0x1, P0 ;  /* 0x000000010f00780c */ /* 0x000fc80000701670 */
[----:B------:R-:W-:Y:S02]  /*3e90*/  FSEL R44, R44, -INF , !P0 ;  /* 0xff8000002c2c7808 */ /* 0x000fe40004000000 */
[----:B------:R-:W-:-:S04]  /*3ea0*/  ISETP.GT.AND P0, PT, R13, 0x1, P1 ;  /* 0x000000010d00780c */ /* 0x000fc80000f04270 */
[----:B------:R-:W-:-:S04]  /*3eb0*/  ISETP.LT.OR P0, PT, R15, 0x2, P0 ;  /* 0x000000020f00780c */ /* 0x000fc80000701670 */
[----:B------:R-:W-:Y:S02]  /*3ec0*/  FSEL R8, R45, -INF , !P0 ;  /* 0xff8000002d087808 */ /* 0x000fe40004000000 */
[----:B------:R-:W-:Y:S01]  /*3ed0*/  ISETP.GT.AND P0, PT, R13, 0x8, P1 ;  /* 0x000000080d00780c */ /* 0x000fe20000f04270 */
[----:B-1----:R-:W-:-:S03]  /*3ee0*/  IMAD.IADD R7, R7, 0x1, R16 ;  /* 0x0000000107077824 */ /* 0x002fc600078e0210 */
[----:B------:R-:W-:Y:S02]  /*3ef0*/  ISETP.LT.OR P0, PT, R15, 0x9, P0 ;  /* 0x000000090f00780c */ /* 0x000fe40000701670 */
[----:B------:R-:W-:Y:S01]  /*3f00*/  IMNMX R0, R7, R0, PT ;  /* 0x0000000007007217 */ /* 0x000fe20003800200 */
[----:B------:R-:W-:Y:S01]  /*3f10*/  IMAD.IADD R7, R5, 0x1, R16 ;  /* 0x0000000105077824 */ /* 0x000fe200078e0210 */
[----:B------:R-:W-:Y:S02]  /*3f20*/  FSEL R40, R40, -INF , !P0 ;  /* 0xff80000028287808 */ /* 0x000fe40004000000 */
[----:B------:R-:W-:-:S04]  /*3f30*/  ISETP.GT.AND P0, PT, R13, 0x9, P1 ;  /* 0x000000090d00780c */ /* 0x000fc80000f04270 */
[----:B------:R-:W-:-:S04]  /*3f40*/  ISETP.LT.OR P0, PT, R15, 0xa, P0 ;  /* 0x0000000a0f00780c */ /* 0x000fc80000701670 */
        /* <DEDUP_REMOVED lines=37> */
[----:B------:R-:W-:-:S13]  /*41a0*/  PLOP3.LUT P0, PT, PT, PT, UP0, 0x40, 0x0 ;  /* 0x000000000000781c */ /* 0x000fda0003f0e808 */
        /* <DEDUP_REMOVED lines=13> */
.L_x_1980:
[----:B------:R-:W-:-:S04]  /*4280*/  MOV R5, c[0x0][0x32c] ;  /* 0x0000cb0000057a02 */ /* 0x000fc80000000f00 */
[----:B------:R-:W-:-:S13]  /*4290*/  ISETP.NE.AND P0, PT, R5, 0x1, PT ;  /* 0x000000010500780c */ /* 0x000fda0003f05270 */
[----:B------:R-:W-:-:S05]  /*42a0*/  @P0 IMAD.HI.U32 R5, R11, c[0x0][0x330], RZ ;  /* 0x0000cc000b050a27 */ /* 0x000fca00078e00ff */
[----:B------:R-:W-:Y:S02]  /*42b0*/  @P0 SHF.R.U32.HI R11, RZ, c[0x0][0x334], R5 ;  /* 0x0000cd00ff0b0a19 */ /* 0x000fe40000011605 */
.L_x_1981:
[----:B------:R-:W-:Y:S05]  /*42c0*/  BSYNC B0 ;  /* 0x0000000000007941 */ /* 0x000fea0003800000 */
.L_x_1979:
[----:B------:R-:W-:-:S04]  /*42d0*/  IMAD R16, R11, c[0x0][0x32c], -R80 ;  /* 0x0000cb000b107a24 */ /* 0x000fc800078e0a50 */
[----:B------:R-:W-:-:S05]  /*42e0*/  IMAD.IADD R16, R16, 0x1, -R237 ;  /* 0x0000000110107824 */ /* 0x000fca00078e0aed */
[----:B------:R-:W-:Y:S02]  /*42f0*/  IADD3 R5, R16, c[0x0][0x32c], RZ ;  /* 0x0000cb0010057a10 */ /* 0x000fe40007ffe0ff */
[----:B------:R-:W-:Y:S02]  /*4300*/  IMNMX R7, R7, R16, !PT ;  /* 0x0000001007077217 */ /* 0x000fe40007800200 */
[----:B------:R-:W-:Y:S02]  /*4310*/  IMNMX R0, R0, R5, PT ;  /* 0x0000000500007217 */ /* 0x000fe40003800200 */
.L_x_1978:
[----:B------:R-:W-:Y:S01]  /*4320*/  ISETP.GT.AND P0, PT, R7, 0x8, P1 ;  /* 0x000000080700780c */ /* 0x000fe20000f04270 */
[----:B------:R-:W-:Y:S01]  /*4330*/  IMAD.SHL.U32 R227, R4, 0x2, RZ ;  /* 0x0000000204e37824 */ /* 0x000fe200078e00ff */
[----:B------:R-:W-:Y:S01]  /*4340*/  FMNMX.FTZ R11, R44, R8, !PT ;  /* 0x000000082c0b7209 */ /* 0x000fe20007810000 */
[----:B------:R-:W-:Y:S01]  /*4350*/  @UP1 USHF.L.U32 UR25, UR25, 0x7, URZ ;  /* 0x0000000719191899 */ /* 0x000fe2000800063f */
[----:B------:R-:W-:Y:S01]  /*4360*/  ISETP.LT.OR P0, PT, R0, 0x9, P0 ;  /* 0x000000090000780c */ /* 0x000fe20000701670 */
[--C-:B------:R-:W-:Y:S01]  /*4370*/  IMAD R222, R2, 0x2, R227.reuse ;  /* 0x0000000202de7824 */ /* 0x100fe200078e02e3 */
[----:B------:R-:W-:Y:S01]  /*4380*/  FMNMX.FTZ R11, R40, R11, !PT ;  /* 0x0000000b280b7209 */ /* 0x000fe20007810000 */
[C---:B------:R-:W-:Y:S01]  /*4390*/  IMAD R221, R3.reuse, 0x2, R227 ;  /* 0x0000000203dd7824 */ /* 0x040fe200078e02e3 */
[----:B------:R-:W-:Y:S01]  /*43a0*/  FSEL R5, R42, -INF , !P0 ;  /* 0xff8000002a057808 */ /* 0x000fe20004000000 */
[----:B------:R-:W-:Y:S01]  /*43b0*/  IMAD R220, R3, 0x2, R222 ;  /* 0x0000000203dc7824 */ /* 0x000fe200078e02de */
[----:B------:R-:W-:Y:S01]  /*43c0*/  ISETP.GT.AND P0, PT, R7, 0x9, P1 ;  /* 0x000000090700780c */ /* 0x000fe20000f04270 */
[----:B------:R-:W-:Y:S01]  /*43d0*/  LDSM.16.MT88.4 R140, [R222+0x100] ;  /* 0x00010000de8c783b */ /* 0x000fe20000004200 */
[----:B------:R-:W-:Y:S01]  /*43e0*/  FMNMX.FTZ R11, R14, R11, !PT ;  /* 0x0000000b0e0b7209 */ /* 0x000fe20007810000 */
[----:B------:R-:W-:Y:S01]  /*43f0*/  ULDC.64 UR4, c[0x0][0x2c8] ;  /* 0x0000b20000047ab9 */ /* 0x000fe20000000a00 */
[----:B------:R-:W-:Y:S01]  /*4400*/  ISETP.LT.OR P0, PT, R0, 0xa, P0 ;  /* 0x0000000a0000780c */ /* 0x000fe20000701670 */
[----:B------:R-:W-:Y:S01]  /*4410*/  LDSM.16.MT88.4 R132, [R227+0x100] ;  /* 0x00010000e384783b */ /* 0x000fe20000004200 */
[----:B------:R-:W-:Y:S01]  /*4420*/  FMNMX.FTZ R11, R12, R11, !PT ;  /* 0x0000000b0c0b7209 */ /* 0x000fe20007810000 */
[----:B------:R-:W-:Y:S01]  /*4430*/  UIMAD.WIDE.U32 UR26, UR25, UR4, URZ ;  /* 0x00000004191a72a5 */ /* 0x000fe2000f8e003f */
[----:B------:R-:W-:Y:S01]  /*4440*/  FSEL R43, R43, -INF , !P0 ;  /* 0xff8000002b2b7808 */ /* 0x000fe20004000000 */
[----:B------:R-:W-:Y:S01]  /*4450*/  LDSM.16.MT88.4 R148, [R221+0x100] ;  /* 0x00010000dd94783b */ /* 0x000fe20000004200 */
[C---:B------:R-:W-:Y:S01]  /*4460*/  ISETP.GT.AND P0, PT, R7.reuse, 0x10, P1 ;  /* 0x000000100700780c */ /* 0x040fe20000f04270 */
[----:B------:R-:W-:Y:S01]  /*4470*/  UIADD3 UR20, UR20, -0x2, URZ ;  /* 0xfffffffe14147890 */ /* 0x000fe2000fffe03f */
[----:B------:R-:W-:Y:S01]  /*4480*/  FMNMX.FTZ R11, R6, R11, !PT ;  /* 0x0000000b060b7209 */ /* 0x000fe20007810000 */
[----:B------:R-:W-:Y:S01]  /*4490*/  LDSM.16.MT88.4 R156, [R220+0x100] ;  /* 0x00010000dc9c783b */ /* 0x000fe20000004200 */
[----:B------:R-:W-:Y:S01]  /*44a0*/  ISETP.LT.OR P0, PT, R0, 0x11, P0 ;  /* 0x000000110000780c */ /* 0x000fe20000701670 */
[----:B------:R-:W-:Y:S01]  /*44b0*/  @UP1 UMOV UR25, UR27 ;  /* 0x0000001b00191c82 */ /* 0x000fe20008000000 */
[----:B------:R-:W-:Y:S01]  /*44c0*/  FMNMX.FTZ R11, R32, R11, !PT ;  /* 0x0000000b200b7209 */ /* 0x000fe20007810000 */
[----:B------:R-:W-:Y:S01]  /*44d0*/  LDSM.16.MT88.4 R48, [R222+0x2100] ;  /* 0x00210000de30783b */ /* 0x000fe20000004200 */
[----:B------:R-:W-:Y:S01]  /*44e0*/  FSEL R19, R38, -INF , !P0 ;  /* 0xff80000026137808 */ /* 0x000fe20004000000 */
[----:B------:R-:W-:Y:S01]  /*44f0*/  @UP1 USHF.R.U32.HI UR24, URZ, UR5, UR25 ;  /* 0x000000053f181299 */ /* 0x000fe20008011619 */
[----:B------:R-:W-:Y:S01]  /*4500*/  ISETP.GT.AND P0, PT, R7, 0x11, P1 ;  /* 0x000000110700780c */ /* 0x000fe20000f04270 */
[----:B------:R-:W-:Y:S01]  /*4510*/  LDSM.16.MT88.4 R56, [R221+0x2100] ;  /* 0x00210000dd38783b */ /* 0x000fe20000004200 */
[----:B------:R-:W-:Y:S01]  /*4520*/  FMNMX.FTZ R11, R10, R11, !PT ;  /* 0x0000000b0a0b7209 */ /* 0x000fe20007810000 */
[----:B------:R-:W-:Y:S01]  /*4530*/  UIADD3 UR4, UR21, UR24, URZ ;  /* 0x0000001815047290 */ /* 0x000fe2000fffe03f */
[----:B------:R-:W-:Y:S01]  /*4540*/  ISETP.LT.OR P0, PT, R0, 0x12, P0 ;  /* 0x000000120000780c */ /* 0x000fe20000701670 */
[----:B------:R-:W-:Y:S01]  /*4550*/  LDSM.16.MT88.4 R64, [R220+0x2100] ;  /* 0x00210000dc40783b */ /* 0x000fe20000004200 */
[----:B------:R-:W-:Y:S01]  /*4560*/  FMNMX.FTZ R11, R180, R11, !PT ;  /* 0x0000000bb40b7209 */ /* 0x000fe20007810000 */
[----:B------:R-:W-:Y:S01]  /*4570*/  ULDC UR21, c[0x0][0x328] ;  /* 0x0000ca0000157ab9 */ /* 0x000fe20000000800 */
[----:B------:R-:W-:Y:S01]  /*4580*/  FSEL R15, R39, -INF , !P0 ;  /* 0xff800000270f7808 */ /* 0x000fe20004000000 */
[----:B------:R-:W-:Y:S01]  /*4590*/  LDSM.16.MT88.4 R80, [R222+0x4100] ;  /* 0x00410000de50783b */ /* 0x000fe20000004200 */
[----:B------:R-:W-:Y:S01]  /*45a0*/  ISETP.GT.AND P0, PT, R7, 0x18, P1 ;  /* 0x000000180700780c */ /* 0x000fe20000f04270 */
[----:B------:R-:W-:Y:S01]  /*45b0*/  UIADD3 UR21, UR4, UR21, URZ ;  /* 0x0000001504157290 */ /* 0x000fe2000fffe03f */
[----:B------:R-:W-:Y:S01]  /*45c0*/  FMNMX.FTZ R11, R190, R11, !PT ;  /* 0x0000000bbe0b7209 */ /* 0x000fe20007810000 */
[----:B------:R-:W-:Y:S01]  /*45d0*/  LDSM.16.MT88.4 R88, [R221+0x4100] ;  /* 0x00410000dd58783b */ /* 0x000fe20000004200 */
[----:B------:R-:W-:-:S02]  /*45e0*/  ISETP.LT.OR P0, PT, R0, 0x19, P0 ;  /* 0x000000190000780c */ /* 0x000fc40000701670 */
[----:B------:R-:W-:Y:S01]  /*45f0*/  FMNMX.FTZ R11, R182, R11, !PT ;  /* 0x0000000bb60b7209 */ /* 0x000fe20007810000 */
[----:B------:R-:W-:Y:S01]  /*4600*/  LDSM.16.MT88.4 R96, [R220+0x4100] ;  /* 0x00410000dc60783b */ /* 0x000fe20000004200 */
[----:B------:R-:W-:Y:S02]  /*4610*/  FSEL R13, R34, -INF , !P0 ;  /* 0xff800000220d7808 */ /* 0x000fe40004000000 */
[----:B------:R-:W-:Y:S01]  /*4620*/  ISETP.GT.AND P0, PT, R7, 0x19, P1 ;  /* 0x000000190700780c */ /* 0x000fe20000f04270 */
[----:B------:R-:W-:Y:S01]  /*4630*/  LDSM.16.MT88.4 R104, [R227+0x6100] ;  /* 0x00610000e368783b */ /* 0x000fe20000004200 */
[----:B------:R-:W-:Y:S02]  /*4640*/  FMNMX.FTZ R11, R188, R11, !PT ;  /* 0x0000000bbc0b7209 */ /* 0x000fe40007810000 */
[----:B------:R-:W-:Y:S01]  /*4650*/  ISETP.LT.OR P0, PT, R0, 0x1a, P0 ;  /* 0x0000001a0000780c */ /* 0x000fe20000701670 */
[----:B------:R-:W-:Y:S01]  /*4660*/  LDSM.16.MT88.4 R112, [R222+0x6100] ;  /* 0x00610000de70783b */ /* 0x000fe20000004200 */
[----:B------:R-:W-:-:S02]  /*4670*/  FMNMX.FTZ R11, R194, R11, !PT ;  /* 0x0000000bc20b7209 */ /* 0x000fc40007810000 */
[----:B------:R-:W-:Y:S01]  /*4680*/  FSEL R17, R35, -INF , !P0 ;  /* 0xff80000023117808 */ /* 0x000fe20004000000 */
[----:B------:R-:W-:Y:S01]  /*4690*/  LDSM.16.MT88.4 R120, [R221+0x6100] ;  /* 0x00610000dd78783b */ /* 0x000fe20000004200 */
[----:B------:R-:W-:Y:S02]  /*46a0*/  ISETP.GT.AND P0, PT, R7, 0x20, P1 ;  /* 0x000000200700780c */ /* 0x000fe40000f04270 */
[----:B------:R-:W-:Y:S02]  /*46b0*/  FMNMX.FTZ R11, R192, R11, !PT ;  /* 0x0000000bc00b7209 */ /* 0x000fe40007810000 */
[----:B------:R-:W-:Y:S02]  /*46c0*/  ISETP.LT.OR P0, PT, R0, 0x21, P0 ;  /* 0x000000210000780c */ /* 0x000fe40000701670 */
[----:B------:R-:W-:Y:S02]  /*46d0*/  FMNMX.FTZ R11, R166, R11, !PT ;  /* 0x0000000ba60b7209 */ /* 0x000fe40007810000 */
[----:B------:R-:W-:-:S02]  /*46e0*/  FSEL R187, R30, -INF , !P0 ;  /* 0xff8000001ebb7808 */ /* 0x000fc40004000000 */
[----:B------:R-:W-:Y:S02]  /*46f0*/  ISETP.GT.AND P0, PT, R7, 0x21, P1 ;  /* 0x000000210700780c */ /* 0x000fe40000f04270 */
[----:B------:R-:W-:Y:S02]  /*4700*/  FMNMX.FTZ R11, R164, R11, !PT ;  /* 0x0000000ba40b7209 */ /* 0x000fe40007810000 */
[----:B------:R-:W-:-:S03]  /*4710*/  ISETP.LT.OR P0, PT, R0, 0x22, P0 ;  /* 0x000000220000780c */ /* 0x000fc60000701670 */
[----:B------:R-:W1:Y:S01]  /*4720*/  SHFL.BFLY PT, R16, R11, 0x2, 0x1f ;  /* 0x0c401f000b107f89 */ /* 0x000e6200000e0000 */
[----:B------:R-:W-:Y:S02]  /*4730*/  FSEL R195, R31, -INF , !P0 ;  /* 0xff8000001fc37808 */ /* 0x000fe40004000000 */
[----:B------:R-:W-:Y:S01]  /*4740*/  ISETP.GT.AND P0, PT, R7, 0x28, P1 ;  /* 0x000000280700780c */ /* 0x000fe20000f04270 */
[----:B------:R-:W-:Y:S03]  /*4750*/  LDSM.16.MT88.4 R28, [R221+0x900] ;  /* 0x00090000dd1c783b */ /* 0x000fe60000004200 */
[----:B------:R-:W-:-:S04]  /*4760*/  ISETP.LT.OR P0, PT, R0, 0x29, P0 ;  /* 0x000000290000780c */ /* 0x000fc80000701670 */
[----:B------:R-:W-:Y:S02]  /*4770*/  FSEL R193, R26, -INF , !P0 ;  /* 0xff8000001ac17808 */ /* 0x000fe40004000000 */
[----:B------:R-:W-:-:S04]  /*4780*/  ISETP.GT.AND P0, PT, R7, 0x29, P1 ;  /* 0x000000290700780c */ /* 0x000fc80000f04270 */
[----:B------:R-:W-:-:S04]  /*4790*/  ISETP.LT.OR P0, PT, R0, 0x2a, P0 ;  /* 0x0000002a0000780c */ /* 0x000fc80000701670 */
[----:B------:R-:W-:Y:S02]  /*47a0*/  FSEL R191, R27, -INF , !P0 ;  /* 0xff8000001bbf7808 */ /* 0x000fe40004000000 */
[----:B------:R-:W-:Y:S01]  /*47b0*/  ISETP.GT.AND P0, PT, R7, 0x30, P1 ;  /* 0x000000300700780c */ /* 0x000fe20000f04270 */
[----:B------:R-:W-:Y:S01]  /*47c0*/  LDSM.16.MT88.4 R24, [R227+0x2900] ;  /* 0x00290000e318783b */ /* 0x000fe20000004200 */
[----:B-1----:R-:W-:Y:S02]  /*47d0*/  FMNMX.FTZ R20, R11, R16, !PT ;  /* 0x000000100b147209 */ /* 0x002fe40007810000 */
[----:B------:R-:W-:-:S04]  /*47e0*/  ISETP.LT.OR P0, PT, R0, 0x31, P0 ;  /* 0x000000310000780c */ /* 0x000fc80000701670 */
[----:B------:R-:W-:Y:S02]  /*47f0*/  FSEL R165, R74, -INF , !P0 ;  /* 0xff8000004aa57808 */ /* 0x000fe40004000000 */
[----:B------:R-:W-:-:S04]  /*4800*/  ISETP.GT.AND P0, PT, R7, 0x31, P1 ;  /* 0x000000310700780c */ /* 0x000fc80000f04270 */
[----:B------:R-:W-:-:S04]  /*4810*/  ISETP.LT.OR P0, PT, R0, 0x32, P0 ;  /* 0x000000320000780c */ /* 0x000fc80000701670 */
[----:B------:R-:W-:Y:S02]  /*4820*/  FSEL R189, R75, -INF , !P0 ;  /* 0xff8000004bbd7808 */ /* 0x000fe40004000000 */
[----:B------:R-:W-:Y:S01]  /*4830*/  ISETP.GT.AND P0, PT, R7, 0x1, P1 ;  /* 0x000000010700780c */ /* 0x000fe20000f04270 */
[----:B------:R-:W-:Y:S03]  /*4840*/  LDSM.16.MT88.4 R72, [R227+0x4100] ;  /* 0x00410000e348783b */ /* 0x000fe60000004200 */
[----:B------:R-:W-:-:S04]  /*4850*/  ISETP.LT.OR P0, PT, R0, 0x2, P0 ;  /* 0x000000020000780c */ /* 0x000fc80000701670 */
[----:B------:R-:W-:Y:S02]  /*4860*/  FSEL R47, R47, -INF , !P0 ;  /* 0xff8000002f2f7808 */ /* 0x000fe40004000000 */
[----:B------:R-:W-:-:S04]  /*4870*/  ISETP.GT.AND P0, PT, R7, RZ, P1 ;  /* 0x000000ff0700720c */ /* 0x000fc80000f04270 */
[----:B------:R-:W-:-:S04]  /*4880*/  ISETP.LT.OR P0, PT, R0, 0x1, P0 ;  /* 0x000000010000780c */ /* 0x000fc80000701670 */
[----:B------:R-:W-:Y:S02]  /*4890*/  FSEL R46, R46, -INF , !P0 ;  /* 0xff8000002e2e7808 */ /* 0x000fe40004000000 */
[----:B------:R-:W-:Y:S02]  /*48a0*/  ISETP.GT.AND P0, PT, R7, 0x38, P1 ;  /* 0x000000380700780c */ /* 0x000fe40000f04270 */
[----:B------:R-:W-:Y:S02]  /*48b0*/  FMNMX.FTZ R18, R46, R47, !PT ;  /* 0x0000002f2e127209 */ /* 0x000fe40007810000 */
[----:B------:R-:W-:Y:S02]  /*48c0*/  ISETP.LT.OR P0, PT, R0, 0x39, P0 ;  /* 0x000000390000780c */ /* 0x000fe40000701670 */
[----:B------:R-:W-:Y:S02]  /*48d0*/  FMNMX.FTZ R18, R5, R18, !PT ;  /* 0x0000001205127209 */ /* 0x000fe40007810000 */
[----:B------:R-:W-:-:S02]  /*48e0*/  FSEL R185, R70, -INF , !P0 ;  /* 0xff80000046b97808 */ /* 0x000fc40004000000 */
[----:B------:R-:W-:Y:S02]  /*48f0*/  FMNMX.FTZ R18, R43, R18, !PT ;  /* 0x000000122b127209 */ /* 0x000fe40007810000 */
[----:B------:R-:W-:Y:S02]  /*4900*/  ISETP.GT.AND P0, PT, R7, 0x39, P1 ;  /* 0x000000390700780c */ /* 0x000fe40000f04270 */
[----:B------:R-:W-:Y:S02]  /*4910*/  FMNMX.FTZ R18, R19, R18, !PT ;  /* 0x0000001213127209 */ /* 0x000fe40007810000 */
[----:B------:R-:W-:Y:S02]  /*4920*/  ISETP.LT.OR P0, PT, R0, 0x3a, P0 ;  /* 0x0000003a0000780c */ /* 0x000fe40000701670 */
[----:B------:R-:W-:Y:S02]  /*4930*/  FMNMX.FTZ R18, R15, R18, !PT ;  /* 0x000000120f127209 */ /* 0x000fe40007810000 */
[----:B------:R-:W-:-:S02]  /*4940*/  FSEL R184, R71, -INF , !P0 ;  /* 0xff80000047b87808 */ /* 0x000fc40004000000 */
[----:B------:R-:W-:-:S04]  /*4950*/  FMNMX.FTZ R18, R13, R18, !PT ;  /* 0x000000120d127209 */ /* 0x000fc80007810000 */
        /* <DEDUP_REMOVED lines=8> */
[----:B------:R-:W-:Y:S02]  /*49e0*/  FMNMX.FTZ R18, R184, R7, !PT ;  /* 0x00000007b8127209 */ /* 0x000fe40007810000 */
[----:B------:R-:W1:Y:S04]  /*49f0*/  SHFL.BFLY PT, R7, R20, 0x1, 0x1f ;  /* 0x0c201f0014077f89 */ /* 0x000e6800000e0000 */
[----:B------:R-:W2:Y:S01]  /*4a00*/  SHFL.BFLY PT, R21, R18, 0x2, 0x1f ;  /* 0x0c401f0012157f89 */ /* 0x000ea200000e0000 */
[----:B-1----:R-:W-:Y:S02]  /*4a10*/  FMNMX.FTZ R0, R20, R7, !PT ;  /* 0x0000000714007209 */ /* 0x002fe40007810000 */
[----:B--2---:R-:W-:-:S03]  /*4a20*/  FMNMX.FTZ R16, R18, R21, !PT ;  /* 0x0000001512107209 */ /* 0x004fc60007810000 */
[C---:B------:R-:W-:Y:S01]  /*4a30*/  FMUL.FTZ R167, R0.reuse, c[0x0][0x2d0] ;  /* 0x0000b40000a77a20 */ /* 0x040fe20000410000 */
[----:B------:R-:W-:Y:S01]  /*4a40*/  FSETP.NEU.FTZ.AND P0, PT, R0, -INF , PT ;  /* 0xff8000000000780b */ /* 0x000fe20003f1d000 */
[----:B------:R-:W-:Y:S03]  /*4a50*/  LDSM.16.MT88.4 R20, [R220+0x900] ;  /* 0x00090000dc14783b */ /* 0x000fe60000004200 */
[----:B------:R-:W-:Y:S01]  /*4a60*/  FSEL R167, R167, RZ, P0 ;  /* 0x000000ffa7a77208 */ /* 0x000fe20000000000 */
[----:B------:R-:W1:Y:S04]  /*4a70*/  SHFL.BFLY PT, R7, R16, 0x1, 0x1f ;  /* 0x0c201f0010077f89 */ /* 0x000e6800000e0000 */
[----:B------:R-:W-:-:S02]  /*4a80*/  FFMA.FTZ R178, R8, c[0x0][0x2d0], -R167 ;  /* 0x0000b40008b27a23 */ /* 0x000fc400000108a7 */
[--C-:B------:R-:W-:Y:S02]  /*4a90*/  FFMA.FTZ R179, R44, c[0x0][0x2d0], -R167.reuse ;  /* 0x0000b4002cb37a23 */ /* 0x100fe400000108a7 */
        /* <DEDUP_REMOVED lines=8> */
[----:B------:R-:W-:Y:S01]  /*4b20*/  LDSM.16.MT88.4 R32, [R227+0x900] ;  /* 0x00090000e320783b */ /* 0x000fe20000004200 */
[--C-:B------:R-:W-:Y:S02]  /*4b30*/  FFMA.FTZ R181, R190, c[0x0][0x2d0], -R167.reuse ;  /* 0x0000b400beb57a23 */ /* 0x100fe400000108a7 */
[--C-:B------:R-:W-:Y:S01]  /*4b40*/  FFMA.FTZ R183, R188, c[0x0][0x2d0], -R167.reuse ;  /* 0x0000b400bcb77a23 */ /* 0x100fe200000108a7 */
[----:B-1----:R-:W-:Y:S01]  /*4b50*/  FMNMX.FTZ R8, R7, R16, !PT ;  /* 0x0000001007087209 */ /* 0x002fe20007810000 */
[----:B------:R-:W-:Y:S02]  /*4b60*/  FFMA.FTZ R180, R180, c[0x0][0x2d0], -R167 ;  /* 0x0000b400b4b47a23 */ /* 0x000fe400000108a7 */
[----:B------:R-:W-:Y:S01]  /*4b70*/  MUFU.EX2 R176, R176 ;  /* 0x000000b000b07308 */ /* 0x000fe20000000800 */
[C---:B------:R-:W-:Y:S01]  /*4b80*/  FSETP.NEU.FTZ.AND P0, PT, R8.reuse, -INF , PT ;  /* 0xff8000000800780b */ /* 0x040fe20003f1d000 */
[----:B------:R-:W-:-:S02]  /*4b90*/  FMUL.FTZ R186, R8, c[0x0][0x2d0] ;  /* 0x0000b40008ba7a20 */ /* 0x000fc40000410000 */
[--C-:B------:R-:W-:Y:S02]  /*4ba0*/  FFMA.FTZ R182, R182, c[0x0][0x2d0], -R167.reuse ;  /* 0x0000b400b6b67a23 */ /* 0x100fe400000108a7 */
[----:B------:R-:W-:Y:S01]  /*4bb0*/  FFMA.FTZ R192, R192, c[0x0][0x2d0], -R167 ;  /* 0x0000b400c0c07a23 */ /* 0x000fe200000108a7 */
[----:B------:R-:W-:Y:S01]  /*4bc0*/  FSEL R186, R186, RZ, P0 ;  /* 0x000000ffbaba7208 */ /* 0x000fe20000000000 */
[----:B------:R-:W1:Y:S01]  /*4bd0*/  MUFU.EX2 R173, R173 ;  /* 0x000000ad00ad7308 */ /* 0x000e620000000800 */
[----:B--2---:R-:W-:Y:S01]  /*4be0*/  F2FP.BF16.PACK_AB R128, R178, R179 ;  /* 0x000000b3b280723e */ /* 0x004fe200000010ff */
[----:B------:R-:W-:Y:S01]  /*4bf0*/  FADD.FTZ R179, R179, R178 ;  /* 0x000000b2b3b37221 */ /* 0x000fe20000010000 */
[----:B------:R-:W-:Y:S01]  /*4c00*/  PLOP3.LUT P0, PT, PT, PT, UP0, 0x40, 0x0 ;  /* 0x000000000000781c */ /* 0x000fe20003f0e808 */
[--C-:B------:R-:W-:Y:S02]  /*4c10*/  FFMA.FTZ R172, R46, c[0x0][0x2d0], -R186.reuse ;  /* 0x0000b4002eac7a23 */ /* 0x100fe400000108ba */
[----:B------:R-:W-:-:S02]  /*4c20*/  FFMA.FTZ R175, R47, c[0x0][0x2d0], -R186 ;  /* 0x0000b4002faf7a23 */ /* 0x000fc400000108ba */
[--C-:B------:R-:W-:Y:S01]  /*4c30*/  FFMA.FTZ R177, R5, c[0x0][0x2d0], -R186.reuse ;  /* 0x0000b40005b17a23 */ /* 0x100fe200000108ba */
[----:B------:R-:W-:Y:S01]  /*4c40*/  MUFU.EX2 R174, R174 ;  /* 0x000000ae00ae7308 */ /* 0x000fe20000000800 */
[--C-:B------:R-:W-:Y:S01]  /*4c50*/  FFMA.FTZ R168, R43, c[0x0][0x2d0], -R186.reuse ;  /* 0x0000b4002ba87a23 */ /* 0x100fe200000108ba */
[----:B------:R-:W-:Y:S01]  /*4c60*/  LDSM.16.MT88.4 R4, [R220+0x6100] ;  /* 0x00610000dc04783b */ /* 0x000fe20000004200 */
[--C-:B------:R-:W-:Y:S02]  /*4c70*/  FFMA.FTZ R10, R15, c[0x0][0x2d0], -R186.reuse ;  /* 0x0000b4000f0a7a23 */ /* 0x100fe400000108ba */
[--C-:B------:R-:W-:Y:S01]  /*4c80*/  FFMA.FTZ R3, R13, c[0x0][0x2d0], -R186.reuse ;  /* 0x0000b4000d037a23 */ /* 0x100fe200000108ba */
[----:B------:R-:W2:Y:S01]  /*4c90*/  LDSM.16.MT88.4 R40, [R227+0x2100] ;  /* 0x00210000e328783b */ /* 0x000ea20000004200 */
[----:B-1----:R-:W-:Y:S01]  /*4ca0*/  F2FP.BF16.PACK_AB R130, R173, R176 ;  /* 0x000000b0ad82723e */ /* 0x002fe200000010ff */
[----:B------:R-:W-:Y:S01]  /*4cb0*/  MUFU.EX2 R172, R172 ;  /* 0x000000ac00ac7308 */ /* 0x000fe20000000800 */
[--C-:B------:R-:W-:Y:S01]  /*4cc0*/  FFMA.FTZ R169, R19, c[0x0][0x2d0], -R186.reuse ;  /* 0x0000b40013a97a23 */ /* 0x100fe200000108ba */
[----:B------:R-:W1:Y:S01]  /*4cd0*/  LDSM.16.MT88.4 R12, [R222+0x900] ;  /* 0x00090000de0c783b */ /* 0x000e620000004200 */
[----:B------:R-:W-:-:S02]  /*4ce0*/  FFMA.FTZ R2, R17, c[0x0][0x2d0], -R186 ;  /* 0x0000b40011027a23 */ /* 0x000fc400000108ba */
[--C-:B------:R-:W-:Y:S01]  /*4cf0*/  FFMA.FTZ R187, R187, c[0x0][0x2d0], -R186.reuse ;  /* 0x0000b400bbbb7a23 */ /* 0x100fe200000108ba */
[----:B------:R-:W3:Y:S01]  /*4d00*/  LDSM.16.MT88.4 R16, [R222+0x2900] ;  /* 0x00290000de10783b */ /* 0x000ee20000004200 */
[--C-:B------:R-:W-:Y:S01]  /*4d10*/  FFMA.FTZ R188, R195, c[0x0][0x2d0], -R186.reuse ;  /* 0x0000b400c3bc7a23 */ /* 0x100fe200000108ba */
[----:B------:R-:W4:Y:S01]  /*4d20*/  MUFU.EX2 R175, R175 ;  /* 0x000000af00af7308 */ /* 0x000f220000000800 */
[--C-:B------:R-:W-:Y:S02]  /*4d30*/  FFMA.FTZ R190, R193, c[0x0][0x2d0], -R186.reuse ;  /* 0x0000b400c1be7a23 */ /* 0x100fe400000108ba */
[----:B------:R-:W-:Y:S02]  /*4d40*/  FFMA.FTZ R191, R191, c[0x0][0x2d0], -R186 ;  /* 0x0000b400bfbf7a23 */ /* 0x000fe400000108ba */
[--C-:B------:R-:W-:Y:S02]  /*4d50*/  FFMA.FTZ R193, R194, c[0x0][0x2d0], -R167.reuse ;  /* 0x0000b400c2c17a23 */ /* 0x100fe400000108a7 */
[--C-:B------:R-:W-:Y:S01]  /*4d60*/  FFMA.FTZ R194, R166, c[0x0][0x2d0], -R167.reuse ;  /* 0x0000b400a6c27a23 */ /* 0x100fe200000108a7 */
[----:B------:R-:W-:Y:S01]  /*4d70*/  MUFU.EX2 R177, R177 ;  /* 0x000000b100b17308 */ /* 0x000fe20000000800 */
[----:B------:R-:W-:-:S02]  /*4d80*/  FFMA.FTZ R195, R164, c[0x0][0x2d0], -R167 ;  /* 0x0000b400a4c37a23 */ /* 0x000fc400000108a7 */
[--C-:B------:R-:W-:Y:S02]  /*4d90*/  FFMA.FTZ R196, R165, c[0x0][0x2d0], -R186.reuse ;  /* 0x0000b400a5c47a23 */ /* 0x100fe400000108ba */
[--C-:B------:R-:W-:Y:S01]  /*4da0*/  FFMA.FTZ R189, R189, c[0x0][0x2d0], -R186.reuse ;  /* 0x0000b400bdbd7a23 */ /* 0x100fe200000108ba */
[----:B------:R-:W-:Y:S01]  /*4db0*/  LDSM.16.MT88.4 R164, [R227+0x1900] ;  /* 0x00190000e3a4783b */ /* 0x000fe20000004200 */
[--C-:B------:R-:W-:Y:S01]  /*4dc0*/  FFMA.FTZ R185, R185, c[0x0][0x2d0], -R186.reuse ;  /* 0x0000b400b9b97a23 */ /* 0x100fe200000108ba */
[----:B------:R-:W5:Y:S01]  /*4dd0*/  MUFU.EX2 R168, R168 ;  /* 0x000000a800a87308 */ /* 0x000f620000000800 */
[----:B----4-:R-:W-:Y:S01]  /*4de0*/  F2FP.BF16.PACK_AB R129, R175, R172 ;  /* 0x000000acaf81723e */ /* 0x010fe200000010ff */
[----:B------:R-:W-:Y:S02]  /*4df0*/  FFMA.FTZ R184, R184, c[0x0][0x2d0], -R186 ;  /* 0x0000b400b8b87a23 */ /* 0x000fe400000108ba */
[----:B------:R-:W-:Y:S02]  /*4e00*/  FADD.FTZ R172, R172, R175 ;  /* 0x000000afacac7221 */ /* 0x000fe40000010000 */
[----:B------:R-:W-:-:S02]  /*4e10*/  FADD.FTZ R176, R176, R179 ;  /* 0x000000b3b0b07221 */ /* 0x000fc40000010000 */
[----:B------:R-:W4:Y:S02]  /*4e20*/  MUFU.EX2 R171, R171 ;  /* 0x000000ab00ab7308 */ /* 0x000f240000000800 */
[----:B------:R-:W-:Y:S01]  /*4e30*/  FADD.FTZ R173, R173, R176 ;  /* 0x000000b0adad7221 */ /* 0x000fe20000010000 */
[----:B-----5:R-:W-:-:S05]  /*4e40*/  F2FP.BF16.PACK_AB R131, R168, R177 ;  /* 0x000000b1a883723e */ /* 0x020fca00000010ff */
[----:B------:R-:W-:Y:S01]  /*4e50*/  MUFU.EX2 R170, R170 ;  /* 0x000000aa00aa7308 */ /* 0x000fe20000000800 */
[----:B------:R-:W-:-:S04]  /*4e60*/  FADD.FTZ R177, R177, R172 ;  /* 0x000000acb1b17221 */ /* 0x000fc80000010000 */
[----:B------:R-:W-:Y:S01]  /*4e70*/  FADD.FTZ R168, R168, R177 ;  /* 0x000000b1a8a87221 */ /* 0x000fe20000010000 */
[C---:B------:R-:W-:Y:S02]  /*4e80*/  HMMA.16816.F32.BF16 R136, R128.reuse, R140, RZ ;  /* 0x0000008c8088723c */ /* 0x040fe400000418ff */
[----:B------:R-:W-:Y:S06]  /*4e90*/  MUFU.EX2 R11, R11 ;  /* 0x0000000b000b7308 */ /* 0x000fec0000000800 */
[C---:B------:R-:W-:Y:S02]  /*4ea0*/  HMMA.16816.F32.BF16 R140, R128.reuse, R142, RZ ;  /* 0x0000008e808c723c */ /* 0x040fe400000418ff */
[----:B------:R-:W-:Y:S06]  /*4eb0*/  MUFU.EX2 R169, R169 ;  /* 0x000000a900a97308 */ /* 0x000fec0000000800 */
[C---:B------:R-:W-:Y:S02]  /*4ec0*/  HMMA.16816.F32.BF16 R160, R128.reuse, R132, RZ ;  /* 0x0000008480a0723c */ /* 0x040fe400000418ff */
[----:B------:R-:W5:Y:S06]  /*4ed0*/  MUFU.EX2 R10, R10 ;  /* 0x0000000a000a7308 */ /* 0x000f6c0000000800 */
[C---:B------:R-:W-:Y:S02]  /*4ee0*/  HMMA.16816.F32.BF16 R144, R128.reuse, R148, RZ ;  /* 0x000000948090723c */ /* 0x040fe400000418ff */
[----:B------:R-:W-:Y:S06]  /*4ef0*/  MUFU.EX2 R3, R3 ;  /* 0x0000000300037308 */ /* 0x000fec0000000800 */
[C---:B------:R-:W-:Y:S02]  /*4f00*/  HMMA.16816.F32.BF16 R152, R128.reuse, R156, RZ ;  /* 0x0000009c8098723c */ /* 0x040fe400000418ff */
[----:B------:R-:W1:Y:S06]  /*4f10*/  MUFU.EX2 R2, R2 ;  /* 0x0000000200027308 */ /* 0x000e6c0000000800 */
[C---:B--2---:R-:W-:Y:S02]  /*4f20*/  HMMA.16816.F32.BF16 R36, R128.reuse, R40, RZ ;  /* 0x000000288024723c */ /* 0x044fe400000418ff */
[----:B------:R-:W-:Y:S06]  /*4f30*/  MUFU.EX2 R180, R180 ;  /* 0x000000b400b47308 */ /* 0x000fec0000000800 */
[C---:B------:R-:W-:Y:S02]  /*4f40*/  HMMA.16816.F32.BF16 R44, R128.reuse, R48, RZ ;  /* 0x00000030802c723c */ /* 0x040fe400000418ff */
[----:B------:R-:W2:Y:S06]  /*4f50*/  MUFU.EX2 R181, R181 ;  /* 0x000000b500b57308 */ /* 0x000eac0000000800 */
[C---:B------:R-:W-:Y:S02]  /*4f60*/  HMMA.16816.F32.BF16 R52, R128.reuse, R56, RZ ;  /* 0x000000388034723c */ /* 0x040fe400000418ff */
[----:B------:R-:W-:Y:S06]  /*4f70*/  MUFU.EX2 R182, R182 ;  /* 0x000000b600b67308 */ /* 0x000fec0000000800 */
[C---:B------:R-:W-:Y:S02]  /*4f80*/  HMMA.16816.F32.BF16 R60, R128.reuse, R64, RZ ;  /* 0x00000040803c723c */ /* 0x040fe400000418ff */
[----:B------:R-:W1:Y:S06]  /*4f90*/  MUFU.EX2 R183, R183 ;  /* 0x000000b700b77308 */ /* 0x000e6c0000000800 */
        /* <DEDUP_REMOVED lines=24> */
[C---:B------:R-:W-:Y:S08]  /*5120*/  HMMA.16816.F32.BF16 R56, R128.reuse, R58, RZ ;  /* 0x0000003a8038723c */ /* 0x040ff000000418ff */
        /* <DEDUP_REMOVED lines=8> */
[C---:B------:R-:W-:Y:S07]  /*51b0*/  HMMA.16816.F32.BF16 R124, R128.reuse, R4, RZ ;  /* 0x00000004807c723c */ /* 0x040fee00000418ff */
[----:B----4-:R-:W-:Y:S01]  /*51c0*/  F2FP.BF16.PACK_AB R4, R171, R174 ;  /* 0x000000aeab04723e */ /* 0x010fe200000010ff */
[----:B------:R-:W-:Y:S01]  /*51d0*/  HMMA.16816.F32.BF16 R128, R128, R6, RZ ;  /* 0x000000068080723c */ /* 0x000fe200000418ff */
[----:B-----5:R-:W-:Y:S01]  /*51e0*/  F2FP.BF16.PACK_AB R5, R10, R169 ;  /* 0x000000a90a05723e */ /* 0x020fe200000010ff */
[----:B------:R-:W-:-:S02]  /*51f0*/  FADD.FTZ R174, R174, R173 ;  /* 0x000000adaeae7221 */ /* 0x000fc40000010000 */
[----:B------:R-:W-:Y:S02]  /*5200*/  FADD.FTZ R169, R169, R168 ;  /* 0x000000a8a9a97221 */ /* 0x000fe40000010000 */
[----:B------:R-:W-:Y:S01]  /*5210*/  FADD.FTZ R171, R171, R174 ;  /* 0x000000aeabab7221 */ /* 0x000fe20000010000 */
[----:B------:R-:W-:Y:S01]  /*5220*/  F2FP.BF16.PACK_AB R6, R11, R170 ;  /* 0x000000aa0b06723e */ /* 0x000fe200000010ff */
[----:B------:R-:W-:Y:S01]  /*5230*/  FADD.FTZ R10, R10, R169 ;  /* 0x000000a90a0a7221 */ /* 0x000fe20000010000 */
[----:B-1----:R-:W-:Y:S01]  /*5240*/  F2FP.BF16.PACK_AB R7, R2, R3 ;  /* 0x000000030207723e */ /* 0x002fe200000010ff */
[----:B------:R-:W-:Y:S02]  /*5250*/  FADD.FTZ R170, R170, R171 ;  /* 0x000000abaaaa7221 */ /* 0x000fe40000010000 */
[----:B------:R-:W-:Y:S02]  /*5260*/  FADD.FTZ R3, R3, R10 ;  /* 0x0000000a03037221 */ /* 0x000fe40000010000 */
[----:B------:R-:W-:-:S02]  /*5270*/  FADD.FTZ R11, R11, R170 ;  /* 0x000000aa0b0b7221 */ /* 0x000fc40000010000 */
[----:B------:R-:W-:Y:S01]  /*5280*/  HMMA.16816.F32.BF16 R136, R4, R12, R136 ;  /* 0x0000000c0488723c */ /* 0x000fe20000041888 */
[----:B------:R-:W-:-:S07]  /*5290*/  FADD.FTZ R2, R2, R3 ;  /* 0x0000000302027221 */ /* 0x000fce0000010000 */
[C---:B------:R-:W-:Y:S01]  /*52a0*/  HMMA.16816.F32.BF16 R140, R4.reuse, R14, R140 ;  /* 0x0000000e048c723c */ /* 0x040fe2000004188c */
[----:B------:R-:W1:Y:S07]  /*52b0*/  LDSM.16.MT88.4 R12, [R221+0x2900] ;  /* 0x00290000dd0c783b */ /* 0x000e6e0000004200 */
[C---:B---3--:R-:W-:Y:S08]  /*52c0*/  HMMA.16816.F32.BF16 R44, R4.reuse, R16, R44 ;  /* 0x00000010042c723c */ /* 0x048ff0000004182c */
[C---:B------:R-:W-:Y:S01]  /*52d0*/  HMMA.16816.F32.BF16 R48, R4.reuse, R18, R48 ;  /* 0x000000120430723c */ /* 0x040fe20000041830 */
[----:B------:R-:W3:Y:S07]  /*52e0*/  LDSM.16.MT88.4 R16, [R221+0x4900] ;  /* 0x00490000dd10783b */ /* 0x000eee0000004200 */
[C---:B------:R-:W-:Y:S08]  /*52f0*/  HMMA.16816.F32.BF16 R152, R4.reuse, R20, R152 ;  /* 0x000000140498723c */ /* 0x040ff00000041898 */
[C---:B------:R-:W-:Y:S01]  /*5300*/  HMMA.16816.F32.BF16 R156, R4.reuse, R22, R156 ;  /* 0x00000016049c723c */ /* 0x040fe2000004189c */
[----:B------:R-:W-:Y:S07]  /*5310*/  LDSM.16.MT88.4 R20, [R227+0x4900] ;  /* 0x00490000e314783b */ /* 0x000fee0000004200 */
[C---:B------:R-:W-:Y:S08]  /*5320*/  HMMA.16816.F32.BF16 R160, R4.reuse, R32, R160 ;  /* 0x0000002004a0723c */ /* 0x040ff000000418a0 */
[C---:B-1----:R-:W-:Y:S08]  /*5330*/  HMMA.16816.F32.BF16 R52, R4.reuse, R12, R52 ;  /* 0x0000000c0434723c */ /* 0x042ff00000041834 */
[C---:B------:R-:W-:Y:S01]  /*5340*/  HMMA.16816.F32.BF16 R56, R4.reuse, R14, R56 ;  /* 0x0000000e0438723c */ /* 0x040fe20000041838 */
[----:B------:R-:W1:Y:S07]  /*5350*/  LDSM.16.MT88.4 R12, [R220+0x4900] ;  /* 0x00490000dc0c783b */ /* 0x000e6e0000004200 */
[C---:B---3--:R-:W-:Y:S08]  /*5360*/  HMMA.16816.F32.BF16 R84, R4.reuse, R16, R84 ;  /* 0x000000100454723c */ /* 0x048ff00000041854 */
[C---:B------:R-:W-:Y:S01]  /*5370*/  HMMA.16816.F32.BF16 R88, R4.reuse, R18, R88 ;  /* 0x000000120458723c */ /* 0x040fe20000041858 */
[----:B------:R-:W3:Y:S07]  /*5380*/  LDSM.16.MT88.4 R16, [R221+0x6900] ;  /* 0x00690000dd10783b */ /* 0x000eee0000004200 */
[C---:B------:R-:W-:Y:S01]  /*5390*/  HMMA.16816.F32.BF16 R132, R4.reuse, R34, R132 ;  /* 0x000000220484723c */ /* 0x040fe20000041884 */
[----:B------:R-:W-:Y:S07]  /*53a0*/  LDSM.16.MT88.4 R32, [R220+0x2900] ;  /* 0x00290000dc20783b */ /* 0x000fee0000004200 */
[C---:B------:R-:W-:Y:S08]  /*53b0*/  HMMA.16816.F32.BF16 R144, R4.reuse, R28, R144 ;  /* 0x0000001c0490723c */ /* 0x040ff00000041890 */
[C---:B------:R-:W-:Y:S01]  /*53c0*/  HMMA.16816.F32.BF16 R148, R4.reuse, R30, R148 ;  /* 0x0000001e0494723c */ /* 0x040fe20000041894 */
[----:B------:R-:W-:Y:S07]  /*53d0*/  LDSM.16.MT88.4 R28, [R222+0x4900] ;  /* 0x00490000de1c783b */ /* 0x000fee0000004200 */
[C---:B-1----:R-:W-:Y:S08]  /*53e0*/  HMMA.16816.F32.BF16 R92, R4.reuse, R12, R92 ;  /* 0x0000000c045c723c */ /* 0x042ff0000004185c */
[C---:B------:R-:W-:Y:S01]  /*53f0*/  HMMA.16816.F32.BF16 R96, R4.reuse, R14, R96 ;  /* 0x0000000e0460723c */ /* 0x040fe20000041860 */
[----:B------:R-:W1:Y:S07]  /*5400*/  LDSM.16.MT88.4 R12, [R220+0x6900] ;  /* 0x00690000dc0c783b */ /* 0x000e6e0000004200 */
[C---:B------:R-:W-:Y:S08]  /*5410*/  HMMA.16816.F32.BF16 R36, R4.reuse, R24, R36 ;  /* 0x000000180424723c */ /* 0x040ff00000041824 */
[C---:B------:R-:W-:Y:S01]  /*5420*/  HMMA.16816.F32.BF16 R40, R4.reuse, R26, R40 ;  /* 0x0000001a0428723c */ /* 0x040fe20000041828 */
[----:B------:R-:W4:Y:S07]  /*5430*/  LDSM.16.MT88.4 R24, [R227+0x6900] ;  /* 0x00690000e318783b */ /* 0x000f2e0000004200 */
[C---:B------:R-:W-:Y:S08]  /*5440*/  HMMA.16816.F32.BF16 R68, R4.reuse, R20, R68 ;  /* 0x000000140444723c */ /* 0x040ff00000041844 */
        /* <DEDUP_REMOVED lines=10> */
[----:B------:R-:W-:Y:S07]  /*54f0*/  LDSM.16.MT88.4 R32, [R221+0x1100] ;  /* 0x00110000dd20783b */ /* 0x000fee0000004200 */
[C---:B------:R-:W-:Y:S08]  /*5500*/  HMMA.16816.F32.BF16 R76, R4.reuse, R28, R76 ;  /* 0x0000001c044c723c */ /* 0x040ff0000004184c */
[C---:B------:R-:W-:Y:S01]  /*5510*/  HMMA.16816.F32.BF16 R80, R4.reuse, R30, R80 ;  /* 0x0000001e0450723c */ /* 0x040fe20000041850 */
[----:B------:R-:W-:Y:S07]  /*5520*/  LDSM.16.MT88.4 R28, [R220+0x1100] ;  /* 0x00110000dc1c783b */ /* 0x000fee0000004200 */
[C---:B----4-:R-:W-:Y:S08]  /*5530*/  HMMA.16816.F32.BF16 R100, R4.reuse, R24, R100 ;  /* 0x000000180464723c */ /* 0x050ff00000041864 */
[C---:B------:R-:W-:Y:S01]  /*5540*/  HMMA.16816.F32.BF16 R104, R4.reuse, R26, R104 ;  /* 0x0000001a0468723c */ /* 0x040fe20000041868 */
[----:B------:R-:W4:Y:S07]  /*5550*/  LDSM.16.MT88.4 R24, [R227+0x1100] ;  /* 0x00110000e318783b */ /* 0x000f2e0000004200 */
[C---:B-----5:R-:W-:Y:S08]  /*5560*/  HMMA.16816.F32.BF16 R108, R4.reuse, R20, R108 ;  /* 0x00000014046c723c */ /* 0x060ff0000004186c */
[----:B------:R-:W-:Y:S01]  /*5570*/  HMMA.16816.F32.BF16 R112, R4, R22, R112 ;  /* 0x000000160470723c */ /* 0x000fe20000041870 */
[----:B------:R-:W5:Y:S06]  /*5580*/  LDSM.16.MT88.4 R20, [R222+0x1100] ;  /* 0x00110000de14783b */ /* 0x000f6c0000004200 */
[----:B--2---:R-:W-:Y:S01]  /*5590*/  F2FP.BF16.PACK_AB R4, R181, R180 ;  /* 0x000000b4b504723e */ /* 0x004fe200000010ff */
[----:B------:R-:W-:Y:S01]  /*55a0*/  FADD.FTZ R180, R180, R11 ;  /* 0x0000000bb4b47221 */ /* 0x000fe20000010000 */
[----:B------:R-:W-:-:S02]  /*55b0*/  F2FP.BF16.PACK_AB R6, R183, R182 ;  /* 0x000000b6b706723e */ /* 0x000fc400000010ff */
[C---:B------:R-:W-:Y:S01]  /*55c0*/  F2FP.BF16.PACK_AB R5, R188.reuse, R187 ;  /* 0x000000bbbc05723e */ /* 0x040fe200000010ff */
[----:B------:R-:W-:Y:S01]  /*55d0*/  FADD.FTZ R187, R187, R2 ;  /* 0x00000002bbbb7221 */ /* 0x000fe20000010000 */
[----:B------:R-:W-:Y:S01]  /*55e0*/  F2FP.BF16.PACK_AB R7, R191, R190 ;  /* 0x000000bebf07723e */ /* 0x000fe200000010ff */
        /* <DEDUP_REMOVED lines=9> */
[C---:B-1----:R-:W-:Y:S08]  /*5680*/  HMMA.16816.F32.BF16 R44, R4.reuse, R12, R44 ;  /* 0x0000000c042c723c */ /* 0x042ff0000004182c */
[C---:B------:R-:W-:Y:S01]  /*5690*/  HMMA.16816.F32.BF16 R48, R4.reuse, R14, R48 ;  /* 0x0000000e0430723c */ /* 0x040fe20000041830 */
[----:B------:R-:W1:Y:S07]  /*56a0*/  LDSM.16.MT88.4 R12, [R220+0x5100] ;  /* 0x00510000dc0c783b */ /* 0x000e6e0000004200 */
[C---:B----4-:R-:W-:Y:S08]  /*56b0*/  HMMA.16816.F32.BF16 R160, R4.reuse, R24, R160 ;  /* 0x0000001804a0723c */ /* 0x050ff000000418a0 */
[C---:B------:R-:W-:Y:S01]  /*56c0*/  HMMA.16816.F32.BF16 R132, R4.reuse, R26, R132 ;  /* 0x0000001a0484723c */ /* 0x040fe20000041884 */
[----:B------:R-:W3:Y:S07]  /*56d0*/  LDSM.16.MT88.4 R24, [R221+0x3100] ;  /* 0x00310000dd18783b */ /* 0x000eee0000004200 */
[C---:B-----5:R-:W-:Y:S08]  /*56e0*/  HMMA.16816.F32.BF16 R136, R4.reuse, R20, R136 ;  /* 0x000000140488723c */ /* 0x060ff00000041888 */
[C---:B------:R-:W-:Y:S01]  /*56f0*/  HMMA.16816.F32.BF16 R140, R4.reuse, R22, R140 ;  /* 0x00000016048c723c */ /* 0x040fe2000004188c */
[----:B------:R-:W4:Y:S07]  /*5700*/  LDSM.16.MT88.4 R20, [R220+0x3100] ;  /* 0x00310000dc14783b */ /* 0x000f2e0000004200 */
[C---:B--2---:R-:W-:Y:S08]  /*5710*/  HMMA.16816.F32.BF16 R84, R4.reuse, R16, R84 ;  /* 0x000000100454723c */ /* 0x044ff00000041854 */
[C---:B------:R-:W-:Y:S01]  /*5720*/  HMMA.16816.F32.BF16 R88, R4.reuse, R18, R88 ;  /* 0x000000120458723c */ /* 0x040fe20000041858 */
[----:B------:R-:W2:Y:S07]  /*5730*/  LDSM.16.MT88.4 R16, [R221+0x7100] ;  /* 0x00710000dd10783b */ /* 0x000eae0000004200 */
[C---:B-1----:R-:W-:Y:S08]  /*5740*/  HMMA.16816.F32.BF16 R92, R4.reuse, R12, R92 ;  /* 0x0000000c045c723c */ /* 0x042ff0000004185c */
[C---:B------:R-:W-:Y:S01]  /*5750*/  HMMA.16816.F32.BF16 R96, R4.reuse, R14, R96 ;  /* 0x0000000e0460723c */ /* 0x040fe20000041860 */
[----:B------:R-:W1:Y:S07]  /*5760*/  LDSM.16.MT88.4 R12, [R220+0x7100] ;  /* 0x00710000dc0c783b */ /* 0x000e6e0000004200 */
[C---:B------:R-:W-:Y:S08]  /*5770*/  HMMA.16816.F32.BF16 R144, R4.reuse, R32, R144 ;  /* 0x000000200490723c */ /* 0x040ff00000041890 */
[C---:B------:R-:W-:Y:S01]  /*5780*/  HMMA.16816.F32.BF16 R148, R4.reuse, R34, R148 ;  /* 0x000000220494723c */ /* 0x040fe20000041894 */
[----:B------:R-:W5:Y:S07]  /*5790*/  LDSM.16.MT88.4 R32, [R227+0x5100] ;  /* 0x00510000e320783b */ /* 0x000f6e0000004200 */
[C---:B------:R-:W-:Y:S08]  /*57a0*/  HMMA.16816.F32.BF16 R152, R4.reuse, R28, R152 ;  /* 0x0000001c0498723c */ /* 0x040ff00000041898 */
[C---:B------:R-:W-:Y:S01]  /*57b0*/  HMMA.16816.F32.BF16 R156, R4.reuse, R30, R156 ;  /* 0x0000001e049c723c */ /* 0x040fe2000004189c */
[----:B------:R-:W1:Y:S07]  /*57c0*/  LDSM.16.MT88.4 R28, [R222+0x5100] ;  /* 0x00510000de1c783b */ /* 0x000e6e0000004200 */
[C---:B---3--:R-:W-:Y:S08]  /*57d0*/  HMMA.16816.F32.BF16 R52, R4.reuse, R24, R52 ;  /* 0x000000180434723c */ /* 0x048ff00000041834 */
[C---:B------:R-:W-:Y:S01]  /*57e0*/  HMMA.16816.F32.BF16 R56, R4.reuse, R26, R56 ;  /* 0x0000001a0438723c */ /* 0x040fe20000041838 */
[----:B------:R-:W3:Y:S07]  /*57f0*/  LDSM.16.MT88.4 R24, [R227+0x7100] ;  /* 0x00710000e318783b */ /* 0x000eee0000004200 */
[C---:B----4-:R-:W-:Y:S08]  /*5800*/  HMMA.16816.F32.BF16 R60, R4.reuse, R20, R60 ;  /* 0x00000014043c723c */ /* 0x050ff0000004183c */
        /* <DEDUP_REMOVED lines=8> */
[C---:B-----5:R-:W-:Y:S08]  /*5890*/  HMMA.16816.F32.BF16 R68, R4.reuse, R32, R68 ;  /* 0x000000200444723c */ /* 0x060ff00000041844 */
        /* <DEDUP_REMOVED lines=9> */
[----:B------:R-:W-:Y:S01]  /*5930*/  HMMA.16816.F32.BF16 R112, R4, R22, R112 ;  /* 0x000000160470723c */ /* 0x000fe20000041870 */
[----:B------:R-:W4:Y:S06]  /*5940*/  LDSM.16.MT88.4 R20, [R222+0x3900] ;  /* 0x00390000de14783b */ /* 0x000f2c0000004200 */
[----:B------:R-:W-:Y:S01]  /*5950*/  F2FP.BF16.PACK_AB R4, R192, R193 ;  /* 0x000000c1c004723e */ /* 0x000fe200000010ff */
        /* <DEDUP_REMOVED lines=17> */
[C---:B------:R-:W-:Y:S08]  /*5a70*/  HMMA.16816.F32.BF16 R160, R4.reuse, R164, R160 ;  /* 0x000000a404a0723c */ /* 0x040ff000000418a0 */
        /* <DEDUP_REMOVED lines=21> */
[C---:B------:R-:W-:Y:S08]  /*5bd0*/  HMMA.16816.F32.BF16 R64, R4.reuse, R166, R64 ;  /* 0x000000a60440723c */ /* 0x040ff00000041840 */
[C---:B-----5:R-:W-:Y:S08]  /*5be0*/  HMMA.16816.F32.BF16 R76, R4.reuse, R32, R76 ;  /* 0x00000020044c723c */ /* 0x060ff0000004184c */
[C---:B------:R-:W-:Y:S08]  /*5bf0*/  HMMA.16816.F32.BF16 R80, R4.reuse, R34, R80 ;  /* 0x000000220450723c */ /* 0x040ff00000041850 */
[C---:B------:R-:W-:Y:S08]  /*5c00*/  HMMA.16816.F32.BF16 R84, R4.reuse, R28, R84 ;  /* 0x0000001c0454723c */ /* 0x040ff00000041854 */
[C---:B------:R-:W-:Y:S08]  /*5c10*/  HMMA.16816.F32.BF16 R88, R4.reuse, R30, R88 ;  /* 0x0000001e0458723c */ /* 0x040ff00000041858 */
[C---:B---3--:R-:W-:Y:S08]  /*5c20*/  HMMA.16816.F32.BF16 R92, R4.reuse, R24, R92 ;  /* 0x00000018045c723c */ /* 0x048ff0000004185c */
[C---:B------:R-:W-:Y:S08]  /*5c30*/  HMMA.16816.F32.BF16 R96, R4.reuse, R26, R96 ;  /* 0x0000001a0460723c */ /* 0x040ff00000041860 */
[C---:B----4-:R-:W-:Y:S08]  /*5c40*/  HMMA.16816.F32.BF16 R108, R4.reuse, R20, R108 ;  /* 0x00000014046c723c */ /* 0x050ff0000004186c */
[C---:B------:R-:W-:Y:S08]  /*5c50*/  HMMA.16816.F32.BF16 R112, R4.reuse, R22, R112 ;  /* 0x000000160470723c */ /* 0x040ff00000041870 */
[C---:B--2---:R-:W-:Y:S08]  /*5c60*/  HMMA.16816.F32.BF16 R116, R4.reuse, R16, R116 ;  /* 0x000000100474723c */ /* 0x044ff00000041874 */
[C---:B------:R-:W-:Y:S08]  /*5c70*/  HMMA.16816.F32.BF16 R120, R4.reuse, R18, R120 ;  /* 0x000000120478723c */ /* 0x040ff00000041878 */
[C---:B-1----:R-:W-:Y:S08]  /*5c80*/  HMMA.16816.F32.BF16 R124, R4.reuse, R12, R124 ;  /* 0x0000000c047c723c */ /* 0x042ff0000004187c */
[----:B------:R-:W-:Y:S01]  /*5c90*/  HMMA.16816.F32.BF16 R128, R4, R14, R128 ;  /* 0x0000000e0480723c */ /* 0x000fe20000041880 */
[----:B------:R-:W-:Y:S07]  /*5ca0*/  @P0 BRA `(.L_x_1982) ;  /* 0x0000018000000947 */ /* 0x000fee0003800000 */
[----:B------:R-:W-:Y:S01]  /*5cb0*/  ISETP.LT.AND P0, PT, RZ, UR4, PT ;  /* 0x00000004ff007c0c */ /* 0x000fe2000bf01270 */
        /* <DEDUP_REMOVED lines=12> */
.L_x_1983:
[----:B------:R-:W-:Y:S02]  /*5d80*/  UMOV UR5, 0x1 ;  /* 0x0000000100057882 */ /* 0x000fe40000000000 */
[----:B------:R-:W-:Y:S02]  /*5d90*/  ULDC UR4, c[0x0][0x32c] ;  /* 0x0000cb0000047ab9 */ /* 0x000fe40000000800 */
[----:B------:R-:W-:-:S03]  /*5da0*/  UISETP.NE.AND UP2, UPT, UR5, UR4, UPT ;  /* 0x000000040500728c */ /* 0x000fc6000bf45270 */
[----:B------:R-:W-:Y:S02]  /*5db0*/  ULDC.64 UR4, c[0x0][0x330] ;  /* 0x0000cc0000047ab9 */ /* 0x000fe40000000a00 */
[----:B------:R-:W-:-:S07]  /*5dc0*/  UIMAD.WIDE.U32 UR26, UR24, UR4, URZ ;  /* 0x00000004181a72a5 */ /* 0x000fce000f8e003f */
[----:B------:R-:W-:Y:S02]  /*5dd0*/  @UP2 UMOV UR25, UR27 ;  /* 0x0000001b00192c82 */ /* 0x000fe40008000000 */
[----:B------:R-:W-:Y:S02]  /*5de0*/  @UP2 USHF.R.U32.HI UR24, URZ, UR5, UR25 ;  /* 0x000000053f182299 */ /* 0x000fe40008011619 */
.L_x_1984:
[----:B------:R-:W-:Y:S02]  /*5df0*/  ULDC UR4, c[0x0][0x32c] ;  /* 0x0000cb0000047ab9 */ /* 0x000fe40000000800 */
[----:B------:R-:W-:-:S04]  /*5e00*/  UIMAD UR4, UR24, UR4, UR4 ;  /* 0x00000004180472a4 */ /* 0x000fc8000f8e0204 */
[----:B------:R-:W-:-:S04]  /*5e10*/  UISETP.LT.AND UP2, UPT, UR21, UR4, UPT ;  /* 0x000000041500728c */ /* 0x000fc8000bf41270 */
[----:B------:R-:W-:-:S04]  /*5e20*/  USEL UR21, UR21, UR4, UP2 ;  /* 0x0000000415157287 */ /* 0x000fc80009000000 */
.L_x_1982:
[----:B------:R-:W-:-:S04]  /*5e30*/  USHF.R.S32.HI UR4, URZ, 0x1f, UR21 ;  /* 0x0000001f3f047899 */ /* 0x000fc80008011415 */
[----:B------:R-:W-:-:S04]  /*5e40*/  ULEA.HI UR4, UR4, UR21, URZ, 0x6 ;  /* 0x0000001504047291 */ /* 0x000fc8000f8f303f */
[----:B------:R-:W-:-:S04]  /*5e50*/  USHF.R.S32.HI UR4, URZ, 0x6, UR4 ;  /* 0x000000063f047899 */ /* 0x000fc80008011404 */
[----:B------:R-:W-:-:S04]  /*5e60*/  UISETP.LT.AND UP2, UPT, UR9, UR4, UPT ;  /* 0x000000040900728c */ /* 0x000fc8000bf41270 */
[----:B------:R-:W-:-:S04]  /*5e70*/  USEL UR4, UR9, UR4, !UP2 ;  /* 0x0000000409047287 */ /* 0x000fc8000d000000 */
[----:B------:R-:W-:-:S06]  /*5e80*/  UISETP.GE.AND UP2, UPT, UR20, UR4, UPT ;  /* 0x000000041400728c */ /* 0x000fcc000bf46270 */
[----:B------:R-:W-:-:S13]  /*5e90*/  PLOP3.LUT P0, PT, PT, PT, UP2, 0x40, 0x0 ;  /* 0x000000000000781c */ /* 0x000fda0003f0e828 */
[----:B------:R-:W-:Y:S05]  /*5ea0*/  @P0 BRA `(.L_x_1985) ;  /* 0x000044c000000947 */ /* 0x000fea0003800000 */
[----:B------:R-:W-:Y:S01]  /*5eb0*/  IMAD.MOV.U32 R3, RZ, RZ, R0 ;  /* 0x000000ffff037224 */ /* 0x000fe200078e0000 */
[C---:B------:R-:W-:Y:S01]  /*5ec0*/  SHF.L.U64.HI R4, R244.reuse, 0x1, R9 ;  /* 0x00000001f4047819 */ /* 0x040fe20000010209 */
[----:B------:R-:W-:Y:S01]  /*5ed0*/  IMAD.MOV.U32 R2, RZ, RZ, R8 ;  /* 0x000000ffff027224 */ /* 0x000fe200078e0008 */
[C---:B------:R-:W-:Y:S01]  /*5ee0*/  SHF.L.U64.HI R252, R243.reuse, 0x1, R248 ;  /* 0x00000001f3fc7819 */ /* 0x040fe200000102f8 */
[----:B------:R-:W-:Y:S01]  /*5ef0*/  IMAD.SHL.U32 R0, R244, 0x2, RZ ;  /* 0x00000002f4007824 */ /* 0x000fe200078e00ff */
[----:B------:R-:W-:Y:S01]  /*5f00*/  SEL R250, RZ, 0x10, P5 ;  /* 0x00000010fffa7807 */ /* 0x000fe20002800000 */
[----:B------:R-:W-:Y:S01]  /*5f10*/  IMAD.SHL.U32 R251, R243, 0x2, RZ ;  /* 0x00000002f3fb7824 */ /* 0x000fe200078e00ff */
[----:B------:R-:W-:Y:S02]  /*5f20*/  SEL R249, RZ, 0x10, P4 ;  /* 0x00000010fff97807 */ /* 0x000fe40002000000 */
.L_x_1996:
[----:B------:R-:W-:Y:S04]  /*5f30*/  DEPBAR.LE SB0, 0x0 ;  /* 0x000080000000791a */ /* 0x000fe80000000000 */
[----:B------:R-:W-:Y:S01]  /*5f40*/  BAR.SYNC.DEFER_BLOCKING 0x0 ;  /* 0x0000000000007b1d */ /* 0x000fe20000010000 */
[----:B------:R-:W-:Y:S06]  /*5f50*/  UISETP.GT.AND UP2, UPT, UR9, UR20, UPT ;  /* 0x000000140900728c */ /* 0x000fec000bf44270 */
[----:B------:R-:W-:Y:S01]  /*5f60*/  PLOP3.LUT P0, PT, PT, PT, UP2, 0x80, 0x0 ;  /* 0x000000000000781c */ /* 0x000fe20003f0f028 */
[----:B------:R1:W2:Y:S04]  /*5f70*/  LDSM.16.M88.4 R164, [R230+0x10100] ;  /* 0x01010000e6a4783b */ /* 0x0002a80000000200 */
[----:B------:R1:W3:Y:S04]  /*5f80*/  LDSM.16.M88.4 R168, [R229+0x8100] ;  /* 0x00810000e5a8783b */ /* 0x0002e80000000200 */
[----:B------:R1:W4:Y:S04]  /*5f90*/  LDSM.16.M88.4 R172, [R229+0x8900] ;  /* 0x00890000e5ac783b */ /* 0x0003280000000200 */
[----:B------:R1:W1:Y:S04]  /*5fa0*/  LDSM.16.M88.4 R176, [R229+0x9100] ;  /* 0x00910000e5b0783b */ /* 0x0002680000000200 */
[----:B------:R1:W1:Y:S04]  /*5fb0*/  LDSM.16.M88.4 R180, [R229+0x9900] ;  /* 0x00990000e5b4783b */ /* 0x0002680000000200 */
[----:B------:R1:W1:Y:S04]  /*5fc0*/  LDSM.16.M88.4 R184, [R226+0x10100] ;  /* 0x01010000e2b8783b */ /* 0x0002680000000200 */
[----:B------:R1:W1:Y:S04]  /*5fd0*/  LDSM.16.M88.4 R188, [R228] ;  /* 0x00000000e4bc783b */ /* 0x0002680000000200 */
[----:B------:R1:W1:Y:S04]  /*5fe0*/  LDSM.16.M88.4 R192, [R219] ;  /* 0x00000000dbc0783b */ /* 0x0002680000000200 */
[----:B------:R1:W1:Y:S04]  /*5ff0*/  LDSM.16.M88.4 R196, [R218] ;  /* 0x00000000dac4783b */ /* 0x0002680000000200 */
[----:B------:R1:W1:Y:S01]  /*6000*/  LDSM.16.M88.4 R200, [R217] ;  /* 0x00000000d9c8783b */ /* 0x0002620000000200 */
[----:B------:R-:W-:-:S05]  /*6010*/  @P0 BRA `(.L_x_1986) ;  /* 0x000003b000000947 */ /* 0x000fca0003800000 */
[----:B------:R-:W-:Y:S01]  /*6020*/  SHF.R.S32.HI R5, RZ, 0x1f, R234 ;  /* 0x0000001fff057819 */ /* 0x000fe200000114ea */
[----:B------:R-:W-:Y:S01]  /*6030*/  IMAD.WIDE.U32 R10, R234, c[0x0][0x208], RZ ;  /* 0x00008200ea0a7a25 */ /* 0x000fe200078e00ff */
[----:B------:R-:W-:Y:S02]  /*6040*/  SHF.R.S32.HI R4, RZ, 0x1f, R233 ;  /* 0x0000001fff047819 */ /* 0x000fe400000114e9 */
[----:B------:R-:W-:Y:S01]  /*6050*/  IADD3 R16, -R250, 0x10, RZ ;  /* 0x00000010fa107810 */ /* 0x000fe20007ffe1ff */
[----:B------:R-:W-:Y:S01]  /*6060*/  IMAD R5, R5, c[0x0][0x208], RZ ;  /* 0x0000820005057a24 */ /* 0x000fe200078e02ff */
[----:B------:R-:W-:Y:S01]  /*6070*/  IADD3 R14, -R249, 0x10, RZ ;  /* 0x00000010f90e7810 */ /* 0x000fe20007ffe1ff */
[----:B------:R-:W-:Y:S01]  /*6080*/  IMAD R4, R4, c[0x0][0x218], RZ ;  /* 0x0000860004047a24 */ /* 0x000fe200078e02ff */
[----:B------:R-:W-:Y:S01]  /*6090*/  LOP3.LUT R16, R16, 0xf, RZ, 0xc0, !PT ;  /* 0x0000000f10107812 */ /* 0x000fe200078ec0ff */
[----:B------:R-:W-:Y:S01]  /*60a0*/  IMAD R5, R234, c[0x0][0x20c], R5 ;  /* 0x00008300ea057a24 */ /* 0x000fe200078e0205 */
[----:B------:R-:W-:Y:S01]  /*60b0*/  LOP3.LUT R14, R14, 0xf, RZ, 0xc0, !PT ;  /* 0x0000000f0e0e7812 */ /* 0x000fe200078ec0ff */
[----:B------:R-:W-:Y:S01]  /*60c0*/  IMAD R4, R233, c[0x0][0x21c], R4 ;  /* 0x00008700e9047a24 */ /* 0x000fe200078e0204 */
[----:B------:R-:W-:Y:S01]  /*60d0*/  IADD3 R13, -R247, 0x10, RZ ;  /* 0x00000010f70d7810 */ /* 0x000fe20007ffe1ff */
[----:B------:R-:W-:Y:S01]  /*60e0*/  IMAD.IADD R11, R11, 0x1, R5 ;  /* 0x000000010b0b7824 */ /* 0x000fe200078e0205 */
[C---:B------:R-:W-:Y:S01]  /*60f0*/  SHF.L.U64.HI R6, R242.reuse, 0x1, R245 ;  /* 0x00000001f2067819 */ /* 0x040fe200000102f5 */
[----:B------:R-:W-:Y:S01]  /*6100*/  IMAD.SHL.U32 R5, R242, 0x2, RZ ;  /* 0x00000002f2057824 */ /* 0x000fe200078e00ff */
[----:B------:R-:W-:Y:S01]  /*6110*/  LOP3.LUT R13, R13, 0xf, RZ, 0xc0, !PT ;  /* 0x0000000f0d0d7812 */ /* 0x000fe200078ec0ff */
[----:B------:R-:W-:Y:S01]  /*6120*/  IMAD.WIDE.U32 R10, R233, c[0x0][0x218], R10 ;  /* 0x00008600e90a7a25 */ /* 0x000fe200078e000a */
[----:B------:R-:W-:Y:S03]  /*6130*/  SHF.R.S32.HI R24, RZ, 0x1f, R244 ;  /* 0x0000001fff187819 */ /* 0x000fe600000114f4 */
[----:B------:R-:W-:Y:S01]  /*6140*/  IMAD.SHL.U32 R25, R244, 0x2, RZ ;  /* 0x00000002f4197824 */ /* 0x000fe200078e00ff */
[----:B------:R-:W-:Y:S02]  /*6150*/  IADD3 R0, P0, R10, UR22, RZ ;  /* 0x000000160a007c10 */ /* 0x000fe4000ff1e0ff */
[----:B------:R-:W-:Y:S02]  /*6160*/  SHF.L.U64.HI R24, R244, 0x1, R24 ;  /* 0x00000001f4187819 */ /* 0x000fe40000010218 */
[----:B------:R-:W-:Y:S02]  /*6170*/  IADD3.X R11, R11, UR6, R4, P0, !PT ;  /* 0x000000060b0b7c10 */ /* 0x000fe400087fe404 */
[C---:B------:R-:W-:Y:S02]  /*6180*/  LEA R8, P0, R0.reuse, c[0x0][0x1f8], 0x1 ;  /* 0x00007e0000087a11 */ /* 0x040fe400078008ff */
[C---:B------:R-:W-:Y:S02]  /*6190*/  SHF.L.U64.HI R4, R241.reuse, 0x1, R246 ;  /* 0x00000001f1047819 */ /* 0x040fe400000102f6 */
[----:B------:R-:W-:Y:S01]  /*61a0*/  LEA.HI.X R7, R0, c[0x0][0x1fc], R11, 0x1, P0 ;  /* 0x00007f0000077a11 */ /* 0x000fe200000f0c0b */
[----:B------:R-:W5:Y:S01]  /*61b0*/  SHFL.IDX PT, R10, R8, 0x1, 0x181f ;  /* 0x00381f00080a7f89 */ /* 0x000f6200000e0000 */
[----:B------:R-:W-:Y:S03]  /*61c0*/  IMAD.SHL.U32 R0, R241, 0x2, RZ ;  /* 0x00000002f1007824 */ /* 0x000fe600078e00ff */
[----:B------:R-:W4:Y:S04]  /*61d0*/  SHFL.IDX PT, R9, R7, 0x1, 0x181f ;  /* 0x00381f0007097f89 */ /* 0x000f2800000e0000 */
[----:B------:R-:W3:Y:S04]  /*61e0*/  SHFL.IDX PT, R8, R8, RZ, 0x181f ;  /* 0x00181fff08087589 */ /* 0x000ee800000e0000 */
[----:B------:R-:W2:Y:S01]  /*61f0*/  SHFL.IDX PT, R7, R7, RZ, 0x181f ;  /* 0x00181fff07077589 */ /* 0x000ea200000e0000 */
[-C--:B-----5:R-:W-:Y:S04]  /*6200*/  IADD3 R16, P1, P0, R16, R10.reuse, R251 ;  /* 0x0000000a10107210 */ /* 0x0a0fe8000783e0fb */
[-C--:B----4-:R-:W-:Y:S02]  /*6210*/  IADD3.X R17, RZ, R9.reuse, R252, P1, P0 ;  /* 0x00000009ff117210 */ /* 0x090fe40000fe04fc */
[-C--:B------:R-:W-:Y:S04]  /*6220*/  IADD3 R14, P1, P0, R14, R10.reuse, R5 ;  /* 0x0000000a0e0e7210 */ /* 0x080fe8000783e005 */
[-C--:B------:R-:W-:Y:S02]  /*6230*/  IADD3.X R15, RZ, R9.reuse, R6, P1, P0 ;  /* 0x00000009ff0f7210 */ /* 0x080fe40000fe0406 */
[----:B------:R-:W-:Y:S04]  /*6240*/  IADD3 R12, P1, P0, R13, R10, R0 ;  /* 0x0000000a0d0c7210 */ /* 0x000fe8000783e000 */
[----:B------:R-:W-:Y:S02]  /*6250*/  IADD3.X R13, RZ, R9, R4, P1, P0 ;  /* 0x00000009ff0d7210 */ /* 0x000fe40000fe0404 */
[C---:B---3--:R-:W-:Y:S05]  /*6260*/  IADD3 R18, P0, R8.reuse, R5, RZ ;  /* 0x0000000508127210 */ /* 0x048fea0007f1e0ff */
[C---:B--2---:R-:W-:Y:S01]  /*6270*/  IMAD.X R19, R7.reuse, 0x1, R6, P0 ;  /* 0x0000000107137824 */ /* 0x044fe200000e0606 */
[C---:B------:R-:W-:Y:S05]  /*6280*/  IADD3 R20, P0, R8.reuse, R0, RZ ;  /* 0x0000000008147210 */ /* 0x040fea0007f1e0ff */
[C---:B------:R-:W-:Y:S01]  /*6290*/  IMAD.X R21, R7.reuse, 0x1, R4, P0 ;  /* 0x0000000107157824 */ /* 0x040fe200000e0604 */
[C---:B------:R-:W-:Y:S05]  /*62a0*/  IADD3 R4, P0, R8.reuse, R25, RZ ;  /* 0x0000001908047210 */ /* 0x040fea0007f1e0ff */
[C---:B------:R-:W-:Y:S01]  /*62b0*/  IMAD.X R5, R7.reuse, 0x1, R24, P0 ;  /* 0x0000000107057824 */ /* 0x040fe200000e0618 */
[----:B------:R-:W-:Y:S04]  /*62c0*/  IADD3 R22, P0, R8, R251, RZ ;  /* 0x000000fb08167210 */ /* 0x000fe80007f1e0ff */
[----:B------:R2:W-:Y:S01]  /*62d0*/  LDGSTS.E.BYPASS.LTC128B.128 [R238], [R4.64], !P3 ;  /* 0x0000000004ee7fae */ /* 0x0005e2000d901d52 */
[----:B------:R-:W-:Y:S01]  /*62e0*/  IMAD.X R23, R7, 0x1, R252, P0 ;  /* 0x0000000107177824 */ /* 0x000fe200000e06fc */
[----:B------:R-:W-:Y:S04]  /*62f0*/  IADD3 R10, P0, R10, R25, RZ ;  /* 0x000000190a0a7210 */ /* 0x000fe80007f1e0ff */
[----:B------:R2:W-:Y:S01]  /*6300*/  LDGSTS.E.BYPASS.LTC128B.128 [R238+0x2000], [R22.64], !P5 ;  /* 0x0200000016ee7fae */ /* 0x0005e2000e901d52 */
[----:B------:R-:W-:Y:S01]  /*6310*/  IMAD.X R11, R9, 0x1, R24, P0 ;  /* 0x00000001090b7824 */ /* 0x000fe200000e0618 */
[----:B------:R-:W-:Y:S02]  /*6320*/  ISETP.NE.U32.AND P0, PT, R250, RZ, PT ;  /* 0x000000fffa00720c */ /* 0x000fe40003f05070 */
[----:B------:R2:W-:Y:S04]  /*6330*/  LDGSTS.E.BYPASS.LTC128B.128 [R238+0x4000], [R18.64], !P4 ;  /* 0x0400000012ee7fae */ /* 0x0005e8000e101d52 */
[----:B------:R2:W-:Y:S04]  /*6340*/  LDGSTS.E.BYPASS.LTC128B.128 [R238+0x6000], [R20.64], !P6 ;  /* 0x0600000014ee7fae */ /* 0x0005e8000f101d52 */
[----:B------:R2:W-:Y:S04]  /*6350*/  LDGSTS.E.BYPASS.LTC128B.128 [R238+0x1000], [R10.64], !P3 ;  /* 0x010000000aee7fae */ /* 0x0005e8000d901d52 */
[----:B------:R2:W-:Y:S01]  /*6360*/  LDGSTS.E.BYPASS.LTC128B.128.ZFILL [R238+0x3000], [R16.64], P0 ;  /* 0x0300000010ee7fae */ /* 0x0005e20008141d52 */
[----:B------:R-:W-:Y:S11]  /*6370*/  ISETP.NE.U32.AND P0, PT, R249, RZ, PT ;  /* 0x000000fff900720c */ /* 0x000ff60003f05070 */
[----:B------:R-:W-:Y:S02]  /*6380*/  @!UPT UIADD3 URZ, URZ, URZ, URZ ;  /* 0x0000003f3f3ff290 */ /* 0x000fe4000fffe03f */
[----:B------:R2:W-:Y:S01]  /*6390*/  LDGSTS.E.BYPASS.LTC128B.128.ZFILL [R238+0x5000], [R14.64], P0 ;  /* 0x050000000eee7fae */ /* 0x0005e20008141d52 */
[----:B------:R-:W-:Y:S11]  /*63a0*/  ISETP.NE.U32.AND P0, PT, R247, RZ, PT ;  /* 0x000000fff700720c */ /* 0x000ff60003f05070 */
[----:B------:R-:W-:Y:S02]  /*63b0*/  @!UPT UIADD3 URZ, URZ, URZ, URZ ;  /* 0x0000003f3f3ff290 */ /* 0x000fe4000fffe03f */
[----:B------:R2:W-:Y:S02]  /*63c0*/  LDGSTS.E.BYPASS.LTC128B.128.ZFILL [R238+0x7000], [R12.64], P0 ;  /* 0x070000000cee7fae */ /* 0x0005e40008141d52 */
.L_x_1986:
[C---:B--23--:R-:W-:Y:S01]  /*63d0*/  HMMA.16816.F32.BF16 R4, R164.reuse, R168, RZ ;  /* 0x000000a8a404723c */ /* 0x04cfe200000418ff */
[----:B------:R-:W0:Y:S01]  /*63e0*/  LDGDEPBAR ;  /* 0x00000000000079af */ /* 0x000e220000000000 */
[----:B------:R-:W-:Y:S06]  /*63f0*/  UISETP.GT.AND UP2, UPT, UR20, UR9, UPT ;  /* 0x000000091400728c */ /* 0x000fec000bf44270 */
[C---:B------:R-:W-:Y:S01]  /*6400*/  HMMA.16816.F32.BF16 R8, R164.reuse, R170, RZ ;  /* 0x000000aaa408723c */ /* 0x040fe200000418ff */
[----:B------:R-:W-:Y:S01]  /*6410*/  LDSM.16.M88.4 R168, [R225+0x10100] ;  /* 0x01010000e1a8783b */ /* 0x000fe20000000200 */
[----:B------:R-:W-:Y:S06]  /*6420*/  PLOP3.LUT P0, PT, PT, PT, UP2, 0x40, 0x0 ;  /* 0x000000000000781c */ /* 0x000fec0003f0e828 */
[C---:B----4-:R-:W-:Y:S08]  /*6430*/  HMMA.16816.F32.BF16 R12, R164.reuse, R172, RZ ;  /* 0x000000aca40c723c */ /* 0x050ff000000418ff */
[C---:B------:R-:W-:Y:S01]  /*6440*/  HMMA.16816.F32.BF16 R16, R164.reuse, R174, RZ ;  /* 0x000000aea410723c */ /* 0x040fe200000418ff */
[----:B------:R-:W2:Y:S07]  /*6450*/  LDSM.16.M88.4 R172, [R224+0x8100] ;  /* 0x00810000e0ac783b */ /* 0x000eae0000000200 */
[C---:B-1----:R-:W-:Y:S08]  /*6460*/  HMMA.16816.F32.BF16 R20, R164.reuse, R176, RZ ;  /* 0x000000b0a414723c */ /* 0x042ff000000418ff */
[C---:B------:R-:W-:Y:S01]  /*6470*/  HMMA.16816.F32.BF16 R24, R164.reuse, R178, RZ ;  /* 0x000000b2a418723c */ /* 0x040fe200000418ff */
[----:B------:R-:W1:Y:S07]  /*6480*/  LDSM.16.M88.4 R176, [R224+0x8900] ;  /* 0x00890000e0b0783b */ /* 0x000e6e0000000200 */
[C---:B------:R-:W-:Y:S08]  /*6490*/  HMMA.16816.F32.BF16 R28, R164.reuse, R180, RZ ;  /* 0x000000b4a41c723c */ /* 0x040ff000000418ff */
[----:B------:R-:W-:Y:S01]  /*64a0*/  HMMA.16816.F32.BF16 R32, R164, R182, RZ ;  /* 0x000000b6a420723c */ /* 0x000fe200000418ff */
[----:B------:R-:W3:Y:S06]  /*64b0*/  LDSM.16.M88.4 R164, [R224+0x9100] ;  /* 0x00910000e0a4783b */ /* 0x000eec0000000200 */
[----:B------:R-:W4:Y:S01]  /*64c0*/  LDSM.16.M88.4 R180, [R224+0x9900] ;  /* 0x00990000e0b4783b */ /* 0x000f220000000200 */
[C---:B------:R-:W-:Y:S08]  /*64d0*/  HMMA.16816.F32.BF16 R4, R184.reuse, R188, R4 ;  /* 0x000000bcb804723c */ /* 0x040ff00000041804 */
[C---:B------:R-:W-:Y:S01]  /*64e0*/  HMMA.16816.F32.BF16 R8, R184.reuse, R190, R8 ;  /* 0x000000beb808723c */ /* 0x040fe20000041808 */
[----:B------:R-:W-:Y:S07]  /*64f0*/  LDSM.16.M88.4 R188, [R223+0x10100] ;  /* 0x01010000dfbc783b */ /* 0x000fee0000000200 */
[C---:B------:R-:W-:Y:S08]  /*6500*/  HMMA.16816.F32.BF16 R12, R184.reuse, R192, R12 ;  /* 0x000000c0b80c723c */ /* 0x040ff0000004180c */
[C---:B------:R-:W-:Y:S01]  /*6510*/  HMMA.16816.F32.BF16 R16, R184.reuse, R194, R16 ;  /* 0x000000c2b810723c */ /* 0x040fe20000041810 */
[----:B------:R-:W5:Y:S07]  /*6520*/  LDSM.16.M88.4 R192, [R216] ;  /* 0x00000000d8c0783b */ /* 0x000f6e0000000200 */
[C---:B------:R-:W-:Y:S08]  /*6530*/  HMMA.16816.F32.BF16 R20, R184.reuse, R196, R20 ;  /* 0x000000c4b814723c */ /* 0x040ff00000041814 */
[C---:B------:R-:W-:Y:S01]  /*6540*/  HMMA.16816.F32.BF16 R24, R184.reuse, R198, R24 ;  /* 0x000000c6b818723c */ /* 0x040fe20000041818 */
[----:B------:R-:W-:Y:S07]  /*6550*/  LDSM.16.M88.4 R196, [R229+0xa100] ;  /* 0x00a10000e5c4783b */ /* 0x000fee0000000200 */
[C---:B------:R-:W-:Y:S08]  /*6560*/  HMMA.16816.F32.BF16 R28, R184.reuse, R200, R28 ;  /* 0x000000c8b81c723c */ /* 0x040ff0000004181c */
[----:B------:R-:W-:Y:S01]  /*6570*/  HMMA.16816.F32.BF16 R32, R184, R202, R32 ;  /* 0x000000cab820723c */ /* 0x000fe20000041820 */
[----:B------:R-:W-:Y:S07]  /*6580*/  LDSM.16.M88.4 R184, [R230+0x14100] ;  /* 0x01410000e6b8783b */ /* 0x000fee0000000200 */
[C---:B--2---:R-:W-:Y:S08]  /*6590*/  HMMA.16816.F32.BF16 R4, R168.reuse, R172, R4 ;  /* 0x000000aca804723c */ /* 0x044ff00000041804 */
[C---:B------:R-:W-:Y:S01]  /*65a0*/  HMMA.16816.F32.BF16 R8, R168.reuse, R174, R8 ;  /* 0x000000aea808723c */ /* 0x040fe20000041808 */
[----:B------:R-:W2:Y:S07]  /*65b0*/  LDSM.16.M88.4 R172, [R216+0x800] ;  /* 0x00080000d8ac783b */ /* 0x000eae0000000200 */
        /* <DEDUP_REMOVED lines=8> */
[----:B------:R-:W4:Y:S06]  /*6640*/  LDSM.16.M88.4 R168, [R229+0xa900] ;  /* 0x00a90000e5a8783b */ /* 0x000f2c0000000200 */
[----:B------:R-:W3:Y:S01]  /*6650*/  LDSM.16.M88.4 R180, [R229+0xb100] ;  /* 0x00b10000e5b4783b */ /* 0x000ee20000000200 */
[C---:B-----5:R-:W-:Y:S08]  /*6660*/  HMMA.16816.F32.BF16 R4, R188.reuse, R192, R4 ;  /* 0x000000c0bc04723c */ /* 0x060ff00000041804 */
[C---:B------:R-:W-:Y:S01]  /*6670*/  HMMA.16816.F32.BF16 R8, R188.reuse, R194, R8 ;  /* 0x000000c2bc08723c */ /* 0x040fe20000041808 */
[----:B------:R-:W5:Y:S07]  /*6680*/  LDSM.16.M88.4 R192, [R229+0xb900] ;  /* 0x00b90000e5c0783b */ /* 0x000f6e0000000200 */
[C---:B--2---:R-:W-:Y:S08]  /*6690*/  HMMA.16816.F32.BF16 R12, R188.reuse, R172, R12 ;  /* 0x000000acbc0c723c */ /* 0x044ff0000004180c */
[C---:B------:R-:W-:Y:S01]  /*66a0*/  HMMA.16816.F32.BF16 R16, R188.reuse, R174, R16 ;  /* 0x000000aebc10723c */ /* 0x040fe20000041810 */
[----:B------:R-:W-:Y:S07]  /*66b0*/  LDSM.16.M88.4 R172, [R215] ;  /* 0x00000000d7ac783b */ /* 0x000fee0000000200 */
[C---:B-1----:R-:W-:Y:S08]  /*66c0*/  HMMA.16816.F32.BF16 R20, R188.reuse, R176, R20 ;  /* 0x000000b0bc14723c */ /* 0x042ff00000041814 */
[C---:B------:R-:W-:Y:S01]  /*66d0*/  HMMA.16816.F32.BF16 R24, R188.reuse, R178, R24 ;  /* 0x000000b2bc18723c */ /* 0x040fe20000041818 */
[----:B------:R-:W-:Y:S07]  /*66e0*/  LDSM.16.M88.4 R176, [R214] ;  /* 0x00000000d6b0783b */ /* 0x000fee0000000200 */
[C---:B---3--:R-:W-:Y:S08]  /*66f0*/  HMMA.16816.F32.BF16 R28, R188.reuse, R164, R28 ;  /* 0x000000a4bc1c723c */ /* 0x048ff0000004181c */
[----:B------:R-:W-:Y:S01]  /*6700*/  HMMA.16816.F32.BF16 R32, R188, R166, R32 ;  /* 0x000000a6bc20723c */ /* 0x000fe20000041820 */
[----:B------:R-:W1:Y:S06]  /*6710*/  LDSM.16.M88.4 R164, [R226+0x14100] ;  /* 0x01410000e2a4783b */ /* 0x000e6c0000000200 */
[----:B------:R-:W2:Y:S01]  /*6720*/  LDSM.16.M88.4 R188, [R213] ;  /* 0x00000000d5bc783b */ /* 0x000ea20000000200 */
[C---:B------:R-:W-:Y:S08]  /*6730*/  HMMA.16816.F32.BF16 R4, R184.reuse, R196, R4 ;  /* 0x000000c4b804723c */ /* 0x040ff00000041804 */
[C---:B------:R-:W-:Y:S01]  /*6740*/  HMMA.16816.F32.BF16 R8, R184.reuse, R198, R8 ;  /* 0x000000c6b808723c */ /* 0x040fe20000041808 */
[----:B------:R-:W3:Y:S07]  /*6750*/  LDSM.16.M88.4 R196, [R212] ;  /* 0x00000000d4c4783b */ /* 0x000eee0000000200 */
[C---:B----4-:R-:W-:Y:S08]  /*6760*/  HMMA.16816.F32.BF16 R12, R184.reuse, R168, R12 ;  /* 0x000000a8b80c723c */ /* 0x050ff0000004180c */
[C---:B------:R-:W-:Y:S01]  /*6770*/  HMMA.16816.F32.BF16 R16, R184.reuse, R170, R16 ;  /* 0x000000aab810723c */ /* 0x040fe20000041810 */
[----:B------:R-:W-:Y:S07]  /*6780*/  LDSM.16.M88.4 R168, [R225+0x14100] ;  /* 0x01410000e1a8783b */ /* 0x000fee0000000200 */
[C---:B------:R-:W-:Y:S08]  /*6790*/  HMMA.16816.F32.BF16 R20, R184.reuse, R180, R20 ;  /* 0x000000b4b814723c */ /* 0x040ff00000041814 */
[C---:B------:R-:W-:Y:S01]  /*67a0*/  HMMA.16816.F32.BF16 R24, R184.reuse, R182, R24 ;  /* 0x000000b6b818723c */ /* 0x040fe20000041818 */
[----:B------:R-:W4:Y:S07]  /*67b0*/  LDSM.16.M88.4 R180, [R224+0xa100] ;  /* 0x00a10000e0b4783b */ /* 0x000f2e0000000200 */
[C---:B-----5:R-:W-:Y:S08]  /*67c0*/  HMMA.16816.F32.BF16 R28, R184.reuse, R192, R28 ;  /* 0x000000c0b81c723c */ /* 0x060ff0000004181c */
[----:B------:R-:W-:Y:S01]  /*67d0*/  HMMA.16816.F32.BF16 R32, R184, R194, R32 ;  /* 0x000000c2b820723c */ /* 0x000fe20000041820 */
[----:B------:R-:W5:Y:S06]  /*67e0*/  LDSM.16.M88.4 R184, [R224+0xa900] ;  /* 0x00a90000e0b8783b */ /* 0x000f6c0000000200 */
[----:B------:R-:W3:Y:S01]  /*67f0*/  LDSM.16.M88.4 R192, [R224+0xb100] ;  /* 0x00b10000e0c0783b */ /* 0x000ee20000000200 */
[C---:B-1----:R-:W-:Y:S08]  /*6800*/  HMMA.16816.F32.BF16 R4, R164.reuse, R172, R4 ;  /* 0x000000aca404723c */ /* 0x042ff00000041804 */
[C---:B------:R-:W-:Y:S01]  /*6810*/  HMMA.16816.F32.BF16 R8, R164.reuse, R174, R8 ;  /* 0x000000aea408723c */ /* 0x040fe20000041808 */
[----:B------:R-:W1:Y:S07]  /*6820*/  LDSM.16.M88.4 R172, [R224+0xb900] ;  /* 0x00b90000e0ac783b */ /* 0x000e6e0000000200 */
[C---:B------:R-:W-:Y:S08]  /*6830*/  HMMA.16816.F32.BF16 R12, R164.reuse, R176, R12 ;  /* 0x000000b0a40c723c */ /* 0x040ff0000004180c */
[C---:B------:R-:W-:Y:S01]  /*6840*/  HMMA.16816.F32.BF16 R16, R164.reuse, R178, R16 ;  /* 0x000000b2a410723c */ /* 0x040fe20000041810 */
[----:B------:R-:W-:Y:S07]  /*6850*/  LDSM.16.M88.4 R176, [R223+0x14100] ;  /* 0x01410000dfb0783b */ /* 0x000fee0000000200 */
[C---:B--2---:R-:W-:Y:S08]  /*6860*/  HMMA.16816.F32.BF16 R20, R164.reuse, R188, R20 ;  /* 0x000000bca414723c */ /* 0x044ff00000041814 */
[C---:B------:R-:W-:Y:S01]  /*6870*/  HMMA.16816.F32.BF16 R24, R164.reuse, R190, R24 ;  /* 0x000000bea418723c */ /* 0x040fe20000041818 */
[----:B------:R-:W2:Y:S07]  /*6880*/  LDSM.16.M88.4 R188, [R216+0x2000] ;  /* 0x00200000d8bc783b */ /* 0x000eae0000000200 */
[C---:B---3--:R-:W-:Y:S08]  /*6890*/  HMMA.16816.F32.BF16 R28, R164.reuse, R196, R28 ;  /* 0x000000c4a41c723c */ /* 0x048ff0000004181c */
[----:B------:R-:W-:Y:S01]  /*68a0*/  HMMA.16816.F32.BF16 R32, R164, R198, R32 ;  /* 0x000000c6a420723c */ /* 0x000fe20000041820 */
[----:B------:R-:W3:Y:S06]  /*68b0*/  LDSM.16.M88.4 R164, [R216+0x2800] ;  /* 0x00280000d8a4783b */ /* 0x000eec0000000200 */
[----:B------:R-:W1:Y:S01]  /*68c0*/  LDSM.16.M88.4 R196, [R216+0x3000] ;  /* 0x00300000d8c4783b */ /* 0x000e620000000200 */
[C---:B----4-:R-:W-:Y:S08]  /*68d0*/  HMMA.16816.F32.BF16 R4, R168.reuse, R180, R4 ;  /* 0x000000b4a804723c */ /* 0x050ff00000041804 */
[C---:B------:R-:W-:Y:S01]  /*68e0*/  HMMA.16816.F32.BF16 R8, R168.reuse, R182, R8 ;  /* 0x000000b6a808723c */ /* 0x040fe20000041808 */
[----:B------:R-:W4:Y:S07]  /*68f0*/  LDSM.16.M88.4 R180, [R216+0x3800] ;  /* 0x00380000d8b4783b */ /* 0x000f2e0000000200 */
[C---:B-----5:R-:W-:Y:S08]  /*6900*/  HMMA.16816.F32.BF16 R12, R168.reuse, R184, R12 ;  /* 0x000000b8a80c723c */ /* 0x060ff0000004180c */
[C---:B------:R-:W-:Y:S01]  /*6910*/  HMMA.16816.F32.BF16 R16, R168.reuse, R186, R16 ;  /* 0x000000baa810723c */ /* 0x040fe20000041810 */
[----:B------:R-:W-:Y:S07]  /*6920*/  LDSM.16.M88.4 R184, [R230+0x18100] ;  /* 0x01810000e6b8783b */ /* 0x000fee0000000200 */
[C---:B------:R-:W-:Y:S08]  /*6930*/  HMMA.16816.F32.BF16 R20, R168.reuse, R192, R20 ;  /* 0x000000c0a814723c */ /* 0x040ff00000041814 */
[C---:B------:R-:W-:Y:S01]  /*6940*/  HMMA.16816.F32.BF16 R24, R168.reuse, R194, R24 ;  /* 0x000000c2a818723c */ /* 0x040fe20000041818 */
[----:B------:R-:W5:Y:S07]  /*6950*/  LDSM.16.M88.4 R192, [R229+0xc100] ;  /* 0x00c10000e5c0783b */ /* 0x000f6e0000000200 */
[C---:B-1----:R-:W-:Y:S08]  /*6960*/  HMMA.16816.F32.BF16 R28, R168.reuse, R172, R28 ;  /* 0x000000aca81c723c */ /* 0x042ff0000004181c */
[----:B------:R-:W-:Y:S01]  /*6970*/  HMMA.16816.F32.BF16 R32, R168, R174, R32 ;  /* 0x000000aea820723c */ /* 0x000fe20000041820 */
[----:B------:R-:W-:Y:S06]  /*6980*/  LDSM.16.M88.4 R168, [R229+0xd100] ;  /* 0x00d10000e5a8783b */ /* 0x000fec0000000200 */
[----:B------:R-:W-:Y:S01]  /*6990*/  LDSM.16.M88.4 R172, [R229+0xd900] ;  /* 0x00d90000e5ac783b */ /* 0x000fe20000000200 */
[C---:B--2---:R-:W-:Y:S08]  /*69a0*/  HMMA.16816.F32.BF16 R4, R176.reuse, R188, R4 ;  /* 0x000000bcb004723c */ /* 0x044ff00000041804 */
[C---:B------:R-:W-:Y:S01]  /*69b0*/  HMMA.16816.F32.BF16 R8, R176.reuse, R190, R8 ;  /* 0x000000beb008723c */ /* 0x040fe20000041808 */
[----:B------:R-:W-:Y:S07]  /*69c0*/  LDSM.16.M88.4 R188, [R226+0x18100] ;  /* 0x01810000e2bc783b */ /* 0x000fee0000000200 */
[C---:B---3--:R-:W-:Y:S08]  /*69d0*/  HMMA.16816.F32.BF16 R12, R176.reuse, R164, R12 ;  /* 0x000000a4b00c723c */ /* 0x048ff0000004180c */
[C---:B------:R-:W-:Y:S01]  /*69e0*/  HMMA.16816.F32.BF16 R16, R176.reuse, R166, R16 ;  /* 0x000000a6b010723c */ /* 0x040fe20000041810 */
[----:B------:R-:W1:Y:S07]  /*69f0*/  LDSM.16.M88.4 R164, [R229+0xc900] ;  /* 0x00c90000e5a4783b */ /* 0x000e6e0000000200 */
[C---:B------:R-:W-:Y:S08]  /*6a00*/  HMMA.16816.F32.BF16 R20, R176.reuse, R196, R20 ;  /* 0x000000c4b014723c */ /* 0x040ff00000041814 */
[C---:B------:R-:W-:Y:S01]  /*6a10*/  HMMA.16816.F32.BF16 R24, R176.reuse, R198, R24 ;  /* 0x000000c6b018723c */ /* 0x040fe20000041818 */
[----:B------:R-:W2:Y:S07]  /*6a20*/  LDSM.16.M88.4 R196, [R211] ;  /* 0x00000000d3c4783b */ /* 0x000eae0000000200 */
[C---:B----4-:R-:W-:Y:S08]  /*6a30*/  HMMA.16816.F32.BF16 R28, R176.reuse, R180, R28 ;  /* 0x000000b4b01c723c */ /* 0x050ff0000004181c */
[----:B------:R-:W-:Y:S01]  /*6a40*/  HMMA.16816.F32.BF16 R32, R176, R182, R32 ;  /* 0x000000b6b020723c */ /* 0x000fe20000041820 */
[----:B------:R-:W3:Y:S06]  /*6a50*/  LDSM.16.M88.4 R176, [R210] ;  /* 0x00000000d2b0783b */ /* 0x000eec0000000200 */
[----:B------:R-:W4:Y:S01]  /*6a60*/  LDSM.16.M88.4 R180, [R209] ;  /* 0x00000000d1b4783b */ /* 0x000f220000000200 */
[C---:B-----5:R-:W-:Y:S08]  /*6a70*/  HMMA.16816.F32.BF16 R4, R184.reuse, R192, R4 ;  /* 0x000000c0b804723c */ /* 0x060ff00000041804 */
[C---:B------:R-:W-:Y:S01]  /*6a80*/  HMMA.16816.F32.BF16 R8, R184.reuse, R194, R8 ;  /* 0x000000c2b808723c */ /* 0x040fe20000041808 */
[----:B------:R-:W5:Y:S07]  /*6a90*/  LDSM.16.M88.4 R192, [R208] ;  /* 0x00000000d0c0783b */ /* 0x000f6e0000000200 */
        /* <DEDUP_REMOVED lines=8> */
[----:B------:R-:W1:Y:S06]  /*6b20*/  LDSM.16.M88.4 R172, [R224+0xc900] ;  /* 0x00c90000e0ac783b */ /* 0x000e6c0000000200 */
[----:B------:R-:W1:Y:S01]  /*6b30*/  LDSM.16.M88.4 R184, [R224+0xd100] ;  /* 0x00d10000e0b8783b */ /* 0x000e620000000200 */
[C---:B--2---:R-:W-:Y:S08]  /*6b40*/  HMMA.16816.F32.BF16 R4, R188.reuse, R196, R4 ;  /* 0x000000c4bc04723c */ /* 0x044ff00000041804 */
[C---:B------:R-:W-:Y:S01]  /*6b50*/  HMMA.16816.F32.BF16 R8, R188.reuse, R198, R8 ;  /* 0x000000c6bc08723c */ /* 0x040fe20000041808 */
[----:B------:R-:W2:Y:S07]  /*6b60*/  LDSM.16.M88.4 R196, [R224+0xd900] ;  /* 0x00d90000e0c4783b */ /* 0x000eae0000000200 */
[C---:B---3--:R-:W-:Y:S08]  /*6b70*/  HMMA.16816.F32.BF16 R12, R188.reuse, R176, R12 ;  /* 0x000000b0bc0c723c */ /* 0x048ff0000004180c */
[C---:B------:R-:W-:Y:S01]  /*6b80*/  HMMA.16816.F32.BF16 R16, R188.reuse, R178, R16 ;  /* 0x000000b2bc10723c */ /* 0x040fe20000041810 */
[----:B------:R-:W-:Y:S07]  /*6b90*/  LDSM.16.M88.4 R176, [R223+0x18100] ;  /* 0x01810000dfb0783b */ /* 0x000fee0000000200 */
[C---:B----4-:R-:W-:Y:S08]  /*6ba0*/  HMMA.16816.F32.BF16 R20, R188.reuse, R180, R20 ;  /* 0x000000b4bc14723c */ /* 0x050ff00000041814 */
[C---:B------:R-:W-:Y:S01]  /*6bb0*/  HMMA.16816.F32.BF16 R24, R188.reuse, R182, R24 ;  /* 0x000000b6bc18723c */ /* 0x040fe20000041818 */
[----:B------:R-:W3:Y:S07]  /*6bc0*/  LDSM.16.M88.4 R180, [R216+0x4000] ;  /* 0x00400000d8b4783b */ /* 0x000eee0000000200 */
[C---:B-----5:R-:W-:Y:S08]  /*6bd0*/  HMMA.16816.F32.BF16 R28, R188.reuse, R192, R28 ;  /* 0x000000c0bc1c723c */ /* 0x060ff0000004181c */
[----:B------:R-:W-:Y:S01]  /*6be0*/  HMMA.16816.F32.BF16 R32, R188, R194, R32 ;  /* 0x000000c2bc20723c */ /* 0x000fe20000041820 */
[----:B------:R-:W4:Y:S06]  /*6bf0*/  LDSM.16.M88.4 R188, [R216+0x4800] ;  /* 0x00480000d8bc783b */ /* 0x000f2c0000000200 */
[----:B------:R-:W5:Y:S01]  /*6c00*/  LDSM.16.M88.4 R192, [R216+0x5000] ;  /* 0x00500000d8c0783b */ /* 0x000f620000000200 */
        /* <DEDUP_REMOVED lines=8> */
[----:B------:R-:W1:Y:S07]  /*6c90*/  LDSM.16.M88.4 R184, [R229+0xe100] ;  /* 0x00e10000e5b8783b */ /* 0x000e6e0000000200 */
[C---:B--2---:R-:W-:Y:S08]  /*6ca0*/  HMMA.16816.F32.BF16 R28, R164.reuse, R196, R28 ;  /* 0x000000c4a41c723c */ /* 0x044ff0000004181c */
[----:B------:R-:W-:Y:S01]  /*6cb0*/  HMMA.16816.F32.BF16 R32, R164, R198, R32 ;  /* 0x000000c6a420723c */ /* 0x000fe20000041820 */
[----:B------:R-:W2:Y:S06]  /*6cc0*/  LDSM.16.M88.4 R164, [R229+0xe900] ;  /* 0x00e90000e5a4783b */ /* 0x000eac0000000200 */
[----:B------:R-:W1:Y:S01]  /*6cd0*/  LDSM.16.M88.4 R196, [R229+0xf100] ;  /* 0x00f10000e5c4783b */ /* 0x000e620000000200 */
[C---:B---3--:R-:W-:Y:S08]  /*6ce0*/  HMMA.16816.F32.BF16 R4, R176.reuse, R180, R4 ;  /* 0x000000b4b004723c */ /* 0x048ff00000041804 */
[C---:B------:R-:W-:Y:S01]  /*6cf0*/  HMMA.16816.F32.BF16 R8, R176.reuse, R182, R8 ;  /* 0x000000b6b008723c */ /* 0x040fe20000041808 */
[----:B------:R-:W3:Y:S07]  /*6d00*/  LDSM.16.M88.4 R180, [R229+0xf900] ;  /* 0x00f90000e5b4783b */ /* 0x000eee0000000200 */
[C---:B----4-:R-:W-:Y:S08]  /*6d10*/  HMMA.16816.F32.BF16 R12, R176.reuse, R188, R12 ;  /* 0x000000bcb00c723c */ /* 0x050ff0000004180c */
[C---:B------:R-:W-:Y:S01]  /*6d20*/  HMMA.16816.F32.BF16 R16, R176.reuse, R190, R16 ;  /* 0x000000beb010723c */ /* 0x040fe20000041810 */
[----:B------:R-:W-:Y:S07]  /*6d30*/  LDSM.16.M88.4 R188, [R226+0x1c100] ;  /* 0x01c10000e2bc783b */ /* 0x000fee0000000200 */
[C---:B-----5:R-:W-:Y:S08]  /*6d40*/  HMMA.16816.F32.BF16 R20, R176.reuse, R192, R20 ;  /* 0x000000c0b014723c */ /* 0x060ff00000041814 */
[C---:B------:R-:W-:Y:S01]  /*6d50*/  HMMA.16816.F32.BF16 R24, R176.reuse, R194, R24 ;  /* 0x000000c2b018723c */ /* 0x040fe20000041818 */
[----:B------:R-:W4:Y:S07]  /*6d60*/  LDSM.16.M88.4 R192, [R207] ;  /* 0x00000000cfc0783b */ /* 0x000f2e0000000200 */
[C---:B-1----:R-:W-:Y:S08]  /*6d70*/  HMMA.16816.F32.BF16 R28, R176.reuse, R168, R28 ;  /* 0x000000a8b01c723c */ /* 0x042ff0000004181c */
[----:B------:R-:W-:Y:S01]  /*6d80*/  HMMA.16816.F32.BF16 R32, R176, R170, R32 ;  /* 0x000000aab020723c */ /* 0x000fe20000041820 */
[----:B------:R-:W-:Y:S06]  /*6d90*/  LDSM.16.M88.4 R168, [R205] ;  /* 0x00000000cda8783b */ /* 0x000fec0000000200 */
[----:B------:R-:W-:Y:S01]  /*6da0*/  LDSM.16.M88.4 R176, [R204] ;  /* 0x00000000ccb0783b */ /* 0x000fe20000000200 */
[C---:B------:R-:W-:Y:S08]  /*6db0*/  HMMA.16816.F32.BF16 R4, R172.reuse, R184, R4 ;  /* 0x000000b8ac04723c */ /* 0x040ff00000041804 */
[C---:B------:R-:W-:Y:S01]  /*6dc0*/  HMMA.16816.F32.BF16 R8, R172.reuse, R186, R8 ;  /* 0x000000baac08723c */ /* 0x040fe20000041808 */
[----:B------:R-:W-:Y:S07]  /*6dd0*/  LDSM.16.M88.4 R184, [R225+0x1c100] ;  /* 0x01c10000e1b8783b */ /* 0x000fee0000000200 */
[C---:B--2---:R-:W-:Y:S08]  /*6de0*/  HMMA.16816.F32.BF16 R12, R172.reuse, R164, R12 ;  /* 0x000000a4ac0c723c */ /* 0x044ff0000004180c */
[C---:B------:R-:W-:Y:S01]  /*6df0*/  HMMA.16816.F32.BF16 R16, R172.reuse, R166, R16 ;  /* 0x000000a6ac10723c */ /* 0x040fe20000041810 */
[----:B------:R-:W1:Y:S07]  /*6e00*/  LDSM.16.M88.4 R164, [R206] ;  /* 0x00000000cea4783b */ /* 0x000e6e0000000200 */
[C---:B------:R-:W-:Y:S08]  /*6e10*/  HMMA.16816.F32.BF16 R20, R172.reuse, R196, R20 ;  /* 0x000000c4ac14723c */ /* 0x040ff00000041814 */
[C---:B------:R-:W-:Y:S01]  /*6e20*/  HMMA.16816.F32.BF16 R24, R172.reuse, R198, R24 ;  /* 0x000000c6ac18723c */ /* 0x040fe20000041818 */
[----:B------:R-:W2:Y:S07]  /*6e30*/  LDSM.16.M88.4 R196, [R224+0xe100] ;  /* 0x00e10000e0c4783b */ /* 0x000eae0000000200 */
[C---:B---3--:R-:W-:Y:S08]  /*6e40*/  HMMA.16816.F32.BF16 R28, R172.reuse, R180, R28 ;  /* 0x000000b4ac1c723c */ /* 0x048ff0000004181c */
[----:B------:R-:W-:Y:S01]  /*6e50*/  HMMA.16816.F32.BF16 R32, R172, R182, R32 ;  /* 0x000000b6ac20723c */ /* 0x000fe20000041820 */
[----:B------:R-:W3:Y:S06]  /*6e60*/  LDSM.16.M88.4 R172, [R224+0xe900] ;  /* 0x00e90000e0ac783b */ /* 0x000eec0000000200 */
[----:B------:R-:W5:Y:S01]  /*6e70*/  LDSM.16.M88.4 R180, [R224+0xf100] ;  /* 0x00f10000e0b4783b */ /* 0x000f620000000200 */
[C---:B----4-:R-:W-:Y:S08]  /*6e80*/  HMMA.16816.F32.BF16 R4, R188.reuse, R192, R4 ;  /* 0x000000c0bc04723c */ /* 0x050ff00000041804 */
[C---:B------:R-:W-:Y:S01]  /*6e90*/  HMMA.16816.F32.BF16 R8, R188.reuse, R194, R8 ;  /* 0x000000c2bc08723c */ /* 0x040fe20000041808 */
[----:B------:R-:W4:Y:S07]  /*6ea0*/  LDSM.16.M88.4 R192, [R224+0xf900] ;  /* 0x00f90000e0c0783b */ /* 0x000f2e0000000200 */
        /* <DEDUP_REMOVED lines=12> */
[----:B------:R-:W2:Y:S01]  /*6f70*/  LDSM.16.M88.4 R196, [R216+0x7800] ;  /* 0x00780000d8c4783b */ /* 0x000ea20000000200 */
[----:B------:R-:W-:Y:S05]  /*6f80*/  DEPBAR.LE SB0, 0x0 ;  /* 0x000080000000791a */ /* 0x000fea0000000000 */
[----:B------:R-:W-:Y:S01]  /*6f90*/  BAR.SYNC.DEFER_BLOCKING 0x0 ;  /* 0x0000000000007b1d */ /* 0x000fe20000010000 */
[C---:B---3--:R-:W-:Y:S08]  /*6fa0*/  HMMA.16816.F32.BF16 R12, R184.reuse, R172, R12 ;  /* 0x000000acb80c723c */ /* 0x048ff0000004180c */
[C---:B------:R-:W-:Y:S08]  /*6fb0*/  HMMA.16816.F32.BF16 R16, R184.reuse, R174, R16 ;  /* 0x000000aeb810723c */ /* 0x040ff00000041810 */
[C---:B-----5:R-:W-:Y:S08]  /*6fc0*/  HMMA.16816.F32.BF16 R20, R184.reuse, R180, R20 ;  /* 0x000000b4b814723c */ /* 0x060ff00000041814 */
[C---:B------:R-:W-:Y:S08]  /*6fd0*/  HMMA.16816.F32.BF16 R24, R184.reuse, R182, R24 ;  /* 0x000000b6b818723c */ /* 0x040ff00000041818 */
[C---:B----4-:R-:W-:Y:S08]  /*6fe0*/  HMMA.16816.F32.BF16 R28, R184.reuse, R192, R28 ;  /* 0x000000c0b81c723c */ /* 0x050ff0000004181c */
[----:B------:R-:W-:Y:S08]  /*6ff0*/  HMMA.16816.F32.BF16 R32, R184, R194, R32 ;  /* 0x000000c2b820723c */ /* 0x000ff00000041820 */
[C---:B-1----:R-:W-:Y:S08]  /*7000*/  HMMA.16816.F32.BF16 R4, R164.reuse, R168, R4 ;  /* 0x000000a8a404723c */ /* 0x042ff00000041804 */
[C---:B------:R-:W-:Y:S08]  /*7010*/  HMMA.16816.F32.BF16 R8, R164.reuse, R170, R8 ;  /* 0x000000aaa408723c */ /* 0x040ff00000041808 */
[C---:B------:R-:W-:Y:S08]  /*7020*/  HMMA.16816.F32.BF16 R12, R164.reuse, R176, R12 ;  /* 0x000000b0a40c723c */ /* 0x040ff0000004180c */
[C---:B------:R-:W-:Y:S08]  /*7030*/  HMMA.16816.F32.BF16 R16, R164.reuse, R178, R16 ;  /* 0x000000b2a410723c */ /* 0x040ff00000041810 */
[C---:B------:R-:W-:Y:S08]  /*7040*/  HMMA.16816.F32.BF16 R20, R164.reuse, R188, R20 ;  /* 0x000000bca414723c */ /* 0x040ff00000041814 */
[C---:B------:R-:W-:Y:S08]  /*7050*/  HMMA.16816.F32.BF16 R24, R164.reuse, R190, R24 ;  /* 0x000000bea418723c */ /* 0x040ff00000041818 */
[C---:B--2---:R-:W-:Y:S08]  /*7060*/  HMMA.16816.F32.BF16 R28, R164.reuse, R196, R28 ;  /* 0x000000c4a41c723c */ /* 0x044ff0000004181c */
[----:B------:R-:W-:Y:S01]  /*7070*/  HMMA.16816.F32.BF16 R32, R164, R198, R32 ;  /* 0x000000c6a420723c */ /* 0x000fe20000041820 */
[----:B------:R-:W-:-:S07]  /*7080*/  @P0 BRA `(.L_x_1987) ;  /* 0x000004a000000947 */ /* 0x000fce0003800000 */
[----:B------:R-:W-:Y:S01]  /*7090*/  ISETP.NE.AND P1, PT, R232, 0x1, PT ;  /* 0x00000001e800780c */ /* 0x000fe20003f25270 */
[----:B------:R-:W-:Y:S01]  /*70a0*/  ULEA UR5, UR20, UR12, 0x6 ;  /* 0x0000000c14057291 */ /* 0x000fe2000f8e303f */
[----:B------:R-:W-:Y:S01]  /*70b0*/  IADD3 R176, -R250, 0x10, RZ ;  /* 0x00000010fab07810 */ /* 0x000fe20007ffe1ff */
[----:B------:R-:W-:Y:S01]  /*70c0*/  IMAD.MOV.U32 R233, RZ, RZ, RZ ;  /* 0x000000ffffe97224 */ /* 0x000fe200078e00ff */
[----:B------:R-:W-:Y:S01]  /*70d0*/  IADD3 R174, -R249, 0x10, RZ ;  /* 0x00000010f9ae7810 */ /* 0x000fe20007ffe1ff */
[----:B------:R-:W-:Y:S01]  /*70e0*/  IMAD.SHL.U32 R200, R244, 0x2, RZ ;  /* 0x00000002f4c87824 */ /* 0x000fe200078e00ff */
[----:B------:R-:W-:Y:S01]  /*70f0*/  LOP3.LUT R176, R176, 0xf, RZ, 0xc0, !PT ;  /* 0x0000000fb0b07812 */ /* 0x000fe200078ec0ff */
[----:B------:R-:W-:Y:S01]  /*7100*/  IMAD.U32 R234, RZ, RZ, UR5 ;  /* 0x00000005ffea7e24 */ /* 0x000fe2000f8e00ff */
[----:B------:R-:W-:Y:S02]  /*7110*/  LOP3.LUT R174, R174, 0xf, RZ, 0xc0, !PT ;  /* 0x0000000faeae7812 */ /* 0x000fe400078ec0ff */
[----:B------:R-:W-:Y:S02]  /*7120*/  IADD3 R173, -R247, 0x10, RZ ;  /* 0x00000010f7ad7810 */ /* 0x000fe40007ffe1ff */
[----:B------:R-:W-:Y:S02]  /*7130*/  IADD3 R234, R234, -0x40, R235 ;  /* 0xffffffc0eaea7810 */ /* 0x000fe40007ffe0eb */
[----:B------:R-:W-:Y:S02]  /*7140*/  LOP3.LUT R173, R173, 0xf, RZ, 0xc0, !PT ;  /* 0x0000000fadad7812 */ /* 0x000fe400078ec0ff */
[----:B------:R-:W-:Y:S01]  /*7150*/  SHF.R.S32.HI R201, RZ, 0x1f, R244 ;  /* 0x0000001fffc97819 */ /* 0x000fe200000114f4 */
[----:B------:R-:W-:Y:S03]  /*7160*/  @P1 IMAD.HI.U32 R166, R234, c[0x0][0x2bc], RZ ;  /* 0x0000af00eaa61a27 */ /* 0x000fe600078e00ff */
[----:B------:R-:W-:Y:S01]  /*7170*/  SHF.L.U64.HI R201, R244, 0x1, R201 ;  /* 0x00000001f4c97819 */ /* 0x000fe200000102c9 */
[----:B------:R-:W-:Y:S01]  /*7180*/  IMAD.MOV.U32 R0, RZ, RZ, R234 ;  /* 0x000000ffff007224 */ /* 0x000fe200078e00ea */
[----:B------:R-:W-:Y:S04]  /*7190*/  @P1 SHF.R.U32.HI R0, RZ, c[0x0][0x2c0], R166 ;  /* 0x0000b000ff001a19 */ /* 0x000fe800000116a6 */
[C---:B------:R-:W-:Y:S04]  /*71a0*/  @!P2 IADD3 R167, P0, R0.reuse, UR16, RZ ;  /* 0x0000001000a7ac10 */ /* 0x040fe8000ff1e0ff */
[----:B------:R-:W-:Y:S02]  /*71b0*/  @!P2 LEA.HI.X.SX32 R166, R0, UR8, 0x1, P0 ;  /* 0x0000000800a6ac11 */ /* 0x000fe400080f0eff */
[C---:B------:R-:W-:Y:S04]  /*71c0*/  @!P2 LEA R164, P0, R167.reuse, c[0x0][0x2a0], 0x2 ;  /* 0x0000a800a7a4aa11 */ /* 0x040fe800078010ff */
[----:B------:R-:W-:Y:S01]  /*71d0*/  @!P2 LEA.HI.X R165, R167, c[0x0][0x2a4], R166, 0x2, P0 ;  /* 0x0000a900a7a5aa11 */ /* 0x000fe200000f14a6 */
[----:B------:R-:W-:Y:S01]  /*71e0*/  IMAD.MOV R167, RZ, RZ, -R0 ;  /* 0x000000ffffa77224 */ /* 0x000fe200078e0a00 */
[----:B------:R-:W-:Y:S03]  /*71f0*/  SHF.L.U64.HI R166, R242, 0x1, R245 ;  /* 0x00000001f2a67819 */ /* 0x000fe600000102f5 */
[----:B------:R1:W2:Y:S01]  /*7200*/  @!P2 LDG.E R233, [R164.64] ;  /* 0x00000012a4e9a981 */ /* 0x0002a2000c1e1900 */
[----:B------:R-:W-:Y:S04]  /*7210*/  IMAD R234, R167, c[0x0][0x2b8], R234 ;  /* 0x0000ae00a7ea7a24 */ /* 0x000fe800078e02ea */
[C---:B------:R-:W-:Y:S01]  /*7220*/  IMAD.WIDE.U32 R170, R234.reuse, c[0x0][0x1e0], RZ ;  /* 0x00007800eaaa7a25 */ /* 0x040fe200078e00ff */
[----:B------:R-:W-:Y:S05]  /*7230*/  SHF.R.S32.HI R167, RZ, 0x1f, R234 ;  /* 0x0000001fffa77819 */ /* 0x000fea00000114ea */
[----:B------:R-:W-:Y:S04]  /*7240*/  IMAD R167, R167, c[0x0][0x1e0], RZ ;  /* 0x00007800a7a77a24 */ /* 0x000fe800078e02ff */
[----:B------:R-:W-:Y:S04]  /*7250*/  IMAD R167, R234, c[0x0][0x1e4], R167 ;  /* 0x00007900eaa77a24 */ /* 0x000fe800078e02a7 */
[----:B------:R-:W-:Y:S01]  /*7260*/  IMAD.IADD R171, R171, 0x1, R167 ;  /* 0x00000001abab7824 */ /* 0x000fe200078e02a7 */
[----:B-1----:R-:W-:Y:S02]  /*7270*/  SHF.L.U64.HI R164, R241, 0x1, R246 ;  /* 0x00000001f1a47819 */ /* 0x002fe400000102f6 */
[----:B--2---:R-:W-:Y:S01]  /*7280*/  SHF.R.S32.HI R0, RZ, 0x1f, R233 ;  /* 0x0000001fff007819 */ /* 0x004fe200000114e9 */
[C---:B------:R-:W-:Y:S04]  /*7290*/  IMAD.WIDE.U32 R170, R233.reuse, c[0x0][0x1f0], R170 ;  /* 0x00007c00e9aa7a25 */ /* 0x040fe800078e00aa */
[----:B------:R-:W-:Y:S01]  /*72a0*/  IMAD R0, R0, c[0x0][0x1f0], RZ ;  /* 0x00007c0000007a24 */ /* 0x000fe200078e02ff */
[----:B------:R-:W-:Y:S03]  /*72b0*/  IADD3 R165, P0, R170, UR14, RZ ;  /* 0x0000000eaaa57c10 */ /* 0x000fe6000ff1e0ff */
[----:B------:R-:W-:Y:S05]  /*72c0*/  IMAD R0, R233, c[0x0][0x1f4], R0 ;  /* 0x00007d00e9007a24 */ /* 0x000fea00078e0200 */
[----:B------:R-:W-:Y:S02]  /*72d0*/  IADD3.X R0, R171, UR7, R0, P0, !PT ;  /* 0x00000007ab007c10 */ /* 0x000fe400087fe400 */
[C---:B------:R-:W-:Y:S04]  /*72e0*/  LEA R168, P0, R165.reuse, c[0x0][0x1c8], 0x1 ;  /* 0x00007200a5a87a11 */ /* 0x040fe800078008ff */
[----:B------:R-:W-:Y:S01]  /*72f0*/  LEA.HI.X R167, R165, c[0x0][0x1cc], R0, 0x1, P0 ;  /* 0x00007300a5a77a11 */ /* 0x000fe200000f0c00 */
[----:B------:R-:W1:Y:S01]  /*7300*/  SHFL.IDX PT, R170, R168, 0x1, 0x181f ;  /* 0x00381f00a8aa7f89 */ /* 0x000e6200000e0000 */
[----:B------:R-:W-:Y:S02]  /*7310*/  IMAD.SHL.U32 R165, R242, 0x2, RZ ;  /* 0x00000002f2a57824 */ /* 0x000fe400078e00ff */
[----:B------:R-:W-:Y:S01]  /*7320*/  IMAD.SHL.U32 R0, R241, 0x2, RZ ;  /* 0x00000002f1007824 */ /* 0x000fe200078e00ff */
[----:B------:R-:W2:Y:S04]  /*7330*/  SHFL.IDX PT, R169, R167, 0x1, 0x181f ;  /* 0x00381f00a7a97f89 */ /* 0x000ea800000e0000 */
[----:B------:R-:W3:Y:S04]  /*7340*/  SHFL.IDX PT, R168, R168, RZ, 0x181f ;  /* 0x00181fffa8a87589 */ /* 0x000ee800000e0000 */
[----:B------:R-:W4:Y:S01]  /*7350*/  SHFL.IDX PT, R167, R167, RZ, 0x181f ;  /* 0x00181fffa7a77589 */ /* 0x000f2200000e0000 */
[-C--:B-1----:R-:W-:Y:S04]  /*7360*/  IADD3 R176, P1, P0, R176, R170.reuse, R251 ;  /* 0x000000aab0b07210 */ /* 0x082fe8000783e0fb */
[-C--:B--2---:R-:W-:Y:S02]  /*7370*/  IADD3.X R177, RZ, R169.reuse, R252, P1, P0 ;  /* 0x000000a9ffb17210 */ /* 0x084fe40000fe04fc */
[-C--:B------:R-:W-:Y:S04]  /*7380*/  IADD3 R174, P1, P0, R174, R170.reuse, R165 ;  /* 0x000000aaaeae7210 */ /* 0x080fe8000783e0a5 */
[-C--:B------:R-:W-:Y:S02]  /*7390*/  IADD3.X R175, RZ, R169.reuse, R166, P1, P0 ;  /* 0x000000a9ffaf7210 */ /* 0x080fe40000fe04a6 */
[----:B------:R-:W-:Y:S04]  /*73a0*/  IADD3 R172, P1, P0, R173, R170, R0 ;  /* 0x000000aaadac7210 */ /* 0x000fe8000783e000 */
[----:B------:R-:W-:Y:S02]  /*73b0*/  IADD3.X R173, RZ, R169, R164, P1, P0 ;  /* 0x000000a9ffad7210 */ /* 0x000fe40000fe04a4 */
[C---:B---3--:R-:W-:Y:S05]  /*73c0*/  IADD3 R178, P0, R168.reuse, R165, RZ ;  /* 0x000000a5a8b27210 */ /* 0x048fea0007f1e0ff */
[C---:B----4-:R-:W-:Y:S01]  /*73d0*/  IMAD.X R179, R167.reuse, 0x1, R166, P0 ;  /* 0x00000001a7b37824 */ /* 0x050fe200000e06a6 */
[C---:B------:R-:W-:Y:S05]  /*73e0*/  IADD3 R180, P0, R168.reuse, R0, RZ ;  /* 0x00000000a8b47210 */ /* 0x040fea0007f1e0ff */
[C---:B------:R-:W-:Y:S01]  /*73f0*/  IMAD.X R181, R167.reuse, 0x1, R164, P0 ;  /* 0x00000001a7b57824 */ /* 0x040fe200000e06a4 */
[CC--:B------:R-:W-:Y:S05]  /*7400*/  IADD3 R164, P0, R168.reuse, R200.reuse, RZ ;  /* 0x000000c8a8a47210 */ /* 0x0c0fea0007f1e0ff */
[C-C-:B------:R-:W-:Y:S01]  /*7410*/  IMAD.X R165, R167.reuse, 0x1, R201.reuse, P0 ;  /* 0x00000001a7a57824 */ /* 0x140fe200000e06c9 */
[----:B------:R-:W-:Y:S04]  /*7420*/  IADD3 R182, P0, R168, R251, RZ ;  /* 0x000000fba8b67210 */ /* 0x000fe80007f1e0ff */
[----:B------:R1:W-:Y:S01]  /*7430*/  LDGSTS.E.BYPASS.LTC128B.128 [R231+0x8100], [R164.64], !P3 ;  /* 0x08100000a4e77fae */ /* 0x0003e2000d901d52 */
        /* <DEDUP_REMOVED lines=15> */
.L_x_1987:
[----:B-1----:R-:W-:Y:S01]  /*7530*/  IMAD.MOV.U32 R171, RZ, RZ, R236 ;  /* 0x000000ffffab7224 */ /* 0x002fe200078e00ec */
[----:B------:R-:W-:Y:S01]  /*7540*/  PLOP3.LUT P0, PT, PT, PT, UP1, 0x80, 0x0 ;  /* 0x000000000000781c */ /* 0x000fe20003f0f018 */
[----:B------:R-:W0:Y:S01]  /*7550*/  LDGDEPBAR ;  /* 0x00000000000079af */ /* 0x000e220000000000 */
[----:B------:R-:W-:Y:S01]  /*7560*/  USHF.L.U32 UR5, UR20, 0x6, URZ ;  /* 0x0000000614057899 */ /* 0x000fe2000800063f */
[----:B------:R-:W-:Y:S10]  /*7570*/  IMAD.MOV.U32 R164, RZ, RZ, c[0x0][0x2ac] ;  /* 0x0000ab00ffa47624 */ /* 0x000ff400078e00ff */
[----:B------:R-:W-:Y:S01]  /*7580*/  @P0 IMAD.HI.U32 R0, R236, c[0x0][0x2c8], RZ ;  /* 0x0000b200ec000a27 */ /* 0x000fe200078e00ff */
[----:B------:R-:W-:Y:S11]  /*7590*/  PLOP3.LUT P0, PT, PT, PT, UP1, 0x80, 0x0 ;  /* 0x000000000000781c */ /* 0x000ff60003f0f018 */
[----:B------:R-:W-:Y:S02]  /*75a0*/  @!UPT UIADD3 URZ, URZ, URZ, URZ ;  /* 0x0000003f3f3ff290 */ /* 0x000fe4000fffe03f */
[----:B------:R-:W-:Y:S01]  /*75b0*/  @P0 SHF.R.U32.HI R171, RZ, c[0x0][0x2cc], R0 ;  /* 0x0000b300ffab0a19 */ /* 0x000fe20000011600 */
[----:B------:R-:W-:Y:S01]  /*75c0*/  IMAD.U32 R0, RZ, RZ, UR5 ;  /* 0x00000005ff007e24 */ /* 0x000fe2000f8e00ff */
[----:B------:R-:W-:Y:S03]  /*75d0*/  PLOP3.LUT P0, PT, PT, PT, UP0, 0x40, 0x0 ;  /* 0x000000000000781c */ /* 0x000fe60003f0e808 */
[----:B------:R-:W1:Y:S01]  /*75e0*/  SHFL.IDX PT, R173, R171, RZ, 0x1c1f ;  /* 0x001c1fffabad7589 */ /* 0x000e6200000e0000 */
[----:B------:R-:W-:Y:S05]  /*75f0*/  IADD3 R165, -R237, 0x1, -R0 ;  /* 0x00000001eda57810 */ /* 0x000fea0007ffe900 */
        /* <DEDUP_REMOVED lines=22> */
.L_x_1990:
[----:B------:R-:W-:Y:S04]  /*7760*/  MOV R166, c[0x0][0x32c] ;  /* 0x0000cb0000a67a02 */ /* 0x000fe80000000f00 */
[----:B------:R-:W-:Y:S11]  /*7770*/  ISETP.NE.AND P0, PT, R166, 0x1, PT ;  /* 0x00000001a600780c */ /* 0x000ff60003f05270 */
[----:B------:R-:W-:Y:S02]  /*7780*/  @!UPT UIADD3 URZ, URZ, URZ, URZ ;  /* 0x0000003f3f3ff290 */ /* 0x000fe4000fffe03f */
[----:B------:R-:W-:Y:S05]  /*7790*/  @P0 IMAD.HI.U32 R166, R173, c[0x0][0x330], RZ ;  /* 0x0000cc00ada60a27 */ /* 0x000fea00078e00ff */
[----:B------:R-:W-:Y:S02]  /*77a0*/  @P0 SHF.R.U32.HI R173, RZ, c[0x0][0x334], R166 ;  /* 0x0000cd00ffad0a19 */ /* 0x000fe400000116a6 */
.L_x_1991:
[----:B------:R-:W-:Y:S05]  /*77b0*/  BSYNC B0 ;  /* 0x0000000000007941 */ /* 0x000fea0003800000 */
.L_x_1989:
[----:B------:R-:W-:Y:S04]  /*77c0*/  IMAD R168, R173, c[0x0][0x32c], -R0 ;  /* 0x0000cb00ada87a24 */ /* 0x000fe800078e0a00 */
[----:B------:R-:W-:Y:S05]  /*77d0*/  IMAD.IADD R168, R168, 0x1, -R237 ;  /* 0x00000001a8a87824 */ /* 0x000fea00078e0aed */
[----:B------:R-:W-:Y:S02]  /*77e0*/  IADD3 R166, R168, c[0x0][0x32c], RZ ;  /* 0x0000cb00a8a67a10 */ /* 0x000fe40007ffe0ff */
[----:B------:R-:W-:Y:S02]  /*77f0*/  IMNMX R167, R167, R168, !PT ;  /* 0x000000a8a7a77217 */ /* 0x000fe40007800200 */
[----:B------:R-:W-:Y:S02]  /*7800*/  IMNMX R169, R169, R166, PT ;  /* 0x000000a6a9a97217 */ /* 0x000fe40003800200 */
.L_x_1988:
[----:B------:R-:W-:Y:S06]  /*7810*/  UISETP.GT.AND UP2, UPT, UR20, -0x1, UPT ;  /* 0xffffffff1400788c */ /* 0x000fec000bf44270 */
[----:B------:R-:W-:Y:S04]  /*7820*/  PLOP3.LUT P0, PT, PT, PT, UP2, 0x80, 0x0 ;  /* 0x000000000000781c */ /* 0x000fe80003f0f028 */
[----:B------:R-:W-:Y:S04]  /*7830*/  ISETP.GT.AND P0, PT, R167, RZ, P0 ;  /* 0x000000ffa700720c */ /* 0x000fe80000704270 */
[----:B------:R-:W-:Y:S04]  /*7840*/  ISETP.LT.OR P0, PT, R169, 0x1, P0 ;  /* 0x00000001a900780c */ /* 0x000fe80000701670 */
[----:B------:R-:W-:Y:S02]  /*7850*/  FSEL R170, R4, -INF , !P0 ;  /* 0xff80000004aa7808 */ /* 0x000fe40004000000 */
[----:B------:R-:W-:Y:S01]  /*7860*/  PLOP3.LUT P0, PT, PT, PT, UP2, 0x80, 0x0 ;  /* 0x000000000000781c */ /* 0x000fe20003f0f028 */
[----:B------:R-:W1:Y:S03]  /*7870*/  SHFL.IDX PT, R4, R171, 0x1, 0x1c1f ;  /* 0x003c1f00ab047f89 */ /* 0x000e6600000e0000 */
[----:B------:R-:W-:Y:S04]  /*7880*/  ISETP.GT.AND P0, PT, R167, 0x1, P0 ;  /* 0x00000001a700780c */ /* 0x000fe80000704270 */
[----:B------:R-:W-:Y:S04]  /*7890*/  ISETP.LT.OR P0, PT, R169, 0x2, P0 ;  /* 0x00000002a900780c */ /* 0x000fe80000701670 */
[----:B------:R-:W-:Y:S02]  /*78a0*/  FSEL R168, R5, -INF , !P0 ;  /* 0xff80000005a87808 */ /* 0x000fe40004000000 */
[----:B------:R-:W-:Y:S04]  /*78b0*/  PLOP3.LUT P0, PT, PT, PT, UP2, 0x80, 0x0 ;  /* 0x000000000000781c */ /* 0x000fe80003f0f028 */
[----:B------:R-:W-:Y:S04]  /*78c0*/  ISETP.GT.AND P0, PT, R167, 0x8, P0 ;  /* 0x00000008a700780c */ /* 0x000fe80000704270 */
[----:B------:R-:W-:Y:S01]  /*78d0*/  ISETP.LT.OR P0, PT, R169, 0x9, P0 ;  /* 0x00000009a900780c */ /* 0x000fe20000701670 */
[--C-:B-1----:R-:W-:Y:S03]  /*78e0*/  IMAD.IADD R165, R165, 0x1, R4.reuse ;  /* 0x00000001a5a57824 */ /* 0x102fe600078e0204 */
[----:B------:R-:W-:Y:S01]  /*78f0*/  FSEL R166, R8, -INF , !P0 ;  /* 0xff80000008a67808 */ /* 0x000fe20004000000 */
[----:B------:R-:W-:Y:S01]  /*7900*/  IMAD.IADD R164, R164, 0x1, R4 ;  /* 0x00000001a4a47824 */ /* 0x000fe200078e0204 */
        /* <DEDUP_REMOVED lines=52> */
[----:B------:R-:W-:Y:S11]  /*7c50*/  PLOP3.LUT P0, PT, PT, PT, UP0, 0x40, 0x0 ;  /* 0x000000000000781c */ /* 0x000ff60003f0e808 */
[----:B------:R-:W-:Y:S02]  /*7c60*/  @!UPT UIADD3 URZ, URZ, URZ, URZ ;  /* 0x0000003f3f3ff290 */ /* 0x000fe4000fffe03f */
        /* <DEDUP_REMOVED lines=16> */
.L_x_1994:
[----:B------:R-:W-:Y:S04]  /*7d70*/  MOV R4, 0x1 ;  /* 0x0000000100047802 */ /* 0x000fe80000000f00 */
[----:B------:R-:W-:Y:S11]  /*7d80*/  ISETP.NE.AND P0, PT, R4, c[0x0][0x32c], PT ;  /* 0x0000cb0004007a0c */ /* 0x000ff60003f05270 */
[----:B------:R-:W-:Y:S02]  /*7d90*/  @!UPT UIADD3 URZ, URZ, URZ, URZ ;  /* 0x0000003f3f3ff290 */ /* 0x000fe4000fffe03f */
[----:B------:R-:W-:Y:S05]  /*7da0*/  @P0 IMAD.HI.U32 R4, R5, c[0x0][0x330], RZ ;  /* 0x0000cc0005040a27 */ /* 0x000fea00078e00ff */
[----:B------:R-:W-:Y:S02]  /*7db0*/  @P0 SHF.R.U32.HI R5, RZ, c[0x0][0x334], R4 ;  /* 0x0000cd00ff050a19 */ /* 0x000fe40000011604 */
.L_x_1995:
[----:B------:R-:W-:Y:S05]  /*7dc0*/  BSYNC B0 ;  /* 0x0000000000007941 */ /* 0x000fea0003800000 */
.L_x_1993:
[----:B------:R-:W-:Y:S04]  /*7dd0*/  IMAD R0, R5, c[0x0][0x32c], -R0 ;  /* 0x0000cb0005007a24 */ /* 0x000fe800078e0a00 */
[----:B------:R-:W-:Y:S05]  /*7de0*/  IMAD.IADD R5, R0, 0x1, -R237 ;  /* 0x0000000100057824 */ /* 0x000fea00078e0aed */
[----:B------:R-:W-:Y:S02]  /*7df0*/  IADD3 R0, R5, c[0x0][0x32c], RZ ;  /* 0x0000cb0005007a10 */ /* 0x000fe40007ffe0ff */
[----:B------:R-:W-:Y:S02]  /*7e00*/  IMNMX R164, R164, R5, !PT ;  /* 0x00000005a4a47217 */ /* 0x000fe40007800200 */
[----:B------:R-:W-:Y:S02]  /*7e10*/  IMNMX R165, R165, R0, PT ;  /* 0x00000000a5a57217 */ /* 0x000fe40003800200 */
.L_x_1992:
[----:B------:R-:W-:Y:S02]  /*7e20*/  PLOP3.LUT P0, PT, PT, PT, UP2, 0x80, 0x0 ;  /* 0x000000000000781c */ /* 0x000fe40003f0f028 */
[----:B------:R-:W-:Y:S02]  /*7e30*/  FMNMX.FTZ R5, R170, R3, !PT ;  /* 0x00000003aa057209 */ /* 0x000fe40007810000 */
[----:B------:R-:W-:Y:S02]  /*7e40*/  ISETP.GT.AND P0, PT, R164, RZ, P0 ;  /* 0x000000ffa400720c */ /* 0x000fe40000704270 */
[----:B------:R-:W-:Y:S02]  /*7e50*/  FMNMX.FTZ R5, R168, R5, !PT ;  /* 0x00000005a8057209 */ /* 0x000fe40007810000 */
[C---:B------:R-:W-:Y:S02]  /*7e60*/  ISETP.LT.OR P0, PT, R165.reuse, 0x1, P0 ;  /* 0x00000001a500780c */ /* 0x040fe40000701670 */
[----:B------:R-:W-:Y:S02]  /*7e70*/  FMNMX.FTZ R5, R166, R5, !PT ;  /* 0x00000005a6057209 */ /* 0x000fe40007810000 */
[----:B------:R-:W-:Y:S02]  /*7e80*/  FSEL R17, R6, -INF , !P0 ;  /* 0xff80000006117808 */ /* 0x000fe40004000000 */
[----:B------:R-:W-:Y:S02]  /*7e90*/  PLOP3.LUT P0, PT, PT, PT, UP2, 0x80, 0x0 ;  /* 0x000000000000781c */ /* 0x000fe40003f0f028 */
[----:B------:R-:W-:Y:S02]  /*7ea0*/  FMNMX.FTZ R5, R8, R5, !PT ;  /* 0x0000000508057209 */ /* 0x000fe40007810000 */
[----:B------:R-:W-:Y:S02]  /*7eb0*/  ISETP.GT.AND P0, PT, R164, 0x1, P0 ;  /* 0x00000001a400780c */ /* 0x000fe40000704270 */
[----:B------:R-:W-:Y:S02]  /*7ec0*/  FMNMX.FTZ R0, R194, R5, !PT ;  /* 0x00000005c2007209 */ /* 0x000fe40007810000 */
[----:B------:R-:W-:Y:S02]  /*7ed0*/  ISETP.LT.OR P0, PT, R165, 0x2, P0 ;  /* 0x00000002a500780c */ /* 0x000fe40000701670 */
        /* <DEDUP_REMOVED lines=39> */
[C---:B------:R-:W-:Y:S02]  /*8150*/  ISETP.GT.AND P0, PT, R164.reuse, 0x19, P0 ;  /* 0x00000019a400780c */ /* 0x040fe40000704270 */
[----:B------:R-:W-:Y:S01]  /*8160*/  FMNMX.FTZ R4, R203, R4, !PT ;  /* 0x00000004cb047209 */ /* 0x000fe20007810000 */
[----:B------:R-:W1:Y:S01]  /*8170*/  SHFL.BFLY PT, R5, R0, 0x2, 0x1f ;  /* 0x0c401f0000057f89 */ /* 0x000e6200000e0000 */
[----:B------:R-:W-:Y:S04]  /*8180*/  ISETP.LT.OR P0, PT, R165, 0x1a, P0 ;  /* 0x0000001aa500780c */ /* 0x000fe80000701670 */
[----:B------:R-:W-:Y:S02]  /*8190*/  FSEL R201, R19, -INF , !P0 ;  /* 0xff80000013c97808 */ /* 0x000fe40004000000 */
[----:B------:R-:W-:Y:S02]  /*81a0*/  PLOP3.LUT P0, PT, PT, PT, UP2, 0x80, 0x0 ;  /* 0x000000000000781c */ /* 0x000fe40003f0f028 */
[----:B------:R-:W-:Y:S02]  /*81b0*/  FMNMX.FTZ R4, R201, R4, !PT ;  /* 0x00000004c9047209 */ /* 0x000fe40007810000 */
[----:B------:R-:W-:Y:S04]  /*81c0*/  ISETP.GT.AND P0, PT, R164, 0x20, P0 ;  /* 0x00000020a400780c */ /* 0x000fe80000704270 */
[----:B------:R-:W-:Y:S04]  /*81d0*/  ISETP.LT.OR P0, PT, R165, 0x21, P0 ;  /* 0x00000021a500780c */ /* 0x000fe80000701670 */
[----:B------:R-:W-:Y:S02]  /*81e0*/  FSEL R187, R22, -INF , !P0 ;  /* 0xff80000016bb7808 */ /* 0x000fe40004000000 */
[----:B------:R-:W-:Y:S02]  /*81f0*/  PLOP3.LUT P0, PT, PT, PT, UP2, 0x80, 0x0 ;  /* 0x000000000000781c */ /* 0x000fe40003f0f028 */
[----:B------:R-:W-:Y:S02]  /*8200*/  FMNMX.FTZ R4, R187, R4, !PT ;  /* 0x00000004bb047209 */ /* 0x000fe40007810000 */
[----:B------:R-:W-:Y:S02]  /*8210*/  ISETP.GT.AND P0, PT, R164, 0x21, P0 ;  /* 0x00000021a400780c */ /* 0x000fe40000704270 */
[----:B-1----:R-:W-:Y:S02]  /*8220*/  FMNMX.FTZ R6, R0, R5, !PT ;  /* 0x0000000500067209 */ /* 0x002fe40007810000 */
[----:B------:R-:W-:Y:S03]  /*8230*/  ISETP.LT.OR P0, PT, R165, 0x22, P0 ;  /* 0x00000022a500780c */ /* 0x000fe60000701670 */
[----:B------:R-:W1:Y:S01]  /*8240*/  SHFL.BFLY PT, R15, R6, 0x1, 0x1f ;  /* 0x0c201f00060f7f89 */ /* 0x000e6200000e0000 */
[----:B------:R-:W-:Y:S02]  /*8250*/  FSEL R185, R23, -INF , !P0 ;  /* 0xff80000017b97808 */ /* 0x000fe40004000000 */
[----:B------:R-:W-:Y:S02]  /*8260*/  PLOP3.LUT P0, PT, PT, PT, UP2, 0x80, 0x0 ;  /* 0x000000000000781c */ /* 0x000fe40003f0f028 */
[----:B------:R-:W-:Y:S02]  /*8270*/  FMNMX.FTZ R4, R185, R4, !PT ;  /* 0x00000004b9047209 */ /* 0x000fe40007810000 */
[----:B------:R-:W-:Y:S01]  /*8280*/  ISETP.GT.AND P0, PT, R164, 0x28, P0 ;  /* 0x00000028a400780c */ /* 0x000fe20000704270 */
[----:B------:R-:W-:Y:S03]  /*8290*/  LDSM.16.MT88.4 R20, [R222+0x100] ;  /* 0x00010000de14783b */ /* 0x000fe60000004200 */
[----:B------:R-:W-:Y:S04]  /*82a0*/  ISETP.LT.OR P0, PT, R165, 0x29, P0 ;  /* 0x00000029a500780c */ /* 0x000fe80000701670 */
[----:B------:R-:W-:Y:S02]  /*82b0*/  FSEL R183, R26, -INF , !P0 ;  /* 0xff8000001ab77808 */ /* 0x000fe40004000000 */
[----:B------:R-:W-:Y:S02]  /*82c0*/  PLOP3.LUT P0, PT, PT, PT, UP2, 0x80, 0x0 ;  /* 0x000000000000781c */ /* 0x000fe40003f0f028 */
[----:B------:R-:W-:Y:S02]  /*82d0*/  FMNMX.FTZ R4, R183, R4, !PT ;  /* 0x00000004b7047209 */ /* 0x000fe40007810000 */
[C---:B------:R-:W-:Y:S04]  /*82e0*/  ISETP.GT.AND P0, PT, R164.reuse, 0x29, P0 ;  /* 0x00000029a400780c */ /* 0x040fe80000704270 */
        /* <DEDUP_REMOVED lines=9> */
[C---:B------:R-:W-:Y:S04]  /*8380*/  ISETP.GT.AND P0, PT, R164.reuse, 0x31, P0 ;  /* 0x00000031a400780c */ /* 0x040fe80000704270 */
[----:B------:R-:W-:Y:S04]  /*8390*/  ISETP.LT.OR P0, PT, R165, 0x32, P0 ;  /* 0x00000032a500780c */ /* 0x000fe80000701670 */
[----:B------:R-:W-:Y:S02]  /*83a0*/  FSEL R175, R31, -INF , !P0 ;  /* 0xff8000001faf7808 */ /* 0x000fe40004000000 */
[----:B------:R-:W-:Y:S01]  /*83b0*/  PLOP3.LUT P0, PT, PT, PT, UP2, 0x80, 0x0 ;  /* 0x000000000000781c */ /* 0x000fe20003f0f028 */
[----:B------:R-:W-:Y:S01]  /*83c0*/  LDSM.16.MT88.4 R28, [R221+0x100] ;  /* 0x00010000dd1c783b */ /* 0x000fe20000004200 */
[----:B------:R-:W-:Y:S02]  /*83d0*/  FMNMX.FTZ R0, R175, R10, !PT ;  /* 0x0000000aaf007209 */ /* 0x000fe40007810000 */
[----:B------:R-:W-:Y:S04]  /*83e0*/  ISETP.GT.AND P0, PT, R164, 0x38, P0 ;  /* 0x00000038a400780c */ /* 0x000fe80000704270 */
[----:B------:R-:W-:Y:S04]  /*83f0*/  ISETP.LT.OR P0, PT, R165, 0x39, P0 ;  /* 0x00000039a500780c */ /* 0x000fe80000701670 */
[----:B------:R-:W-:Y:S02]  /*8400*/  FSEL R173, R34, -INF , !P0 ;  /* 0xff80000022ad7808 */ /* 0x000fe40004000000 */
[----:B------:R-:W-:Y:S01]  /*8410*/  PLOP3.LUT P0, PT, PT, PT, UP2, 0x80, 0x0 ;  /* 0x000000000000781c */ /* 0x000fe20003f0f028 */
[----:B------:R-:W-:Y:S01]  /*8420*/  UISETP.GT.AND UP2, UPT, UR20, UR4, UPT ;  /* 0x000000041400728c */ /* 0x000fe2000bf44270 */
[----:B------:R-:W-:Y:S01]  /*8430*/  FMNMX.FTZ R0, R173, R0, !PT ;  /* 0x00000000ad007209 */ /* 0x000fe20007810000 */
[----:B------:R-:W-:Y:S01]  /*8440*/  UIADD3 UR20, UR20, -0x1, URZ ;  /* 0xffffffff14147890 */ /* 0x000fe2000fffe03f */
[----:B------:R-:W-:Y:S04]  /*8450*/  ISETP.GT.AND P0, PT, R164, 0x39, P0 ;  /* 0x00000039a400780c */ /* 0x000fe80000704270 */
[----:B------:R-:W-:Y:S04]  /*8460*/  ISETP.LT.OR P0, PT, R165, 0x3a, P0 ;  /* 0x0000003aa500780c */ /* 0x000fe80000701670 */
[----:B------:R-:W-:Y:S04]  /*8470*/  FSEL R165, R35, -INF , !P0 ;  /* 0xff80000023a57808 */ /* 0x000fe80004000000 */
[----:B------:R-:W-:Y:S02]  /*8480*/  FMNMX.FTZ R4, R165, R0, !PT ;  /* 0x00000000a5047209 */ /* 0x000fe40007810000 */
[----:B-1----:R-:W-:Y:S03]  /*8490*/  FMNMX.FTZ R0, R6, R15, !PT ;  /* 0x0000000f06007209 */ /* 0x002fe60007810000 */
[----:B------:R-:W1:Y:S01]  /*84a0*/  SHFL.BFLY PT, R7, R4, 0x2, 0x1f ;  /* 0x0c401f0004077f89 */ /* 0x000e6200000e0000 */
[C---:B------:R-:W-:Y:S01]  /*84b0*/  FSETP.NEU.FTZ.AND P0, PT, R0.reuse, -INF , PT ;  /* 0xff8000000000780b */ /* 0x040fe20003f1d000 */
[----:B------:R-:W-:Y:S05]  /*84c0*/  FMUL.FTZ R179, R0, c[0x0][0x2d0] ;  /* 0x0000b40000b37a20 */ /* 0x000fea0000410000 */
[----:B------:R-:W-:Y:S05]  /*84d0*/  FSEL R179, R179, RZ, P0 ;  /* 0x000000ffb3b37208 */ /* 0x000fea0000000000 */
[--C-:B------:R-:W-:Y:S02]  /*84e0*/  FFMA.FTZ R188, R170, c[0x0][0x2d0], -R179.reuse ;  /* 0x0000b400aabc7a23 */ /* 0x100fe400000108b3 */
[--C-:B------:R-:W-:Y:S02]  /*84f0*/  FFMA.FTZ R167, R168, c[0x0][0x2d0], -R179.reuse ;  /* 0x0000b400a8a77a23 */ /* 0x100fe400000108b3 */
[--C-:B------:R-:W-:Y:S02]  /*8500*/  FFMA.FTZ R166, R166, c[0x0][0x2d0], -R179.reuse ;  /* 0x0000b400a6a67a23 */ /* 0x100fe400000108b3 */
[--C-:B------:R-:W-:Y:S01]  /*8510*/  FFMA.FTZ R189, R8, c[0x0][0x2d0], -R179.reuse ;  /* 0x0000b40008bd7a23 */ /* 0x100fe200000108b3 */
[----:B------:R-:W-:Y:S01]  /*8520*/  MUFU.EX2 R188, R188 ;  /* 0x000000bc00bc7308 */ /* 0x000fe20000000800 */
[--C-:B------:R-:W-:Y:S02]  /*8530*/  FFMA.FTZ R176, R176, c[0x0][0x2d0], -R179.reuse ;  /* 0x0000b400b0b07a23 */ /* 0x100fe400000108b3 */
[--C-:B------:R-:W-:Y:S01]  /*8540*/  FFMA.FTZ R194, R194, c[0x0][0x2d0], -R179.reuse ;  /* 0x0000b400c2c27a23 */ /* 0x100fe200000108b3 */
[----:B-1----:R-:W-:Y:S01]  /*8550*/  FMNMX.FTZ R5, R4, R7, !PT ;  /* 0x0000000704057209 */ /* 0x002fe20007810000 */
[--C-:B------:R-:W-:Y:S01]  /*8560*/  FFMA.FTZ R195, R195, c[0x0][0x2d0], -R179.reuse ;  /* 0x0000b400c3c37a23 */ /* 0x100fe200000108b3 */
[----:B------:R-:W-:Y:S01]  /*8570*/  FSEL R4, R0, RZ, P0 ;  /* 0x000000ff00047208 */ /* 0x000fe20000000000 */
[----:B------:R-:W-:Y:S02]  /*8580*/  FFMA.FTZ R196, R196, c[0x0][0x2d0], -R179 ;  /* 0x0000b400c4c47a23 */ /* 0x000fe400000108b3 */
[----:B------:R-:W1:Y:S01]  /*8590*/  SHFL.BFLY PT, R164, R5, 0x1, 0x1f ;  /* 0x0c201f0005a47f89 */ /* 0x000e6200000e0000 */
[----:B------:R-:W2:Y:S01]  /*85a0*/  MUFU.EX2 R167, R167 ;  /* 0x000000a700a77308 */ /* 0x000ea20000000800 */
[----:B------:R-:W-:Y:S02]  /*85b0*/  FADD.FTZ R3, -R4, R3 ;  /* 0x0000000304037221 */ /* 0x000fe40000010100 */
[--C-:B------:R-:W-:Y:S02]  /*85c0*/  FFMA.FTZ R197, R198, c[0x0][0x2d0], -R179.reuse ;  /* 0x0000b400c6c57a23 */ /* 0x100fe400000108b3 */
[----:B------:R-:W-:Y:S02]  /*85d0*/  FMUL.FTZ R6, R3, c[0x0][0x2d0] ;  /* 0x0000b40003067a20 */ /* 0x000fe40000410000 */
[--C-:B------:R-:W-:Y:S02]  /*85e0*/  FFMA.FTZ R182, R182, c[0x0][0x2d0], -R179.reuse ;  /* 0x0000b400b6b67a23 */ /* 0x100fe400000108b3 */
[--C-:B------:R-:W-:Y:S01]  /*85f0*/  FFMA.FTZ R184, R184, c[0x0][0x2d0], -R179.reuse ;  /* 0x0000b400b8b87a23 */ /* 0x100fe200000108b3 */
[----:B------:R-:W3:Y:S01]  /*8600*/  MUFU.EX2 R3, R6 ;  /* 0x0000000600037308 */ /* 0x000ee20000000800 */
[--C-:B------:R-:W-:Y:S02]  /*8610*/  FFMA.FTZ R202, R202, c[0x0][0x2d0], -R179.reuse ;  /* 0x0000b400caca7a23 */ /* 0x100fe400000108b3 */
[--C-:B------:R-:W-:Y:S02]  /*8620*/  FFMA.FTZ R180, R180, c[0x0][0x2d0], -R179.reuse ;  /* 0x0000b400b4b47a23 */ /* 0x100fe400000108b3 */
[--C-:B------:R-:W-:Y:S05]  /*8630*/  FFMA.FTZ R178, R178, c[0x0][0x2d0], -R179.reuse ;  /* 0x0000b400b2b27a23 */ /* 0x100fea00000108b3 */
[----:B------:R-:W-:Y:S01]  /*8640*/  MUFU.EX2 R166, R166 ;  /* 0x000000a600a67308 */ /* 0x000fe20000000800 */
[----:B-1----:R-:W-:Y:S02]  /*8650*/  FMNMX.FTZ R164, R164, R5, !PT ;  /* 0x00000005a4a47209 */ /* 0x002fe40007810000 */
[----:B--2---:R-:W-:Y:S02]  /*8660*/  F2FP.BF16.PACK_AB R168, R167, R188 ;  /* 0x000000bca7a8723e */ /* 0x004fe400000010ff */
[C---:B------:R-:W-:Y:S01]  /*8670*/  FSETP.NEU.FTZ.AND P0, PT, R164.reuse, -INF , PT ;  /* 0xff800000a400780b */ /* 0x040fe20003f1d000 */
[C---:B------:R-:W-:Y:S04]  /*8680*/  FMUL.FTZ R172, R164.reuse, c[0x0][0x2d0] ;  /* 0x0000b400a4ac7a20 */ /* 0x040fe80000410000 */
[----:B------:R-:W1:Y:S01]  /*8690*/  MUFU.EX2 R189, R189 ;  /* 0x000000bd00bd7308 */ /* 0x000e620000000800 */
[----:B------:R-:W-:Y:S02]  /*86a0*/  FSEL R5, R164, RZ, P0 ;  /* 0x000000ffa4057208 */ /* 0x000fe40000000000 */
[----:B------:R-:W-:Y:S01]  /*86b0*/  FSEL R172, R172, RZ, P0 ;  /* 0x000000ffacac7208 */ /* 0x000fe20000000000 */
[----:B---3--:R-:W-:Y:S01]  /*86c0*/  FMUL.FTZ R4, R3, R160 ;  /* 0x000000a003047220 */ /* 0x008fe20000410000 */
[----:B------:R-:W-:Y:S01]  /*86d0*/  PLOP3.LUT P0, PT, PT, PT, UP2, 0x80, 0x0 ;  /* 0x000000000000781c */ /* 0x000fe20003f0f028 */
[----:B------:R-:W-:Y:S02]  /*86e0*/  FADD.FTZ R5, -R5, R2 ;  /* 0x0000000205057221 */ /* 0x000fe40000010100 */
[--C-:B------:R-:W-:Y:S02]  /*86f0*/  FFMA.FTZ R192, R13, c[0x0][0x2d0], -R172.reuse ;  /* 0x0000b4000dc07a23 */ /* 0x100fe400000108ac */
[----:B------:R-:W2:Y:S01]  /*8700*/  LDSM.16.MT88.4 R12, [R227+0x100] ;  /* 0x00010000e30c783b */ /* 0x000ea20000004200 */
[--C-:B------:R-:W-:Y:S01]  /*8710*/  FFMA.FTZ R193, R17, c[0x0][0x2d0], -R172.reuse ;  /* 0x0000b40011c17a23 */ /* 0x100fe200000108ac */
[----:B------:R-:W-:Y:S01]  /*8720*/  MUFU.EX2 R194, R194 ;  /* 0x000000c200c27308 */ /* 0x000fe20000000800 */
[--C-:B------:R-:W-:Y:S02]  /*8730*/  FFMA.FTZ R191, R9, c[0x0][0x2d0], -R172.reuse ;  /* 0x0000b40009bf7a23 */ /* 0x100fe400000108ac */
[--C-:B------:R-:W-:Y:S02]  /*8740*/  FFMA.FTZ R190, R11, c[0x0][0x2d0], -R172.reuse ;  /* 0x0000b4000bbe7a23 */ /* 0x100fe400000108ac */
[----:B------:R-:W-:Y:S02]  /*8750*/  FMUL.FTZ R2, R5, c[0x0][0x2d0] ;  /* 0x0000b40005027a20 */ /* 0x000fe40000410000 */
[C---:B------:R-:W-:Y:S02]  /*8760*/  FMUL.FTZ R5, R3.reuse, R161 ;  /* 0x000000a103057220 */ /* 0x040fe40000410000 */
[C---:B------:R-:W-:Y:S01]  /*8770*/  FMUL.FTZ R8, R3.reuse, R132 ;  /* 0x0000008403087220 */ /* 0x040fe20000410000 */
[----:B------:R-:W-:Y:S01]  /*8780*/  MUFU.EX2 R193, R193 ;  /* 0x000000c100c17308 */ /* 0x000fe20000000800 */
[----:B------:R-:W-:Y:S01]  /*8790*/  FMUL.FTZ R9, R3, R133 ;  /* 0x0000008503097220 */ /* 0x000fe20000410000 */
[----:B-1----:R-:W-:Y:S01]  /*87a0*/  F2FP.BF16.PACK_AB R170, R189, R166 ;  /* 0x000000a6bdaa723e */ /* 0x002fe200000010ff */
[C---:B------:R-:W-:Y:S02]  /*87b0*/  FMUL.FTZ R16, R3.reuse, R140 ;  /* 0x0000008c03107220 */ /* 0x040fe40000410000 */
[C---:B------:R-:W-:Y:S02]  /*87c0*/  FMUL.FTZ R17, R3.reuse, R141 ;  /* 0x0000008d03117220 */ /* 0x040fe40000410000 */
[C---:B------:R-:W-:Y:S02]  /*87d0*/  FMUL.FTZ R24, R3.reuse, R148 ;  /* 0x0000009403187220 */ /* 0x040fe40000410000 */
[C---:B------:R-:W-:Y:S01]  /*87e0*/  FMUL.FTZ R25, R3.reuse, R149 ;  /* 0x0000009503197220 */ /* 0x040fe20000410000 */
[----:B------:R-:W1:Y:S01]  /*87f0*/  MUFU.EX2 R2, R2 ;  /* 0x0000000200027308 */ /* 0x000e620000000800 */
[C---:B------:R-:W-:Y:S02]  /*8800*/  FMUL.FTZ R32, R3.reuse, R156 ;  /* 0x0000009c03207220 */ /* 0x040fe40000410000 */
[----:B------:R-:W-:Y:S02]  /*8810*/  FMUL.FTZ R33, R3, R157 ;  /* 0x0000009d03217220 */ /* 0x000fe40000410000 */
[--C-:B------:R-:W-:Y:S02]  /*8820*/  FFMA.FTZ R177, R177, c[0x0][0x2d0], -R172.reuse ;  /* 0x0000b400b1b17a23 */ /* 0x100fe400000108ac */
        /* <DEDUP_REMOVED lines=11> */
[C---:B-1----:R-:W-:Y:S02]  /*88e0*/  FMUL.FTZ R6, R2.reuse, R162 ;  /* 0x000000a202067220 */ /* 0x042fe40000410000 */
[C---:B------:R-:W-:Y:S02]  /*88f0*/  FMUL.FTZ R7, R2.reuse, R163 ;  /* 0x000000a302077220 */ /* 0x040fe40000410000 */
[C---:B------:R-:W-:Y:S01]  /*8900*/  FMUL.FTZ R10, R2.reuse, R134 ;  /* 0x00000086020a7220 */ /* 0x040fe20000410000 */
[----:B------:R-:W1:Y:S01]  /*8910*/  MUFU.EX2 R190, R190 ;  /* 0x000000be00be7308 */ /* 0x000e620000000800 */
[C---:B------:R-:W-:Y:S01]  /*8920*/  FMUL.FTZ R11, R2.reuse, R135 ;  /* 0x00000087020b7220 */ /* 0x040fe20000410000 */
[----:B------:R-:W-:Y:S01]  /*8930*/  LDSM.16.MT88.4 R160, [R220+0x2900] ;  /* 0x00290000dca0783b */ /* 0x000fe20000004200 */
[----:B------:R-:W-:Y:S01]  /*8940*/  FMUL.FTZ R18, R2, R142 ;  /* 0x0000008e02127220 */ /* 0x000fe20000410000 */
[----:B---3--:R-:W-:Y:S01]  /*8950*/  F2FP.BF16.PACK_AB R169, R192, R193 ;  /* 0x000000c1c0a9723e */ /* 0x008fe200000010ff */
[C---:B------:R-:W-:Y:S02]  /*8960*/  FMUL.FTZ R19, R2.reuse, R143 ;  /* 0x0000008f02137220 */ /* 0x040fe40000410000 */
[C---:B------:R-:W-:Y:S02]  /*8970*/  FMUL.FTZ R26, R2.reuse, R150 ;  /* 0x00000096021a7220 */ /* 0x040fe40000410000 */
[C---:B------:R-:W-:Y:S01]  /*8980*/  FMUL.FTZ R27, R2.reuse, R151 ;  /* 0x00000097021b7220 */ /* 0x040fe20000410000 */
[----:B------:R-:W3:Y:S01]  /*8990*/  LDSM.16.MT88.4 R132, [R220+0x100] ;  /* 0x00010000dc84783b */ /* 0x000ee20000004200 */
[C---:B------:R-:W-:Y:S01]  /*89a0*/  FMUL.FTZ R34, R2.reuse, R158 ;  /* 0x0000009e02227220 */ /* 0x040fe20000410000 */
[----:B------:R-:W4:Y:S01]  /*89b0*/  MUFU.EX2 R195, R195 ;  /* 0x000000c300c37308 */ /* 0x000f220000000800 */
[C---:B------:R-:W-:Y:S02]  /*89c0*/  FMUL.FTZ R35, R2.reuse, R159 ;  /* 0x0000009f02237220 */ /* 0x040fe40000410000 */
[C---:B------:R-:W-:Y:S02]  /*89d0*/  FMUL.FTZ R38, R2.reuse, R38 ;  /* 0x0000002602267220 */ /* 0x040fe40000410000 */
[C---:B------:R-:W-:Y:S01]  /*89e0*/  FMUL.FTZ R39, R2.reuse, R39 ;  /* 0x0000002702277220 */ /* 0x040fe20000410000 */
[----:B------:R-:W-:Y:S01]  /*89f0*/  LDSM.16.MT88.4 R140, [R222+0x2100] ;  /* 0x00210000de8c783b */ /* 0x000fe20000004200 */
[C---:B------:R-:W-:Y:S02]  /*8a00*/  FMUL.FTZ R42, R2.reuse, R42 ;  /* 0x0000002a022a7220 */ /* 0x040fe40000410000 */
[C---:B------:R-:W-:Y:S01]  /*8a10*/  FMUL.FTZ R43, R2.reuse, R43 ;  /* 0x0000002b022b7220 */ /* 0x040fe20000410000 */
[----:B------:R-:W-:Y:S01]  /*8a20*/  MUFU.EX2 R196, R196 ;  /* 0x000000c400c47308 */ /* 0x000fe20000000800 */
[----:B------:R-:W-:Y:S01]  /*8a30*/  FMUL.FTZ R46, R2, R46 ;  /* 0x0000002e022e7220 */ /* 0x000fe20000410000 */
[----:B-1----:R-:W-:Y:S01]  /*8a40*/  F2FP.BF16.PACK_AB R171, R190, R191 ;  /* 0x000000bfbeab723e */ /* 0x002fe200000010ff */
[C---:B------:R-:W-:Y:S01]  /*8a50*/  FMUL.FTZ R47, R2.reuse, R47 ;  /* 0x0000002f022f7220 */ /* 0x040fe20000410000 */
[----:B------:R-:W-:Y:S01]  /*8a60*/  LDSM.16.MT88.4 R148, [R220+0x900] ;  /* 0x00090000dc94783b */ /* 0x000fe20000004200 */
[C---:B------:R-:W-:Y:S02]  /*8a70*/  FMUL.FTZ R50, R2.reuse, R50 ;  /* 0x0000003202327220 */ /* 0x040fe40000410000 */
[C---:B------:R-:W-:Y:S02]  /*8a80*/  FMUL.FTZ R51, R2.reuse, R51 ;  /* 0x0000003302337220 */ /* 0x040fe40000410000 */
[C---:B--2---:R-:W-:Y:S01]  /*8a90*/  HMMA.16816.F32.BF16 R4, R168.reuse, R12, R4 ;  /* 0x0000000ca804723c */ /* 0x044fe20000041804 */
[----:B------:R-:W-:Y:S02]  /*8aa0*/  MUFU.EX2 R197, R197 ;  /* 0x000000c500c57308 */ /* 0x000fe40000000800 */
[----:B------:R-:W-:Y:S02]  /*8ab0*/  LDSM.16.MT88.4 R156, [R221+0x2900] ;  /* 0x00290000dd9c783b */ /* 0x000fe40000004200 */
[C---:B------:R-:W-:Y:S02]  /*8ac0*/  FMUL.FTZ R53, R3.reuse, R53 ;  /* 0x0000003503357220 */ /* 0x040fe40000410000 */
[C---:B------:R-:W-:Y:S01]  /*8ad0*/  FMUL.FTZ R12, R3.reuse, R136 ;  /* 0x00000088030c7220 */ /* 0x040fe20000410000 */
[C---:B------:R-:W-:Y:S03]  /*8ae0*/  HMMA.16816.F32.BF16 R8, R168.reuse, R14, R8 ;  /* 0x0000000ea808723c */ /* 0x040fe60000041808 */
[----:B------:R-:W-:Y:S01]  /*8af0*/  MUFU.EX2 R202, R202 ;  /* 0x000000ca00ca7308 */ /* 0x000fe20000000800 */
[C---:B------:R-:W-:Y:S02]  /*8b00*/  FMUL.FTZ R13, R3.reuse, R137 ;  /* 0x00000089030d7220 */ /* 0x040fe40000410000 */
[C---:B------:R-:W-:Y:S02]  /*8b10*/  FMUL.FTZ R54, R2.reuse, R54 ;  /* 0x0000003602367220 */ /* 0x040fe40000410000 */
[C---:B------:R-:W-:Y:S04]  /*8b20*/  FMUL.FTZ R14, R2.reuse, R138 ;  /* 0x0000008a020e7220 */ /* 0x040fe80000410000 */
[C---:B------:R-:W-:Y:S02]  /*8b30*/  FMUL.FTZ R15, R2.reuse, R139 ;  /* 0x0000008b020f7220 */ /* 0x040fe40000410000 */
[----:B------:R-:W1:Y:S01]  /*8b40*/  LDSM.16.MT88.4 R136, [R227+0x2100] ;  /* 0x00210000e388783b */ /* 0x000e620000004200 */
[C---:B------:R-:W-:Y:S02]  /*8b50*/  FMUL.FTZ R55, R2.reuse, R55 ;  /* 0x0000003702377220 */ /* 0x040fe40000410000 */
[C---:B------:R-:W-:Y:S02]  /*8b60*/  FMUL.FTZ R56, R3.reuse, R56 ;  /* 0x0000003803387220 */ /* 0x040fe40000410000 */
[C---:B------:R-:W-:Y:S03]  /*8b70*/  HMMA.16816.F32.BF16 R12, R168.reuse, R20, R12 ;  /* 0x00000014a80c723c */ /* 0x040fe6000004180c */
[C---:B------:R-:W-:Y:S02]  /*8b80*/  FMUL.FTZ R57, R3.reuse, R57 ;  /* 0x0000003903397220 */ /* 0x040fe40000410000 */
[C---:B------:R-:W-:Y:S02]  /*8b90*/  FMUL.FTZ R58, R2.reuse, R58 ;  /* 0x0000003a023a7220 */ /* 0x040fe40000410000 */
[C---:B------:R-:W-:Y:S01]  /*8ba0*/  FMUL.FTZ R20, R3.reuse, R144 ;  /* 0x0000009003147220 */ /* 0x040fe20000410000 */
[C---:B------:R-:W-:Y:S04]  /*8bb0*/  HMMA.16816.F32.BF16 R16, R168.reuse, R22, R16 ;  /* 0x00000016a810723c */ /* 0x040fe80000041810 */
[C---:B------:R-:W-:Y:S02]  /*8bc0*/  FMUL.FTZ R21, R3.reuse, R145 ;  /* 0x0000009103157220 */ /* 0x040fe40000410000 */
[C---:B------:R-:W-:Y:S02]  /*8bd0*/  FMUL.FTZ R59, R2.reuse, R59 ;  /* 0x0000003b023b7220 */ /* 0x040fe40000410000 */
[C---:B------:R-:W-:Y:S04]  /*8be0*/  FMUL.FTZ R22, R2.reuse, R146 ;  /* 0x0000009202167220 */ /* 0x040fe80000410000 */
[C---:B------:R-:W-:Y:S02]  /*8bf0*/  FMUL.FTZ R23, R2.reuse, R147 ;  /* 0x0000009302177220 */ /* 0x040fe40000410000 */
[----:B------:R-:W-:Y:S01]  /*8c00*/  LDSM.16.MT88.4 R144, [R221+0x900] ;  /* 0x00090000dd90783b */ /* 0x000fe20000004200 */
        /* <DEDUP_REMOVED lines=14> */
[C---:B---3--:R-:W-:Y:S03]  /*8cf0*/  HMMA.16816.F32.BF16 R28, R168.reuse, R132, R28 ;  /* 0x00000084a81c723c */ /* 0x048fe6000004181c */
[C---:B------:R-:W-:Y:S02]  /*8d00*/  FMUL.FTZ R67, R2.reuse, R67 ;  /* 0x0000004302437220 */ /* 0x040fe40000410000 */
[C---:B------:R-:W-:Y:S02]  /*8d10*/  FMUL.FTZ R68, R3.reuse, R68 ;  /* 0x0000004403447220 */ /* 0x040fe40000410000 */
[C---:B------:R-:W-:Y:S01]  /*8d20*/  FMUL.FTZ R69, R3.reuse, R69 ;  /* 0x0000004503457220 */ /* 0x040fe20000410000 */
[C---:B------:R-:W-:Y:S01]  /*8d30*/  HMMA.16816.F32.BF16 R32, R168.reuse, R134, R32 ;  /* 0x00000086a820723c */ /* 0x040fe20000041820 */
[----:B------:R-:W2:Y:S03]  /*8d40*/  LDSM.16.MT88.4 R132, [R221+0x2100] ;  /* 0x00210000dd84783b */ /* 0x000ea60000004200 */
        /* <DEDUP_REMOVED lines=9> */
[C---:B------:R-:W-:Y:S04]  /*8de0*/  HMMA.16816.F32.BF16 R44, R168.reuse, R140, R44 ;  /* 0x0000008ca82c723c */ /* 0x040fe8000004182c */
[C---:B------:R-:W-:Y:S02]  /*8df0*/  FMUL.FTZ R76, R3.reuse, R76 ;  /* 0x0000004c034c7220 */ /* 0x040fe40000410000 */
[C---:B------:R-:W-:Y:S02]  /*8e00*/  FMUL.FTZ R77, R3.reuse, R77 ;  /* 0x0000004d034d7220 */ /* 0x040fe40000410000 */
[C---:B------:R-:W-:Y:S01]  /*8e10*/  HMMA.16816.F32.BF16 R48, R168.reuse, R142, R48 ;  /* 0x0000008ea830723c */ /* 0x040fe20000041830 */
[----:B------:R-:W3:Y:S03]  /*8e20*/  LDSM.16.MT88.4 R140, [R227+0x4100] ;  /* 0x00410000e38c783b */ /* 0x000ee60000004200 */
        /* <DEDUP_REMOVED lines=18> */
[C---:B---3--:R-:W-:Y:S04]  /*8f50*/  HMMA.16816.F32.BF16 R68, R168.reuse, R140, R68 ;  /* 0x0000008ca844723c */ /* 0x048fe80000041844 */
        /* <DEDUP_REMOVED lines=41> */
[C---:B------:R-:W-:Y:S04]  /*91f0*/  FMUL.FTZ R116, R3.reuse, R116 ;  /* 0x0000007403747220 */ /* 0x040fe80000410000 */
[----:B------:R-:W-:Y:S01]  /*9200*/  FMUL.FTZ R117, R3, R117 ;  /* 0x0000007503757220 */ /* 0x000fe20000410000 */
[C---:B------:R-:W-:Y:S01]  /*9210*/  HMMA.16816.F32.BF16 R112, R168.reuse, R138, R112 ;  /* 0x0000008aa870723c */ /* 0x040fe20000041870 */
[----:B------:R-:W1:Y:S02]  /*9220*/  LDSM.16.MT88.4 R136, [R227+0x900] ;  /* 0x00090000e388783b */ /* 0x000e640000004200 */
[C---:B------:R-:W-:Y:S02]  /*9230*/  FMUL.FTZ R118, R2.reuse, R118 ;  /* 0x0000007602767220 */ /* 0x040fe40000410000 */
[----:B------:R-:W-:Y:S02]  /*9240*/  FMUL.FTZ R119, R2, R119 ;  /* 0x0000007702777220 */ /* 0x000fe40000410000 */
[--C-:B------:R-:W-:Y:S02]  /*9250*/  FFMA.FTZ R198, R200, c[0x0][0x2d0], -R172.reuse ;  /* 0x0000b400c8c67a23 */ /* 0x100fe400000108ac */
[--C-:B------:R-:W-:Y:S03]  /*9260*/  FFMA.FTZ R199, R199, c[0x0][0x2d0], -R172.reuse ;  /* 0x0000b400c7c77a23 */ /* 0x100fe600000108ac */
[C---:B---3--:R-:W-:Y:S01]  /*9270*/  HMMA.16816.F32.BF16 R116, R168.reuse, R140, R116 ;  /* 0x0000008ca874723c */ /* 0x048fe20000041874 */
[----:B------:R-:W-:Y:S02]  /*9280*/  MUFU.EX2 R198, R198 ;  /* 0x000000c600c67308 */ /* 0x000fe40000000800 */
[C---:B------:R-:W-:Y:S02]  /*9290*/  FMUL.FTZ R120, R3.reuse, R120 ;  /* 0x0000007803787220 */ /* 0x040fe40000410000 */
[----:B------:R-:W-:Y:S02]  /*92a0*/  FMUL.FTZ R121, R3, R121 ;  /* 0x0000007903797220 */ /* 0x000fe40000410000 */
[--C-:B------:R-:W-:Y:S02]  /*92b0*/  FFMA.FTZ R200, R203, c[0x0][0x2d0], -R172.reuse ;  /* 0x0000b400cbc87a23 */ /* 0x100fe400000108ac */
[C---:B------:R-:W-:Y:S02]  /*92c0*/  FMUL.FTZ R122, R2.reuse, R122 ;  /* 0x0000007a027a7220 */ /* 0x040fe40000410000 */
[----:B------:R-:W3:Y:S01]  /*92d0*/  MUFU.EX2 R199, R199 ;  /* 0x000000c700c77308 */ /* 0x000ee20000000800 */
[C---:B------:R-:W-:Y:S02]  /*92e0*/  FMUL.FTZ R123, R2.reuse, R123 ;  /* 0x0000007b027b7220 */ /* 0x040fe40000410000 */
[--C-:B------:R-:W-:Y:S02]  /*92f0*/  FFMA.FTZ R201, R201, c[0x0][0x2d0], -R172.reuse ;  /* 0x0000b400c9c97a23 */ /* 0x100fe400000108ac */
[--C-:B------:R-:W-:Y:S02]  /*9300*/  FFMA.FTZ R185, R185, c[0x0][0x2d0], -R172.reuse ;  /* 0x0000b400b9b97a23 */ /* 0x100fe400000108ac */
[--C-:B------:R-:W-:Y:S01]  /*9310*/  FFMA.FTZ R183, R183, c[0x0][0x2d0], -R172.reuse ;  /* 0x0000b400b7b77a23 */ /* 0x100fe200000108ac */
[C---:B------:R-:W-:Y:S01]  /*9320*/  HMMA.16816.F32.BF16 R120, R168.reuse, R142, R120 ;  /* 0x0000008ea878723c */ /* 0x040fe20000041878 */
[----:B------:R-:W5:Y:S01]  /*9330*/  LDSM.16.MT88.4 R140, [R222+0x900] ;  /* 0x00090000de8c783b */ /* 0x000f620000004200 */
[----:B------:R-:W-:Y:S01]  /*9340*/  MUFU.EX2 R200, R200 ;  /* 0x000000c800c87308 */ /* 0x000fe20000000800 */
[C---:B------:R-:W-:Y:S02]  /*9350*/  FMUL.FTZ R124, R3.reuse, R124 ;  /* 0x0000007c037c7220 */ /* 0x040fe40000410000 */
[----:B------:R-:W-:Y:S02]  /*9360*/  FMUL.FTZ R125, R3, R125 ;  /* 0x0000007d037d7220 */ /* 0x000fe40000410000 */
[C---:B------:R-:W-:Y:S02]  /*9370*/  FMUL.FTZ R126, R2.reuse, R126 ;  /* 0x0000007e027e7220 */ /* 0x040fe40000410000 */
[----:B------:R-:W-:Y:S03]  /*9380*/  FMUL.FTZ R127, R2, R127 ;  /* 0x0000007f027f7220 */ /* 0x000fe60000410000 */
[----:B------:R-:W1:Y:S01]  /*9390*/  MUFU.EX2 R201, R201 ;  /* 0x000000c900c97308 */ /* 0x000e620000000800 */
[--C-:B------:R-:W-:Y:S02]  /*93a0*/  FFMA.FTZ R181, R181, c[0x0][0x2d0], -R172.reuse ;  /* 0x0000b400b5b57a23 */ /* 0x100fe400000108ac */
[--C-:B------:R-:W-:Y:S01]  /*93b0*/  FFMA.FTZ R203, R186, c[0x0][0x2d0], -R179.reuse ;  /* 0x0000b400bacb7a23 */ /* 0x100fe200000108b3 */
[C---:B--2---:R-:W-:Y:S03]  /*93c0*/  HMMA.16816.F32.BF16 R124, R168.reuse, R132, R124 ;  /* 0x00000084a87c723c */ /* 0x044fe6000004187c */
[C---:B------:R-:W-:Y:S02]  /*93d0*/  FMUL.FTZ R128, R3.reuse, R128 ;  /* 0x0000008003807220 */ /* 0x040fe40000410000 */
[----:B------:R-:W-:Y:S01]  /*93e0*/  FMUL.FTZ R129, R3, R129 ;  /* 0x0000008103817220 */ /* 0x000fe20000410000 */
[----:B------:R-:W-:Y:S01]  /*93f0*/  MUFU.EX2 R186, R176 ;  /* 0x000000b000ba7308 */ /* 0x000fe20000000800 */
[C---:B------:R-:W-:Y:S01]  /*9400*/  FMUL.FTZ R130, R2.reuse, R130 ;  /* 0x0000008202827220 */ /* 0x040fe20000410000 */
[----:B----4-:R-:W-:Y:S01]  /*9410*/  F2FP.BF16.PACK_AB R132, R195, R194 ;  /* 0x000000c2c384723e */ /* 0x010fe200000010ff */
[----:B------:R-:W-:Y:S03]  /*9420*/  FMUL.FTZ R131, R2, R131 ;  /* 0x0000008302837220 */ /* 0x000fe60000410000 */
[----:B------:R-:W-:Y:S01]  /*9430*/  FFMA.FTZ R179, R174, c[0x0][0x2d0], -R179 ;  /* 0x0000b400aeb37a23 */ /* 0x000fe200000108b3 */
[----:B---3--:R-:W-:Y:S01]  /*9440*/  F2FP.BF16.PACK_AB R133, R199, R198 ;  /* 0x000000c6c785723e */ /* 0x008fe200000010ff */
[----:B------:R-:W-:Y:S02]  /*9450*/  FFMA.FTZ R187, R187, c[0x0][0x2d0], -R172 ;  /* 0x0000b400bbbb7a23 */ /* 0x000fe400000108ac */
[----:B------:R-:W-:Y:S01]  /*9460*/  HMMA.16816.F32.BF16 R128, R168, R134, R128 ;  /* 0x00000086a880723c */ /* 0x000fe20000041880 */
[----:B------:R-:W2:Y:S02]  /*9470*/  MUFU.EX2 R171, R184 ;  /* 0x000000b800ab7308 */ /* 0x000ea40000000800 */
[----:B------:R-:W-:Y:S02]  /*9480*/  FFMA.FTZ R188, R3, R240, R188 ;  /* 0x000000f003bc7223 */ /* 0x000fe400000100bc */
[----:B------:R-:W-:Y:S02]  /*9490*/  FFMA.FTZ R193, R2, R239, R193 ;  /* 0x000000ef02c17223 */ /* 0x000fe400000100c1 */
[----:B------:R-:W-:Y:S01]  /*94a0*/  F2FP.BF16.PACK_AB R134, R197, R196 ;  /* 0x000000c4c586723e */ /* 0x000fe200000010ff */
[----:B------:R-:W-:Y:S01]  /*94b0*/  FADD.FTZ R167, R167, R188 ;  /* 0x000000bca7a77221 */ /* 0x000fe20000010000 */
[----:B-1----:R-:W-:Y:S02]  /*94c0*/  F2FP.BF16.PACK_AB R135, R201, R200 ;  /* 0x000000c8c987723e */ /* 0x002fe400000010ff */
[----:B------:R-:W-:Y:S01]  /*94d0*/  MUFU.EX2 R184, R187 ;  /* 0x000000bb00b87308 */ /* 0x000fe20000000800 */
[----:B------:R-:W-:Y:S02]  /*94e0*/  FADD.FTZ R192, R192, R193 ;  /* 0x000000c1c0c07221 */ /* 0x000fe40000010000 */
[----:B------:R-:W-:Y:S02]  /*94f0*/  FADD.FTZ R166, R166, R167 ;  /* 0x000000a7a6a67221 */ /* 0x000fe40000010000 */
[C---:B------:R-:W-:Y:S05]  /*9500*/  HMMA.16816.F32.BF16 R4, R132.reuse, R136, R4 ;  /* 0x000000888404723c */ /* 0x040fea0000041804 */
[----:B------:R-:W-:Y:S01]  /*9510*/  MUFU.EX2 R187, R177 ;  /* 0x000000b100bb7308 */ /* 0x000fe20000000800 */
[----:B------:R-:W-:Y:S02]  /*9520*/  FADD.FTZ R3, R191, R192 ;  /* 0x000000c0bf037221 */ /* 0x000fe40000010000 */
[C---:B------:R-:W-:Y:S01]  /*9530*/  HMMA.16816.F32.BF16 R8, R132.reuse, R138, R8 ;  /* 0x0000008a8408723c */ /* 0x040fe20000041808 */
[----:B------:R-:W1:Y:S03]  /*9540*/  LDSM.16.MT88.4 R136, [R222+0x2900] ;  /* 0x00290000de88783b */ /* 0x000e660000004200 */
[----:B------:R-:W-:Y:S02]  /*9550*/  FADD.FTZ R189, R189, R166 ;  /* 0x000000a6bdbd7221 */ /* 0x000fe40000010000 */
[----:B------:R-:W-:Y:S01]  /*9560*/  FADD.FTZ R3, R190, R3 ;  /* 0x00000003be037221 */ /* 0x000fe20000010000 */
[----:B------:R-:W-:Y:S01]  /*9570*/  MUFU.EX2 R169, R182 ;  /* 0x000000b600a97308 */ /* 0x000fe20000000800 */
[C---:B-----5:R-:W-:Y:S04]  /*9580*/  HMMA.16816.F32.BF16 R12, R132.reuse, R140, R12 ;  /* 0x0000008c840c723c */ /* 0x060fe8000004180c */
[----:B------:R-:W-:Y:S02]  /*9590*/  FADD.FTZ R194, R194, R189 ;  /* 0x000000bdc2c27221 */ /* 0x000fe40000010000 */
[----:B------:R-:W-:Y:S02]  /*95a0*/  FADD.FTZ R198, R198, R3 ;  /* 0x00000003c6c67221 */ /* 0x000fe40000010000 */
[C---:B------:R-:W-:Y:S01]  /*95b0*/  HMMA.16816.F32.BF16 R16, R132.reuse, R142, R16 ;  /* 0x0000008e8410723c */ /* 0x040fe20000041810 */
[----:B------:R-:W3:Y:S01]  /*95c0*/  LDSM.16.MT88.4 R140, [R227+0x4900] ;  /* 0x00490000e38c783b */ /* 0x000ee20000004200 */
[----:B------:R2:W-:Y:S02]  /*95d0*/  MUFU.EX2 R182, R181 ;  /* 0x000000b500b67308 */ /* 0x0005e40000000800 */
[----:B------:R-:W-:Y:S02]  /*95e0*/  FADD.FTZ R195, R195, R194 ;  /* 0x000000c2c3c37221 */ /* 0x000fe40000010000 */
[----:B------:R-:W-:Y:S02]  /*95f0*/  FADD.FTZ R199, R199, R198 ;  /* 0x000000c6c7c77221 */ /* 0x000fe40000010000 */
[C---:B------:R-:W-:Y:S04]  /*9600*/  HMMA.16816.F32.BF16 R20, R132.reuse, R144, R20 ;  /* 0x000000908414723c */ /* 0x040fe80000041814 */
[----:B------:R-:W4:Y:S01]  /*9610*/  MUFU.EX2 R168, R185 ;  /* 0x000000b900a87308 */ /* 0x000f220000000800 */
[----:B------:R-:W-:Y:S02]  /*9620*/  FADD.FTZ R196, R196, R195 ;  /* 0x000000c3c4c47221 */ /* 0x000fe40000010000 */
[----:B------:R-:W-:Y:S01]  /*9630*/  FADD.FTZ R200, R200, R199 ;  /* 0x000000c7c8c87221 */ /* 0x000fe20000010000 */
[C---:B------:R-:W-:Y:S01]  /*9640*/  HMMA.16816.F32.BF16 R24, R132.reuse, R146, R24 ;  /* 0x000000928418723c */ /* 0x040fe20000041818 */
[----:B------:R-:W5:Y:S03]  /*9650*/  LDSM.16.MT88.4 R144, [R222+0x4900] ;  /* 0x00490000de90783b */ /* 0x000f660000004200 */
[----:B------:R-:W-:Y:S02]  /*9660*/  FADD.FTZ R197, R197, R196 ;  /* 0x000000c4c5c57221 */ /* 0x000fe40000010000 */
[----:B------:R-:W-:Y:S01]  /*9670*/  MUFU.EX2 R185, R178 ;  /* 0x000000b200b97308 */ /* 0x000fe20000000800 */
[----:B------:R-:W-:Y:S01]  /*9680*/  FADD.FTZ R201, R201, R200 ;  /* 0x000000c8c9c97221 */ /* 0x000fe20000010000 */
[C---:B------:R-:W-:Y:S04]  /*9690*/  HMMA.16816.F32.BF16 R28, R132.reuse, R148, R28 ;  /* 0x00000094841c723c */ /* 0x040fe8000004181c */
[----:B--2---:R-:W-:Y:S04]  /*96a0*/  MOV R181, R171 ;  /* 0x000000ab00b57202 */ /* 0x004fe80000000f00 */
[C---:B------:R-:W-:Y:S01]  /*96b0*/  HMMA.16816.F32.BF16 R32, R132.reuse, R150, R32 ;  /* 0x000000968420723c */ /* 0x040fe20000041820 */
[----:B------:R-:W2:Y:S01]  /*96c0*/  LDSM.16.MT88.4 R148, [R221+0x4900] ;  /* 0x00490000dd94783b */ /* 0x000ea20000004200 */
[----:B------:R-:W-:Y:S06]  /*96d0*/  MUFU.EX2 R178, R179 ;  /* 0x000000b300b27308 */ /* 0x000fec0000000800 */
[C---:B------:R-:W-:Y:S04]  /*96e0*/  HMMA.16816.F32.BF16 R36, R132.reuse, R152, R36 ;  /* 0x000000988424723c */ /* 0x040fe80000041824 */
[----:B------:R4:W2:Y:S04]  /*96f0*/  MUFU.EX2 R170, R183 ;  /* 0x000000b700aa7308 */ /* 0x0008a80000000800 */
[C---:B------:R-:W-:Y:S01]  /*9700*/  HMMA.16816.F32.BF16 R40, R132.reuse, R154, R40 ;  /* 0x0000009a8428723c */ /* 0x040fe20000041828 */
[----:B------:R-:W-:Y:S05]  /*9710*/  LDSM.16.MT88.4 R152, [R227+0x3100] ;  /* 0x00310000e398783b */ /* 0x000fea0000004200 */
[----:B------:R-:W-:Y:S02]  /*9720*/  MUFU.EX2 R171, R180 ;  /* 0x000000b400ab7308 */ /* 0x000fe40000000800 */
[C---:B-1----:R-:W-:Y:S08]  /*9730*/  HMMA.16816.F32.BF16 R44, R132.reuse, R136, R44 ;  /* 0x00000088842c723c */ /* 0x042ff0000004182c */
[C---:B------:R-:W-:Y:S01]  /*9740*/  HMMA.16816.F32.BF16 R48, R132.reuse, R138, R48 ;  /* 0x0000008a8430723c */ /* 0x040fe20000041830 */
[----:B------:R-:W1:Y:S01]  /*9750*/  LDSM.16.MT88.4 R136, [R220+0x4900] ;  /* 0x00490000dc88783b */ /* 0x000e620000004200 */
[----:B------:R-:W1:Y:S02]  /*9760*/  MUFU.EX2 R203, R203 ;  /* 0x000000cb00cb7308 */ /* 0x000e640000000800 */
[----:B----4-:R-:W-:Y:S04]  /*9770*/  MOV R183, R168 ;  /* 0x000000a800b77202 */ /* 0x010fe80000000f00 */
[C---:B------:R-:W-:Y:S08]  /*9780*/  HMMA.16816.F32.BF16 R52, R132.reuse, R156, R52 ;  /* 0x0000009c8434723c */ /* 0x040ff00000041834 */
[C---:B------:R-:W-:Y:S01]  /*9790*/  HMMA.16816.F32.BF16 R56, R132.reuse, R158, R56 ;  /* 0x0000009e8438723c */ /* 0x040fe20000041838 */
[----:B------:R-:W-:Y:S07]  /*97a0*/  LDSM.16.MT88.4 R156, [R222+0x3100] ;  /* 0x00310000de9c783b */ /* 0x000fee0000004200 */
[C---:B------:R-:W-:Y:S08]  /*97b0*/  HMMA.16816.F32.BF16 R60, R132.reuse, R160, R60 ;  /* 0x000000a0843c723c */ /* 0x040ff0000004183c */
[C---:B------:R-:W-:Y:S01]  /*97c0*/  HMMA.16816.F32.BF16 R64, R132.reuse, R162, R64 ;  /* 0x000000a28440723c */ /* 0x040fe20000041840 */
[----:B------:R-:W-:Y:S07]  /*97d0*/  LDSM.16.MT88.4 R160, [R227+0x5100] ;  /* 0x00510000e3a0783b */ /* 0x000fee0000004200 */
[C---:B---3--:R-:W-:Y:S08]  /*97e0*/  HMMA.16816.F32.BF16 R68, R132.reuse, R140, R68 ;  /* 0x0000008c8444723c */ /* 0x048ff00000041844 */
        /* <DEDUP_REMOVED lines=21> */
[----:B------:R-:W-:Y:S01]  /*9940*/  HMMA.16816.F32.BF16 R128, R132, R138, R128 ;  /* 0x0000008a8480723c */ /* 0x000fe20000041880 */
[----:B------:R-:W1:Y:S06]  /*9950*/  LDSM.16.MT88.4 R136, [R220+0x1100] ;  /* 0x00110000dc88783b */ /* 0x000e6c0000004200 */
[-C--:B------:R-:W-:Y:S02]  /*9960*/  F2FP.BF16.PACK_AB R134, R169, R181.reuse ;  /* 0x000000b5a986723e */ /* 0x080fe400000010ff */
[----:B------:R-:W-:Y:S03]  /*9970*/  F2FP.BF16.PACK_AB R133, R183, R184 ;  /* 0x000000b8b785723e */ /* 0x000fe600000010ff */
[----:B------:R-:W-:Y:S02]  /*9980*/  F2FP.BF16.PACK_AB R135, R182, R170 ;  /* 0x000000aab687723e */ /* 0x000fe400000010ff */
[C---:B------:R-:W-:Y:S01]  /*9990*/  F2FP.BF16.PACK_AB R132, R203.reuse, R202 ;  /* 0x000000cacb84723e */ /* 0x040fe200000010ff */
[----:B------:R-:W-:Y:S04]  /*99a0*/  FADD.FTZ R202, R202, R197 ;  /* 0x000000c5caca7221 */ /* 0x000fe80000010000 */
[----:B------:R-:W-:Y:S02]  /*99b0*/  FADD.FTZ R3, R203, R202 ;  /* 0x000000cacb037221 */ /* 0x000fe40000010000 */
        /* <DEDUP_REMOVED lines=8> */
[----:B------:R-:W-:Y:S07]  /*9a40*/  LDSM.16.MT88.4 R148, [R227+0x7100] ;  /* 0x00710000e394783b */ /* 0x000fee0000004200 */
        /* <DEDUP_REMOVED lines=11> */
[----:B------:R-:W2:Y:S07]  /*9b00*/  LDSM.16.MT88.4 R140, [R221+0x5100] ;  /* 0x00510000dd8c783b */ /* 0x000eae0000004200 */
[C---:B----4-:R-:W-:Y:S08]  /*9b10*/  HMMA.16816.F32.BF16 R60, R132.reuse, R144, R60 ;  /* 0x00000090843c723c */ /* 0x050ff0000004183c */
[C---:B------:R-:W-:Y:S01]  /*9b20*/  HMMA.16816.F32.BF16 R64, R132.reuse, R146, R64 ;  /* 0x000000928440723c */ /* 0x040fe20000041840 */
[----:B------:R-:W3:Y:S07]  /*9b30*/  LDSM.16.MT88.4 R144, [R220+0x5100] ;  /* 0x00510000dc90783b */ /* 0x000eee0000004200 */
[C---:B------:R-:W-:Y:S07]  /*9b40*/  HMMA.16816.F32.BF16 R68, R132.reuse, R160, R68 ;  /* 0x000000a08444723c */ /* 0x040fee0000041844 */
[--C-:B------:R-:W-:Y:S01]  /*9b50*/  FFMA.FTZ R161, R175, c[0x0][0x2d0], -R172.reuse ;  /* 0x0000b400afa17a23 */ /* 0x100fe200000108ac */
[C---:B------:R-:W-:Y:S03]  /*9b60*/  HMMA.16816.F32.BF16 R72, R132.reuse, R162, R72 ;  /* 0x000000a28448723c */ /* 0x040fe60000041848 */
[----:B------:R-:W-:Y:S01]  /*9b70*/  MUFU.EX2 R168, R161 ;  /* 0x000000a100a87308 */ /* 0x000fe20000000800 */
[--C-:B------:R-:W-:Y:S02]  /*9b80*/  FFMA.FTZ R160, R173, c[0x0][0x2d0], -R172.reuse ;  /* 0x0000b400ada07a23 */ /* 0x100fe400000108ac */
[----:B------:R-:W-:Y:S02]  /*9b90*/  FFMA.FTZ R172, R165, c[0x0][0x2d0], -R172 ;  /* 0x0000b400a5ac7a23 */ /* 0x000fe400000108ac */
[C---:B-1----:R-:W-:Y:S05]  /*9ba0*/  HMMA.16816.F32.BF16 R76, R132.reuse, R136, R76 ;  /* 0x00000088844c723c */ /* 0x042fea000004184c */
[----:B------:R-:W1:Y:S03]  /*9bb0*/  MUFU.EX2 R180, R160 ;  /* 0x000000a000b47308 */ /* 0x000e660000000800 */
[C---:B------:R-:W-:Y:S01]  /*9bc0*/  HMMA.16816.F32.BF16 R80, R132.reuse, R138, R80 ;  /* 0x0000008a8450723c */ /* 0x040fe20000041850 */
[----:B------:R-:W4:Y:S06]  /*9bd0*/  LDSM.16.MT88.4 R136, [R222+0x7100] ;  /* 0x00710000de88783b */ /* 0x000f2c0000004200 */
[----:B------:R5:W1:Y:S01]  /*9be0*/  MUFU.EX2 R165, R172 ;  /* 0x000000ac00a57308 */ /* 0x000a620000000800 */
[C---:B--2---:R-:W-:Y:S08]  /*9bf0*/  HMMA.16816.F32.BF16 R84, R132.reuse, R140, R84 ;  /* 0x0000008c8454723c */ /* 0x044ff00000041854 */
[C---:B------:R-:W-:Y:S01]  /*9c00*/  HMMA.16816.F32.BF16 R88, R132.reuse, R142, R88 ;  /* 0x0000008e8458723c */ /* 0x040fe20000041858 */
[----:B------:R-:W2:Y:S07]  /*9c10*/  LDSM.16.MT88.4 R140, [R220+0x7100] ;  /* 0x00710000dc8c783b */ /* 0x000eae0000004200 */
[C---:B---3--:R-:W-:Y:S01]  /*9c20*/  HMMA.16816.F32.BF16 R92, R132.reuse, R144, R92 ;  /* 0x00000090845c723c */ /* 0x048fe2000004185c */
[----:B-----5:R-:W-:Y:S07]  /*9c30*/  LDSM.16.MT88.4 R172, [R221+0x1900] ;  /* 0x00190000ddac783b */ /* 0x020fee0000004200 */
[C---:B------:R-:W-:Y:S01]  /*9c40*/  HMMA.16816.F32.BF16 R96, R132.reuse, R146, R96 ;  /* 0x000000928460723c */ /* 0x040fe20000041860 */
[----:B------:R-:W3:Y:S07]  /*9c50*/  LDSM.16.MT88.4 R144, [R227+0x1900] ;  /* 0x00190000e390783b */ /* 0x000eee0000004200 */
[C---:B------:R-:W-:Y:S07]  /*9c60*/  HMMA.16816.F32.BF16 R100, R132.reuse, R148, R100 ;  /* 0x000000948464723c */ /* 0x040fee0000041864 */
[----:B------:R-:W-:Y:S01]  /*9c70*/  MOV R148, R178 ;  /* 0x000000b200947202 */ /* 0x000fe20000000f00 */
[C---:B------:R-:W-:Y:S01]  /*9c80*/  HMMA.16816.F32.BF16 R104, R132.reuse, R150, R104 ;  /* 0x000000968468723c */ /* 0x040fe20000041868 */
[----:B------:R-:W5:Y:S03]  /*9c90*/  LDSM.16.MT88.4 R176, [R220+0x1900] ;  /* 0x00190000dcb0783b */ /* 0x000f660000004200 */
[----:B-1----:R-:W-:Y:S03]  /*9ca0*/  MOV R149, R180 ;  /* 0x000000b400957202 */ /* 0x002fe60000000f00 */
[----:B------:R-:W-:Y:S01]  /*9cb0*/  MOV R150, R181 ;  /* 0x000000b500967202 */ /* 0x000fe20000000f00 */
[C---:B----4-:R-:W-:Y:S04]  /*9cc0*/  HMMA.16816.F32.BF16 R108, R132.reuse, R136, R108 ;  /* 0x00000088846c723c */ /* 0x050fe8000004186c */
[----:B------:R-:W-:Y:S03]  /*9cd0*/  MOV R151, R183 ;  /* 0x000000b700977202 */ /* 0x000fe60000000f00 */
[----:B------:R-:W-:Y:S01]  /*9ce0*/  MOV R136, R185 ;  /* 0x000000b900887202 */ /* 0x000fe20000000f00 */
[C---:B------:R-:W-:Y:S04]  /*9cf0*/  HMMA.16816.F32.BF16 R112, R132.reuse, R138, R112 ;  /* 0x0000008a8470723c */ /* 0x040fe80000041870 */
[----:B------:R-:W-:Y:S03]  /*9d00*/  MOV R137, R187 ;  /* 0x000000bb00897202 */ /* 0x000fe60000000f00 */
[----:B------:R-:W-:Y:S01]  /*9d10*/  MOV R138, R182 ;  /* 0x000000b6008a7202 */ /* 0x000fe20000000f00 */
[C---:B------:R-:W-:Y:S01]  /*9d20*/  HMMA.16816.F32.BF16 R116, R132.reuse, R152, R116 ;  /* 0x000000988474723c */ /* 0x040fe20000041874 */
[----:B------:R-:W1:Y:S03]  /*9d30*/  LDSM.16.MT88.4 R180, [R227+0x3900] ;  /* 0x00390000e3b4783b */ /* 0x000e660000004200 */
[----:B------:R-:W-:Y:S03]  /*9d40*/  MOV R139, R184 ;  /* 0x000000b8008b7202 */ /* 0x000fe60000000f00 */
[----:B------:R-:W-:Y:S01]  /*9d50*/  MOV R152, R186 ;  /* 0x000000ba00987202 */ /* 0x000fe20000000f00 */
[C---:B------:R-:W-:Y:S01]  /*9d60*/  HMMA.16816.F32.BF16 R120, R132.reuse, R154, R120 ;  /* 0x0000009a8478723c */ /* 0x040fe20000041878 */
[----:B------:R-:W4:Y:S03]  /*9d70*/  LDSM.16.MT88.4 R184, [R222+0x3900] ;  /* 0x00390000deb8783b */ /* 0x000f260000004200 */
[----:B------:R-:W-:Y:S03]  /*9d80*/  MOV R153, R168 ;  /* 0x000000a800997202 */ /* 0x000fe60000000f00 */
[----:B------:R-:W-:Y:S01]  /*9d90*/  MOV R154, R169 ;  /* 0x000000a9009a7202 */ /* 0x000fe20000000f00 */
[C---:B--2---:R-:W-:Y:S04]  /*9da0*/  HMMA.16816.F32.BF16 R124, R132.reuse, R140, R124 ;  /* 0x0000008c847c723c */ /* 0x044fe8000004187c */
[----:B------:R-:W-:Y:S02]  /*9db0*/  MOV R155, R170 ;  /* 0x000000aa009b7202 */ /* 0x000fe40000000f00 */
[----:B------:R-:W-:Y:S02]  /*9dc0*/  F2FP.BF16.PACK_AB R170, R148, R152 ;  /* 0x0000009894aa723e */ /* 0x000fe400000010ff */
[----:B------:R-:W-:Y:S04]  /*9dd0*/  HMMA.16816.F32.BF16 R128, R132, R142, R128 ;  /* 0x0000008e8480723c */ /* 0x000fe80000041880 */
[----:B------:R-:W-:Y:S02]  /*9de0*/  MOV R141, R171 ;  /* 0x000000ab008d7202 */ /* 0x000fe40000000f00 */
[----:B------:R-:W-:Y:S02]  /*9df0*/  F2FP.BF16.PACK_AB R169, R153, R137 ;  /* 0x0000008999a9723e */ /* 0x000fe400000010ff */
[----:B------:R-:W-:Y:S04]  /*9e00*/  F2FP.BF16.PACK_AB R168, R136, R141 ;  /* 0x0000008d88a8723e */ /* 0x000fe800000010ff */
[----:B------:R-:W-:Y:S07]  /*9e10*/  F2FP.BF16.PACK_AB R171, R165, R149 ;  /* 0x00000095a5ab723e */ /* 0x000fee00000010ff */
[C---:B---3--:R-:W-:Y:S01]  /*9e20*/  HMMA.16816.F32.BF16 R160, R168.reuse, R144, R4 ;  /* 0x00000090a8a0723c */ /* 0x048fe20000041804 */
[----:B------:R-:W2:Y:S06]  /*9e30*/  LDSM.16.MT88.4 R4, [R221+0x3900] ;  /* 0x00390000dd04783b */ /* 0x000eac0000004200 */
[----:B------:R-:W-:Y:S01]  /*9e40*/  MOV R145, R138 ;  /* 0x0000008a00917202 */ /* 0x000fe20000000f00 */
[C---:B------:R-:W-:Y:S04]  /*9e50*/  HMMA.16816.F32.BF16 R132, R168.reuse, R146, R8 ;  /* 0x00000092a884723c */ /* 0x040fe80000041808 */
[----:B------:R-:W-:Y:S03]  /*9e60*/  MOV R144, R141 ;  /* 0x0000008d00907202 */ /* 0x000fe60000000f00 */
[----:B------:R-:W-:Y:S02]  /*9e70*/  MOV R9, R139 ;  /* 0x0000008b00097202 */ /* 0x000fe40000000f00 */
[----:B------:R-:W-:Y:S03]  /*9e80*/  MOV R10, R136 ;  /* 0x00000088000a7202 */ /* 0x000fe60000000f00 */
[----:B------:R-:W-:Y:S02]  /*9e90*/  MOV R11, R137 ;  /* 0x00000089000b7202 */ /* 0x000fe40000000f00 */
[C---:B------:R-:W-:Y:S01]  /*9ea0*/  HMMA.16816.F32.BF16 R136, R168.reuse, R156, R12 ;  /* 0x0000009ca888723c */ /* 0x040fe2000004180c */
[----:B------:R-:W-:Y:S07]  /*9eb0*/  LDSM.16.MT88.4 R12, [R227+0x5900] ;  /* 0x00590000e30c783b */ /* 0x000fee0000004200 */
[C---:B------:R-:W-:Y:S07]  /*9ec0*/  HMMA.16816.F32.BF16 R140, R168.reuse, R158, R16 ;  /* 0x0000009ea88c723c */ /* 0x040fee0000041810 */
[----:B------:R-:W-:Y:S02]  /*9ed0*/  MOV R18, R144 ;  /* 0x0000009000127202 */ /* 0x000fe40000000f00 */
[----:B------:R-:W-:Y:S02]  /*9ee0*/  MOV R19, R145 ;  /* 0x0000009100137202 */ /* 0x000fe40000000f00 */
[C---:B------:R-:W-:Y:S07]  /*9ef0*/  HMMA.16816.F32.BF16 R144, R168.reuse, R172, R20 ;  /* 0x000000aca890723c */ /* 0x040fee0000041814 */
[----:B------:R-:W-:Y:S02]  /*9f00*/  MOV R22, R150 ;  /* 0x0000009600167202 */ /* 0x000fe40000000f00 */
[----:B------:R-:W-:Y:S03]  /*9f10*/  MOV R23, R151 ;  /* 0x0000009700177202 */ /* 0x000fe60000000f00 */
[----:B------:R-:W-:Y:S02]  /*9f20*/  MOV R173, R148 ;  /* 0x0000009400ad7202 */ /* 0x000fe40000000f00 */
[----:B------:R-:W-:Y:S02]  /*9f30*/  MOV R172, R149 ;  /* 0x0000009500ac7202 */ /* 0x000fe40000000f00 */
[C---:B------:R-:W-:Y:S01]  /*9f40*/  HMMA.16816.F32.BF16 R148, R168.reuse, R174, R24 ;  /* 0x000000aea894723c */ /* 0x040fe20000041818 */
[----:B------:R-:W-:Y:S02]  /*9f50*/  LDSM.16.MT88.4 R24, [R220+0x5900] ;  /* 0x00590000dc18783b */ /* 0x000fe40000004200 */
[----:B------:R-:W-:Y:S02]  /*9f60*/  MOV R20, R154 ;  /* 0x0000009a00147202 */ /* 0x000fe40000000f00 */
[----:B------:R-:W-:Y:S02]  /*9f70*/  MOV R21, R155 ;  /* 0x0000009b00157202 */ /* 0x000fe40000000f00 */
[----:B------:R-:W-:Y:S02]  /*9f80*/  MOV R175, R152 ;  /* 0x0000009800af7202 */ /* 0x000fe40000000f00 */
[----:B------:R-:W-:Y:S02]  /*9f90*/  MOV R174, R153 ;  /* 0x0000009900ae7202 */ /* 0x000fe40000000f00 */
[C---:B-----5:R-:W-:Y:S07]  /*9fa0*/  HMMA.16816.F32.BF16 R152, R168.reuse, R176, R28 ;  /* 0x000000b0a898723c */ /* 0x060fee000004181c */
[----:B------:R-:W-:Y:S01]  /*9fb0*/  MOV R31, R9 ;  /* 0x00000009001f7202 */ /* 0x000fe20000000f00 */
[C---:B------:R-:W-:Y:S01]  /*9fc0*/  HMMA.16816.F32.BF16 R156, R168.reuse, R178, R32 ;  /* 0x000000b2a89c723c */ /* 0x040fe20000041820 */
[----:B------:R-:W-:Y:S03]  /*9fd0*/  LDSM.16.MT88.4 R32, [R222+0x7900] ;  /* 0x00790000de20783b */ /* 0x000fe60000004200 */
[----:B------:R-:W-:Y:S02]  /*9fe0*/  MOV R177, R10 ;  /* 0x0000000a00b17202 */ /* 0x000fe40000000f00 */
[----:B------:R-:W-:Y:S02]  /*9ff0*/  MOV R176, R11 ;  /* 0x0000000b00b07202 */ /* 0x000fe40000000f00 */
[C---:B-1----:R-:W-:Y:S01]  /*a000*/  HMMA.16816.F32.BF16 R36, R168.reuse, R180, R36 ;  /* 0x000000b4a824723c */ /* 0x042fe20000041824 */
[----:B------:R-:W1:Y:S03]  /*a010*/  LDSM.16.MT88.4 R8, [R220+0x3900] ;  /* 0x00390000dc08783b */ /* 0x000e660000004200 */
[----:B------:R-:W-:Y:S02]  /*a020*/  MOV R179, R18 ;  /* 0x0000001200b37202 */ /* 0x000fe40000000f00 */
[----:B------:R-:W-:Y:S02]  /*a030*/  MOV R178, R19 ;  /* 0x0000001300b27202 */ /* 0x000fe40000000f00 */
[C---:B------:R-:W-:Y:S01]  /*a040*/  HMMA.16816.F32.BF16 R40, R168.reuse, R182, R40 ;  /* 0x000000b6a828723c */ /* 0x040fe20000041828 */
[----:B------:R-:W3:Y:S03]  /*a050*/  LDSM.16.MT88.4 R16, [R222+0x5900] ;  /* 0x00590000de10783b */ /* 0x000ee60000004200 */
[----:B------:R-:W-:Y:S02]  /*a060*/  MOV R181, R20 ;  /* 0x0000001400b57202 */ /* 0x000fe40000000f00 */
[----:B------:R-:W-:Y:S02]  /*a070*/  MOV R180, R21 ;  /* 0x0000001500b47202 */ /* 0x000fe40000000f00 */
[C---:B----4-:R-:W-:Y:S04]  /*a080*/  HMMA.16816.F32.BF16 R44, R168.reuse, R184, R44 ;  /* 0x000000b8a82c723c */ /* 0x050fe8000004182c */
[----:B------:R-:W-:Y:S02]  /*a090*/  MOV R183, R22 ;  /* 0x0000001600b77202 */ /* 0x000fe40000000f00 */
[----:B------:R-:W-:Y:S02]  /*a0a0*/  MOV R182, R23 ;  /* 0x0000001700b67202 */ /* 0x000fe40000000f00 */
[C---:B------:R-:W-:Y:S01]  /*a0b0*/  HMMA.16816.F32.BF16 R48, R168.reuse, R186, R48 ;  /* 0x000000baa830723c */ /* 0x040fe20000041830 */
[----:B------:R-:W4:Y:S03]  /*a0c0*/  LDSM.16.MT88.4 R20, [R221+0x5900] ;  /* 0x00590000dd14783b */ /* 0x000f260000004200 */
[----:B------:R-:W-:Y:S01]  /*a0d0*/  MOV R185, R31 ;  /* 0x0000001f00b97202 */ /* 0x000fe20000000f00 */
[----:B------:R-:W-:Y:S03]  /*a0e0*/  FADD.FTZ R3, R183, R3 ;  /* 0x00000003b7037221 */ /* 0x000fe60000010000 */
[C---:B--2---:R-:W-:Y:S01]  /*a0f0*/  HMMA.16816.F32.BF16 R52, R168.reuse, R4, R52 ;  /* 0x00000004a834723c */ /* 0x044fe20000041834 */
[----:B------:R-:W2:Y:S03]  /*a100*/  LDSM.16.MT88.4 R28, [R227+0x7900] ;  /* 0x00790000e31c783b */ /* 0x000ea60000004200 */
[----:B------:R-:W-:Y:S02]  /*a110*/  FADD.FTZ R2, R185, R201 ;  /* 0x000000c9b9027221 */ /* 0x000fe40000010000 */
[----:B------:R-:W-:Y:S02]  /*a120*/  FADD.FTZ R3, R181, R3 ;  /* 0x00000003b5037221 */ /* 0x000fe40000010000 */
[C---:B------:R-:W-:Y:S01]  /*a130*/  HMMA.16816.F32.BF16 R56, R168.reuse, R6, R56 ;  /* 0x00000006a838723c */ /* 0x040fe20000041838 */
[----:B------:R-:W5:Y:S03]  /*a140*/  LDSM.16.MT88.4 R4, [R221+0x7900] ;  /* 0x00790000dd04783b */ /* 0x000f660000004200 */
[----:B------:R-:W-:Y:S02]  /*a150*/  FADD.FTZ R2, R182, R2 ;  /* 0x00000002b6027221 */ /* 0x000fe40000010000 */
[----:B------:R-:W-:Y:S02]  /*a160*/  FADD.FTZ R3, R179, R3 ;  /* 0x00000003b3037221 */ /* 0x000fe40000010000 */
[C---:B-1----:R-:W-:Y:S04]  /*a170*/  HMMA.16816.F32.BF16 R60, R168.reuse, R8, R60 ;  /* 0x00000008a83c723c */ /* 0x042fe8000004183c */
[----:B------:R-:W-:Y:S02]  /*a180*/  FADD.FTZ R2, R180, R2 ;  /* 0x00000002b4027221 */ /* 0x000fe40000010000 */
[----:B------:R-:W-:Y:S02]  /*a190*/  FADD.FTZ R3, R177, R3 ;  /* 0x00000003b1037221 */ /* 0x000fe40000010000 */
[C---:B------:R-:W-:Y:S01]  /*a1a0*/  HMMA.16816.F32.BF16 R64, R168.reuse, R10, R64 ;  /* 0x0000000aa840723c */ /* 0x040fe20000041840 */
[----:B------:R-:W1:Y:S03]  /*a1b0*/  LDSM.16.MT88.4 R8, [R220+0x7900] ;  /* 0x00790000dc08783b */ /* 0x000e660000004200 */
[----:B------:R-:W-:Y:S02]  /*a1c0*/  FADD.FTZ R2, R178, R2 ;  /* 0x00000002b2027221 */ /* 0x000fe40000010000 */
[----:B------:R-:W-:Y:S02]  /*a1d0*/  FADD.FTZ R3, R175, R3 ;  /* 0x00000003af037221 */ /* 0x000fe40000010000 */
[C---:B------:R-:W-:Y:S04]  /*a1e0*/  HMMA.16816.F32.BF16 R68, R168.reuse, R12, R68 ;  /* 0x0000000ca844723c */ /* 0x040fe80000041844 */
[----:B------:R-:W-:Y:S02]  /*a1f0*/  FADD.FTZ R2, R176, R2 ;  /* 0x00000002b0027221 */ /* 0x000fe40000010000 */
[----:B------:R-:W-:Y:S01]  /*a200*/  FADD.FTZ R240, R173, R3 ;  /* 0x00000003adf07221 */ /* 0x000fe20000010000 */
[----:B------:R-:W-:Y:S01]  /*a210*/  MOV R3, R0 ;  /* 0x0000000000037202 */ /* 0x000fe20000000f00 */
[C---:B------:R-:W-:Y:S04]  /*a220*/  HMMA.16816.F32.BF16 R72, R168.reuse, R14, R72 ;  /* 0x0000000ea848723c */ /* 0x040fe80000041848 */
[----:B------:R-:W-:Y:S04]  /*a230*/  FADD.FTZ R2, R174, R2 ;  /* 0x00000002ae027221 */ /* 0x000fe80000010000 */
[C---:B---3--:R-:W-:Y:S04]  /*a240*/  HMMA.16816.F32.BF16 R76, R168.reuse, R16, R76 ;  /* 0x00000010a84c723c */ /* 0x048fe8000004184c */
[----:B------:R-:W-:Y:S04]  /*a250*/  FADD.FTZ R2, R172, R2 ;  /* 0x00000002ac027221 */ /* 0x000fe80000010000 */
[C---:B------:R-:W-:Y:S04]  /*a260*/  HMMA.16816.F32.BF16 R80, R168.reuse, R18, R80 ;  /* 0x00000012a850723c */ /* 0x040fe80000041850 */
[----:B------:R-:W-:Y:S01]  /*a270*/  FADD.FTZ R239, R165, R2 ;  /* 0x00000002a5ef7221 */ /* 0x000fe20000010000 */
[-C--:B------:R-:W-:Y:S03]  /*a280*/  MOV R2, R164.reuse ;  /* 0x000000a400027202 */ /* 0x080fe60000000f00 */
[C---:B----4-:R-:W-:Y:S08]  /*a290*/  HMMA.16816.F32.BF16 R84, R168.reuse, R20, R84 ;  /* 0x00000014a854723c */ /* 0x050ff00000041854 */
[C---:B------:R-:W-:Y:S08]  /*a2a0*/  HMMA.16816.F32.BF16 R88, R168.reuse, R22, R88 ;  /* 0x00000016a858723c */ /* 0x040ff00000041858 */
[C---:B------:R-:W-:Y:S08]  /*a2b0*/  HMMA.16816.F32.BF16 R92, R168.reuse, R24, R92 ;  /* 0x00000018a85c723c */ /* 0x040ff0000004185c */
[C---:B------:R-:W-:Y:S08]  /*a2c0*/  HMMA.16816.F32.BF16 R96, R168.reuse, R26, R96 ;  /* 0x0000001aa860723c */ /* 0x040ff00000041860 */
[C---:B--2---:R-:W-:Y:S08]  /*a2d0*/  HMMA.16816.F32.BF16 R100, R168.reuse, R28, R100 ;  /* 0x0000001ca864723c */ /* 0x044ff00000041864 */
[C---:B------:R-:W-:Y:S08]  /*a2e0*/  HMMA.16816.F32.BF16 R104, R168.reuse, R30, R104 ;  /* 0x0000001ea868723c */ /* 0x040ff00000041868 */
[C---:B------:R-:W-:Y:S08]  /*a2f0*/  HMMA.16816.F32.BF16 R108, R168.reuse, R32, R108 ;  /* 0x00000020a86c723c */ /* 0x040ff0000004186c */
[C---:B------:R-:W-:Y:S08]  /*a300*/  HMMA.16816.F32.BF16 R112, R168.reuse, R34, R112 ;  /* 0x00000022a870723c */ /* 0x040ff00000041870 */
[C---:B-----5:R-:W-:Y:S08]  /*a310*/  HMMA.16816.F32.BF16 R116, R168.reuse, R4, R116 ;  /* 0x00000004a874723c */ /* 0x060ff00000041874 */
[C---:B------:R-:W-:Y:S08]  /*a320*/  HMMA.16816.F32.BF16 R120, R168.reuse, R6, R120 ;  /* 0x00000006a878723c */ /* 0x040ff00000041878 */
[C---:B-1----:R-:W-:Y:S07]  /*a330*/  HMMA.16816.F32.BF16 R124, R168.reuse, R8, R124 ;  /* 0x00000008a87c723c */ /* 0x042fee000004187c */
[----:B------:R-:W-:Y:S01]  /*a340*/  MOV R8, R164 ;  /* 0x000000a400087202 */ /* 0x000fe20000000f00 */
[----:B------:R-:W-:Y:S01]  /*a350*/  HMMA.16816.F32.BF16 R128, R168, R10, R128 ;  /* 0x0000000aa880723c */ /* 0x000fe20000041880 */
[----:B------:R-:W-:-:S07]  /*a360*/  @P0 BRA `(.L_x_1996) ;  /* 0xffffbbc000000947 */ /* 0x000fce000383ffff */
.L_x_1985:
[----:B------:R-:W1:Y:S01]  /*a370*/  S2UR UR26, SR_CTAID.X ;  /* 0x00000000001a79c3 */ /* 0x000e620000002500 */
[----:B------:R-:W-:Y:S01]  /*a380*/  UMOV UR25, 0x1 ;  /* 0x0000000100197882 */ /* 0x000fe20000000000 */
[----:B------:R-:W-:Y:S01]  /*a390*/  PLOP3.LUT P0, PT, PT, PT, UP0, 0x40, 0x0 ;  /* 0x000000000000781c */ /* 0x000fe20003f0e808 */
[----:B------:R-:W-:-:S02]  /*a3a0*/  ULDC UR21, c[0x0][0x168] ;  /* 0x00005a0000157ab9 */ /* 0x000fc40000000800 */
[----:B------:R-:W-:Y:S02]  /*a3b0*/  ULDC.64 UR4, c[0x0][0x2c8] ;  /* 0x0000b20000047ab9 */ /* 0x000fe40000000a00 */
[----:B------:R-:W-:Y:S02]  /*a3c0*/  UIADD3 UR21, UR25, -UR21, URZ ;  /* 0x8000001519157290 */ /* 0x000fe4000fffe03f */
[----:B------:R-:W-:Y:S02]  /*a3d0*/  ULDC UR24, c[0x0][0x2ac] ;  /* 0x0000ab0000187ab9 */ /* 0x000fe40000000800 */
        /* <DEDUP_REMOVED lines=21> */
.L_x_1998:
[----:B------:R-:W-:Y:S02]  /*a530*/  ULDC UR4, c[0x0][0x32c] ;  /* 0x0000cb0000047ab9 */ /* 0x000fe40000000800 */
[----:B------:R-:W-:-:S03]  /*a540*/  UISETP.NE.AND UP2, UPT, UR25, UR4, UPT ;  /* 0x000000041900728c */ /* 0x000fc6000bf45270 */
[----:B------:R-:W-:Y:S02]  /*a550*/  ULDC.64 UR4, c[0x0][0x330] ;  /* 0x0000cc0000047ab9 */ /* 0x000fe40000000a00 */
[----:B------:R-:W-:-:S07]  /*a560*/  UIMAD.WIDE.U32 UR26, UR24, UR4, URZ ;  /* 0x00000004181a72a5 */ /* 0x000fce000f8e003f */
[----:B------:R-:W-:Y:S02]  /*a570*/  @UP2 UMOV UR25, UR27 ;  /* 0x0000001b00192c82 */ /* 0x000fe40008000000 */
[----:B------:R-:W-:Y:S02]  /*a580*/  @UP2 USHF.R.U32.HI UR24, URZ, UR5, UR25 ;  /* 0x000000053f182299 */ /* 0x000fe40008011619 */
.L_x_1999:
[----:B------:R-:W-:Y:S02]  /*a590*/  ULDC UR4, c[0x0][0x32c] ;  /* 0x0000cb0000047ab9 */ /* 0x000fe40000000800 */
[----:B------:R-:W-:-:S04]  /*a5a0*/  UIMAD UR4, UR24, UR4, URZ ;  /* 0x00000004180472a4 */ /* 0x000fc8000f8e023f */
[----:B------:R-:W-:-:S04]  /*a5b0*/  UISETP.LT.AND UP2, UPT, UR21, UR4, UPT ;  /* 0x000000041500728c */ /* 0x000fc8000bf41270 */
[----:B------:R-:W-:-:S04]  /*a5c0*/  USEL UR21, UR21, UR4, !UP2 ;  /* 0x0000000415157287 */ /* 0x000fc8000d000000 */
.L_x_1997:
[----:B------:R-:W-:-:S04]  /*a5d0*/  UIADD3 UR21, UR21, 0x3f, URZ ;  /* 0x0000003f15157890 */ /* 0x000fc8000fffe03f */
        /* <DEDUP_REMOVED lines=8> */
[----:B------:R-:W-:Y:S01]  /*a660*/  SHF.R.S32.HI R5, RZ, 0x1f, R244 ;  /* 0x0000001fff057819 */ /* 0x000fe200000114f4 */
[----:B------:R-:W-:Y:S01]  /*a670*/  IMAD.MOV.U32 R3, RZ, RZ, R0 ;  /* 0x000000ffff037224 */ /* 0x000fe200078e0000 */
[C---:B------:R-:W-:Y:S01]  /*a680*/  SHF.L.U64.HI R252, R243.reuse, 0x1, R248 ;  /* 0x00000001f3fc7819 */ /* 0x040fe200000102f8 */
[C---:B------:R-:W-:Y:S01]  /*a690*/  IMAD.SHL.U32 R0, R244.reuse, 0x2, RZ ;  /* 0x00000002f4007824 */ /* 0x040fe200078e00ff */
[----:B------:R-:W-:Y:S01]  /*a6a0*/  SEL R250, RZ, 0x10, P5 ;  /* 0x00000010fffa7807 */ /* 0x000fe20002800000 */
[----:B------:R-:W-:Y:S01]  /*a6b0*/  IMAD.MOV.U32 R165, RZ, RZ, R8 ;  /* 0x000000ffffa57224 */ /* 0x000fe200078e0008 */
[----:B------:R-:W-:Y:S01]  /*a6c0*/  SEL R249, RZ, 0x10, P4 ;  /* 0x00000010fff97807 */ /* 0x000fe20002000000 */
[----:B------:R-:W-:Y:S01]  /*a6d0*/  IMAD.SHL.U32 R251, R243, 0x2, RZ ;  /* 0x00000002f3fb7824 */ /* 0x000fe200078e00ff */
[----:B------:R-:W-:Y:S02]  /*a6e0*/  SHF.L.U64.HI R0, R244, 0x1, R5 ;  /* 0x00000001f4007819 */ /* 0x000fe40000010205 */
.L_x_2003:
        /* <DEDUP_REMOVED lines=28> */
[----:B------:R-:W-:Y:S01]  /*a8b0*/  SHF.R.S32.HI R10, RZ, 0x1f, R244 ;  /* 0x0000001fff0a7819 */ /* 0x000fe200000114f4 */
[----:B------:R-:W-:Y:S01]  /*a8c0*/  IMAD.SHL.U32 R8, R244, 0x2, RZ ;  /* 0x00000002f4087824 */ /* 0x000fe200078e00ff */
[----:B------:R-:W-:Y:S01]  /*a8d0*/  LOP3.LUT R12, R12, 0xf, RZ, 0xc0, !PT ;  /* 0x0000000f0c0c7812 */ /* 0x000fe200078ec0ff */
[----:B------:R-:W-:Y:S01]  /*a8e0*/  IMAD.WIDE.U32 R4, R233, c[0x0][0x218], R4 ;  /* 0x00008600e9047a25 */ /* 0x000fe200078e0004 */
[----:B------:R-:W-:Y:S04]  /*a8f0*/  SHF.L.U64.HI R10, R244, 0x1, R10 ;  /* 0x00000001f40a7819 */ /* 0x000fe8000001020a */
[----:B------:R-:W-:Y:S01]  /*a900*/  IADD3 R0, P0, R4, UR22, RZ ;  /* 0x0000001604007c10 */ /* 0x000fe2000ff1e0ff */
[----:B------:R-:W-:Y:S03]  /*a910*/  IMAD.SHL.U32 R4, R242, 0x2, RZ ;  /* 0x00000002f2047824 */ /* 0x000fe600078e00ff */
[----:B------:R-:W-:Y:S02]  /*a920*/  IADD3.X R5, R5, UR6, R2, P0, !PT ;  /* 0x0000000605057c10 */ /* 0x000fe400087fe402 */
[C---:B------:R-:W-:Y:S02]  /*a930*/  LEA R7, P0, R0.reuse, c[0x0][0x1f8], 0x1 ;  /* 0x00007e0000077a11 */ /* 0x040fe400078008ff */
[C---:B------:R-:W-:Y:S02]  /*a940*/  SHF.L.U64.HI R2, R241.reuse, 0x1, R246 ;  /* 0x00000001f1027819 */ /* 0x040fe400000102f6 */
[----:B------:R-:W-:Y:S01]  /*a950*/  LEA.HI.X R6, R0, c[0x0][0x1fc], R5, 0x1, P0 ;  /* 0x00007f0000067a11 */ /* 0x000fe200000f0c05 */
[----:B------:R-:W5:Y:S01]  /*a960*/  SHFL.IDX PT, R9, R7, 0x1, 0x181f ;  /* 0x00381f0007097f89 */ /* 0x000f6200000e0000 */
[----:B------:R-:W-:Y:S01]  /*a970*/  IMAD.SHL.U32 R0, R241, 0x2, RZ ;  /* 0x00000002f1007824 */ /* 0x000fe200078e00ff */
[----:B------:R-:W-:Y:S02]  /*a980*/  SHF.L.U64.HI R5, R242, 0x1, R245 ;  /* 0x00000001f2057819 */ /* 0x000fe400000102f5 */
[----:B------:R-:W4:Y:S04]  /*a990*/  SHFL.IDX PT, R11, R6, 0x1, 0x181f ;  /* 0x00381f00060b7f89 */ /* 0x000f2800000e0000 */
[----:B------:R-:W3:Y:S04]  /*a9a0*/  SHFL.IDX PT, R7, R7, RZ, 0x181f ;  /* 0x00181fff07077589 */ /* 0x000ee800000e0000 */
[----:B------:R-:W2:Y:S01]  /*a9b0*/  SHFL.IDX PT, R21, R6, RZ, 0x181f ;  /* 0x00181fff06157589 */ /* 0x000ea200000e0000 */
[----:B-----5:R-:W-:Y:S04]  /*a9c0*/  IADD3 R22, P1, P0, R22, R9, R251 ;  /* 0x0000000916167210 */ /* 0x020fe8000783e0fb */
[----:B----4-:R-:W-:Y:S02]  /*a9d0*/  IADD3.X R23, RZ, R11, R252, P1, P0 ;  /* 0x0000000bff177210 */ /* 0x010fe40000fe04fc */
[----:B------:R-:W-:Y:S04]  /*a9e0*/  IADD3 R14, P1, P0, R14, R9, R4 ;  /* 0x000000090e0e7210 */ /* 0x000fe8000783e004 */
[--C-:B------:R-:W-:Y:S02]  /*a9f0*/  IADD3.X R15, RZ, R11, R5.reuse, P1, P0 ;  /* 0x0000000bff0f7210 */ /* 0x100fe40000fe0405 */
[----:B------:R-:W-:Y:S04]  /*aa00*/  IADD3 R12, P1, P0, R12, R9, R0 ;  /* 0x000000090c0c7210 */ /* 0x000fe8000783e000 */
[--C-:B------:R-:W-:Y:S02]  /*aa10*/  IADD3.X R13, RZ, R11, R2.reuse, P1, P0 ;  /* 0x0000000bff0d7210 */ /* 0x100fe40000fe0402 */
[----:B---3--:R-:W-:Y:S05]  /*aa20*/  IADD3 R4, P0, R7, R4, RZ ;  /* 0x0000000407047210 */ /* 0x008fea0007f1e0ff */
[----:B--2---:R-:W-:Y:S01]  /*aa30*/  IMAD.X R5, R21, 0x1, R5, P0 ;  /* 0x0000000115057824 */ /* 0x004fe200000e0605 */
[----:B------:R-:W-:Y:S05]  /*aa40*/  IADD3 R28, P0, R7, R0, RZ ;  /* 0x00000000071c7210 */ /* 0x000fea0007f1e0ff */
[----:B------:R-:W-:Y:S01]  /*aa50*/  IMAD.X R29, R21, 0x1, R2, P0 ;  /* 0x00000001151d7824 */ /* 0x000fe200000e0602 */
[-C--:B------:R-:W-:Y:S05]  /*aa60*/  IADD3 R30, P0, R7, R8.reuse, RZ ;  /* 0x00000008071e7210 */ /* 0x080fea0007f1e0ff */
[----:B------:R-:W-:Y:S01]  /*aa70*/  IMAD.X R31, R21, 0x1, R10, P0 ;  /* 0x00000001151f7824 */ /* 0x000fe200000e060a */
        /* <DEDUP_REMOVED lines=17> */
.L_x_2001:
[C---:B--23--:R-:W-:Y:S01]  /*ab90*/  HMMA.16816.F32.BF16 R4, R168.reuse, R172, RZ ;  /* 0x000000aca804723c */ /* 0x04cfe200000418ff */
[----:B------:R-:W-:Y:S01]  /*aba0*/  LDSM.16.M88.4 R196, [R224+0x8100] ;  /* 0x00810000e0c4783b */ /* 0x000fe20000000200 */
[----:B------:R-:W-:Y:S05]  /*abb0*/  UISETP.GT.AND UP2, UPT, UR20, UR9, UPT ;  /* 0x000000091400728c */ /* 0x000fea000bf44270 */
[----:B------:R-:W0:Y:S01]  /*abc0*/  LDGDEPBAR ;  /* 0x00000000000079af */ /* 0x000e220000000000 */
[C---:B------:R-:W-:Y:S01]  /*abd0*/  HMMA.16816.F32.BF16 R8, R168.reuse, R174, RZ ;  /* 0x000000aea808723c */ /* 0x040fe200000418ff */
[----:B------:R-:W-:Y:S04]  /*abe0*/  PLOP3.LUT P0, PT, PT, PT, UP2, 0x40, 0x0 ;  /* 0x000000000000781c */ /* 0x000fe80003f0e828 */
[----:B------:R-:W2:Y:S03]  /*abf0*/  LDSM.16.M88.4 R172, [R225+0x10100] ;  /* 0x01010000e1ac783b */ /* 0x000ea60000000200 */
[C---:B----4-:R-:W-:Y:S03]  /*ac00*/  HMMA.16816.F32.BF16 R12, R168.reuse, R16, RZ ;  /* 0x00000010a80c723c */ /* 0x050fe600000418ff */
[----:B------:R-:W3:Y:S05]  /*ac10*/  LDSM.16.M88.4 R200, [R224+0x8900] ;  /* 0x00890000e0c8783b */ /* 0x000eea0000000200 */
[C---:B------:R-:W-:Y:S08]  /*ac20*/  HMMA.16816.F32.BF16 R16, R168.reuse, R18, RZ ;  /* 0x00000012a810723c */ /* 0x040ff000000418ff */
[C---:B-1----:R-:W-:Y:S08]  /*ac30*/  HMMA.16816.F32.BF16 R20, R168.reuse, R24, RZ ;  /* 0x00000018a814723c */ /* 0x042ff000000418ff */
[C---:B------:R-:W-:Y:S08]  /*ac40*/  HMMA.16816.F32.BF16 R24, R168.reuse, R26, RZ ;  /* 0x0000001aa818723c */ /* 0x040ff000000418ff */
[C---:B------:R-:W-:Y:S08]  /*ac50*/  HMMA.16816.F32.BF16 R28, R168.reuse, R32, RZ ;  /* 0x00000020a81c723c */ /* 0x040ff000000418ff */
[----:B------:R-:W-:Y:S01]  /*ac60*/  HMMA.16816.F32.BF16 R32, R168, R34, RZ ;  /* 0x00000022a820723c */ /* 0x000fe200000418ff */
[----:B------:R-:W1:Y:S07]  /*ac70*/  LDSM.16.M88.4 R168, [R224+0x9100] ;  /* 0x00910000e0a8783b */ /* 0x000e6e0000000200 */
[C---:B------:R-:W-:Y:S08]  /*ac80*/  HMMA.16816.F32.BF16 R4, R176.reuse, R180, R4 ;  /* 0x000000b4b004723c */ /* 0x040ff00000041804 */
[C---:B------:R-:W-:Y:S01]  /*ac90*/  HMMA.16816.F32.BF16 R8, R176.reuse, R182, R8 ;  /* 0x000000b6b008723c */ /* 0x040fe20000041808 */
[----:B------:R-:W4:Y:S07]  /*aca0*/  LDSM.16.M88.4 R180, [R224+0x9900] ;  /* 0x00990000e0b4783b */ /* 0x000f2e0000000200 */
[C---:B------:R-:W-:Y:S08]  /*acb0*/  HMMA.16816.F32.BF16 R12, R176.reuse, R184, R12 ;  /* 0x000000b8b00c723c */ /* 0x040ff0000004180c */
[C---:B------:R-:W-:Y:S01]  /*acc0*/  HMMA.16816.F32.BF16 R16, R176.reuse, R186, R16 ;  /* 0x000000bab010723c */ /* 0x040fe20000041810 */
[----:B------:R-:W-:Y:S07]  /*acd0*/  LDSM.16.M88.4 R184, [R223+0x10100] ;  /* 0x01010000dfb8783b */ /* 0x000fee0000000200 */
[C---:B------:R-:W-:Y:S08]  /*ace0*/  HMMA.16816.F32.BF16 R20, R176.reuse, R188, R20 ;  /* 0x000000bcb014723c */ /* 0x040ff00000041814 */
[C---:B------:R-:W-:Y:S01]  /*acf0*/  HMMA.16816.F32.BF16 R24, R176.reuse, R190, R24 ;  /* 0x000000beb018723c */ /* 0x040fe20000041818 */
[----:B------:R-:W5:Y:S07]  /*ad00*/  LDSM.16.M88.4 R188, [R216] ;  /* 0x00000000d8bc783b */ /* 0x000f6e0000000200 */
[C---:B------:R-:W-:Y:S08]  /*ad10*/  HMMA.16816.F32.BF16 R28, R176.reuse, R192, R28 ;  /* 0x000000c0b01c723c */ /* 0x040ff0000004181c */
[----:B------:R-:W-:Y:S01]  /*ad20*/  HMMA.16816.F32.BF16 R32, R176, R194, R32 ;  /* 0x000000c2b020723c */ /* 0x000fe20000041820 */
[----:B------:R-:W4:Y:S06]  /*ad30*/  LDSM.16.M88.4 R176, [R216+0x800] ;  /* 0x00080000d8b0783b */ /* 0x000f2c0000000200 */
[----:B------:R-:W4:Y:S01]  /*ad40*/  LDSM.16.M88.4 R192, [R216+0x1000] ;  /* 0x00100000d8c0783b */ /* 0x000f220000000200 */
[C---:B--2---:R-:W-:Y:S08]  /*ad50*/  HMMA.16816.F32.BF16 R4, R172.reuse, R196, R4 ;  /* 0x000000c4ac04723c */ /* 0x044ff00000041804 */
[C---:B------:R-:W-:Y:S01]  /*ad60*/  HMMA.16816.F32.BF16 R8, R172.reuse, R198, R8 ;  /* 0x000000c6ac08723c */ /* 0x040fe20000041808 */
[----:B------:R-:W-:Y:S07]  /*ad70*/  LDSM.16.M88.4 R196, [R230+0x14100] ;  /* 0x01410000e6c4783b */ /* 0x000fee0000000200 */
[C---:B---3--:R-:W-:Y:S08]  /*ad80*/  HMMA.16816.F32.BF16 R12, R172.reuse, R200, R12 ;  /* 0x000000c8ac0c723c */ /* 0x048ff0000004180c */
[C---:B------:R-:W-:Y:S01]  /*ad90*/  HMMA.16816.F32.BF16 R16, R172.reuse, R202, R16 ;  /* 0x000000caac10723c */ /* 0x040fe20000041810 */
[----:B------:R-:W-:Y:S07]  /*ada0*/  LDSM.16.M88.4 R200, [R229+0xa100] ;  /* 0x00a10000e5c8783b */ /* 0x000fee0000000200 */
[C---:B-1----:R-:W-:Y:S08]  /*adb0*/  HMMA.16816.F32.BF16 R20, R172.reuse, R168, R20 ;  /* 0x000000a8ac14723c */ /* 0x042ff00000041814 */
[C---:B------:R-:W-:Y:S01]  /*adc0*/  HMMA.16816.F32.BF16 R24, R172.reuse, R170, R24 ;  /* 0x000000aaac18723c */ /* 0x040fe20000041818 */
[----:B------:R-:W1:Y:S07]  /*add0*/  LDSM.16.M88.4 R168, [R216+0x1800] ;  /* 0x00180000d8a8783b */ /* 0x000e6e0000000200 */
[C---:B----4-:R-:W-:Y:S08]  /*ade0*/  HMMA.16816.F32.BF16 R28, R172.reuse, R180, R28 ;  /* 0x000000b4ac1c723c */ /* 0x050ff0000004181c */
[----:B------:R-:W-:Y:S01]  /*adf0*/  HMMA.16816.F32.BF16 R32, R172, R182, R32 ;  /* 0x000000b6ac20723c */ /* 0x000fe20000041820 */
[----:B------:R-:W2:Y:S06]  /*ae00*/  LDSM.16.M88.4 R172, [R229+0xa900] ;  /* 0x00a90000e5ac783b */ /* 0x000eac0000000200 */
[----:B------:R-:W3:Y:S01]  /*ae10*/  LDSM.16.M88.4 R180, [R229+0xb100] ;  /* 0x00b10000e5b4783b */ /* 0x000ee20000000200 */
[C---:B-----5:R-:W-:Y:S08]  /*ae20*/  HMMA.16816.F32.BF16 R4, R184.reuse, R188, R4 ;  /* 0x000000bcb804723c */ /* 0x060ff00000041804 */
[C---:B------:R-:W-:Y:S01]  /*ae30*/  HMMA.16816.F32.BF16 R8, R184.reuse, R190, R8 ;  /* 0x000000beb808723c */ /* 0x040fe20000041808 */
[----:B------:R-:W4:Y:S07]  /*ae40*/  LDSM.16.M88.4 R188, [R229+0xb900] ;  /* 0x00b90000e5bc783b */ /* 0x000f2e0000000200 */
[C---:B------:R-:W-:Y:S08]  /*ae50*/  HMMA.16816.F32.BF16 R12, R184.reuse, R176, R12 ;  /* 0x000000b0b80c723c */ /* 0x040ff0000004180c */
[C---:B------:R-:W-:Y:S01]  /*ae60*/  HMMA.16816.F32.BF16 R16, R184.reuse, R178, R16 ;  /* 0x000000b2b810723c */ /* 0x040fe20000041810 */
[----:B------:R-:W-:Y:S07]  /*ae70*/  LDSM.16.M88.4 R176, [R215] ;  /* 0x00000000d7b0783b */ /* 0x000fee0000000200 */
[C---:B------:R-:W-:Y:S08]  /*ae80*/  HMMA.16816.F32.BF16 R20, R184.reuse, R192, R20 ;  /* 0x000000c0b814723c */ /* 0x040ff00000041814 */
[C---:B------:R-:W-:Y:S01]  /*ae90*/  HMMA.16816.F32.BF16 R24, R184.reuse, R194, R24 ;  /* 0x000000c2b818723c */ /* 0x040fe20000041818 */
[----:B------:R-:W-:Y:S07]  /*aea0*/  LDSM.16.M88.4 R192, [R213] ;  /* 0x00000000d5c0783b */ /* 0x000fee0000000200 */
[C---:B-1----:R-:W-:Y:S08]  /*aeb0*/  HMMA.16816.F32.BF16 R28, R184.reuse, R168, R28 ;  /* 0x000000a8b81c723c */ /* 0x042ff0000004181c */
[----:B------:R-:W-:Y:S01]  /*aec0*/  HMMA.16816.F32.BF16 R32, R184, R170, R32 ;  /* 0x000000aab820723c */ /* 0x000fe20000041820 */
[----:B------:R-:W1:Y:S06]  /*aed0*/  LDSM.16.M88.4 R168, [R226+0x14100] ;  /* 0x01410000e2a8783b */ /* 0x000e6c0000000200 */
[----:B------:R-:W5:Y:S01]  /*aee0*/  LDSM.16.M88.4 R184, [R214] ;  /* 0x00000000d6b8783b */ /* 0x000f620000000200 */
[C---:B------:R-:W-:Y:S08]  /*aef0*/  HMMA.16816.F32.BF16 R4, R196.reuse, R200, R4 ;  /* 0x000000c8c404723c */ /* 0x040ff00000041804 */
[C---:B------:R-:W-:Y:S01]  /*af00*/  HMMA.16816.F32.BF16 R8, R196.reuse, R202, R8 ;  /* 0x000000cac408723c */ /* 0x040fe20000041808 */
[----:B------:R-:W1:Y:S07]  /*af10*/  LDSM.16.M88.4 R200, [R212] ;  /* 0x00000000d4c8783b */ /* 0x000e6e0000000200 */
[C---:B--2---:R-:W-:Y:S08]  /*af20*/  HMMA.16816.F32.BF16 R12, R196.reuse, R172, R12 ;  /* 0x000000acc40c723c */ /* 0x044ff0000004180c */
[C---:B------:R-:W-:Y:S01]  /*af30*/  HMMA.16816.F32.BF16 R16, R196.reuse, R174, R16 ;  /* 0x000000aec410723c */ /* 0x040fe20000041810 */
[----:B------:R-:W-:Y:S07]  /*af40*/  LDSM.16.M88.4 R172, [R225+0x14100] ;  /* 0x01410000e1ac783b */ /* 0x000fee0000000200 */
[C---:B---3--:R-:W-:Y:S08]  /*af50*/  HMMA.16816.F32.BF16 R20, R196.reuse, R180, R20 ;  /* 0x000000b4c414723c */ /* 0x048ff00000041814 */
[C---:B------:R-:W-:Y:S01]  /*af60*/  HMMA.16816.F32.BF16 R24, R196.reuse, R182, R24 ;  /* 0x000000b6c418723c */ /* 0x040fe20000041818 */
[----:B------:R-:W2:Y:S07]  /*af70*/  LDSM.16.M88.4 R180, [R224+0xa100] ;  /* 0x00a10000e0b4783b */ /* 0x000eae0000000200 */
[C---:B----4-:R-:W-:Y:S08]  /*af80*/  HMMA.16816.F32.BF16 R28, R196.reuse, R188, R28 ;  /* 0x000000bcc41c723c */ /* 0x050ff0000004181c */
[----:B------:R-:W-:Y:S01]  /*af90*/  HMMA.16816.F32.BF16 R32, R196, R190, R32 ;  /* 0x000000bec420723c */ /* 0x000fe20000041820 */
[----:B------:R-:W3:Y:S06]  /*afa0*/  LDSM.16.M88.4 R188, [R224+0xa900] ;  /* 0x00a90000e0bc783b */ /* 0x000eec0000000200 */
[----:B------:R-:W4:Y:S01]  /*afb0*/  LDSM.16.M88.4 R196, [R224+0xb100] ;  /* 0x00b10000e0c4783b */ /* 0x000f220000000200 */
[C---:B-1----:R-:W-:Y:S08]  /*afc0*/  HMMA.16816.F32.BF16 R4, R168.reuse, R176, R4 ;  /* 0x000000b0a804723c */ /* 0x042ff00000041804 */
[C---:B------:R-:W-:Y:S01]  /*afd0*/  HMMA.16816.F32.BF16 R8, R168.reuse, R178, R8 ;  /* 0x000000b2a808723c */ /* 0x040fe20000041808 */
[----:B------:R-:W1:Y:S07]  /*afe0*/  LDSM.16.M88.4 R176, [R224+0xb900] ;  /* 0x00b90000e0b0783b */ /* 0x000e6e0000000200 */
[C---:B-----5:R-:W-:Y:S08]  /*aff0*/  HMMA.16816.F32.BF16 R12, R168.reuse, R184, R12 ;  /* 0x000000b8a80c723c */ /* 0x060ff0000004180c */
[C---:B------:R-:W-:Y:S01]  /*b000*/  HMMA.16816.F32.BF16 R16, R168.reuse, R186, R16 ;  /* 0x000000baa810723c */ /* 0x040fe20000041810 */
[----:B------:R-:W-:Y:S07]  /*b010*/  LDSM.16.M88.4 R184, [R223+0x14100] ;  /* 0x01410000dfb8783b */ /* 0x000fee0000000200 */
[C---:B------:R-:W-:Y:S08]  /*b020*/  HMMA.16816.F32.BF16 R20, R168.reuse, R192, R20 ;  /* 0x000000c0a814723c */ /* 0x040ff00000041814 */
[C---:B------:R-:W-:Y:S01]  /*b030*/  HMMA.16816.F32.BF16 R24, R168.reuse, R194, R24 ;  /* 0x000000c2a818723c */ /* 0x040fe20000041818 */
[----:B------:R-:W5:Y:S07]  /*b040*/  LDSM.16.M88.4 R192, [R216+0x2000] ;  /* 0x00200000d8c0783b */ /* 0x000f6e0000000200 */
        /* <DEDUP_REMOVED lines=13> */
[C---:B-1----:R-:W-:Y:S08]  /*b120*/  HMMA.16816.F32.BF16 R28, R172.reuse, R176, R28 ;  /* 0x000000b0ac1c723c */ /* 0x042ff0000004181c */
[----:B------:R-:W-:Y:S01]  /*b130*/  HMMA.16816.F32.BF16 R32, R172, R178, R32 ;  /* 0x000000b2ac20723c */ /* 0x000fe20000041820 */
[----:B------:R-:W-:Y:S06]  /*b140*/  LDSM.16.M88.4 R172, [R229+0xd100] ;  /* 0x00d10000e5ac783b */ /* 0x000fec0000000200 */
[----:B------:R-:W-:Y:S01]  /*b150*/  LDSM.16.M88.4 R176, [R229+0xd900] ;  /* 0x00d90000e5b0783b */ /* 0x000fe20000000200 */
[C---:B-----5:R-:W-:Y:S08]  /*b160*/  HMMA.16816.F32.BF16 R4, R184.reuse, R192, R4 ;  /* 0x000000c0b804723c */ /* 0x060ff00000041804 */
[C---:B------:R-:W-:Y:S01]  /*b170*/  HMMA.16816.F32.BF16 R8, R184.reuse, R194, R8 ;  /* 0x000000c2b808723c */ /* 0x040fe20000041808 */
[----:B------:R-:W-:Y:S07]  /*b180*/  LDSM.16.M88.4 R192, [R226+0x18100] ;  /* 0x01810000e2c0783b */ /* 0x000fee0000000200 */
[C---:B------:R-:W-:Y:S08]  /*b190*/  HMMA.16816.F32.BF16 R12, R184.reuse, R168, R12 ;  /* 0x000000a8b80c723c */ /* 0x040ff0000004180c */
[C---:B------:R-:W-:Y:S01]  /*b1a0*/  HMMA.16816.F32.BF16 R16, R184.reuse, R170, R16 ;  /* 0x000000aab810723c */ /* 0x040fe20000041810 */
[----:B------:R-:W1:Y:S07]  /*b1b0*/  LDSM.16.M88.4 R168, [R229+0xc900] ;  /* 0x00c90000e5a8783b */ /* 0x000e6e0000000200 */
[C---:B------:R-:W-:Y:S08]  /*b1c0*/  HMMA.16816.F32.BF16 R20, R184.reuse, R200, R20 ;  /* 0x000000c8b814723c */ /* 0x040ff00000041814 */
[C---:B------:R-:W-:Y:S01]  /*b1d0*/  HMMA.16816.F32.BF16 R24, R184.reuse, R202, R24 ;  /* 0x000000cab818723c */ /* 0x040fe20000041818 */
[----:B------:R-:W4:Y:S07]  /*b1e0*/  LDSM.16.M88.4 R200, [R211] ;  /* 0x00000000d3c8783b */ /* 0x000f2e0000000200 */
[C---:B--2---:R-:W-:Y:S08]  /*b1f0*/  HMMA.16816.F32.BF16 R28, R184.reuse, R180, R28 ;  /* 0x000000b4b81c723c */ /* 0x044ff0000004181c */
[----:B------:R-:W-:Y:S01]  /*b200*/  HMMA.16816.F32.BF16 R32, R184, R182, R32 ;  /* 0x000000b6b820723c */ /* 0x000fe20000041820 */
[----:B------:R-:W2:Y:S06]  /*b210*/  LDSM.16.M88.4 R180, [R210] ;  /* 0x00000000d2b4783b */ /* 0x000eac0000000200 */
[----:B------:R-:W5:Y:S01]  /*b220*/  LDSM.16.M88.4 R184, [R209] ;  /* 0x00000000d1b8783b */ /* 0x000f620000000200 */
[C---:B---3--:R-:W-:Y:S08]  /*b230*/  HMMA.16816.F32.BF16 R4, R188.reuse, R196, R4 ;  /* 0x000000c4bc04723c */ /* 0x048ff00000041804 */
[C---:B------:R-:W-:Y:S01]  /*b240*/  HMMA.16816.F32.BF16 R8, R188.reuse, R198, R8 ;  /* 0x000000c6bc08723c */ /* 0x040fe20000041808 */
[----:B------:R-:W3:Y:S07]  /*b250*/  LDSM.16.M88.4 R196, [R208] ;  /* 0x00000000d0c4783b */ /* 0x000eee0000000200 */
        /* <DEDUP_REMOVED lines=10> */
[C---:B----4-:R-:W-:Y:S08]  /*b300*/  HMMA.16816.F32.BF16 R4, R192.reuse, R200, R4 ;  /* 0x000000c8c004723c */ /* 0x050ff00000041804 */
[C---:B------:R-:W-:Y:S01]  /*b310*/  HMMA.16816.F32.BF16 R8, R192.reuse, R202, R8 ;  /* 0x000000cac008723c */ /* 0x040fe20000041808 */
[----:B------:R-:W4:Y:S07]  /*b320*/  LDSM.16.M88.4 R200, [R224+0xd900] ;  /* 0x00d90000e0c8783b */ /* 0x000f2e0000000200 */
[C---:B--2---:R-:W-:Y:S08]  /*b330*/  HMMA.16816.F32.BF16 R12, R192.reuse, R180, R12 ;  /* 0x000000b4c00c723c */ /* 0x044ff0000004180c */
[C---:B------:R-:W-:Y:S01]  /*b340*/  HMMA.16816.F32.BF16 R16, R192.reuse, R182, R16 ;  /* 0x000000b6c010723c */ /* 0x040fe20000041810 */
[----:B------:R-:W-:Y:S07]  /*b350*/  LDSM.16.M88.4 R180, [R223+0x18100] ;  /* 0x01810000dfb4783b */ /* 0x000fee0000000200 */
[C---:B-----5:R-:W-:Y:S08]  /*b360*/  HMMA.16816.F32.BF16 R20, R192.reuse, R184, R20 ;  /* 0x000000b8c014723c */ /* 0x060ff00000041814 */
[C---:B------:R-:W-:Y:S01]  /*b370*/  HMMA.16816.F32.BF16 R24, R192.reuse, R186, R24 ;  /* 0x000000bac018723c */ /* 0x040fe20000041818 */
[----:B------:R-:W2:Y:S07]  /*b380*/  LDSM.16.M88.4 R184, [R216+0x4000] ;  /* 0x00400000d8b8783b */ /* 0x000eae0000000200 */
[C---:B---3--:R-:W-:Y:S08]  /*b390*/  HMMA.16816.F32.BF16 R28, R192.reuse, R196, R28 ;  /* 0x000000c4c01c723c */ /* 0x048ff0000004181c */
[----:B------:R-:W-:Y:S01]  /*b3a0*/  HMMA.16816.F32.BF16 R32, R192, R198, R32 ;  /* 0x000000c6c020723c */ /* 0x000fe20000041820 */
[----:B------:R-:W3:Y:S06]  /*b3b0*/  LDSM.16.M88.4 R192, [R216+0x4800] ;  /* 0x00480000d8c0783b */ /* 0x000eec0000000200 */
        /* <DEDUP_REMOVED lines=10> */
[C---:B----4-:R-:W-:Y:S08]  /*b460*/  HMMA.16816.F32.BF16 R28, R168.reuse, R200, R28 ;  /* 0x000000c8a81c723c */ /* 0x050ff0000004181c */
[----:B------:R-:W-:Y:S01]  /*b470*/  HMMA.16816.F32.BF16 R32, R168, R202, R32 ;  /* 0x000000caa820723c */ /* 0x000fe20000041820 */
[----:B------:R-:W4:Y:S06]  /*b480*/  LDSM.16.M88.4 R168, [R229+0xe900] ;  /* 0x00e90000e5a8783b */ /* 0x000f2c0000000200 */
[----:B------:R-:W1:Y:S01]  /*b490*/  LDSM.16.M88.4 R200, [R229+0xf100] ;  /* 0x00f10000e5c8783b */ /* 0x000e620000000200 */
[C---:B--2---:R-:W-:Y:S08]  /*b4a0*/  HMMA.16816.F32.BF16 R4, R180.reuse, R184, R4 ;  /* 0x000000b8b404723c */ /* 0x044ff00000041804 */
[C---:B------:R-:W-:Y:S01]  /*b4b0*/  HMMA.16816.F32.BF16 R8, R180.reuse, R186, R8 ;  /* 0x000000bab408723c */ /* 0x040fe20000041808 */
[----:B------:R-:W2:Y:S07]  /*b4c0*/  LDSM.16.M88.4 R184, [R229+0xf900] ;  /* 0x00f90000e5b8783b */ /* 0x000eae0000000200 */
[C---:B---3--:R-:W-:Y:S08]  /*b4d0*/  HMMA.16816.F32.BF16 R12, R180.reuse, R192, R12 ;  /* 0x000000c0b40c723c */ /* 0x048ff0000004180c */
[C---:B------:R-:W-:Y:S01]  /*b4e0*/  HMMA.16816.F32.BF16 R16, R180.reuse, R194, R16 ;  /* 0x000000c2b410723c */ /* 0x040fe20000041810 */
[----:B------:R-:W-:Y:S07]  /*b4f0*/  LDSM.16.M88.4 R192, [R226+0x1c100] ;  /* 0x01c10000e2c0783b */ /* 0x000fee0000000200 */
[C---:B-----5:R-:W-:Y:S08]  /*b500*/  HMMA.16816.F32.BF16 R20, R180.reuse, R196, R20 ;  /* 0x000000c4b414723c */ /* 0x060ff00000041814 */
[C---:B------:R-:W-:Y:S01]  /*b510*/  HMMA.16816.F32.BF16 R24, R180.reuse, R198, R24 ;  /* 0x000000c6b418723c */ /* 0x040fe20000041818 */
[----:B------:R-:W3:Y:S07]  /*b520*/  LDSM.16.M88.4 R196, [R207] ;  /* 0x00000000cfc4783b */ /* 0x000eee0000000200 */
[C---:B-1----:R-:W-:Y:S08]  /*b530*/  HMMA.16816.F32.BF16 R28, R180.reuse, R172, R28 ;  /* 0x000000acb41c723c */ /* 0x042ff0000004181c */
[----:B------:R-:W-:Y:S01]  /*b540*/  HMMA.16816.F32.BF16 R32, R180, R174, R32 ;  /* 0x000000aeb420723c */ /* 0x000fe20000041820 */
[----:B------:R-:W-:Y:S06]  /*b550*/  LDSM.16.M88.4 R172, [R205] ;  /* 0x00000000cdac783b */ /* 0x000fec0000000200 */
[----:B------:R-:W-:Y:S01]  /*b560*/  LDSM.16.M88.4 R180, [R204] ;  /* 0x00000000ccb4783b */ /* 0x000fe20000000200 */
[C---:B------:R-:W-:Y:S08]  /*b570*/  HMMA.16816.F32.BF16 R4, R176.reuse, R188, R4 ;  /* 0x000000bcb004723c */ /* 0x040ff00000041804 */
[C---:B------:R-:W-:Y:S01]  /*b580*/  HMMA.16816.F32.BF16 R8, R176.reuse, R190, R8 ;  /* 0x000000beb008723c */ /* 0x040fe20000041808 */
[----:B------:R-:W-:Y:S07]  /*b590*/  LDSM.16.M88.4 R188, [R225+0x1c100] ;  /* 0x01c10000e1bc783b */ /* 0x000fee0000000200 */
[C---:B----4-:R-:W-:Y:S08]  /*b5a0*/  HMMA.16816.F32.BF16 R12, R176.reuse, R168, R12 ;  /* 0x000000a8b00c723c */ /* 0x050ff0000004180c */
[C---:B------:R-:W-:Y:S01]  /*b5b0*/  HMMA.16816.F32.BF16 R16, R176.reuse, R170, R16 ;  /* 0x000000aab010723c */ /* 0x040fe20000041810 */
[----:B------:R-:W1:Y:S07]  /*b5c0*/  LDSM.16.M88.4 R168, [R206] ;  /* 0x00000000cea8783b */ /* 0x000e6e0000000200 */
[C---:B------:R-:W-:Y:S08]  /*b5d0*/  HMMA.16816.F32.BF16 R20, R176.reuse, R200, R20 ;  /* 0x000000c8b014723c */ /* 0x040ff00000041814 */
[C---:B------:R-:W-:Y:S01]  /*b5e0*/  HMMA.16816.F32.BF16 R24, R176.reuse, R202, R24 ;  /* 0x000000cab018723c */ /* 0x040fe20000041818 */
[----:B------:R-:W4:Y:S07]  /*b5f0*/  LDSM.16.M88.4 R200, [R224+0xe100] ;  /* 0x00e10000e0c8783b */ /* 0x000f2e0000000200 */
[C---:B--2---:R-:W-:Y:S08]  /*b600*/  HMMA.16816.F32.BF16 R28, R176.reuse, R184, R28 ;  /* 0x000000b8b01c723c */ /* 0x044ff0000004181c */
[----:B------:R-:W-:Y:S01]  /*b610*/  HMMA.16816.F32.BF16 R32, R176, R186, R32 ;  /* 0x000000bab020723c */ /* 0x000fe20000041820 */
[----:B------:R-:W2:Y:S06]  /*b620*/  LDSM.16.M88.4 R176, [R224+0xe900] ;  /* 0x00e90000e0b0783b */ /* 0x000eac0000000200 */
[----:B------:R-:W5:Y:S01]  /*b630*/  LDSM.16.M88.4 R184, [R224+0xf100] ;  /* 0x00f10000e0b8783b */ /* 0x000f620000000200 */
        /* <DEDUP_REMOVED lines=15> */
[----:B------:R-:W4:Y:S01]  /*b730*/  LDSM.16.M88.4 R200, [R216+0x7800] ;  /* 0x00780000d8c8783b */ /* 0x000f220000000200 */
[----:B------:R-:W-:Y:S05]  /*b740*/  DEPBAR.LE SB0, 0x0 ;  /* 0x000080000000791a */ /* 0x000fea0000000000 */
[----:B------:R-:W-:Y:S01]  /*b750*/  BAR.SYNC.DEFER_BLOCKING 0x0 ;  /* 0x0000000000007b1d */ /* 0x000fe20000010000 */
[C---:B--2---:R-:W-:Y:S08]  /*b760*/  HMMA.16816.F32.BF16 R12, R188.reuse, R176, R12 ;  /* 0x000000b0bc0c723c */ /* 0x044ff0000004180c */
[C---:B------:R-:W-:Y:S08]  /*b770*/  HMMA.16816.F32.BF16 R16, R188.reuse, R178, R16 ;  /* 0x000000b2bc10723c */ /* 0x040ff00000041810 */
[C---:B-----5:R-:W-:Y:S08]  /*b780*/  HMMA.16816.F32.BF16 R20, R188.reuse, R184, R20 ;  /* 0x000000b8bc14723c */ /* 0x060ff00000041814 */
[C---:B------:R-:W-:Y:S08]  /*b790*/  HMMA.16816.F32.BF16 R24, R188.reuse, R186, R24 ;  /* 0x000000babc18723c */ /* 0x040ff00000041818 */
[C---:B---3--:R-:W-:Y:S08]  /*b7a0*/  HMMA.16816.F32.BF16 R28, R188.reuse, R196, R28 ;  /* 0x000000c4bc1c723c */ /* 0x048ff0000004181c */
[----:B------:R-:W-:Y:S08]  /*b7b0*/  HMMA.16816.F32.BF16 R32, R188, R198, R32 ;  /* 0x000000c6bc20723c */ /* 0x000ff00000041820 */
[C---:B-1----:R-:W-:Y:S08]  /*b7c0*/  HMMA.16816.F32.BF16 R4, R168.reuse, R172, R4 ;  /* 0x000000aca804723c */ /* 0x042ff00000041804 */
[C---:B------:R-:W-:Y:S08]  /*b7d0*/  HMMA.16816.F32.BF16 R8, R168.reuse, R174, R8 ;  /* 0x000000aea808723c */ /* 0x040ff00000041808 */
[C---:B------:R-:W-:Y:S08]  /*b7e0*/  HMMA.16816.F32.BF16 R12, R168.reuse, R180, R12 ;  /* 0x000000b4a80c723c */ /* 0x040ff0000004180c */
[C---:B------:R-:W-:Y:S08]  /*b7f0*/  HMMA.16816.F32.BF16 R16, R168.reuse, R182, R16 ;  /* 0x000000b6a810723c */ /* 0x040ff00000041810 */
[C---:B------:R-:W-:Y:S08]  /*b800*/  HMMA.16816.F32.BF16 R20, R168.reuse, R192, R20 ;  /* 0x000000c0a814723c */ /* 0x040ff00000041814 */
[C---:B------:R-:W-:Y:S08]  /*b810*/  HMMA.16816.F32.BF16 R24, R168.reuse, R194, R24 ;  /* 0x000000c2a818723c */ /* 0x040ff00000041818 */
[C---:B----4-:R-:W-:Y:S08]  /*b820*/  HMMA.16816.F32.BF16 R28, R168.reuse, R200, R28 ;  /* 0x000000c8a81c723c */ /* 0x050ff0000004181c */
        /* <DEDUP_REMOVED lines=10> */
[----:B------:R-:W-:Y:S01]  /*b8d0*/  LOP3.LUT R176, R176, 0xf, RZ, 0xc0, !PT ;  /* 0x0000000fb0b07812 */ /* 0x000fe200078ec0ff */
[----:B------:R-:W-:Y:S01]  /*b8e0*/  IMAD.SHL.U32 R186, R244, 0x2, RZ ;  /* 0x00000002f4ba7824 */ /* 0x000fe200078e00ff */
        /* <DEDUP_REMOVED lines=30> */
[----:B------:R-:W-:Y:S01]  /*bad0*/  SHFL.IDX PT, R175, R168, RZ, 0x181f ;  /* 0x00181fffa8af7589 */ /* 0x000fe200000e0000 */
[----:B------:R-:W-:Y:S03]  /*bae0*/  IMAD.SHL.U32 R0, R241, 0x2, RZ ;  /* 0x00000002f1007824 */ /* 0x000fe600078e00ff */
[----:B------:R-:W1:Y:S04]  /*baf0*/  SHFL.IDX PT, R169, R168, 0x1, 0x181f ;  /* 0x00381f00a8a97f89 */ /* 0x000e6800000e0000 */
[----:B------:R-:W2:Y:S04]  /*bb00*/  SHFL.IDX PT, R171, R167, 0x1, 0x181f ;  /* 0x00381f00a7ab7f89 */ /* 0x000ea800000e0000 */
[----:B------:R-:W3:Y:S01]  /*bb10*/  SHFL.IDX PT, R167, R167, RZ, 0x181f ;  /* 0x00181fffa7a77589 */ /* 0x000ee200000e0000 */
[----:B-1----:R-:W-:Y:S04]  /*bb20*/  IADD3 R178, P1, P0, R178, R169, R251 ;  /* 0x000000a9b2b27210 */ /* 0x002fe8000783e0fb */
[----:B--2---:R-:W-:Y:S02]  /*bb30*/  IADD3.X R179, RZ, R171, R252, P1, P0 ;  /* 0x000000abffb37210 */ /* 0x004fe40000fe04fc */
[----:B------:R-:W-:Y:S04]  /*bb40*/  IADD3 R176, P1, P0, R176, R169, R164 ;  /* 0x000000a9b0b07210 */ /* 0x000fe8000783e0a4 */
[----:B------:R-:W-:Y:S02]  /*bb50*/  IADD3.X R177, RZ, R171, R166, P1, P0 ;  /* 0x000000abffb17210 */ /* 0x000fe40000fe04a6 */
[----:B------:R-:W-:Y:S04]  /*bb60*/  IADD3 R172, P1, P0, R172, R169, R0 ;  /* 0x000000a9acac7210 */ /* 0x000fe8000783e000 */
[----:B------:R-:W-:Y:S02]  /*bb70*/  IADD3.X R173, RZ, R171, R2, P1, P0 ;  /* 0x000000abffad7210 */ /* 0x000fe40000fe0402 */
[----:B------:R-:W-:Y:S05]  /*bb80*/  IADD3 R180, P0, R175, R164, RZ ;  /* 0x000000a4afb47210 */ /* 0x000fea0007f1e0ff */
[----:B---3--:R-:W-:Y:S01]  /*bb90*/  IMAD.X R181, R167, 0x1, R166, P0 ;  /* 0x00000001a7b57824 */ /* 0x008fe200000e06a6 */
[----:B------:R-:W-:Y:S05]  /*bba0*/  IADD3 R182, P0, R175, R0, RZ ;  /* 0x00000000afb67210 */ /* 0x000fea0007f1e0ff */
[----:B------:R-:W-:Y:S01]  /*bbb0*/  IMAD.X R183, R167, 0x1, R2, P0 ;  /* 0x00000001a7b77824 */ /* 0x000fe200000e0602 */
[-C--:B------:R-:W-:Y:S05]  /*bbc0*/  IADD3 R184, P0, R175, R186.reuse, RZ ;  /* 0x000000baafb87210 */ /* 0x080fea0007f1e0ff */
[--C-:B------:R-:W-:Y:S01]  /*bbd0*/  IMAD.X R185, R167, 0x1, R187.reuse, P0 ;  /* 0x00000001a7b97824 */ /* 0x100fe200000e06bb */
        /* <DEDUP_REMOVED lines=17> */
.L_x_2002:
[----:B------:R-:W-:Y:S01]  /*bcf0*/  FMNMX.FTZ R0, R4, R3, !PT ;  /* 0x0000000304007209 */ /* 0x000fe20007810000 */
[----:B-1----:R-:W-:Y:S01]  /*bd00*/  LDSM.16.MT88.4 R172, [R222+0x100] ;  /* 0x00010000deac783b */ /* 0x002fe20000004200 */
        /* <DEDUP_REMOVED lines=34> */
[----:B------:R-:W-:Y:S02]  /*bf30*/  PLOP3.LUT P0, PT, PT, PT, UP2, 0x80, 0x0 ;  /* 0x000000000000781c */ /* 0x000fe40003f0f028 */
[----:B------:R-:W-:Y:S02]  /*bf40*/  FMNMX.FTZ R170, R33, R0, !PT ;  /* 0x0000000021aa7209 */ /* 0x000fe40007810000 */
[----:B------:R-:W-:Y:S03]  /*bf50*/  FMNMX.FTZ R0, R34, R169, !PT ;  /* 0x000000a922007209 */ /* 0x000fe60007810000 */
[----:B------:R-:W-:Y:S01]  /*bf60*/  SHFL.BFLY PT, R171, R170, 0x2, 0x1f ;  /* 0x0c401f00aaab7f89 */ /* 0x000fe200000e0000 */
[----:B------:R-:W-:Y:S07]  /*bf70*/  FMNMX.FTZ R166, R35, R0, !PT ;  /* 0x0000000023a67209 */ /* 0x000fee0007810000 */
[----:B------:R-:W1:Y:S02]  /*bf80*/  SHFL.BFLY PT, R169, R166, 0x2, 0x1f ;  /* 0x0c401f00a6a97f89 */ /* 0x000e6400000e0000 */
[----:B-1----:R-:W-:Y:S02]  /*bf90*/  FMNMX.FTZ R167, R166, R169, !PT ;  /* 0x000000a9a6a77209 */ /* 0x002fe40007810000 */
[----:B------:R-:W-:Y:S04]  /*bfa0*/  FMNMX.FTZ R168, R170, R171, !PT ;  /* 0x000000abaaa87209 */ /* 0x000fe80007810000 */
[----:B------:R-:W1:Y:S08]  /*bfb0*/  SHFL.BFLY PT, R164, R167, 0x1, 0x1f ;  /* 0x0c201f00a7a47f89 */ /* 0x000e7000000e0000 */
[----:B------:R-:W2:Y:S01]  /*bfc0*/  SHFL.BFLY PT, R171, R168, 0x1, 0x1f ;  /* 0x0c201f00a8ab7f89 */ /* 0x000ea200000e0000 */
[----:B-1----:R-:W-:Y:S05]  /*bfd0*/  FMNMX.FTZ R164, R164, R167, !PT ;  /* 0x000000a7a4a47209 */ /* 0x002fea0007810000 */
[----:B------:R-:W-:Y:S01]  /*bfe0*/  FMUL.FTZ R189, R164, c[0x0][0x2d0] ;  /* 0x0000b400a4bd7a20 */ /* 0x000fe20000410000 */
[----:B--2---:R-:W-:Y:S03]  /*bff0*/  FMNMX.FTZ R0, R168, R171, !PT ;  /* 0x000000aba8007209 */ /* 0x004fe60007810000 */
[--C-:B------:R-:W-:Y:S01]  /*c000*/  FFMA.FTZ R6, R6, c[0x0][0x2d0], -R189.reuse ;  /* 0x0000b40006067a23 */ /* 0x100fe200000108bd */
[----:B------:R-:W1:Y:S01]  /*c010*/  LDSM.16.MT88.4 R168, [R227+0x100] ;  /* 0x00010000e3a8783b */ /* 0x000e620000004200 */
[----:B------:R-:W-:Y:S02]  /*c020*/  FFMA.FTZ R7, R7, c[0x0][0x2d0], -R189 ;  /* 0x0000b40007077a23 */ /* 0x000fe400000108bd */
[C---:B------:R-:W-:Y:S02]  /*c030*/  FADD.FTZ R2, -R0.reuse, R3 ;  /* 0x0000000300027221 */ /* 0x040fe40000010100 */
[----:B------:R-:W-:Y:S01]  /*c040*/  FMUL.FTZ R191, R0, c[0x0][0x2d0] ;  /* 0x0000b40000bf7a20 */ /* 0x000fe20000410000 */
[----:B------:R-:W-:Y:S01]  /*c050*/  MUFU.EX2 R6, R6 ;  /* 0x0000000600067308 */ /* 0x000fe20000000800 */
[----:B------:R-:W-:Y:S02]  /*c060*/  FMUL.FTZ R3, R2, c[0x0][0x2d0] ;  /* 0x0000b40002037a20 */ /* 0x000fe40000410000 */
[----:B------:R-:W-:Y:S02]  /*c070*/  FADD.FTZ R2, -R164, R165 ;  /* 0x000000a5a4027221 */ /* 0x000fe40000010100 */
[--C-:B------:R-:W-:Y:S02]  /*c080*/  FFMA.FTZ R188, R4, c[0x0][0x2d0], -R191.reuse ;  /* 0x0000b40004bc7a23 */ /* 0x100fe400000108bf */
[----:B------:R-:W-:Y:S02]  /*c090*/  FMUL.FTZ R165, R2, c[0x0][0x2d0] ;  /* 0x0000b40002a57a20 */ /* 0x000fe40000410000 */
[--C-:B------:R-:W-:Y:S01]  /*c0a0*/  FFMA.FTZ R5, R5, c[0x0][0x2d0], -R191.reuse ;  /* 0x0000b40005057a23 */ /* 0x100fe200000108bf */
[----:B------:R-:W-:Y:S01]  /*c0b0*/  MUFU.EX2 R7, R7 ;  /* 0x0000000700077308 */ /* 0x000fe20000000800 */
[--C-:B------:R-:W-:Y:S02]  /*c0c0*/  FFMA.FTZ R166, R8, c[0x0][0x2d0], -R191.reuse ;  /* 0x0000b40008a67a23 */ /* 0x100fe400000108bf */
[----:B------:R-:W-:Y:S02]  /*c0d0*/  FFMA.FTZ R167, R9, c[0x0][0x2d0], -R191 ;  /* 0x0000b40009a77a23 */ /* 0x000fe400000108bf */
[----:B------:R-:W-:Y:S02]  /*c0e0*/  FFMA.FTZ R190, R11, c[0x0][0x2d0], -R189 ;  /* 0x0000b4000bbe7a23 */ /* 0x000fe400000108bd */
[--C-:B------:R-:W-:Y:S02]  /*c0f0*/  FFMA.FTZ R192, R12, c[0x0][0x2d0], -R191.reuse ;  /* 0x0000b4000cc07a23 */ /* 0x100fe400000108bf */
[----:B------:R-:W-:Y:S01]  /*c100*/  FFMA.FTZ R193, R13, c[0x0][0x2d0], -R191 ;  /* 0x0000b4000dc17a23 */ /* 0x000fe200000108bf */
[----:B------:R2:W3:Y:S01]  /*c110*/  MUFU.EX2 R2, R165 ;  /* 0x000000a500027308 */ /* 0x0004e20000000800 */
[--C-:B------:R-:W-:Y:S02]  /*c120*/  FFMA.FTZ R194, R14, c[0x0][0x2d0], -R189.reuse ;  /* 0x0000b4000ec27a23 */ /* 0x100fe400000108bd */
[----:B------:R-:W-:Y:S02]  /*c130*/  FFMA.FTZ R195, R15, c[0x0][0x2d0], -R189 ;  /* 0x0000b4000fc37a23 */ /* 0x000fe400000108bd */
[----:B------:R-:W-:Y:S01]  /*c140*/  LDSM.16.MT88.4 R12, [R220+0x6100] ;  /* 0x00610000dc0c783b */ /* 0x000fe20000004200 */
[--C-:B------:R-:W-:Y:S02]  /*c150*/  FFMA.FTZ R196, R16, c[0x0][0x2d0], -R191.reuse ;  /* 0x0000b40010c47a23 */ /* 0x100fe400000108bf */
[----:B------:R-:W-:Y:S02]  /*c160*/  FFMA.FTZ R197, R17, c[0x0][0x2d0], -R191 ;  /* 0x0000b40011c57a23 */ /* 0x000fe400000108bf */
[----:B------:R-:W-:Y:S01]  /*c170*/  MUFU.EX2 R188, R188 ;  /* 0x000000bc00bc7308 */ /* 0x000fe20000000800 */
[--C-:B------:R-:W-:Y:S02]  /*c180*/  FFMA.FTZ R198, R18, c[0x0][0x2d0], -R189.reuse ;  /* 0x0000b40012c67a23 */ /* 0x100fe400000108bd */
[----:B------:R-:W-:Y:S02]  /*c190*/  FFMA.FTZ R199, R19, c[0x0][0x2d0], -R189 ;  /* 0x0000b40013c77a23 */ /* 0x000fe400000108bd */
[----:B------:R-:W-:Y:S01]  /*c1a0*/  LDSM.16.MT88.4 R16, [R222+0x900] ;  /* 0x00090000de10783b */ /* 0x000fe20000004200 */
[----:B------:R-:W-:Y:S02]  /*c1b0*/  FFMA.FTZ R200, R28, c[0x0][0x2d0], -R191 ;  /* 0x0000b4001cc87a23 */ /* 0x000fe400000108bf */
[--C-:B------:R-:W-:Y:S02]  /*c1c0*/  FFMA.FTZ R201, R34, c[0x0][0x2d0], -R189.reuse ;  /* 0x0000b40022c97a23 */ /* 0x100fe400000108bd */
[----:B------:R-:W-:Y:S01]  /*c1d0*/  MUFU.EX2 R5, R5 ;  /* 0x0000000500057308 */ /* 0x000fe20000000800 */
[----:B--2---:R-:W-:Y:S02]  /*c1e0*/  FFMA.FTZ R165, R10, c[0x0][0x2d0], -R189 ;  /* 0x0000b4000aa57a23 */ /* 0x004fe400000108bd */
[C---:B---3--:R-:W-:Y:S02]  /*c1f0*/  FMUL.FTZ R10, R2.reuse, R162 ;  /* 0x000000a2020a7220 */ /* 0x048fe40000410000 */
[C---:B------:R-:W-:Y:S05]  /*c200*/  FMUL.FTZ R11, R2.reuse, R163 ;  /* 0x000000a3020b7220 */ /* 0x040fea0000410000 */
        /* <DEDUP_REMOVED lines=18> */
[----:B------:R-:W3:Y:S01]  /*c330*/  MUFU.EX2 R190, R190 ;  /* 0x000000be00be7308 */ /* 0x000ee20000000800 */
[C---:B------:R-:W-:Y:S02]  /*c340*/  FMUL.FTZ R39, R2.reuse, R39 ;  /* 0x0000002702277220 */ /* 0x040fe40000410000 */
[C---:B------:R-:W-:Y:S01]  /*c350*/  FMUL.FTZ R42, R2.reuse, R42 ;  /* 0x0000002a022a7220 */ /* 0x040fe20000410000 */
[----:B--2---:R-:W-:Y:S01]  /*c360*/  F2FP.BF16.PACK_AB R162, R167, R166 ;  /* 0x000000a6a7a2723e */ /* 0x004fe200000010ff */
        /* <DEDUP_REMOVED lines=16> */
[----:B------:R-:W3:Y:S01]  /*c470*/  MUFU.EX2 R193, R193 ;  /* 0x000000c100c17308 */ /* 0x000ee20000000800 */
[C---:B------:R-:W-:Y:S02]  /*c480*/  FMUL.FTZ R70, R2.reuse, R70 ;  /* 0x0000004602467220 */ /* 0x040fe40000410000 */
[C---:B------:R-:W-:Y:S02]  /*c490*/  FMUL.FTZ R71, R2.reuse, R71 ;  /* 0x0000004702477220 */ /* 0x040fe40000410000 */
[----:B--2---:R-:W-:Y:S01]  /*c4a0*/  FMUL.FTZ R8, R3, R160 ;  /* 0x000000a003087220 */ /* 0x004fe20000410000 */
[----:B------:R-:W-:Y:S01]  /*c4b0*/  F2FP.BF16.PACK_AB R160, R5, R188 ;  /* 0x000000bc05a0723e */ /* 0x000fe200000010ff */
[----:B------:R-:W-:Y:S01]  /*c4c0*/  FMUL.FTZ R9, R3, R161 ;  /* 0x000000a103097220 */ /* 0x000fe20000410000 */
[----:B------:R-:W-:Y:S01]  /*c4d0*/  F2FP.BF16.PACK_AB R161, R7, R6 ;  /* 0x0000000607a1723e */ /* 0x000fe200000010ff */
[C---:B------:R-:W-:Y:S01]  /*c4e0*/  FMUL.FTZ R132, R3.reuse, R132 ;  /* 0x0000008403847220 */ /* 0x040fe20000410000 */
[----:B------:R-:W-:Y:S01]  /*c4f0*/  MUFU.EX2 R194, R194 ;  /* 0x000000c200c27308 */ /* 0x000fe20000000800 */
[C---:B------:R-:W-:Y:S02]  /*c500*/  FMUL.FTZ R133, R3.reuse, R133 ;  /* 0x0000008503857220 */ /* 0x040fe40000410000 */
[C---:B------:R-:W-:Y:S02]  /*c510*/  FMUL.FTZ R136, R3.reuse, R136 ;  /* 0x0000008803887220 */ /* 0x040fe40000410000 */
[C---:B-1----:R-:W-:Y:S05]  /*c520*/  HMMA.16816.F32.BF16 R8, R160.reuse, R168, R8 ;  /* 0x000000a8a008723c */ /* 0x042fea0000041808 */
[C---:B------:R-:W-:Y:S01]  /*c530*/  FMUL.FTZ R137, R3.reuse, R137 ;  /* 0x0000008903897220 */ /* 0x040fe20000410000 */
[----:B------:R-:W1:Y:S01]  /*c540*/  MUFU.EX2 R195, R195 ;  /* 0x000000c300c37308 */ /* 0x000e620000000800 */
[C---:B------:R-:W-:Y:S01]  /*c550*/  FMUL.FTZ R140, R3.reuse, R140 ;  /* 0x0000008c038c7220 */ /* 0x040fe20000410000 */
[C---:B------:R-:W-:Y:S01]  /*c560*/  HMMA.16816.F32.BF16 R132, R160.reuse, R170, R132 ;  /* 0x000000aaa084723c */ /* 0x040fe20000041884 */
[----:B------:R-:W2:Y:S03]  /*c570*/  LDSM.16.MT88.4 R168, [R220+0x100] ;  /* 0x00010000dca8783b */ /* 0x000ea60000004200 */
[C---:B------:R-:W-:Y:S02]  /*c580*/  FMUL.FTZ R141, R3.reuse, R141 ;  /* 0x0000008d038d7220 */ /* 0x040fe40000410000 */
[C---:B------:R-:W-:Y:S02]  /*c590*/  FMUL.FTZ R144, R3.reuse, R144 ;  /* 0x0000009003907220 */ /* 0x040fe40000410000 */
[C---:B------:R-:W-:Y:S01]  /*c5a0*/  HMMA.16816.F32.BF16 R136, R160.reuse, R172, R136 ;  /* 0x000000aca088723c */ /* 0x040fe20000041888 */
[----:B------:R-:W-:Y:S03]  /*c5b0*/  MUFU.EX2 R196, R196 ;  /* 0x000000c400c47308 */ /* 0x000fe60000000800 */
[C---:B------:R-:W-:Y:S02]  /*c5c0*/  FMUL.FTZ R145, R3.reuse, R145 ;  /* 0x0000009103917220 */ /* 0x040fe40000410000 */
[C---:B------:R-:W-:Y:S02]  /*c5d0*/  FMUL.FTZ R148, R3.reuse, R148 ;  /* 0x0000009403947220 */ /* 0x040fe40000410000 */
[C---:B------:R-:W-:Y:S01]  /*c5e0*/  HMMA.16816.F32.BF16 R140, R160.reuse, R174, R140 ;  /* 0x000000aea08c723c */ /* 0x040fe2000004188c */
[----:B------:R-:W4:Y:S02]  /*c5f0*/  LDSM.16.MT88.4 R172, [R227+0x2100] ;  /* 0x00210000e3ac783b */ /* 0x000f240000004200 */
[----:B------:R-:W5:Y:S01]  /*c600*/  MUFU.EX2 R197, R197 ;  /* 0x000000c500c57308 */ /* 0x000f620000000800 */
[C---:B------:R-:W-:Y:S02]  /*c610*/  FMUL.FTZ R149, R3.reuse, R149 ;  /* 0x0000009503957220 */ /* 0x040fe40000410000 */
[C---:B------:R-:W-:Y:S02]  /*c620*/  FMUL.FTZ R152, R3.reuse, R152 ;  /* 0x0000009803987220 */ /* 0x040fe40000410000 */
[C---:B------:R-:W-:Y:S04]  /*c630*/  HMMA.16816.F32.BF16 R144, R160.reuse, R176, R144 ;  /* 0x000000b0a090723c */ /* 0x040fe80000041890 */
[C---:B------:R-:W-:Y:S01]  /*c640*/  FMUL.FTZ R153, R3.reuse, R153 ;  /* 0x0000009903997220 */ /* 0x040fe20000410000 */
[----:B------:R-:W-:Y:S01]  /*c650*/  MUFU.EX2 R198, R198 ;  /* 0x000000c600c67308 */ /* 0x000fe20000000800 */
[C---:B------:R-:W-:Y:S02]  /*c660*/  FMUL.FTZ R156, R3.reuse, R156 ;  /* 0x0000009c039c7220 */ /* 0x040fe40000410000 */
[C---:B------:R-:W-:Y:S01]  /*c670*/  HMMA.16816.F32.BF16 R148, R160.reuse, R178, R148 ;  /* 0x000000b2a094723c */ /* 0x040fe20000041894 */
[----:B------:R-:W1:Y:S03]  /*c680*/  LDSM.16.MT88.4 R176, [R222+0x2100] ;  /* 0x00210000deb0783b */ /* 0x000e660000004200 */
[C---:B------:R-:W-:Y:S02]  /*c690*/  FMUL.FTZ R157, R3.reuse, R157 ;  /* 0x0000009d039d7220 */ /* 0x040fe40000410000 */
[C---:B------:R-:W-:Y:S01]  /*c6a0*/  FMUL.FTZ R36, R3.reuse, R36 ;  /* 0x0000002403247220 */ /* 0x040fe20000410000 */
[----:B------:R-:W1:Y:S01]  /*c6b0*/  MUFU.EX2 R199, R199 ;  /* 0x000000c700c77308 */ /* 0x000e620000000800 */
[C---:B------:R-:W-:Y:S01]  /*c6c0*/  FMUL.FTZ R37, R3.reuse, R37 ;  /* 0x0000002503257220 */ /* 0x040fe20000410000 */
[C---:B--2---:R-:W-:Y:S03]  /*c6d0*/  HMMA.16816.F32.BF16 R152, R160.reuse, R168, R152 ;  /* 0x000000a8a098723c */ /* 0x044fe60000041898 */
[C---:B------:R-:W-:Y:S02]  /*c6e0*/  FMUL.FTZ R40, R3.reuse, R40 ;  /* 0x0000002803287220 */ /* 0x040fe40000410000 */
[C---:B------:R-:W-:Y:S02]  /*c6f0*/  FMUL.FTZ R41, R3.reuse, R41 ;  /* 0x0000002903297220 */ /* 0x040fe40000410000 */
[C---:B------:R-:W-:Y:S01]  /*c700*/  FMUL.FTZ R44, R3.reuse, R44 ;  /* 0x0000002c032c7220 */ /* 0x040fe20000410000 */
[C---:B------:R-:W-:Y:S01]  /*c710*/  HMMA.16816.F32.BF16 R156, R160.reuse, R170, R156 ;  /* 0x000000aaa09c723c */ /* 0x040fe2000004189c */
[----:B------:R-:W2:Y:S01]  /*c720*/  LDSM.16.MT88.4 R168, [R221+0x2100] ;  /* 0x00210000dda8783b */ /* 0x000ea20000004200 */
[----:B------:R-:W-:Y:S02]  /*c730*/  MUFU.EX2 R200, R200 ;  /* 0x000000c800c87308 */ /* 0x000fe40000000800 */
[C---:B------:R-:W-:Y:S02]  /*c740*/  FMUL.FTZ R45, R3.reuse, R45 ;  /* 0x0000002d032d7220 */ /* 0x040fe40000410000 */
[C---:B------:R-:W-:Y:S02]  /*c750*/  FMUL.FTZ R48, R3.reuse, R48 ;  /* 0x0000003003307220 */ /* 0x040fe40000410000 */
[C---:B----4-:R-:W-:Y:S04]  /*c760*/  HMMA.16816.F32.BF16 R36, R160.reuse, R172, R36 ;  /* 0x000000aca024723c */ /* 0x050fe80000041824 */
[C---:B------:R-:W-:Y:S01]  /*c770*/  FMUL.FTZ R49, R3.reuse, R49 ;  /* 0x0000003103317220 */ /* 0x040fe20000410000 */
[----:B------:R-:W-:Y:S01]  /*c780*/  MUFU.EX2 R201, R201 ;  /* 0x000000c900c97308 */ /* 0x000fe20000000800 */
[C---:B------:R-:W-:Y:S02]  /*c790*/  FMUL.FTZ R52, R3.reuse, R52 ;  /* 0x0000003403347220 */ /* 0x040fe40000410000 */
[C---:B------:R-:W-:Y:S01]  /*c7a0*/  HMMA.16816.F32.BF16 R40, R160.reuse, R174, R40 ;  /* 0x000000aea028723c */ /* 0x040fe20000041828 */
[----:B------:R-:W4:Y:S03]  /*c7b0*/  LDSM.16.MT88.4 R172, [R220+0x2100] ;  /* 0x00210000dcac783b */ /* 0x000f260000004200 */
        /* <DEDUP_REMOVED lines=18> */
[C---:B----4-:R-:W-:Y:S04]  /*c8e0*/  HMMA.16816.F32.BF16 R60, R160.reuse, R172, R60 ;  /* 0x000000aca03c723c */ /* 0x050fe8000004183c */
[C---:B------:R-:W-:Y:S02]  /*c8f0*/  FMUL.FTZ R75, R2.reuse, R75 ;  /* 0x0000004b024b7220 */ /* 0x040fe40000410000 */
        /* <DEDUP_REMOVED lines=21> */
[C---:B------:R-:W-:Y:S03]  /*ca50*/  FMUL.FTZ R89, R3.reuse, R89 ;  /* 0x0000005903597220 */ /* 0x040fe60000410000 */
[C---:B----4-:R-:W-:Y:S03]  /*ca60*/  HMMA.16816.F32.BF16 R84, R160.reuse, R172, R84 ;  /* 0x000000aca054723c */ /* 0x050fe60000041854 */
[C---:B------:R-:W-:Y:S02]  /*ca70*/  FMUL.FTZ R90, R2.reuse, R90 ;  /* 0x0000005a025a7220 */ /* 0x040fe40000410000 */
[C---:B------:R-:W-:Y:S02]  /*ca80*/  FMUL.FTZ R91, R2.reuse, R91 ;  /* 0x0000005b025b7220 */ /* 0x040fe40000410000 */
[C---:B------:R-:W-:Y:S02]  /*ca90*/  FMUL.FTZ R92, R3.reuse, R92 ;  /* 0x0000005c035c7220 */ /* 0x040fe40000410000 */
[C---:B------:R-:W-:Y:S03]  /*caa0*/  FMUL.FTZ R93, R3.reuse, R93 ;  /* 0x0000005d035d7220 */ /* 0x040fe60000410000 */
[C---:B------:R-:W-:Y:S01]  /*cab0*/  HMMA.16816.F32.BF16 R88, R160.reuse, R174, R88 ;  /* 0x000000aea058723c */ /* 0x040fe20000041858 */
[----:B------:R-:W4:Y:S02]  /*cac0*/  LDSM.16.MT88.4 R172, [R222+0x6100] ;  /* 0x00610000deac783b */ /* 0x000f240000004200 */
        /* <DEDUP_REMOVED lines=43> */
[----:B------:R-:W-:Y:S02]  /*cd80*/  LDSM.16.MT88.4 R176, [R227+0x2900] ;  /* 0x00290000e3b0783b */ /* 0x000fe40000004200 */
[C---:B------:R-:W-:Y:S02]  /*cd90*/  FMUL.FTZ R126, R2.reuse, R126 ;  /* 0x0000007e027e7220 */ /* 0x040fe40000410000 */
[C---:B------:R-:W-:Y:S02]  /*cda0*/  FMUL.FTZ R127, R2.reuse, R127 ;  /* 0x0000007f027f7220 */ /* 0x040fe40000410000 */
[C---:B------:R-:W-:Y:S02]  /*cdb0*/  FMUL.FTZ R128, R3.reuse, R128 ;  /* 0x0000008003807220 */ /* 0x040fe40000410000 */
[----:B------:R-:W-:Y:S03]  /*cdc0*/  FMUL.FTZ R129, R3, R129 ;  /* 0x0000008103817220 */ /* 0x000fe60000410000 */
[C---:B------:R-:W-:Y:S03]  /*cdd0*/  HMMA.16816.F32.BF16 R124, R160.reuse, R12, R124 ;  /* 0x0000000ca07c723c */ /* 0x040fe6000004187c */
[C---:B------:R-:W-:Y:S02]  /*cde0*/  FMUL.FTZ R130, R2.reuse, R130 ;  /* 0x0000008202827220 */ /* 0x040fe40000410000 */
[C---:B------:R-:W-:Y:S02]  /*cdf0*/  FMUL.FTZ R131, R2.reuse, R131 ;  /* 0x0000008302837220 */ /* 0x040fe40000410000 */
[----:B---3--:R-:W-:Y:S01]  /*ce00*/  F2FP.BF16.PACK_AB R12, R193, R192 ;  /* 0x000000c0c10c723e */ /* 0x008fe200000010ff */
[----:B------:R-:W-:Y:S01]  /*ce10*/  FFMA.FTZ R188, R3, R240, R188 ;  /* 0x000000f003bc7223 */ /* 0x000fe200000100bc */
[----:B------:R-:W-:Y:S03]  /*ce20*/  F2FP.BF16.PACK_AB R13, R195, R194 ;  /* 0x000000c2c30d723e */ /* 0x000fe600000010ff */
[----:B------:R-:W-:Y:S01]  /*ce30*/  HMMA.16816.F32.BF16 R128, R160, R14, R128 ;  /* 0x0000000ea080723c */ /* 0x000fe20000041880 */
[----:B------:R-:W1:Y:S02]  /*ce40*/  LDSM.16.MT88.4 R160, [R220+0x900] ;  /* 0x00090000dca0783b */ /* 0x000e640000004200 */
[----:B------:R-:W-:Y:S01]  /*ce50*/  MOV R3, R0 ;  /* 0x0000000000037202 */ /* 0x000fe20000000f00 */
[----:B------:R-:W-:Y:S02]  /*ce60*/  FFMA.FTZ R6, R2, R239, R6 ;  /* 0x000000ef02067223 */ /* 0x000fe40000010006 */
[----:B------:R-:W-:Y:S01]  /*ce70*/  FADD.FTZ R5, R5, R188 ;  /* 0x000000bc05057221 */ /* 0x000fe20000010000 */
[----:B-----5:R-:W-:Y:S01]  /*ce80*/  F2FP.BF16.PACK_AB R14, R197, R196 ;  /* 0x000000c4c50e723e */ /* 0x020fe200000010ff */
[----:B------:R-:W-:Y:S01]  /*ce90*/  FADD.FTZ R6, R7, R6 ;  /* 0x0000000607067221 */ /* 0x000fe20000010000 */
[----:B------:R-:W-:Y:S03]  /*cea0*/  F2FP.BF16.PACK_AB R15, R199, R198 ;  /* 0x000000c6c70f723e */ /* 0x000fe600000010ff */
[----:B------:R-:W-:Y:S02]  /*ceb0*/  FADD.FTZ R166, R166, R5 ;  /* 0x00000005a6a67221 */ /* 0x000fe40000010000 */
[----:B------:R-:W-:Y:S01]  /*cec0*/  FADD.FTZ R5, R165, R6 ;  /* 0x00000006a5057221 */ /* 0x000fe20000010000 */
[----:B------:R-:W-:Y:S01]  /*ced0*/  MOV R165, R164 ;  /* 0x000000a400a57202 */ /* 0x000fe20000000f00 */
[C---:B--2---:R-:W-:Y:S05]  /*cee0*/  HMMA.16816.F32.BF16 R8, R12.reuse, R168, R8 ;  /* 0x000000a80c08723c */ /* 0x044fea0000041808 */
[----:B------:R-:W-:Y:S02]  /*cef0*/  FADD.FTZ R167, R167, R166 ;  /* 0x000000a6a7a77221 */ /* 0x000fe40000010000 */
[----:B------:R-:W-:Y:S01]  /*cf00*/  FADD.FTZ R5, R190, R5 ;  /* 0x00000005be057221 */ /* 0x000fe20000010000 */
[C---:B------:R-:W-:Y:S01]  /*cf10*/  HMMA.16816.F32.BF16 R132, R12.reuse, R170, R132 ;  /* 0x000000aa0c84723c */ /* 0x040fe20000041884 */
[----:B------:R-:W2:Y:S03]  /*cf20*/  LDSM.16.MT88.4 R168, [R222+0x2900] ;  /* 0x00290000dea8783b */ /* 0x000ea60000004200 */
[----:B------:R-:W-:Y:S02]  /*cf30*/  FADD.FTZ R192, R192, R167 ;  /* 0x000000a7c0c07221 */ /* 0x000fe40000010000 */
[----:B------:R-:W-:Y:S02]  /*cf40*/  FADD.FTZ R194, R194, R5 ;  /* 0x00000005c2c27221 */ /* 0x000fe40000010000 */
[C---:B------:R-:W-:Y:S04]  /*cf50*/  HMMA.16816.F32.BF16 R136, R12.reuse, R16, R136 ;  /* 0x000000100c88723c */ /* 0x040fe80000041888 */
[----:B------:R-:W-:Y:S02]  /*cf60*/  FADD.FTZ R193, R193, R192 ;  /* 0x000000c0c1c17221 */ /* 0x000fe40000010000 */
[----:B------:R-:W-:Y:S02]  /*cf70*/  FADD.FTZ R195, R195, R194 ;  /* 0x000000c2c3c37221 */ /* 0x000fe40000010000 */
[C---:B------:R-:W-:Y:S01]  /*cf80*/  HMMA.16816.F32.BF16 R140, R12.reuse, R18, R140 ;  /* 0x000000120c8c723c */ /* 0x040fe2000004188c */
[----:B------:R-:W3:Y:S03]  /*cf90*/  LDSM.16.MT88.4 R16, [R227+0x4900] ;  /* 0x00490000e310783b */ /* 0x000ee60000004200 */
[----:B------:R-:W-:Y:S02]  /*cfa0*/  FADD.FTZ R196, R196, R193 ;  /* 0x000000c1c4c47221 */ /* 0x000fe40000010000 */
[----:B------:R-:W-:Y:S02]  /*cfb0*/  FADD.FTZ R198, R198, R195 ;  /* 0x000000c3c6c67221 */ /* 0x000fe40000010000 */
[C---:B----4-:R-:W-:Y:S04]  /*cfc0*/  HMMA.16816.F32.BF16 R144, R12.reuse, R172, R144 ;  /* 0x000000ac0c90723c */ /* 0x050fe80000041890 */
[----:B------:R-:W-:Y:S02]  /*cfd0*/  FADD.FTZ R197, R197, R196 ;  /* 0x000000c4c5c57221 */ /* 0x000fe40000010000 */
[----:B------:R-:W-:Y:S02]  /*cfe0*/  FADD.FTZ R199, R199, R198 ;  /* 0x000000c6c7c77221 */ /* 0x000fe40000010000 */
[C---:B------:R-:W-:Y:S01]  /*cff0*/  HMMA.16816.F32.BF16 R148, R12.reuse, R174, R148 ;  /* 0x000000ae0c94723c */ /* 0x040fe20000041894 */
[----:B------:R-:W4:Y:S07]  /*d000*/  LDSM.16.MT88.4 R172, [R222+0x4900] ;  /* 0x00490000deac783b */ /* 0x000f2e0000004200 */
[C---:B-1----:R-:W-:Y:S08]  /*d010*/  HMMA.16816.F32.BF16 R152, R12.reuse, R160, R152 ;  /* 0x000000a00c98723c */ /* 0x042ff00000041898 */
[C---:B------:R-:W-:Y:S01]  /*d020*/  HMMA.16816.F32.BF16 R156, R12.reuse, R162, R156 ;  /* 0x000000a20c9c723c */ /* 0x040fe2000004189c */
[----:B------:R-:W1:Y:S07]  /*d030*/  LDSM.16.MT88.4 R160, [R221+0x4900] ;  /* 0x00490000dda0783b */ /* 0x000e6e0000004200 */
[C---:B------:R-:W-:Y:S08]  /*d040*/  HMMA.16816.F32.BF16 R36, R12.reuse, R176, R36 ;  /* 0x000000b00c24723c */ /* 0x040ff00000041824 */
[C---:B------:R-:W-:Y:S01]  /*d050*/  HMMA.16816.F32.BF16 R40, R12.reuse, R178, R40 ;  /* 0x000000b20c28723c */ /* 0x040fe20000041828 */
[----:B------:R-:W-:Y:S07]  /*d060*/  LDSM.16.MT88.4 R176, [R227+0x5100] ;  /* 0x00510000e3b0783b */ /* 0x000fee0000004200 */
[C---:B--2---:R-:W-:Y:S08]  /*d070*/  HMMA.16816.F32.BF16 R44, R12.reuse, R168, R44 ;  /* 0x000000a80c2c723c */ /* 0x044ff0000004182c */
[C---:B------:R-:W-:Y:S01]  /*d080*/  HMMA.16816.F32.BF16 R48, R12.reuse, R170, R48 ;  /* 0x000000aa0c30723c */ /* 0x040fe20000041830 */
[----:B------:R-:W2:Y:S07]  /*d090*/  LDSM.16.MT88.4 R168, [R220+0x4900] ;  /* 0x00490000dca8783b */ /* 0x000eae0000004200 */
[C---:B------:R-:W-:Y:S07]  /*d0a0*/  HMMA.16816.F32.BF16 R52, R12.reuse, R180, R52 ;  /* 0x000000b40c34723c */ /* 0x040fee0000041834 */
[--C-:B------:R-:W-:Y:S01]  /*d0b0*/  FFMA.FTZ R180, R20, c[0x0][0x2d0], -R191.reuse ;  /* 0x0000b40014b47a23 */ /* 0x100fe200000108bf */
[C---:B------:R-:W-:Y:S04]  /*d0c0*/  HMMA.16816.F32.BF16 R56, R12.reuse, R182, R56 ;  /* 0x000000b60c38723c */ /* 0x040fe80000041838 */
[----:B------:R-:W-:Y:S01]  /*d0d0*/  FFMA.FTZ R181, R21, c[0x0][0x2d0], -R191 ;  /* 0x0000b40015b57a23 */ /* 0x000fe200000108bf */
[----:B------:R-:W-:Y:S02]  /*d0e0*/  MUFU.EX2 R180, R180 ;  /* 0x000000b400b47308 */ /* 0x000fe40000000800 */
[--C-:B------:R-:W-:Y:S01]  /*d0f0*/  FFMA.FTZ R182, R22, c[0x0][0x2d0], -R189.reuse ;  /* 0x0000b40016b67a23 */ /* 0x100fe200000108bd */
[C---:B------:R-:W-:Y:S04]  /*d100*/  HMMA.16816.F32.BF16 R60, R12.reuse, R184, R60 ;  /* 0x000000b80c3c723c */ /* 0x040fe8000004183c */
[----:B------:R-:W-:Y:S02]  /*d110*/  FFMA.FTZ R183, R23, c[0x0][0x2d0], -R189 ;  /* 0x0000b40017b77a23 */ /* 0x000fe400000108bd */
[----:B------:R-:W-:Y:S01]  /*d120*/  LDSM.16.MT88.4 R20, [R220+0x6900] ;  /* 0x00690000dc14783b */ /* 0x000fe20000004200 */
[--C-:B------:R-:W-:Y:S01]  /*d130*/  FFMA.FTZ R184, R24, c[0x0][0x2d0], -R191.reuse ;  /* 0x0000b40018b87a23 */ /* 0x100fe200000108bf */
[C---:B------:R-:W-:Y:S01]  /*d140*/  HMMA.16816.F32.BF16 R64, R12.reuse, R186, R64 ;  /* 0x000000ba0c40723c */ /* 0x040fe20000041840 */
[----:B------:R-:W5:Y:S03]  /*d150*/  MUFU.EX2 R181, R181 ;  /* 0x000000b500b57308 */ /* 0x000f660000000800 */
[----:B------:R-:W-:Y:S03]  /*d160*/  FFMA.FTZ R185, R25, c[0x0][0x2d0], -R191 ;  /* 0x0000b40019b97a23 */ /* 0x000fe600000108bf */
[--C-:B------:R-:W-:Y:S01]  /*d170*/  FFMA.FTZ R186, R26, c[0x0][0x2d0], -R189.reuse ;  /* 0x0000b4001aba7a23 */ /* 0x100fe200000108bd */
[C---:B---3--:R-:W-:Y:S03]  /*d180*/  HMMA.16816.F32.BF16 R68, R12.reuse, R16, R68 ;  /* 0x000000100c44723c */ /* 0x048fe60000041844 */
[----:B------:R-:W-:Y:S01]  /*d190*/  MUFU.EX2 R182, R182 ;  /* 0x000000b600b67308 */ /* 0x000fe20000000800 */
[----:B------:R-:W-:Y:S02]  /*d1a0*/  FFMA.FTZ R187, R27, c[0x0][0x2d0], -R189 ;  /* 0x0000b4001bbb7a23 */ /* 0x000fe400000108bd */
[----:B------:R-:W-:Y:S02]  /*d1b0*/  LDSM.16.MT88.4 R24, [R222+0x1100] ;  /* 0x00110000de18783b */ /* 0x000fe40000004200 */
[C---:B------:R-:W-:Y:S05]  /*d1c0*/  HMMA.16816.F32.BF16 R72, R12.reuse, R18, R72 ;  /* 0x000000120c48723c */ /* 0x040fea0000041848 */
[----:B------:R-:W3:Y:S01]  /*d1d0*/  MUFU.EX2 R183, R183 ;  /* 0x000000b700b77308 */ /* 0x000ee20000000800 */
[----:B------:R-:W3:Y:S02]  /*d1e0*/  LDSM.16.MT88.4 R16, [R227+0x6900] ;  /* 0x00690000e310783b */ /* 0x000ee40000004200 */
[C---:B----4-:R-:W-:Y:S07]  /*d1f0*/  HMMA.16816.F32.BF16 R76, R12.reuse, R172, R76 ;  /* 0x000000ac0c4c723c */ /* 0x050fee000004184c */
[----:B------:R-:W-:Y:S01]  /*d200*/  MUFU.EX2 R184, R184 ;  /* 0x000000b800b87308 */ /* 0x000fe20000000800 */
[C---:B------:R-:W-:Y:S01]  /*d210*/  HMMA.16816.F32.BF16 R80, R12.reuse, R174, R80 ;  /* 0x000000ae0c50723c */ /* 0x040fe20000041850 */
[----:B------:R-:W4:Y:S07]  /*d220*/  LDSM.16.MT88.4 R172, [R222+0x6900] ;  /* 0x00690000deac783b */ /* 0x000f2e0000004200 */
[C---:B-1----:R-:W-:Y:S01]  /*d230*/  HMMA.16816.F32.BF16 R84, R12.reuse, R160, R84 ;  /* 0x000000a00c54723c */ /* 0x042fe20000041854 */
[----:B------:R-:W1:Y:S07]  /*d240*/  MUFU.EX2 R185, R185 ;  /* 0x000000b900b97308 */ /* 0x000e6e0000000800 */
[C---:B------:R-:W-:Y:S01]  /*d250*/  HMMA.16816.F32.BF16 R88, R12.reuse, R162, R88 ;  /* 0x000000a20c58723c */ /* 0x040fe20000041858 */
[----:B------:R-:W1:Y:S02]  /*d260*/  LDSM.16.MT88.4 R160, [R221+0x6900] ;  /* 0x00690000dda0783b */ /* 0x000e640000004200 */
[----:B------:R-:W-:Y:S05]  /*d270*/  MUFU.EX2 R186, R186 ;  /* 0x000000ba00ba7308 */ /* 0x000fea0000000800 */
[C---:B--2---:R-:W-:Y:S05]  /*d280*/  HMMA.16816.F32.BF16 R92, R12.reuse, R168, R92 ;  /* 0x000000a80c5c723c */ /* 0x044fea000004185c */
[----:B------:R-:W2:Y:S03]  /*d290*/  MUFU.EX2 R187, R187 ;  /* 0x000000bb00bb7308 */ /* 0x000ea60000000800 */
[C---:B------:R-:W-:Y:S01]  /*d2a0*/  HMMA.16816.F32.BF16 R96, R12.reuse, R170, R96 ;  /* 0x000000aa0c60723c */ /* 0x040fe20000041860 */
[----:B------:R-:W-:Y:S07]  /*d2b0*/  LDSM.16.MT88.4 R168, [R227+0x3100] ;  /* 0x00310000e3a8783b */ /* 0x000fee0000004200 */
[C---:B---3--:R-:W-:Y:S08]  /*d2c0*/  HMMA.16816.F32.BF16 R100, R12.reuse, R16, R100 ;  /* 0x000000100c64723c */ /* 0x048ff00000041864 */
[C---:B------:R-:W-:Y:S01]  /*d2d0*/  HMMA.16816.F32.BF16 R104, R12.reuse, R18, R104 ;  /* 0x000000120c68723c */ /* 0x040fe20000041868 */
[----:B------:R-:W3:Y:S07]  /*d2e0*/  LDSM.16.MT88.4 R16, [R227+0x1100] ;  /* 0x00110000e310783b */ /* 0x000eee0000004200 */
[C---:B----4-:R-:W-:Y:S08]  /*d2f0*/  HMMA.16816.F32.BF16 R108, R12.reuse, R172, R108 ;  /* 0x000000ac0c6c723c */ /* 0x050ff0000004186c */
[C---:B------:R-:W-:Y:S01]  /*d300*/  HMMA.16816.F32.BF16 R112, R12.reuse, R174, R112 ;  /* 0x000000ae0c70723c */ /* 0x040fe20000041870 */
[----:B------:R-:W-:Y:S07]  /*d310*/  LDSM.16.MT88.4 R172, [R222+0x3100] ;  /* 0x00310000deac783b */ /* 0x000fee0000004200 */
[C---:B-1----:R-:W-:Y:S08]  /*d320*/  HMMA.16816.F32.BF16 R116, R12.reuse, R160, R116 ;  /* 0x000000a00c74723c */ /* 0x042ff00000041874 */
[C---:B------:R-:W-:Y:S01]  /*d330*/  HMMA.16816.F32.BF16 R120, R12.reuse, R162, R120 ;  /* 0x000000a20c78723c */ /* 0x040fe20000041878 */
[----:B------:R-:W1:Y:S07]  /*d340*/  LDSM.16.MT88.4 R160, [R221+0x1100] ;  /* 0x00110000dda0783b */ /* 0x000e6e0000004200 */
[C---:B------:R-:W-:Y:S08]  /*d350*/  HMMA.16816.F32.BF16 R124, R12.reuse, R20, R124 ;  /* 0x000000140c7c723c */ /* 0x040ff0000004187c */
[----:B------:R-:W-:Y:S01]  /*d360*/  HMMA.16816.F32.BF16 R128, R12, R22, R128 ;  /* 0x000000160c80723c */ /* 0x000fe20000041880 */
[----:B------:R-:W4:Y:S06]  /*d370*/  LDSM.16.MT88.4 R20, [R220+0x1100] ;  /* 0x00110000dc14783b */ /* 0x000f2c0000004200 */
[----:B-----5:R-:W-:Y:S01]  /*d380*/  F2FP.BF16.PACK_AB R12, R181, R180 ;  /* 0x000000b4b50c723e */ /* 0x020fe200000010ff */
[----:B------:R-:W-:Y:S01]  /*d390*/  FADD.FTZ R180, R180, R197 ;  /* 0x000000c5b4b47221 */ /* 0x000fe20000010000 */
[----:B------:R-:W-:Y:S03]  /*d3a0*/  F2FP.BF16.PACK_AB R13, R183, R182 ;  /* 0x000000b6b70d723e */ /* 0x000fe600000010ff */
[----:B------:R-:W-:Y:S01]  /*d3b0*/  F2FP.BF16.PACK_AB R14, R185, R184 ;  /* 0x000000b8b90e723e */ /* 0x000fe200000010ff */
[----:B------:R-:W-:Y:S01]  /*d3c0*/  FADD.FTZ R182, R182, R199 ;  /* 0x000000c7b6b67221 */ /* 0x000fe20000010000 */
[----:B--2---:R-:W-:Y:S01]  /*d3d0*/  F2FP.BF16.PACK_AB R15, R187, R186 ;  /* 0x000000babb0f723e */ /* 0x004fe200000010ff */
[----:B------:R-:W-:Y:S02]  /*d3e0*/  FADD.FTZ R181, R181, R180 ;  /* 0x000000b4b5b57221 */ /* 0x000fe40000010000 */
[----:B------:R-:W-:Y:S02]  /*d3f0*/  FADD.FTZ R183, R183, R182 ;  /* 0x000000b6b7b77221 */ /* 0x000fe40000010000 */
[----:B------:R-:W-:Y:S02]  /*d400*/  FADD.FTZ R184, R184, R181 ;  /* 0x000000b5b8b87221 */ /* 0x000fe40000010000 */
[C---:B---3--:R-:W-:Y:S03]  /*d410*/  HMMA.16816.F32.BF16 R8, R12.reuse, R16, R8 ;  /* 0x000000100c08723c */ /* 0x048fe60000041808 */
[----:B------:R-:W-:Y:S02]  /*d420*/  FADD.FTZ R186, R186, R183 ;  /* 0x000000b7baba7221 */ /* 0x000fe40000010000 */
[----:B------:R-:W-:Y:S02]  /*d430*/  FADD.FTZ R185, R185, R184 ;  /* 0x000000b8b9b97221 */ /* 0x000fe40000010000 */
[----:B------:R-:W-:Y:S01]  /*d440*/  FADD.FTZ R187, R187, R186 ;  /* 0x000000babbbb7221 */ /* 0x000fe20000010000 */
[C---:B------:R-:W-:Y:S01]  /*d450*/  HMMA.16816.F32.BF16 R132, R12.reuse, R18, R132 ;  /* 0x000000120c84723c */ /* 0x040fe20000041884 */
[----:B------:R-:W2:Y:S07]  /*d460*/  LDSM.16.MT88.4 R16, [R221+0x3100] ;  /* 0x00310000dd10783b */ /* 0x000eae0000004200 */
[C---:B------:R-:W-:Y:S08]  /*d470*/  HMMA.16816.F32.BF16 R136, R12.reuse, R24, R136 ;  /* 0x000000180c88723c */ /* 0x040ff00000041888 */
[C---:B------:R-:W-:Y:S01]  /*d480*/  HMMA.16816.F32.BF16 R140, R12.reuse, R26, R140 ;  /* 0x0000001a0c8c723c */ /* 0x040fe2000004188c */
[----:B------:R-:W3:Y:S07]  /*d490*/  LDSM.16.MT88.4 R24, [R220+0x3100] ;  /* 0x00310000dc18783b */ /* 0x000eee0000004200 */
[C---:B-1----:R-:W-:Y:S08]  /*d4a0*/  HMMA.16816.F32.BF16 R144, R12.reuse, R160, R144 ;  /* 0x000000a00c90723c */ /* 0x042ff00000041890 */
[C---:B------:R-:W-:Y:S01]  /*d4b0*/  HMMA.16816.F32.BF16 R148, R12.reuse, R162, R148 ;  /* 0x000000a20c94723c */ /* 0x040fe20000041894 */
[----:B------:R-:W-:Y:S07]  /*d4c0*/  LDSM.16.MT88.4 R160, [R227+0x7100] ;  /* 0x00710000e3a0783b */ /* 0x000fee0000004200 */
[C---:B----4-:R-:W-:Y:S08]  /*d4d0*/  HMMA.16816.F32.BF16 R152, R12.reuse, R20, R152 ;  /* 0x000000140c98723c */ /* 0x050ff00000041898 */
        /* <DEDUP_REMOVED lines=8> */
[C---:B--2---:R-:W-:Y:S08]  /*d560*/  HMMA.16816.F32.BF16 R52, R12.reuse, R16, R52 ;  /* 0x000000100c34723c */ /* 0x044ff00000041834 */
[C---:B------:R-:W-:Y:S01]  /*d570*/  HMMA.16816.F32.BF16 R56, R12.reuse, R18, R56 ;  /* 0x000000120c38723c */ /* 0x040fe20000041838 */
[----:B------:R-:W2:Y:S07]  /*d580*/  LDSM.16.MT88.4 R16, [R221+0x5100] ;  /* 0x00510000dd10783b */ /* 0x000eae0000004200 */
[C---:B---3--:R-:W-:Y:S08]  /*d590*/  HMMA.16816.F32.BF16 R60, R12.reuse, R24, R60 ;  /* 0x000000180c3c723c */ /* 0x048ff0000004183c */
[C---:B------:R-:W-:Y:S01]  /*d5a0*/  HMMA.16816.F32.BF16 R64, R12.reuse, R26, R64 ;  /* 0x0000001a0c40723c */ /* 0x040fe20000041840 */
[----:B------:R-:W3:Y:S07]  /*d5b0*/  LDSM.16.MT88.4 R24, [R220+0x5100] ;  /* 0x00510000dc18783b */ /* 0x000eee0000004200 */
[C---:B------:R-:W-:Y:S07]  /*d5c0*/  HMMA.16816.F32.BF16 R68, R12.reuse, R176, R68 ;  /* 0x000000b00c44723c */ /* 0x040fee0000041844 */
[----:B------:R-:W-:Y:S01]  /*d5d0*/  FFMA.FTZ R177, R29, c[0x0][0x2d0], -R191 ;  /* 0x0000b4001db17a23 */ /* 0x000fe200000108bf */
[C---:B------:R-:W-:Y:S04]  /*d5e0*/  HMMA.16816.F32.BF16 R72, R12.reuse, R178, R72 ;  /* 0x000000b20c48723c */ /* 0x040fe80000041848 */
[--C-:B------:R-:W-:Y:S01]  /*d5f0*/  FFMA.FTZ R176, R30, c[0x0][0x2d0], -R189.reuse ;  /* 0x0000b4001eb07a23 */ /* 0x100fe200000108bd */
[----:B------:R-:W4:Y:S02]  /*d600*/  MUFU.EX2 R177, R177 ;  /* 0x000000b100b17308 */ /* 0x000f240000000800 */
[----:B------:R-:W-:Y:S01]  /*d610*/  FFMA.FTZ R179, R31, c[0x0][0x2d0], -R189 ;  /* 0x0000b4001fb37a23 */ /* 0x000fe200000108bd */
[C---:B-1----:R-:W-:Y:S01]  /*d620*/  HMMA.16816.F32.BF16 R76, R12.reuse, R20, R76 ;  /* 0x000000140c4c723c */ /* 0x042fe2000004184c */
[----:B------:R-:W-:Y:S03]  /*d630*/  LDSM.16.MT88.4 R28, [R221+0x7100] ;  /* 0x00710000dd1c783b */ /* 0x000fe60000004200 */
[--C-:B------:R-:W-:Y:S02]  /*d640*/  FFMA.FTZ R178, R32, c[0x0][0x2d0], -R191.reuse ;  /* 0x0000b40020b27a23 */ /* 0x100fe400000108bf */
[----:B------:R-:W-:Y:S01]  /*d650*/  FFMA.FTZ R191, R33, c[0x0][0x2d0], -R191 ;  /* 0x0000b40021bf7a23 */ /* 0x000fe200000108bf */
[----:B------:R-:W-:Y:S01]  /*d660*/  MUFU.EX2 R176, R176 ;  /* 0x000000b000b07308 */ /* 0x000fe20000000800 */
[C---:B------:R-:W-:Y:S01]  /*d670*/  HMMA.16816.F32.BF16 R80, R12.reuse, R22, R80 ;  /* 0x000000160c50723c */ /* 0x040fe20000041850 */
[----:B------:R-:W1:Y:S03]  /*d680*/  LDSM.16.MT88.4 R20, [R222+0x7100] ;  /* 0x00710000de14783b */ /* 0x000e660000004200 */
[----:B------:R-:W-:Y:S04]  /*d690*/  FFMA.FTZ R189, R35, c[0x0][0x2d0], -R189 ;  /* 0x0000b40023bd7a23 */ /* 0x000fe800000108bd */
[C---:B--2---:R-:W-:Y:S01]  /*d6a0*/  HMMA.16816.F32.BF16 R84, R12.reuse, R16, R84 ;  /* 0x000000100c54723c */ /* 0x044fe20000041854 */
[----:B------:R-:W-:Y:S01]  /*d6b0*/  LDSM.16.MT88.4 R32, [R221+0x1900] ;  /* 0x00190000dd20783b */ /* 0x000fe20000004200 */
[----:B------:R-:W2:Y:S06]  /*d6c0*/  MUFU.EX2 R179, R179 ;  /* 0x000000b300b37308 */ /* 0x000eac0000000800 */
[C---:B------:R-:W-:Y:S01]  /*d6d0*/  HMMA.16816.F32.BF16 R88, R12.reuse, R18, R88 ;  /* 0x000000120c58723c */ /* 0x040fe20000041858 */
[----:B------:R-:W5:Y:S03]  /*d6e0*/  LDSM.16.MT88.4 R16, [R220+0x7100] ;  /* 0x00710000dc10783b */ /* 0x000f660000004200 */
[----:B------:R-:W-:Y:S04]  /*d6f0*/  MUFU.EX2 R178, R178 ;  /* 0x000000b200b27308 */ /* 0x000fe80000000800 */
[C---:B---3--:R-:W-:Y:S06]  /*d700*/  HMMA.16816.F32.BF16 R92, R12.reuse, R24, R92 ;  /* 0x000000180c5c723c */ /* 0x048fec000004185c */
[----:B------:R-:W3:Y:S02]  /*d710*/  MUFU.EX2 R191, R191 ;  /* 0x000000bf00bf7308 */ /* 0x000ee40000000800 */
[C---:B------:R-:W-:Y:S01]  /*d720*/  HMMA.16816.F32.BF16 R96, R12.reuse, R26, R96 ;  /* 0x0000001a0c60723c */ /* 0x040fe20000041860 */
[----:B------:R-:W2:Y:S07]  /*d730*/  LDSM.16.MT88.4 R24, [R227+0x1900] ;  /* 0x00190000e318783b */ /* 0x000eae0000004200 */
[C---:B------:R-:W-:Y:S01]  /*d740*/  HMMA.16816.F32.BF16 R100, R12.reuse, R160, R100 ;  /* 0x000000a00c64723c */ /* 0x040fe20000041864 */
[----:B------:R-:W2:Y:S07]  /*d750*/  MUFU.EX2 R202, R189 ;  /* 0x000000bd00ca7308 */ /* 0x000eae0000000800 */
[C---:B------:R-:W-:Y:S08]  /*d760*/  HMMA.16816.F32.BF16 R104, R12.reuse, R162, R104 ;  /* 0x000000a20c68723c */ /* 0x040ff00000041868 */
[C---:B-1----:R-:W-:Y:S08]  /*d770*/  HMMA.16816.F32.BF16 R108, R12.reuse, R20, R108 ;  /* 0x000000140c6c723c */ /* 0x042ff0000004186c */
[C---:B------:R-:W-:Y:S01]  /*d780*/  HMMA.16816.F32.BF16 R112, R12.reuse, R22, R112 ;  /* 0x000000160c70723c */ /* 0x040fe20000041870 */
[----:B------:R-:W1:Y:S07]  /*d790*/  LDSM.16.MT88.4 R20, [R227+0x3900] ;  /* 0x00390000e314783b */ /* 0x000e6e0000004200 */
[C---:B------:R-:W-:Y:S08]  /*d7a0*/  HMMA.16816.F32.BF16 R116, R12.reuse, R28, R116 ;  /* 0x0000001c0c74723c */ /* 0x040ff00000041874 */
[C---:B------:R-:W-:Y:S01]  /*d7b0*/  HMMA.16816.F32.BF16 R120, R12.reuse, R30, R120 ;  /* 0x0000001e0c78723c */ /* 0x040fe20000041878 */
[----:B------:R-:W-:Y:S07]  /*d7c0*/  LDSM.16.MT88.4 R28, [R227+0x5900] ;  /* 0x00590000e31c783b */ /* 0x000fee0000004200 */
[C---:B-----5:R-:W-:Y:S08]  /*d7d0*/  HMMA.16816.F32.BF16 R124, R12.reuse, R16, R124 ;  /* 0x000000100c7c723c */ /* 0x060ff0000004187c */
[----:B------:R-:W-:Y:S01]  /*d7e0*/  HMMA.16816.F32.BF16 R128, R12, R18, R128 ;  /* 0x000000120c80723c */ /* 0x000fe20000041880 */
[----:B------:R-:W5:Y:S06]  /*d7f0*/  LDSM.16.MT88.4 R16, [R222+0x3900] ;  /* 0x00390000de10783b */ /* 0x000f6c0000004200 */
[----:B----4-:R-:W-:Y:S01]  /*d800*/  F2FP.BF16.PACK_AB R12, R177, R200 ;  /* 0x000000c8b10c723e */ /* 0x010fe200000010ff */
[----:B------:R-:W-:Y:S01]  /*d810*/  FADD.FTZ R200, R200, R185 ;  /* 0x000000b9c8c87221 */ /* 0x000fe20000010000 */
[----:B--2---:R-:W-:Y:S03]  /*d820*/  F2FP.BF16.PACK_AB R13, R179, R176 ;  /* 0x000000b0b30d723e */ /* 0x004fe600000010ff */
[----:B---3--:R-:W-:Y:S01]  /*d830*/  F2FP.BF16.PACK_AB R14, R191, R178 ;  /* 0x000000b2bf0e723e */ /* 0x008fe200000010ff */
[----:B------:R-:W-:Y:S01]  /*d840*/  FADD.FTZ R176, R176, R187 ;  /* 0x000000bbb0b07221 */ /* 0x000fe20000010000 */
[----:B------:R-:W-:Y:S01]  /*d850*/  F2FP.BF16.PACK_AB R15, R202, R201 ;  /* 0x000000c9ca0f723e */ /* 0x000fe200000010ff */
[----:B------:R-:W-:Y:S02]  /*d860*/  FADD.FTZ R177, R177, R200 ;  /* 0x000000c8b1b17221 */ /* 0x000fe40000010000 */
[----:B------:R-:W-:Y:S02]  /*d870*/  FADD.FTZ R176, R179, R176 ;  /* 0x000000b0b3b07221 */ /* 0x000fe40000010000 */
[----:B------:R-:W-:Y:S02]  /*d880*/  FADD.FTZ R178, R178, R177 ;  /* 0x000000b1b2b27221 */ /* 0x000fe40000010000 */
[C---:B------:R-:W-:Y:S01]  /*d890*/  HMMA.16816.F32.BF16 R160, R12.reuse, R24, R8 ;  /* 0x000000180ca0723c */ /* 0x040fe20000041808 */
[----:B------:R-:W2:Y:S02]  /*d8a0*/  LDSM.16.MT88.4 R8, [R221+0x3900] ;  /* 0x00390000dd08783b */ /* 0x000ea40000004200 */
[----:B------:R-:W-:Y:S02]  /*d8b0*/  FADD.FTZ R201, R201, R176 ;  /* 0x000000b0c9c97221 */ /* 0x000fe40000010000 */
[----:B------:R-:W-:Y:S02]  /*d8c0*/  FADD.FTZ R240, R191, R178 ;  /* 0x000000b2bff07221 */ /* 0x000fe40000010000 */
[----:B------:R-:W-:Y:S01]  /*d8d0*/  FADD.FTZ R239, R202, R201 ;  /* 0x000000c9caef7221 */ /* 0x000fe20000010000 */
[C---:B------:R-:W-:Y:S01]  /*d8e0*/  HMMA.16816.F32.BF16 R132, R12.reuse, R26, R132 ;  /* 0x0000001a0c84723c */ /* 0x040fe20000041884 */
[----:B------:R-:W3:Y:S07]  /*d8f0*/  LDSM.16.MT88.4 R24, [R220+0x3900] ;  /* 0x00390000dc18783b */ /* 0x000eee0000004200 */
[C---:B------:R-:W-:Y:S08]  /*d900*/  HMMA.16816.F32.BF16 R136, R12.reuse, R168, R136 ;  /* 0x000000a80c88723c */ /* 0x040ff00000041888 */
[C---:B------:R-:W-:Y:S01]  /*d910*/  HMMA.16816.F32.BF16 R140, R12.reuse, R170, R140 ;  /* 0x000000aa0c8c723c */ /* 0x040fe2000004188c */
[----:B------:R-:W-:Y:S07]  /*d920*/  LDSM.16.MT88.4 R168, [R220+0x5900] ;  /* 0x00590000dca8783b */ /* 0x000fee0000004200 */
[C---:B------:R-:W-:Y:S08]  /*d930*/  HMMA.16816.F32.BF16 R144, R12.reuse, R32, R144 ;  /* 0x000000200c90723c */ /* 0x040ff00000041890 */
[C---:B------:R-:W-:Y:S01]  /*d940*/  HMMA.16816.F32.BF16 R148, R12.reuse, R34, R148 ;  /* 0x000000220c94723c */ /* 0x040fe20000041894 */
[----:B------:R-:W4:Y:S07]  /*d950*/  LDSM.16.MT88.4 R32, [R222+0x5900] ;  /* 0x00590000de20783b */ /* 0x000f2e0000004200 */
[C---:B------:R-:W-:Y:S08]  /*d960*/  HMMA.16816.F32.BF16 R152, R12.reuse, R172, R152 ;  /* 0x000000ac0c98723c */ /* 0x040ff00000041898 */
[C---:B------:R-:W-:Y:S01]  /*d970*/  HMMA.16816.F32.BF16 R156, R12.reuse, R174, R156 ;  /* 0x000000ae0c9c723c */ /* 0x040fe2000004189c */
[----:B------:R-:W-:Y:S07]  /*d980*/  LDSM.16.MT88.4 R172, [R227+0x7900] ;  /* 0x00790000e3ac783b */ /* 0x000fee0000004200 */
[C---:B-1----:R-:W-:Y:S08]  /*d990*/  HMMA.16816.F32.BF16 R36, R12.reuse, R20, R36 ;  /* 0x000000140c24723c */ /* 0x042ff00000041824 */
[C---:B------:R-:W-:Y:S01]  /*d9a0*/  HMMA.16816.F32.BF16 R40, R12.reuse, R22, R40 ;  /* 0x000000160c28723c */ /* 0x040fe20000041828 */
[----:B------:R-:W1:Y:S07]  /*d9b0*/  LDSM.16.MT88.4 R20, [R221+0x5900] ;  /* 0x00590000dd14783b */ /* 0x000e6e0000004200 */
[C---:B-----5:R-:W-:Y:S08]  /*d9c0*/  HMMA.16816.F32.BF16 R44, R12.reuse, R16, R44 ;  /* 0x000000100c2c723c */ /* 0x060ff0000004182c */
[C---:B------:R-:W-:Y:S01]  /*d9d0*/  HMMA.16816.F32.BF16 R48, R12.reuse, R18, R48 ;  /* 0x000000120c30723c */ /* 0x040fe20000041830 */
[----:B------:R-:W5:Y:S07]  /*d9e0*/  LDSM.16.MT88.4 R16, [R222+0x7900] ;  /* 0x00790000de10783b */ /* 0x000f6e0000004200 */
[C---:B--2---:R-:W-:Y:S08]  /*d9f0*/  HMMA.16816.F32.BF16 R52, R12.reuse, R8, R52 ;  /* 0x000000080c34723c */ /* 0x044ff00000041834 */
[C---:B------:R-:W-:Y:S01]  /*da00*/  HMMA.16816.F32.BF16 R56, R12.reuse, R10, R56 ;  /* 0x0000000a0c38723c */ /* 0x040fe20000041838 */
[----:B------:R-:W2:Y:S07]  /*da10*/  LDSM.16.MT88.4 R8, [R221+0x7900] ;  /* 0x00790000dd08783b */ /* 0x000eae0000004200 */
[C---:B---3--:R-:W-:Y:S08]  /*da20*/  HMMA.16816.F32.BF16 R60, R12.reuse, R24, R60 ;  /* 0x000000180c3c723c */ /* 0x048ff0000004183c */
[C---:B------:R-:W-:Y:S08]  /*da30*/  HMMA.16816.F32.BF16 R64, R12.reuse, R26, R64 ;  /* 0x0000001a0c40723c */ /* 0x040ff00000041840 */
[C---:B------:R-:W-:Y:S08]  /*da40*/  HMMA.16816.F32.BF16 R68, R12.reuse, R28, R68 ;  /* 0x0000001c0c44723c */ /* 0x040ff00000041844 */
[C---:B------:R-:W-:Y:S08]  /*da50*/  HMMA.16816.F32.BF16 R72, R12.reuse, R30, R72 ;  /* 0x0000001e0c48723c */ /* 0x040ff00000041848 */
[C---:B----4-:R-:W-:Y:S08]  /*da60*/  HMMA.16816.F32.BF16 R76, R12.reuse, R32, R76 ;  /* 0x000000200c4c723c */ /* 0x050ff0000004184c */
[C---:B------:R-:W-:Y:S08]  /*da70*/  HMMA.16816.F32.BF16 R80, R12.reuse, R34, R80 ;  /* 0x000000220c50723c */ /* 0x040ff00000041850 */
[C---:B-1----:R-:W-:Y:S08]  /*da80*/  HMMA.16816.F32.BF16 R84, R12.reuse, R20, R84 ;  /* 0x000000140c54723c */ /* 0x042ff00000041854 */
[C---:B------:R-:W-:Y:S01]  /*da90*/  HMMA.16816.F32.BF16 R88, R12.reuse, R22, R88 ;  /* 0x000000160c58723c */ /* 0x040fe20000041858 */
[----:B------:R-:W1:Y:S07]  /*daa0*/  LDSM.16.MT88.4 R20, [R220+0x7900] ;  /* 0x00790000dc14783b */ /* 0x000e6e0000004200 */
[C---:B------:R-:W-:Y:S08]  /*dab0*/  HMMA.16816.F32.BF16 R92, R12.reuse, R168, R92 ;  /* 0x000000a80c5c723c */ /* 0x040ff0000004185c */
[C---:B------:R-:W-:Y:S08]  /*dac0*/  HMMA.16816.F32.BF16 R96, R12.reuse, R170, R96 ;  /* 0x000000aa0c60723c */ /* 0x040ff00000041860 */
[C---:B------:R-:W-:Y:S08]  /*dad0*/  HMMA.16816.F32.BF16 R100, R12.reuse, R172, R100 ;  /* 0x000000ac0c64723c */ /* 0x040ff00000041864 */
[C---:B------:R-:W-:Y:S08]  /*dae0*/  HMMA.16816.F32.BF16 R104, R12.reuse, R174, R104 ;  /* 0x000000ae0c68723c */ /* 0x040ff00000041868 */
[C---:B-----5:R-:W-:Y:S08]  /*daf0*/  HMMA.16816.F32.BF16 R108, R12.reuse, R16, R108 ;  /* 0x000000100c6c723c */ /* 0x060ff0000004186c */
[C---:B------:R-:W-:Y:S08]  /*db00*/  HMMA.16816.F32.BF16 R112, R12.reuse, R18, R112 ;  /* 0x000000120c70723c */ /* 0x040ff00000041870 */
[C---:B--2---:R-:W-:Y:S07]  /*db10*/  HMMA.16816.F32.BF16 R116, R12.reuse, R8, R116 ;  /* 0x000000080c74723c */ /* 0x044fee0000041874 */
[----:B------:R-:W-:Y:S01]  /*db20*/  MOV R8, R164 ;  /* 0x000000a400087202 */ /* 0x000fe20000000f00 */
[C---:B------:R-:W-:Y:S08]  /*db30*/  HMMA.16816.F32.BF16 R120, R12.reuse, R10, R120 ;  /* 0x0000000a0c78723c */ /* 0x040ff00000041878 */
[C---:B-1----:R-:W-:Y:S08]  /*db40*/  HMMA.16816.F32.BF16 R124, R12.reuse, R20, R124 ;  /* 0x000000140c7c723c */ /* 0x042ff0000004187c */
[----:B------:R-:W-:Y:S01]  /*db50*/  HMMA.16816.F32.BF16 R128, R12, R22, R128 ;  /* 0x000000160c80723c */ /* 0x000fe20000041880 */
[----:B------:R-:W-:-:S07]  /*db60*/  @P0 BRA `(.L_x_2003) ;  /* 0xffffcb8000000947 */ /* 0x000fce000383ffff */
.L_x_2000:
[----:B------:R-:W-:-:S06]  /*db70*/  UISETP.GE.AND UP2, UPT, UR20, UR9, UPT ;  /* 0x000000091400728c */ /* 0x000fcc000bf46270 */
[----:B------:R-:W-:-:S13]  /*db80*/  PLOP3.LUT P0, PT, PT, PT, UP2, 0x40, 0x0 ;  /* 0x000000000000781c */ /* 0x000fda0003f0e828 */
[----:B------:R-:W-:Y:S05]  /*db90*/  @P0 BRA `(.L_x_2004) ;  /* 0x0000401000000947 */ /* 0x000fea0003800000 */
[----:B------:R-:W-:Y:S01]  /*dba0*/  SHF.R.S32.HI R247, RZ, 0x1f, R244 ;  /* 0x0000001ffff77819 */ /* 0x000fe200000114f4 */
[----:B------:R-:W-:Y:S01]  /*dbb0*/  IMAD.MOV.U32 R2, RZ, RZ, R8 ;  /* 0x000000ffff027224 */ /* 0x000fe200078e0008 */
[----:B------:R-:W-:Y:S01]  /*dbc0*/  SHF.L.U64.HI R248, R243, 0x1, R248 ;  /* 0x00000001f3f87819 */ /* 0x000fe200000102f8 */
[----:B------:R-:W-:Y:S01]  /*dbd0*/  IMAD.MOV.U32 R3, RZ, RZ, R0 ;  /* 0x000000ffff037224 */ /* 0x000fe200078e0000 */
[C---:B------:R-:W-:Y:S01]  /*dbe0*/  SHF.L.U64.HI R247, R244.reuse, 0x1, R247 ;  /* 0x00000001f4f77819 */ /* 0x040fe200000102f7 */
[----:B------:R-:W-:Y:S01]  /*dbf0*/  IMAD.SHL.U32 R244, R244, 0x2, RZ ;  /* 0x00000002f4f47824 */ /* 0x000fe200078e00ff */
[C---:B------:R-:W-:Y:S01]  /*dc00*/  SHF.L.U64.HI R245, R242.reuse, 0x1, R245 ;  /* 0x00000001f2f57819 */ /* 0x040fe200000102f5 */
[----:B------:R-:W-:Y:S01]  /*dc10*/  IMAD.SHL.U32 R242, R242, 0x2, RZ ;  /* 0x00000002f2f27824 */ /* 0x000fe200078e00ff */
[----:B------:R-:W-:Y:S02]  /*dc20*/  SHF.L.U64.HI R246, R241, 0x1, R246 ;  /* 0x00000001f1f67819 */ /* 0x000fe400000102f6 */
[----:B------:R-:W-:-:S02]  /*dc30*/  SHF.L.U32 R243, R243, 0x1, RZ ;  /* 0x00000001f3f37819 */ /* 0x000fc400000006ff */
[----:B------:R-:W-:Y:S02]  /*dc40*/  SHF.L.U32 R241, R241, 0x1, RZ ;  /* 0x00000001f1f17819 */ /* 0x000fe400000006ff */
.L_x_2014:
[----:B------:R-:W-:Y:S01]  /*dc50*/  SHF.R.S32.HI R5, RZ, 0x1f, R234 ;  /* 0x0000001fff057819 */ /* 0x000fe200000114ea */
[----:B------:R-:W-:Y:S04]  /*dc60*/  DEPBAR.LE SB0, 0x0 ;  /* 0x000080000000791a */ /* 0x000fe80000000000 */
[----:B------:R-:W-:Y:S01]  /*dc70*/  BAR.SYNC.DEFER_BLOCKING 0x0 ;  /* 0x0000000000007b1d */ /* 0x000fe20000010000 */
[----:B------:R-:W-:Y:S01]  /*dc80*/  IMAD R5, R5, c[0x0][0x208], RZ ;  /* 0x0000820005057a24 */ /* 0x000fe200078e02ff */
[----:B------:R-:W-:Y:S01]  /*dc90*/  SHF.R.S32.HI R0, RZ, 0x1f, R233 ;  /* 0x0000001fff007819 */ /* 0x000fe200000114e9 */
[C---:B------:R-:W-:Y:S01]  /*dca0*/  IMAD.WIDE.U32 R6, R234.reuse, c[0x0][0x208], RZ ;  /* 0x00008200ea067a25 */ /* 0x040fe200078e00ff */
[----:B------:R-:W-:Y:S03]  /*dcb0*/  UISETP.GT.AND UP2, UPT, UR20, UR9, UPT ;  /* 0x000000091400728c */ /* 0x000fe6000bf44270 */
[----:B------:R-:W-:Y:S02]  /*dcc0*/  IMAD R5, R234, c[0x0][0x20c], R5 ;  /* 0x00008300ea057a24 */ /* 0x000fe400078e0205 */
[----:B------:R-:W-:Y:S02]  /*dcd0*/  IMAD R0, R0, c[0x0][0x218], RZ ;  /* 0x0000860000007a24 */ /* 0x000fe400078e02ff */
[----:B------:R-:W-:Y:S02]  /*dce0*/  IMAD.IADD R7, R7, 0x1, R5 ;  /* 0x0000000107077824 */ /* 0x000fe400078e0205 */
[C---:B------:R-:W-:Y:S02]  /*dcf0*/  IMAD R0, R233.reuse, c[0x0][0x21c], R0 ;  /* 0x00008700e9007a24 */ /* 0x040fe400078e0200 */
[----:B------:R-:W-:Y:S05]  /*dd00*/  IMAD.WIDE.U32 R6, R233, c[0x0][0x218], R6 ;  /* 0x00008600e9067a25 */ /* 0x000fea00078e0006 */
[----:B------:R-:W-:Y:S04]  /*dd10*/  IADD3 R5, P0, R6, UR22, RZ ;  /* 0x0000001606057c10 */ /* 0x000fe8000ff1e0ff */
[----:B------:R-:W-:Y:S01]  /*dd20*/  IADD3.X R0, R7, UR6, R0, P0, !PT ;  /* 0x0000000607007c10 */ /* 0x000fe200087fe400 */
[----:B------:R-:W-:Y:S01]  /*dd30*/  LDSM.16.M88.4 R32, [R230+0x10100] ;  /* 0x01010000e620783b */ /* 0x000fe20000000200 */
[C---:B------:R-:W-:Y:S03]  /*dd40*/  LEA R22, P0, R5.reuse, c[0x0][0x1f8], 0x1 ;  /* 0x00007e0005167a11 */ /* 0x040fe600078008ff */
[----:B------:R-:W1:Y:S01]  /*dd50*/  LDSM.16.M88.4 R8, [R229+0x8100] ;  /* 0x00810000e508783b */ /* 0x000e620000000200 */
[----:B------:R-:W-:Y:S03]  /*dd60*/  LEA.HI.X R21, R5, c[0x0][0x1fc], R0, 0x1, P0 ;  /* 0x00007f0005157a11 */ /* 0x000fe600000f0c00 */
[----:B------:R-:W2:Y:S04]  /*dd70*/  SHFL.IDX PT, R202, R22, RZ, 0x181f ;  /* 0x00181fff16ca7589 */ /* 0x000ea800000e0000 */
[----:B------:R-:W3:Y:S04]  /*dd80*/  SHFL.IDX PT, R20, R21, RZ, 0x181f ;  /* 0x00181fff15147589 */ /* 0x000ee800000e0000 */
[----:B------:R-:W4:Y:S04]  /*dd90*/  LDSM.16.M88.4 R16, [R229+0x8900] ;  /* 0x00890000e510783b */ /* 0x000f280000000200 */
[----:B------:R-:W-:Y:S04]  /*dda0*/  SHFL.IDX PT, R0, R22, 0x1, 0x181f ;  /* 0x00381f0016007f89 */ /* 0x000fe800000e0000 */
[----:B------:R-:W-:Y:S04]  /*ddb0*/  SHFL.IDX PT, R28, R21, 0x1, 0x181f ;  /* 0x00381f00151c7f89 */ /* 0x000fe800000e0000 */
[----:B------:R-:W5:Y:S04]  /*ddc0*/  LDSM.16.M88.4 R24, [R229+0x9100] ;  /* 0x00910000e518783b */ /* 0x000f680000000200 */
[----:B------:R-:W5:Y:S04]  /*ddd0*/  LDSM.16.M88.4 R164, [R229+0x9900] ;  /* 0x00990000e5a4783b */ /* 0x000f680000000200 */
[----:B------:R-:W-:Y:S04]  /*dde0*/  LDSM.16.M88.4 R168, [R226+0x10100] ;  /* 0x01010000e2a8783b */ /* 0x000fe80000000200 */
[----:B------:R-:W5:Y:S01]  /*ddf0*/  LDSM.16.M88.4 R172, [R228] ;  /* 0x00000000e4ac783b */ /* 0x000f620000000200 */
[C---:B-1----:R-:W-:Y:S03]  /*de00*/  HMMA.16816.F32.BF16 R4, R32.reuse, R8, RZ ;  /* 0x000000082004723c */ /* 0x042fe600000418ff */
[----:B------:R-:W1:Y:S01]  /*de10*/  LDSM.16.M88.4 R176, [R219] ;  /* 0x00000000dbb0783b */ /* 0x000e620000000200 */
[----:B--2---:R-:W-:Y:S03]  /*de20*/  IADD3 R190, P0, R202, R244, RZ ;  /* 0x000000f4cabe7210 */ /* 0x004fe60007f1e0ff */
[----:B------:R-:W2:Y:S01]  /*de30*/  LDSM.16.M88.4 R180, [R218] ;  /* 0x00000000dab4783b */ /* 0x000ea20000000200 */
[C---:B------:R-:W-:Y:S01]  /*de40*/  HMMA.16816.F32.BF16 R8, R32.reuse, R10, RZ ;  /* 0x0000000a2008723c */ /* 0x040fe200000418ff */
[----:B---3--:R-:W-:Y:S02]  /*de50*/  IMAD.X R191, R20, 0x1, R247, P0 ;  /* 0x0000000114bf7824 */ /* 0x008fe400000e06f7 */
[----:B------:R-:W3:Y:S01]  /*de60*/  LDSM.16.M88.4 R184, [R217] ;  /* 0x00000000d9b8783b */ /* 0x000ee20000000200 */
[----:B------:R-:W-:Y:S03]  /*de70*/  IADD3 R194, P0, R202, R243, RZ ;  /* 0x000000f3cac27210 */ /* 0x000fe60007f1e0ff */
[----:B------:R-:W-:Y:S01]  /*de80*/  @!PT LDS RZ, [RZ] ;  /* 0x00000000fffff984 */ /* 0x000fe20000000800 */
[----:B------:R-:W-:Y:S01]  /*de90*/  @!PT LDS RZ, [RZ] ;  /* 0x00000000fffff984 */ /* 0x000fe20000000800 */
[----:B------:R-:W-:Y:S01]  /*dea0*/  @!PT LDS RZ, [RZ] ;  /* 0x00000000fffff984 */ /* 0x000fe20000000800 */
[----:B------:R1:W-:Y:S01]  /*deb0*/  LDGSTS.E.BYPASS.LTC128B.128 [R238], [R190.64], !P3 ;  /* 0x00000000beee7fae */ /* 0x0003e2000d901d52 */
[C---:B----4-:R-:W-:Y:S01]  /*dec0*/  HMMA.16816.F32.BF16 R12, R32.reuse, R16, RZ ;  /* 0x00000010200c723c */ /* 0x050fe200000418ff */
[----:B------:R-:W-:Y:S03]  /*ded0*/  IMAD.X R195, R20, 0x1, R248, P0 ;  /* 0x0000000114c37824 */ /* 0x000fe600000e06f8 */
[----:B------:R-:W-:Y:S02]  /*dee0*/  IADD3 R192, P0, R202, R242, RZ ;  /* 0x000000f2cac07210 */ /* 0x000fe40007f1e0ff */
[----:B------:R4:W-:Y:S02]  /*def0*/  LDGSTS.E.BYPASS.LTC128B.128 [R238+0x2000], [R194.64], !P5 ;  /* 0x02000000c2ee7fae */ /* 0x0009e4000e901d52 */
[C---:B------:R-:W-:Y:S01]  /*df00*/  HMMA.16816.F32.BF16 R16, R32.reuse, R18, RZ ;  /* 0x000000122010723c */ /* 0x040fe200000418ff */
[----:B------:R-:W-:Y:S03]  /*df10*/  IMAD.X R193, R20, 0x1, R245, P0 ;  /* 0x0000000114c17824 */ /* 0x000fe600000e06f5 */
[----:B------:R-:W-:Y:S02]  /*df20*/  IADD3 R202, P0, R202, R241, RZ ;  /* 0x000000f1caca7210 */ /* 0x000fe40007f1e0ff */
[----:B------:R4:W-:Y:S03]  /*df30*/  LDGSTS.E.BYPASS.LTC128B.128 [R238+0x4000], [R192.64], !P4 ;  /* 0x04000000c0ee7fae */ /* 0x0009e6000e101d52 */
[----:B------:R-:W-:Y:S02]  /*df40*/  IMAD.X R203, R20, 0x1, R246, P0 ;  /* 0x0000000114cb7824 */ /* 0x000fe400000e06f6 */
[C---:B-----5:R-:W-:Y:S01]  /*df50*/  HMMA.16816.F32.BF16 R20, R32.reuse, R24, RZ ;  /* 0x000000182014723c */ /* 0x060fe200000418ff */
[----:B------:R-:W-:Y:S02]  /*df60*/  IADD3 R200, P0, R0, R244, RZ ;  /* 0x000000f400c87210 */ /* 0x000fe40007f1e0ff */
[----:B------:R5:W-:Y:S03]  /*df70*/  LDGSTS.E.BYPASS.LTC128B.128 [R238+0x6000], [R202.64], !P6 ;  /* 0x06000000caee7fae */ /* 0x000be6000f101d52 */
[----:B------:R-:W-:Y:S01]  /*df80*/  IMAD.X R201, R28, 0x1, R247, P0 ;  /* 0x000000011cc97824 */ /* 0x000fe200000e06f7 */
[----:B------:R-:W-:Y:S01]  /*df90*/  IADD3 R30, P0, R0, R243, RZ ;  /* 0x000000f3001e7210 */ /* 0x000fe20007f1e0ff */
[C---:B------:R-:W-:Y:S03]  /*dfa0*/  HMMA.16816.F32.BF16 R24, R32.reuse, R26, RZ ;  /* 0x0000001a2018723c */ /* 0x040fe600000418ff */
[----:B------:R5:W-:Y:S01]  /*dfb0*/  LDGSTS.E.BYPASS.LTC128B.128 [R238+0x1000], [R200.64], !P3 ;  /* 0x01000000c8ee7fae */ /* 0x000be2000d901d52 */
[----:B------:R-:W-:Y:S01]  /*dfc0*/  IMAD.X R31, R28, 0x1, R248, P0 ;  /* 0x000000011c1f7824 */ /* 0x000fe200000e06f8 */
[----:B------:R-:W-:Y:S04]  /*dfd0*/  IADD3 R250, P0, R0, R242, RZ ;  /* 0x000000f200fa7210 */ /* 0x000fe80007f1e0ff */
[----:B------:R1:W-:Y:S03]  /*dfe0*/  LDGSTS.E.BYPASS.LTC128B.128 [R238+0x3000], [R30.64], !P5 ;  /* 0x030000001eee7fae */ /* 0x0003e6000e901d52 */
[----:B------:R-:W-:Y:S01]  /*dff0*/  IMAD.X R251, R28, 0x1, R245, P0 ;  /* 0x000000011cfb7824 */ /* 0x000fe200000e06f5 */
[----:B------:R-:W-:Y:S04]  /*e000*/  IADD3 R188, P0, R0, R241, RZ ;  /* 0x000000f100bc7210 */ /* 0x000fe80007f1e0ff */
[----:B------:R2:W-:Y:S01]  /*e010*/  LDGSTS.E.BYPASS.LTC128B.128 [R238+0x5000], [R250.64], !P4 ;  /* 0x05000000faee7fae */ /* 0x0005e2000e101d52 */
[----:B------:R-:W-:Y:S01]  /*e020*/  IMAD.X R189, R28, 0x1, R246, P0 ;  /* 0x000000011cbd7824 */ /* 0x000fe200000e06f6 */
[----:B------:R-:W-:Y:S04]  /*e030*/  PLOP3.LUT P0, PT, PT, PT, UP2, 0x40, 0x0 ;  /* 0x000000000000781c */ /* 0x000fe80003f0e828 */
[----:B------:R2:W-:Y:S04]  /*e040*/  LDGSTS.E.BYPASS.LTC128B.128 [R238+0x7000], [R188.64], !P6 ;  /* 0x07000000bcee7fae */ /* 0x0005e8000f101d52 */
[----:B----4-:R-:W-:Y:S04]  /*e050*/  LDSM.16.M88.4 R192, [R224+0x8100] ;  /* 0x00810000e0c0783b */ /* 0x010fe80000000200 */
[----:B------:R-:W0:Y:S04]  /*e060*/  LDGDEPBAR ;  /* 0x00000000000079af */ /* 0x000e280000000000 */
[----:B------:R-:W-:Y:S01]  /*e070*/  LDSM.16.M88.4 R196, [R224+0x8900] ;  /* 0x00890000e0c4783b */ /* 0x000fe20000000200 */
[C---:B-1----:R-:W-:Y:S03]  /*e080*/  HMMA.16816.F32.BF16 R28, R32.reuse, R164, RZ ;  /* 0x000000a4201c723c */ /* 0x042fe600000418ff */
[----:B-----5:R-:W-:Y:S05]  /*e090*/  LDSM.16.M88.4 R200, [R224+0x9900] ;  /* 0x00990000e0c8783b */ /* 0x020fea0000000200 */
[----:B------:R-:W-:Y:S01]  /*e0a0*/  HMMA.16816.F32.BF16 R32, R32, R166, RZ ;  /* 0x000000a62020723c */ /* 0x000fe200000418ff */
[----:B------:R-:W-:Y:S04]  /*e0b0*/  LDSM.16.M88.4 R164, [R224+0x9100] ;  /* 0x00910000e0a4783b */ /* 0x000fe80000000200 */
[----:B--2---:R-:W1:Y:S03]  /*e0c0*/  LDSM.16.M88.4 R188, [R225+0x10100] ;  /* 0x01010000e1bc783b */ /* 0x004e660000000200 */
[C---:B------:R-:W-:Y:S08]  /*e0d0*/  HMMA.16816.F32.BF16 R4, R168.reuse, R172, R4 ;  /* 0x000000aca804723c */ /* 0x040ff00000041804 */
[C---:B------:R-:W-:Y:S01]  /*e0e0*/  HMMA.16816.F32.BF16 R8, R168.reuse, R174, R8 ;  /* 0x000000aea808723c */ /* 0x040fe20000041808 */
[----:B------:R-:W-:Y:S07]  /*e0f0*/  LDSM.16.M88.4 R172, [R223+0x10100] ;  /* 0x01010000dfac783b */ /* 0x000fee0000000200 */
[C---:B------:R-:W-:Y:S08]  /*e100*/  HMMA.16816.F32.BF16 R12, R168.reuse, R176, R12 ;  /* 0x000000b0a80c723c */ /* 0x040ff0000004180c */
[C---:B------:R-:W-:Y:S01]  /*e110*/  HMMA.16816.F32.BF16 R16, R168.reuse, R178, R16 ;  /* 0x000000b2a810723c */ /* 0x040fe20000041810 */
[----:B------:R-:W2:Y:S07]  /*e120*/  LDSM.16.M88.4 R176, [R216] ;  /* 0x00000000d8b0783b */ /* 0x000eae0000000200 */
[C---:B------:R-:W-:Y:S08]  /*e130*/  HMMA.16816.F32.BF16 R20, R168.reuse, R180, R20 ;  /* 0x000000b4a814723c */ /* 0x040ff00000041814 */
[C---:B------:R-:W-:Y:S01]  /*e140*/  HMMA.16816.F32.BF16 R24, R168.reuse, R182, R24 ;  /* 0x000000b6a818723c */ /* 0x040fe20000041818 */
[----:B------:R-:W4:Y:S07]  /*e150*/  LDSM.16.M88.4 R180, [R216+0x800] ;  /* 0x00080000d8b4783b */ /* 0x000f2e0000000200 */
[C---:B---3--:R-:W-:Y:S08]  /*e160*/  HMMA.16816.F32.BF16 R28, R168.reuse, R184, R28 ;  /* 0x000000b8a81c723c */ /* 0x048ff0000004181c */
[----:B------:R-:W-:Y:S01]  /*e170*/  HMMA.16816.F32.BF16 R32, R168, R186, R32 ;  /* 0x000000baa820723c */ /* 0x000fe20000041820 */
[----:B------:R-:W3:Y:S04]  /*e180*/  LDSM.16.M88.4 R168, [R216+0x1000] ;  /* 0x00100000d8a8783b */ /* 0x000ee80000000200 */
[----:B------:R-:W5:Y:S03]  /*e190*/  LDSM.16.M88.4 R184, [R216+0x1800] ;  /* 0x00180000d8b8783b */ /* 0x000f660000000200 */
        /* <DEDUP_REMOVED lines=8> */
[----:B------:R-:W1:Y:S07]  /*e220*/  LDSM.16.M88.4 R164, [R230+0x14100] ;  /* 0x01410000e6a4783b */ /* 0x000e6e0000000200 */
[C---:B------:R-:W-:Y:S08]  /*e230*/  HMMA.16816.F32.BF16 R28, R188.reuse, R200, R28 ;  /* 0x000000c8bc1c723c */ /* 0x040ff0000004181c */
[----:B------:R-:W-:Y:S01]  /*e240*/  HMMA.16816.F32.BF16 R32, R188, R202, R32 ;  /* 0x000000cabc20723c */ /* 0x000fe20000041820 */
[----:B------:R-:W1:Y:S04]  /*e250*/  LDSM.16.M88.4 R188, [R229+0xb100] ;  /* 0x00b10000e5bc783b */ /* 0x000e680000000200 */
[----:B------:R-:W1:Y:S03]  /*e260*/  LDSM.16.M88.4 R200, [R229+0xb900] ;  /* 0x00b90000e5c8783b */ /* 0x000e660000000200 */
[C---:B--2---:R-:W-:Y:S08]  /*e270*/  HMMA.16816.F32.BF16 R4, R172.reuse, R176, R4 ;  /* 0x000000b0ac04723c */ /* 0x044ff00000041804 */
[C---:B------:R-:W-:Y:S01]  /*e280*/  HMMA.16816.F32.BF16 R8, R172.reuse, R178, R8 ;  /* 0x000000b2ac08723c */ /* 0x040fe20000041808 */
[----:B------:R-:W-:Y:S07]  /*e290*/  LDSM.16.M88.4 R176, [R215] ;  /* 0x00000000d7b0783b */ /* 0x000fee0000000200 */
[C---:B----4-:R-:W-:Y:S08]  /*e2a0*/  HMMA.16816.F32.BF16 R12, R172.reuse, R180, R12 ;  /* 0x000000b4ac0c723c */ /* 0x050ff0000004180c */
[C---:B------:R-:W-:Y:S01]  /*e2b0*/  HMMA.16816.F32.BF16 R16, R172.reuse, R182, R16 ;  /* 0x000000b6ac10723c */ /* 0x040fe20000041810 */
[----:B------:R-:W-:Y:S07]  /*e2c0*/  LDSM.16.M88.4 R180, [R214] ;  /* 0x00000000d6b4783b */ /* 0x000fee0000000200 */
[C---:B---3--:R-:W-:Y:S08]  /*e2d0*/  HMMA.16816.F32.BF16 R20, R172.reuse, R168, R20 ;  /* 0x000000a8ac14723c */ /* 0x048ff00000041814 */
[C---:B------:R-:W-:Y:S01]  /*e2e0*/  HMMA.16816.F32.BF16 R24, R172.reuse, R170, R24 ;  /* 0x000000aaac18723c */ /* 0x040fe20000041818 */
[----:B------:R-:W2:Y:S07]  /*e2f0*/  LDSM.16.M88.4 R168, [R226+0x14100] ;  /* 0x01410000e2a8783b */ /* 0x000eae0000000200 */
[C---:B-----5:R-:W-:Y:S08]  /*e300*/  HMMA.16816.F32.BF16 R28, R172.reuse, R184, R28 ;  /* 0x000000b8ac1c723c */ /* 0x060ff0000004181c */
[----:B------:R-:W-:Y:S01]  /*e310*/  HMMA.16816.F32.BF16 R32, R172, R186, R32 ;  /* 0x000000baac20723c */ /* 0x000fe20000041820 */
[----:B------:R-:W3:Y:S04]  /*e320*/  LDSM.16.M88.4 R172, [R213] ;  /* 0x00000000d5ac783b */ /* 0x000ee80000000200 */
[----:B------:R-:W4:Y:S03]  /*e330*/  LDSM.16.M88.4 R184, [R212] ;  /* 0x00000000d4b8783b */ /* 0x000f260000000200 */
        /* <DEDUP_REMOVED lines=11> */
[----:B------:R-:W5:Y:S04]  /*e3f0*/  LDSM.16.M88.4 R164, [R224+0xb100] ;  /* 0x00b10000e0a4783b */ /* 0x000f680000000200 */
[----:B------:R-:W1:Y:S03]  /*e400*/  LDSM.16.M88.4 R200, [R224+0xb900] ;  /* 0x00b90000e0c8783b */ /* 0x000e660000000200 */
[C---:B--2---:R-:W-:Y:S08]  /*e410*/  HMMA.16816.F32.BF16 R4, R168.reuse, R176, R4 ;  /* 0x000000b0a804723c */ /* 0x044ff00000041804 */
[C---:B------:R-:W-:Y:S01]  /*e420*/  HMMA.16816.F32.BF16 R8, R168.reuse, R178, R8 ;  /* 0x000000b2a808723c */ /* 0x040fe20000041808 */
[----:B------:R-:W-:Y:S07]  /*e430*/  LDSM.16.M88.4 R176, [R216+0x2000] ;  /* 0x00200000d8b0783b */ /* 0x000fee0000000200 */
[C---:B------:R-:W-:Y:S08]  /*e440*/  HMMA.16816.F32.BF16 R12, R168.reuse, R180, R12 ;  /* 0x000000b4a80c723c */ /* 0x040ff0000004180c */
[C---:B------:R-:W-:Y:S01]  /*e450*/  HMMA.16816.F32.BF16 R16, R168.reuse, R182, R16 ;  /* 0x000000b6a810723c */ /* 0x040fe20000041810 */
[----:B------:R-:W-:Y:S07]  /*e460*/  LDSM.16.M88.4 R180, [R216+0x2800] ;  /* 0x00280000d8b4783b */ /* 0x000fee0000000200 */
[C---:B---3--:R-:W-:Y:S08]  /*e470*/  HMMA.16816.F32.BF16 R20, R168.reuse, R172, R20 ;  /* 0x000000aca814723c */ /* 0x048ff00000041814 */
[C---:B------:R-:W-:Y:S01]  /*e480*/  HMMA.16816.F32.BF16 R24, R168.reuse, R174, R24 ;  /* 0x000000aea818723c */ /* 0x040fe20000041818 */
[----:B------:R-:W2:Y:S07]  /*e490*/  LDSM.16.M88.4 R172, [R223+0x14100] ;  /* 0x01410000dfac783b */ /* 0x000eae0000000200 */
        /* <DEDUP_REMOVED lines=8> */
[C---:B------:R-:W-:Y:S01]  /*e520*/  HMMA.16816.F32.BF16 R16, R188.reuse, R198, R16 ;  /* 0x000000c6bc10723c */ /* 0x040fe20000041810 */
[----:B------:R-:W-:Y:S07]  /*e530*/  LDSM.16.M88.4 R196, [R229+0xc900] ;  /* 0x00c90000e5c4783b */ /* 0x000fee0000000200 */
[C---:B-----5:R-:W-:Y:S08]  /*e540*/  HMMA.16816.F32.BF16 R20, R188.reuse, R164, R20 ;  /* 0x000000a4bc14723c */ /* 0x060ff00000041814 */
        /* <DEDUP_REMOVED lines=8> */
[----:B------:R-:W-:Y:S07]  /*e5d0*/  LDSM.16.M88.4 R176, [R211] ;  /* 0x00000000d3b0783b */ /* 0x000fee0000000200 */
[C---:B------:R-:W-:Y:S08]  /*e5e0*/  HMMA.16816.F32.BF16 R12, R172.reuse, R180, R12 ;  /* 0x000000b4ac0c723c */ /* 0x040ff0000004180c */
[C---:B------:R-:W-:Y:S01]  /*e5f0*/  HMMA.16816.F32.BF16 R16, R172.reuse, R182, R16 ;  /* 0x000000b6ac10723c */ /* 0x040fe20000041810 */
[----:B------:R-:W-:Y:S07]  /*e600*/  LDSM.16.M88.4 R180, [R210] ;  /* 0x00000000d2b4783b */ /* 0x000fee0000000200 */
[C---:B---3--:R-:W-:Y:S08]  /*e610*/  HMMA.16816.F32.BF16 R20, R172.reuse, R168, R20 ;  /* 0x000000a8ac14723c */ /* 0x048ff00000041814 */
[C---:B------:R-:W-:Y:S01]  /*e620*/  HMMA.16816.F32.BF16 R24, R172.reuse, R170, R24 ;  /* 0x000000aaac18723c */ /* 0x040fe20000041818 */
[----:B------:R-:W2:Y:S07]  /*e630*/  LDSM.16.M88.4 R168, [R226+0x18100] ;  /* 0x01810000e2a8783b */ /* 0x000eae0000000200 */
[C---:B----4-:R-:W-:Y:S08]  /*e640*/  HMMA.16816.F32.BF16 R28, R172.reuse, R184, R28 ;  /* 0x000000b8ac1c723c */ /* 0x050ff0000004181c */
        /* <DEDUP_REMOVED lines=81> */
[C---:B-1----:R-:W-:Y:S01]  /*eb60*/  HMMA.16816.F32.BF16 R4, R188.reuse, R192, R4 ;  /* 0x000000c0bc04723c */ /* 0x042fe20000041804 */
[----:B------:R-:W-:Y:S04]  /*eb70*/  DEPBAR.LE SB0, 0x0 ;  /* 0x000080000000791a */ /* 0x000fe80000000000 */
[----:B------:R-:W-:Y:S03]  /*eb80*/  BAR.SYNC.DEFER_BLOCKING 0x0 ;  /* 0x0000000000007b1d */ /* 0x000fe60000010000 */
[C---:B------:R-:W-:Y:S08]  /*eb90*/  HMMA.16816.F32.BF16 R8, R188.reuse, R194, R8 ;  /* 0x000000c2bc08723c */ /* 0x040ff00000041808 */
[C---:B------:R-:W-:Y:S08]  /*eba0*/  HMMA.16816.F32.BF16 R12, R188.reuse, R196, R12 ;  /* 0x000000c4bc0c723c */ /* 0x040ff0000004180c */
[C---:B------:R-:W-:Y:S08]  /*ebb0*/  HMMA.16816.F32.BF16 R16, R188.reuse, R198, R16 ;  /* 0x000000c6bc10723c */ /* 0x040ff00000041810 */
[C---:B-----5:R-:W-:Y:S08]  /*ebc0*/  HMMA.16816.F32.BF16 R20, R188.reuse, R164, R20 ;  /* 0x000000a4bc14723c */ /* 0x060ff00000041814 */
[C---:B------:R-:W-:Y:S08]  /*ebd0*/  HMMA.16816.F32.BF16 R24, R188.reuse, R166, R24 ;  /* 0x000000a6bc18723c */ /* 0x040ff00000041818 */
[C---:B------:R-:W-:Y:S08]  /*ebe0*/  HMMA.16816.F32.BF16 R28, R188.reuse, R200, R28 ;  /* 0x000000c8bc1c723c */ /* 0x040ff0000004181c */
[----:B------:R-:W-:Y:S08]  /*ebf0*/  HMMA.16816.F32.BF16 R32, R188, R202, R32 ;  /* 0x000000cabc20723c */ /* 0x000ff00000041820 */
[C---:B--2---:R-:W-:Y:S08]  /*ec00*/  HMMA.16816.F32.BF16 R4, R172.reuse, R176, R4 ;  /* 0x000000b0ac04723c */ /* 0x044ff00000041804 */
[C---:B------:R-:W-:Y:S08]  /*ec10*/  HMMA.16816.F32.BF16 R8, R172.reuse, R178, R8 ;  /* 0x000000b2ac08723c */ /* 0x040ff00000041808 */
[C---:B------:R-:W-:Y:S08]  /*ec20*/  HMMA.16816.F32.BF16 R12, R172.reuse, R180, R12 ;  /* 0x000000b4ac0c723c */ /* 0x040ff0000004180c */
[C---:B------:R-:W-:Y:S08]  /*ec30*/  HMMA.16816.F32.BF16 R16, R172.reuse, R182, R16 ;  /* 0x000000b6ac10723c */ /* 0x040ff00000041810 */
[C---:B---3--:R-:W-:Y:S08]  /*ec40*/  HMMA.16816.F32.BF16 R20, R172.reuse, R168, R20 ;  /* 0x000000a8ac14723c */ /* 0x048ff00000041814 */
[C---:B------:R-:W-:Y:S08]  /*ec50*/  HMMA.16816.F32.BF16 R24, R172.reuse, R170, R24 ;  /* 0x000000aaac18723c */ /* 0x040ff00000041818 */
[C---:B----4-:R-:W-:Y:S08]  /*ec60*/  HMMA.16816.F32.BF16 R28, R172.reuse, R184, R28 ;  /* 0x000000b8ac1c723c */ /* 0x050ff0000004181c */
[----:B------:R-:W-:Y:S01]  /*ec70*/  HMMA.16816.F32.BF16 R32, R172, R186, R32 ;  /* 0x000000baac20723c */ /* 0x000fe20000041820 */
[----:B------:R-:W-:-:S07]  /*ec80*/  @P0 BRA `(.L_x_2005) ;  /* 0x0000038000000947 */ /* 0x000fce0003800000 */
[----:B------:R-:W-:Y:S01]  /*ec90*/  ULEA UR4, UR20, UR12, 0x6 ;  /* 0x0000000c14047291 */ /* 0x000fe2000f8e303f */
[----:B------:R-:W-:Y:S01]  /*eca0*/  ISETP.NE.AND P1, PT, R232, 0x1, PT ;  /* 0x00000001e800780c */ /* 0x000fe20003f25270 */
[----:B------:R-:W-:Y:S04]  /*ecb0*/  IMAD.MOV.U32 R233, RZ, RZ, RZ ;  /* 0x000000ffffe97224 */ /* 0x000fe800078e00ff */
[----:B------:R-:W-:Y:S05]  /*ecc0*/  IMAD.U32 R234, RZ, RZ, UR4 ;  /* 0x00000004ffea7e24 */ /* 0x000fea000f8e00ff */
[----:B------:R-:W-:Y:S05]  /*ecd0*/  IADD3 R234, R234, -0x40, R235 ;  /* 0xffffffc0eaea7810 */ /* 0x000fea0007ffe0eb */
[----:B------:R-:W-:Y:S04]  /*ece0*/  @P1 IMAD.HI.U32 R166, R234, c[0x0][0x2bc], RZ ;  /* 0x0000af00eaa61a27 */ /* 0x000fe800078e00ff */
[----:B------:R-:W-:Y:S01]  /*ecf0*/  IMAD.MOV.U32 R0, RZ, RZ, R234 ;  /* 0x000000ffff007224 */ /* 0x000fe200078e00ea */
[----:B------:R-:W-:Y:S04]  /*ed00*/  @P1 SHF.R.U32.HI R0, RZ, c[0x0][0x2c0], R166 ;  /* 0x0000b000ff001a19 */ /* 0x000fe800000116a6 */
[C---:B------:R-:W-:Y:S04]  /*ed10*/  @!P2 IADD3 R167, P0, R0.reuse, UR16, RZ ;  /* 0x0000001000a7ac10 */ /* 0x040fe8000ff1e0ff */
[----:B------:R-:W-:Y:S02]  /*ed20*/  @!P2 LEA.HI.X.SX32 R166, R0, UR8, 0x1, P0 ;  /* 0x0000000800a6ac11 */ /* 0x000fe400080f0eff */
[C---:B------:R-:W-:Y:S04]  /*ed30*/  @!P2 LEA R164, P0, R167.reuse, c[0x0][0x2a0], 0x2 ;  /* 0x0000a800a7a4aa11 */ /* 0x040fe800078010ff */
[----:B------:R-:W-:Y:S01]  /*ed40*/  @!P2 LEA.HI.X R165, R167, c[0x0][0x2a4], R166, 0x2, P0 ;  /* 0x0000a900a7a5aa11 */ /* 0x000fe200000f14a6 */
[----:B------:R-:W-:Y:S04]  /*ed50*/  IMAD.MOV R167, RZ, RZ, -R0 ;  /* 0x000000ffffa77224 */ /* 0x000fe800078e0a00 */
[----:B------:R-:W2:Y:S01]  /*ed60*/  @!P2 LDG.E R233, [R164.64] ;  /* 0x00000012a4e9a981 */ /* 0x000ea2000c1e1900 */
        /* <DEDUP_REMOVED lines=13> */
[----:B------:R-:W-:Y:S02]  /*ee40*/  LEA.HI.X R167, R165, c[0x0][0x1cc], R0, 0x1, P0 ;  /* 0x00007300a5a77a11 */ /* 0x000fe400000f0c00 */
[----:B------:R-:W1:Y:S04]  /*ee50*/  SHFL.IDX PT, R165, R176, RZ, 0x181f ;  /* 0x00181fffb0a57589 */ /* 0x000e6800000e0000 */
[----:B------:R-:W2:Y:S04]  /*ee60*/  SHFL.IDX PT, R166, R167, RZ, 0x181f ;  /* 0x00181fffa7a67589 */ /* 0x000ea800000e0000 */
[----:B------:R-:W3:Y:S04]  /*ee70*/  SHFL.IDX PT, R0, R176, 0x1, 0x181f ;  /* 0x00381f00b0007f89 */ /* 0x000ee800000e0000 */
[----:B------:R-:W4:Y:S01]  /*ee80*/  SHFL.IDX PT, R164, R167, 0x1, 0x181f ;  /* 0x00381f00a7a47f89 */ /* 0x000f2200000e0000 */
[C---:B-1----:R-:W-:Y:S05]  /*ee90*/  IADD3 R172, P0, R165.reuse, R244, RZ ;  /* 0x000000f4a5ac7210 */ /* 0x042fea0007f1e0ff */
        /* <DEDUP_REMOVED lines=10> */
[----:B---3--:R-:W-:Y:S04]  /*ef40*/  IADD3 R178, P0, R0, R244, RZ ;  /* 0x000000f400b27210 */ /* 0x008fe80007f1e0ff */
[----:B------:R1:W-:Y:S01]  /*ef50*/  LDGSTS.E.BYPASS.LTC128B.128 [R231+0xe100], [R174.64], !P6 ;  /* 0x0e100000aee77fae */ /* 0x0003e2000f101d52 */
[----:B----4-:R-:W-:Y:S01]  /*ef60*/  IMAD.X R179, R164, 0x1, R247, P0 ;  /* 0x00000001a4b37824 */ /* 0x010fe200000e06f7 */
[----:B------:R-:W-:Y:S04]  /*ef70*/  IADD3 R176, P0, R0, R243, RZ ;  /* 0x000000f300b07210 */ /* 0x000fe80007f1e0ff */
[----:B------:R1:W-:Y:S01]  /*ef80*/  LDGSTS.E.BYPASS.LTC128B.128 [R231+0x9100], [R178.64], !P3 ;  /* 0x09100000b2e77fae */ /* 0x0003e2000d901d52 */
        /* <DEDUP_REMOVED lines=8> */
.L_x_2005:
[----:B------:R-:W-:Y:S01]  /*f010*/  PLOP3.LUT P0, PT, PT, PT, UP1, 0x80, 0x0 ;  /* 0x000000000000781c */ /* 0x000fe20003f0f018 */
[----:B------:R-:W0:Y:S01]  /*f020*/  LDGDEPBAR ;  /* 0x00000000000079af */ /* 0x000e220000000000 */
[----:B-1----:R-:W-:Y:S01]  /*f030*/  IMAD.MOV.U32 R174, RZ, RZ, R236 ;  /* 0x000000ffffae7224 */ /* 0x002fe200078e00ec */
[----:B------:R-:W-:Y:S01]  /*f040*/  USHF.L.U32 UR4, UR20, 0x6, URZ ;  /* 0x0000000614047899 */ /* 0x000fe2000800063f */
[----:B------:R-:W-:Y:S09]  /*f050*/  IMAD.U32 R164, RZ, RZ, UR10 ;  /* 0x0000000affa47e24 */ /* 0x000ff2000f8e00ff */
[----:B------:R-:W-:Y:S01]  /*f060*/  @P0 IMAD.HI.U32 R0, R236, c[0x0][0x2c8], RZ ;  /* 0x0000b200ec000a27 */ /* 0x000fe200078e00ff */
[----:B------:R-:W-:Y:S11]  /*f070*/  PLOP3.LUT P0, PT, PT, PT, UP1, 0x80, 0x0 ;  /* 0x000000000000781c */ /* 0x000ff60003f0f018 */
[----:B------:R-:W-:Y:S02]  /*f080*/  @!UPT UIADD3 URZ, URZ, URZ, URZ ;  /* 0x0000003f3f3ff290 */ /* 0x000fe4000fffe03f */
[----:B------:R-:W-:Y:S01]  /*f090*/  @P0 SHF.R.U32.HI R174, RZ, c[0x0][0x2cc], R0 ;  /* 0x0000b300ffae0a19 */ /* 0x000fe20000011600 */
[----:B------:R-:W-:Y:S01]  /*f0a0*/  IMAD.U32 R0, RZ, RZ, UR4 ;  /* 0x00000004ff007e24 */ /* 0x000fe2000f8e00ff */
[----:B------:R-:W-:Y:S03]  /*f0b0*/  PLOP3.LUT P0, PT, PT, PT, UP0, 0x40, 0x0 ;  /* 0x000000000000781c */ /* 0x000fe60003f0e808 */
[----:B------:R-:W1:Y:S01]  /*f0c0*/  SHFL.IDX PT, R167, R174, RZ, 0x1c1f ;  /* 0x001c1fffaea77589 */ /* 0x000e6200000e0000 */
[----:B------:R-:W-:Y:S04]  /*f0d0*/  IADD3 R165, -R237, 0x1, -R0 ;  /* 0x00000001eda57810 */ /* 0x000fe80007ffe900 */
        /* <DEDUP_REMOVED lines=21> */
.L_x_2008:
[----:B------:R-:W-:Y:S04]  /*f230*/  MOV R165, c[0x0][0x32c] ;  /* 0x0000cb0000a57a02 */ /* 0x000fe80000000f00 */
[----:B------:R-:W-:Y:S11]  /*f240*/  ISETP.NE.AND P0, PT, R165, 0x1, PT ;  /* 0x00000001a500780c */ /* 0x000ff60003f05270 */
[----:B------:R-:W-:Y:S02]  /*f250*/  @!UPT UIADD3 URZ, URZ, URZ, URZ ;  /* 0x0000003f3f3ff290 */ /* 0x000fe4000fffe03f */
[----:B------:R-:W-:Y:S05]  /*f260*/  @P0 IMAD.HI.U32 R165, R167, c[0x0][0x330], RZ ;  /* 0x0000cc00a7a50a27 */ /* 0x000fea00078e00ff */
[----:B------:R-:W-:Y:S02]  /*f270*/  @P0 SHF.R.U32.HI R167, RZ, c[0x0][0x334], R165 ;  /* 0x0000cd00ffa70a19 */ /* 0x000fe400000116a5 */
.L_x_2009:
[----:B------:R-:W-:Y:S05]  /*f280*/  BSYNC B0 ;  /* 0x0000000000007941 */ /* 0x000fea0003800000 */
.L_x_2007:
[----:B------:R-:W-:Y:S04]  /*f290*/  IMAD R168, R167, c[0x0][0x32c], -R0 ;  /* 0x0000cb00a7a87a24 */ /* 0x000fe800078e0a00 */
[----:B------:R-:W-:Y:S05]  /*f2a0*/  IMAD.IADD R167, R168, 0x1, -R237 ;  /* 0x00000001a8a77824 */ /* 0x000fea00078e0aed */
[----:B------:R-:W-:Y:S02]  /*f2b0*/  IADD3 R165, R167, c[0x0][0x32c], RZ ;  /* 0x0000cb00a7a57a10 */ /* 0x000fe40007ffe0ff */
[----:B------:R-:W-:Y:S02]  /*f2c0*/  IMNMX R170, R170, R167, !PT ;  /* 0x000000a7aaaa7217 */ /* 0x000fe40007800200 */
[----:B------:R-:W-:Y:S02]  /*f2d0*/  IMNMX R172, R172, R165, PT ;  /* 0x000000a5acac7217 */ /* 0x000fe40003800200 */
.L_x_2006:
[----:B------:R-:W-:Y:S06]  /*f2e0*/  UISETP.GT.AND UP2, UPT, UR20, -0x1, UPT ;  /* 0xffffffff1400788c */ /* 0x000fec000bf44270 */
[----:B------:R-:W-:Y:S04]  /*f2f0*/  PLOP3.LUT P0, PT, PT, PT, UP2, 0x80, 0x0 ;  /* 0x000000000000781c */ /* 0x000fe80003f0f028 */
[----:B------:R-:W-:Y:S04]  /*f300*/  ISETP.GT.AND P0, PT, R170, RZ, P0 ;  /* 0x000000ffaa00720c */ /* 0x000fe80000704270 */
        /* <DEDUP_REMOVED lines=83> */
.L_x_2012:
[----:B------:R-:W-:Y:S04]  /*f840*/  MOV R8, 0x1 ;  /* 0x0000000100087802 */ /* 0x000fe80000000f00 */
[----:B------:R-:W-:Y:S11]  /*f850*/  ISETP.NE.AND P0, PT, R8, c[0x0][0x32c], PT ;  /* 0x0000cb0008007a0c */ /* 0x000ff60003f05270 */
[----:B------:R-:W-:Y:S02]  /*f860*/  @!UPT UIADD3 URZ, URZ, URZ, URZ ;  /* 0x0000003f3f3ff290 */ /* 0x000fe4000fffe03f */
[----:B------:R-:W-:Y:S05]  /*f870*/  @P0 IMAD.HI.U32 R8, R9, c[0x0][0x330], RZ ;  /* 0x0000cc0009080a27 */ /* 0x000fea00078e00ff */
[----:B------:R-:W-:Y:S02]  /*f880*/  @P0 SHF.R.U32.HI R9, RZ, c[0x0][0x334], R8 ;  /* 0x0000cd00ff090a19 */ /* 0x000fe40000011608 */
.L_x_2013:
[----:B------:R-:W-:Y:S05]  /*f890*/  BSYNC B0 ;  /* 0x0000000000007941 */ /* 0x000fea0003800000 */
.L_x_2011:
[----:B------:R-:W-:Y:S04]  /*f8a0*/  IMAD R0, R9, c[0x0][0x32c], -R0 ;  /* 0x0000cb0009007a24 */ /* 0x000fe800078e0a00 */
[----:B------:R-:W-:Y:S05]  /*f8b0*/  IMAD.IADD R0, R0, 0x1, -R237 ;  /* 0x0000000100007824 */ /* 0x000fea00078e0aed */
[----:B------:R-:W-:Y:S02]  /*f8c0*/  IADD3 R9, R0, c[0x0][0x32c], RZ ;  /* 0x0000cb0000097a10 */ /* 0x000fe40007ffe0ff */
[----:B------:R-:W-:Y:S02]  /*f8d0*/  IMNMX R5, R5, R0, !PT ;  /* 0x0000000005057217 */ /* 0x000fe40007800200 */
[----:B------:R-:W-:Y:S02]  /*f8e0*/  IMNMX R4, R4, R9, PT ;  /* 0x0000000904047217 */ /* 0x000fe40003800200 */
.L_x_2010:
[----:B------:R-:W-:Y:S02]  /*f8f0*/  PLOP3.LUT P0, PT, PT, PT, UP2, 0x80, 0x0 ;  /* 0x000000000000781c */ /* 0x000fe40003f0f028 */
[----:B------:R-:W-:Y:S02]  /*f900*/  FMNMX.FTZ R0, R168, R3, !PT ;  /* 0x00000003a8007209 */ /* 0x000fe40007810000 */
[----:B------:R-:W-:Y:S02]  /*f910*/  ISETP.GT.AND P0, PT, R5, RZ, P0 ;  /* 0x000000ff0500720c */ /* 0x000fe40000704270 */
        /* <DEDUP_REMOVED lines=50> */
[----:B------:R-:W-:Y:S03]  /*fc40*/  ISETP.LT.OR P0, PT, R4, 0x1a, P0 ;  /* 0x0000001a0400780c */ /* 0x000fe60000701670 */
[----:B------:R-:W1:Y:S01]  /*fc50*/  SHFL.BFLY PT, R7, R0, 0x2, 0x1f ;  /* 0x0c401f0000077f89 */ /* 0x000e6200000e0000 */
        /* <DEDUP_REMOVED lines=15> */
[C---:B------:R-:W-:Y:S01]  /*fd50*/  ISETP.GT.AND P0, PT, R5.reuse, 0x28, P0 ;  /* 0x000000280500780c */ /* 0x040fe20000704270 */
[----:B------:R-:W-:Y:S03]  /*fd60*/  LDSM.16.MT88.4 R20, [R222+0x100] ;  /* 0x00010000de14783b */ /* 0x000fe60000004200 */
[----:B------:R-:W-:Y:S04]  /*fd70*/  ISETP.LT.OR P0, PT, R4, 0x29, P0 ;  /* 0x000000290400780c */ /* 0x000fe80000701670 */
[----:B------:R-:W-:Y:S02]  /*fd80*/  FSEL R202, R26, -INF , !P0 ;  /* 0xff8000001aca7808 */ /* 0x000fe40004000000 */
[----:B------:R-:W-:Y:S02]  /*fd90*/  PLOP3.LUT P0, PT, PT, PT, UP2, 0x80, 0x0 ;  /* 0x000000000000781c */ /* 0x000fe40003f0f028 */
[----:B------:R-:W-:Y:S02]  /*fda0*/  FMNMX.FTZ R9, R202, R9, !PT ;  /* 0x00000009ca097209 */ /* 0x000fe40007810000 */
[----:B------:R-:W-:Y:S04]  /*fdb0*/  ISETP.GT.AND P0, PT, R5, 0x29, P0 ;  /* 0x000000290500780c */ /* 0x000fe80000704270 */
[----:B------:R-:W-:Y:S04]  /*fdc0*/  ISETP.LT.OR P0, PT, R4, 0x2a, P0 ;  /* 0x0000002a0400780c */ /* 0x000fe80000701670 */
[----:B------:R-:W-:Y:S02]  /*fdd0*/  FSEL R200, R27, -INF , !P0 ;  /* 0xff8000001bc87808 */ /* 0x000fe40004000000 */
[----:B------:R-:W-:Y:S01]  /*fde0*/  PLOP3.LUT P0, PT, PT, PT, UP2, 0x80, 0x0 ;  /* 0x000000000000781c */ /* 0x000fe20003f0f028 */
[----:B------:R-:W-:Y:S01]  /*fdf0*/  LDSM.16.MT88.4 R24, [R221+0x100] ;  /* 0x00010000dd18783b */ /* 0x000fe20000004200 */
[----:B------:R-:W-:Y:S02]  /*fe00*/  FMNMX.FTZ R9, R200, R9, !PT ;  /* 0x00000009c8097209 */ /* 0x000fe40007810000 */
        /* <DEDUP_REMOVED lines=11> */
[----:B------:R-:W-:Y:S01]  /*fec0*/  PLOP3.LUT P0, PT, PT, PT, UP2, 0x80, 0x0 ;  /* 0x000000000000781c */ /* 0x000fe20003f0f028 */
[----:B------:R-:W-:Y:S02]  /*fed0*/  UISETP.GT.AND UP2, UPT, UR20, UR9, UPT ;  /* 0x000000091400728c */ /* 0x000fe4000bf44270 */
[----:B------:R-:W-:Y:S01]  /*fee0*/  UIADD3 UR20, UR20, -0x1, URZ ;  /* 0xffffffff14147890 */ /* 0x000fe2000fffe03f */
[----:B------:R-:W-:Y:S02]  /*fef0*/  ISETP.GT.AND P0, PT, R5, 0x39, P0 ;  /* 0x000000390500780c */ /* 0x000fe40000704270 */
[----:B------:R-:W-:Y:S02]  /*ff00*/  FMNMX.FTZ R5, R186, R9, !PT ;  /* 0x00000009ba057209 */ /* 0x000fe40007810000 */
[----:B------:R-:W-:Y:S02]  /*ff10*/  ISETP.LT.OR P0, PT, R4, 0x3a, P0 ;  /* 0x0000003a0400780c */ /* 0x000fe40000701670 */
[----:B------:R-:W-:Y:S02]  /*ff20*/  FMNMX.FTZ R5, R184, R5, !PT ;  /* 0x00000005b8057209 */ /* 0x000fe40007810000 */
[----:B------:R-:W-:Y:S02]  /*ff30*/  FSEL R9, R35, -INF , !P0 ;  /* 0xff80000023097808 */ /* 0x000fe40004000000 */
[----:B------:R-:W-:Y:S04]  /*ff40*/  FMNMX.FTZ R0, R182, R5, !PT ;  /* 0x00000005b6007209 */ /* 0x000fe80007810000 */
        /* <DEDUP_REMOVED lines=11> */
[----:B------:R-:W-:Y:S01]  /*10000*/  LDSM.16.MT88.4 R172, [R222+0x4900] ;  /* 0x00490000deac783b */ /* 0x000fe20000004200 */
[--C-:B------:R-:W-:Y:S02]  /*10010*/  FFMA.FTZ R191, R171, c[0x0][0x2d0], -R190.reuse ;  /* 0x0000b400abbf7a23 */ /* 0x100fe400000108be */
[--C-:B------:R-:W-:Y:S01]  /*10020*/  FFMA.FTZ R192, R169, c[0x0][0x2d0], -R190.reuse ;  /* 0x0000b400a9c07a23 */ /* 0x100fe200000108be */
[----:B-1----:R-:W-:Y:S01]  /*10030*/  FMNMX.FTZ R5, R4, R7, !PT ;  /* 0x0000000704057209 */ /* 0x002fe20007810000 */
[--C-:B------:R-:W-:Y:S01]  /*10040*/  FFMA.FTZ R193, R167, c[0x0][0x2d0], -R190.reuse ;  /* 0x0000b400a7c17a23 */ /* 0x100fe200000108be */
[----:B------:R-:W-:Y:S01]  /*10050*/  FSEL R4, R0, RZ, P0 ;  /* 0x000000ff00047208 */ /* 0x000fe20000000000 */
[--C-:B------:R-:W-:Y:S01]  /*10060*/  FFMA.FTZ R194, R165, c[0x0][0x2d0], -R190.reuse ;  /* 0x0000b400a5c27a23 */ /* 0x100fe200000108be */
[----:B------:R-:W-:Y:S01]  /*10070*/  LDSM.16.MT88.4 R168, [R227+0x4900] ;  /* 0x00490000e3a8783b */ /* 0x000fe20000004200 */
[----:B------:R-:W-:Y:S01]  /*10080*/  MUFU.EX2 R11, R11 ;  /* 0x0000000b000b7308 */ /* 0x000fe20000000800 */
[--C-:B------:R-:W-:Y:S02]  /*10090*/  FFMA.FTZ R249, R249, c[0x0][0x2d0], -R190.reuse ;  /* 0x0000b400f9f97a23 */ /* 0x100fe400000108be */
[----:B------:R-:W-:Y:S02]  /*100a0*/  FADD.FTZ R4, -R4, R3 ;  /* 0x0000000304047221 */ /* 0x000fe40000010100 */
[--C-:B------:R-:W-:Y:S02]  /*100b0*/  FFMA.FTZ R203, R203, c[0x0][0x2d0], -R190.reuse ;  /* 0x0000b400cbcb7a23 */ /* 0x100fe400000108be */
[----:B------:R-:W1:Y:S01]  /*100c0*/  SHFL.BFLY PT, R8, R5, 0x1, 0x1f ;  /* 0x0c201f0005087f89 */ /* 0x000e6200000e0000 */
[----:B------:R-:W-:Y:S02]  /*100d0*/  FMUL.FTZ R3, R4, c[0x0][0x2d0] ;  /* 0x0000b40004037a20 */ /* 0x000fe40000410000 */
        /* <DEDUP_REMOVED lines=8> */
[----:B------:R-:W2:Y:S01]  /*10160*/  MUFU.EX2 R177, R177 ;  /* 0x000000b100b17308 */ /* 0x000ea20000000800 */
[----:B-1----:R-:W-:Y:S04]  /*10170*/  FMNMX.FTZ R8, R8, R5, !PT ;  /* 0x0000000508087209 */ /* 0x002fe80007810000 */
[C---:B------:R-:W-:Y:S01]  /*10180*/  FSETP.NEU.FTZ.AND P0, PT, R8.reuse, -INF , PT ;  /* 0xff8000000800780b */ /* 0x040fe20003f1d000 */
[C---:B------:R-:W-:Y:S03]  /*10190*/  FMUL.FTZ R183, R8.reuse, c[0x0][0x2d0] ;  /* 0x0000b40008b77a20 */ /* 0x040fe60000410000 */
[----:B------:R-:W-:Y:S01]  /*101a0*/  FSEL R5, R8, RZ, P0 ;  /* 0x000000ff08057208 */ /* 0x000fe20000000000 */
[----:B------:R-:W-:Y:S01]  /*101b0*/  MUFU.EX2 R191, R191 ;  /* 0x000000bf00bf7308 */ /* 0x000fe20000000800 */
[----:B------:R-:W-:Y:S02]  /*101c0*/  FSEL R183, R183, RZ, P0 ;  /* 0x000000ffb7b77208 */ /* 0x000fe40000000000 */
[----:B------:R-:W-:Y:S01]  /*101d0*/  PLOP3.LUT P0, PT, PT, PT, UP2, 0x80, 0x0 ;  /* 0x000000000000781c */ /* 0x000fe20003f0f028 */
[----:B------:R-:W-:Y:S02]  /*101e0*/  FADD.FTZ R5, -R5, R2 ;  /* 0x0000000205057221 */ /* 0x000fe40000010100 */
[--C-:B------:R-:W-:Y:S02]  /*101f0*/  FFMA.FTZ R180, R16, c[0x0][0x2d0], -R183.reuse ;  /* 0x0000b40010b47a23 */ /* 0x100fe400000108b7 */
[----:B------:R-:W1:Y:S01]  /*10200*/  LDSM.16.MT88.4 R16, [R227+0x100] ;  /* 0x00010000e310783b */ /* 0x000e620000004200 */
[--C-:B------:R-:W-:Y:S01]  /*10210*/  FFMA.FTZ R178, R6, c[0x0][0x2d0], -R183.reuse ;  /* 0x0000b40006b27a23 */ /* 0x100fe200000108b7 */
[----:B------:R-:W-:Y:S01]  /*10220*/  MUFU.EX2 R192, R192 ;  /* 0x000000c000c07308 */ /* 0x000fe20000000800 */
[----:B------:R-:W-:Y:S02]  /*10230*/  FMUL.FTZ R2, R5, c[0x0][0x2d0] ;  /* 0x0000b40005027a20 */ /* 0x000fe40000410000 */
[--C-:B------:R-:W-:Y:S01]  /*10240*/  FFMA.FTZ R181, R13, c[0x0][0x2d0], -R183.reuse ;  /* 0x0000b4000db57a23 */ /* 0x100fe200000108b7 */
[----:B--2---:R-:W-:Y:S01]  /*10250*/  F2FP.BF16.PACK_AB R14, R177, R10 ;  /* 0x0000000ab10e723e */ /* 0x004fe200000010ff */
[--C-:B------:R-:W-:Y:S01]  /*10260*/  FFMA.FTZ R179, R12, c[0x0][0x2d0], -R183.reuse ;  /* 0x0000b4000cb37a23 */ /* 0x100fe200000108b7 */
[----:B------:R-:W-:Y:S01]  /*10270*/  F2FP.BF16.PACK_AB R12, R11, R176 ;  /* 0x000000b00b0c723e */ /* 0x000fe200000010ff */
        /* <DEDUP_REMOVED lines=12> */
[--C-:B------:R-:W-:Y:S02]  /*10340*/  FFMA.FTZ R195, R166, c[0x0][0x2d0], -R183.reuse ;  /* 0x0000b400a6c37a23 */ /* 0x100fe400000108b7 */
[--C-:B------:R-:W-:Y:S01]  /*10350*/  FFMA.FTZ R196, R164, c[0x0][0x2d0], -R183.reuse ;  /* 0x0000b400a4c47a23 */ /* 0x100fe200000108b7 */
[----:B------:R-:W3:Y:S01]  /*10360*/  MUFU.EX2 R180, R180 ;  /* 0x000000b400b47308 */ /* 0x000ee20000000800 */
[----:B------:R-:W-:Y:S01]  /*10370*/  LDSM.16.MT88.4 R164, [R221+0x2900] ;  /* 0x00290000dda4783b */ /* 0x000fe20000004200 */
[--C-:B------:R-:W-:Y:S02]  /*10380*/  FFMA.FTZ R197, R32, c[0x0][0x2d0], -R183.reuse ;  /* 0x0000b40020c57a23 */ /* 0x100fe400000108b7 */
[C---:B--2---:R-:W-:Y:S02]  /*10390*/  FMUL.FTZ R6, R2.reuse, R162 ;  /* 0x000000a202067220 */ /* 0x044fe40000410000 */
[C---:B------:R-:W-:Y:S02]  /*103a0*/  FMUL.FTZ R7, R2.reuse, R163 ;  /* 0x000000a302077220 */ /* 0x040fe40000410000 */
[C---:B------:R-:W-:Y:S01]  /*103b0*/  FMUL.FTZ R134, R2.reuse, R134 ;  /* 0x0000008602867220 */ /* 0x040fe20000410000 */
[----:B------:R-:W-:Y:S01]  /*103c0*/  LDSM.16.MT88.4 R32, [R227+0x2900] ;  /* 0x00290000e320783b */ /* 0x000fe20000004200 */
[----:B------:R-:W-:Y:S01]  /*103d0*/  MUFU.EX2 R179, R179 ;  /* 0x000000b300b37308 */ /* 0x000fe20000000800 */
[C---:B------:R-:W-:Y:S02]  /*103e0*/  FMUL.FTZ R135, R2.reuse, R135 ;  /* 0x0000008702877220 */ /* 0x040fe40000410000 */
[C---:B------:R-:W-:Y:S02]  /*103f0*/  FMUL.FTZ R138, R2.reuse, R138 ;  /* 0x0000008a028a7220 */ /* 0x040fe40000410000 */
[C---:B------:R-:W-:Y:S02]  /*10400*/  FMUL.FTZ R139, R2.reuse, R139 ;  /* 0x0000008b028b7220 */ /* 0x040fe40000410000 */
[C---:B------:R-:W-:Y:S01]  /*10410*/  FMUL.FTZ R142, R2.reuse, R142 ;  /* 0x0000008e028e7220 */ /* 0x040fe20000410000 */
[----:B------:R-:W-:Y:S01]  /*10420*/  LDSM.16.MT88.4 R160, [R222+0x2900] ;  /* 0x00290000dea0783b */ /* 0x000fe20000004200 */
[C---:B------:R-:W-:Y:S01]  /*10430*/  FMUL.FTZ R143, R2.reuse, R143 ;  /* 0x0000008f028f7220 */ /* 0x040fe20000410000 */
[----:B------:R-:W2:Y:S01]  /*10440*/  MUFU.EX2 R178, R178 ;  /* 0x000000b200b27308 */ /* 0x000ea20000000800 */
[C---:B------:R-:W-:Y:S02]  /*10450*/  FMUL.FTZ R146, R2.reuse, R146 ;  /* 0x0000009202927220 */ /* 0x040fe40000410000 */
[----:B------:R-:W-:Y:S01]  /*10460*/  FMUL.FTZ R147, R2, R147 ;  /* 0x0000009302937220 */ /* 0x000fe20000410000 */
[----:B---3--:R-:W-:Y:S01]  /*10470*/  F2FP.BF16.PACK_AB R13, R180, R181 ;  /* 0x000000b5b40d723e */ /* 0x008fe200000010ff */
[--C-:B------:R-:W-:Y:S02]  /*10480*/  FFMA.FTZ R198, R28, c[0x0][0x2d0], -R183.reuse ;  /* 0x0000b4001cc67a23 */ /* 0x100fe400000108b7 */
[----:B------:R-:W-:Y:S01]  /*10490*/  LDSM.16.MT88.4 R28, [R221+0x900] ;  /* 0x00090000dd1c783b */ /* 0x000fe20000004200 */
        /* <DEDUP_REMOVED lines=9> */
[----:B------:R-:W-:Y:S01]  /*10530*/  FMUL.FTZ R155, R2, R155 ;  /* 0x0000009b029b7220 */ /* 0x000fe20000410000 */
[----:B--2---:R-:W-:Y:S01]  /*10540*/  F2FP.BF16.PACK_AB R15, R178, R179 ;  /* 0x000000b3b20f723e */ /* 0x004fe200000010ff */
[C---:B------:R-:W-:Y:S02]  /*10550*/  FMUL.FTZ R156, R3.reuse, R156 ;  /* 0x0000009c039c7220 */ /* 0x040fe40000410000 */
[C---:B------:R-:W-:Y:S02]  /*10560*/  FMUL.FTZ R157, R3.reuse, R157 ;  /* 0x0000009d039d7220 */ /* 0x040fe40000410000 */
[C---:B------:R-:W-:Y:S02]  /*10570*/  FMUL.FTZ R158, R2.reuse, R158 ;  /* 0x0000009e029e7220 */ /* 0x040fe40000410000 */
[C---:B-1----:R-:W-:Y:S01]  /*10580*/  HMMA.16816.F32.BF16 R4, R12.reuse, R16, R4 ;  /* 0x000000100c04723c */ /* 0x042fe20000041804 */
[----:B------:R-:W-:Y:S04]  /*10590*/  MUFU.EX2 R195, R195 ;  /* 0x000000c300c37308 */ /* 0x000fe80000000800 */
[C---:B------:R-:W-:Y:S02]  /*105a0*/  FMUL.FTZ R159, R2.reuse, R159 ;  /* 0x0000009f029f7220 */ /* 0x040fe40000410000 */
[C---:B------:R-:W-:Y:S01]  /*105b0*/  FMUL.FTZ R36, R3.reuse, R36 ;  /* 0x0000002403247220 */ /* 0x040fe20000410000 */
[C---:B------:R-:W-:Y:S01]  /*105c0*/  HMMA.16816.F32.BF16 R132, R12.reuse, R18, R132 ;  /* 0x000000120c84723c */ /* 0x040fe20000041884 */
[----:B------:R-:W1:Y:S02]  /*105d0*/  LDSM.16.MT88.4 R16, [R220+0x100] ;  /* 0x00010000dc10783b */ /* 0x000e640000004200 */
[----:B------:R-:W2:Y:S01]  /*105e0*/  MUFU.EX2 R196, R196 ;  /* 0x000000c400c47308 */ /* 0x000ea20000000800 */
[C---:B------:R-:W-:Y:S02]  /*105f0*/  FMUL.FTZ R37, R3.reuse, R37 ;  /* 0x0000002503257220 */ /* 0x040fe40000410000 */
[C---:B------:R-:W-:Y:S02]  /*10600*/  FMUL.FTZ R38, R2.reuse, R38 ;  /* 0x0000002602267220 */ /* 0x040fe40000410000 */
[C---:B------:R-:W-:Y:S04]  /*10610*/  HMMA.16816.F32.BF16 R136, R12.reuse, R20, R136 ;  /* 0x000000140c88723c */ /* 0x040fe80000041888 */
[C---:B------:R-:W-:Y:S01]  /*10620*/  FMUL.FTZ R39, R2.reuse, R39 ;  /* 0x0000002702277220 */ /* 0x040fe20000410000 */
[----:B------:R-:W-:Y:S01]  /*10630*/  MUFU.EX2 R197, R197 ;  /* 0x000000c500c57308 */ /* 0x000fe20000000800 */
[C---:B------:R-:W-:Y:S02]  /*10640*/  FMUL.FTZ R40, R3.reuse, R40 ;  /* 0x0000002803287220 */ /* 0x040fe40000410000 */
[C---:B------:R-:W-:Y:S01]  /*10650*/  HMMA.16816.F32.BF16 R140, R12.reuse, R22, R140 ;  /* 0x000000160c8c723c */ /* 0x040fe2000004188c */
[----:B------:R-:W4:Y:S03]  /*10660*/  LDSM.16.MT88.4 R20, [R227+0x2100] ;  /* 0x00210000e314783b */ /* 0x000f260000004200 */
[C---:B------:R-:W-:Y:S02]  /*10670*/  FMUL.FTZ R41, R3.reuse, R41 ;  /* 0x0000002903297220 */ /* 0x040fe40000410000 */
[C---:B------:R-:W-:Y:S01]  /*10680*/  FMUL.FTZ R42, R2.reuse, R42 ;  /* 0x0000002a022a7220 */ /* 0x040fe20000410000 */
[----:B------:R-:W5:Y:S01]  /*10690*/  MUFU.EX2 R198, R198 ;  /* 0x000000c600c67308 */ /* 0x000f620000000800 */
[C---:B------:R-:W-:Y:S04]  /*106a0*/  HMMA.16816.F32.BF16 R144, R12.reuse, R24, R144 ;  /* 0x000000180c90723c */ /* 0x040fe80000041890 */
[C---:B------:R-:W-:Y:S02]  /*106b0*/  FMUL.FTZ R43, R2.reuse, R43 ;  /* 0x0000002b022b7220 */ /* 0x040fe40000410000 */
[C---:B------:R-:W-:Y:S02]  /*106c0*/  FMUL.FTZ R44, R3.reuse, R44 ;  /* 0x0000002c032c7220 */ /* 0x040fe40000410000 */
[C---:B------:R-:W-:Y:S01]  /*106d0*/  HMMA.16816.F32.BF16 R148, R12.reuse, R26, R148 ;  /* 0x0000001a0c94723c */ /* 0x040fe20000041894 */
[----:B------:R-:W2:Y:S01]  /*106e0*/  LDSM.16.MT88.4 R24, [R222+0x2100] ;  /* 0x00210000de18783b */ /* 0x000ea20000004200 */
[----:B------:R-:W2:Y:S02]  /*106f0*/  MUFU.EX2 R249, R249 ;  /* 0x000000f900f97308 */ /* 0x000ea40000000800 */
[C---:B------:R-:W-:Y:S02]  /*10700*/  FMUL.FTZ R45, R3.reuse, R45 ;  /* 0x0000002d032d7220 */ /* 0x040fe40000410000 */
[C---:B------:R-:W-:Y:S02]  /*10710*/  FMUL.FTZ R46, R2.reuse, R46 ;  /* 0x0000002e022e7220 */ /* 0x040fe40000410000 */
[C---:B------:R-:W-:Y:S01]  /*10720*/  FMUL.FTZ R47, R2.reuse, R47 ;  /* 0x0000002f022f7220 */ /* 0x040fe20000410000 */
[C---:B-1----:R-:W-:Y:S03]  /*10730*/  HMMA.16816.F32.BF16 R152, R12.reuse, R16, R152 ;  /* 0x000000100c98723c */ /* 0x042fe60000041898 */
[C---:B------:R-:W-:Y:S01]  /*10740*/  FMUL.FTZ R48, R3.reuse, R48 ;  /* 0x0000003003307220 */ /* 0x040fe20000410000 */
[----:B------:R-:W-:Y:S01]  /*10750*/  MUFU.EX2 R203, R203 ;  /* 0x000000cb00cb7308 */ /* 0x000fe20000000800 */
[C---:B------:R-:W-:Y:S02]  /*10760*/  FMUL.FTZ R49, R3.reuse, R49 ;  /* 0x0000003103317220 */ /* 0x040fe40000410000 */
[C---:B------:R-:W-:Y:S01]  /*10770*/  FMUL.FTZ R50, R2.reuse, R50 ;  /* 0x0000003202327220 */ /* 0x040fe20000410000 */
[C---:B------:R-:W-:Y:S01]  /*10780*/  HMMA.16816.F32.BF16 R156, R12.reuse, R18, R156 ;  /* 0x000000120c9c723c */ /* 0x040fe2000004189c */
[----:B------:R-:W1:Y:S03]  /*10790*/  LDSM.16.MT88.4 R16, [R221+0x2100] ;  /* 0x00210000dd10783b */ /* 0x000e660000004200 */
[C---:B------:R-:W-:Y:S02]  /*107a0*/  FMUL.FTZ R51, R2.reuse, R51 ;  /* 0x0000003302337220 */ /* 0x040fe40000410000 */
[C---:B------:R-:W-:Y:S01]  /*107b0*/  FMUL.FTZ R52, R3.reuse, R52 ;  /* 0x0000003403347220 */ /* 0x040fe20000410000 */
[----:B------:R-:W-:Y:S01]  /*107c0*/  MUFU.EX2 R201, R201 ;  /* 0x000000c900c97308 */ /* 0x000fe20000000800 */
[C---:B----4-:R-:W-:Y:S04]  /*107d0*/  HMMA.16816.F32.BF16 R36, R12.reuse, R20, R36 ;  /* 0x000000140c24723c */ /* 0x050fe80000041824 */
[C---:B------:R-:W-:Y:S02]  /*107e0*/  FMUL.FTZ R53, R3.reuse, R53 ;  /* 0x0000003503357220 */ /* 0x040fe40000410000 */
[C---:B------:R-:W-:Y:S02]  /*107f0*/  FMUL.FTZ R54, R2.reuse, R54 ;  /* 0x0000003602367220 */ /* 0x040fe40000410000 */
[C---:B------:R-:W-:Y:S01]  /*10800*/  HMMA.16816.F32.BF16 R40, R12.reuse, R22, R40 ;  /* 0x000000160c28723c */ /* 0x040fe20000041828 */
[----:B------:R-:W4:Y:S01]  /*10810*/  LDSM.16.MT88.4 R20, [R220+0x2100] ;  /* 0x00210000dc14783b */ /* 0x000f220000004200 */
[----:B------:R-:W-:Y:S02]  /*10820*/  MUFU.EX2 R199, R199 ;  /* 0x000000c700c77308 */ /* 0x000fe40000000800 */
[C---:B------:R-:W-:Y:S02]  /*10830*/  FMUL.FTZ R55, R2.reuse, R55 ;  /* 0x0000003702377220 */ /* 0x040fe40000410000 */
[C---:B------:R-:W-:Y:S02]  /*10840*/  FMUL.FTZ R56, R3.reuse, R56 ;  /* 0x0000003803387220 */ /* 0x040fe40000410000 */
[C---:B--2---:R-:W-:Y:S04]  /*10850*/  HMMA.16816.F32.BF16 R44, R12.reuse, R24, R44 ;  /* 0x000000180c2c723c */ /* 0x044fe8000004182c */
        /* <DEDUP_REMOVED lines=8> */
[C---:B------:R-:W-:Y:S01]  /*108e0*/  FMUL.FTZ R61, R3.reuse, R61 ;  /* 0x0000003d033d7220 */ /* 0x040fe20000410000 */
[C---:B-1----:R-:W-:Y:S03]  /*108f0*/  HMMA.16816.F32.BF16 R52, R12.reuse, R16, R52 ;  /* 0x000000100c34723c */ /* 0x042fe60000041834 */
[C---:B------:R-:W-:Y:S02]  /*10900*/  FMUL.FTZ R62, R2.reuse, R62 ;  /* 0x0000003e023e7220 */ /* 0x040fe40000410000 */
[C---:B------:R-:W-:Y:S02]  /*10910*/  FMUL.FTZ R63, R2.reuse, R63 ;  /* 0x0000003f023f7220 */ /* 0x040fe40000410000 */
[C---:B------:R-:W-:Y:S01]  /*10920*/  FMUL.FTZ R64, R3.reuse, R64 ;  /* 0x0000004003407220 */ /* 0x040fe20000410000 */
[C---:B------:R-:W-:Y:S01]  /*10930*/  HMMA.16816.F32.BF16 R56, R12.reuse, R18, R56 ;  /* 0x000000120c38723c */ /* 0x040fe20000041838 */
[----:B------:R-:W1:Y:S01]  /*10940*/  LDSM.16.MT88.4 R16, [R222+0x4100] ;  /* 0x00410000de10783b */ /* 0x000e620000004200 */
[----:B------:R-:W-:Y:S02]  /*10950*/  MUFU.EX2 R187, R187 ;  /* 0x000000bb00bb7308 */ /* 0x000fe40000000800 */
[C---:B------:R-:W-:Y:S02]  /*10960*/  FMUL.FTZ R65, R3.reuse, R65 ;  /* 0x0000004103417220 */ /* 0x040fe40000410000 */
[C---:B------:R-:W-:Y:S02]  /*10970*/  FMUL.FTZ R66, R2.reuse, R66 ;  /* 0x0000004202427220 */ /* 0x040fe40000410000 */
[C---:B----4-:R-:W-:Y:S04]  /*10980*/  HMMA.16816.F32.BF16 R60, R12.reuse, R20, R60 ;  /* 0x000000140c3c723c */ /* 0x050fe8000004183c */
[C---:B------:R-:W-:Y:S01]  /*10990*/  FMUL.FTZ R67, R2.reuse, R67 ;  /* 0x0000004302437220 */ /* 0x040fe20000410000 */
[----:B------:R-:W-:Y:S01]  /*109a0*/  MUFU.EX2 R190, R190 ;  /* 0x000000be00be7308 */ /* 0x000fe20000000800 */
        /* <DEDUP_REMOVED lines=84> */
[----:B------:R-:W-:Y:S03]  /*10ef0*/  FMUL.FTZ R129, R3, R129 ;  /* 0x0000008103817220 */ /* 0x000fe60000410000 */
[C---:B-1----:R-:W-:Y:S03]  /*10f00*/  HMMA.16816.F32.BF16 R124, R12.reuse, R16, R124 ;  /* 0x000000100c7c723c */ /* 0x042fe6000004187c */
[C---:B------:R-:W-:Y:S02]  /*10f10*/  FMUL.FTZ R130, R2.reuse, R130 ;  /* 0x0000008202827220 */ /* 0x040fe40000410000 */
[----:B------:R-:W-:Y:S02]  /*10f20*/  FMUL.FTZ R131, R2, R131 ;  /* 0x0000008302837220 */ /* 0x000fe40000410000 */
[--C-:B------:R-:W-:Y:S02]  /*10f30*/  FFMA.FTZ R251, R252, c[0x0][0x2d0], -R183.reuse ;  /* 0x0000b400fcfb7a23 */ /* 0x100fe400000108b7 */
[--C-:B------:R-:W-:Y:S03]  /*10f40*/  FFMA.FTZ R250, R250, c[0x0][0x2d0], -R183.reuse ;  /* 0x0000b400fafa7a23 */ /* 0x100fe600000108b7 */
[----:B------:R-:W-:Y:S01]  /*10f50*/  HMMA.16816.F32.BF16 R128, R12, R18, R128 ;  /* 0x000000120c80723c */ /* 0x000fe20000041880 */
[----:B------:R-:W1:Y:S01]  /*10f60*/  LDSM.16.MT88.4 R16, [R220+0x900] ;  /* 0x00090000dc10783b */ /* 0x000e620000004200 */
[----:B------:R-:W1:Y:S01]  /*10f70*/  MUFU.EX2 R251, R251 ;  /* 0x000000fb00fb7308 */ /* 0x000e620000000800 */
[--C-:B------:R-:W-:Y:S02]  /*10f80*/  FFMA.FTZ R202, R202, c[0x0][0x2d0], -R183.reuse ;  /* 0x0000b400caca7a23 */ /* 0x100fe400000108b7 */
[--C-:B------:R-:W-:Y:S02]  /*10f90*/  FFMA.FTZ R200, R200, c[0x0][0x2d0], -R183.reuse ;  /* 0x0000b400c8c87a23 */ /* 0x100fe400000108b7 */
[----:B------:R-:W-:Y:S01]  /*10fa0*/  F2FP.BF16.PACK_AB R12, R192, R191 ;  /* 0x000000bfc00c723e */ /* 0x000fe200000010ff */
[--C-:B------:R-:W-:Y:S01]  /*10fb0*/  FFMA.FTZ R185, R186, c[0x0][0x2d0], -R183.reuse ;  /* 0x0000b400bab97a23 */ /* 0x100fe200000108b7 */
[----:B---3--:R-:W-:Y:S03]  /*10fc0*/  F2FP.BF16.PACK_AB R14, R194, R193 ;  /* 0x000000c1c20e723e */ /* 0x008fe600000010ff */
[----:B------:R-:W-:Y:S01]  /*10fd0*/  F2FP.BF16.PACK_AB R13, R196, R195 ;  /* 0x000000c3c40d723e */ /* 0x000fe200000010ff */
[----:B------:R-:W3:Y:S01]  /*10fe0*/  MUFU.EX2 R250, R250 ;  /* 0x000000fa00fa7308 */ /* 0x000ee20000000800 */
[----:B-----5:R-:W-:Y:S01]  /*10ff0*/  F2FP.BF16.PACK_AB R15, R198, R197 ;  /* 0x000000c5c60f723e */ /* 0x020fe200000010ff */
[--C-:B------:R-:W-:Y:S02]  /*11000*/  FFMA.FTZ R184, R184, c[0x0][0x2d0], -R183.reuse ;  /* 0x0000b400b8b87a23 */ /* 0x100fe400000108b7 */
[--C-:B------:R-:W-:Y:S02]  /*11010*/  FFMA.FTZ R182, R182, c[0x0][0x2d0], -R183.reuse ;  /* 0x0000b400b6b67a23 */ /* 0x100fe400000108b7 */
[----:B------:R-:W-:Y:S02]  /*11020*/  FFMA.FTZ R183, R9, c[0x0][0x2d0], -R183 ;  /* 0x0000b40009b77a23 */ /* 0x000fe400000108b7 */
[C---:B----4-:R-:W-:Y:S02]  /*11030*/  HMMA.16816.F32.BF16 R4, R12.reuse, R20, R4 ;  /* 0x000000140c04723c */ /* 0x050fe40000041804 */
[----:B------:R-:W4:Y:S01]  /*11040*/  MUFU.EX2 R202, R202 ;  /* 0x000000ca00ca7308 */ /* 0x000f220000000800 */
[----:B------:R-:W-:Y:S02]  /*11050*/  FFMA.FTZ R176, R3, R240, R176 ;  /* 0x000000f003b07223 */ /* 0x000fe400000100b0 */
[----:B------:R-:W-:Y:S02]  /*11060*/  FFMA.FTZ R181, R2, R239, R181 ;  /* 0x000000ef02b57223 */ /* 0x000fe400000100b5 */
[----:B------:R-:W-:Y:S01]  /*11070*/  FADD.FTZ R11, R11, R176 ;  /* 0x000000b00b0b7221 */ /* 0x000fe20000010000 */
[C---:B------:R-:W-:Y:S01]  /*11080*/  HMMA.16816.F32.BF16 R132, R12.reuse, R22, R132 ;  /* 0x000000160c84723c */ /* 0x040fe20000041884 */
[----:B------:R-:W5:Y:S03]  /*11090*/  LDSM.16.MT88.4 R20, [R220+0x2900] ;  /* 0x00290000dc14783b */ /* 0x000f660000004200 */
[----:B------:R-:W1:Y:S01]  /*110a0*/  MUFU.EX2 R200, R200 ;  /* 0x000000c800c87308 */ /* 0x000e620000000800 */
[----:B------:R-:W-:Y:S02]  /*110b0*/  FADD.FTZ R180, R180, R181 ;  /* 0x000000b5b4b47221 */ /* 0x000fe40000010000 */
[----:B------:R-:W-:Y:S01]  /*110c0*/  FADD.FTZ R10, R10, R11 ;  /* 0x0000000b0a0a7221 */ /* 0x000fe20000010000 */
[C---:B--2---:R-:W-:Y:S04]  /*110d0*/  HMMA.16816.F32.BF16 R136, R12.reuse, R24, R136 ;  /* 0x000000180c88723c */ /* 0x044fe80000041888 */
[----:B------:R-:W-:Y:S02]  /*110e0*/  FADD.FTZ R179, R179, R180 ;  /* 0x000000b4b3b37221 */ /* 0x000fe40000010000 */
[----:B------:R-:W-:Y:S01]  /*110f0*/  MUFU.EX2 R185, R185 ;  /* 0x000000b900b97308 */ /* 0x000fe20000000800 */
[----:B------:R-:W-:Y:S01]  /*11100*/  FADD.FTZ R10, R177, R10 ;  /* 0x0000000ab10a7221 */ /* 0x000fe20000010000 */
[C---:B------:R-:W-:Y:S01]  /*11110*/  HMMA.16816.F32.BF16 R140, R12.reuse, R26, R140 ;  /* 0x0000001a0c8c723c */ /* 0x040fe2000004188c */
[----:B------:R-:W2:Y:S03]  /*11120*/  LDSM.16.MT88.4 R24, [R221+0x4900] ;  /* 0x00490000dd18783b */ /* 0x000ea60000004200 */
[----:B------:R-:W-:Y:S02]  /*11130*/  FADD.FTZ R178, R178, R179 ;  /* 0x000000b3b2b27221 */ /* 0x000fe40000010000 */
[----:B------:R-:W-:Y:S02]  /*11140*/  FADD.FTZ R191, R191, R10 ;  /* 0x0000000abfbf7221 */ /* 0x000fe40000010000 */
[C---:B------:R-:W-:Y:S01]  /*11150*/  HMMA.16816.F32.BF16 R144, R12.reuse, R28, R144 ;  /* 0x0000001c0c90723c */ /* 0x040fe20000041890 */
[----:B------:R-:W2:Y:S03]  /*11160*/  MUFU.EX2 R184, R184 ;  /* 0x000000b800b87308 */ /* 0x000ea60000000800 */
[----:B------:R-:W-:Y:S02]  /*11170*/  FADD.FTZ R195, R195, R178 ;  /* 0x000000b2c3c37221 */ /* 0x000fe40000010000 */
[----:B------:R-:W-:Y:S02]  /*11180*/  FADD.FTZ R192, R192, R191 ;  /* 0x000000bfc0c07221 */ /* 0x000fe40000010000 */
[C---:B------:R-:W-:Y:S01]  /*11190*/  HMMA.16816.F32.BF16 R148, R12.reuse, R30, R148 ;  /* 0x0000001e0c94723c */ /* 0x040fe20000041894 */
[----:B------:R-:W-:Y:S02]  /*111a0*/  LDSM.16.MT88.4 R28, [R222+0x6900] ;  /* 0x00690000de1c783b */ /* 0x000fe40000004200 */
[----:B------:R-:W-:Y:S01]  /*111b0*/  MUFU.EX2 R182, R182 ;  /* 0x000000b600b67308 */ /* 0x000fe20000000800 */
[----:B------:R-:W-:Y:S02]  /*111c0*/  FADD.FTZ R196, R196, R195 ;  /* 0x000000c3c4c47221 */ /* 0x000fe40000010000 */
[----:B------:R-:W-:Y:S02]  /*111d0*/  FADD.FTZ R193, R193, R192 ;  /* 0x000000c0c1c17221 */ /* 0x000fe40000010000 */
[C---:B-1----:R-:W-:Y:S04]  /*111e0*/  HMMA.16816.F32.BF16 R152, R12.reuse, R16, R152 ;  /* 0x000000100c98723c */ /* 0x042fe80000041898 */
[----:B------:R-:W-:Y:S01]  /*111f0*/  FADD.FTZ R197, R197, R196 ;  /* 0x000000c4c5c57221 */ /* 0x000fe20000010000 */
[----:B------:R-:W1:Y:S01]  /*11200*/  MUFU.EX2 R183, R183 ;  /* 0x000000b700b77308 */ /* 0x000e620000000800 */
[----:B------:R-:W-:Y:S02]  /*11210*/  FADD.FTZ R2, R194, R193 ;  /* 0x000000c1c2027221 */ /* 0x000fe40000010000 */
[C---:B------:R-:W-:Y:S01]  /*11220*/  HMMA.16816.F32.BF16 R156, R12.reuse, R18, R156 ;  /* 0x000000120c9c723c */ /* 0x040fe2000004189c */
[----:B------:R-:W1:Y:S03]  /*11230*/  LDSM.16.MT88.4 R16, [R220+0x4900] ;  /* 0x00490000dc10783b */ /* 0x000e660000004200 */
[----:B------:R-:W-:Y:S02]  /*11240*/  FADD.FTZ R198, R198, R197 ;  /* 0x000000c5c6c67221 */ /* 0x000fe40000010000 */
[----:B------:R-:W-:Y:S02]  /*11250*/  FADD.FTZ R2, R249, R2 ;  /* 0x00000002f9027221 */ /* 0x000fe40000010000 */
[C---:B------:R-:W-:Y:S04]  /*11260*/  HMMA.16816.F32.BF16 R36, R12.reuse, R32, R36 ;  /* 0x000000200c24723c */ /* 0x040fe80000041824 */
[----:B------:R-:W-:Y:S02]  /*11270*/  FADD.FTZ R3, R251, R198 ;  /* 0x000000c6fb037221 */ /* 0x000fe40000010000 */
[----:B------:R-:W-:Y:S02]  /*11280*/  FADD.FTZ R2, R203, R2 ;  /* 0x00000002cb027221 */ /* 0x000fe40000010000 */
[C---:B------:R-:W-:Y:S01]  /*11290*/  HMMA.16816.F32.BF16 R40, R12.reuse, R34, R40 ;  /* 0x000000220c28723c */ /* 0x040fe20000041828 */
[----:B------:R-:W-:Y:S03]  /*112a0*/  LDSM.16.MT88.4 R32, [R227+0x3100] ;  /* 0x00310000e320783b */ /* 0x000fe60000004200 */
[----:B---3--:R-:W-:Y:S02]  /*112b0*/  FADD.FTZ R3, R250, R3 ;  /* 0x00000003fa037221 */ /* 0x008fe40000010000 */
[----:B------:R-:W-:Y:S02]  /*112c0*/  FADD.FTZ R2, R201, R2 ;  /* 0x00000002c9027221 */ /* 0x000fe40000010000 */
[C---:B------:R-:W-:Y:S04]  /*112d0*/  HMMA.16816.F32.BF16 R44, R12.reuse, R160, R44 ;  /* 0x000000a00c2c723c */ /* 0x040fe8000004182c */
[----:B----4-:R-:W-:Y:S02]  /*112e0*/  FADD.FTZ R3, R202, R3 ;  /* 0x00000003ca037221 */ /* 0x010fe40000010000 */
[----:B------:R-:W-:Y:S02]  /*112f0*/  FADD.FTZ R2, R199, R2 ;  /* 0x00000002c7027221 */ /* 0x000fe40000010000 */
[C---:B------:R-:W-:Y:S01]  /*11300*/  HMMA.16816.F32.BF16 R48, R12.reuse, R162, R48 ;  /* 0x000000a20c30723c */ /* 0x040fe20000041830 */
[----:B------:R-:W-:Y:S07]  /*11310*/  LDSM.16.MT88.4 R160, [R222+0x3100] ;  /* 0x00310000dea0783b */ /* 0x000fee0000004200 */
[C---:B------:R-:W-:Y:S08]  /*11320*/  HMMA.16816.F32.BF16 R52, R12.reuse, R164, R52 ;  /* 0x000000a40c34723c */ /* 0x040ff00000041834 */
[C---:B------:R-:W-:Y:S01]  /*11330*/  HMMA.16816.F32.BF16 R56, R12.reuse, R166, R56 ;  /* 0x000000a60c38723c */ /* 0x040fe20000041838 */
[----:B------:R-:W-:Y:S07]  /*11340*/  LDSM.16.MT88.4 R164, [R222+0x5100] ;  /* 0x00510000dea4783b */ /* 0x000fee0000004200 */
[C---:B-----5:R-:W-:Y:S08]  /*11350*/  HMMA.16816.F32.BF16 R60, R12.reuse, R20, R60 ;  /* 0x000000140c3c723c */ /* 0x060ff0000004183c */
[C---:B------:R-:W-:Y:S01]  /*11360*/  HMMA.16816.F32.BF16 R64, R12.reuse, R22, R64 ;  /* 0x000000160c40723c */ /* 0x040fe20000041840 */
[----:B------:R-:W3:Y:S07]  /*11370*/  LDSM.16.MT88.4 R20, [R227+0x6900] ;  /* 0x00690000e314783b */ /* 0x000eee0000004200 */
        /* <DEDUP_REMOVED lines=15> */
[C---:B------:R-:W-:Y:S08]  /*11470*/  HMMA.16816.F32.BF16 R108, R12.reuse, R28, R108 ;  /* 0x0000001c0c6c723c */ /* 0x040ff0000004186c */
        /* <DEDUP_REMOVED lines=8> */
[----:B------:R-:W-:Y:S02]  /*11500*/  F2FP.BF16.PACK_AB R12, R203, R249 ;  /* 0x000000f9cb0c723e */ /* 0x000fe400000010ff */
[----:B------:R-:W-:Y:S03]  /*11510*/  F2FP.BF16.PACK_AB R14, R199, R201 ;  /* 0x000000c9c70e723e */ /* 0x000fe600000010ff */
[----:B------:R-:W-:Y:S02]  /*11520*/  F2FP.BF16.PACK_AB R13, R250, R251 ;  /* 0x000000fbfa0d723e */ /* 0x000fe400000010ff */
[C---:B------:R-:W-:Y:S01]  /*11530*/  F2FP.BF16.PACK_AB R15, R200.reuse, R202 ;  /* 0x000000cac80f723e */ /* 0x040fe200000010ff */
[----:B------:R-:W-:Y:S01]  /*11540*/  FADD.FTZ R200, R200, R3 ;  /* 0x00000003c8c87221 */ /* 0x000fe20000010000 */
[----:B------:R-:W-:Y:S05]  /*11550*/  MOV R3, R0 ;  /* 0x0000000000037202 */ /* 0x000fea0000000f00 */
        /* <DEDUP_REMOVED lines=14> */
[----:B------:R-:W-:Y:S07]  /*11640*/  LDSM.16.MT88.4 R32, [R221+0x1900] ;  /* 0x00190000dd20783b */ /* 0x000fee0000004200 */
[C---:B------:R-:W-:Y:S08]  /*11650*/  HMMA.16816.F32.BF16 R44, R12.reuse, R160, R44 ;  /* 0x000000a00c2c723c */ /* 0x040ff0000004182c */
[C---:B------:R-:W-:Y:S08]  /*11660*/  HMMA.16816.F32.BF16 R48, R12.reuse, R162, R48 ;  /* 0x000000a20c30723c */ /* 0x040ff00000041830 */
[C---:B---3--:R-:W-:Y:S08]  /*11670*/  HMMA.16816.F32.BF16 R52, R12.reuse, R20, R52 ;  /* 0x000000140c34723c */ /* 0x048ff00000041834 */
[C---:B------:R-:W-:Y:S01]  /*11680*/  HMMA.16816.F32.BF16 R56, R12.reuse, R22, R56 ;  /* 0x000000160c38723c */ /* 0x040fe20000041838 */
[----:B------:R-:W3:Y:S07]  /*11690*/  LDSM.16.MT88.4 R20, [R220+0x5100] ;  /* 0x00510000dc14783b */ /* 0x000eee0000004200 */
[C---:B----4-:R-:W-:Y:S08]  /*116a0*/  HMMA.16816.F32.BF16 R60, R12.reuse, R28, R60 ;  /* 0x0000001c0c3c723c */ /* 0x050ff0000004183c */
[C---:B------:R-:W-:Y:S01]  /*116b0*/  HMMA.16816.F32.BF16 R64, R12.reuse, R30, R64 ;  /* 0x0000001e0c40723c */ /* 0x040fe20000041840 */
[----:B------:R-:W-:Y:S07]  /*116c0*/  LDSM.16.MT88.4 R28, [R222+0x7100] ;  /* 0x00710000de1c783b */ /* 0x000fee0000004200 */
[C---:B--2---:R-:W-:Y:S08]  /*116d0*/  HMMA.16816.F32.BF16 R68, R12.reuse, R24, R68 ;  /* 0x000000180c44723c */ /* 0x044ff00000041844 */
[C---:B------:R-:W-:Y:S01]  /*116e0*/  HMMA.16816.F32.BF16 R72, R12.reuse, R26, R72 ;  /* 0x0000001a0c48723c */ /* 0x040fe20000041848 */
[----:B------:R-:W2:Y:S07]  /*116f0*/  LDSM.16.MT88.4 R24, [R227+0x7100] ;  /* 0x00710000e318783b */ /* 0x000eae0000004200 */
[C---:B------:R-:W-:Y:S08]  /*11700*/  HMMA.16816.F32.BF16 R76, R12.reuse, R164, R76 ;  /* 0x000000a40c4c723c */ /* 0x040ff0000004184c */
[C---:B------:R-:W-:Y:S01]  /*11710*/  HMMA.16816.F32.BF16 R80, R12.reuse, R166, R80 ;  /* 0x000000a60c50723c */ /* 0x040fe20000041850 */
[----:B------:R-:W-:Y:S07]  /*11720*/  LDSM.16.MT88.4 R164, [R227+0x5900] ;  /* 0x00590000e3a4783b */ /* 0x000fee0000004200 */
        /* <DEDUP_REMOVED lines=9> */
[C---:B------:R-:W-:Y:S08]  /*117c0*/  HMMA.16816.F32.BF16 R108, R12.reuse, R28, R108 ;  /* 0x0000001c0c6c723c */ /* 0x040ff0000004186c */
[C---:B------:R-:W-:Y:S01]  /*117d0*/  HMMA.16816.F32.BF16 R112, R12.reuse, R30, R112 ;  /* 0x0000001e0c70723c */ /* 0x040fe20000041870 */
[----:B------:R-:W4:Y:S07]  /*117e0*/  LDSM.16.MT88.4 R28, [R222+0x1900] ;  /* 0x00190000de1c783b */ /* 0x000f2e0000004200 */
[C---:B-1----:R-:W-:Y:S08]  /*117f0*/  HMMA.16816.F32.BF16 R116, R12.reuse, R16, R116 ;  /* 0x000000100c74723c */ /* 0x042ff00000041874 */
[C---:B------:R-:W-:Y:S01]  /*11800*/  HMMA.16816.F32.BF16 R120, R12.reuse, R18, R120 ;  /* 0x000000120c78723c */ /* 0x040fe20000041878 */
[----:B------:R-:W1:Y:S07]  /*11810*/  LDSM.16.MT88.4 R16, [R220+0x1900] ;  /* 0x00190000dc10783b */ /* 0x000e6e0000004200 */
[C---:B---3--:R-:W-:Y:S08]  /*11820*/  HMMA.16816.F32.BF16 R124, R12.reuse, R20, R124 ;  /* 0x000000140c7c723c */ /* 0x048ff0000004187c */
[----:B------:R-:W-:Y:S01]  /*11830*/  HMMA.16816.F32.BF16 R128, R12, R22, R128 ;  /* 0x000000160c80723c */ /* 0x000fe20000041880 */
[----:B------:R-:W-:Y:S06]  /*11840*/  LDSM.16.MT88.4 R20, [R222+0x3900] ;  /* 0x00390000de14783b */ /* 0x000fec0000004200 */
[----:B------:R-:W-:Y:S01]  /*11850*/  F2FP.BF16.PACK_AB R12, R188, R189 ;  /* 0x000000bdbc0c723e */ /* 0x000fe200000010ff */
[----:B------:R-:W-:Y:S01]  /*11860*/  FADD.FTZ R189, R189, R2 ;  /* 0x00000002bdbd7221 */ /* 0x000fe20000010000 */
[----:B------:R-:W-:Y:S03]  /*11870*/  F2FP.BF16.PACK_AB R14, R190, R187 ;  /* 0x000000bbbe0e723e */ /* 0x000fe600000010ff */
[----:B------:R-:W-:Y:S01]  /*11880*/  F2FP.BF16.PACK_AB R13, R184, R185 ;  /* 0x000000b9b80d723e */ /* 0x000fe200000010ff */
[----:B------:R-:W-:Y:S01]  /*11890*/  FADD.FTZ R185, R185, R200 ;  /* 0x000000c8b9b97221 */ /* 0x000fe20000010000 */
[----:B------:R-:W-:Y:S01]  /*118a0*/  F2FP.BF16.PACK_AB R15, R183, R182 ;  /* 0x000000b6b70f723e */ /* 0x000fe200000010ff */
[----:B------:R-:W-:Y:S01]  /*118b0*/  FADD.FTZ R188, R188, R189 ;  /* 0x000000bdbcbc7221 */ /* 0x000fe20000010000 */
[----:B------:R-:W-:Y:S01]  /*118c0*/  MOV R2, R8 ;  /* 0x0000000800027202 */ /* 0x000fe20000000f00 */
[----:B------:R-:W-:Y:S02]  /*118d0*/  FADD.FTZ R185, R184, R185 ;  /* 0x000000b9b8b97221 */ /* 0x000fe40000010000 */
[----:B------:R-:W-:Y:S02]  /*118e0*/  FADD.FTZ R187, R187, R188 ;  /* 0x000000bcbbbb7221 */ /* 0x000fe40000010000 */
[C---:B--2---:R-:W-:Y:S01]  /*118f0*/  HMMA.16816.F32.BF16 R160, R12.reuse, R24, R4 ;  /* 0x000000180ca0723c */ /* 0x044fe20000041804 */
[----:B------:R-:W2:Y:S02]  /*11900*/  LDSM.16.MT88.4 R4, [R227+0x3900] ;  /* 0x00390000e304783b */ /* 0x000ea40000004200 */
[----:B------:R-:W-:Y:S02]  /*11910*/  FADD.FTZ R182, R182, R185 ;  /* 0x000000b9b6b67221 */ /* 0x000fe40000010000 */
[----:B------:R-:W-:Y:S02]  /*11920*/  FADD.FTZ R240, R190, R187 ;  /* 0x000000bbbef07221 */ /* 0x000fe40000010000 */
[----:B------:R-:W-:Y:S01]  /*11930*/  FADD.FTZ R239, R183, R182 ;  /* 0x000000b6b7ef7221 */ /* 0x000fe20000010000 */
[C---:B------:R-:W-:Y:S01]  /*11940*/  HMMA.16816.F32.BF16 R132, R12.reuse, R26, R132 ;  /* 0x0000001a0c84723c */ /* 0x040fe20000041884 */
[----:B------:R-:W3:Y:S07]  /*11950*/  LDSM.16.MT88.4 R24, [R221+0x3900] ;  /* 0x00390000dd18783b */ /* 0x000eee0000004200 */
[C---:B----4-:R-:W-:Y:S08]  /*11960*/  HMMA.16816.F32.BF16 R136, R12.reuse, R28, R136 ;  /* 0x0000001c0c88723c */ /* 0x050ff00000041888 */
        /* <DEDUP_REMOVED lines=8> */
[C---:B--2---:R-:W-:Y:S08]  /*119f0*/  HMMA.16816.F32.BF16 R36, R12.reuse, R4, R36 ;  /* 0x000000040c24723c */ /* 0x044ff00000041824 */
[C---:B------:R-:W-:Y:S01]  /*11a00*/  HMMA.16816.F32.BF16 R40, R12.reuse, R6, R40 ;  /* 0x000000060c28723c */ /* 0x040fe20000041828 */
[----:B------:R-:W2:Y:S07]  /*11a10*/  LDSM.16.MT88.4 R4, [R222+0x7900] ;  /* 0x00790000de04783b */ /* 0x000eae0000004200 */
[C---:B------:R-:W-:Y:S08]  /*11a20*/  HMMA.16816.F32.BF16 R44, R12.reuse, R20, R44 ;  /* 0x000000140c2c723c */ /* 0x040ff0000004182c */
[C---:B------:R-:W-:Y:S01]  /*11a30*/  HMMA.16816.F32.BF16 R48, R12.reuse, R22, R48 ;  /* 0x000000160c30723c */ /* 0x040fe20000041830 */
[----:B------:R-:W1:Y:S07]  /*11a40*/  LDSM.16.MT88.4 R20, [R221+0x7900] ;  /* 0x00790000dd14783b */ /* 0x000e6e0000004200 */
[C---:B---3--:R-:W-:Y:S08]  /*11a50*/  HMMA.16816.F32.BF16 R52, R12.reuse, R24, R52 ;  /* 0x000000180c34723c */ /* 0x048ff00000041834 */
[C---:B------:R-:W-:Y:S08]  /*11a60*/  HMMA.16816.F32.BF16 R56, R12.reuse, R26, R56 ;  /* 0x0000001a0c38723c */ /* 0x040ff00000041838 */
[C---:B----4-:R-:W-:Y:S08]  /*11a70*/  HMMA.16816.F32.BF16 R60, R12.reuse, R28, R60 ;  /* 0x0000001c0c3c723c */ /* 0x050ff0000004183c */
[C---:B------:R-:W-:Y:S08]  /*11a80*/  HMMA.16816.F32.BF16 R64, R12.reuse, R30, R64 ;  /* 0x0000001e0c40723c */ /* 0x040ff00000041840 */
[C---:B------:R-:W-:Y:S08]  /*11a90*/  HMMA.16816.F32.BF16 R68, R12.reuse, R164, R68 ;  /* 0x000000a40c44723c */ /* 0x040ff00000041844 */
[C---:B------:R-:W-:Y:S08]  /*11aa0*/  HMMA.16816.F32.BF16 R72, R12.reuse, R166, R72 ;  /* 0x000000a60c48723c */ /* 0x040ff00000041848 */
[C---:B------:R-:W-:Y:S08]  /*11ab0*/  HMMA.16816.F32.BF16 R76, R12.reuse, R168, R76 ;  /* 0x000000a80c4c723c */ /* 0x040ff0000004184c */
[C---:B------:R-:W-:Y:S08]  /*11ac0*/  HMMA.16816.F32.BF16 R80, R12.reuse, R170, R80 ;  /* 0x000000aa0c50723c */ /* 0x040ff00000041850 */
[C---:B-----5:R-:W-:Y:S08]  /*11ad0*/  HMMA.16816.F32.BF16 R84, R12.reuse, R32, R84 ;  /* 0x000000200c54723c */ /* 0x060ff00000041854 */
[C---:B------:R-:W-:Y:S08]  /*11ae0*/  HMMA.16816.F32.BF16 R88, R12.reuse, R34, R88 ;  /* 0x000000220c58723c */ /* 0x040ff00000041858 */
[C---:B------:R-:W-:Y:S08]  /*11af0*/  HMMA.16816.F32.BF16 R92, R12.reuse, R172, R92 ;  /* 0x000000ac0c5c723c */ /* 0x040ff0000004185c */
[C---:B------:R-:W-:Y:S08]  /*11b00*/  HMMA.16816.F32.BF16 R96, R12.reuse, R174, R96 ;  /* 0x000000ae0c60723c */ /* 0x040ff00000041860 */
[C---:B-1----:R-:W-:Y:S08]  /*11b10*/  HMMA.16816.F32.BF16 R100, R12.reuse, R16, R100 ;  /* 0x000000100c64723c */ /* 0x042ff00000041864 */
[C---:B------:R-:W-:Y:S01]  /*11b20*/  HMMA.16816.F32.BF16 R104, R12.reuse, R18, R104 ;  /* 0x000000120c68723c */ /* 0x040fe20000041868 */
[----:B------:R-:W1:Y:S07]  /*11b30*/  LDSM.16.MT88.4 R16, [R220+0x7900] ;  /* 0x00790000dc10783b */ /* 0x000e6e0000004200 */
[C---:B--2---:R-:W-:Y:S08]  /*11b40*/  HMMA.16816.F32.BF16 R108, R12.reuse, R4, R108 ;  /* 0x000000040c6c723c */ /* 0x044ff0000004186c */
[C---:B------:R-:W-:Y:S08]  /*11b50*/  HMMA.16816.F32.BF16 R112, R12.reuse, R6, R112 ;  /* 0x000000060c70723c */ /* 0x040ff00000041870 */
[C---:B------:R-:W-:Y:S08]  /*11b60*/  HMMA.16816.F32.BF16 R116, R12.reuse, R20, R116 ;  /* 0x000000140c74723c */ /* 0x040ff00000041874 */
[C---:B------:R-:W-:Y:S08]  /*11b70*/  HMMA.16816.F32.BF16 R120, R12.reuse, R22, R120 ;  /* 0x000000160c78723c */ /* 0x040ff00000041878 */
[C---:B-1----:R-:W-:Y:S08]  /*11b80*/  HMMA.16816.F32.BF16 R124, R12.reuse, R16, R124 ;  /* 0x000000100c7c723c */ /* 0x042ff0000004187c */
[----:B------:R-:W-:Y:S01]  /*11b90*/  HMMA.16816.F32.BF16 R128, R12, R18, R128 ;  /* 0x000000120c80723c */ /* 0x000fe20000041880 */
[----:B------:R-:W-:-:S07]  /*11ba0*/  @P0 BRA `(.L_x_2014) ;  /* 0xffffc0a000000947 */ /* 0x000fce000383ffff */
.L_x_2004:
[----:B------:R-:W1:Y:S01]  /*11bb0*/  SHFL.BFLY PT, R3, R240, 0x2, 0x1f ;  /* 0x0c401f00f0037f89 */ /* 0x000e6200000e0000 */
[----:B------:R-:W-:-:S02]  /*11bc0*/  MOV R2, RZ ;  /* 0x000000ff00027202 */ /* 0x000fc40000000f00 */
[----:B------:R-:W-:Y:S01]  /*11bd0*/  MOV R4, RZ ;  /* 0x000000ff00047202 */ /* 0x000fe20000000f00 */
[----:B------:R-:W2:Y:S01]  /*11be0*/  SHFL.BFLY PT, R10, R239, 0x2, 0x1f ;  /* 0x0c401f00ef0a7f89 */ /* 0x000ea200000e0000 */
[----:B------:R-:W-:Y:S02]  /*11bf0*/  MOV R7, 0xff800000 ;  /* 0xff80000000077802 */ /* 0x000fe40000000f00 */
[----:B------:R-:W-:Y:S01]  /*11c00*/  PLOP3.LUT P2, PT, PT, PT, PT, 0x8, 0x0 ;  /* 0x000000000000781c */ /* 0x000fe20003f4e170 */
[----:B-1----:R-:W-:Y:S02]  /*11c10*/  FADD.FTZ R3, R3, R240 ;  /* 0x000000f003037221 */ /* 0x002fe40000010000 */
[----:B--2---:R-:W-:-:S03]  /*11c20*/  FADD.FTZ R10, R10, R239 ;  /* 0x000000ef0a0a7221 */ /* 0x004fc60000010000 */
[----:B------:R-:W1:Y:S04]  /*11c30*/  SHFL.BFLY PT, R6, R3, 0x1, 0x1f ;  /* 0x0c201f0003067f89 */ /* 0x000e6800000e0000 */
[----:B------:R-:W2:Y:S01]  /*11c40*/  SHFL.BFLY PT, R5, R10, 0x1, 0x1f ;  /* 0x0c201f000a057f89 */ /* 0x000ea200000e0000 */
[----:B-1----:R-:W-:Y:S02]  /*11c50*/  FADD.FTZ R6, R3, R6 ;  /* 0x0000000603067221 */ /* 0x002fe40000010000 */
[----:B--2---:R-:W-:-:S03]  /*11c60*/  FADD.FTZ R5, R5, R10 ;  /* 0x0000000a05057221 */ /* 0x004fc60000010000 */
[----:B------:R-:W-:Y:S02]  /*11c70*/  FSETP.NE.FTZ.AND P1, PT, R6, RZ, PT ;  /* 0x000000ff0600720b */ /* 0x000fe40003f35000 */
[----:B------:R-:W-:-:S11]  /*11c80*/  FSETP.NE.FTZ.AND P0, PT, R5, RZ, PT ;  /* 0x000000ff0500720b */ /* 0x000fd60003f15000 */
[----:B------:R-:W1:Y:S01]  /*11c90*/  @P1 MUFU.RCP R2, R6 ;  /* 0x0000000600021308 */ /* 0x000e620000001000 */
[----:B------:R-:W-:Y:S02]  /*11ca0*/  @P1 MOV R10, 0x3f317218 ;  /* 0x3f317218000a1802 */ /* 0x000fe40000000f00 */
[----:B------:R-:W-:-:S05]  /*11cb0*/  @P0 MOV R12, 0x3f317218 ;  /* 0x3f317218000c0802 */ /* 0x000fca0000000f00 */
[----:B------:R-:W2:Y:S08]  /*11cc0*/  @P1 MUFU.LG2 R6, R6 ;  /* 0x0000000600061308 */ /* 0x000eb00000000c00 */
[----:B------:R-:W3:Y:S01]  /*11cd0*/  @P0 MUFU.LG2 R9, R5 ;  /* 0x0000000500090308 */ /* 0x000ee20000000c00 */
[C---:B-1----:R-:W-:Y:S02]  /*11ce0*/  FMUL.FTZ R160, R2.reuse, R160 ;  /* 0x000000a002a07220 */ /* 0x042fe40000410000 */
[----:B------:R-:W-:-:S02]  /*11cf0*/  FMUL.FTZ R161, R2, R161 ;  /* 0x000000a102a17220 */ /* 0x000fc40000410000 */
[C---:B------:R-:W-:Y:S02]  /*11d00*/  FMUL.FTZ R132, R2.reuse, R132 ;  /* 0x0000008402847220 */ /* 0x040fe40000410000 */
[----:B------:R-:W-:Y:S01]  /*11d10*/  FMUL.FTZ R133, R2, R133 ;  /* 0x0000008502857220 */ /* 0x000fe20000410000 */
[----:B------:R1:W4:Y:S01]  /*11d20*/  @P0 MUFU.RCP R4, R5 ;  /* 0x0000000500040308 */ /* 0x0003220000001000 */
[----:B--2---:R-:W-:Y:S02]  /*11d30*/  @P1 FMUL.FTZ R11, R6, 0.69314718246459960938 ;  /* 0x3f317218060b1820 */ /* 0x004fe40000410000 */
[----:B------:R-:W-:Y:S02]  /*11d40*/  @P1 FMUL.FTZ R6, R10, c[0x0][0x2d0] ;  /* 0x0000b4000a061a20 */ /* 0x000fe40000410000 */
[C---:B------:R-:W-:Y:S02]  /*11d50*/  FMUL.FTZ R136, R2.reuse, R136 ;  /* 0x0000008802887220 */ /* 0x040fe40000410000 */
[----:B------:R-:W-:-:S02]  /*11d60*/  FMUL.FTZ R137, R2, R137 ;  /* 0x0000008902897220 */ /* 0x000fc40000410000 */
[----:B---3--:R-:W-:Y:S02]  /*11d70*/  @P0 FMUL.FTZ R10, R9, 0.69314718246459960938 ;  /* 0x3f317218090a0820 */ /* 0x008fe40000410000 */
[----:B------:R-:W-:Y:S02]  /*11d80*/  @P0 FMUL.FTZ R9, R12, c[0x0][0x2d0] ;  /* 0x0000b4000c090a20 */ /* 0x000fe40000410000 */
[C---:B------:R-:W-:Y:S02]  /*11d90*/  FMUL.FTZ R140, R2.reuse, R140 ;  /* 0x0000008c028c7220 */ /* 0x040fe40000410000 */
[C---:B------:R-:W-:Y:S01]  /*11da0*/  FMUL.FTZ R141, R2.reuse, R141 ;  /* 0x0000008d028d7220 */ /* 0x040fe20000410000 */
[----:B-1----:R-:W-:Y:S01]  /*11db0*/  MOV R5, 0xff800000 ;  /* 0xff80000000057802 */ /* 0x002fe20000000f00 */
        /* <DEDUP_REMOVED lines=56> */
[C---:B----4-:R-:W-:Y:S02]  /*12140*/  FMUL.FTZ R162, R4.reuse, R162 ;  /* 0x000000a204a27220 */ /* 0x050fe40000410000 */
        /* <DEDUP_REMOVED lines=65> */
.L_x_1966:
[----:B------:R-:W-:Y:S05]  /*12560*/  @P2 BRA `(.L_x_2015) ;  /* 0x00001f9000002947 */ /* 0x000fea0003800000 */
[----:B------:R-:W1:Y:S01]  /*12570*/  S2R R9, SR_CTAID.Y ;  /* 0x0000000000097919 */ /* 0x000e620000002600 */
[----:B------:R-:W-:Y:S01]  /*12580*/  IMAD R8, RZ, RZ, -UR13 ;  /* 0x8000000dff087e24 */ /* 0x000fe2000f8e02ff */
[----:B------:R-:W-:Y:S01]  /*12590*/  USHF.R.S32.HI UR6, URZ, 0x1f, UR13 ;  /* 0x0000001f3f067899 */ /* 0x000fe2000801140d */
[----:B------:R-:W-:Y:S01]  /*125a0*/  BSSY B0, `(.L_x_2016) ;  /* 0x0000132000007945 */ /* 0x000fe20003800000 */
[----:B------:R-:W3:Y:S01]  /*125b0*/  S2R R4, SR_TID.X ;  /* 0x0000000000047919 */ /* 0x000ee20000002100 */
[----:B------:R-:W-:-:S02]  /*125c0*/  ULDC.64 UR4, c[0x0][0x4d0] ;  /* 0x0001340000047ab9 */ /* 0x000fc40000000a00 */
[----:B------:R-:W-:Y:S01]  /*125d0*/  UIMAD UR7, UR6, UR4, URZ ;  /* 0x00000004060772a4 */ /* 0x000fe2000f8e023f */
[----:B------:R-:W4:Y:S01]  /*125e0*/  S2R R11, SR_CTAID.Z ;  /* 0x00000000000b7919 */ /* 0x000f220000002700 */
[----:B------:R-:W-:Y:S02]  /*125f0*/  UIMAD.WIDE.U32 UR8, UR13, UR4, URZ ;  /* 0x000000040d0872a5 */ /* 0x000fe4000f8e003f */
[----:B------:R-:W-:Y:S01]  /*12600*/  UIMAD UR7, UR13, UR5, UR7 ;  /* 0x000000050d0772a4 */ /* 0x000fe2000f8e0207 */
[----:B------:R-:W5:Y:S02]  /*12610*/  S2R R12, SR_CTAID.X ;  /* 0x00000000000c7919 */ /* 0x000f640000002500 */
[----:B------:R-:W-:Y:S01]  /*12620*/  ULDC.64 UR4, c[0x0][0x438] ;  /* 0x00010e0000047ab9 */ /* 0x000fe20000000a00 */
[----:B------:R-:W-:Y:S01]  /*12630*/  MOV R19, UR9 ;  /* 0x0000000900137c02 */ /* 0x000fe20008000f00 */
[----:B------:R-:W-:Y:S01]  /*12640*/  UIMAD.WIDE.U32 UR10, UR13, UR4, URZ ;  /* 0x000000040d0a72a5 */ /* 0x000fe2000f8e003f */
[----:B------:R-:W-:Y:S01]  /*12650*/  IMAD.U32 R18, RZ, RZ, UR8 ;  /* 0x00000008ff127e24 */ /* 0x000fe2000f8e00ff */
[----:B------:R-:W-:-:S02]  /*12660*/  UIMAD UR4, UR6, UR4, URZ ;  /* 0x00000004060472a4 */ /* 0x000fc4000f8e023f */
[----:B------:R-:W-:Y:S02]  /*12670*/  UIADD3 UR7, UR9, UR7, URZ ;  /* 0x0000000709077290 */ /* 0x000fe4000fffe03f */
[----:B------:R-:W-:Y:S01]  /*12680*/  UIMAD UR4, UR13, UR5, UR4 ;  /* 0x000000050d0472a4 */ /* 0x000fe2000f8e0204 */
[----:B------:R-:W-:Y:S01]  /*12690*/  MOV R16, UR10 ;  /* 0x0000000a00107c02 */ /* 0x000fe20008000f00 */
[----:B-1----:R-:W-:Y:S02]  /*126a0*/  IMAD R8, R8, c[0x0][0x550], R9 ;  /* 0x0001540008087a24 */ /* 0x002fe400078e0209 */
[----:B------:R-:W-:Y:S01]  /*126b0*/  UIADD3 UR4, UR11, UR4, URZ ;  /* 0x000000040b047290 */ /* 0x000fe2000fffe03f */
[----:B------:R-:W-:Y:S01]  /*126c0*/  IMAD.U32 R17, RZ, RZ, UR11 ;  /* 0x0000000bff117e24 */ /* 0x000fe2000f8e00ff */
[----:B---3--:R-:W-:Y:S01]  /*126d0*/  SHF.R.S32.HI R9, RZ, 0x1f, R4 ;  /* 0x0000001fff097819 */ /* 0x008fe20000011404 */
[----:B------:R-:W-:-:S03]  /*126e0*/  IMAD.U32 R19, RZ, RZ, UR7 ;  /* 0x00000007ff137e24 */ /* 0x000fc6000f8e00ff */
[CC--:B------:R-:W-:Y:S01]  /*126f0*/  LEA.HI R0, R9.reuse, R4.reuse, RZ, 0x5 ;  /* 0x0000000409007211 */ /* 0x0c0fe200078f28ff */
[----:B------:R-:W-:Y:S01]  /*12700*/  IMAD.U32 R17, RZ, RZ, UR4 ;  /* 0x00000004ff117e24 */ /* 0x000fe2000f8e00ff */
[-C--:B------:R-:W-:Y:S01]  /*12710*/  LEA.HI R9, R9, R4.reuse, RZ, 0x2 ;  /* 0x0000000409097211 */ /* 0x080fe200078f10ff */
[C---:B----4-:R-:W-:Y:S01]  /*12720*/  IMAD.WIDE.U32 R18, R11.reuse, c[0x0][0x4d8], R18 ;  /* 0x000136000b127a25 */ /* 0x050fe200078e0012 */
[----:B------:R-:W-:Y:S02]  /*12730*/  LOP3.LUT R13, R0, 0xffffffe0, RZ, 0xc0, !PT ;  /* 0xffffffe0000d7812 */ /* 0x000fe400078ec0ff */
[----:B------:R-:W-:Y:S01]  /*12740*/  SHF.R.S32.HI R15, RZ, 0x5, R0 ;  /* 0x00000005ff0f7819 */ /* 0x000fe20000011400 */
[----:B------:R-:W-:Y:S01]  /*12750*/  IMAD.WIDE.U32 R16, R11, c[0x0][0x440], R16 ;  /* 0x000110000b107a25 */ /* 0x000fe200078e0010 */
[----:B------:R-:W-:Y:S02]  /*12760*/  SHF.R.S32.HI R0, RZ, 0x1f, R0 ;  /* 0x0000001fff007819 */ /* 0x000fe40000011400 */
[----:B------:R-:W-:Y:S01]  /*12770*/  LOP3.LUT R9, R9, 0xfffffffc, RZ, 0xc0, !PT ;  /* 0xfffffffc09097812 */ /* 0x000fe200078ec0ff */
[----:B------:R-:W-:Y:S01]  /*12780*/  IMAD.IADD R6, R4, 0x1, -R13 ;  /* 0x0000000104067824 */ /* 0x000fe200078e0a0d */
[----:B------:R-:W-:Y:S01]  /*12790*/  LEA.HI R0, R0, R15, RZ, 0x3 ;  /* 0x0000000f00007211 */ /* 0x000fe200078f18ff */
[----:B------:R-:W-:Y:S01]  /*127a0*/  IMAD.MOV.U32 R20, RZ, RZ, R18 ;  /* 0x000000ffff147224 */ /* 0x000fe200078e0012 */
[----:B------:R-:W-:Y:S01]  /*127b0*/  IADD3 R9, -R9, R4, RZ ;  /* 0x0000000409097210 */ /* 0x000fe20007ffe1ff */
[----:B------:R-:W-:Y:S01]  /*127c0*/  IMAD.MOV.U32 R22, RZ, RZ, R16 ;  /* 0x000000ffff167224 */ /* 0x000fe200078e0010 */
[----:B------:R-:W-:-:S02]  /*127d0*/  LOP3.LUT R0, R0, 0xffffff8, RZ, 0xc0, !PT ;  /* 0x0ffffff800007812 */ /* 0x000fc400078ec0ff */
[----:B------:R-:W-:Y:S02]  /*127e0*/  SHF.R.S32.HI R13, RZ, 0x1f, R6 ;  /* 0x0000001fff0d7819 */ /* 0x000fe40000011406 */
[----:B------:R-:W-:Y:S01]  /*127f0*/  SHF.R.S32.HI R10, RZ, 0x1f, R11 ;  /* 0x0000001fff0a7819 */ /* 0x000fe2000001140b */
[----:B------:R-:W-:Y:S01]  /*12800*/  IMAD.IADD R15, R15, 0x1, -R0 ;  /* 0x000000010f0f7824 */ /* 0x000fe200078e0a00 */
[----:B------:R-:W-:Y:S02]  /*12810*/  LEA.HI R0, R9, R9, RZ, 0x1 ;  /* 0x0000000909007211 */ /* 0x000fe400078f08ff */
[----:B------:R-:W-:Y:S01]  /*12820*/  LEA.HI R4, R13, R6, RZ, 0x2 ;  /* 0x000000060d047211 */ /* 0x000fe200078f10ff */
[----:B------:R-:W-:Y:S01]  /*12830*/  IMAD.MOV.U32 R13, RZ, RZ, c[0x0][0x4e8] ;  /* 0x00013a00ff0d7624 */ /* 0x000fe200078e00ff */
[----:B------:R-:W-:Y:S02]  /*12840*/  LOP3.LUT R0, R0, 0x1ffffffe, RZ, 0xc0, !PT ;  /* 0x1ffffffe00007812 */ /* 0x000fe400078ec0ff */
[----:B------:R-:W-:-:S02]  /*12850*/  SHF.R.S32.HI R14, RZ, 0x2, R4 ;  /* 0x00000002ff0e7819 */ /* 0x000fc40000011404 */
[----:B------:R-:W-:Y:S01]  /*12860*/  IADD3 R0, R9, -R0, RZ ;  /* 0x8000000009007210 */ /* 0x000fe20007ffe0ff */
[----:B------:R-:W-:Y:S01]  /*12870*/  BAR.SYNC.DEFER_BLOCKING 0x1, 0x100 ;  /* 0x0044000000007b1d */ /* 0x000fe20000010000 */
[----:B------:R-:W-:Y:S01]  /*12880*/  ISETP.NE.AND P1, PT, R13, 0x1, PT ;  /* 0x000000010d00780c */ /* 0x000fe20003f25270 */
[----:B------:R-:W-:Y:S02]  /*12890*/  IMAD R15, R15, 0x10, R14 ;  /* 0x000000100f0f7824 */ /* 0x000fe400078e020e */
[----:B------:R-:W-:Y:S02]  /*128a0*/  IMAD R14, R10, c[0x0][0x4d8], RZ ;  /* 0x000136000a0e7a24 */ /* 0x000fe400078e02ff */
[----:B------:R-:W-:Y:S01]  /*128b0*/  IMAD R9, R0, 0x8, R15 ;  /* 0x0000000800097824 */ /* 0x000fe200078e020f */
[----:B------:R-:W-:Y:S01]  /*128c0*/  SHF.R.S32.HI R0, RZ, 0x1f, R8 ;  /* 0x0000001fff007819 */ /* 0x000fe20000011408 */
[----:B------:R-:W-:Y:S02]  /*128d0*/  IMAD R10, R10, c[0x0][0x440], RZ ;  /* 0x000110000a0a7a24 */ /* 0x000fe400078e02ff */
[C---:B------:R-:W-:Y:S01]  /*128e0*/  IMAD R14, R11.reuse, c[0x0][0x4dc], R14 ;  /* 0x000137000b0e7a24 */ /* 0x040fe200078e020e */
[C---:B-----5:R-:W-:Y:S01]  /*128f0*/  LEA R9, R12.reuse, R9, 0x7 ;  /* 0x000000090c097211 */ /* 0x060fe200078e38ff */
[----:B------:R-:W-:Y:S01]  /*12900*/  IMAD R10, R11, c[0x0][0x444], R10 ;  /* 0x000111000b0a7a24 */ /* 0x000fe200078e020a */
[----:B------:R-:W-:Y:S01]  /*12910*/  LEA R12, R12, R15, 0x7 ;  /* 0x0000000f0c0c7211 */ /* 0x000fe200078e38ff */
[----:B------:R-:W-:Y:S01]  /*12920*/  IMAD.IADD R21, R19, 0x1, R14 ;  /* 0x0000000113157824 */ /* 0x000fe200078e020e */
[----:B------:R-:W-:Y:S01]  /*12930*/  MOV R11, R9 ;  /* 0x00000009000b7202 */ /* 0x000fe20000000f00 */
[----:B------:R-:W-:-:S02]  /*12940*/  IMAD.IADD R23, R17, 0x1, R10 ;  /* 0x0000000111177824 */ /* 0x000fc400078e020a */
[----:B------:R-:W-:-:S04]  /*12950*/  @P1 IMAD.HI.U32 R10, R9, c[0x0][0x4ec], RZ ;  /* 0x00013b00090a1a27 */ /* 0x000fc800078e00ff */
[C---:B------:R-:W-:Y:S01]  /*12960*/  IMAD R17, R0.reuse, c[0x0][0x4e0], RZ ;  /* 0x0001380000117a24 */ /* 0x040fe200078e02ff */
[----:B------:R-:W-:Y:S01]  /*12970*/  @P1 SHF.R.U32.HI R11, RZ, c[0x0][0x4f0], R10 ;  /* 0x00013c00ff0b1a19 */ /* 0x000fe2000001160a */
[----:B------:R-:W-:Y:S02]  /*12980*/  IMAD R19, R0, c[0x0][0x448], RZ ;  /* 0x0001120000137a24 */ /* 0x000fe400078e02ff */
[C---:B------:R-:W-:Y:S01]  /*12990*/  IMAD R17, R8.reuse, c[0x0][0x4e4], R17 ;  /* 0x0001390008117a24 */ /* 0x040fe200078e0211 */
[----:B------:R-:W-:Y:S01]  /*129a0*/  IADD3 R0, -R11, RZ, RZ ;  /* 0x000000ff0b007210 */ /* 0x000fe20007ffe1ff */
[C---:B------:R-:W-:Y:S01]  /*129b0*/  IMAD R19, R8.reuse, c[0x0][0x44c], R19 ;  /* 0x0001130008137a24 */ /* 0x040fe200078e0213 */
[----:B------:R-:W-:Y:S01]  /*129c0*/  SHF.R.S32.HI R14, RZ, 0x1f, R11 ;  /* 0x0000001fff0e7819 */ /* 0x000fe2000001140b */
[----:B------:R-:W-:-:S04]  /*129d0*/  IMAD.WIDE.U32 R22, R8, c[0x0][0x448], R22 ;  /* 0x0001120008167a25 */ /* 0x000fc800078e0016 */
[----:B------:R-:W-:-:S04]  /*129e0*/  IMAD.WIDE.U32 R20, R8, c[0x0][0x4e0], R20 ;  /* 0x0001380008147a25 */ /* 0x000fc800078e0014 */
[----:B------:R-:W-:Y:S01]  /*129f0*/  @P1 IMAD.HI.U32 R8, R9, c[0x0][0x4ec], RZ ;  /* 0x00013b0009081a27 */ /* 0x000fe200078e00ff */
[----:B------:R-:W-:-:S03]  /*12a00*/  IADD3 R16, P0, R11, R20, RZ ;  /* 0x000000140b107210 */ /* 0x000fc60007f1e0ff */
[----:B------:R-:W-:Y:S01]  /*12a10*/  IMAD R0, R0, c[0x0][0x4e8], R9 ;  /* 0x00013a0000007a24 */ /* 0x000fe200078e0209 */
[----:B------:R-:W-:Y:S01]  /*12a20*/  IADD3.X R17, R14, R21, R17, P0, !PT ;  /* 0x000000150e117210 */ /* 0x000fe200007fe411 */
[----:B------:R-:W-:Y:S01]  /*12a30*/  IMAD.MOV.U32 R10, RZ, RZ, R9 ;  /* 0x000000ffff0a7224 */ /* 0x000fe200078e0009 */
[----:B------:R-:W-:Y:S01]  /*12a40*/  @P1 SHF.R.U32.HI R10, RZ, c[0x0][0x4f0], R8 ;  /* 0x00013c00ff0a1a19 */ /* 0x000fe20000011608 */
[----:B------:R-:W-:Y:S01]  /*12a50*/  IMAD.IADD R23, R23, 0x1, R19 ;  /* 0x0000000117177824 */ /* 0x000fe200078e0213 */
[----:B------:R-:W-:Y:S01]  /*12a60*/  SHF.R.S32.HI R8, RZ, 0x1f, R0 ;  /* 0x0000001fff087819 */ /* 0x000fe20000011400 */
[----:B------:R-:W-:Y:S01]  /*12a70*/  IMAD.WIDE.U32 R16, R0, c[0x0][0x4c8], R16 ;  /* 0x0001320000107a25 */ /* 0x000fe200078e0010 */
[----:B------:R-:W-:-:S03]  /*12a80*/  IADD3 R14, -R10, RZ, RZ ;  /* 0x000000ff0a0e7210 */ /* 0x000fc60007ffe1ff */
[----:B------:R-:W-:Y:S01]  /*12a90*/  IMAD R11, R8, c[0x0][0x4c8], RZ ;  /* 0x00013200080b7a24 */ /* 0x000fe200078e02ff */
[----:B------:R-:W-:Y:S01]  /*12aa0*/  SHF.R.S32.HI R8, RZ, 0x1f, R10 ;  /* 0x0000001fff087819 */ /* 0x000fe2000001140a */
[----:B------:R-:W-:Y:S02]  /*12ab0*/  IMAD R14, R14, c[0x0][0x4e8], R9 ;  /* 0x00013a000e0e7a24 */ /* 0x000fe400078e0209 */
[----:B------:R-:W-:Y:S01]  /*12ac0*/  IMAD R11, R0, c[0x0][0x4cc], R11 ;  /* 0x00013300000b7a24 */ /* 0x000fe200078e020b */
[----:B------:R-:W-:Y:S01]  /*12ad0*/  LEA R0, P0, R16, c[0x0][0x4a8], 0x2 ;  /* 0x00012a0010007a11 */ /* 0x000fe200078010ff */
[----:B------:R-:W-:Y:S01]  /*12ae0*/  IMAD R9, R8, c[0x0][0x430], RZ ;  /* 0x00010c0008097a24 */ /* 0x000fe200078e02ff */
[----:B------:R-:W-:Y:S01]  /*12af0*/  SHF.R.S32.HI R8, RZ, 0x1f, R14 ;  /* 0x0000001fff087819 */ /* 0x000fe2000001140e */
[----:B------:R-:W-:Y:S02]  /*12b00*/  IMAD.IADD R11, R17, 0x1, R11 ;  /* 0x00000001110b7824 */ /* 0x000fe400078e020b */
[----:B------:R-:W-:Y:S01]  /*12b10*/  SHFL.IDX PT, R18, R0, 0x1, 0x1c1f ;  /* 0x003c1f0000127f89 */ /* 0x000fe200000e0000 */
[----:B------:R-:W-:-:S02]  /*12b20*/  IMAD.WIDE.U32 R22, R10, c[0x0][0x430], R22 ;  /* 0x00010c000a167a25 */ /* 0x000fc400078e0016 */
[----:B------:R-:W-:Y:S02]  /*12b30*/  LEA.HI.X R11, R16, c[0x0][0x4ac], R11, 0x2, P0 ;  /* 0x00012b00100b7a11 */ /* 0x000fe400000f140b */
[----:B------:R-:W-:Y:S01]  /*12b40*/  SHFL.IDX PT, R16, R0, RZ, 0x1c1f ;  /* 0x001c1fff00107589 */ /* 0x000fe200000e0000 */
[----:B------:R-:W-:Y:S01]  /*12b50*/  IMAD R9, R10, c[0x0][0x434], R9 ;  /* 0x00010d000a097a24 */ /* 0x000fe200078e0209 */
[----:B------:R-:W-:Y:S01]  /*12b60*/  LOP3.LUT P0, RZ, R6, 0x3, RZ, 0xc0, !PT ;  /* 0x0000000306ff7812 */ /* 0x000fe2000780c0ff */
[----:B------:R-:W-:Y:S01]  /*12b70*/  IMAD R13, R13, c[0x0][0x388], RZ ;  /* 0x0000e2000d0d7a24 */ /* 0x000fe200078e02ff */
[----:B------:R-:W1:Y:S01]  /*12b80*/  SHFL.IDX PT, R17, R11, RZ, 0x1c1f ;  /* 0x001c1fff0b117589 */ /* 0x000e6200000e0000 */
[----:B------:R-:W-:Y:S02]  /*12b90*/  IMAD.IADD R23, R23, 0x1, R9 ;  /* 0x0000000117177824 */ /* 0x000fe400078e0209 */
[----:B------:R-:W-:Y:S01]  /*12ba0*/  IMAD R9, R8, c[0x0][0x428], RZ ;  /* 0x00010a0008097a24 */ /* 0x000fe200078e02ff */
[----:B------:R3:W4:Y:S01]  /*12bb0*/  SHFL.IDX PT, R19, R11, 0x1, 0x1c1f ;  /* 0x003c1f000b137f89 */ /* 0x00072200000e0000 */
[----:B------:R-:W-:-:S02]  /*12bc0*/  IADD3 R8, R12, 0x8, RZ ;  /* 0x000000080c087810 */ /* 0x000fc40007ffe0ff */
[-C--:B------:R-:W-:Y:S01]  /*12bd0*/  ISETP.GE.OR P2, PT, R12, R13.reuse, P0 ;  /* 0x0000000d0c00720c */ /* 0x080fe20000746670 */
[----:B------:R-:W-:Y:S01]  /*12be0*/  IMAD R9, R14, c[0x0][0x42c], R9 ;  /* 0x00010b000e097a24 */ /* 0x000fe200078e0209 */
[----:B------:R-:W-:Y:S01]  /*12bf0*/  ISETP.GE.OR P0, PT, R8, R13, P0 ;  /* 0x0000000d0800720c */ /* 0x000fe20000706670 */
[----:B------:R-:W-:-:S05]  /*12c00*/  IMAD.WIDE.U32 R14, R14, c[0x0][0x428], R22 ;  /* 0x00010a000e0e7a25 */ /* 0x000fca00078e0016 */
[----:B------:R-:W-:Y:S02]  /*12c10*/  IADD3 R10, R15, R9, RZ ;  /* 0x000000090f0a7210 */ /* 0x000fe40007ffe0ff */
[----:B------:R-:W-:-:S04]  /*12c20*/  LEA R9, P1, R14, c[0x0][0x400], 0x2 ;  /* 0x000100000e097a11 */ /* 0x000fc800078210ff */
[----:B------:R-:W-:Y:S02]  /*12c30*/  LEA.HI.X R10, R14, c[0x0][0x404], R10, 0x2, P1 ;  /* 0x000101000e0a7a11 */ /* 0x000fe400008f140a */
[----:B------:R-:W-:Y:S01]  /*12c40*/  ISETP.GE.AND P1, PT, R8, R13, PT ;  /* 0x0000000d0800720c */ /* 0x000fe20003f26270 */
[----:B-1----:R1:W-:Y:S01]  /*12c50*/  @!P2 ST.E [R16.64], R5 ;  /* 0x000000051000a985 */ /* 0x0023e2000c101912 */
[----:B---3--:R-:W-:-:S03]  /*12c60*/  LOP3.LUT R11, R4, 0x7ffffffc, RZ, 0xc0, !PT ;  /* 0x7ffffffc040b7812 */ /* 0x008fc600078ec0ff */
[----:B----4-:R3:W-:Y:S01]  /*12c70*/  @!P0 ST.E [R18.64], R7 ;  /* 0x0000000712008985 */ /* 0x0107e2000c101912 */
[----:B------:R-:W-:Y:S01]  /*12c80*/  ISETP.GE.AND P0, PT, R12, R13, PT ;  /* 0x0000000d0c00720c */ /* 0x000fe20003f06270 */
[----:B------:R-:W-:Y:S02]  /*12c90*/  IMAD.IADD R11, R6, 0x1, -R11 ;  /* 0x00000001060b7824 */ /* 0x000fe400078e0a0b */
[----:B------:R3:W4:Y:S04]  /*12ca0*/  SHFL.IDX PT, R14, R9, RZ, 0x1c1f ;  /* 0x001c1fff090e7589 */ /* 0x00072800000e0000 */
[----:B------:R3:W2:Y:S01]  /*12cb0*/  SHFL.IDX PT, R15, R10, RZ, 0x1c1f ;  /* 0x001c1fff0a0f7589 */ /* 0x0006a200000e0000 */
[----:B------:R-:W-:Y:S02]  /*12cc0*/  SHF.L.U32 R11, R11, 0x1, RZ ;  /* 0x000000010b0b7819 */ /* 0x000fe400000006ff */
[----:B-1----:R-:W-:-:S03]  /*12cd0*/  P2R R5, PR, RZ, 0x2 ;  /* 0x00000002ff057803 */ /* 0x002fc60000000000 */
[----:B------:R-:W-:Y:S05]  /*12ce0*/  @P0 BRA `(.L_x_2017) ;  /* 0x00000bd000000947 */ /* 0x000fea0003800000 */
[C---:B------:R-:W-:Y:S02]  /*12cf0*/  IADD3 R4, R11.reuse, 0x8, RZ ;  /* 0x000000080b047810 */ /* 0x040fe40007ffe0ff */
[C---:B------:R-:W-:Y:S02]  /*12d00*/  IADD3 R0, R11.reuse, 0x10, RZ ;  /* 0x000000100b007810 */ /* 0x040fe40007ffe0ff */
[----:B------:R-:W-:Y:S02]  /*12d10*/  ISETP.GE.AND P5, PT, R4, c[0x0][0x3c8], PT ;  /* 0x0000f20004007a0c */ /* 0x000fe40003fa6270 */
[C---:B------:R-:W-:Y:S02]  /*12d20*/  ISETP.GE.AND P0, PT, R11.reuse, c[0x0][0x3c8], PT ;  /* 0x0000f2000b007a0c */ /* 0x040fe40003f06270 */
[----:B------:R-:W-:Y:S02]  /*12d30*/  ISETP.GE.AND P4, PT, R0, c[0x0][0x3c8], PT ;  /* 0x0000f20000007a0c */ /* 0x000fe40003f86270 */
[----:B------:R-:W-:-:S02]  /*12d40*/  IADD3 R8, R11, 0x18, RZ ;  /* 0x000000180b087810 */ /* 0x000fc40007ffe0ff */
[C---:B---3--:R-:W-:Y:S02]  /*12d50*/  IADD3 R7, R11.reuse, 0x20, RZ ;  /* 0x000000200b077810 */ /* 0x048fe40007ffe0ff */
[C---:B------:R-:W-:Y:S02]  /*12d60*/  IADD3 R6, R11.reuse, 0x28, RZ ;  /* 0x000000280b067810 */ /* 0x040fe40007ffe0ff */
[----:B------:R-:W-:Y:S02]  /*12d70*/  ISETP.GE.AND P3, PT, R8, c[0x0][0x3c8], PT ;  /* 0x0000f20008007a0c */ /* 0x000fe40003f66270 */
[----:B------:R-:W-:Y:S01]  /*12d80*/  @!P5 LEA.HI R4, R4, R4, RZ, 0x1 ;  /* 0x000000040404d211 */ /* 0x000fe200078f08ff */
[----:B--2-4-:R-:W-:Y:S01]  /*12d90*/  @!P0 IMAD.WIDE R18, R11, 0x4, R14 ;  /* 0x000000040b128825 */ /* 0x014fe200078e020e */
[----:B------:R-:W-:Y:S02]  /*12da0*/  ISETP.GE.AND P2, PT, R7, c[0x0][0x3c8], PT ;  /* 0x0000f20007007a0c */ /* 0x000fe40003f46270 */
[----:B------:R-:W-:-:S02]  /*12db0*/  @!P4 LEA.HI R12, R0, R0, RZ, 0x1 ;  /* 0x00000000000cc211 */ /* 0x000fc400078f08ff */
[----:B------:R-:W-:Y:S01]  /*12dc0*/  IADD3 R0, R11, 0x30, RZ ;  /* 0x000000300b007810 */ /* 0x000fe20007ffe0ff */
[----:B------:R1:W-:Y:S01]  /*12dd0*/  @!P0 ST.E.64 [R18.64], R160 ;  /* 0x000000a012008985 */ /* 0x0003e2000c101b12 */
[----:B------:R-:W-:Y:S02]  /*12de0*/  @!P5 LOP3.LUT R13, R4, 0xfffffffe, RZ, 0xc0, !PT ;  /* 0xfffffffe040dd812 */ /* 0x000fe400078ec0ff */
[----:B------:R-:W-:Y:S02]  /*12df0*/  ISETP.GE.AND P1, PT, R6, c[0x0][0x3c8], PT ;  /* 0x0000f20006007a0c */ /* 0x000fe40003f26270 */
[----:B------:R-:W-:Y:S01]  /*12e00*/  @!P4 LOP3.LUT R17, R12, 0xfffffffe, RZ, 0xc0, !PT ;  /* 0xfffffffe0c11c812 */ /* 0x000fe200078ec0ff */
[--C-:B------:R-:W-:Y:S01]  /*12e10*/  @!P5 IMAD.WIDE R12, R13, 0x4, R14.reuse ;  /* 0x000000040d0cd825 */ /* 0x100fe200078e020e */
[----:B------:R-:W-:Y:S02]  /*12e20*/  ISETP.GE.AND P0, PT, R0, c[0x0][0x3c8], PT ;  /* 0x0000f20000007a0c */ /* 0x000fe40003f06270 */
[----:B------:R-:W-:Y:S01]  /*12e30*/  IADD3 R4, R11, 0x38, RZ ;  /* 0x000000380b047810 */ /* 0x000fe20007ffe0ff */
[----:B------:R-:W-:Y:S01]  /*12e40*/  @!P4 IMAD.WIDE R16, R17, 0x4, R14 ;  /* 0x000000041110c825 */ /* 0x000fe200078e020e */
[----:B------:R2:W-:Y:S01]  /*12e50*/  @!P5 ST.E.64 [R12.64], R132 ;  /* 0x000000840c00d985 */ /* 0x0005e2000c101b12 */
[----:B------:R-:W-:-:S02]  /*12e60*/  @!P3 LEA.HI R8, R8, R8, RZ, 0x1 ;  /* 0x000000080808b211 */ /* 0x000fc400078f08ff */
[----:B------:R-:W-:Y:S01]  /*12e70*/  ISETP.GE.AND P5, PT, R4, c[0x0][0x3c8], PT ;  /* 0x0000f20004007a0c */ /* 0x000fe20003fa6270 */
[----:B------:R3:W-:Y:S01]  /*12e80*/  @!P4 ST.E.64 [R16.64], R136 ;  /* 0x000000881000c985 */ /* 0x0007e2000c101b12 */
[----:B------:R-:W-:Y:S02]  /*12e90*/  @!P2 LEA.HI R7, R7, R7, RZ, 0x1 ;  /* 0x000000070707a211 */ /* 0x000fe400078f08ff */
[----:B------:R-:W-:Y:S02]  /*12ea0*/  @!P1 LEA.HI R6, R6, R6, RZ, 0x1 ;  /* 0x0000000606069211 */ /* 0x000fe400078f08ff */
[----:B------:R-:W-:Y:S02]  /*12eb0*/  @!P0 LEA.HI R0, R0, R0, RZ, 0x1 ;  /* 0x0000000000008211 */ /* 0x000fe400078f08ff */
[----:B------:R-:W-:Y:S02]  /*12ec0*/  @!P2 LOP3.LUT R7, R7, 0xfffffffe, RZ, 0xc0, !PT ;  /* 0xfffffffe0707a812 */ /* 0x000fe400078ec0ff */
[----:B------:R-:W-:-:S03]  /*12ed0*/  @!P1 LOP3.LUT R21, R6, 0xfffffffe, RZ, 0xc0, !PT ;  /* 0xfffffffe06159812 */ /* 0x000fc600078ec0ff */
[--C-:B------:R-:W-:Y:S01]  /*12ee0*/  @!P2 IMAD.WIDE R6, R7, 0x4, R14.reuse ;  /* 0x000000040706a825 */ /* 0x100fe200078e020e */
[----:B------:R-:W-:Y:S02]  /*12ef0*/  @!P5 LEA.HI R4, R4, R4, RZ, 0x1 ;  /* 0x000000040404d211 */ /* 0x000fe400078f08ff */
[----:B-1----:R-:W-:Y:S01]  /*12f00*/  IADD3 R18, R11, 0x40, RZ ;  /* 0x000000400b127810 */ /* 0x002fe20007ffe0ff */
[----:B------:R-:W-:Y:S01]  /*12f10*/  @!P1 IMAD.WIDE R20, R21, 0x4, R14 ;  /* 0x0000000415149825 */ /* 0x000fe200078e020e */
[----:B------:R-:W-:Y:S02]  /*12f20*/  @!P3 LOP3.LUT R19, R8, 0xfffffffe, RZ, 0xc0, !PT ;  /* 0xfffffffe0813b812 */ /* 0x000fe400078ec0ff */
[----:B------:R-:W-:Y:S02]  /*12f30*/  ISETP.GE.AND P4, PT, R18, c[0x0][0x3c8], PT ;  /* 0x0000f20012007a0c */ /* 0x000fe40003f86270 */
[----:B------:R-:W-:Y:S02]  /*12f40*/  IADD3 R8, R11, 0x50, RZ ;  /* 0x000000500b087810 */ /* 0x000fe40007ffe0ff */
[----:B--2---:R-:W-:-:S02]  /*12f50*/  @!P0 LOP3.LUT R13, R0, 0xfffffffe, RZ, 0xc0, !PT ;  /* 0xfffffffe000d8812 */ /* 0x004fc400078ec0ff */
[----:B------:R-:W-:Y:S01]  /*12f60*/  IADD3 R0, R11, 0x58, RZ ;  /* 0x000000580b007810 */ /* 0x000fe20007ffe0ff */
[----:B---3--:R-:W-:Y:S01]  /*12f70*/  @!P3 IMAD.WIDE R16, R19, 0x4, R14 ;  /* 0x000000041310b825 */ /* 0x008fe200078e020e */
[----:B------:R-:W-:-:S05]  /*12f80*/  IADD3 R19, R11, 0x48, RZ ;  /* 0x000000480b137810 */ /* 0x000fca0007ffe0ff */
[----:B------:R-:W-:Y:S01]  /*12f90*/  @!P4 LEA.HI R22, R18, R18, RZ, 0x1 ;  /* 0x000000121216c211 */ /* 0x000fe200078f08ff */
[----:B------:R-:W-:Y:S01]  /*12fa0*/  @!P0 IMAD.WIDE R12, R13, 0x4, R14 ;  /* 0x000000040d0c8825 */ /* 0x000fe200078e020e */
[----:B------:R1:W-:Y:S01]  /*12fb0*/  @!P3 ST.E.64 [R16.64], R140 ;  /* 0x0000008c1000b985 */ /* 0x0003e2000c101b12 */
[----:B------:R-:W-:Y:S02]  /*12fc0*/  ISETP.GE.AND P3, PT, R19, c[0x0][0x3c8], PT ;  /* 0x0000f20013007a0c */ /* 0x000fe40003f66270 */
[----:B------:R-:W-:Y:S01]  /*12fd0*/  IADD3 R18, R11, 0x60, RZ ;  /* 0x000000600b127810 */ /* 0x000fe20007ffe0ff */
[----:B------:R2:W-:Y:S01]  /*12fe0*/  @!P2 ST.E.64 [R6.64], R144 ;  /* 0x000000900600a985 */ /* 0x0005e2000c101b12 */
[----:B------:R-:W-:-:S03]  /*12ff0*/  ISETP.GE.AND P2, PT, R8, c[0x0][0x3c8], PT ;  /* 0x0000f20008007a0c */ /* 0x000fc60003f46270 */
[----:B------:R3:W-:Y:S01]  /*13000*/  @!P1 ST.E.64 [R20.64], R148 ;  /* 0x0000009414009985 */ /* 0x0007e2000c101b12 */
[----:B------:R-:W-:-:S03]  /*13010*/  ISETP.GE.AND P1, PT, R0, c[0x0][0x3c8], PT ;  /* 0x0000f20000007a0c */ /* 0x000fc60003f26270 */
[----:B------:R4:W-:Y:S01]  /*13020*/  @!P0 ST.E.64 [R12.64], R152 ;  /* 0x000000980c008985 */ /* 0x0009e2000c101b12 */
[----:B------:R-:W-:Y:S02]  /*13030*/  ISETP.GE.AND P0, PT, R18, c[0x0][0x3c8], PT ;  /* 0x0000f20012007a0c */ /* 0x000fe40003f06270 */
[----:B------:R-:W-:-:S03]  /*13040*/  @!P3 LEA.HI R19, R19, R19, RZ, 0x1 ;  /* 0x000000131313b211 */ /* 0x000fc600078f08ff */
[----:B------:R-:W-:Y:S02]  /*13050*/  @!P2 LEA.HI R8, R8, R8, RZ, 0x1 ;  /* 0x000000080808a211 */ /* 0x000fe400078f08ff */
[----:B------:R-:W-:Y:S02]  /*13060*/  @!P3 LOP3.LUT R19, R19, 0xfffffffe, RZ, 0xc0, !PT ;  /* 0xfffffffe1313b812 */ /* 0x000fe400078ec0ff */
[----:B------:R-:W-:-:S04]  /*13070*/  @!P1 LEA.HI R0, R0, R0, RZ, 0x1 ;  /* 0x0000000000009211 */ /* 0x000fc800078f08ff */
[----:B------:R-:W-:Y:S02]  /*13080*/  @!P0 LEA.HI R18, R18, R18, RZ, 0x1 ;  /* 0x0000001212128211 */ /* 0x000fe400078f08ff */
[----:B-1----:R-:W-:Y:S02]  /*13090*/  @!P5 LOP3.LUT R17, R4, 0xfffffffe, RZ, 0xc0, !PT ;  /* 0xfffffffe0411d812 */ /* 0x002fe400078ec0ff */
[C---:B------:R-:W-:Y:S02]  /*130a0*/  IADD3 R4, R11.reuse, 0x68, RZ ;  /* 0x000000680b047810 */ /* 0x040fe40007ffe0ff */
[----:B--2---:R-:W-:Y:S02]  /*130b0*/  @!P4 LOP3.LUT R7, R22, 0xfffffffe, RZ, 0xc0, !PT ;  /* 0xfffffffe1607c812 */ /* 0x004fe400078ec0ff */
[----:B------:R-:W-:Y:S02]  /*130c0*/  IADD3 R16, R11, 0x70, RZ ;  /* 0x000000700b107810 */ /* 0x000fe40007ffe0ff */
[----:B---3--:R-:W-:Y:S01]  /*130d0*/  @!P1 LOP3.LUT R21, R0, 0xfffffffe, RZ, 0xc0, !PT ;  /* 0xfffffffe00159812 */ /* 0x008fe200078ec0ff */
[----:B------:R-:W-:Y:S01]  /*130e0*/  @!P4 IMAD.WIDE R6, R7, 0x4, R14 ;  /* 0x000000040706c825 */ /* 0x000fe200078e020e */
[----:B------:R-:W-:-:S02]  /*130f0*/  IADD3 R22, R11, 0x78, RZ ;  /* 0x000000780b167810 */ /* 0x000fc40007ffe0ff */
[----:B------:R-:W-:Y:S01]  /*13100*/  IADD3 R0, R11, 0x90, RZ ;  /* 0x000000900b007810 */ /* 0x000fe20007ffe0ff */
[--C-:B----4-:R-:W-:Y:S01]  /*13110*/  @!P5 IMAD.WIDE R12, R17, 0x4, R14.reuse ;  /* 0x00000004110cd825 */ /* 0x110fe200078e020e */
[----:B------:R-:W-:Y:S02]  /*13120*/  @!P2 LOP3.LUT R17, R8, 0xfffffffe, RZ, 0xc0, !PT ;  /* 0xfffffffe0811a812 */ /* 0x000fe400078ec0ff */
[----:B------:R-:W-:Y:S01]  /*13130*/  IADD3 R8, R11, 0x88, RZ ;  /* 0x000000880b087810 */ /* 0x000fe20007ffe0ff */
[----:B------:R-:W-:Y:S01]  /*13140*/  @!P1 IMAD.WIDE R20, R21, 0x4, R14 ;  /* 0x0000000415149825 */ /* 0x000fe200078e020e */
[----:B------:R1:W-:Y:S01]  /*13150*/  @!P5 ST.E.64 [R12.64], R156 ;  /* 0x0000009c0c00d985 */ /* 0x0003e2000c101b12 */
[----:B------:R-:W-:-:S03]  /*13160*/  ISETP.GE.AND P5, PT, R4, c[0x0][0x3c8], PT ;  /* 0x0000f20004007a0c */ /* 0x000fc60003fa6270 */
[----:B------:R2:W-:Y:S01]  /*13170*/  @!P4 ST.E.64 [R6.64], R36 ;  /* 0x000000240600c985 */ /* 0x0005e2000c101b12 */
[----:B------:R-:W-:-:S09]  /*13180*/  ISETP.GE.AND P4, PT, R16, c[0x0][0x3c8], PT ;  /* 0x0000f20010007a0c */ /* 0x000fd20003f86270 */
[----:B------:R-:W-:-:S04]  /*13190*/  @!P5 LEA.HI R4, R4, R4, RZ, 0x1 ;  /* 0x000000040404d211 */ /* 0x000fc800078f08ff */
[----:B------:R-:W-:Y:S02]  /*131a0*/  @!P4 LEA.HI R16, R16, R16, RZ, 0x1 ;  /* 0x000000101010c211 */ /* 0x000fe400078f08ff */
[----:B-1----:R-:W-:Y:S01]  /*131b0*/  @!P0 LOP3.LUT R13, R18, 0xfffffffe, RZ, 0xc0, !PT ;  /* 0xfffffffe120d8812 */ /* 0x002fe200078ec0ff */
[----:B--2---:R-:W-:-:S04]  /*131c0*/  @!P3 IMAD.WIDE R6, R19, 0x4, R14 ;  /* 0x000000041306b825 */ /* 0x004fc800078e020e */
[--C-:B------:R-:W-:Y:S01]  /*131d0*/  @!P2 IMAD.WIDE R18, R17, 0x4, R14.reuse ;  /* 0x000000041112a825 */ /* 0x100fe200078e020e */
[----:B------:R1:W-:Y:S01]  /*131e0*/  @!P3 ST.E.64 [R6.64], R40 ;  /* 0x000000280600b985 */ /* 0x0003e2000c101b12 */
[----:B------:R-:W-:Y:S02]  /*131f0*/  IADD3 R17, R11, 0x80, RZ ;  /* 0x000000800b117810 */ /* 0x000fe40007ffe0ff */
[----:B------:R-:W-:Y:S01]  /*13200*/  @!P0 IMAD.WIDE R12, R13, 0x4, R14 ;  /* 0x000000040d0c8825 */ /* 0x000fe200078e020e */
[----:B------:R2:W-:Y:S01]  /*13210*/  @!P2 ST.E.64 [R18.64], R44 ;  /* 0x0000002c1200a985 */ /* 0x0005e2000c101b12 */
[----:B------:R-:W-:Y:S02]  /*13220*/  ISETP.GE.AND P3, PT, R22, c[0x0][0x3c8], PT ;  /* 0x0000f20016007a0c */ /* 0x000fe40003f66270 */
[----:B------:R-:W-:Y:S01]  /*13230*/  ISETP.GE.AND P2, PT, R17, c[0x0][0x3c8], PT ;  /* 0x0000f20011007a0c */ /* 0x000fe20003f46270 */
[----:B------:R3:W-:Y:S01]  /*13240*/  @!P1 ST.E.64 [R20.64], R48 ;  /* 0x0000003014009985 */ /* 0x0007e2000c101b12 */
[----:B------:R-:W-:-:S03]  /*13250*/  ISETP.GE.AND P1, PT, R8, c[0x0][0x3c8], PT ;  /* 0x0000f20008007a0c */ /* 0x000fc60003f26270 */
[----:B------:R4:W-:Y:S01]  /*13260*/  @!P0 ST.E.64 [R12.64], R52 ;  /* 0x000000340c008985 */ /* 0x0009e2000c101b12 */
[----:B------:R-:W-:-:S05]  /*13270*/  ISETP.GE.AND P0, PT, R0, c[0x0][0x3c8], PT ;  /* 0x0000f20000007a0c */ /* 0x000fca0003f06270 */
[----:B------:R-:W-:Y:S02]  /*13280*/  @!P3 LEA.HI R22, R22, R22, RZ, 0x1 ;  /* 0x000000161616b211 */ /* 0x000fe400078f08ff */
[----:B------:R-:W-:Y:S02]  /*13290*/  @!P2 LEA.HI R17, R17, R17, RZ, 0x1 ;  /* 0x000000111111a211 */ /* 0x000fe400078f08ff */
[----:B------:R-:W-:Y:S02]  /*132a0*/  @!P1 LEA.HI R8, R8, R8, RZ, 0x1 ;  /* 0x0000000808089211 */ /* 0x000fe400078f08ff */
[----:B------:R-:W-:Y:S02]  /*132b0*/  @!P2 LOP3.LUT R17, R17, 0xfffffffe, RZ, 0xc0, !PT ;  /* 0xfffffffe1111a812 */ /* 0x000fe400078ec0ff */
[----:B------:R-:W-:Y:S02]  /*132c0*/  @!P0 LEA.HI R0, R0, R0, RZ, 0x1 ;  /* 0x0000000000008211 */ /* 0x000fe400078f08ff */
[----:B-1----:R-:W-:-:S02]  /*132d0*/  @!P5 LOP3.LUT R7, R4, 0xfffffffe, RZ, 0xc0, !PT ;  /* 0xfffffffe0407d812 */ /* 0x002fc400078ec0ff */
[----:B------:R-:W-:Y:S02]  /*132e0*/  IADD3 R4, R11, 0x98, RZ ;  /* 0x000000980b047810 */ /* 0x000fe40007ffe0ff */
[----:B--2---:R-:W-:Y:S01]  /*132f0*/  @!P4 LOP3.LUT R19, R16, 0xfffffffe, RZ, 0xc0, !PT ;  /* 0xfffffffe1013c812 */ /* 0x004fe200078ec0ff */
[----:B------:R-:W-:Y:S01]  /*13300*/  @!P5 IMAD.WIDE R6, R7, 0x4, R14 ;  /* 0x000000040706d825 */ /* 0x000fe200078e020e */
[----:B---3--:R-:W-:-:S03]  /*13310*/  @!P1 LOP3.LUT R21, R8, 0xfffffffe, RZ, 0xc0, !PT ;  /* 0xfffffffe08159812 */ /* 0x008fc600078ec0ff */
[--C-:B------:R-:W-:Y:S01]  /*13320*/  @!P2 IMAD.WIDE R16, R17, 0x4, R14.reuse ;  /* 0x000000041110a825 */ /* 0x100fe200078e020e */
[----:B------:R1:W-:Y:S01]  /*13330*/  @!P5 ST.E.64 [R6.64], R56 ;  /* 0x000000380600d985 */ /* 0x0003e2000c101b12 */
[----:B------:R-:W-:Y:S02]  /*13340*/  ISETP.GE.AND P5, PT, R4, c[0x0][0x3c8], PT ;  /* 0x0000f20004007a0c */ /* 0x000fe40003fa6270 */
[----:B----4-:R-:W-:Y:S01]  /*13350*/  @!P4 IMAD.WIDE R12, R19, 0x4, R14 ;  /* 0x00000004130cc825 */ /* 0x010fe200078e020e */
[----:B------:R-:W-:Y:S02]  /*13360*/  @!P3 LOP3.LUT R19, R22, 0xfffffffe, RZ, 0xc0, !PT ;  /* 0xfffffffe1613b812 */ /* 0x000fe400078ec0ff */
[C---:B------:R-:W-:Y:S02]  /*13370*/  IADD3 R8, R11.reuse, 0xa0, RZ ;  /* 0x000000a00b087810 */ /* 0x040fe40007ffe0ff */
[----:B------:R2:W-:Y:S01]  /*13380*/  @!P4 ST.E.64 [R12.64], R60 ;  /* 0x0000003c0c00c985 */ /* 0x0005e2000c101b12 */
[----:B------:R-:W-:-:S02]  /*13390*/  IADD3 R20, R11, 0xb0, RZ ;  /* 0x000000b00b147810 */ /* 0x000fc40007ffe0ff */
[----:B------:R-:W-:Y:S02]  /*133a0*/  ISETP.GE.AND P6, PT, R8, c[0x0][0x3c8], PT ;  /* 0x0000f20008007a0c */ /* 0x000fe40003fc6270 */
[----:B------:R-:W-:Y:S02]  /*133b0*/  IADD3 R22, R11, 0xc0, RZ ;  /* 0x000000c00b167810 */ /* 0x000fe40007ffe0ff */
[----:B------:R-:W-:-:S04]  /*133c0*/  @!P5 LEA.HI R4, R4, R4, RZ, 0x1 ;  /* 0x000000040404d211 */ /* 0x000fc800078f08ff */
[----:B------:R-:W-:Y:S02]  /*133d0*/  @!P5 LOP3.LUT R23, R4, 0xfffffffe, RZ, 0xc0, !PT ;  /* 0xfffffffe0417d812 */ /* 0x000fe400078ec0ff */
[----:B------:R-:W-:-:S03]  /*133e0*/  IADD3 R4, R11, 0xc8, RZ ;  /* 0x000000c80b047810 */ /* 0x000fc60007ffe0ff */
[----:B------:R-:W-:Y:S02]  /*133f0*/  @!P6 LEA.HI R8, R8, R8, RZ, 0x1 ;  /* 0x000000080808e211 */ /* 0x000fe400078f08ff */
[----:B-1----:R-:W-:Y:S02]  /*13400*/  @!P0 LOP3.LUT R7, R0, 0xfffffffe, RZ, 0xc0, !PT ;  /* 0xfffffffe00078812 */ /* 0x002fe400078ec0ff */
[----:B------:R-:W-:-:S03]  /*13410*/  IADD3 R0, R11, 0xb8, RZ ;  /* 0x000000b80b007810 */ /* 0x000fc60007ffe0ff */
[----:B------:R-:W-:-:S04]  /*13420*/  @!P0 IMAD.WIDE R6, R7, 0x4, R14 ;  /* 0x0000000407068825 */ /* 0x000fc800078e020e */
[----:B--2---:R-:W-:-:S04]  /*13430*/  @!P3 IMAD.WIDE R12, R19, 0x4, R14 ;  /* 0x00000004130cb825 */ /* 0x004fc800078e020e */
[----:B------:R-:W-:Y:S01]  /*13440*/  @!P1 IMAD.WIDE R18, R21, 0x4, R14 ;  /* 0x0000000415129825 */ /* 0x000fe200078e020e */
[----:B------:R-:W-:Y:S01]  /*13450*/  IADD3 R21, R11, 0xa8, RZ ;  /* 0x000000a80b157810 */ /* 0x000fe20007ffe0ff */
[----:B------:R1:W-:Y:S01]  /*13460*/  @!P3 ST.E.64 [R12.64], R64 ;  /* 0x000000400c00b985 */ /* 0x0003e2000c101b12 */
[----:B------:R-:W-:Y:S02]  /*13470*/  ISETP.GE.AND P3, PT, R20, c[0x0][0x3c8], PT ;  /* 0x0000f20014007a0c */ /* 0x000fe40003f66270 */
[----:B------:R-:W-:Y:S01]  /*13480*/  ISETP.GE.AND P4, PT, R21, c[0x0][0x3c8], PT ;  /* 0x0000f20015007a0c */ /* 0x000fe20003f86270 */
[----:B------:R2:W-:Y:S01]  /*13490*/  @!P2 ST.E.64 [R16.64], R68 ;  /* 0x000000441000a985 */ /* 0x0005e2000c101b12 */
[----:B------:R-:W-:-:S03]  /*134a0*/  ISETP.GE.AND P2, PT, R0, c[0x0][0x3c8], PT ;  /* 0x0000f20000007a0c */ /* 0x000fc60003f46270 */
[----:B------:R3:W-:Y:S01]  /*134b0*/  @!P1 ST.E.64 [R18.64], R72 ;  /* 0x0000004812009985 */ /* 0x0007e2000c101b12 */
[----:B------:R-:W-:-:S03]  /*134c0*/  ISETP.GE.AND P1, PT, R22, c[0x0][0x3c8], PT ;  /* 0x0000f20016007a0c */ /* 0x000fc60003f26270 */
[----:B------:R4:W-:Y:S01]  /*134d0*/  @!P0 ST.E.64 [R6.64], R76 ;  /* 0x0000004c06008985 */ /* 0x0009e2000c101b12 */
[----:B------:R-:W-:Y:S02]  /*134e0*/  ISETP.GE.AND P0, PT, R4, c[0x0][0x3c8], PT ;  /* 0x0000f20004007a0c */ /* 0x000fe40003f06270 */
[----:B------:R-:W-:Y:S02]  /*134f0*/  @!P3 LEA.HI R20, R20, R20, RZ, 0x1 ;  /* 0x000000141414b211 */ /* 0x000fe400078f08ff */
[----:B------:R-:W-:Y:S02]  /*13500*/  @!P4 LEA.HI R21, R21, R21, RZ, 0x1 ;  /* 0x000000151515c211 */ /* 0x000fe400078f08ff */
[----:B------:R-:W-:Y:S02]  /*13510*/  @!P2 LEA.HI R0, R0, R0, RZ, 0x1 ;  /* 0x000000000000a211 */ /* 0x000fe400078f08ff */
[----:B------:R-:W-:Y:S02]  /*13520*/  @!P4 LOP3.LUT R21, R21, 0xfffffffe, RZ, 0xc0, !PT ;  /* 0xfffffffe1515c812 */ /* 0x000fe400078ec0ff */
[----:B------:R-:W-:-:S03]  /*13530*/  @!P1 LEA.HI R22, R22, R22, RZ, 0x1 ;  /* 0x0000001616169211 */ /* 0x000fc600078f08ff */
[----:B------:R-:W-:Y:S01]  /*13540*/  @!P0 LEA.HI R4, R4, R4, RZ, 0x1 ;  /* 0x0000000404048211 */ /* 0x000fe200078f08ff */
[--C-:B-1----:R-:W-:Y:S01]  /*13550*/  @!P5 IMAD.WIDE R12, R23, 0x4, R14.reuse ;  /* 0x00000004170cd825 */ /* 0x102fe200078e020e */
[----:B------:R-:W-:Y:S02]  /*13560*/  IADD3 R23, R11, 0xe0, RZ ;  /* 0x000000e00b177810 */ /* 0x000fe40007ffe0ff */
[----:B--2---:R-:W-:Y:S02]  /*13570*/  @!P3 LOP3.LUT R17, R20, 0xfffffffe, RZ, 0xc0, !PT ;  /* 0xfffffffe1411b812 */ /* 0x004fe400078ec0ff */
[----:B------:R1:W-:Y:S01]  /*13580*/  @!P5 ST.E.64 [R12.64], R80 ;  /* 0x000000500c00d985 */ /* 0x0003e2000c101b12 */
[----:B------:R-:W-:Y:S01]  /*13590*/  @!P4 IMAD.WIDE R20, R21, 0x4, R14 ;  /* 0x000000041514c825 */ /* 0x000fe200078e020e */
[----:B---3--:R-:W-:-:S03]  /*135a0*/  @!P1 LOP3.LUT R19, R22, 0xfffffffe, RZ, 0xc0, !PT ;  /* 0xfffffffe16139812 */ /* 0x008fc600078ec0ff */
[--C-:B------:R-:W-:Y:S01]  /*135b0*/  @!P3 IMAD.WIDE R16, R17, 0x4, R14.reuse ;  /* 0x000000041110b825 */ /* 0x100fe200078e020e */
[----:B------:R-:W-:Y:S02]  /*135c0*/  IADD3 R22, R11, 0xe8, RZ ;  /* 0x000000e80b167810 */ /* 0x000fe40007ffe0ff */
[----:B----4-:R-:W-:Y:S01]  /*135d0*/  @!P6 LOP3.LUT R7, R8, 0xfffffffe, RZ, 0xc0, !PT ;  /* 0xfffffffe0807e812 */ /* 0x010fe200078ec0ff */
[----:B------:R-:W-:Y:S01]  /*135e0*/  @!P1 IMAD.WIDE R18, R19, 0x4, R14 ;  /* 0x0000000413129825 */ /* 0x000fe200078e020e */
[----:B------:R-:W-:-:S03]  /*135f0*/  IADD3 R8, R11, 0xf8, RZ ;  /* 0x000000f80b087810 */ /* 0x000fc60007ffe0ff */
[----:B------:R-:W-:-:S05]  /*13600*/  @!P6 IMAD.WIDE R6, R7, 0x4, R14 ;  /* 0x000000040706e825 */ /* 0x000fca00078e020e */
[----:B------:R2:W-:Y:S04]  /*13610*/  @!P6 ST.E.64 [R6.64], R84 ;  /* 0x000000540600e985 */ /* 0x0005e8000c101b12 */
[----:B------:R3:W-:Y:S04]  /*13620*/  @!P4 ST.E.64 [R20.64], R88 ;  /* 0x000000581400c985 */ /* 0x0007e8000c101b12 */
[----:B------:R-:W-:Y:S01]  /*13630*/  @!P3 ST.E.64 [R16.64], R92 ;  /* 0x0000005c1000b985 */ /* 0x000fe2000c101b12 */
[----:B------:R-:W-:Y:S02]  /*13640*/  ISETP.GE.AND P3, PT, R23, c[0x0][0x3c8], PT ;  /* 0x0000f20017007a0c */ /* 0x000fe40003f66270 */
[----:B-1----:R-:W-:-:S02]  /*13650*/  @!P2 LOP3.LUT R13, R0, 0xfffffffe, RZ, 0xc0, !PT ;  /* 0xfffffffe000da812 */ /* 0x002fc400078ec0ff */
[----:B------:R-:W-:-:S03]  /*13660*/  IADD3 R0, R11, 0xd0, RZ ;  /* 0x000000d00b007810 */ /* 0x000fc60007ffe0ff */
[----:B------:R-:W-:Y:S01]  /*13670*/  @!P2 IMAD.WIDE R12, R13, 0x4, R14 ;  /* 0x000000040d0ca825 */ /* 0x000fe200078e020e */
[----:B------:R-:W-:-:S04]  /*13680*/  ISETP.GE.AND P5, PT, R0, c[0x0][0x3c8], PT ;  /* 0x0000f20000007a0c */ /* 0x000fc80003fa6270 */
[----:B------:R1:W-:Y:S01]  /*13690*/  @!P2 ST.E.64 [R12.64], R96 ;  /* 0x000000600c00a985 */ /* 0x0003e2000c101b12 */
[----:B------:R-:W-:Y:S02]  /*136a0*/  ISETP.GE.AND P2, PT, R22, c[0x0][0x3c8], PT ;  /* 0x0000f20016007a0c */ /* 0x000fe40003f46270 */
[----:B------:R-:W-:Y:S01]  /*136b0*/  @!P3 LEA.HI R23, R23, R23, RZ, 0x1 ;  /* 0x000000171717b211 */ /* 0x000fe200078f08ff */
[----:B------:R4:W-:Y:S03]  /*136c0*/  @!P1 ST.E.64 [R18.64], R100 ;  /* 0x0000006412009985 */ /* 0x0009e6000c101b12 */
[----:B------:R-:W-:Y:S02]  /*136d0*/  @!P3 LOP3.LUT R23, R23, 0xfffffffe, RZ, 0xc0, !PT ;  /* 0xfffffffe1717b812 */ /* 0x000fe400078ec0ff */
[----:B--2---:R-:W-:Y:S02]  /*136e0*/  @!P0 LOP3.LUT R7, R4, 0xfffffffe, RZ, 0xc0, !PT ;  /* 0xfffffffe04078812 */ /* 0x004fe400078ec0ff */
[----:B------:R-:W-:-:S02]  /*136f0*/  IADD3 R4, R11, 0xd8, RZ ;  /* 0x000000d80b047810 */ /* 0x000fc40007ffe0ff */
[----:B---3--:R-:W-:Y:S01]  /*13700*/  IADD3 R20, R11, 0xf0, RZ ;  /* 0x000000f00b147810 */ /* 0x008fe20007ffe0ff */
[----:B------:R-:W-:Y:S01]  /*13710*/  @!P0 IMAD.WIDE R6, R7, 0x4, R14 ;  /* 0x0000000407068825 */ /* 0x000fe200078e020e */
[----:B------:R-:W-:Y:S02]  /*13720*/  ISETP.GE.AND P4, PT, R4, c[0x0][0x3c8], PT ;  /* 0x0000f20004007a0c */ /* 0x000fe40003f86270 */
[----:B------:R-:W-:Y:S02]  /*13730*/  ISETP.GE.AND P1, PT, R20, c[0x0][0x3c8], PT ;  /* 0x0000f20014007a0c */ /* 0x000fe40003f26270 */
[----:B------:R2:W-:Y:S01]  /*13740*/  @!P0 ST.E.64 [R6.64], R104 ;  /* 0x0000006806008985 */ /* 0x0005e2000c101b12 */
[----:B------:R-:W-:Y:S02]  /*13750*/  ISETP.GE.AND P0, PT, R8, c[0x0][0x3c8], PT ;  /* 0x0000f20008007a0c */ /* 0x000fe40003f06270 */
[----:B------:R-:W-:Y:S02]  /*13760*/  @!P5 LEA.HI R0, R0, R0, RZ, 0x1 ;  /* 0x000000000000d211 */ /* 0x000fe400078f08ff */
[----:B------:R-:W-:-:S04]  /*13770*/  @!P2 LEA.HI R22, R22, R22, RZ, 0x1 ;  /* 0x000000161616a211 */ /* 0x000fc800078f08ff */
[----:B------:R-:W-:Y:S02]  /*13780*/  @!P4 LEA.HI R4, R4, R4, RZ, 0x1 ;  /* 0x000000040404c211 */ /* 0x000fe400078f08ff */
[----:B------:R-:W-:Y:S02]  /*13790*/  @!P1 LEA.HI R20, R20, R20, RZ, 0x1 ;  /* 0x0000001414149211 */ /* 0x000fe400078f08ff */
[----:B-1----:R-:W-:Y:S02]  /*137a0*/  @!P4 LOP3.LUT R13, R4, 0xfffffffe, RZ, 0xc0, !PT ;  /* 0xfffffffe040dc812 */ /* 0x002fe400078ec0ff */
[----:B------:R-:W-:Y:S02]  /*137b0*/  @!P0 LEA.HI R8, R8, R8, RZ, 0x1 ;  /* 0x0000000808088211 */ /* 0x000fe400078f08ff */
[----:B------:R-:W-:Y:S01]  /*137c0*/  @!P2 LOP3.LUT R17, R22, 0xfffffffe, RZ, 0xc0, !PT ;  /* 0xfffffffe1611a812 */ /* 0x000fe200078ec0ff */
[----:B------:R-:W-:Y:S01]  /*137d0*/  @!P4 IMAD.WIDE R12, R13, 0x4, R14 ;  /* 0x000000040d0cc825 */ /* 0x000fe200078e020e */
[----:B----4-:R-:W-:-:S02]  /*137e0*/  @!P1 LOP3.LUT R19, R20, 0xfffffffe, RZ, 0xc0, !PT ;  /* 0xfffffffe14139812 */ /* 0x010fc400078ec0ff */
[----:B------:R-:W-:Y:S01]  /*137f0*/  @!P0 LOP3.LUT R21, R8, 0xfffffffe, RZ, 0xc0, !PT ;  /* 0xfffffffe08158812 */ /* 0x000fe200078ec0ff */
[----:B------:R-:W-:-:S04]  /*13800*/  @!P3 IMAD.WIDE R22, R23, 0x4, R14 ;  /* 0x000000041716b825 */ /* 0x000fc800078e020e */
[----:B------:R-:W-:Y:S01]  /*13810*/  @!P2 IMAD.WIDE R16, R17, 0x4, R14 ;  /* 0x000000041110a825 */ /* 0x000fe200078e020e */
[----:B--2---:R-:W-:-:S03]  /*13820*/  @!P5 LOP3.LUT R7, R0, 0xfffffffe, RZ, 0xc0, !PT ;  /* 0xfffffffe0007d812 */ /* 0x004fc600078ec0ff */
[----:B------:R-:W-:-:S04]  /*13830*/  @!P1 IMAD.WIDE R18, R19, 0x4, R14 ;  /* 0x0000000413129825 */ /* 0x000fc800078e020e */
[----:B------:R-:W-:-:S04]  /*13840*/  @!P5 IMAD.WIDE R6, R7, 0x4, R14 ;  /* 0x000000040706d825 */ /* 0x000fc800078e020e */
[----:B------:R-:W-:Y:S01]  /*13850*/  @!P0 IMAD.WIDE R14, R21, 0x4, R14 ;  /* 0x00000004150e8825 */ /* 0x000fe200078e020e */
[----:B------:R1:W-:Y:S04]  /*13860*/  @!P5 ST.E.64 [R6.64], R108 ;  /* 0x0000006c0600d985 */ /* 0x0003e8000c101b12 */
[----:B------:R1:W-:Y:S04]  /*13870*/  @!P4 ST.E.64 [R12.64], R112 ;  /* 0x000000700c00c985 */ /* 0x0003e8000c101b12 */
[----:B------:R1:W-:Y:S04]  /*13880*/  @!P3 ST.E.64 [R22.64], R116 ;  /* 0x000000741600b985 */ /* 0x0003e8000c101b12 */
[----:B------:R1:W-:Y:S04]  /*13890*/  @!P2 ST.E.64 [R16.64], R120 ;  /* 0x000000781000a985 */ /* 0x0003e8000c101b12 */
[----:B------:R1:W-:Y:S04]  /*138a0*/  @!P1 ST.E.64 [R18.64], R124 ;  /* 0x0000007c12009985 */ /* 0x0003e8000c101b12 */
[----:B------:R1:W-:Y:S02]  /*138b0*/  @!P0 ST.E.64 [R14.64], R128 ;  /* 0x000000800e008985 */ /* 0x0003e4000c101b12 */
.L_x_2017:
[----:B------:R-:W-:Y:S05]  /*138c0*/  BSYNC B0 ;  /* 0x0000000000007941 */ /* 0x000fea0003800000 */
.L_x_2016:
[----:B------:R-:W-:Y:S01]  /*138d0*/  ISETP.NE.AND P0, PT, R5, RZ, PT ;  /* 0x000000ff0500720c */ /* 0x000fe20003f05270 */
[----:B-1----:R1:W3:Y:S04]  /*138e0*/  SHFL.IDX PT, R13, R10, 0x1, 0x1c1f ;  /* 0x003c1f000a0d7f89 */ /* 0x0022e800000e0000 */
[----:B------:R1:W4:Y:S08]  /*138f0*/  SHFL.IDX PT, R12, R9, 0x1, 0x1c1f ;  /* 0x003c1f00090c7f89 */ /* 0x00033000000e0000 */
        /* <DEDUP_REMOVED lines=12> */
[--C-:B-1-34-:R-:W-:Y:S01]  /*139c0*/  @!P2 IMAD.WIDE R8, R11, 0x4, R12.reuse ;  /* 0x000000040b08a825 */ /* 0x11afe200078e020c */
[----:B------:R-:W-:Y:S02]  /*139d0*/  @!P1 LOP3.LUT R6, R6, 0xfffffffe, RZ, 0xc0, !PT ;  /* 0xfffffffe06069812 */ /* 0x000fe400078ec0ff */
[----:B------:R-:W-:Y:S02]  /*139e0*/  @!P0 LOP3.LUT R5, R5, 0xfffffffe, RZ, 0xc0, !PT ;  /* 0xfffffffe05058812 */ /* 0x000fe400078ec0ff */
[C---:B------:R-:W-:Y:S01]  /*139f0*/  IADD3 R18, R11.reuse, 0x28, RZ ;  /* 0x000000280b127810 */ /* 0x040fe20007ffe0ff */
[--C-:B------:R-:W-:Y:S01]  /*13a00*/  @!P1 IMAD.WIDE R6, R6, 0x4, R12.reuse ;  /* 0x0000000406069825 */ /* 0x100fe200078e020c */
[C---:B------:R-:W-:Y:S01]  /*13a10*/  IADD3 R17, R11.reuse, 0x30, RZ ;  /* 0x000000300b117810 */ /* 0x040fe20007ffe0ff */
[----:B------:R1:W-:Y:S01]  /*13a20*/  @!P2 ST.E.64 [R8.64], R162 ;  /* 0x000000a20800a985 */ /* 0x0003e2000c101b12 */
[----:B------:R-:W-:Y:S01]  /*13a30*/  IADD3 R16, R11, 0x38, RZ ;  /* 0x000000380b107810 */ /* 0x000fe20007ffe0ff */
[----:B--2---:R-:W-:Y:S01]  /*13a40*/  @!P0 IMAD.WIDE R14, R5, 0x4, R12 ;  /* 0x00000004050e8825 */ /* 0x004fe200078e020c */
[C---:B------:R-:W-:Y:S01]  /*13a50*/  IADD3 R10, R11.reuse, 0x40, RZ ;  /* 0x000000400b0a7810 */ /* 0x040fe20007ffe0ff */
[----:B------:R2:W-:Y:S01]  /*13a60*/  @!P1 ST.E.64 [R6.64], R134 ;  /* 0x0000008606009985 */ /* 0x0005e2000c101b12 */
[----:B------:R-:W-:-:S02]  /*13a70*/  IADD3 R5, R11, 0x48, RZ ;  /* 0x000000480b057810 */ /* 0x000fc40007ffe0ff */
[----:B------:R-:W-:Y:S01]  /*13a80*/  ISETP.GE.AND P4, PT, R18, c[0x0][0x3c8], PT ;  /* 0x0000f20012007a0c */ /* 0x000fe20003f86270 */
[----:B------:R3:W-:Y:S01]  /*13a90*/  @!P0 ST.E.64 [R14.64], R138 ;  /* 0x0000008a0e008985 */ /* 0x0007e2000c101b12 */
[----:B------:R-:W-:Y:S02]  /*13aa0*/  ISETP.GE.AND P3, PT, R17, c[0x0][0x3c8], PT ;  /* 0x0000f20011007a0c */ /* 0x000fe40003f66270 */
[----:B------:R-:W-:Y:S02]  /*13ab0*/  ISETP.GE.AND P2, PT, R16, c[0x0][0x3c8], PT ;  /* 0x0000f20010007a0c */ /* 0x000fe40003f46270 */
[----:B------:R-:W-:Y:S02]  /*13ac0*/  ISETP.GE.AND P1, PT, R10, c[0x0][0x3c8], PT ;  /* 0x0000f2000a007a0c */ /* 0x000fe40003f26270 */
[----:B------:R-:W-:Y:S02]  /*13ad0*/  @!P6 LEA.HI R4, R4, R4, RZ, 0x1 ;  /* 0x000000040404e211 */ /* 0x000fe400078f08ff */
[----:B------:R-:W-:-:S02]  /*13ae0*/  ISETP.GE.AND P0, PT, R5, c[0x0][0x3c8], PT ;  /* 0x0000f20005007a0c */ /* 0x000fc40003f06270 */
[----:B------:R-:W-:Y:S02]  /*13af0*/  @!P5 LEA.HI R0, R0, R0, RZ, 0x1 ;  /* 0x000000000000d211 */ /* 0x000fe400078f08ff */
[----:B------:R-:W-:Y:S02]  /*13b00*/  @!P4 LEA.HI R18, R18, R18, RZ, 0x1 ;  /* 0x000000121212c211 */ /* 0x000fe400078f08ff */
[----:B------:R-:W-:Y:S02]  /*13b10*/  @!P3 LEA.HI R17, R17, R17, RZ, 0x1 ;  /* 0x000000111111b211 */ /* 0x000fe400078f08ff */
[----:B------:R-:W-:Y:S02]  /*13b20*/  @!P2 LEA.HI R16, R16, R16, RZ, 0x1 ;  /* 0x000000101010a211 */ /* 0x000fe400078f08ff */
[----:B------:R-:W-:Y:S02]  /*13b30*/  @!P1 LEA.HI R10, R10, R10, RZ, 0x1 ;  /* 0x0000000a0a0a9211 */ /* 0x000fe400078f08ff */
[----:B-1----:R-:W-:-:S02]  /*13b40*/  @!P5 LOP3.LUT R9, R0, 0xfffffffe, RZ, 0xc0, !PT ;  /* 0xfffffffe0009d812 */ /* 0x002fc400078ec0ff */
[----:B------:R-:W-:Y:S02]  /*13b50*/  IADD3 R0, R11, 0x58, RZ ;  /* 0x000000580b007810 */ /* 0x000fe40007ffe0ff */
[----:B--2---:R-:W-:Y:S01]  /*13b60*/  @!P6 LOP3.LUT R7, R4, 0xfffffffe, RZ, 0xc0, !PT ;  /* 0xfffffffe0407e812 */ /* 0x004fe200078ec0ff */
[--C-:B------:R-:W-:Y:S01]  /*13b70*/  @!P5 IMAD.WIDE R8, R9, 0x4, R12.reuse ;  /* 0x000000040908d825 */ /* 0x100fe200078e020c */
[----:B------:R-:W-:Y:S02]  /*13b80*/  IADD3 R4, R11, 0x50, RZ ;  /* 0x000000500b047810 */ /* 0x000fe40007ffe0ff */
[----:B------:R-:W-:Y:S01]  /*13b90*/  @!P0 LEA.HI R5, R5, R5, RZ, 0x1 ;  /* 0x0000000505058211 */ /* 0x000fe200078f08ff */
[----:B------:R-:W-:Y:S01]  /*13ba0*/  @!P6 IMAD.WIDE R6, R7, 0x4, R12 ;  /* 0x000000040706e825 */ /* 0x000fe200078e020c */
[----:B---3--:R-:W-:Y:S02]  /*13bb0*/  @!P4 LOP3.LUT R15, R18, 0xfffffffe, RZ, 0xc0, !PT ;  /* 0xfffffffe120fc812 */ /* 0x008fe400078ec0ff */
[----:B------:R-:W-:-:S02]  /*13bc0*/  @!P3 LOP3.LUT R17, R17, 0xfffffffe, RZ, 0xc0, !PT ;  /* 0xfffffffe1111b812 */ /* 0x000fc400078ec0ff */
[----:B------:R1:W-:Y:S01]  /*13bd0*/  @!P6 ST.E.64 [R6.64], R142 ;  /* 0x0000008e0600e985 */ /* 0x0003e2000c101b12 */
[----:B------:R-:W-:Y:S01]  /*13be0*/  ISETP.GE.AND P6, PT, R4, c[0x0][0x3c8], PT ;  /* 0x0000f20004007a0c */ /* 0x000fe20003fc6270 */
[--C-:B------:R-:W-:Y:S01]  /*13bf0*/  @!P4 IMAD.WIDE R14, R15, 0x4, R12.reuse ;  /* 0x000000040f0ec825 */ /* 0x100fe200078e020c */
[----:B------:R-:W-:Y:S01]  /*13c00*/  @!P0 LOP3.LUT R5, R5, 0xfffffffe, RZ, 0xc0, !PT ;  /* 0xfffffffe05058812 */ /* 0x000fe200078ec0ff */
[----:B------:R2:W-:Y:S01]  /*13c10*/  @!P5 ST.E.64 [R8.64], R146 ;  /* 0x000000920800d985 */ /* 0x0005e2000c101b12 */
[----:B------:R-:W-:Y:S02]  /*13c20*/  ISETP.GE.AND P5, PT, R0, c[0x0][0x3c8], PT ;  /* 0x0000f20000007a0c */ /* 0x000fe40003fa6270 */
[----:B------:R-:W-:Y:S01]  /*13c30*/  IADD3 R22, R11, 0x60, RZ ;  /* 0x000000600b167810 */ /* 0x000fe20007ffe0ff */
[----:B------:R-:W-:Y:S01]  /*13c40*/  @!P0 IMAD.WIDE R18, R5, 0x4, R12 ;  /* 0x0000000405128825 */ /* 0x000fe200078e020c */
[C---:B------:R-:W-:Y:S01]  /*13c50*/  IADD3 R21, R11.reuse, 0x68, RZ ;  /* 0x000000680b157810 */ /* 0x040fe20007ffe0ff */
[----:B------:R3:W-:Y:S01]  /*13c60*/  @!P4 ST.E.64 [R14.64], R150 ;  /* 0x000000960e00c985 */ /* 0x0007e2000c101b12 */
[----:B------:R-:W-:-:S02]  /*13c70*/  IADD3 R20, R11, 0x70, RZ ;  /* 0x000000700b147810 */ /* 0x000fc40007ffe0ff */
[----:B------:R-:W-:Y:S02]  /*13c80*/  IADD3 R5, R11, 0x80, RZ ;  /* 0x000000800b057810 */ /* 0x000fe40007ffe0ff */
[----:B------:R-:W-:Y:S02]  /*13c90*/  ISETP.GE.AND P4, PT, R22, c[0x0][0x3c8], PT ;  /* 0x0000f20016007a0c */ /* 0x000fe40003f86270 */
[----:B------:R-:W-:Y:S02]  /*13ca0*/  @!P6 LEA.HI R4, R4, R4, RZ, 0x1 ;  /* 0x000000040404e211 */ /* 0x000fe400078f08ff */
[----:B------:R-:W-:-:S09]  /*13cb0*/  @!P5 LEA.HI R0, R0, R0, RZ, 0x1 ;  /* 0x000000000000d211 */ /* 0x000fd200078f08ff */
[----:B------:R-:W-:Y:S02]  /*13cc0*/  @!P4 LEA.HI R22, R22, R22, RZ, 0x1 ;  /* 0x000000161616c211 */ /* 0x000fe400078f08ff */
[----:B-1----:R-:W-:Y:S01]  /*13cd0*/  @!P2 LOP3.LUT R7, R16, 0xfffffffe, RZ, 0xc0, !PT ;  /* 0xfffffffe1007a812 */ /* 0x002fe200078ec0ff */
[----:B------:R-:W-:Y:S01]  /*13ce0*/  @!P3 IMAD.WIDE R16, R17, 0x4, R12 ;  /* 0x000000041110b825 */ /* 0x000fe200078e020c */
[----:B--2---:R-:W-:-:S03]  /*13cf0*/  @!P1 LOP3.LUT R9, R10, 0xfffffffe, RZ, 0xc0, !PT ;  /* 0xfffffffe0a099812 */ /* 0x004fc600078ec0ff */
[--C-:B------:R-:W-:Y:S01]  /*13d00*/  @!P2 IMAD.WIDE R6, R7, 0x4, R12.reuse ;  /* 0x000000040706a825 */ /* 0x100fe200078e020c */
[----:B------:R-:W-:Y:S01]  /*13d10*/  IADD3 R10, R11, 0x78, RZ ;  /* 0x000000780b0a7810 */ /* 0x000fe20007ffe0ff */
[----:B------:R1:W-:Y:S01]  /*13d20*/  @!P3 ST.E.64 [R16.64], R154 ;  /* 0x0000009a1000b985 */ /* 0x0003e2000c101b12 */
[----:B------:R-:W-:Y:S01]  /*13d30*/  ISETP.GE.AND P3, PT, R21, c[0x0][0x3c8], PT ;  /* 0x0000f20015007a0c */ /* 0x000fe20003f66270 */
[--C-:B------:R-:W-:Y:S01]  /*13d40*/  @!P1 IMAD.WIDE R8, R9, 0x4, R12.reuse ;  /* 0x0000000409089825 */ /* 0x100fe200078e020c */
[----:B---3--:R-:W-:Y:S01]  /*13d50*/  @!P4 LOP3.LUT R15, R22, 0xfffffffe, RZ, 0xc0, !PT ;  /* 0xfffffffe160fc812 */ /* 0x008fe200078ec0ff */
[----:B------:R2:W-:Y:S01]  /*13d60*/  @!P2 ST.E.64 [R6.64], R158 ;  /* 0x0000009e0600a985 */ /* 0x0005e2000c101b12 */
[----:B------:R-:W-:Y:S02]  /*13d70*/  ISETP.GE.AND P2, PT, R20, c[0x0][0x3c8], PT ;  /* 0x0000f20014007a0c */ /* 0x000fe40003f46270 */
[----:B------:R-:W-:Y:S01]  /*13d80*/  IADD3 R22, R11, 0x98, RZ ;  /* 0x000000980b167810 */ /* 0x000fe20007ffe0ff */
[----:B------:R3:W-:Y:S01]  /*13d90*/  @!P1 ST.E.64 [R8.64], R38 ;  /* 0x0000002608009985 */ /* 0x0007e2000c101b12 */
[----:B------:R-:W-:Y:S01]  /*13da0*/  ISETP.GE.AND P1, PT, R10, c[0x0][0x3c8], PT ;  /* 0x0000f2000a007a0c */ /* 0x000fe20003f26270 */
[----:B------:R-:W-:-:S02]  /*13db0*/  @!P4 IMAD.WIDE R14, R15, 0x4, R12 ;  /* 0x000000040f0ec825 */ /* 0x000fc400078e020c */
[----:B------:R4:W-:Y:S01]  /*13dc0*/  @!P0 ST.E.64 [R18.64], R42 ;  /* 0x0000002a12008985 */ /* 0x0009e2000c101b12 */
[----:B------:R-:W-:Y:S02]  /*13dd0*/  ISETP.GE.AND P0, PT, R5, c[0x0][0x3c8], PT ;  /* 0x0000f20005007a0c */ /* 0x000fe40003f06270 */
[----:B------:R-:W-:-:S03]  /*13de0*/  @!P3 LEA.HI R21, R21, R21, RZ, 0x1 ;  /* 0x000000151515b211 */ /* 0x000fc600078f08ff */
[----:B------:R-:W-:Y:S02]  /*13df0*/  @!P2 LEA.HI R20, R20, R20, RZ, 0x1 ;  /* 0x000000141414a211 */ /* 0x000fe400078f08ff */
[----:B------:R-:W-:Y:S02]  /*13e00*/  @!P3 LOP3.LUT R21, R21, 0xfffffffe, RZ, 0xc0, !PT ;  /* 0xfffffffe1515b812 */ /* 0x000fe400078ec0ff */
[----:B------:R-:W-:-:S04]  /*13e10*/  @!P1 LEA.HI R10, R10, R10, RZ, 0x1 ;  /* 0x0000000a0a0a9211 */ /* 0x000fc800078f08ff */
[----:B------:R-:W-:Y:S01]  /*13e20*/  @!P0 LEA.HI R5, R5, R5, RZ, 0x1 ;  /* 0x0000000505058211 */ /* 0x000fe200078f08ff */
[----:B-1----:R-:W-:-:S03]  /*13e30*/  @!P3 IMAD.WIDE R16, R21, 0x4, R12 ;  /* 0x000000041510b825 */ /* 0x002fc600078e020c */
[----:B------:R-:W-:Y:S02]  /*13e40*/  @!P0 LOP3.LUT R5, R5, 0xfffffffe, RZ, 0xc0, !PT ;  /* 0xfffffffe05058812 */ /* 0x000fe400078ec0ff */
[C---:B------:R-:W-:Y:S02]  /*13e50*/  IADD3 R21, R11.reuse, 0xa0, RZ ;  /* 0x000000a00b157810 */ /* 0x040fe40007ffe0ff */
[----:B--2---:R-:W-:Y:S02]  /*13e60*/  @!P6 LOP3.LUT R7, R4, 0xfffffffe, RZ, 0xc0, !PT ;  /* 0xfffffffe0407e812 */ /* 0x004fe400078ec0ff */
[----:B------:R-:W-:Y:S02]  /*13e70*/  IADD3 R4, R11, 0x88, RZ ;  /* 0x000000880b047810 */ /* 0x000fe40007ffe0ff */
[----:B---3--:R-:W-:Y:S01]  /*13e80*/  @!P5 LOP3.LUT R9, R0, 0xfffffffe, RZ, 0xc0, !PT ;  /* 0xfffffffe0009d812 */ /* 0x008fe200078ec0ff */
[----:B------:R-:W-:Y:S01]  /*13e90*/  @!P6 IMAD.WIDE R6, R7, 0x4, R12 ;  /* 0x000000040706e825 */ /* 0x000fe200078e020c */
[----:B------:R-:W-:-:S03]  /*13ea0*/  IADD3 R0, R11, 0x90, RZ ;  /* 0x000000900b007810 */ /* 0x000fc60007ffe0ff */
[--C-:B------:R-:W-:Y:S01]  /*13eb0*/  @!P5 IMAD.WIDE R8, R9, 0x4, R12.reuse ;  /* 0x000000040908d825 */ /* 0x100fe200078e020c */
[----:B------:R1:W-:Y:S01]  /*13ec0*/  @!P6 ST.E.64 [R6.64], R46 ;  /* 0x0000002e0600e985 */ /* 0x0003e2000c101b12 */
[----:B------:R-:W-:Y:S02]  /*13ed0*/  ISETP.GE.AND P6, PT, R4, c[0x0][0x3c8], PT ;  /* 0x0000f20004007a0c */ /* 0x000fe40003fc6270 */
[----:B----4-:R-:W-:Y:S01]  /*13ee0*/  @!P0 IMAD.WIDE R18, R5, 0x4, R12 ;  /* 0x0000000405128825 */ /* 0x010fe200078e020c */
[----:B------:R2:W-:Y:S01]  /*13ef0*/  @!P5 ST.E.64 [R8.64], R50 ;  /* 0x000000320800d985 */ /* 0x0005e2000c101b12 */
[----:B------:R-:W-:Y:S02]  /*13f00*/  ISETP.GE.AND P5, PT, R0, c[0x0][0x3c8], PT ;  /* 0x0000f20000007a0c */ /* 0x000fe40003fa6270 */
[----:B------:R-:W-:Y:S01]  /*13f10*/  IADD3 R5, R11, 0xb8, RZ ;  /* 0x000000b80b057810 */ /* 0x000fe20007ffe0ff */
[----:B------:R3:W-:Y:S01]  /*13f20*/  @!P4 ST.E.64 [R14.64], R54 ;  /* 0x000000360e00c985 */ /* 0x0007e2000c101b12 */
[----:B------:R-:W-:-:S03]  /*13f30*/  ISETP.GE.AND P4, PT, R22, c[0x0][0x3c8], PT ;  /* 0x0000f20016007a0c */ /* 0x000fc60003f86270 */
[----:B------:R4:W-:Y:S01]  /*13f40*/  @!P3 ST.E.64 [R16.64], R58 ;  /* 0x0000003a1000b985 */ /* 0x0009e2000c101b12 */
[----:B------:R-:W-:Y:S02]  /*13f50*/  ISETP.GE.AND P3, PT, R21, c[0x0][0x3c8], PT ;  /* 0x0000f20015007a0c */ /* 0x000fe40003f66270 */
[----:B------:R-:W-:-:S03]  /*13f60*/  @!P6 LEA.HI R4, R4, R4, RZ, 0x1 ;  /* 0x000000040404e211 */ /* 0x000fc600078f08ff */
[----:B------:R-:W-:-:S04]  /*13f70*/  @!P5 LEA.HI R0, R0, R0, RZ, 0x1 ;  /* 0x000000000000d211 */ /* 0x000fc800078f08ff */
[----:B------:R-:W-:-:S04]  /*13f80*/  @!P4 LEA.HI R22, R22, R22, RZ, 0x1 ;  /* 0x000000161616c211 */ /* 0x000fc800078f08ff */
[----:B------:R-:W-:Y:S02]  /*13f90*/  @!P3 LEA.HI R21, R21, R21, RZ, 0x1 ;  /* 0x000000151515b211 */ /* 0x000fe400078f08ff */
[----:B-1----:R-:W-:Y:S02]  /*13fa0*/  @!P2 LOP3.LUT R7, R20, 0xfffffffe, RZ, 0xc0, !PT ;  /* 0xfffffffe1407a812 */ /* 0x002fe400078ec0ff */
[----:B------:R-:W-:Y:S02]  /*13fb0*/  IADD3 R20, R11, 0xa8, RZ ;  /* 0x000000a80b147810 */ /* 0x000fe40007ffe0ff */
[----:B--2---:R-:W-:Y:S01]  /*13fc0*/  @!P1 LOP3.LUT R9, R10, 0xfffffffe, RZ, 0xc0, !PT ;  /* 0xfffffffe0a099812 */ /* 0x004fe200078ec0ff */
[--C-:B------:R-:W-:Y:S01]  /*13fd0*/  @!P2 IMAD.WIDE R6, R7, 0x4, R12.reuse ;  /* 0x000000040706a825 */ /* 0x100fe200078e020c */
[----:B------:R-:W-:Y:S02]  /*13fe0*/  IADD3 R10, R11, 0xb0, RZ ;  /* 0x000000b00b0a7810 */ /* 0x000fe40007ffe0ff */
[----:B---3--:R-:W-:Y:S01]  /*13ff0*/  @!P4 LOP3.LUT R15, R22, 0xfffffffe, RZ, 0xc0, !PT ;  /* 0xfffffffe160fc812 */ /* 0x008fe200078ec0ff */
[----:B------:R-:W-:Y:S01]  /*14000*/  @!P1 IMAD.WIDE R8, R9, 0x4, R12 ;  /* 0x0000000409089825 */ /* 0x000fe200078e020c */
[----:B------:R1:W-:Y:S01]  /*14010*/  @!P2 ST.E.64 [R6.64], R62 ;  /* 0x0000003e0600a985 */ /* 0x0003e2000c101b12 */
[----:B------:R-:W-:-:S02]  /*14020*/  ISETP.GE.AND P2, PT, R20, c[0x0][0x3c8], PT ;  /* 0x0000f20014007a0c */ /* 0x000fc40003f46270 */
[----:B------:R-:W-:Y:S01]  /*14030*/  @!P3 LOP3.LUT R21, R21, 0xfffffffe, RZ, 0xc0, !PT ;  /* 0xfffffffe1515b812 */ /* 0x000fe200078ec0ff */
[----:B------:R2:W-:Y:S01]  /*14040*/  @!P1 ST.E.64 [R8.64], R66 ;  /* 0x0000004208009985 */ /* 0x0005e2000c101b12 */
[----:B------:R-:W-:Y:S01]  /*14050*/  ISETP.GE.AND P1, PT, R10, c[0x0][0x3c8], PT ;  /* 0x0000f2000a007a0c */ /* 0x000fe20003f26270 */
[--C-:B------:R-:W-:Y:S01]  /*14060*/  @!P4 IMAD.WIDE R14, R15, 0x4, R12.reuse ;  /* 0x000000040f0ec825 */ /* 0x100fe200078e020c */
[----:B------:R-:W-:Y:S01]  /*14070*/  IADD3 R22, R11, 0xd0, RZ ;  /* 0x000000d00b167810 */ /* 0x000fe20007ffe0ff */
[----:B------:R3:W-:Y:S01]  /*14080*/  @!P0 ST.E.64 [R18.64], R70 ;  /* 0x0000004612008985 */ /* 0x0007e2000c101b12 */
[----:B------:R-:W-:Y:S01]  /*14090*/  ISETP.GE.AND P0, PT, R5, c[0x0][0x3c8], PT ;  /* 0x0000f20005007a0c */ /* 0x000fe20003f06270 */
[----:B----4-:R-:W-:Y:S01]  /*140a0*/  @!P3 IMAD.WIDE R16, R21, 0x4, R12 ;  /* 0x000000041510b825 */ /* 0x010fe200078e020c */
[----:B------:R-:W-:-:S03]  /*140b0*/  IADD3 R21, R11, 0xd8, RZ ;  /* 0x000000d80b157810 */ /* 0x000fc60007ffe0ff */
[----:B------:R-:W-:-:S04]  /*140c0*/  @!P2 LEA.HI R20, R20, R20, RZ, 0x1 ;  /* 0x000000141414a211 */ /* 0x000fc800078f08ff */
[----:B------:R-:W-:-:S04]  /*140d0*/  @!P1 LEA.HI R10, R10, R10, RZ, 0x1 ;  /* 0x0000000a0a0a9211 */ /* 0x000fc800078f08ff */
[----:B------:R-:W-:-:S04]  /*140e0*/  @!P0 LEA.HI R5, R5, R5, RZ, 0x1 ;  /* 0x0000000505058211 */ /* 0x000fc800078f08ff */
[----:B------:R-:W-:Y:S02]  /*140f0*/  @!P0 LOP3.LUT R5, R5, 0xfffffffe, RZ, 0xc0, !PT ;  /* 0xfffffffe05058812 */ /* 0x000fe400078ec0ff */
[----:B-1----:R-:W-:Y:S02]  /*14100*/  @!P6 LOP3.LUT R7, R4, 0xfffffffe, RZ, 0xc0, !PT ;  /* 0xfffffffe0407e812 */ /* 0x002fe400078ec0ff */
[----:B------:R-:W-:Y:S02]  /*14110*/  IADD3 R4, R11, 0xc0, RZ ;  /* 0x000000c00b047810 */ /* 0x000fe40007ffe0ff */
[----:B--2---:R-:W-:Y:S01]  /*14120*/  @!P5 LOP3.LUT R9, R0, 0xfffffffe, RZ, 0xc0, !PT ;  /* 0xfffffffe0009d812 */ /* 0x004fe200078ec0ff */
[----:B------:R-:W-:Y:S01]  /*14130*/  @!P6 IMAD.WIDE R6, R7, 0x4, R12 ;  /* 0x000000040706e825 */ /* 0x000fe200078e020c */
[----:B------:R-:W-:-:S03]  /*14140*/  IADD3 R0, R11, 0xc8, RZ ;  /* 0x000000c80b007810 */ /* 0x000fc60007ffe0ff */
[--C-:B------:R-:W-:Y:S01]  /*14150*/  @!P5 IMAD.WIDE R8, R9, 0x4, R12.reuse ;  /* 0x000000040908d825 */ /* 0x100fe200078e020c */
[----:B------:R1:W-:Y:S01]  /*14160*/  @!P6 ST.E.64 [R6.64], R74 ;  /* 0x0000004a0600e985 */ /* 0x0003e2000c101b12 */
[----:B------:R-:W-:Y:S02]  /*14170*/  ISETP.GE.AND P6, PT, R4, c[0x0][0x3c8], PT ;  /* 0x0000f20004007a0c */ /* 0x000fe40003fc6270 */
[----:B---3--:R-:W-:Y:S01]  /*14180*/  @!P0 IMAD.WIDE R18, R5, 0x4, R12 ;  /* 0x0000000405128825 */ /* 0x008fe200078e020c */
        /* <DEDUP_REMOVED lines=20> */
[----:B------:R-:W-:Y:S01]  /*142d0*/  @!P6 IMAD.WIDE R2, R3, 0x4, R12 ;  /* 0x000000040302e825 */ /* 0x000fe200078e020c */
[----:B------:R2:W-:Y:S01]  /*142e0*/  @!P1 ST.E.64 [R8.64], R94 ;  /* 0x0000005e08009985 */ /* 0x0005e2000c101b12 */
[----:B------:R-:W-:Y:S02]  /*142f0*/  ISETP.GE.AND P1, PT, R10, c[0x0][0x3c8], PT ;  /* 0x0000f2000a007a0c */ /* 0x000fe40003f26270 */
[----:B------:R-:W-:Y:S01]  /*14300*/  @!P3 LOP3.LUT R21, R21, 0xfffffffe, RZ, 0xc0, !PT ;  /* 0xfffffffe1515b812 */ /* 0x000fe200078ec0ff */
[----:B------:R-:W-:Y:S01]  /*14310*/  @!P0 ST.E.64 [R18.64], R98 ;  /* 0x0000006212008985 */ /* 0x000fe2000c101b12 */
[----:B------:R-:W-:Y:S02]  /*14320*/  ISETP.GE.AND P0, PT, R5, c[0x0][0x3c8], PT ;  /* 0x0000f20005007a0c */ /* 0x000fe40003f06270 */
[----:B------:R-:W-:Y:S01]  /*14330*/  IADD3 R11, R11, 0xf8, RZ ;  /* 0x000000f80b0b7810 */ /* 0x000fe20007ffe0ff */
[----:B------:R3:W-:Y:S02]  /*14340*/  @!P6 ST.E.64 [R2.64], R102 ;  /* 0x000000660200e985 */ /* 0x0007e4000c101b12 */
[----:B------:R-:W-:-:S04]  /*14350*/  @!P2 LEA.HI R20, R20, R20, RZ, 0x1 ;  /* 0x000000141414a211 */ /* 0x000fc800078f08ff */
[----:B------:R-:W-:Y:S02]  /*14360*/  @!P1 LEA.HI R10, R10, R10, RZ, 0x1 ;  /* 0x0000000a0a0a9211 */ /* 0x000fe400078f08ff */
[----:B------:R-:W-:Y:S02]  /*14370*/  @!P2 LOP3.LUT R15, R20, 0xfffffffe, RZ, 0xc0, !PT ;  /* 0xfffffffe140fa812 */ /* 0x000fe400078ec0ff */
[----:B------:R-:W-:Y:S02]  /*14380*/  @!P0 LEA.HI R5, R5, R5, RZ, 0x1 ;  /* 0x0000000505058211 */ /* 0x000fe400078f08ff */
[----:B----4-:R-:W-:Y:S02]  /*14390*/  @!P1 LOP3.LUT R17, R10, 0xfffffffe, RZ, 0xc0, !PT ;  /* 0xfffffffe0a119812 */ /* 0x010fe400078ec0ff */
[----:B------:R-:W-:Y:S02]  /*143a0*/  @!P0 LOP3.LUT R5, R5, 0xfffffffe, RZ, 0xc0, !PT ;  /* 0xfffffffe05058812 */ /* 0x000fe400078ec0ff */
[----:B-1----:R-:W-:-:S03]  /*143b0*/  @!P5 LOP3.LUT R7, R0, 0xfffffffe, RZ, 0xc0, !PT ;  /* 0xfffffffe0007d812 */ /* 0x002fc600078ec0ff */
[----:B------:R-:W-:Y:S01]  /*143c0*/  @!P0 IMAD.WIDE R4, R5, 0x4, R12 ;  /* 0x0000000405048825 */ /* 0x000fe200078e020c */
[----:B--2---:R-:W-:-:S03]  /*143d0*/  @!P4 LOP3.LUT R9, R22, 0xfffffffe, RZ, 0xc0, !PT ;  /* 0xfffffffe1609c812 */ /* 0x004fc600078ec0ff */
[----:B------:R-:W-:-:S05]  /*143e0*/  @!P5 IMAD.WIDE R6, R7, 0x4, R12 ;  /* 0x000000040706d825 */ /* 0x000fca00078e020c */
[----:B------:R1:W-:Y:S01]  /*143f0*/  @!P5 ST.E.64 [R6.64], R106 ;  /* 0x0000006a0600d985 */ /* 0x0003e2000c101b12 */
[----:B---3--:R-:W-:-:S04]  /*14400*/  @!P4 IMAD.WIDE R2, R9, 0x4, R12 ;  /* 0x000000040902c825 */ /* 0x008fc800078e020c */
[--C-:B------:R-:W-:Y:S01]  /*14410*/  @!P2 IMAD.WIDE R8, R15, 0x4, R12.reuse ;  /* 0x000000040f08a825 */ /* 0x100fe200078e020c */
[----:B------:R2:W-:Y:S03]  /*14420*/  @!P4 ST.E.64 [R2.64], R110 ;  /* 0x0000006e0200c985 */ /* 0x0005e6000c101b12 */
[----:B------:R-:W-:-:S04]  /*14430*/  @!P1 IMAD.WIDE R14, R17, 0x4, R12 ;  /* 0x00000004110e9825 */ /* 0x000fc800078e020c */
[----:B-1----:R-:W-:-:S05]  /*14440*/  @!P3 IMAD.WIDE R6, R21, 0x4, R12 ;  /* 0x000000041506b825 */ /* 0x002fca00078e020c */
[----:B------:R2:W-:Y:S04]  /*14450*/  @!P3 ST.E.64 [R6.64], R114 ;  /* 0x000000720600b985 */ /* 0x0005e8000c101b12 */
[----:B------:R2:W-:Y:S04]  /*14460*/  @!P2 ST.E.64 [R8.64], R118 ;  /* 0x000000760800a985 */ /* 0x0005e8000c101b12 */
[----:B------:R2:W-:Y:S04]  /*14470*/  @!P1 ST.E.64 [R14.64], R122 ;  /* 0x0000007a0e009985 */ /* 0x0005e8000c101b12 */
[----:B------:R2:W-:Y:S01]  /*14480*/  @!P0 ST.E.64 [R4.64], R126 ;  /* 0x0000007e04008985 */ /* 0x0005e2000c101b12 */
[----:B------:R-:W-:-:S13]  /*14490*/  ISETP.GE.AND P0, PT, R11, c[0x0][0x3c8], PT ;  /* 0x0000f2000b007a0c */ /* 0x000fda0003f06270 */
[----:B------:R-:W-:Y:S05]  /*144a0*/  @P0 EXIT ;  /* 0x000000000000094d */ /* 0x000fea0003800000 */
[----:B--2---:R-:W-:-:S04]  /*144b0*/  LEA.HI R3, R11, R11, RZ, 0x1 ;  /* 0x0000000b0b037211 */ /* 0x004fc800078f08ff */
[----:B------:R-:W-:-:S05]  /*144c0*/  LOP3.LUT R3, R3, 0xfffffffe, RZ, 0xc0, !PT ;  /* 0xfffffffe03037812 */ /* 0x000fca00078ec0ff */
[----:B------:R-:W-:-:S05]  /*144d0*/  IMAD.WIDE R12, R3, 0x4, R12 ;  /* 0x00000004030c7825 */ /* 0x000fca00078e020c */
[----:B------:R-:W-:Y:S01]  /*144e0*/  ST.E.64 [R12.64], R130 ;  /* 0x000000820c007985 */ /* 0x000fe2000c101b12 */
[----:B------:R-:W-:Y:S05]  /*144f0*/  EXIT ;  /* 0x000000000000794d */ /* 0x000fea0003800000 */
.L_x_2015:
        /* <DEDUP_REMOVED lines=26> */
[----:B------:R-:W-:Y:S01]  /*146a0*/  IMAD.WIDE.U32 R8, R5, c[0x0][0x4d8], R8 ;  /* 0x0001360005087a25 */ /* 0x000fe200078e0008 */
[----:B------:R-:W-:-:S03]  /*146b0*/  IADD3 R4, -R6, RZ, RZ ;  /* 0x000000ff06047210 */ /* 0x000fc60007ffe1ff */
[----:B------:R-:W-:Y:S02]  /*146c0*/  IMAD R0, R0, c[0x0][0x4d8], RZ ;  /* 0x0001360000007a24 */ /* 0x000fe400078e02ff */
[----:B---3--:R-:W-:Y:S02]  /*146d0*/  IMAD R2, R2, c[0x0][0x550], R3 ;  /* 0x0001540002027a24 */ /* 0x008fe400078e0203 */
[----:B------:R-:W-:Y:S02]  /*146e0*/  IMAD R0, R5, c[0x0][0x4dc], R0 ;  /* 0x0001370005007a24 */ /* 0x000fe400078e0200 */
[----:B------:R-:W-:Y:S01]  /*146f0*/  IMAD R4, R4, c[0x0][0x4e8], R7 ;  /* 0x00013a0004047a24 */ /* 0x000fe200078e0207 */
[----:B------:R-:W-:Y:S01]  /*14700*/  SHF.R.S32.HI R3, RZ, 0x1f, R2 ;  /* 0x0000001fff037819 */ /* 0x000fe20000011402 */
[----:B------:R-:W-:Y:S01]  /*14710*/  IMAD.IADD R9, R0, 0x1, R9 ;  /* 0x0000000100097824 */ /* 0x000fe200078e0209 */
[----:B------:R-:W-:-:S03]  /*14720*/  SHF.R.S32.HI R0, RZ, 0x1f, R6 ;  /* 0x0000001fff007819 */ /* 0x000fc60000011406 */
[----:B------:R-:W-:Y:S02]  /*14730*/  IMAD R3, R3, c[0x0][0x4e0], RZ ;  /* 0x0001380003037a24 */ /* 0x000fe400078e02ff */
        /* <DEDUP_REMOVED lines=14> */
.L_x_2018:
        /* <DEDUP_REMOVED lines=14> */
.L_x_3275:


//--------------------- .text._ZN7cutlass13device_kernelIN5flash19enable_sm80_to_sm89INS1_16FlashAttnFwdSm80INS1_25CollectiveMainloopFwdSm80ILi8ELi1ELb0EN4cute5tupleIJNS5_1CILi128EEENS7_ILi64EEENS7_ILi256EEEEEELi256ENS_10bfloat16_tEfNS_4arch4Sm80ELb0ELb1ELb0ELb1ELb1ELb0ELb1ELb1EEENS1_21CollectiveEpilogueFwdINS6_IJS8_SA_S9_EEENS6_IJNS7_ILi1EEESI_SI_EEESC_SE_Li256ELb1ELb1ELb1ELb0EEENS1_36VarlenDynamicPersistentTileSchedulerILi128ELi64ELi256ELi256ELb1ELb1ELb0ELb1ELb0ELb1EEEEEEEEEvNT_6ParamsE --------------------------
	.section	.text._ZN7cutlass13device_kernelIN5flash19enable_sm80_to_sm89INS1_16FlashAttnFwdSm80INS1_25CollectiveMainloopFwdSm80ILi8ELi1ELb0EN4cute5tupleIJNS5_1CILi128EEENS7_ILi64EEENS7_ILi256EEEEEELi256ENS_10bfloat16_tEfNS_4arch4Sm80ELb0ELb1ELb0ELb1ELb1ELb0ELb1ELb1EEENS1_21CollectiveEpilogueFwdINS6_IJS8_SA_S9_EEENS6_IJNS7_ILi1EEESI_SI_EEESC_SE_Li256ELb1ELb1ELb1ELb0EEENS1_36VarlenDynamicPersistentTileSchedulerILi128ELi64ELi256ELi256ELb1ELb1ELb0ELb1ELb0ELb1EEEEEEEEEvNT_6ParamsE,"ax",@progbits
	.sectioninfo	@"SHI_REGISTERS=255"
	.align	128
.text._ZN7cutlass13device_kernelIN5flash19enable_sm80_to_sm89INS1_16FlashAttnFwdSm80INS1_25CollectiveMainloopFwdSm80ILi8ELi1ELb0EN4cute5tupleIJNS5_1CILi128EEENS7_ILi64EEENS7_ILi256EEEEEELi256ENS_10bfloat16_tEfNS_4arch4Sm80ELb0ELb1ELb0ELb1ELb1ELb0ELb1ELb1EEENS1_21CollectiveEpilogueFwdINS6_IJS8_SA_S9_EEENS6_IJNS7_ILi1EEESI_SI_EEESC_SE_Li256ELb1ELb1ELb1ELb0EEENS1_36VarlenDynamicPersistentTileSchedulerILi128ELi64ELi256ELi256ELb1ELb1ELb0ELb1ELb0ELb1EEEEEEEEEvNT_6ParamsE:
        .type           _ZN7cutlass13device_kernelIN5flash19enable_sm80_to_sm89INS1_16FlashAttnFwdSm80INS1_25CollectiveMainloopFwdSm80ILi8ELi1ELb0EN4cute5tupleIJNS5_1CILi128EEENS7_ILi64EEENS7_ILi256EEEEEELi256ENS_10bfloat16_tEfNS_4arch4Sm80ELb0ELb1ELb0ELb1ELb1ELb0ELb1ELb1EEENS1_21CollectiveEpilogueFwdINS6_IJS8_SA_S9_EEENS6_IJNS7_ILi1EEESI_SI_EEESC_SE_Li256ELb1ELb1ELb1ELb0EEENS1_36VarlenDynamicPersistentTileSchedulerILi128ELi64ELi256ELi256ELb1ELb1ELb0ELb1ELb0ELb1EEEEEEEEEvNT_6ParamsE,@function
        .size           _ZN7cutlass13device_kernelIN5flash19enable_sm80_to_sm89INS1_16FlashAttnFwdSm80INS1_25CollectiveMainloopFwdSm80ILi8ELi1ELb0EN4cute5tupleIJNS5_1CILi128EEENS7_ILi64EEENS7_ILi256EEEEEELi256ENS_10bfloat16_tEfNS_4arch4Sm80ELb0ELb1ELb0ELb1ELb1ELb0ELb1ELb1EEENS1_21CollectiveEpilogueFwdINS6_IJS8_SA_S9_EEENS6_IJNS7_ILi1EEESI_SI_EEESC_SE_Li256ELb1ELb1ELb1ELb0EEENS1_36VarlenDynamicPersistentTileSchedulerILi128ELi64ELi256ELi256ELb1ELb1ELb0ELb1ELb0ELb1EEEEEEEEEvNT_6ParamsE,(.L_x_3276 - _ZN7cutlass13device_kernelIN5flash19enable_sm80_to_sm89INS1_16FlashAttnFwdSm80INS1_25CollectiveMainloopFwdSm80ILi8ELi1ELb0EN4cute5tupleIJNS5_1CILi128EEENS7_ILi64EEENS7_ILi256EEEEEELi256ENS_10bfloat16_tEfNS_4arch4Sm80ELb0ELb1ELb0ELb1ELb1ELb0ELb1ELb1EEENS1_21CollectiveEpilogueFwdINS6_IJS8_SA_S9_EEENS6_IJNS7_ILi1EEESI_SI_EEESC_SE_Li256ELb1ELb1ELb1ELb0EEENS1_36VarlenDynamicPersistentTileSchedulerILi128ELi64ELi256ELi256ELb1ELb1ELb0ELb1ELb0ELb1EEEEEEEEEvNT_6ParamsE)
        .other          _ZN7cutlass13device_kernelIN5flash19enable_sm80_to_sm89INS1_16FlashAttnFwdSm80INS1_25CollectiveMainloopFwdSm80ILi8ELi1ELb0EN4cute5tupleIJNS5_1CILi128EEENS7_ILi64EEENS7_ILi256EEEEEELi256ENS_10bfloat16_tEfNS_4arch4Sm80ELb0ELb1ELb0ELb1ELb1ELb0ELb1ELb1EEENS1_21CollectiveEpilogueFwdINS6_IJS8_SA_S9_EEENS6_IJNS7_ILi1EEESI_SI_EEESC_SE_Li256ELb1ELb1ELb1ELb0EEENS1_36VarlenDynamicPersistentTileSchedulerILi128ELi64ELi256ELi256ELb1ELb1ELb0ELb1ELb0ELb1EEEEEEEEEvNT_6ParamsE,@"STO_CUDA_ENTRY STV_DEFAULT"
_ZN7cutlass13device_kernelIN5flash19enable_sm80_to_sm89INS1_16FlashAttnFwdSm80INS1_25CollectiveMainloopFwdSm80ILi8ELi1ELb0EN4cute5tupleIJNS5_1CILi128EEENS7_ILi64EEENS7_ILi256EEEEEELi256ENS_10bfloat16_tEfNS_4arch4Sm80ELb0ELb1ELb0ELb1ELb1ELb0ELb1ELb1EEENS1_21CollectiveEpilogueFwdINS6_IJS8_SA_S9_EEENS6_IJNS7_ILi1EEESI_SI_EEESC_SE_Li256ELb1ELb1ELb1ELb0EEENS1_36VarlenDynamicPersistentTileSchedulerILi128ELi64ELi256ELi256ELb1ELb1ELb0ELb1ELb0ELb1EEEEEEEEEvNT_6ParamsE:
        /* <DEDUP_REMOVED lines=52> */
.L_x_2024:
        /* <DEDUP_REMOVED lines=16> */
.L_x_2200:
        /* <DEDUP_REMOVED lines=16> */
.L_x_2201:
[----:B---3--:R-:W-:-:S05]  /*0540*/  IMAD R0, R0, c[0x0][0x538], RZ ;  /* 0x00014e0000007a24 */ /* 0x008fca00078e02ff */
[----:B------:R-:W-:-:S04]  /*0550*/  IADD3 R6, R0, R6, RZ ;  /* 0x0000000600067210 */ /* 0x000fc80007ffe0ff */
[----:B------:R-:W-:-:S13]  /*0560*/  ISETP.GT.AND P0, PT, R6, UR4, PT ;  /* 0x0000000406007c0c */ /* 0x000fda000bf04270 */
[----:B-12---:R-:W-:Y:S05]  /*0570*/  @!P0 BRA `(.L_x_2024) ;  /* 0xfffffdc000008947 */ /* 0x006fea000383ffff */
.L_x_2020:
[----:B------:R-:W-:-:S05]  /*0580*/  IADD3 R10, -R0, R6, RZ ;  /* 0x00000006000a7210 */ /* 0x000fca0007ffe1ff */
[----:B------:R-:W-:-:S05]  /*0590*/  IMAD R0, R4, c[0x0][0x538], R10 ;  /* 0x00014e0004007a24 */ /* 0x000fca00078e020a */
[----:B------:R-:W-:Y:S01]  /*05a0*/  ISETP.GT.AND P0, PT, R0, UR4, PT ;  /* 0x0000000400007c0c */ /* 0x000fe2000bf04270 */
[----:B------:R-:W-:-:S12]  /*05b0*/  BRA.DIV ~URZ, `(.L_x_2025) ;  /* 0x00018f727f007947 */ /* 0x000fd8000b800000 */
[----:B------:R-:W-:-:S04]  /*05c0*/  VOTE.ANY R6, PT, !P0 ;  /* 0x0000000000067806 */ /* 0x000fc800040e0100 */
.L_x_2202:
[----:B------:R-:W1:Y:S02]  /*05d0*/  POPC R0, R6 ;  /* 0x0000000600007309 */ /* 0x000e640000000000 */
[----:B-12---:R-:W-:Y:S01]  /*05e0*/  IADD3 R251, R0, R7, RZ ;  /* 0x0000000700fb7210 */ /* 0x006fe20007ffe0ff */
[----:B------:R-:W-:Y:S05]  /*05f0*/  BRA.DIV ~URZ, `(.L_x_2026) ;  /* 0x00018f827f007947 */ /* 0x000fea000b800000 */
[----:B------:R1:W2:Y:S01]  /*0600*/  SHFL.IDX PT, R12, R9, R0, 0x1f ;  /* 0x00001f00090c7589 */ /* 0x0002a200000e0000 */
[----:B------:R-:W-:-:S03]  /*0610*/  MOV R5, RZ ;  /* 0x000000ff00057202 */ /* 0x000fc60000000f00 */
[----:B------:R1:W3:Y:S04]  /*0620*/  SHFL.IDX PT, R9, R8, R0, 0x1f ;  /* 0x00001f0008097589 */ /* 0x0002e800000e0000 */
.L_x_2203:
[----:B------:R-:W-:Y:S01]  /*0630*/  ISETP.NE.AND P0, PT, R6, RZ, PT ;  /* 0x000000ff0600720c */ /* 0x000fe20003f05270 */
[----:B------:R-:W-:-:S12]  /*0640*/  BSSY B0, `(.L_x_2027) ;  /* 0x0000005000007945 */ /* 0x000fd80003800000 */
[----:B------:R-:W-:Y:S05]  /*0650*/  @!P0 BRA `(.L_x_2028) ;  /* 0x0000003000008947 */ /* 0x000fea0003800000 */
[----:B-1----:R-:W-:Y:S01]  /*0660*/  IADD3 R0, R0, -0x1, RZ ;  /* 0xffffffff00007810 */ /* 0x002fe20007ffe0ff */
[----:B------:R-:W-:Y:S05]  /*0670*/  BRA.DIV ~URZ, `(.L_x_2029) ;  /* 0x00018fe27f007947 */ /* 0x000fea000b800000 */
[----:B------:R1:W4:Y:S02]  /*0680*/  SHFL.IDX PT, R5, R4, R0, 0x1f ;  /* 0x00001f0004057589 */ /* 0x00032400000e0000 */
.L_x_2028:
[----:B------:R-:W-:Y:S05]  /*0690*/  BSYNC B0 ;  /* 0x0000000000007941 */ /* 0x000fea0003800000 */
.L_x_2027:
[----:B---3--:R-:W-:Y:S01]  /*06a0*/  ISETP.NE.AND P0, PT, R9, 0x1, PT ;  /* 0x000000010900780c */ /* 0x008fe20003f05270 */
[----:B----4-:R-:W-:Y:S01]  /*06b0*/  IMAD R248, R5, c[0x0][0x538], R10 ;  /* 0x00014e0005f87a24 */ /* 0x010fe200078e020a */
[----:B------:R-:W-:Y:S04]  /*06c0*/  BSSY B0, `(.L_x_2030) ;  /* 0x0000085000007945 */ /* 0x000fe80003800000 */
[----:B------:R-:W-:-:S07]  /*06d0*/  IADD3 R11, -R248, UR4, RZ ;  /* 0x00000004f80b7c10 */ /* 0x000fce000fffe1ff */
[----:B------:R-:W-:Y:S05]  /*06e0*/  @!P0 BRA `(.L_x_2031) ;  /* 0x000003e000008947 */ /* 0x000fea0003800000 */
[-C--:B-12---:R-:W-:Y:S02]  /*06f0*/  IABS R0, R12.reuse ;  /* 0x0000000c00007213 */ /* 0x086fe40000000000 */
        /* <DEDUP_REMOVED lines=61> */
.L_x_2031:
[----:B------:R-:W-:-:S04]  /*0ad0*/  IMAD.MOV.U32 R2, RZ, RZ, 0x4 ;  /* 0x00000004ff027424 */ /* 0x000fc800078e00ff */
[----:B------:R-:W-:-:S05]  /*0ae0*/  IMAD.WIDE R2, R251, R2, c[0x0][0x590] ;  /* 0x00016400fb027625 */ /* 0x000fca00078e0202 */
[----:B------:R-:W3:Y:S02]  /*0af0*/  LDG.E R7, [R2.64] ;  /* 0x0000000602077981 */ /* 0x000ee4000c1e1900 */
[----:B-123--:R-:W-:-:S05]  /*0b00*/  IMAD R9, R7, R12, RZ ;  /* 0x0000000c07097224 */ /* 0x00efca00078e02ff */
        /* <DEDUP_REMOVED lines=64> */
.L_x_2032:
[----:B------:R-:W-:Y:S05]  /*0f10*/  BSYNC B0 ;  /* 0x0000000000007941 */ /* 0x000fea0003800000 */
.L_x_2030:
[----:B------:R-:W-:-:S04]  /*0f20*/  LOP3.LUT R0, RZ, R0, RZ, 0x33, !PT ;  /* 0x00000000ff007212 */ /* 0x000fc800078e33ff */
[----:B------:R-:W-:Y:S01]  /*0f30*/  IADD3 R249, R0, R12, RZ ;  /* 0x0000000c00f97210 */ /* 0x000fe20007ffe0ff */
[----:B------:R-:W-:Y:S05]  /*0f40*/  BRA `(.L_x_2033) ;  /* 0x0000004000007947 */ /* 0x000fea0003800000 */
.L_x_2021:
[----:B--2---:R-:W-:Y:S01]  /*0f50*/  IMAD.MOV.U32 R249, RZ, RZ, RZ ;  /* 0x000000fffff97224 */ /* 0x004fe200078e00ff */
[----:B------:R-:W-:Y:S01]  /*0f60*/  MOV R250, RZ ;  /* 0x000000ff00fa7202 */ /* 0x000fe20000000f00 */
[----:B------:R-:W-:Y:S01]  /*0f70*/  IMAD.U32 R248, RZ, RZ, UR4 ;  /* 0x00000004fff87e24 */ /* 0x000fe2000f8e00ff */
[----:B------:R-:W-:Y:S02]  /*0f80*/  MOV R251, c[0x0][0x53c] ;  /* 0x00014f0000fb7a02 */ /* 0x000fe40000000f00 */
.L_x_2033:
[----:B------:R-:W-:Y:S01]  /*0f90*/  ISETP.NE.AND P0, PT, R13, RZ, PT ;  /* 0x000000ff0d00720c */ /* 0x000fe20003f05270 */
[----:B------:R-:W-:-:S12]  /*0fa0*/  WARPSYNC 0xffffffff ;  /* 0xffffffff00007948 */ /* 0x000fd80003800000 */
[----:B------:R1:W-:Y:S04]  /*0fb0*/  @!P0 STS.128 [0x20100], R248 ;  /* 0x020100f8ff008388 */ /* 0x0003e80000000c00 */
[----:B------:R-:W-:Y:S06]  /*0fc0*/  BAR.ARV 0x5, 0x100 ;  /* 0x0144000000007b1d */ /* 0x000fec0000002000 */
.L_x_2019:
        /* <DEDUP_REMOVED lines=8> */
[CC--:B------:R-:W-:Y:S02]  /*1050*/  LEA.HI R13, R9.reuse, R17.reuse, RZ, 0x2 ;  /* 0x00000011090d7211 */ /* 0x0c0fe400078f10ff */
[----:B------:R-:W-:Y:S02]  /*1060*/  SHF.R.S32.HI R3, RZ, 0x4, R2 ;  /* 0x00000004ff037819 */ /* 0x000fe40000011402 */
[----:B------:R-:W-:Y:S02]  /*1070*/  LEA.HI R15, R9, R17, RZ, 0x3 ;  /* 0x00000011090f7211 */ /* 0x000fe400078f18ff */
[----:B------:R-:W-:Y:S02]  /*1080*/  LEA.HI R0, R2, R3, RZ, 0x1 ;  /* 0x0000000302007211 */ /* 0x000fe400078f08ff */
[----:B------:R-:W-:-:S02]  /*1090*/  SHF.R.S32.HI R7, RZ, 0x2, R13 ;  /* 0x00000002ff077819 */ /* 0x000fc4000001140d */
[----:B------:R-:W-:Y:S02]  /*10a0*/  LOP3.LUT R0, R0, 0xfffffffe, RZ, 0xc0, !PT ;  /* 0xfffffffe00007812 */ /* 0x000fe400078ec0ff */
[----:B------:R-:W-:Y:S02]  /*10b0*/  SHF.R.S32.HI R252, RZ, 0x3, R15 ;  /* 0x00000003fffc7819 */ /* 0x000fe4000001140f */
[----:B------:R-:W-:Y:S01]  /*10c0*/  LEA.HI R8, R9, R17, RZ, 0x5 ;  /* 0x0000001109087211 */ /* 0x000fe200078f28ff */
[----:B------:R-:W-:Y:S01]  /*10d0*/  IMAD.IADD R14, R3, 0x1, -R0 ;  /* 0x00000001030e7824 */ /* 0x000fe200078e0a00 */
[----:B------:R-:W-:Y:S01]  /*10e0*/  LOP3.LUT R0, R2, 0xfffffff0, RZ, 0xc0, !PT ;  /* 0xfffffff002007812 */ /* 0x000fe200078ec0ff */
[----:B------:R-:W-:Y:S01]  /*10f0*/  IMAD.SHL.U32 R4, R252, 0x40, RZ ;  /* 0x00000040fc047824 */ /* 0x000fe200078e00ff */
[----:B------:R-:W-:Y:S02]  /*1100*/  SHF.R.S32.HI R2, RZ, 0x1f, R13 ;  /* 0x0000001fff027819 */ /* 0x000fe4000001140d */
[----:B------:R-:W-:Y:S01]  /*1110*/  LOP3.LUT R3, R15, 0xfffffff8, RZ, 0xc0, !PT ;  /* 0xfffffff80f037812 */ /* 0x000fe200078ec0ff */
[----:B------:R-:W-:Y:S01]  /*1120*/  IMAD.IADD R0, R17, 0x1, -R0 ;  /* 0x0000000111007824 */ /* 0x000fe200078e0a00 */
[----:B------:R-:W-:-:S03]  /*1130*/  LEA.HI R2, R2, R7, RZ, 0x3 ;  /* 0x0000000702027211 */ /* 0x000fc600078f18ff */
[----:B------:R-:W-:Y:S01]  /*1140*/  IMAD.IADD R230, R17, 0x1, -R3 ;  /* 0x0000000111e67824 */ /* 0x000fe200078e0a03 */
[----:B------:R-:W-:Y:S02]  /*1150*/  SHF.R.S32.HI R5, RZ, 0x1f, R0 ;  /* 0x0000001fff057819 */ /* 0x000fe40000011400 */
[----:B------:R-:W-:Y:S01]  /*1160*/  LOP3.LUT R3, R2, 0xfffffff8, RZ, 0xc0, !PT ;  /* 0xfffffff802037812 */ /* 0x000fe200078ec0ff */
[C---:B------:R-:W-:Y:S01]  /*1170*/  IMAD.SHL.U32 R218, R230.reuse, 0x8, RZ ;  /* 0x00000008e6da7824 */ /* 0x040fe200078e00ff */
[----:B------:R-:W-:Y:S01]  /*1180*/  LEA.HI R10, R5, R0, RZ, 0x3 ;  /* 0x00000000050a7211 */ /* 0x000fe200078f18ff */
[----:B------:R-:W-:Y:S01]  /*1190*/  IMAD R229, R230, 0x20, R252 ;  /* 0x00000020e6e57824 */ /* 0x000fe200078e02fc */
        /* <DEDUP_REMOVED lines=8> */
[----:B------:R-:W-:Y:S01]  /*1220*/  SHF.R.S32.HI R4, RZ, 0x5, R8 ;  /* 0x00000005ff047819 */ /* 0x000fe20000011408 */
[----:B------:R-:W-:Y:S01]  /*1230*/  IMAD.IADD R16, R17, 0x1, -R0 ;  /* 0x0000000111107824 */ /* 0x000fe200078e0a00 */
[----:B------:R-:W-:Y:S01]  /*1240*/  SHF.R.S32.HI R2, RZ, 0x1f, R8 ;  /* 0x0000001fff027819 */ /* 0x000fe20000011408 */
[----:B------:R-:W-:Y:S01]  /*1250*/  IMAD.SHL.U32 R0, R230, 0x40, RZ ;  /* 0x00000040e6007824 */ /* 0x000fe200078e00ff */
[----:B------:R-:W-:-:S02]  /*1260*/  LOP3.LUT R6, R7, 0x1, RZ, 0xc0, !PT ;  /* 0x0000000107067812 */ /* 0x000fc400078ec0ff */
[----:B------:R-:W-:Y:S02]  /*1270*/  LEA.HI R2, R2, R4, RZ, 0x3 ;  /* 0x0000000402027211 */ /* 0x000fe400078f18ff */
[----:B------:R-:W-:Y:S02]  /*1280*/  SHF.R.S32.HI R12, RZ, 0x1f, R16 ;  /* 0x0000001fff0c7819 */ /* 0x000fe40000011410 */
[----:B------:R-:W-:Y:S02]  /*1290*/  LEA.HI R3, R9, R17, RZ, 0x6 ;  /* 0x0000001109037211 */ /* 0x000fe400078f30ff */
[----:B------:R-:W-:Y:S02]  /*12a0*/  LOP3.LUT R0, R0, 0x1c0, RZ, 0xc0, !PT ;  /* 0x000001c000007812 */ /* 0x000fe400078ec0ff */
[----:B------:R-:W-:Y:S01]  /*12b0*/  LOP3.LUT R2, R2, 0xffffff8, RZ, 0xc0, !PT ;  /* 0x0ffffff802027812 */ /* 0x000fe200078ec0ff */
[----:B------:R-:W-:Y:S01]  /*12c0*/  IMAD.SHL.U32 R9, R3, 0x8, RZ ;  /* 0x0000000803097824 */ /* 0x000fe200078e00ff */
[----:B------:R-:W-:-:S02]  /*12d0*/  ISETP.NE.U32.AND P0, PT, R6, 0x1, PT ;  /* 0x000000010600780c */ /* 0x000fc40003f05070 */
[----:B------:R-:W-:Y:S01]  /*12e0*/  LEA.HI R12, R12, R16, RZ, 0x2 ;  /* 0x000000100c0c7211 */ /* 0x000fe200078f10ff */
[----:B------:R-:W-:Y:S01]  /*12f0*/  IMAD.IADD R3, R4, 0x1, -R2 ;  /* 0x0000000104037824 */ /* 0x000fe200078e0a02 */
[----:B------:R-:W-:Y:S02]  /*1300*/  LOP3.LUT R8, R0, 0x8, R15, 0xf8, !PT ;  /* 0x0000000800087812 */ /* 0x000fe400078ef80f */
        /* <DEDUP_REMOVED lines=28> */
[----:B------:R-:W-:Y:S01]  /*14d0*/  IMAD.SHL.U32 R215, R11, 0x2, RZ ;  /* 0x000000020bd77824 */ /* 0x000fe200078e00ff */
[----:B------:R-:W-:Y:S01]  /*14e0*/  LOP3.LUT R4, R7, 0xfffffe00, RZ, 0xc0, !PT ;  /* 0xfffffe0007047812 */ /* 0x000fe200078ec0ff */
[----:B------:R-:W-:Y:S01]  /*14f0*/  IMAD.IADD R7, R5, 0x1, R3 ;  /* 0x0000000105077824 */ /* 0x000fe200078e0203 */
[----:B------:R-:W-:Y:S01]  /*1500*/  IADD3 R224, R218, 0x40, RZ ;  /* 0x00000040dae07810 */ /* 0x000fe20007ffe0ff */
[----:B------:R-:W-:Y:S01]  /*1510*/  IMAD.MOV.U32 R10, RZ, RZ, 0x40 ;  /* 0x00000040ff0a7424 */ /* 0x000fe200078e00ff */
[CC--:B------:R-:W-:Y:S01]  /*1520*/  IADD3 R3, R2.reuse, R4.reuse, R8 ;  /* 0x0000000402037210 */ /* 0x0c0fe20007ffe008 */
[----:B------:R-:W-:Y:S01]  /*1530*/  IMAD.MOV.U32 R8, RZ, RZ, 0x20 ;  /* 0x00000020ff087424 */ /* 0x000fe200078e00ff */
[----:B------:R-:W-:-:S02]  /*1540*/  LOP3.LUT R4, R2, R4, RZ, 0xfc, !PT ;  /* 0x0000000402047212 */ /* 0x000fc400078efcff */
[----:B------:R-:W-:Y:S02]  /*1550*/  LOP3.LUT R2, R12, 0x7ffffffc, RZ, 0xc0, !PT ;  /* 0x7ffffffc0c027812 */ /* 0x000fe400078ec0ff */
[----:B------:R-:W-:Y:S02]  /*1560*/  LEA R9, R7, 0x80, 0x1 ;  /* 0x0000008007097811 */ /* 0x000fe400078e08ff */
[----:B------:R-:W-:Y:S01]  /*1570*/  IADD3 R223, R218, 0x80, RZ ;  /* 0x00000080dadf7810 */ /* 0x000fe20007ffe0ff */
[----:B------:R-:W-:Y:S01]  /*1580*/  IMAD.IADD R2, R16, 0x1, -R2 ;  /* 0x0000000110027824 */ /* 0x000fe200078e0a02 */
[----:B------:R-:W-:Y:S01]  /*1590*/  SHF.R.S32.HI R5, RZ, 0x1f, R218 ;  /* 0x0000001fff057819 */ /* 0x000fe200000114da */
[----:B------:R-:W-:Y:S01]  /*15a0*/  STL [R1+0x4], R9 ;  /* 0x0000040901007387 */ /* 0x000fe20000100800 */
[----:B------:R-:W-:Y:S01]  /*15b0*/  SHF.R.S32.HI R12, RZ, 0x1f, R224 ;  /* 0x0000001fff0c7819 */ /* 0x000fe200000114e0 */
[----:B------:R-:W-:Y:S01]  /*15c0*/  IMAD.SHL.U32 R231, R2, 0x2, RZ ;  /* 0x0000000202e77824 */ /* 0x000fe200078e00ff */
[----:B------:R-:W-:-:S02]  /*15d0*/  SHF.R.S32.HI R5, RZ, 0x1f, R223 ;  /* 0x0000001fff057819 */ /* 0x000fc400000114df */
[----:B------:R-:W-:Y:S02]  /*15e0*/  SEL R5, R8, 0xffffffe0, !P1 ;  /* 0xffffffe008057807 */ /* 0x000fe40004800000 */
[C---:B------:R-:W-:Y:S02]  /*15f0*/  IADD3 R38, R231.reuse, 0x10, RZ ;  /* 0x00000010e7267810 */ /* 0x040fe40007ffe0ff */
[C---:B------:R-:W-:Y:S02]  /*1600*/  IADD3 R36, R231.reuse, 0x20, RZ ;  /* 0x00000020e7247810 */ /* 0x040fe40007ffe0ff */
[C---:B------:R-:W-:Y:S02]  /*1610*/  IADD3 R33, R231.reuse, 0x38, RZ ;  /* 0x00000038e7217810 */ /* 0x040fe40007ffe0ff */
[C---:B------:R-:W-:Y:S02]  /*1620*/  IADD3 R30, R231.reuse, 0x50, RZ ;  /* 0x00000050e71e7810 */ /* 0x040fe40007ffe0ff */
[----:B------:R-:W-:-:S02]  /*1630*/  IADD3 R27, R231, 0x68, RZ ;  /* 0x00000068e71b7810 */ /* 0x000fc40007ffe0ff */
[----:B------:R-:W-:Y:S02]  /*1640*/  SHF.R.S32.HI R7, RZ, 0x1f, R38 ;  /* 0x0000001fff077819 */ /* 0x000fe40000011426 */
[C---:B------:R-:W-:Y:S02]  /*1650*/  IADD3 R24, R231.reuse, 0x80, RZ ;  /* 0x00000080e7187810 */ /* 0x040fe40007ffe0ff */
[----:B------:R-:W-:Y:S02]  /*1660*/  SHF.R.S32.HI R7, RZ, 0x1f, R36 ;  /* 0x0000001fff077819 */ /* 0x000fe40000011424 */
[C---:B------:R-:W-:Y:S02]  /*1670*/  IADD3 R21, R231.reuse, 0x98, RZ ;  /* 0x00000098e7157810 */ /* 0x040fe40007ffe0ff */
[----:B------:R-:W-:Y:S02]  /*1680*/  SHF.R.S32.HI R7, RZ, 0x1f, R33 ;  /* 0x0000001fff077819 */ /* 0x000fe40000011421 */
[----:B------:R-:W-:-:S02]  /*1690*/  IADD3 R18, R231, 0xb0, RZ ;  /* 0x000000b0e7127810 */ /* 0x000fc40007ffe0ff */
[----:B------:R-:W-:Y:S02]  /*16a0*/  SHF.R.S32.HI R7, RZ, 0x1f, R30 ;  /* 0x0000001fff077819 */ /* 0x000fe4000001141e */
[C---:B-1----:R-:W-:Y:S02]  /*16b0*/  IADD3 R15, R231.reuse, 0xc8, RZ ;  /* 0x000000c8e70f7810 */ /* 0x042fe40007ffe0ff */
[----:B------:R-:W-:Y:S02]  /*16c0*/  SHF.R.S32.HI R7, RZ, 0x1f, R27 ;  /* 0x0000001fff077819 */ /* 0x000fe4000001141b */
[----:B------:R-:W-:Y:S02]  /*16d0*/  SEL R2, R8, 0xffffffe0, !P4 ;  /* 0xffffffe008027807 */ /* 0x000fe40006000000 */
[----:B------:R-:W-:Y:S02]  /*16e0*/  IADD3 R12, R231, 0xe0, RZ ;  /* 0x000000e0e70c7810 */ /* 0x000fe40007ffe0ff */
[----:B------:R-:W-:-:S02]  /*16f0*/  SHF.R.S32.HI R7, RZ, 0x1f, R24 ;  /* 0x0000001fff077819 */ /* 0x000fc40000011418 */
[----:B------:R-:W-:Y:S02]  /*1700*/  IADD3 R225, R218, 0xc0, RZ ;  /* 0x000000c0dae17810 */ /* 0x000fe40007ffe0ff */
[----:B------:R-:W-:Y:S02]  /*1710*/  SHF.R.S32.HI R8, RZ, 0x1f, R231 ;  /* 0x0000001fff087819 */ /* 0x000fe400000114e7 */
[C---:B------:R-:W-:Y:S02]  /*1720*/  IADD3 R11, R231.reuse, 0xe8, RZ ;  /* 0x000000e8e70b7810 */ /* 0x040fe40007ffe0ff */
[----:B------:R-:W-:Y:S02]  /*1730*/  SHF.R.S32.HI R7, RZ, 0x1f, R21 ;  /* 0x0000001fff077819 */ /* 0x000fe40000011415 */
[----:B------:R-:W-:Y:S02]  /*1740*/  IADD3 R8, R231, 0xf0, RZ ;  /* 0x000000f0e7087810 */ /* 0x000fe40007ffe0ff */
[----:B------:R-:W-:-:S02]  /*1750*/  SHF.R.S32.HI R7, RZ, 0x1f, R18 ;  /* 0x0000001fff077819 */ /* 0x000fc40000011412 */
[----:B------:R-:W-:Y:S02]  /*1760*/  SHF.R.S32.HI R7, RZ, 0x1f, R15 ;  /* 0x0000001fff077819 */ /* 0x000fe4000001140f */
[----:B------:R-:W-:Y:S02]  /*1770*/  SHF.R.S32.HI R7, RZ, 0x1f, R12 ;  /* 0x0000001fff077819 */ /* 0x000fe4000001140c */
[----:B------:R-:W-:Y:S02]  /*1780*/  SHF.R.S32.HI R6, RZ, 0x1f, R225 ;  /* 0x0000001fff067819 */ /* 0x000fe400000114e1 */
[----:B------:R-:W-:Y:S02]  /*1790*/  LEA R201, R0, 0x8100, 0x1 ;  /* 0x0000810000c97811 */ /* 0x000fe400078e08ff */
[----:B------:R-:W-:Y:S02]  /*17a0*/  SHF.R.S32.HI R12, RZ, 0x1f, R11 ;  /* 0x0000001fff0c7819 */ /* 0x000fe4000001140b */
[----:B------:R-:W-:-:S02]  /*17b0*/  SEL R6, R10, 0xffffffc0, !P2 ;  /* 0xffffffc00a067807 */ /* 0x000fc40005000000 */
[----:B------:R-:W-:Y:S02]  /*17c0*/  SEL R0, R10, 0xffffffc0, !P3 ;  /* 0xffffffc00a007807 */ /* 0x000fe40005800000 */
[----:B------:R-:W-:Y:S01]  /*17d0*/  SHF.R.S32.HI R11, RZ, 0x1f, R8 ;  /* 0x0000001fff0b7819 */ /* 0x000fe20000011408 */
[----:B------:R-:W-:Y:S01]  /*17e0*/  IMAD.IADD R8, R9, 0x1, R5 ;  /* 0x0000000109087824 */ /* 0x000fe200078e0205 */
[----:B------:R-:W-:Y:S02]  /*17f0*/  IADD3 R10, R231, 0xf8, RZ ;  /* 0x000000f8e70a7810 */ /* 0x000fe40007ffe0ff */
[C---:B------:R-:W-:Y:S02]  /*1800*/  IADD3 R7, R9.reuse, -0x10, RZ ;  /* 0xfffffff009077810 */ /* 0x040fe40007ffe0ff */
[C---:B------:R-:W-:Y:S01]  /*1810*/  @P0 IADD3 R7, R9.reuse, 0x10, RZ ;  /* 0x0000001009070810 */ /* 0x040fe20007ffe0ff */
[----:B------:R1:W-:Y:S01]  /*1820*/  STL [R1+0x10], R8 ;  /* 0x0000100801007387 */ /* 0x0003e20000100800 */
[----:B------:R-:W-:Y:S01]  /*1830*/  SHF.R.S32.HI R11, RZ, 0x1f, R10 ;  /* 0x0000001fff0b7819 */ /* 0x000fe2000001140a */
[----:B------:R-:W-:Y:S01]  /*1840*/  IMAD.IADD R10, R9, 0x1, R6 ;  /* 0x00000001090a7824 */ /* 0x000fe200078e0206 */
[----:B------:R-:W-:Y:S01]  /*1850*/  LEA R208, R3, 0x10100, 0x1 ;  /* 0x0001010003d07811 */ /* 0x000fe200078e08ff */
[--C-:B------:R-:W-:Y:S01]  /*1860*/  IMAD.IADD R5, R5, 0x1, R7.reuse ;  /* 0x0000000105057824 */ /* 0x100fe200078e0207 */
[----:B------:R-:W-:Y:S01]  /*1870*/  LEA R204, R4, 0x100, 0x1 ;  /* 0x0000010004cc7811 */ /* 0x000fe200078e08ff */
[----:B------:R-:W-:Y:S01]  /*1880*/  IMAD.IADD R3, R6, 0x1, R7 ;  /* 0x0000000106037824 */ /* 0x000fe200078e0207 */
[----:B------:R2:W-:Y:S01]  /*1890*/  STL [R1+0x20], R10 ;  /* 0x0000200a01007387 */ /* 0x0005e20000100800 */
[----:B------:R-:W-:Y:S01]  /*18a0*/  IMAD.IADD R209, R208, 0x1, R2 ;  /* 0x00000001d0d17824 */ /* 0x000fe200078e0202 */
[C---:B------:R-:W-:Y:S01]  /*18b0*/  IADD3 R39, R231.reuse, 0x8, RZ ;  /* 0x00000008e7277810 */ /* 0x040fe20007ffe0ff */
[----:B------:R-:W-:Y:S01]  /*18c0*/  IMAD.IADD R205, R2, 0x1, R204 ;  /* 0x0000000102cd7824 */ /* 0x000fe200078e02cc */
[----:B------:R-:W-:Y:S01]  /*18d0*/  IADD3 R37, R231, 0x18, RZ ;  /* 0x00000018e7257810 */ /* 0x000fe20007ffe0ff */
[----:B------:R-:W-:Y:S01]  /*18e0*/  IMAD.IADD R2, R5, 0x1, R6 ;  /* 0x0000000105027824 */ /* 0x000fe200078e0206 */
[C---:B------:R-:W-:Y:S01]  /*18f0*/  IADD3 R35, R231.reuse, 0x28, RZ ;  /* 0x00000028e7237810 */ /* 0x040fe20007ffe0ff */
[----:B------:R-:W-:Y:S01]  /*1900*/  IMAD.IADD R211, R208, 0x1, R0 ;  /* 0x00000001d0d37824 */ /* 0x000fe200078e0200 */
[C---:B------:R-:W-:Y:S01]  /*1910*/  IADD3 R34, R231.reuse, 0x30, RZ ;  /* 0x00000030e7227810 */ /* 0x040fe20007ffe0ff */
[C---:B------:R-:W-:Y:S01]  /*1920*/  IMAD.IADD R207, R0.reuse, 0x1, R204 ;  /* 0x0000000100cf7824 */ /* 0x040fe200078e02cc */
[----:B------:R-:W-:Y:S01]  /*1930*/  IADD3 R32, R231, 0x40, RZ ;  /* 0x00000040e7207810 */ /* 0x000fe20007ffe0ff */
[----:B------:R-:W-:Y:S01]  /*1940*/  IMAD.IADD R210, R209, 0x1, R0 ;  /* 0x00000001d1d27824 */ /* 0x000fe200078e0200 */
[C---:B------:R-:W-:Y:S01]  /*1950*/  IADD3 R31, R231.reuse, 0x48, RZ ;  /* 0x00000048e71f7810 */ /* 0x040fe20007ffe0ff */
[----:B------:R-:W-:Y:S01]  /*1960*/  IMAD.IADD R206, R0, 0x1, R205 ;  /* 0x0000000100ce7824 */ /* 0x000fe200078e02cd */
[----:B------:R-:W-:-:S02]  /*1970*/  IADD3 R29, R231, 0x58, RZ ;  /* 0x00000058e71d7810 */ /* 0x000fc40007ffe0ff */
[C---:B------:R-:W-:Y:S01]  /*1980*/  IADD3 R28, R231.reuse, 0x60, RZ ;  /* 0x00000060e71c7810 */ /* 0x040fe20007ffe0ff */
[----:B-1----:R-:W-:Y:S01]  /*1990*/  IMAD.IADD R8, R8, 0x1, R6 ;  /* 0x0000000108087824 */ /* 0x002fe200078e0206 */
        /* <DEDUP_REMOVED lines=11> */
[----:B------:R2:W-:Y:S01]  /*1a50*/  STL [R1+0xc], R5 ;  /* 0x00000c0501007387 */ /* 0x0005e20000100800 */
[C---:B------:R-:W-:Y:S02]  /*1a60*/  IADD3 R14, R231.reuse, 0xd0, RZ ;  /* 0x000000d0e70e7810 */ /* 0x040fe40007ffe0ff */
[----:B------:R-:W-:Y:S01]  /*1a70*/  IADD3 R13, R231, 0xd8, RZ ;  /* 0x000000d8e70d7810 */ /* 0x000fe20007ffe0ff */
[----:B------:R2:W-:Y:S01]  /*1a80*/  STL [R1+0x14], R2 ;  /* 0x0000140201007387 */ /* 0x0005e20000100800 */
        /* <DEDUP_REMOVED lines=18> */
.L_x_2199:
[----:B------:R-:W-:Y:S01]  /*1bb0*/  ISETP.NE.U32.AND P0, PT, RZ, c[0x0][0x370], PT ;  /* 0x0000dc00ff007a0c */ /* 0x000fe20003f05070 */
[----:B------:R-:W-:Y:S01]  /*1bc0*/  IMAD.MOV.U32 R13, RZ, RZ, 0x4 ;  /* 0x00000004ff0d7424 */ /* 0x000fe200078e00ff */
[----:B------:R-:W-:Y:S01]  /*1bd0*/  ISETP.NE.U32.AND P2, PT, RZ, c[0x0][0x360], PT ;  /* 0x0000d800ff007a0c */ /* 0x000fe20003f45070 */
[----:B------:R-:W-:Y:S01]  /*1be0*/  IMAD.MOV.U32 R232, RZ, RZ, RZ ;  /* 0x000000ffffe87224 */ /* 0x000fe200078e00ff */
[----:B------:R-:W-:Y:S01]  /*1bf0*/  ISETP.NE.AND.EX P1, PT, RZ, c[0x0][0x374], PT, P0 ;  /* 0x0000dd00ff007a0c */ /* 0x000fe20003f25300 */
[----:B------:R-:W-:Y:S01]  /*1c00*/  IMAD.MOV.U32 R12, RZ, RZ, RZ ;  /* 0x000000ffff0c7224 */ /* 0x000fe200078e00ff */
[----:B------:R-:W-:Y:S01]  /*1c10*/  ISETP.NE.AND.EX P0, PT, RZ, c[0x0][0x364], PT, P2 ;  /* 0x0000d900ff007a0c */ /* 0x000fe20003f05320 */
[----:B------:R-:W-:Y:S01]  /*1c20*/  IMAD.WIDE R2, R251, R13, c[0x0][0x348] ;  /* 0x0000d200fb027625 */ /* 0x000fe200078e020d */
[----:B------:R-:W-:-:S04]  /*1c30*/  ISETP.NE.U32.AND P3, PT, RZ, c[0x0][0x348], PT ;  /* 0x0000d200ff007a0c */ /* 0x000fc80003f65070 */
[----:B------:R-:W-:-:S05]  /*1c40*/  ISETP.NE.AND.EX P3, PT, RZ, c[0x0][0x34c], PT, P3 ;  /* 0x0000d300ff007a0c */ /* 0x000fca0003f65330 */
[----:B------:R-:W-:-:S04]  /*1c50*/  @P1 IMAD.WIDE R6, R251, R13, c[0x0][0x370] ;  /* 0x0000dc00fb061625 */ /* 0x000fc800078e020d */
[----:B------:R-:W-:Y:S01]  /*1c60*/  @P0 IMAD.WIDE R4, R251, R13, c[0x0][0x360] ;  /* 0x0000d800fb040625 */ /* 0x000fe200078e020d */
[----:B------:R1:W5:Y:S04]  /*1c70*/  @P1 LDG.E R232, [R6.64] ;  /* 0x0000000606e81981 */ /* 0x000368000c1e1900 */
[----:B------:R1:W5:Y:S04]  /*1c80*/  @P3 LDG.E R12, [R2.64] ;  /* 0x00000006020c3981 */ /* 0x000368000c1e1900 */
[----:B------:R1:W5:Y:S01]  /*1c90*/  @P0 LDG.E R228, [R4.64] ;  /* 0x0000000604e40981 */ /* 0x000362000c1e1900 */
[----:B------:R-:W-:Y:S01]  /*1ca0*/  YIELD ;  /* 0x0000000000007946 */ /* 0x000fe20003800000 */
[----:B------:R-:W-:Y:S05]  /*1cb0*/  @P0 BRA `(.L_x_2034) ;  /* 0x0000005000000947 */ /* 0x000fea0003800000 */
[----:B-----5:R-:W-:Y:S01]  /*1cc0*/  MOV R228, c[0x0][0x168] ;  /* 0x00005a0000e47a02 */ /* 0x020fe20000000f00 */
[----:B------:R-:W-:Y:S05]  /*1cd0*/  @!P3 BRA `(.L_x_2034) ;  /* 0x000000300000b947 */ /* 0x000fea0003800000 */
[----:B------:R2:W3:Y:S04]  /*1ce0*/  LDG.E R0, [R2.64] ;  /* 0x0000000602007981 */ /* 0x0004e8000c1e1900 */
[----:B-12---:R-:W3:Y:S02]  /*1cf0*/  LDG.E R2, [R2.64+0x4] ;  /* 0x0000040602027981 */ /* 0x006ee4000c1e1900 */
[----:B---3--:R-:W-:-:S02]  /*1d00*/  IADD3 R228, -R0, R2, RZ ;  /* 0x0000000200e47210 */ /* 0x008fc40007ffe1ff */
.L_x_2034:
[----:B------:R-:W-:-:S04]  /*1d10*/  ISETP.NE.U32.AND P0, PT, RZ, c[0x0][0x368], PT ;  /* 0x0000da00ff007a0c */ /* 0x000fc80003f05070 */
[----:B------:R-:W-:-:S13]  /*1d20*/  ISETP.NE.AND.EX P0, PT, RZ, c[0x0][0x36c], PT, P0 ;  /* 0x0000db00ff007a0c */ /* 0x000fda0003f05300 */
[----:B------:R-:W-:Y:S05]  /*1d30*/  @!P0 BRA `(.L_x_2035) ;  /* 0x0000003000008947 */ /* 0x000fea0003800000 */
[----:B-1----:R-:W-:-:S05]  /*1d40*/  IMAD.WIDE R2, R251, R13, c[0x0][0x368] ;  /* 0x0000da00fb027625 */ /* 0x002fca00078e020d */
[----:B------:R1:W5:Y:S01]  /*1d50*/  LDG.E R0, [R2.64] ;  /* 0x0000000602007981 */ /* 0x000362000c1e1900 */
[----:B------:R-:W-:Y:S05]  /*1d60*/  BRA `(.L_x_2036) ;  /* 0x0000008000007947 */ /* 0x000fea0003800000 */
.L_x_2035:
[----:B------:R-:W-:Y:S01]  /*1d70*/  ISETP.NE.U32.AND P0, PT, RZ, c[0x0][0x350], PT ;  /* 0x0000d400ff007a0c */ /* 0x000fe20003f05070 */
[----:B------:R-:W-:-:S03]  /*1d80*/  IMAD.U32 R0, RZ, RZ, UR5 ;  /* 0x00000005ff007e24 */ /* 0x000fc6000f8e00ff */
[----:B------:R-:W-:-:S13]  /*1d90*/  ISETP.NE.AND.EX P0, PT, RZ, c[0x0][0x354], PT, P0 ;  /* 0x0000d500ff007a0c */ /* 0x000fda0003f05300 */
[----:B------:R-:W-:Y:S05]  /*1da0*/  @!P0 BRA `(.L_x_2036) ;  /* 0x0000004000008947 */ /* 0x000fea0003800000 */
[----:B-1----:R-:W-:-:S05]  /*1db0*/  IMAD.WIDE R2, R251, R13, c[0x0][0x350] ;  /* 0x0000d400fb027625 */ /* 0x002fca00078e020d */
[----:B------:R-:W2:Y:S04]  /*1dc0*/  LDG.E R4, [R2.64] ;  /* 0x0000000602047981 */ /* 0x000ea8000c1e1900 */
[----:B------:R-:W2:Y:S02]  /*1dd0*/  LDG.E R0, [R2.64+0x4] ;  /* 0x0000040602007981 */ /* 0x000ea4000c1e1900 */
[----:B--2---:R-:W-:Y:S02]  /*1de0*/  IADD3 R0, -R4, R0, RZ ;  /* 0x0000000004007210 */ /* 0x004fe40007ffe1ff */
.L_x_2036:
[----:B-1----:R-:W2:Y:S01]  /*1df0*/  LDL.LU R4, [R1] ;  /* 0x0000000001047983 */ /* 0x002ea20000300800 */
[----:B------:R-:W-:Y:S02]  /*1e00*/  IMAD.MOV.U32 R2, RZ, RZ, c[0x0][0x2c4] ;  /* 0x0000b100ff027624 */ /* 0x000fe400078e00ff */
[----:B------:R-:W-:Y:S02]  /*1e10*/  IMAD.MOV.U32 R7, RZ, RZ, c[0x0][0x32c] ;  /* 0x0000cb00ff077624 */ /* 0x000fe400078e00ff */
[----:B------:R-:W-:Y:S01]  /*1e20*/  IMAD.SHL.U32 R242, R249, 0x80, RZ ;  /* 0x00000080f9f27824 */ /* 0x000fe200078e00ff */
[----:B------:R-:W-:Y:S01]  /*1e30*/  ISETP.NE.AND P4, PT, R2, 0x1, PT ;  /* 0x000000010200780c */ /* 0x000fe20003f85270 */
[----:B-----5:R-:W-:Y:S01]  /*1e40*/  IMAD.IADD R227, R0, 0x1, -R232 ;  /* 0x0000000100e37824 */ /* 0x020fe200078e0ae8 */
[----:B------:R-:W-:-:S02]  /*1e50*/  ISETP.GE.AND P1, PT, R7, 0x1, PT ;  /* 0x000000010700780c */ /* 0x000fc40003f26270 */
[----:B------:R-:W-:-:S05]  /*1e60*/  IADD3 R2, R242, 0x7f, RZ ;  /* 0x0000007ff2027810 */ /* 0x000fca0007ffe0ff */
[----:B------:R-:W-:-:S04]  /*1e70*/  IMAD.MOV.U32 R0, RZ, RZ, R2 ;  /* 0x000000ffff007224 */ /* 0x000fc800078e0002 */
[----:B------:R-:W-:Y:S01]  /*1e80*/  @P4 IMAD.HI.U32 R3, R2, c[0x0][0x2c8], RZ ;  /* 0x0000b20002034a27 */ /* 0x000fe200078e00ff */
[----:B------:R-:W-:-:S04]  /*1e90*/  IADD3 R2, R227, 0x1, -R228 ;  /* 0x00000001e3027810 */ /* 0x000fc80007ffe8e4 */
[----:B------:R-:W-:-:S05]  /*1ea0*/  @P4 SHF.R.U32.HI R0, RZ, c[0x0][0x2cc], R3 ;  /* 0x0000b300ff004a19 */ /* 0x000fca0000011603 */
[----:B------:R-:W-:-:S05]  /*1eb0*/  IMAD.IADD R0, R2, 0x1, R0 ;  /* 0x0000000102007824 */ /* 0x000fca00078e0200 */
[----:B------:R-:W-:Y:S02]  /*1ec0*/  IADD3 R3, R0, c[0x0][0x328], RZ ;  /* 0x0000ca0000037a10 */ /* 0x000fe40007ffe0ff */
[----:B--2---:R-:W-:-:S04]  /*1ed0*/  LOP3.LUT R4, R4, 0xfffffffd, RZ, 0xc0, !PT ;  /* 0xfffffffd04047812 */ /* 0x004fc800078ec0ff */
[----:B------:R-:W-:-:S04]  /*1ee0*/  @P4 LOP3.LUT R4, R4, 0x2, RZ, 0xfc, !PT ;  /* 0x0000000204044812 */ /* 0x000fc800078efcff */
[----:B------:R-:W-:-:S04]  /*1ef0*/  LOP3.LUT R4, R4, 0xfffffffb, RZ, 0xc0, !PT ;  /* 0xfffffffb04047812 */ /* 0x000fc800078ec0ff */
[----:B------:R-:W-:-:S05]  /*1f00*/  @P1 LOP3.LUT R4, R4, 0x4, RZ, 0xfc, !PT ;  /* 0x0000000404041812 */ /* 0x000fca00078efcff */
[----:B------:R1:W-:Y:S01]  /*1f10*/  STL [R1], R4 ;  /* 0x0000000401007387 */ /* 0x0003e20000100800 */
        /* <DEDUP_REMOVED lines=11> */
.L_x_2039:
[----:B------:R-:W-:-:S13]  /*1fd0*/  ISETP.NE.AND P0, PT, R7, 0x1, PT ;  /* 0x000000010700780c */ /* 0x000fda0003f05270 */
[----:B------:R-:W-:-:S05]  /*1fe0*/  @P0 IMAD.HI.U32 R0, R2, c[0x0][0x330], RZ ;  /* 0x0000cc0002000a27 */ /* 0x000fca00078e00ff */
[----:B------:R-:W-:Y:S02]  /*1ff0*/  @P0 SHF.R.U32.HI R2, RZ, c[0x0][0x334], R0 ;  /* 0x0000cd00ff020a19 */ /* 0x000fe40000011600 */
.L_x_2040:
[----:B------:R-:W-:Y:S05]  /*2000*/  BSYNC B0 ;  /* 0x0000000000007941 */ /* 0x000fea0003800000 */
.L_x_2038:
[----:B------:R-:W-:-:S05]  /*2010*/  IMAD R2, R2, R7, c[0x0][0x32c] ;  /* 0x0000cb0002027624 */ /* 0x000fca00078e0207 */
[----:B------:R-:W-:-:S04]  /*2020*/  IMNMX R3, R3, R2, PT ;  /* 0x0000000203037217 */ /* 0x000fc80003800200 */
.L_x_2037:
[----:B------:R-:W-:Y:S01]  /*2030*/  IADD3 R3, R3, 0x3f, RZ ;  /* 0x0000003f03037810 */ /* 0x000fe20007ffe0ff */
[----:B-1----:R-:W-:Y:S01]  /*2040*/  @P4 IMAD.HI.U32 R4, R242, c[0x0][0x2c8], RZ ;  /* 0x0000b200f2044a27 */ /* 0x002fe200078e00ff */
[C---:B------:R-:W-:Y:S02]  /*2050*/  IADD3 R2, R227.reuse, 0x3f, RZ ;  /* 0x0000003fe3027810 */ /* 0x040fe40007ffe0ff */
[----:B------:R-:W-:Y:S01]  /*2060*/  SHF.R.S32.HI R5, RZ, 0x1f, R3 ;  /* 0x0000001fff057819 */ /* 0x000fe20000011403 */
[----:B------:R-:W-:Y:S01]  /*2070*/  IMAD.MOV.U32 R0, RZ, RZ, R242 ;  /* 0x000000ffff007224 */ /* 0x000fe200078e00f2 */
[----:B------:R-:W-:Y:S01]  /*2080*/  SHF.R.S32.HI R6, RZ, 0x1f, R2 ;  /* 0x0000001fff067819 */ /* 0x000fe20000011402 */
[----:B------:R-:W-:Y:S01]  /*2090*/  IMAD.IADD R213, R227, 0x1, -R228 ;  /* 0x00000001e3d57824 */ /* 0x000fe200078e0ae4 */
[----:B------:R-:W-:Y:S02]  /*20a0*/  @P4 SHF.R.U32.HI R0, RZ, c[0x0][0x2cc], R4 ;  /* 0x0000b300ff004a19 */ /* 0x000fe40000011604 */
[----:B------:R-:W-:-:S02]  /*20b0*/  LEA.HI R3, R5, R3, RZ, 0x6 ;  /* 0x0000000305037211 */ /* 0x000fc400078f30ff */
[----:B------:R-:W-:Y:S01]  /*20c0*/  LEA.HI R2, R6, R2, RZ, 0x6 ;  /* 0x0000000206027211 */ /* 0x000fe200078f30ff */
[----:B------:R-:W-:Y:S01]  /*20d0*/  IMAD.IADD R0, R213, 0x1, R0 ;  /* 0x00000001d5007824 */ /* 0x000fe200078e0200 */
[----:B------:R-:W-:Y:S02]  /*20e0*/  SHF.R.S32.HI R3, RZ, 0x6, R3 ;  /* 0x00000006ff037819 */ /* 0x000fe40000011403 */
[----:B------:R-:W-:Y:S02]  /*20f0*/  SHF.R.S32.HI R4, RZ, 0x6, R2 ;  /* 0x00000006ff047819 */ /* 0x000fe40000011402 */
        /* <DEDUP_REMOVED lines=12> */
.L_x_2043:
[----:B------:R-:W-:-:S13]  /*21c0*/  ISETP.NE.AND P0, PT, R7, 0x1, PT ;  /* 0x000000010700780c */ /* 0x000fda0003f05270 */
[----:B------:R-:W-:-:S05]  /*21d0*/  @P0 IMAD.HI.U32 R3, R0, c[0x0][0x330], RZ ;  /* 0x0000cc0000030a27 */ /* 0x000fca00078e00ff */
[----:B------:R-:W-:Y:S02]  /*21e0*/  @P0 SHF.R.U32.HI R0, RZ, c[0x0][0x334], R3 ;  /* 0x0000cd00ff000a19 */ /* 0x000fe40000011603 */
.L_x_2044:
[----:B------:R-:W-:Y:S05]  /*21f0*/  BSYNC B0 ;  /* 0x0000000000007941 */ /* 0x000fea0003800000 */
.L_x_2042:
[----:B------:R-:W-:-:S05]  /*2200*/  IMAD R0, R0, c[0x0][0x32c], RZ ;  /* 0x0000cb0000007a24 */ /* 0x000fca00078e02ff */
[----:B------:R-:W-:-:S04]  /*2210*/  IMNMX R2, R2, R0, !PT ;  /* 0x0000000002027217 */ /* 0x000fc80007800200 */
.L_x_2041:
[----:B------:R-:W-:Y:S01]  /*2220*/  SHF.R.S32.HI R0, RZ, 0x1f, R2 ;  /* 0x0000001fff007819 */ /* 0x000fe20000011402 */
[----:B------:R-:W-:Y:S01]  /*2230*/  BSSY B0, `(.L_x_2045) ;  /* 0x000002d000007945 */ /* 0x000fe20003800000 */
[----:B------:R-:W-:Y:S02]  /*2240*/  LOP3.LUT R3, R250, 0xff0000, RZ, 0xc0, !PT ;  /* 0x00ff0000fa037812 */ /* 0x000fe400078ec0ff */
[----:B------:R-:W-:Y:S02]  /*2250*/  LEA.HI R0, R0, R2, RZ, 0x6 ;  /* 0x0000000200007211 */ /* 0x000fe400078f30ff */
[----:B------:R-:W-:Y:S02]  /*2260*/  LOP3.LUT R2, R250, 0xff000000, RZ, 0xc0, !PT ;  /* 0xff000000fa027812 */ /* 0x000fe400078ec0ff */
[----:B------:R-:W-:-:S04]  /*2270*/  SHF.R.S32.HI R0, RZ, 0x6, R0 ;  /* 0x00000006ff007819 */ /* 0x000fc80000011400 */
[----:B------:R-:W-:Y:S02]  /*2280*/  IMNMX R7, RZ, R0, !PT ;  /* 0x00000000ff077217 */ /* 0x000fe40007800200 */
[----:B------:R-:W-:Y:S01]  /*2290*/  SHF.R.U32.HI R0, RZ, 0x8, R2 ;  /* 0x00000008ff007819 */ /* 0x000fe20000011602 */
[----:B------:R-:W-:Y:S01]  /*22a0*/  IMAD.MOV.U32 R2, RZ, RZ, RZ ;  /* 0x000000ffff027224 */ /* 0x000fe200078e00ff */
[----:B------:R-:W-:Y:S02]  /*22b0*/  ISETP.GT.AND P0, PT, R11, R7, PT ;  /* 0x000000070b00720c */ /* 0x000fe40003f04270 */
[----:B------:R-:W-:-:S04]  /*22c0*/  LEA.HI R0, R3, R0, RZ, 0x10 ;  /* 0x0000000003007211 */ /* 0x000fc800078f80ff */
[----:B------:R-:W-:Y:S02]  /*22d0*/  LOP3.LUT R14, R0, 0xff, RZ, 0xc0, !PT ;  /* 0x000000ff000e7812 */ /* 0x000fe400078ec0ff */
[----:B------:R-:W-:-:S03]  /*22e0*/  SHF.R.U32.HI R249, RZ, 0x10, R0 ;  /* 0x00000010fff97819 */ /* 0x000fc60000011600 */
[----:B------:R1:W-:Y:S02]  /*22f0*/  STL [R1+0x24], R14 ;  /* 0x0000240e01007387 */ /* 0x0003e40000100800 */
[----:B------:R-:W-:Y:S05]  /*2300*/  @!P0 BRA `(.L_x_2046) ;  /* 0x000001f000008947 */ /* 0x000fea0003800000 */
[----:B------:R-:W-:-:S04]  /*2310*/  ISETP.NE.AND P0, PT, R249, RZ, PT ;  /* 0x000000fff900720c */ /* 0x000fc80003f05270 */
[----:B------:R-:W-:-:S04]  /*2320*/  SEL R0, R249, c[0x0][0x338], P0 ;  /* 0x0000ce00f9007a07 */ /* 0x000fc80000000000 */
[----:B------:R-:W-:Y:S02]  /*2330*/  IABS R3, R0 ;  /* 0x0000000000037213 */ /* 0x000fe40000000000 */
[----:B------:R-:W-:Y:S02]  /*2340*/  IADD3 R6, R0, -0x1, R11 ;  /* 0xffffffff00067810 */ /* 0x000fe40007ffe00b */
[----:B------:R-:W2:Y:S03]  /*2350*/  I2F.RP R2, R3 ;  /* 0x0000000300027306 */ /* 0x000ea60000209400 */
[----:B------:R-:W-:-:S05]  /*2360*/  IMAD.IADD R6, R6, 0x1, -R7 ;  /* 0x0000000106067824 */ /* 0x000fca00078e0a07 */
[----:B------:R-:W-:Y:S01]  /*2370*/  IABS R10, R6 ;  /* 0x00000006000a7213 */ /* 0x000fe20000000000 */
[----:B--2---:R-:W2:Y:S02]  /*2380*/  MUFU.RCP R2, R2 ;  /* 0x0000000200027308 */ /* 0x004ea40000001000 */
[----:B--2---:R-:W-:-:S06]  /*2390*/  IADD3 R2, R2, 0xffffffe, RZ ;  /* 0x0ffffffe02027810 */ /* 0x004fcc0007ffe0ff */
[----:B------:R-:W2:Y:S02]  /*23a0*/  F2I.FTZ.U32.TRUNC.NTZ R5, R2 ;  /* 0x0000000200057305 */ /* 0x000ea4000021f000 */
        /* <DEDUP_REMOVED lines=21> */
.L_x_2046:
[----:B------:R-:W-:Y:S05]  /*2500*/  BSYNC B0 ;  /* 0x0000000000007941 */ /* 0x000fea0003800000 */
.L_x_2045:
[----:B------:R-:W-:Y:S01]  /*2510*/  IMAD R226, R14, R2, R7 ;  /* 0x000000020ee27224 */ /* 0x000fe200078e0207 */
[----:B------:R-:W-:Y:S01]  /*2520*/  PRMT R0, RZ, 0x7610, R0 ;  /* 0x00007610ff007816 */ /* 0x000fe20000000000 */
[----:B------:R-:W-:Y:S01]  /*2530*/  CS2R R18, SRZ ;  /* 0x0000000000127805 */ /* 0x000fe2000001ff00 */
[----:B------:R-:W-:Y:S01]  /*2540*/  CS2R R74, SRZ ;  /* 0x00000000004a7805 */ /* 0x000fe2000001ff00 */
        /* <DEDUP_REMOVED lines=69> */
[----:B------:R-:W-:-:S05]  /*29a0*/  @P1 IMAD.WIDE R2, R251, R13, c[0x0][0x340] ;  /* 0x0000d000fb021625 */ /* 0x000fca00078e020d */
[----:B------:R2:W5:Y:S01]  /*29b0*/  @P1 LDG.E R15, [R2.64] ;  /* 0x00000006020f1981 */ /* 0x000562000c1e1900 */
[----:B------:R-:W-:Y:S01]  /*29c0*/  SHF.R.S32.HI R0, RZ, 0x1f, R12 ;  /* 0x0000001fff007819 */ /* 0x000fe2000001140c */
[----:B------:R-:W-:Y:S01]  /*29d0*/  IMAD.IADD R5, R229, 0x1, R242 ;  /* 0x00000001e5057824 */ /* 0x000fe200078e02f2 */
[----:B------:R-:W-:Y:S02]  /*29e0*/  LOP3.LUT R16, R250, 0xffff, RZ, 0xc0, !PT ;  /* 0x0000fffffa107812 */ /* 0x000fe400078ec0ff */
[----:B------:R-:W-:Y:S01]  /*29f0*/  SEL R4, R251, RZ, !P3 ;  /* 0x000000fffb047207 */ /* 0x000fe20005800000 */
[----:B------:R-:W-:Y:S01]  /*2a00*/  IMAD R0, R0, c[0x0][0x178], RZ ;  /* 0x00005e0000007a24 */ /* 0x000fe200078e02ff */
[----:B------:R-:W-:Y:S01]  /*2a10*/  ISETP.GE.AND P2, PT, R218, c[0x0][0x198], PT ;  /* 0x00006600da007a0c */ /* 0x000fe20003f46270 */
[----:B------:R-:W-:Y:S01]  /*2a20*/  @P4 IMAD.HI.U32 R7, R5, c[0x0][0x2c8], RZ ;  /* 0x0000b20005074a27 */ /* 0x000fe200078e00ff */
[----:B------:R-:W-:Y:S02]  /*2a30*/  ISETP.GE.AND P5, PT, R224, c[0x0][0x198], PT ;  /* 0x00006600e0007a0c */ /* 0x000fe40003fa6270 */
[----:B------:R-:W-:Y:S01]  /*2a40*/  IADD3 R97, R216, -0x1, RZ ;  /* 0xffffffffd8617810 */ /* 0x000fe20007ffe0ff */
[----:B------:R-:W-:-:S02]  /*2a50*/  IMAD R0, R12, c[0x0][0x17c], R0 ;  /* 0x00005f000c007a24 */ /* 0x000fc400078e0200 */
[----:B--2---:R-:W-:-:S04]  /*2a60*/  IMAD.WIDE.U32 R2, R12, c[0x0][0x178], RZ ;  /* 0x00005e000c027a25 */ /* 0x004fc800078e00ff */
[----:B------:R-:W-:Y:S01]  /*2a70*/  IMAD.IADD R3, R3, 0x1, R0 ;  /* 0x0000000103037824 */ /* 0x000fe200078e0200 */
[----:B------:R-:W-:-:S03]  /*2a80*/  SHF.R.S32.HI R0, RZ, 0x1f, R251 ;  /* 0x0000001fff007819 */ /* 0x000fc600000114fb */
[----:B------:R-:W-:Y:S01]  /*2a90*/  IMAD.WIDE.U32 R2, R16, c[0x0][0x1b8], R2 ;  /* 0x00006e0010027a25 */ /* 0x000fe200078e0002 */
[----:B------:R-:W-:Y:S02]  /*2aa0*/  SEL R6, R0, RZ, !P3 ;  /* 0x000000ff00067207 */ /* 0x000fe40005800000 */
[----:B------:R-:W-:Y:S01]  /*2ab0*/  MOV R0, R5 ;  /* 0x0000000500007202 */ /* 0x000fe20000000f00 */
[----:B------:R-:W-:Y:S01]  /*2ac0*/  IMAD R3, R16, c[0x0][0x1bc], R3 ;  /* 0x00006f0010037a24 */ /* 0x000fe200078e0203 */
[----:B------:R-:W-:Y:S01]  /*2ad0*/  @P4 SHF.R.U32.HI R0, RZ, c[0x0][0x2cc], R7 ;  /* 0x0000b300ff004a19 */ /* 0x000fe20000011607 */
[----:B------:R-:W-:Y:S01]  /*2ae0*/  IMAD R6, R6, c[0x0][0x1c0], RZ ;  /* 0x0000700006067a24 */ /* 0x000fe200078e02ff */
[----:B------:R-:W-:Y:S01]  /*2af0*/  ISETP.GE.AND P4, PT, R223, c[0x0][0x198], PT ;  /* 0x00006600df007a0c */ /* 0x000fe20003f86270 */
[C---:B------:R-:W-:Y:S01]  /*2b00*/  IMAD.WIDE.U32 R2, R4.reuse, c[0x0][0x1c0], R2 ;  /* 0x0000700004027a25 */ /* 0x040fe200078e0002 */
[----:B------:R-:W-:Y:S02]  /*2b10*/  SHF.R.S32.HI R7, RZ, 0x1f, R0 ;  /* 0x0000001fff077819 */ /* 0x000fe40000011400 */
[----:B------:R-:W-:Y:S01]  /*2b20*/  ISETP.GE.AND P3, PT, R225, c[0x0][0x198], PT ;  /* 0x00006600e1007a0c */ /* 0x000fe20003f66270 */
[----:B------:R-:W-:-:S02]  /*2b30*/  IMAD R6, R4, c[0x0][0x1c4], R6 ;  /* 0x0000710004067a24 */ /* 0x000fc400078e0206 */
[----:B------:R-:W-:-:S03]  /*2b40*/  IMAD.MOV R4, RZ, RZ, -R0 ;  /* 0x000000ffff047224 */ /* 0x000fc600078e0a00 */
[----:B------:R-:W-:Y:S01]  /*2b50*/  IADD3 R3, R3, R6, RZ ;  /* 0x0000000603037210 */ /* 0x000fe20007ffe0ff */
        /* <DEDUP_REMOVED lines=9> */
[----:B-1----:R-:W-:-:S04]  /*2bf0*/  LEA R14, P0, R2, c[0x0][0x160], 0x1 ;  /* 0x00005800020e7a11 */ /* 0x002fc800078008ff */
[----:B------:R-:W-:-:S04]  /*2c00*/  IADD3 R0, R3, R0, RZ ;  /* 0x0000000003007210 */ /* 0x000fc80007ffe0ff */
[----:B------:R-:W-:Y:S02]  /*2c10*/  LEA.HI.X R5, R2, c[0x0][0x164], R0, 0x1, P0 ;  /* 0x0000590002057a11 */ /* 0x000fe400000f0c00 */
[----:B------:R-:W-:Y:S01]  /*2c20*/  @!P1 MOV R15, R251 ;  /* 0x000000fb000f9202 */ /* 0x000fe20000000f00 */
[----:B------:R-:W-:Y:S05]  /*2c30*/  BRA.DIV ~URZ, `(.L_x_2048) ;  /* 0x00016a927f007947 */ /* 0x000fea000b800000 */
[----:B------:R1:W2:Y:S02]  /*2c40*/  SHFL.IDX PT, R4, R5, RZ, 0x181f ;  /* 0x00181fff05047589 */ /* 0x0002a400000e0000 */
.L_x_2204:
[----:B------:R-:W-:Y:S05]  /*2c50*/  BRA.DIV ~URZ, `(.L_x_2049) ;  /* 0x00016ae27f007947 */ /* 0x000fea000b800000 */
[----:B------:R3:W4:Y:S02]  /*2c60*/  SHFL.IDX PT, R0, R14, RZ, 0x181f ;  /* 0x00181fff0e007589 */ /* 0x00072400000e0000 */
.L_x_2205:
[----:B------:R-:W-:Y:S01]  /*2c70*/  IMAD R13, R228, c[0x0][0x2c4], RZ ;  /* 0x0000b100e40d7a24 */ /* 0x000fe200078e02ff */
[----:B------:R-:W-:Y:S01]  /*2c80*/  IADD3 R12, R252, R242, RZ ;  /* 0x000000f2fc0c7210 */ /* 0x000fe20007ffe0ff */
[----:B------:R-:W-:Y:S03]  /*2c90*/  BSSY B0, `(.L_x_2050) ;  /* 0x0000016000007945 */ /* 0x000fe60003800000 */
[----:B------:R-:W-:-:S13]  /*2ca0*/  ISETP.GE.AND P0, PT, R12, R13, PT ;  /* 0x0000000d0c00720c */ /* 0x000fda0003f06270 */
[----:B------:R-:W-:Y:S05]  /*2cb0*/  @P0 BRA `(.L_x_2051) ;  /* 0x0000013000000947 */ /* 0x000fea0003800000 */
[----:B------:R-:W-:Y:S02]  /*2cc0*/  SHF.R.S32.HI R2, RZ, 0x1f, R218 ;  /* 0x0000001fff027819 */ /* 0x000fe400000114da */
[C---:B----4-:R-:W-:Y:S02]  /*2cd0*/  LEA R10, P0, R218.reuse, R0, 0x1 ;  /* 0x00000000da0a7211 */ /* 0x050fe400078008ff */
[----:B------:R-:W-:Y:S02]  /*2ce0*/  SHF.R.S32.HI R3, RZ, 0x1f, R224 ;  /* 0x0000001fff037819 */ /* 0x000fe400000114e0 */
[----:B--2---:R-:W-:Y:S02]  /*2cf0*/  LEA.HI.X R11, R218, R4, R2, 0x1, P0 ;  /* 0x00000004da0b7211 */ /* 0x004fe400000f0c02 */
[C---:B------:R-:W-:Y:S02]  /*2d00*/  LEA R8, P0, R224.reuse, R0, 0x1 ;  /* 0x00000000e0087211 */ /* 0x040fe400078008ff */
[----:B------:R-:W-:Y:S01]  /*2d10*/  SHF.R.S32.HI R2, RZ, 0x1f, R223 ;  /* 0x0000001fff027819 */ /* 0x000fe200000114df */
[----:B------:R-:W-:Y:S01]  /*2d20*/  @!PT LDS RZ, [RZ] ;  /* 0x00000000fffff984 */ /* 0x000fe20000000800 */
[----:B------:R-:W-:Y:S01]  /*2d30*/  @!PT LDS RZ, [RZ] ;  /* 0x00000000fffff984 */ /* 0x000fe20000000800 */
[----:B------:R-:W-:Y:S01]  /*2d40*/  @!PT LDS RZ, [RZ] ;  /* 0x00000000fffff984 */ /* 0x000fe20000000800 */
[----:B------:R2:W-:Y:S01]  /*2d50*/  LDGSTS.E.BYPASS.LTC128B.128 [R215+0x10100], [R10.64], !P2 ;  /* 0x101000000ad77fae */ /* 0x0005e2000d101d46 */
[----:B------:R-:W-:-:S02]  /*2d60*/  LEA.HI.X R9, R224, R4, R3, 0x1, P0 ;  /* 0x00000004e0097211 */ /* 0x000fc400000f0c03 */
[C---:B------:R-:W-:Y:S02]  /*2d70*/  LEA R6, P0, R223.reuse, R0, 0x1 ;  /* 0x00000000df067211 */ /* 0x040fe400078008ff */
[----:B------:R-:W-:Y:S01]  /*2d80*/  SHF.R.S32.HI R17, RZ, 0x1f, R225 ;  /* 0x0000001fff117819 */ /* 0x000fe200000114e1 */
[----:B------:R2:W-:Y:S01]  /*2d90*/  LDGSTS.E.BYPASS.LTC128B.128 [R215+0x14100], [R8.64], !P5 ;  /* 0x1410000008d77fae */ /* 0x0005e2000e901d46 */
[----:B------:R-:W-:Y:S02]  /*2da0*/  LEA.HI.X R7, R223, R4, R2, 0x1, P0 ;  /* 0x00000004df077211 */ /* 0x000fe400000f0c02 */
[----:B------:R-:W-:-:S03]  /*2db0*/  LEA R2, P0, R225, R0, 0x1 ;  /* 0x00000000e1027211 */ /* 0x000fc600078008ff */
[----:B------:R2:W-:Y:S01]  /*2dc0*/  LDGSTS.E.BYPASS.LTC128B.128 [R215+0x18100], [R6.64], !P4 ;  /* 0x1810000006d77fae */ /* 0x0005e2000e101d46 */
[----:B------:R-:W-:-:S05]  /*2dd0*/  LEA.HI.X R3, R225, R4, R17, 0x1, P0 ;  /* 0x00000004e1037211 */ /* 0x000fca00000f0c11 */
[----:B------:R2:W-:Y:S04]  /*2de0*/  LDGSTS.E.BYPASS.LTC128B.128 [R215+0x1c100], [R2.64], !P3 ;  /* 0x1c10000002d77fae */ /* 0x0005e8000d901d46 */
.L_x_2051:
[----:B------:R-:W-:Y:S05]  /*2df0*/  BSYNC B0 ;  /* 0x0000000000007941 */ /* 0x000fea0003800000 */
.L_x_2050:
[----:B------:R-:W-:Y:S05]  /*2e00*/  BRA.DIV ~URZ, `(.L_x_2052) ;  /* 0x000169a27f007947 */ /* 0x000fea000b800000 */
[----:B--2---:R2:W1:Y:S04]  /*2e10*/  SHFL.IDX PT, R4, R5, 0x1, 0x181f ;  /* 0x00381f0005047f89 */ /* 0x00446800000e0000 */
[----:B----4-:R2:W4:Y:S02]  /*2e20*/  SHFL.IDX PT, R0, R14, 0x1, 0x181f ;  /* 0x00381f000e007f89 */ /* 0x01052400000e0000 */
.L_x_2206:
[----:B------:R-:W-:Y:S01]  /*2e30*/  IADD3 R2, R12, 0x20, RZ ;  /* 0x000000200c027810 */ /* 0x000fe20007ffe0ff */
[----:B------:R-:W-:Y:S03]  /*2e40*/  BSSY B0, `(.L_x_2053) ;  /* 0x0000016000007945 */ /* 0x000fe60003800000 */
[----:B------:R-:W-:-:S13]  /*2e50*/  ISETP.GE.AND P0, PT, R2, R13, PT ;  /* 0x0000000d0200720c */ /* 0x000fda0003f06270 */
[----:B------:R-:W-:Y:S05]  /*2e60*/  @P0 BRA `(.L_x_2054) ;  /* 0x0000013000000947 */ /* 0x000fea0003800000 */
[----:B------:R-:W-:Y:S02]  /*2e70*/  SHF.R.S32.HI R3, RZ, 0x1f, R218 ;  /* 0x0000001fff037819 */ /* 0x000fe400000114da */
[C---:B----4-:R-:W-:Y:S02]  /*2e80*/  LEA R10, P0, R218.reuse, R0, 0x1 ;  /* 0x00000000da0a7211 */ /* 0x050fe400078008ff */
[----:B------:R-:W-:Y:S02]  /*2e90*/  SHF.R.S32.HI R6, RZ, 0x1f, R224 ;  /* 0x0000001fff067819 */ /* 0x000fe400000114e0 */
[----:B-1----:R-:W-:Y:S02]  /*2ea0*/  LEA.HI.X R11, R218, R4, R3, 0x1, P0 ;  /* 0x00000004da0b7211 */ /* 0x002fe400000f0c03 */
        /* <DEDUP_REMOVED lines=15> */
.L_x_2054:
[----:B------:R-:W-:Y:S05]  /*2fa0*/  BSYNC B0 ;  /* 0x0000000000007941 */ /* 0x000fea0003800000 */
.L_x_2053:
[----:B------:R-:W-:Y:S05]  /*2fb0*/  BRA.DIV ~URZ, `(.L_x_2055) ;  /* 0x000168c27f007947 */ /* 0x000fea000b800000 */
[----:B-1----:R1:W2:Y:S02]  /*2fc0*/  SHFL.IDX PT, R4, R5, 0x2, 0x181f ;  /* 0x00581f0005047f89 */ /* 0x0022a400000e0000 */
.L_x_2207:
[----:B------:R-:W-:Y:S05]  /*2fd0*/  BRA.DIV ~URZ, `(.L_x_2056) ;  /* 0x000169127f007947 */ /* 0x000fea000b800000 */
[----:B----4-:R4:W1:Y:S02]  /*2fe0*/  SHFL.IDX PT, R0, R14, 0x2, 0x181f ;  /* 0x00581f000e007f89 */ /* 0x01086400000e0000 */
.L_x_2208:
[----:B------:R-:W-:Y:S01]  /*2ff0*/  IADD3 R2, R12, 0x40, RZ ;  /* 0x000000400c027810 */ /* 0x000fe20007ffe0ff */
[----:B------:R-:W-:Y:S03]  /*3000*/  BSSY B0, `(.L_x_2057) ;  /* 0x0000016000007945 */ /* 0x000fe60003800000 */
[----:B------:R-:W-:-:S13]  /*3010*/  ISETP.GE.AND P0, PT, R2, R13, PT ;  /* 0x0000000d0200720c */ /* 0x000fda0003f06270 */
[----:B------:R-:W-:Y:S05]  /*3020*/  @P0 BRA `(.L_x_2058) ;  /* 0x0000013000000947 */ /* 0x000fea0003800000 */
[----:B------:R-:W-:Y:S02]  /*3030*/  SHF.R.S32.HI R3, RZ, 0x1f, R218 ;  /* 0x0000001fff037819 */ /* 0x000fe400000114da */
[C---:B-1----:R-:W-:Y:S02]  /*3040*/  LEA R10, P0, R218.reuse, R0, 0x1 ;  /* 0x00000000da0a7211 */ /* 0x042fe400078008ff */
        /* <DEDUP_REMOVED lines=17> */
.L_x_2058:
[----:B------:R-:W-:Y:S05]  /*3160*/  BSYNC B0 ;  /* 0x0000000000007941 */ /* 0x000fea0003800000 */
.L_x_2057:
[----:B------:R-:W-:Y:S05]  /*3170*/  BRA.DIV ~URZ, `(.L_x_2059) ;  /* 0x000167e27f007947 */ /* 0x000fea000b800000 */
[----:B--2---:R2:W3:Y:S04]  /*3180*/  SHFL.IDX PT, R4, R5, 0x3, 0x181f ;  /* 0x00781f0005047f89 */ /* 0x0044e800000e0000 */
[----:B-1----:R2:W1:Y:S02]  /*3190*/  SHFL.IDX PT, R0, R14, 0x3, 0x181f ;  /* 0x00781f000e007f89 */ /* 0x00246400000e0000 */
.L_x_2209:
[----:B------:R-:W-:Y:S01]  /*31a0*/  IADD3 R2, R12, 0x60, RZ ;  /* 0x000000600c027810 */ /* 0x000fe20007ffe0ff */
[----:B-----5:R-:W-:Y:S01]  /*31b0*/  IMAD.WIDE.U32 R236, R15, c[0x0][0x2b0], RZ ;  /* 0x0000ac000fec7a25 */ /* 0x020fe200078e00ff */
[----:B------:R-:W-:Y:S02]  /*31c0*/  SHF.R.S32.HI R19, RZ, 0x1f, R218 ;  /* 0x0000001fff137819 */ /* 0x000fe400000114da */
[----:B------:R-:W-:Y:S02]  /*31d0*/  ISETP.GE.AND P0, PT, R2, R13, PT ;  /* 0x0000000d0200720c */ /* 0x000fe40003f06270 */
[----:B------:R-:W-:-:S02]  /*31e0*/  SHF.R.S32.HI R18, RZ, 0x1f, R224 ;  /* 0x0000001fff127819 */ /* 0x000fc400000114e0 */
[----:B------:R-:W-:Y:S02]  /*31f0*/  SHF.R.S32.HI R17, RZ, 0x1f, R223 ;  /* 0x0000001fff117819 */ /* 0x000fe400000114df */
[----:B--234-:R-:W-:-:S07]  /*3200*/  SHF.R.S32.HI R14, RZ, 0x1f, R225 ;  /* 0x0000001fff0e7819 */ /* 0x01cfce00000114e1 */
[----:B-1----:R-:W-:-:S04]  /*3210*/  @!P0 LEA R2, P1, R218, R0, 0x1 ;  /* 0x00000000da028211 */ /* 0x002fc800078208ff */
[----:B------:R-:W-:Y:S02]  /*3220*/  @!P0 LEA.HI.X R3, R218, R4, R19, 0x1, P1 ;  /* 0x00000004da038211 */ /* 0x000fe400008f0c13 */
        /* <DEDUP_REMOVED lines=19> */
[----:B------:R-:W3:Y:S01]  /*3360*/  LDL.LU R5, [R1] ;  /* 0x0000000001057983 */ /* 0x000ee20000300800 */
[----:B------:R-:W-:Y:S02]  /*3370*/  IMAD.MOV.U32 R103, RZ, RZ, c[0x0][0x2b8] ;  /* 0x0000ae00ff677624 */ /* 0x000fe400078e00ff */
[----:B------:R-:W-:-:S02]  /*3380*/  IMAD.SHL.U32 R100, R97, 0x40, RZ ;  /* 0x0000004061647824 */ /* 0x000fc400078e00ff */
[----:B------:R-:W-:Y:S01]  /*3390*/  IMAD.MOV.U32 R217, RZ, RZ, RZ ;  /* 0x000000ffffd97224 */ /* 0x000fe200078e00ff */
[----:B------:R-:W-:Y:S01]  /*33a0*/  ISETP.NE.AND P1, PT, R103, 0x1, PT ;  /* 0x000000016700780c */ /* 0x000fe20003f25270 */
[----:B--2---:R-:W-:-:S05]  /*33b0*/  IMAD.IADD R2, R229, 0x1, R100 ;  /* 0x00000001e5027824 */ /* 0x004fca00078e0264 */
[C---:B------:R-:W-:Y:S01]  /*33c0*/  ISETP.GE.AND P0, PT, R2.reuse, R227, PT ;  /* 0x000000e30200720c */ /* 0x040fe20003f06270 */
[----:B------:R-:W-:-:S03]  /*33d0*/  IMAD.IADD R2, R2, 0x1, R232 ;  /* 0x0000000102027824 */ /* 0x000fc600078e02e8 */
[----:B------:R-:W-:Y:S01]  /*33e0*/  ISETP.GT.OR P0, PT, R229, 0x3f, P0 ;  /* 0x0000003fe500780c */ /* 0x000fe20000704670 */
[----:B------:R-:W-:Y:S02]  /*33f0*/  IMAD.MOV.U32 R0, RZ, RZ, R2 ;  /* 0x000000ffff007224 */ /* 0x000fe400078e0002 */
[----:B------:R-:W-:-:S05]  /*3400*/  @P1 IMAD.HI.U32 R3, R2, c[0x0][0x2bc], RZ ;  /* 0x0000af0002031a27 */ /* 0x000fca00078e00ff */
[----:B------:R-:W-:Y:S01]  /*3410*/  @P1 SHF.R.U32.HI R0, RZ, c[0x0][0x2c0], R3 ;  /* 0x0000b000ff001a19 */ /* 0x000fe20000011603 */
[----:B------:R-:W-:Y:S01]  /*3420*/  BAR.SYNC.DEFER_BLOCKING 0x0 ;  /* 0x0000000000007b1d */ /* 0x000fe20000010000 */
[----:B---3--:R-:W-:-:S04]  /*3430*/  LOP3.LUT R5, R5, 0xfffffffe, RZ, 0xc0, !PT ;  /* 0xfffffffe05057812 */ /* 0x008fc800078ec0ff */
[----:B------:R-:W-:Y:S02]  /*3440*/  @P1 LOP3.LUT R5, R5, 0x1, RZ, 0xfc, !PT ;  /* 0x0000000105051812 */ /* 0x000fe400078efcff */
[----:B------:R-:W-:-:S03]  /*3450*/  @!P0 IADD3 R3, P1, R0, R236, RZ ;  /* 0x000000ec00038210 */ /* 0x000fc60007f3e0ff */
[----:B------:R1:W-:Y:S02]  /*3460*/  STL [R1], R5 ;  /* 0x0000000501007387 */ /* 0x0003e40000100800 */
[----:B-1----:R-:W-:Y:S02]  /*3470*/  @!P0 LEA.HI.X.SX32 R5, R0, R240, 0x1, P1 ;  /* 0x000000f000058211 */ /* 0x002fe400008f0eff */
[----:B------:R-:W-:-:S04]  /*3480*/  @!P0 LEA R4, P1, R3, c[0x0][0x2a0], 0x2 ;  /* 0x0000a80003048a11 */ /* 0x000fc800078210ff */
[----:B------:R-:W-:-:S05]  /*3490*/  @!P0 LEA.HI.X R5, R3, c[0x0][0x2a4], R5, 0x2, P1 ;  /* 0x0000a90003058a11 */ /* 0x000fca00008f1405 */
[----:B------:R-:W2:Y:S01]  /*34a0*/  @!P0 LDG.E R217, [R4.64] ;  /* 0x0000000604d98981 */ /* 0x000ea2000c1e1900 */
[----:B------:R-:W-:Y:S01]  /*34b0*/  IMAD.MOV R0, RZ, RZ, -R0 ;  /* 0x000000ffff007224 */ /* 0x000fe200078e0a00 */
[----:B------:R-:W-:Y:S01]  /*34c0*/  SHF.L.U64.HI R93, R224, 0x1, R18 ;  /* 0x00000001e05d7819 */ /* 0x000fe20000010212 */
[----:B------:R-:W-:Y:S01]  /*34d0*/  IMAD.WIDE.U32 R234, R16, c[0x0][0x1e8], RZ ;  /* 0x00007a0010ea7a25 */ /* 0x000fe200078e00ff */
[----:B------:R-:W-:Y:S01]  /*34e0*/  SHF.L.U64.HI R92, R218, 0x1, R19 ;  /* 0x00000001da5c7819 */ /* 0x000fe20000010213 */
[----:B------:R-:W-:Y:S01]  /*34f0*/  BSSY B0, `(.L_x_2060) ;  /* 0x00001ad000007945 */ /* 0x000fe20003800000 */
[----:B------:R-:W-:Y:S01]  /*3500*/  IADD3 R200, R201, 0x20, RZ ;  /* 0x00000020c9c87810 */ /* 0x000fe20007ffe0ff */
[----:B------:R-:W-:Y:S01]  /*3510*/  IMAD R219, R0, c[0x0][0x2b8], R2 ;  /* 0x0000ae0000db7a24 */ /* 0x000fe200078e0202 */
[----:B------:R-:W-:Y:S01]  /*3520*/  SHF.L.U64.HI R95, R225, 0x1, R14 ;  /* 0x00000001e15f7819 */ /* 0x000fe2000001020e */
[----:B------:R-:W-:Y:S01]  /*3530*/  IMAD R233, R16, c[0x0][0x1ec], R235 ;  /* 0x00007b0010e97a24 */ /* 0x000fe200078e02eb */
[----:B------:R-:W-:Y:S01]  /*3540*/  SHF.L.U64.HI R94, R223, 0x1, R17 ;  /* 0x00000001df5e7819 */ /* 0x000fe20000010211 */
[----:B------:R-:W-:Y:S01]  /*3550*/  IMAD.WIDE.U32 R2, R219, c[0x0][0x1e0], RZ ;  /* 0x00007800db027a25 */ /* 0x000fe200078e00ff */
[----:B------:R-:W-:-:S03]  /*3560*/  SHF.R.S32.HI R9, RZ, 0x1f, R219 ;  /* 0x0000001fff097819 */ /* 0x000fc600000114db */
[----:B------:R-:W-:Y:S02]  /*3570*/  IMAD.IADD R96, R227, 0x1, -R100 ;  /* 0x00000001e3607824 */ /* 0x000fe400078e0a64 */
[----:B------:R-:W-:Y:S02]  /*3580*/  IMAD R0, R9, c[0x0][0x1e0], RZ ;  /* 0x0000780009007a24 */ /* 0x000fe400078e02ff */
[----:B------:R-:W-:Y:S02]  /*3590*/  IMAD.IADD R13, R96, 0x1, -R252 ;  /* 0x00000001600d7824 */ /* 0x000fe400078e0afc */
[----:B------:R-:W-:Y:S02]  /*35a0*/  IMAD R0, R219, c[0x0][0x1e4], R0 ;  /* 0x00007900db007a24 */ /* 0x000fe400078e0200 */
[----:B------:R-:W-:-:S04]  /*35b0*/  IMAD.WIDE.U32 R238, R16, c[0x0][0x210], RZ ;  /* 0x0000840010ee7a25 */ /* 0x000fc800078e00ff */
[----:B------:R-:W-:Y:S02]  /*35c0*/  IMAD.IADD R3, R3, 0x1, R0 ;  /* 0x0000000103037824 */ /* 0x000fe400078e0200 */
[----:B------:R-:W-:Y:S02]  /*35d0*/  IMAD R241, R16, c[0x0][0x214], R239 ;  /* 0x0000850010f17a24 */ /* 0x000fe400078e02ef */
[----:B------:R-:W-:Y:S02]  /*35e0*/  IMAD.SHL.U32 R99, R224, 0x2, RZ ;  /* 0x00000002e0637824 */ /* 0x000fe400078e00ff */
[----:B------:R-:W-:Y:S02]  /*35f0*/  IMAD.SHL.U32 R98, R218, 0x2, RZ ;  /* 0x00000002da627824 */ /* 0x000fe400078e00ff */
[----:B------:R-:W-:Y:S02]  /*3600*/  IMAD.SHL.U32 R102, R225, 0x2, RZ ;  /* 0x00000002e1667824 */ /* 0x000fe400078e00ff */
[----:B------:R-:W-:Y:S01]  /*3610*/  IMAD.SHL.U32 R101, R223, 0x2, RZ ;  /* 0x00000002df657824 */ /* 0x000fe200078e00ff */
[----:B--2---:R-:W-:Y:S01]  /*3620*/  SHF.R.S32.HI R10, RZ, 0x1f, R217 ;  /* 0x0000001fff0a7819 */ /* 0x004fe200000114d9 */
[----:B------:R-:W-:-:S04]  /*3630*/  IMAD.WIDE.U32 R2, R217, c[0x0][0x1f0], R2 ;  /* 0x00007c00d9027a25 */ /* 0x000fc800078e0002 */
[----:B------:R-:W-:-:S04]  /*3640*/  IMAD R0, R10, c[0x0][0x1f0], RZ ;  /* 0x00007c000a007a24 */ /* 0x000fc800078e02ff */
[----:B------:R-:W-:Y:S01]  /*3650*/  IMAD R4, R217, c[0x0][0x1f4], R0 ;  /* 0x00007d00d9047a24 */ /* 0x000fe200078e0200 */
[----:B------:R-:W-:-:S04]  /*3660*/  IADD3 R0, P0, R2, R234, RZ ;  /* 0x000000ea02007210 */ /* 0x000fc80007f1e0ff */
[----:B------:R-:W-:Y:S02]  /*3670*/  IADD3.X R2, R233, R3, R4, P0, !PT ;  /* 0x00000003e9027210 */ /* 0x000fe400007fe404 */
[----:B------:R-:W-:-:S04]  /*3680*/  LEA R3, P0, R0, c[0x0][0x1c8], 0x1 ;  /* 0x0000720000037a11 */ /* 0x000fc800078008ff */
[----:B------:R-:W-:Y:S01]  /*3690*/  LEA.HI.X R11, R0, c[0x0][0x1cc], R2, 0x1, P0 ;  /* 0x00007300000b7a11 */ /* 0x000fe200000f0c02 */
[----:B------:R-:W-:Y:S01]  /*36a0*/  SHFL.IDX PT, R8, R3, 0x1, 0x181f ;  /* 0x00381f0003087f89 */ /* 0x000fe200000e0000 */
[----:B------:R-:W-:-:S03]  /*36b0*/  ISETP.GE.AND P0, PT, R13, 0x1, PT ;  /* 0x000000010d00780c */ /* 0x000fc60003f06270 */
[----:B------:R1:W2:Y:S04]  /*36c0*/  SHFL.IDX PT, R0, R3, RZ, 0x181f ;  /* 0x00181fff03007589 */ /* 0x0002a800000e0000 */
[----:B------:R-:W3:Y:S06]  /*36d0*/  SHFL.IDX PT, R2, R11, RZ, 0x181f ;  /* 0x00181fff0b027589 */ /* 0x000eec00000e0000 */
[----:B------:R-:W-:-:S02]  /*36e0*/  @P0 ISETP.GE.AND P2, PT, R218, c[0x0][0x1d4], PT ;  /* 0x00007500da000a0c */ /* 0x000fc40003f46270 */
[----:B------:R-:W-:Y:S01]  /*36f0*/  @P0 ISETP.GE.AND P3, PT, R224, c[0x0][0x1d4], PT ;  /* 0x00007500e0000a0c */ /* 0x000fe20003f66270 */
[----:B-1----:R-:W-:Y:S01]  /*3700*/  IMAD R3, R9, c[0x0][0x208], RZ ;  /* 0x0000820009037a24 */ /* 0x002fe200078e02ff */
[C---:B--2---:R-:W-:Y:S01]  /*3710*/  @P0 LEA R4, P1, R218.reuse, R0, 0x1 ;  /* 0x00000000da040211 */ /* 0x044fe200078208ff */
[----:B------:R-:W1:Y:S02]  /*3720*/  SHFL.IDX PT, R9, R11, 0x1, 0x181f ;  /* 0x00381f000b097f89 */ /* 0x000e6400000e0000 */
[----:B------:R-:W-:Y:S01]  /*3730*/  IMAD R3, R219, c[0x0][0x20c], R3 ;  /* 0x00008300db037a24 */ /* 0x000fe200078e0203 */
[----:B---3--:R-:W-:Y:S02]  /*3740*/  @P0 LEA.HI.X R5, R218, R2, R19, 0x1, P1 ;  /* 0x00000002da050211 */ /* 0x008fe400008f0c13 */
[----:B------:R-:W-:-:S03]  /*3750*/  @P0 LEA R6, P1, R224, R0, 0x1 ;  /* 0x00000000e0060211 */ /* 0x000fc600078208ff */
[----:B------:R2:W-:Y:S01]  /*3760*/  @P0 LDGSTS.E.BYPASS.LTC128B.128 [R215+0x8100], [R4.64], !P2 ;  /* 0x0810000004d70fae */ /* 0x0005e2000d101d46 */
[----:B------:R-:W-:Y:S02]  /*3770*/  @P0 ISETP.GE.AND P2, PT, R223, c[0x0][0x1d4], PT ;  /* 0x00007500df000a0c */ /* 0x000fe40003f46270 */
[----:B------:R-:W-:-:S05]  /*3780*/  @P0 LEA.HI.X R7, R224, R2, R18, 0x1, P1 ;  /* 0x00000002e0070211 */ /* 0x000fca00008f0c12 */
[----:B------:R3:W-:Y:S01]  /*3790*/  @P0 LDGSTS.E.BYPASS.LTC128B.128 [R215+0xa100], [R6.64], !P3 ;  /* 0x0a10000006d70fae */ /* 0x0007e2000d901d46 */
[----:B------:R-:W-:-:S13]  /*37a0*/  ISETP.GE.AND P3, PT, R13, 0x21, PT ;  /* 0x000000210d00780c */ /* 0x000fda0003f66270 */
[----:B------:R-:W-:Y:S02]  /*37b0*/  @P3 ISETP.GE.AND P4, PT, R225, c[0x0][0x1d4], PT ;  /* 0x00007500e1003a0c */ /* 0x000fe40003f86270 */
[----:B--2---:R-:W-:-:S04]  /*37c0*/  @P0 LEA R4, P1, R223, R0, 0x1 ;  /* 0x00000000df040211 */ /* 0x004fc800078208ff */
[----:B------:R-:W-:Y:S02]  /*37d0*/  @P0 LEA.HI.X R5, R223, R2, R17, 0x1, P1 ;  /* 0x00000002df050211 */ /* 0x000fe400008f0c11 */
[----:B---3--:R-:W-:-:S03]  /*37e0*/  @P0 LEA R6, P1, R225, R0, 0x1 ;  /* 0x00000000e1060211 */ /* 0x008fc600078208ff */
[----:B------:R2:W-:Y:S01]  /*37f0*/  @P0 LDGSTS.E.BYPASS.LTC128B.128 [R215+0xc100], [R4.64], !P2 ;  /* 0x0c10000004d70fae */ /* 0x0005e2000d101d46 */
[C---:B------:R-:W-:Y:S01]  /*3800*/  @P0 ISETP.GE.AND P2, PT, R225.reuse, c[0x0][0x1d4], PT ;  /* 0x00007500e1000a0c */ /* 0x040fe20003f46270 */
[----:B------:R-:W-:Y:S01]  /*3810*/  IMAD R0, R10, c[0x0][0x218], RZ ;  /* 0x000086000a007a24 */ /* 0x000fe200078e02ff */
[----:B------:R-:W-:-:S03]  /*3820*/  @P0 LEA.HI.X R7, R225, R2, R14, 0x1, P1 ;  /* 0x00000002e1070211 */ /* 0x000fc600008f0c0e */
[----:B------:R-:W-:-:S08]  /*3830*/  IMAD R10, R217, c[0x0][0x21c], R0 ;  /* 0x00008700d90a7a24 */ /* 0x000fd000078e0200 */
[----:B------:R3:W-:Y:S01]  /*3840*/  @P0 LDGSTS.E.BYPASS.LTC128B.128 [R215+0xe100], [R6.64], !P2 ;  /* 0x0e10000006d70fae */ /* 0x0007e2000d101d46 */
[----:B------:R-:W-:Y:S01]  /*3850*/  @P3 ISETP.GE.AND P2, PT, R218, c[0x0][0x1d4], PT ;  /* 0x00007500da003a0c */ /* 0x000fe20003f46270 */
[----:B--2---:R-:W-:-:S04]  /*3860*/  IMAD.WIDE.U32 R4, R219, c[0x0][0x208], RZ ;  /* 0x00008200db047a25 */ /* 0x004fc800078e00ff */
[----:B------:R-:W-:Y:S02]  /*3870*/  IMAD.IADD R3, R5, 0x1, R3 ;  /* 0x0000000105037824 */ /* 0x000fe400078e0203 */
[----:B------:R-:W-:Y:S01]  /*3880*/  IMAD.MOV.U32 R2, RZ, RZ, R4 ;  /* 0x000000ffff027224 */ /* 0x000fe200078e0004 */
[----:B------:R-:W-:-:S03]  /*3890*/  @P3 LEA R4, P0, R224, R8, 0x1 ;  /* 0x00000008e0043211 */ /* 0x000fc600078008ff */
[----:B------:R-:W-:Y:S01]  /*38a0*/  IMAD.WIDE.U32 R2, R217, c[0x0][0x218], R2 ;  /* 0x00008600d9027a25 */ /* 0x000fe200078e0002 */
[-C--:B-1----:R-:W-:Y:S02]  /*38b0*/  @P3 LEA.HI.X R5, R224, R9.reuse, R18, 0x1, P0 ;  /* 0x00000009e0053211 */ /* 0x082fe400000f0c12 */
[----:B---3--:R-:W-:Y:S02]  /*38c0*/  @P3 LEA R6, P1, R218, R8, 0x1 ;  /* 0x00000008da063211 */ /* 0x008fe400078208ff */
[----:B------:R-:W-:Y:S02]  /*38d0*/  IADD3 R0, P0, R2, R238, RZ ;  /* 0x000000ee02007210 */ /* 0x000fe40007f1e0ff */
[----:B------:R-:W-:Y:S02]  /*38e0*/  @P3 LEA.HI.X R7, R218, R9, R19, 0x1, P1 ;  /* 0x00000009da073211 */ /* 0x000fe400008f0c13 */
[----:B------:R-:W-:Y:S02]  /*38f0*/  @P3 ISETP.GE.AND P1, PT, R224, c[0x0][0x1d4], PT ;  /* 0x00007500e0003a0c */ /* 0x000fe40003f26270 */
[----:B------:R-:W-:Y:S01]  /*3900*/  IADD3.X R2, R241, R3, R10, P0, !PT ;  /* 0x00000003f1027210 */ /* 0x000fe200007fe40a */
[----:B------:R1:W-:Y:S01]  /*3910*/  @P3 LDGSTS.E.BYPASS.LTC128B.128 [R215+0x9100], [R6.64], !P2 ;  /* 0x0910000006d73fae */ /* 0x0003e2000d101d46 */
[----:B------:R-:W-:-:S02]  /*3920*/  LEA R3, P0, R0, c[0x0][0x1f8], 0x1 ;  /* 0x00007e0000037a11 */ /* 0x000fc400078008ff */
[----:B------:R-:W-:Y:S02]  /*3930*/  @P3 ISETP.GE.AND P2, PT, R223, c[0x0][0x1d4], PT ;  /* 0x00007500df003a0c */ /* 0x000fe40003f46270 */
[----:B------:R-:W-:Y:S01]  /*3940*/  LEA.HI.X R10, R0, c[0x0][0x1fc], R2, 0x1, P0 ;  /* 0x00007f00000a7a11 */ /* 0x000fe200000f0c02 */
[----:B------:R-:W-:Y:S04]  /*3950*/  SHFL.IDX PT, R12, R3, 0x1, 0x181f ;  /* 0x00381f00030c7f89 */ /* 0x000fe800000e0000 */
[----:B------:R2:W-:Y:S04]  /*3960*/  @P3 LDGSTS.E.BYPASS.LTC128B.128 [R215+0xb100], [R4.64], !P1 ;  /* 0x0b10000004d73fae */ /* 0x0005e8000c901d46 */
[----:B------:R-:W3:Y:S04]  /*3970*/  SHFL.IDX PT, R0, R3, RZ, 0x181f ;  /* 0x00181fff03007589 */ /* 0x000ee800000e0000 */
[----:B------:R-:W4:Y:S04]  /*3980*/  SHFL.IDX PT, R2, R10, RZ, 0x181f ;  /* 0x00181fff0a027589 */ /* 0x000f2800000e0000 */
[----:B------:R-:W5:Y:S01]  /*3990*/  SHFL.IDX PT, R3, R10, 0x1, 0x181f ;  /* 0x00381f000a037f89 */ /* 0x000f6200000e0000 */
[----:B-1----:R-:W-:-:S04]  /*39a0*/  @P3 LEA R6, P0, R225, R8, 0x1 ;  /* 0x00000008e1063211 */ /* 0x002fc800078008ff */
[----:B------:R-:W-:Y:S02]  /*39b0*/  @P3 LEA.HI.X R7, R225, R9, R14, 0x1, P0 ;  /* 0x00000009e1073211 */ /* 0x000fe400000f0c0e */
[----:B--2---:R-:W-:-:S04]  /*39c0*/  @P3 LEA R4, P1, R223, R8, 0x1 ;  /* 0x00000008df043211 */ /* 0x004fc800078208ff */
[----:B------:R-:W-:-:S05]  /*39d0*/  @P3 LEA.HI.X R5, R223, R9, R17, 0x1, P1 ;  /* 0x00000009df053211 */ /* 0x000fca00008f0c11 */
[----:B------:R1:W-:Y:S04]  /*39e0*/  @P3 LDGSTS.E.BYPASS.LTC128B.128 [R215+0xd100], [R4.64], !P2 ;  /* 0x0d10000004d73fae */ /* 0x0003e8000d101d46 */
[----:B------:R1:W-:Y:S01]  /*39f0*/  @P3 LDGSTS.E.BYPASS.LTC128B.128 [R215+0xf100], [R6.64], !P4 ;  /* 0x0f10000006d73fae */ /* 0x0003e2000e101d46 */
[----:B------:R-:W-:Y:S02]  /*3a00*/  R2P PR, R230, 0x6 ;  /* 0x00000006e6007804 */ /* 0x000fe40000000000 */
[C---:B---3--:R-:W-:Y:S01]  /*3a10*/  IADD3 R18, P0, R0.reuse, R99, RZ ;  /* 0x0000006300127210 */ /* 0x048fe20007f1e0ff */
[----:B------:R-:W0:Y:S01]  /*3a20*/  LDGDEPBAR ;  /* 0x00000000000079af */ /* 0x000e220000000000 */
[-C--:B------:R-:W-:Y:S02]  /*3a30*/  IADD3 R20, P3, R0, R98.reuse, RZ ;  /* 0x0000006200147210 */ /* 0x080fe40007f7e0ff */
[----:B------:R-:W-:Y:S01]  /*3a40*/  ISETP.GE.AND P5, PT, R224, c[0x0][0x1d4], PT ;  /* 0x00007500e0007a0c */ /* 0x000fe20003fa6270 */
[----:B----4-:R-:W-:Y:S01]  /*3a50*/  IMAD.X R19, R2, 0x1, R93, P0 ;  /* 0x0000000102137824 */ /* 0x010fe200000e065d */
[----:B------:R-:W-:Y:S01]  /*3a60*/  IADD3 R22, P0, R12, R98, RZ ;  /* 0x000000620c167210 */ /* 0x000fe20007f1e0ff */
[----:B------:R-:W-:Y:S01]  /*3a70*/  IMAD.X R21, R2, 0x1, R92, P3 ;  /* 0x0000000102157824 */ /* 0x000fe200018e065c */
[----:B------:R-:W-:-:S02]  /*3a80*/  ISETP.GE.AND P3, PT, R218, c[0x0][0x1d4], PT ;  /* 0x00007500da007a0c */ /* 0x000fc40003f66270 */
[----:B------:R-:W-:Y:S01]  /*3a90*/  IADD3 R16, P4, R0, R101, RZ ;  /* 0x0000006500107210 */ /* 0x000fe20007f9e0ff */
[----:B-----5:R-:W-:Y:S01]  /*3aa0*/  IMAD.X R23, R3, 0x1, R92, P0 ;  /* 0x0000000103177824 */ /* 0x020fe200000e065c */
[----:B------:R-:W-:Y:S02]  /*3ab0*/  ISETP.LT.OR P0, PT, R13, 0x1, P3 ;  /* 0x000000010d00780c */ /* 0x000fe40001f01670 */
[----:B------:R-:W-:Y:S01]  /*3ac0*/  @P1 IADD3 R200, R201, -0x20, RZ ;  /* 0xffffffe0c9c81810 */ /* 0x000fe20007ffe0ff */
[----:B------:R-:W-:Y:S01]  /*3ad0*/  IMAD.X R17, R2, 0x1, R94, P4 ;  /* 0x0000000102117824 */ /* 0x000fe200020e065e */
[----:B------:R-:W-:Y:S01]  /*3ae0*/  IADD3 R14, P1, R0, R102, RZ ;  /* 0x00000066000e7210 */ /* 0x000fe20007f3e0ff */
[----:B------:R-:W-:Y:S01]  /*3af0*/  IMAD.MOV.U32 R0, RZ, RZ, 0x40 ;  /* 0x00000040ff007424 */ /* 0x000fe200078e00ff */
[----:B------:R-:W-:Y:S02]  /*3b00*/  ISETP.GE.AND P4, PT, R225, c[0x0][0x1d4], PT ;  /* 0x00007500e1007a0c */ /* 0x000fe40003f86270 */
[----:B------:R-:W-:Y:S01]  /*3b10*/  ISETP.GT.AND P6, PT, R229, 0x3f, PT ;  /* 0x0000003fe500780c */ /* 0x000fe20003fc4270 */
[----:B------:R-:W-:Y:S01]  /*3b20*/  IMAD.X R15, R2, 0x1, R95, P1 ;  /* 0x00000001020f7824 */ /* 0x000fe200008e065f */
[----:B------:R-:W-:-:S02]  /*3b30*/  ISETP.GE.AND P1, PT, R223, c[0x0][0x1d4], PT ;  /* 0x00007500df007a0c */ /* 0x000fc40003f26270 */
[----:B------:R-:W-:Y:S01]  /*3b40*/  SEL R0, R0, 0xffffffc0, !P2 ;  /* 0xffffffc000007807 */ /* 0x000fe20005000000 */
[----:B------:R-:W-:-:S04]  /*3b50*/  DEPBAR.LE SB0, 0x1 ;  /* 0x000080400000791a */ /* 0x000fc80000000000 */
[----:B------:R-:W-:-:S04]  /*3b60*/  DEPBAR.LE SB0, 0x0 ;  /* 0x000080000000791a */ /* 0x000fc80000000000 */
[----:B------:R-:W-:Y:S01]  /*3b70*/  BAR.SYNC.DEFER_BLOCKING 0x0 ;  /* 0x0000000000007b1d */ /* 0x000fe20000010000 */
[----:B------:R-:W-:-:S05]  /*3b80*/  IMAD.IADD R203, R201, 0x1, R0 ;  /* 0x00000001c9cb7824 */ /* 0x000fca00078e0200 */
[----:B-1----:R-:W-:Y:S04]  /*3b90*/  LDSM.16.M88.4 R4, [R208] ;  /* 0x00000000d004783b */ /* 0x002fe80000000200 */
[----:B------:R-:W1:Y:S04]  /*3ba0*/  LDSM.16.M88.4 R28, [R201] ;  /* 0x00000000c91c783b */ /* 0x000e680000000200 */
[----:B------:R-:W2:Y:S04]  /*3bb0*/  LDSM.16.M88.4 R32, [R201+0x800] ;  /* 0x00080000c920783b */ /* 0x000ea80000000200 */
[----:B------:R-:W-:Y:S04]  /*3bc0*/  LDSM.16.M88.4 R40, [R201+0x1000] ;  /* 0x00100000c928783b */ /* 0x000fe80000000200 */
[----:B------:R-:W3:Y:S04]  /*3bd0*/  LDSM.16.M88.4 R48, [R201+0x1800] ;  /* 0x00180000c930783b */ /* 0x000ee80000000200 */
[----:B------:R-:W-:Y:S04]  /*3be0*/  LDSM.16.M88.4 R8, [R209] ;  /* 0x00000000d108783b */ /* 0x000fe80000000200 */
[----:B------:R-:W-:Y:S04]  /*3bf0*/  LDSM.16.M88.4 R44, [R200] ;  /* 0x00000000c82c783b */ /* 0x000fe80000000200 */
[----:B------:R-:W4:Y:S04]  /*3c00*/  LDSM.16.M88.4 R52, [R200+0x800] ;  /* 0x00080000c834783b */ /* 0x000f280000000200 */
[----:B------:R-:W-:Y:S04]  /*3c10*/  LDSM.16.M88.4 R72, [R200+0x1000] ;  /* 0x00100000c848783b */ /* 0x000fe80000000200 */
[----:B------:R-:W5:Y:S04]  /*3c20*/  LDSM.16.M88.4 R76, [R200+0x1800] ;  /* 0x00180000c84c783b */ /* 0x000f680000000200 */
[----:B------:R-:W-:Y:S01]  /*3c30*/  @!PT LDS RZ, [RZ] ;  /* 0x00000000fffff984 */ /* 0x000fe20000000800 */
[----:B------:R-:W-:Y:S01]  /*3c40*/  @!PT LDS RZ, [RZ] ;  /* 0x00000000fffff984 */ /* 0x000fe20000000800 */
[----:B------:R-:W-:Y:S01]  /*3c50*/  @!PT LDS RZ, [RZ] ;  /* 0x00000000fffff984 */ /* 0x000fe20000000800 */
[----:B------:R3:W-:Y:S01]  /*3c60*/  LDGSTS.E.BYPASS.LTC128B.128 [R215+0x100], [R20.64], !P0 ;  /* 0x0010000014d77fae */ /* 0x0007e2000c101d46 */
[C---:B------:R-:W-:Y:S01]  /*3c70*/  ISETP.LT.OR P0, PT, R13.reuse, 0x1, P5 ;  /* 0x000000010d00780c */ /* 0x040fe20002f01670 */
[C---:B-1----:R-:W-:Y:S08]  /*3c80*/  HMMA.16816.F32.BF16 R36, R4.reuse, R28, RZ ;  /* 0x0000001c0424723c */ /* 0x042ff000000418ff */
[----:B--2---:R-:W-:Y:S04]  /*3c90*/  HMMA.16816.F32.BF16 R24, R4, R32, RZ ;  /* 0x000000200418723c */ /* 0x004fe800000418ff */
[----:B------:R1:W-:Y:S01]  /*3ca0*/  LDGSTS.E.BYPASS.LTC128B.128 [R215+0x2100], [R18.64], !P0 ;  /* 0x0210000012d77fae */ /* 0x0003e2000c101d46 */
[----:B------:R-:W-:-:S02]  /*3cb0*/  ISETP.LT.OR P0, PT, R13, 0x1, P1 ;  /* 0x000000010d00780c */ /* 0x000fc40000f01670 */
[----:B------:R-:W-:Y:S01]  /*3cc0*/  ISETP.LT.OR P1, PT, R13, 0x21, P1 ;  /* 0x000000210d00780c */ /* 0x000fe20000f21670 */
[C---:B------:R-:W-:Y:S10]  /*3cd0*/  HMMA.16816.F32.BF16 R28, R4.reuse, R30, RZ ;  /* 0x0000001e041c723c */ /* 0x040ff400000418ff */
[----:B------:R2:W-:Y:S01]  /*3ce0*/  LDGSTS.E.BYPASS.LTC128B.128 [R215+0x4100], [R16.64], !P0 ;  /* 0x0410000010d77fae */ /* 0x0005e2000c101d46 */
[C---:B---3--:R-:W-:Y:S08]  /*3cf0*/  HMMA.16816.F32.BF16 R64, R4.reuse, R48, RZ ;  /* 0x000000300440723c */ /* 0x048ff000000418ff */
[----:B------:R-:W-:Y:S08]  /*3d00*/  HMMA.16816.F32.BF16 R60, R4, R50, RZ ;  /* 0x00000032043c723c */ /* 0x000ff000000418ff */
[C---:B----4-:R-:W-:Y:S08]  /*3d10*/  HMMA.16816.F32.BF16 R48, R8.reuse, R52, R24 ;  /* 0x000000340830723c */ /* 0x050ff00000041818 */
[----:B------:R-:W-:Y:S01]  /*3d20*/  HMMA.16816.F32.BF16 R68, R8, R44, R36 ;  /* 0x0000002c0844723c */ /* 0x000fe20000041824 */
[----:B--2---:R-:W-:-:S05]  /*3d30*/  IADD3 R16, P0, R12, R99, RZ ;  /* 0x000000630c107210 */ /* 0x004fca0007f1e0ff */
[----:B------:R-:W-:Y:S01]  /*3d40*/  IMAD.X R17, R3, 0x1, R93, P0 ;  /* 0x0000000103117824 */ /* 0x000fe200000e065d */
[----:B------:R-:W-:Y:S01]  /*3d50*/  ISETP.LT.OR P0, PT, R13, 0x1, P4 ;  /* 0x000000010d00780c */ /* 0x000fe20002701670 */
[C---:B------:R-:W-:Y:S08]  /*3d60*/  HMMA.16816.F32.BF16 R56, R8.reuse, R46, R28 ;  /* 0x0000002e0838723c */ /* 0x040ff0000004181c */
[----:B-----5:R-:W-:Y:S04]  /*3d70*/  HMMA.16816.F32.BF16 R28, R8, R78, R60 ;  /* 0x0000004e081c723c */ /* 0x020fe8000004183c */
[----:B------:R2:W-:Y:S02]  /*3d80*/  LDGSTS.E.BYPASS.LTC128B.128 [R215+0x6100], [R14.64], !P0 ;  /* 0x061000000ed77fae */ /* 0x0005e4000c101d46 */
[----:B--2---:R-:W-:-:S05]  /*3d90*/  IADD3 R14, P0, R12, R101, RZ ;  /* 0x000000650c0e7210 */ /* 0x004fca0007f1e0ff */
[----:B------:R-:W-:Y:S01]  /*3da0*/  IMAD.X R15, R3, 0x1, R94, P0 ;  /* 0x00000001030f7824 */ /* 0x000fe200000e065e */
[C---:B------:R-:W-:Y:S02]  /*3db0*/  ISETP.LT.OR P0, PT, R13.reuse, 0x21, P3 ;  /* 0x000000210d00780c */ /* 0x040fe40001f01670 */
[----:B------:R-:W-:-:S11]  /*3dc0*/  ISETP.LT.OR P3, PT, R13, 0x21, P5 ;  /* 0x000000210d00780c */ /* 0x000fd60002f61670 */
[----:B------:R2:W-:Y:S01]  /*3dd0*/  LDGSTS.E.BYPASS.LTC128B.128 [R215+0x1100], [R22.64], !P0 ;  /* 0x0110000016d77fae */ /* 0x0005e2000c101d46 */
[----:B------:R-:W-:-:S03]  /*3de0*/  IADD3 R2, P0, R12, R102, RZ ;  /* 0x000000660c027210 */ /* 0x000fc60007f1e0ff */
[----:B------:R1:W-:Y:S02]  /*3df0*/  LDGSTS.E.BYPASS.LTC128B.128 [R215+0x3100], [R16.64], !P3 ;  /* 0x0310000010d77fae */ /* 0x0003e4000d901d46 */
[----:B------:R-:W-:Y:S01]  /*3e00*/  IMAD.X R3, R3, 0x1, R95, P0 ;  /* 0x0000000103037824 */ /* 0x000fe200000e065f */
[----:B------:R-:W-:Y:S01]  /*3e10*/  ISETP.LT.OR P0, PT, R13, 0x21, P4 ;  /* 0x000000210d00780c */ /* 0x000fe20002701670 */
[----:B------:R3:W-:Y:S11]  /*3e20*/  LDGSTS.E.BYPASS.LTC128B.128 [R215+0x5100], [R14.64], !P1 ;  /* 0x051000000ed77fae */ /* 0x0007f6000c901d46 */
[----:B------:R-:W-:Y:S01]  /*3e30*/  @!UPT UIADD3 URZ, URZ, URZ, URZ ;  /* 0x0000003f3f3ff290 */ /* 0x000fe2000fffe03f */
[----:B------:R4:W-:Y:S01]  /*3e40*/  LDGSTS.E.BYPASS.LTC128B.128 [R215+0x7100], [R2.64], !P0 ;  /* 0x0710000002d77fae */ /* 0x0009e2000c101d46 */
[----:B------:R-:W-:-:S03]  /*3e50*/  ISETP.GT.AND P0, PT, R97, R226, PT ;  /* 0x000000e26100720c */ /* 0x000fc60003f04270 */
[----:B------:R-:W-:Y:S01]  /*3e60*/  LDSM.16.M88.4 R24, [R203] ;  /* 0x00000000cb18783b */ /* 0x000fe20000000200 */
[C---:B--2---:R-:W-:Y:S03]  /*3e70*/  HMMA.16816.F32.BF16 R20, R4.reuse, R34, RZ ;  /* 0x000000220414723c */ /* 0x044fe600000418ff */
[----:B------:R-:W-:Y:S04]  /*3e80*/  LDSM.16.M88.4 R80, [R201+0x3800] ;  /* 0x00380000c950783b */ /* 0x000fe80000000200 */
[----:B-1----:R-:W-:Y:S01]  /*3e90*/  LDSM.16.M88.4 R16, [R203+0x1000] ;  /* 0x00100000cb10783b */ /* 0x002fe20000000200 */
[C---:B------:R-:W-:Y:S03]  /*3ea0*/  HMMA.16816.F32.BF16 R32, R4.reuse, R40, RZ ;  /* 0x000000280420723c */ /* 0x040fe600000418ff */
[----:B------:R-:W-:Y:S04]  /*3eb0*/  LDSM.16.M88.4 R88, [R200+0x7800] ;  /* 0x00780000c858783b */ /* 0x000fe80000000200 */
[----:B------:R-:W0:Y:S01]  /*3ec0*/  LDGDEPBAR ;  /* 0x00000000000079af */ /* 0x000e220000000000 */
[----:B------:R-:W-:Y:S03]  /*3ed0*/  HMMA.16816.F32.BF16 R40, R4, R42, RZ ;  /* 0x0000002a0428723c */ /* 0x000fe600000418ff */
[----:B------:R-:W1:Y:S01]  /*3ee0*/  LDSM.16.M88.4 R4, [R211] ;  /* 0x00000000d304783b */ /* 0x000e620000000200 */
[----:B----4-:R-:W-:-:S04]  /*3ef0*/  IADD3 R2, R200, 0x6000, RZ ;  /* 0x00006000c8027810 */ /* 0x010fc80007ffe0ff */
[----:B------:R-:W-:Y:S01]  /*3f00*/  HMMA.16816.F32.BF16 R44, R8, R54, R20 ;  /* 0x00000036082c723c */ /* 0x000fe20000041814 */
[----:B------:R-:W2:Y:S01]  /*3f10*/  LDSM.16.M88.4 R20, [R203+0x800] ;  /* 0x00080000cb14783b */ /* 0x000ea20000000200 */
[----:B------:R-:W-:-:S05]  /*3f20*/  IMAD.IADD R202, R2, 0x1, R0 ;  /* 0x0000000102ca7824 */ /* 0x000fca00078e0200 */
[----:B------:R-:W-:Y:S01]  /*3f30*/  LDSM.16.M88.4 R84, [R202+-0x4800] ;  /* 0xffb80000ca54783b */ /* 0x000fe20000000200 */
[C---:B------:R-:W-:Y:S08]  /*3f40*/  HMMA.16816.F32.BF16 R36, R8.reuse, R72, R32 ;  /* 0x000000480824723c */ /* 0x040ff00000041820 */
[C---:B---3--:R-:W-:Y:S01]  /*3f50*/  HMMA.16816.F32.BF16 R12, R8.reuse, R74, R40 ;  /* 0x0000004a080c723c */ /* 0x048fe20000041828 */
[----:B------:R-:W3:Y:S04]  /*3f60*/  LDSM.16.M88.4 R40, [R203+0x1800] ;  /* 0x00180000cb28783b */ /* 0x000ee80000000200 */
[----:B------:R-:W-:Y:S03]  /*3f70*/  LDSM.16.M88.4 R72, [R202+-0x5800] ;  /* 0xffa80000ca48783b */ /* 0x000fe60000000200 */
[----:B------:R-:W-:Y:S01]  /*3f80*/  HMMA.16816.F32.BF16 R32, R8, R76, R64 ;  /* 0x0000004c0820723c */ /* 0x000fe20000041840 */
[----:B------:R-:W-:Y:S04]  /*3f90*/  LDSM.16.M88.4 R8, [R210] ;  /* 0x00000000d208783b */ /* 0x000fe80000000200 */
[----:B------:R-:W4:Y:S04]  /*3fa0*/  LDSM.16.M88.4 R64, [R202+-0x6000] ;  /* 0xffa00000ca40783b */ /* 0x000f280000000200 */
[----:B------:R-:W5:Y:S01]  /*3fb0*/  LDSM.16.M88.4 R76, [R202+-0x5000] ;  /* 0xffb00000ca4c783b */ /* 0x000f620000000200 */
[C---:B-1----:R-:W-:Y:S03]  /*3fc0*/  HMMA.16816.F32.BF16 R60, R4.reuse, R24, R68 ;  /* 0x00000018043c723c */ /* 0x042fe60000041844 */
[----:B------:R-:W-:Y:S05]  /*3fd0*/  LDSM.16.M88.4 R68, [R201+0x3000] ;  /* 0x00300000c944783b */ /* 0x000fea0000000200 */
[C---:B------:R-:W-:Y:S01]  /*3fe0*/  HMMA.16816.F32.BF16 R52, R4.reuse, R26, R56 ;  /* 0x0000001a0434723c */ /* 0x040fe20000041838 */
[----:B------:R-:W-:Y:S07]  /*3ff0*/  LDSM.16.M88.4 R56, [R201+0x2800] ;  /* 0x00280000c938783b */ /* 0x000fee0000000200 */
[C---:B--2---:R-:W-:Y:S08]  /*4000*/  HMMA.16816.F32.BF16 R48, R4.reuse, R20, R48 ;  /* 0x000000140430723c */ /* 0x044ff00000041830 */
[C---:B------:R-:W-:Y:S08]  /*4010*/  HMMA.16816.F32.BF16 R44, R4.reuse, R22, R44 ;  /* 0x00000016042c723c */ /* 0x040ff0000004182c */
[C---:B------:R-:W-:Y:S08]  /*4020*/  HMMA.16816.F32.BF16 R36, R4.reuse, R16, R36 ;  /* 0x000000100424723c */ /* 0x040ff00000041824 */
[C---:B------:R-:W-:Y:S08]  /*4030*/  HMMA.16816.F32.BF16 R20, R4.reuse, R18, R12 ;  /* 0x000000120414723c */ /* 0x040ff0000004180c */
[C---:B---3--:R-:W-:Y:S08]  /*4040*/  HMMA.16816.F32.BF16 R16, R4.reuse, R40, R32 ;  /* 0x000000280410723c */ /* 0x048ff00000041820 */
[----:B------:R-:W-:Y:S01]  /*4050*/  HMMA.16816.F32.BF16 R12, R4, R42, R28 ;  /* 0x0000002a040c723c */ /* 0x000fe2000004181c */
[----:B------:R-:W-:Y:S04]  /*4060*/  LDSM.16.M88.4 R4, [R208+0x4000] ;  /* 0x00400000d004783b */ /* 0x000fe80000000200 */
[----:B------:R-:W1:Y:S03]  /*4070*/  LDSM.16.M88.4 R28, [R201+0x2000] ;  /* 0x00200000c91c783b */ /* 0x000e660000000200 */
[C---:B----4-:R-:W-:Y:S01]  /*4080*/  HMMA.16816.F32.BF16 R24, R8.reuse, R64, R60 ;  /* 0x000000400818723c */ /* 0x050fe2000004183c */
[----:B------:R-:W-:Y:S07]  /*4090*/  LDSM.16.M88.4 R60, [R200+0x2800] ;  /* 0x00280000c83c783b */ /* 0x000fee0000000200 */
[C---:B------:R-:W-:Y:S01]  /*40a0*/  HMMA.16816.F32.BF16 R32, R8.reuse, R66, R52 ;  /* 0x000000420820723c */ /* 0x040fe20000041834 */
[----:B------:R-:W-:Y:S04]  /*40b0*/  LDSM.16.M88.4 R52, [R203+0x2800] ;  /* 0x00280000cb34783b */ /* 0x000fe80000000200 */
[----:B------:R-:W-:Y:S03]  /*40c0*/  LDSM.16.M88.4 R64, [R203+0x3000] ;  /* 0x00300000cb40783b */ /* 0x000fe60000000200 */
[C---:B------:R-:W-:Y:S01]  /*40d0*/  HMMA.16816.F32.BF16 R40, R8.reuse, R72, R48 ;  /* 0x000000480828723c */ /* 0x040fe20000041830 */
[----:B------:R-:W-:Y:S07]  /*40e0*/  LDSM.16.M88.4 R48, [R200+0x2000] ;  /* 0x00200000c830783b */ /* 0x000fee0000000200 */
[C---:B------:R-:W-:Y:S01]  /*40f0*/  HMMA.16816.F32.BF16 R44, R8.reuse, R74, R44 ;  /* 0x0000004a082c723c */ /* 0x040fe2000004182c */
[----:B------:R-:W-:Y:S07]  /*4100*/  LDSM.16.M88.4 R72, [R200+0x3000] ;  /* 0x00300000c848783b */ /* 0x000fee0000000200 */
[C---:B-----5:R-:W-:Y:S08]  /*4110*/  HMMA.16816.F32.BF16 R36, R8.reuse, R76, R36 ;  /* 0x0000004c0824723c */ /* 0x060ff00000041824 */
[C---:B------:R-:W-:Y:S01]  /*4120*/  HMMA.16816.F32.BF16 R20, R8.reuse, R78, R20 ;  /* 0x0000004e0814723c */ /* 0x040fe20000041814 */
[----:B------:R-:W-:Y:S07]  /*4130*/  LDSM.16.M88.4 R76, [R200+0x3800] ;  /* 0x00380000c84c783b */ /* 0x000fee0000000200 */
[C---:B------:R-:W-:Y:S08]  /*4140*/  HMMA.16816.F32.BF16 R16, R8.reuse, R84, R16 ;  /* 0x000000540810723c */ /* 0x040ff00000041810 */
[----:B------:R-:W-:Y:S01]  /*4150*/  HMMA.16816.F32.BF16 R12, R8, R86, R12 ;  /* 0x00000056080c723c */ /* 0x000fe2000004180c */
[----:B------:R-:W2:Y:S04]  /*4160*/  LDSM.16.M88.4 R8, [R209+0x4000] ;  /* 0x00400000d108783b */ /* 0x000ea80000000200 */
[----:B------:R-:W-:Y:S03]  /*4170*/  LDSM.16.M88.4 R84, [R201+0x7800] ;  /* 0x00780000c954783b */ /* 0x000fe60000000200 */
[C---:B-1----:R-:W-:Y:S08]  /*4180*/  HMMA.16816.F32.BF16 R24, R4.reuse, R28, R24 ;  /* 0x0000001c0418723c */ /* 0x042ff00000041818 */
[C---:B------:R-:W-:Y:S08]  /*4190*/  HMMA.16816.F32.BF16 R28, R4.reuse, R30, R32 ;  /* 0x0000001e041c723c */ /* 0x040ff00000041820 */
[C---:B------:R-:W-:Y:S08]  /*41a0*/  HMMA.16816.F32.BF16 R32, R4.reuse, R56, R40 ;  /* 0x000000380420723c */ /* 0x040ff00000041828 */
[C---:B------:R-:W-:Y:S01]  /*41b0*/  HMMA.16816.F32.BF16 R56, R4.reuse, R58, R44 ;  /* 0x0000003a0438723c */ /* 0x040fe2000004182c */
[----:B------:R-:W-:Y:S07]  /*41c0*/  LDSM.16.M88.4 R44, [R202+-0x4000] ;  /* 0xffc00000ca2c783b */ /* 0x000fee0000000200 */
[C---:B------:R-:W-:Y:S08]  /*41d0*/  HMMA.16816.F32.BF16 R40, R4.reuse, R68, R36 ;  /* 0x000000440428723c */ /* 0x040ff00000041824 */
[C---:B------:R-:W-:Y:S01]  /*41e0*/  HMMA.16816.F32.BF16 R36, R4.reuse, R70, R20 ;  /* 0x000000460424723c */ /* 0x040fe20000041814 */
[----:B------:R-:W-:Y:S04]  /*41f0*/  LDSM.16.M88.4 R20, [R203+0x2000] ;  /* 0x00200000cb14783b */ /* 0x000fe80000000200 */
[----:B------:R-:W-:Y:S03]  /*4200*/  LDSM.16.M88.4 R68, [R203+0x3800] ;  /* 0x00380000cb44783b */ /* 0x000fe60000000200 */
[C---:B------:R-:W-:Y:S08]  /*4210*/  HMMA.16816.F32.BF16 R16, R4.reuse, R80, R16 ;  /* 0x000000500410723c */ /* 0x040ff00000041810 */
[----:B------:R-:W-:Y:S01]  /*4220*/  HMMA.16816.F32.BF16 R12, R4, R82, R12 ;  /* 0x00000052040c723c */ /* 0x000fe2000004180c */
[----:B------:R-:W1:Y:S04]  /*4230*/  LDSM.16.M88.4 R4, [R211+0x4000] ;  /* 0x00400000d304783b */ /* 0x000e680000000200 */
[----:B------:R-:W-:Y:S03]  /*4240*/  LDSM.16.M88.4 R80, [R201+0x7000] ;  /* 0x00700000c950783b */ /* 0x000fe60000000200 */
[C---:B--2---:R-:W-:Y:S08]  /*4250*/  HMMA.16816.F32.BF16 R24, R8.reuse, R48, R24 ;  /* 0x000000300818723c */ /* 0x044ff00000041818 */
[C---:B------:R-:W-:Y:S08]  /*4260*/  HMMA.16816.F32.BF16 R32, R8.reuse, R60, R32 ;  /* 0x0000003c0820723c */ /* 0x040ff00000041820 */
[C---:B------:R-:W-:Y:S01]  /*4270*/  HMMA.16816.F32.BF16 R56, R8.reuse, R62, R56 ;  /* 0x0000003e0838723c */ /* 0x040fe20000041838 */
[----:B------:R-:W-:Y:S07]  /*4280*/  LDSM.16.M88.4 R60, [R202+-0x3000] ;  /* 0xffd00000ca3c783b */ /* 0x000fee0000000200 */
[C---:B------:R-:W-:Y:S01]  /*4290*/  HMMA.16816.F32.BF16 R28, R8.reuse, R50, R28 ;  /* 0x00000032081c723c */ /* 0x040fe2000004181c */
[----:B------:R-:W-:Y:S07]  /*42a0*/  LDSM.16.M88.4 R48, [R202+-0x3800] ;  /* 0xffc80000ca30783b */ /* 0x000fee0000000200 */
[C---:B------:R-:W-:Y:S08]  /*42b0*/  HMMA.16816.F32.BF16 R40, R8.reuse, R72, R40 ;  /* 0x000000480828723c */ /* 0x040ff00000041828 */
[C---:B------:R-:W-:Y:S01]  /*42c0*/  HMMA.16816.F32.BF16 R36, R8.reuse, R74, R36 ;  /* 0x0000004a0824723c */ /* 0x040fe20000041824 */
[----:B------:R-:W-:Y:S07]  /*42d0*/  LDSM.16.M88.4 R72, [R201+0x5800] ;  /* 0x00580000c948783b */ /* 0x000fee0000000200 */
[C---:B------:R-:W-:Y:S08]  /*42e0*/  HMMA.16816.F32.BF16 R16, R8.reuse, R76, R16 ;  /* 0x0000004c0810723c */ /* 0x040ff00000041810 */
[----:B------:R-:W-:Y:S01]  /*42f0*/  HMMA.16816.F32.BF16 R12, R8, R78, R12 ;  /* 0x0000004e080c723c */ /* 0x000fe2000004180c */
[----:B------:R-:W2:Y:S04]  /*4300*/  LDSM.16.M88.4 R8, [R210+0x4000] ;  /* 0x00400000d208783b */ /* 0x000ea80000000200 */
[----:B------:R-:W3:Y:S03]  /*4310*/  LDSM.16.M88.4 R76, [R202+-0x2800] ;  /* 0xffd80000ca4c783b */ /* 0x000ee60000000200 */
[C---:B-1----:R-:W-:Y:S08]  /*4320*/  HMMA.16816.F32.BF16 R24, R4.reuse, R20, R24 ;  /* 0x000000140418723c */ /* 0x042ff00000041818 */
[C---:B------:R-:W-:Y:S08]  /*4330*/  HMMA.16816.F32.BF16 R32, R4.reuse, R52, R32 ;  /* 0x000000340420723c */ /* 0x040ff00000041820 */
[C---:B------:R-:W-:Y:S01]  /*4340*/  HMMA.16816.F32.BF16 R56, R4.reuse, R54, R56 ;  /* 0x000000360438723c */ /* 0x040fe20000041838 */
        /* <DEDUP_REMOVED lines=25> */
[C---:B------:R-:W-:Y:S01]  /*44e0*/  HMMA.16816.F32.BF16 R56, R4.reuse, R54, R56 ;  /* 0x000000360438723c */ /* 0x040fe20000041838 */
[----:B------:R-:W-:Y:S07]  /*44f0*/  LDSM.16.M88.4 R52, [R203+0x4800] ;  /* 0x00480000cb34783b */ /* 0x000fee0000000200 */
[C---:B------:R-:W-:Y:S08]  /*4500*/  HMMA.16816.F32.BF16 R28, R4.reuse, R22, R28 ;  /* 0x00000016041c723c */ /* 0x040ff0000004181c */
        /* <DEDUP_REMOVED lines=15> */
[----:B------:R-:W-:Y:S07]  /*4600*/  LDSM.16.M88.4 R68, [R202+-0x1000] ;  /* 0xfff00000ca44783b */ /* 0x000fee0000000200 */
[C---:B---3--:R-:W-:Y:S08]  /*4610*/  HMMA.16816.F32.BF16 R24, R8.reuse, R76, R20 ;  /* 0x0000004c0818723c */ /* 0x048ff00000041814 */
[----:B------:R-:W-:Y:S01]  /*4620*/  HMMA.16816.F32.BF16 R12, R8, R78, R12 ;  /* 0x0000004e080c723c */ /* 0x000fe2000004180c */
[----:B------:R-:W2:Y:S04]  /*4630*/  LDSM.16.M88.4 R8, [R210+0x8000] ;  /* 0x00800000d208783b */ /* 0x000ea80000000200 */
[----:B------:R-:W3:Y:S03]  /*4640*/  LDSM.16.M88.4 R76, [R202+-0x800] ;  /* 0xfff80000ca4c783b */ /* 0x000ee60000000200 */
[C---:B-1----:R-:W-:Y:S08]  /*4650*/  HMMA.16816.F32.BF16 R16, R4.reuse, R44, R16 ;  /* 0x0000002c0410723c */ /* 0x042ff00000041810 */
[C---:B------:R-:W-:Y:S08]  /*4660*/  HMMA.16816.F32.BF16 R32, R4.reuse, R52, R32 ;  /* 0x000000340420723c */ /* 0x040ff00000041820 */
[C---:B------:R-:W-:Y:S08]  /*4670*/  HMMA.16816.F32.BF16 R56, R4.reuse, R54, R56 ;  /* 0x000000360438723c */ /* 0x040ff00000041838 */
[C---:B------:R-:W-:Y:S08]  /*4680*/  HMMA.16816.F32.BF16 R20, R4.reuse, R46, R28 ;  /* 0x0000002e0414723c */ /* 0x040ff0000004181c */
[C---:B------:R-:W-:Y:S08]  /*4690*/  HMMA.16816.F32.BF16 R40, R4.reuse, R64, R40 ;  /* 0x000000400428723c */ /* 0x040ff00000041828 */
[C---:B------:R-:W-:Y:S01]  /*46a0*/  HMMA.16816.F32.BF16 R36, R4.reuse, R66, R36 ;  /* 0x000000420424723c */ /* 0x040fe20000041824 */
[----:B------:R-:W-:Y:S07]  /*46b0*/  LDSM.16.M88.4 R64, [R201+0x6000] ;  /* 0x00600000c940783b */ /* 0x000fee0000000200 */
[C---:B----4-:R-:W-:Y:S08]  /*46c0*/  HMMA.16816.F32.BF16 R28, R4.reuse, R72, R24 ;  /* 0x00000048041c723c */ /* 0x050ff00000041818 */
[----:B------:R-:W-:Y:S01]  /*46d0*/  HMMA.16816.F32.BF16 R12, R4, R74, R12 ;  /* 0x0000004a040c723c */ /* 0x000fe2000004180c */
[----:B------:R-:W-:Y:S04]  /*46e0*/  LDSM.16.M88.4 R4, [R208+0xc000] ;  /* 0x00c00000d004783b */ /* 0x000fe80000000200 */
[----:B------:R-:W1:Y:S03]  /*46f0*/  LDSM.16.M88.4 R72, [R201+0x6800] ;  /* 0x00680000c948783b */ /* 0x000e660000000200 */
[C---:B--2---:R-:W-:Y:S08]  /*4700*/  HMMA.16816.F32.BF16 R24, R8.reuse, R48, R16 ;  /* 0x000000300818723c */ /* 0x044ff00000041810 */
[C---:B------:R-:W-:Y:S08]  /*4710*/  HMMA.16816.F32.BF16 R16, R8.reuse, R60, R32 ;  /* 0x0000003c0810723c */ /* 0x040ff00000041820 */
[C---:B------:R-:W-:Y:S01]  /*4720*/  HMMA.16816.F32.BF16 R56, R8.reuse, R62, R56 ;  /* 0x0000003e0838723c */ /* 0x040fe20000041838 */
[----:B------:R-:W-:Y:S07]  /*4730*/  LDSM.16.M88.4 R60, [R200+0x6000] ;  /* 0x00600000c83c783b */ /* 0x000fee0000000200 */
        /* <DEDUP_REMOVED lines=11> */
[----:B------:R-:W-:Y:S04]  /*47f0*/  LDSM.16.M88.4 R72, [R203+0x6800] ;  /* 0x00680000cb48783b */ /* 0x000fe80000000200 */
[----:B------:R-:W-:Y:S03]  /*4800*/  LDSM.16.M88.4 R56, [R202] ;  /* 0x00000000ca38783b */ /* 0x000fe60000000200 */
[C---:B------:R-:W-:Y:S01]  /*4810*/  HMMA.16816.F32.BF16 R36, R4.reuse, R66, R20 ;  /* 0x000000420424723c */ /* 0x040fe20000041814 */
[----:B------:R-:W-:Y:S07]  /*4820*/  LDSM.16.M88.4 R64, [R203+0x6000] ;  /* 0x00600000cb40783b */ /* 0x000fee0000000200 */
[C---:B------:R-:W-:Y:S01]  /*4830*/  HMMA.16816.F32.BF16 R24, R4.reuse, R80, R52 ;  /* 0x000000500418723c */ /* 0x040fe20000041834 */
[----:B------:R-:W-:Y:S07]  /*4840*/  LDSM.16.M88.4 R52, [R202+0x800] ;  /* 0x00080000ca34783b */ /* 0x000fee0000000200 */
[C---:B------:R-:W-:Y:S01]  /*4850*/  HMMA.16816.F32.BF16 R20, R4.reuse, R82, R48 ;  /* 0x000000520414723c */ /* 0x040fe20000041830 */
[----:B------:R-:W-:Y:S04]  /*4860*/  LDSM.16.M88.4 R80, [R203+0x7000] ;  /* 0x00700000cb50783b */ /* 0x000fe80000000200 */
[----:B------:R-:W-:Y:S03]  /*4870*/  LDSM.16.M88.4 R48, [R202+0x1000] ;  /* 0x00100000ca30783b */ /* 0x000fe60000000200 */
[C---:B------:R-:W-:Y:S01]  /*4880*/  HMMA.16816.F32.BF16 R16, R4.reuse, R84, R44 ;  /* 0x000000540410723c */ /* 0x040fe2000004182c */
[----:B------:R-:W-:Y:S07]  /*4890*/  LDSM.16.M88.4 R44, [R202+0x1800] ;  /* 0x00180000ca2c783b */ /* 0x000fee0000000200 */
[----:B------:R-:W-:Y:S01]  /*48a0*/  HMMA.16816.F32.BF16 R4, R4, R86, R8 ;  /* 0x000000560404723c */ /* 0x000fe20000041808 */
[----:B------:R-:W1:Y:S04]  /*48b0*/  LDSM.16.M88.4 R8, [R211+0xc000] ;  /* 0x00c00000d308783b */ /* 0x000e680000000200 */
[----:B------:R-:W4:Y:S03]  /*48c0*/  LDSM.16.M88.4 R84, [R203+0x7800] ;  /* 0x00780000cb54783b */ /* 0x000f260000000200 */
[C---:B--2---:R-:W-:Y:S08]  /*48d0*/  HMMA.16816.F32.BF16 R32, R12.reuse, R68, R32 ;  /* 0x000000440c20723c */ /* 0x044ff00000041820 */
[C---:B------:R-:W-:Y:S08]  /*48e0*/  HMMA.16816.F32.BF16 R28, R12.reuse, R70, R28 ;  /* 0x000000460c1c723c */ /* 0x040ff0000004181c */
[C---:B---3--:R-:W-:Y:S08]  /*48f0*/  HMMA.16816.F32.BF16 R24, R12.reuse, R76, R24 ;  /* 0x0000004c0c18723c */ /* 0x048ff00000041818 */
[C---:B------:R-:W-:Y:S08]  /*4900*/  HMMA.16816.F32.BF16 R40, R12.reuse, R60, R40 ;  /* 0x0000003c0c28723c */ /* 0x040ff00000041828 */
[C---:B------:R-:W-:Y:S08]  /*4910*/  HMMA.16816.F32.BF16 R36, R12.reuse, R62, R36 ;  /* 0x0000003e0c24723c */ /* 0x040ff00000041824 */
[C---:B------:R-:W-:Y:S08]  /*4920*/  HMMA.16816.F32.BF16 R20, R12.reuse, R78, R20 ;  /* 0x0000004e0c14723c */ /* 0x040ff00000041814 */
[C---:B------:R-:W-:Y:S08]  /*4930*/  HMMA.16816.F32.BF16 R16, R12.reuse, R88, R16 ;  /* 0x000000580c10723c */ /* 0x040ff00000041810 */
[----:B------:R-:W-:Y:S01]  /*4940*/  HMMA.16816.F32.BF16 R12, R12, R90, R4 ;  /* 0x0000005a0c0c723c */ /* 0x000fe20000041804 */
[----:B------:R-:W2:Y:S01]  /*4950*/  LDSM.16.M88.4 R4, [R210+0xc000] ;  /* 0x00c00000d204783b */ /* 0x000ea20000000200 */
[----:B------:R-:W-:-:S06]  /*4960*/  DEPBAR.LE SB0, 0x0 ;  /* 0x000080000000791a */ /* 0x000fcc0000000000 */
[C---:B-1----:R-:W-:Y:S08]  /*4970*/  HMMA.16816.F32.BF16 R32, R8.reuse, R72, R32 ;  /* 0x000000480820723c */ /* 0x042ff00000041820 */
[C---:B------:R-:W-:Y:S08]  /*4980*/  HMMA.16816.F32.BF16 R28, R8.reuse, R74, R28 ;  /* 0x0000004a081c723c */ /* 0x040ff0000004181c */
[C---:B------:R-:W-:Y:S08]  /*4990*/  HMMA.16816.F32.BF16 R24, R8.reuse, R80, R24 ;  /* 0x000000500818723c */ /* 0x040ff00000041818 */
        /* <DEDUP_REMOVED lines=45> */
.L_x_2210:
[----:B------:R-:W-:Y:S05]  /*4c70*/  BRA.DIV ~URZ, `(.L_x_2063) ;  /* 0x00014e227f007947 */ /* 0x000fea000b800000 */
[----:B------:R-:W3:Y:S01]  /*4c80*/  SHFL.IDX PT, R0, R10, RZ, 0x181f ;  /* 0x00181fff0a007589 */ /* 0x000ee200000e0000 */
[----:B------:R-:W-:Y:S02]  /*4c90*/  ISETP.GE.AND P0, PT, R218, c[0x0][0x1d4], PT ;  /* 0x00007500da007a0c */ /* 0x000fe40003f06270 */
[----:B------:R-:W-:Y:S02]  /*4ca0*/  ISETP.GE.AND P2, PT, R224, c[0x0][0x1d4], PT ;  /* 0x00007500e0007a0c */ /* 0x000fe40003f46270 */
[----:B------:R-:W-:Y:S02]  /*4cb0*/  SEL R14, RZ, 0x10, P0 ;  /* 0x00000010ff0e7807 */ /* 0x000fe40000000000 */
[----:B------:R-:W-:Y:S02]  /*4cc0*/  SEL R13, RZ, 0x10, P2 ;  /* 0x00000010ff0d7807 */ /* 0x000fe40001000000 */
[----:B---3--:R-:W-:-:S05]  /*4cd0*/  IADD3 R2, P1, R0, R98, RZ ;  /* 0x0000006200027210 */ /* 0x008fca0007f3e0ff */
[----:B--2---:R-:W-:Y:S01]  /*4ce0*/  IMAD.X R3, R4, 0x1, R92, P1 ;  /* 0x0000000104037824 */ /* 0x004fe200008e065c */
[----:B------:R-:W-:-:S04]  /*4cf0*/  IADD3 R8, P1, R0, R99, RZ ;  /* 0x0000006300087210 */ /* 0x000fc80007f3e0ff */
[----:B------:R-:W-:Y:S01]  /*4d00*/  @!PT LDS RZ, [RZ] ;  /* 0x00000000fffff984 */ /* 0x000fe20000000800 */
[----:B------:R-:W-:Y:S01]  /*4d10*/  @!PT LDS RZ, [RZ] ;  /* 0x00000000fffff984 */ /* 0x000fe20000000800 */
[----:B------:R2:W-:Y:S01]  /*4d20*/  LDGSTS.E.BYPASS.LTC128B.128 [R215+0x8100], [R2.64], !P0 ;  /* 0x0810000002d77fae */ /* 0x0005e2000c101d46 */
[----:B------:R-:W-:Y:S01]  /*4d30*/  IADD3 R6, P0, R0, R101, RZ ;  /* 0x0000006500067210 */ /* 0x000fe20007f1e0ff */
[----:B------:R-:W-:Y:S01]  /*4d40*/  IMAD.X R9, R4, 0x1, R93, P1 ;  /* 0x0000000104097824 */ /* 0x000fe200008e065d */
[----:B------:R-:W-:-:S03]  /*4d50*/  ISETP.GE.AND P1, PT, R223, c[0x0][0x1d4], PT ;  /* 0x00007500df007a0c */ /* 0x000fc60003f26270 */
[----:B------:R-:W-:Y:S01]  /*4d60*/  IMAD.X R7, R4, 0x1, R94, P0 ;  /* 0x0000000104077824 */ /* 0x000fe200000e065e */
[----:B------:R-:W-:Y:S01]  /*4d70*/  ISETP.GE.AND P0, PT, R225, c[0x0][0x1d4], PT ;  /* 0x00007500e1007a0c */ /* 0x000fe20003f06270 */
[----:B------:R3:W-:Y:S01]  /*4d80*/  LDGSTS.E.BYPASS.LTC128B.128 [R215+0xa100], [R8.64], !P2 ;  /* 0x0a10000008d77fae */ /* 0x0007e2000d101d46 */
[----:B------:R-:W-:-:S07]  /*4d90*/  SEL R12, RZ, 0x10, P1 ;  /* 0x00000010ff0c7807 */ /* 0x000fce0000800000 */
[----:B------:R3:W-:Y:S01]  /*4da0*/  LDGSTS.E.BYPASS.LTC128B.128 [R215+0xc100], [R6.64], !P1 ;  /* 0x0c10000006d77fae */ /* 0x0007e2000c901d46 */
[----:B--2---:R-:W-:-:S03]  /*4db0*/  IADD3 R2, P3, R0, R102, RZ ;  /* 0x0000006600027210 */ /* 0x004fc60007f7e0ff */
[----:B------:R-:W2:Y:S02]  /*4dc0*/  SHFL.IDX PT, R0, R10, 0x1, 0x181f ;  /* 0x00381f000a007f89 */ /* 0x000ea400000e0000 */
[----:B------:R-:W-:Y:S02]  /*4dd0*/  IMAD.X R3, R4, 0x1, R95, P3 ;  /* 0x0000000104037824 */ /* 0x000fe400018e065f */
[----:B------:R4:W1:Y:S04]  /*4de0*/  SHFL.IDX PT, R4, R5, 0x1, 0x181f ;  /* 0x00381f0005047f89 */ /* 0x00086800000e0000 */
[----:B------:R3:W-:Y:S01]  /*4df0*/  LDGSTS.E.BYPASS.LTC128B.128 [R215+0xe100], [R2.64], !P0 ;  /* 0x0e10000002d77fae */ /* 0x0007e2000c101d46 */
[----:B-1--4-:R-:W-:-:S03]  /*4e00*/  SEL R5, RZ, 0x10, P0 ;  /* 0x00000010ff057807 */ /* 0x012fc60000000000 */
.L_x_2211:
[----:B--23--:R-:W-:Y:S02]  /*4e10*/  IADD3 R2, -R14, 0x10, RZ ;  /* 0x000000100e027810 */ /* 0x00cfe40007ffe1ff */
[----:B------:R-:W-:-:S02]  /*4e20*/  IADD3 R3, -R13, 0x10, RZ ;  /* 0x000000100d037810 */ /* 0x000fc40007ffe1ff */
[----:B------:R-:W-:Y:S02]  /*4e30*/  LOP3.LUT R2, R2, 0xf, RZ, 0xc0, !PT ;  /* 0x0000000f02027812 */ /* 0x000fe400078ec0ff */
[----:B------:R-:W-:Y:S02]  /*4e40*/  ISETP.NE.U32.AND P3, PT, R14, RZ, PT ;  /* 0x000000ff0e00720c */ /* 0x000fe40003f65070 */
[----:B------:R-:W-:Y:S02]  /*4e50*/  IADD3 R10, P1, P0, R2, R0, R98 ;  /* 0x00000000020a7210 */ /* 0x000fe4000783e062 */
[----:B------:R-:W-:Y:S02]  /*4e60*/  LOP3.LUT R2, R3, 0xf, RZ, 0xc0, !PT ;  /* 0x0000000f03027812 */ /* 0x000fe400078ec0ff */
[----:B------:R-:W-:Y:S02]  /*4e70*/  IADD3 R3, -R12, 0x10, RZ ;  /* 0x000000100c037810 */ /* 0x000fe40007ffe1ff */
[----:B------:R-:W-:-:S02]  /*4e80*/  IADD3.X R11, RZ, R4, R92, P1, P0 ;  /* 0x00000004ff0b7210 */ /* 0x000fc40000fe045c */
[----:B------:R-:W-:Y:S02]  /*4e90*/  IADD3 R8, P1, P0, R2, R0, R99 ;  /* 0x0000000002087210 */ /* 0x000fe4000783e063 */
[----:B------:R-:W-:Y:S01]  /*4ea0*/  LOP3.LUT R2, R3, 0xf, RZ, 0xc0, !PT ;  /* 0x0000000f03027812 */ /* 0x000fe200078ec0ff */
[----:B------:R-:W-:Y:S01]  /*4eb0*/  @!PT LDS RZ, [RZ] ;  /* 0x00000000fffff984 */ /* 0x000fe20000000800 */
[----:B------:R-:W-:Y:S01]  /*4ec0*/  @!PT LDS RZ, [RZ] ;  /* 0x00000000fffff984 */ /* 0x000fe20000000800 */
[----:B------:R-:W-:Y:S01]  /*4ed0*/  @!PT LDS RZ, [RZ] ;  /* 0x00000000fffff984 */ /* 0x000fe20000000800 */
[----:B------:R1:W-:Y:S01]  /*4ee0*/  LDGSTS.E.BYPASS.LTC128B.128.ZFILL [R215+0x9100], [R10.64], P3 ;  /* 0x091000000ad77fae */ /* 0x0003e20009941d46 */
[----:B------:R-:W-:Y:S02]  /*4ef0*/  IADD3 R3, -R5, 0x10, RZ ;  /* 0x0000001005037810 */ /* 0x000fe40007ffe1ff */
[----:B------:R-:W-:Y:S02]  /*4f00*/  IADD3.X R9, RZ, R4, R93, P1, P0 ;  /* 0x00000004ff097210 */ /* 0x000fe40000fe045d */
[----:B------:R-:W-:Y:S02]  /*4f10*/  IADD3 R6, P1, P0, R2, R0, R101 ;  /* 0x0000000002067210 */ /* 0x000fe4000783e065 */
[----:B------:R-:W-:-:S02]  /*4f20*/  LOP3.LUT R2, R3, 0xf, RZ, 0xc0, !PT ;  /* 0x0000000f03027812 */ /* 0x000fc400078ec0ff */
[----:B------:R-:W-:Y:S02]  /*4f30*/  IADD3.X R7, RZ, R4, R94, P1, P0 ;  /* 0x00000004ff077210 */ /* 0x000fe40000fe045e */
[----:B------:R-:W-:Y:S02]  /*4f40*/  IADD3 R2, P1, P0, R2, R0, R102 ;  /* 0x0000000002027210 */ /* 0x000fe4000783e066 */
[----:B------:R-:W-:Y:S02]  /*4f50*/  ISETP.NE.U32.AND P2, PT, R13, RZ, PT ;  /* 0x000000ff0d00720c */ /* 0x000fe40003f45070 */
[----:B------:R-:W-:Y:S02]  /*4f60*/  IADD3.X R3, RZ, R4, R95, P1, P0 ;  /* 0x00000004ff037210 */ /* 0x000fe40000fe045f */
[----:B------:R-:W-:Y:S02]  /*4f70*/  ISETP.NE.U32.AND P1, PT, R12, RZ, PT ;  /* 0x000000ff0c00720c */ /* 0x000fe40003f25070 */
[----:B------:R-:W-:-:S07]  /*4f80*/  ISETP.NE.U32.AND P0, PT, R5, RZ, PT ;  /* 0x000000ff0500720c */ /* 0x000fce0003f05070 */
[----:B------:R1:W-:Y:S04]  /*4f90*/  LDGSTS.E.BYPASS.LTC128B.128.ZFILL [R215+0xb100], [R8.64], P2 ;  /* 0x0b10000008d77fae */ /* 0x0003e80009141d46 */
[----:B------:R1:W-:Y:S04]  /*4fa0*/  LDGSTS.E.BYPASS.LTC128B.128.ZFILL [R215+0xd100], [R6.64], P1 ;  /* 0x0d10000006d77fae */ /* 0x0003e80008941d46 */
[----:B------:R1:W-:Y:S02]  /*4fb0*/  LDGSTS.E.BYPASS.LTC128B.128.ZFILL [R215+0xf100], [R2.64], P0 ;  /* 0x0f10000002d77fae */ /* 0x0003e40008141d46 */
.L_x_2061:
[----:B------:R-:W-:Y:S05]  /*4fc0*/  BSYNC B0 ;  /* 0x0000000000007941 */ /* 0x000fea0003800000 */
.L_x_2060:
[----:B------:R-:W-:Y:S01]  /*4fd0*/  IMAD.MOV.U32 R0, RZ, RZ, c[0x0][0x2c4] ;  /* 0x0000b100ff007624 */ /* 0x000fe200078e00ff */
[----:B------:R-:W-:Y:S01]  /*4fe0*/  ULDC UR4, c[0x0][0x324] ;  /* 0x0000c90000047ab9 */ /* 0x000fe20000000800 */
[----:B-1----:R-:W-:Y:S01]  /*4ff0*/  IADD3 R2, R227, 0x1, -R100 ;  /* 0x00000001e3027810 */ /* 0x002fe20007ffe864 */
[----:B------:R-:W-:Y:S01]  /*5000*/  ULOP3.LUT UR4, URZ, UR4, URZ, 0x33, !UPT ;  /* 0x000000043f047292 */ /* 0x000fe2000f8e333f */
[----:B------:R-:W0:Y:S01]  /*5010*/  LDGDEPBAR ;  /* 0x00000000000079af */ /* 0x000e220000000000 */
[----:B------:R-:W-:Y:S01]  /*5020*/  ISETP.NE.AND P0, PT, R0, 0x1, PT ;  /* 0x000000010000780c */ /* 0x000fe20003f05270 */
[----:B------:R-:W-:-:S02]  /*5030*/  IMAD.IADD R0, R243, 0x1, R242 ;  /* 0x00000001f3007824 */ /* 0x000fc400078e02f2 */
[----:B------:R-:W-:Y:S02]  /*5040*/  IMAD.IADD R8, R96, 0x1, -R231 ;  /* 0x0000000160087824 */ /* 0x000fe400078e0ae7 */
[----:B------:R-:W-:-:S08]  /*5050*/  IMAD.MOV.U32 R4, RZ, RZ, R0 ;  /* 0x000000ffff047224 */ /* 0x000fd000078e0000 */
[----:B------:R-:W-:Y:S01]  /*5060*/  @P0 IMAD.HI.U32 R3, R0, c[0x0][0x2c8], RZ ;  /* 0x0000b20000030a27 */ /* 0x000fe200078e00ff */
[----:B------:R-:W-:-:S04]  /*5070*/  IADD3 R0, -R228, R2, -R231 ;  /* 0x00000002e4007210 */ /* 0x000fc80007ffe9e7 */
[C---:B------:R-:W-:Y:S02]  /*5080*/  IADD3 R7, R0.reuse, UR4, RZ ;  /* 0x0000000400077c10 */ /* 0x040fe4000fffe0ff */
[----:B------:R-:W-:Y:S02]  /*5090*/  @P0 SHF.R.U32.HI R4, RZ, c[0x0][0x2cc], R3 ;  /* 0x0000b300ff040a19 */ /* 0x000fe40000011603 */
[----:B------:R-:W-:Y:S01]  /*50a0*/  IADD3 R6, R0, c[0x0][0x328], RZ ;  /* 0x0000ca0000067a10 */ /* 0x000fe20007ffe0ff */
[----:B------:R-:W-:Y:S05]  /*50b0*/  BRA.DIV ~URZ, `(.L_x_2064) ;  /* 0x00014c727f007947 */ /* 0x000fea000b800000 */
[----:B------:R1:W2:Y:S02]  /*50c0*/  SHFL.IDX PT, R3, R4, RZ, 0x1c1f ;  /* 0x001c1fff04037589 */ /* 0x0002a400000e0000 */
.L_x_2212:
        /* <DEDUP_REMOVED lines=17> */
.L_x_2067:
[----:B------:R-:W-:-:S04]  /*51e0*/  MOV R5, 0x1 ;  /* 0x0000000100057802 */ /* 0x000fc80000000f00 */
[----:B------:R-:W-:-:S13]  /*51f0*/  ISETP.NE.AND P0, PT, R5, c[0x0][0x32c], PT ;  /* 0x0000cb0005007a0c */ /* 0x000fda0003f05270 */
[----:B------:R-:W-:-:S05]  /*5200*/  @P0 IMAD.HI.U32 R5, R3, c[0x0][0x330], RZ ;  /* 0x0000cc0003050a27 */ /* 0x000fca00078e00ff */
[----:B------:R-:W-:Y:S02]  /*5210*/  @P0 SHF.R.U32.HI R3, RZ, c[0x0][0x334], R5 ;  /* 0x0000cd00ff030a19 */ /* 0x000fe40000011605 */
.L_x_2068:
[----:B------:R-:W-:Y:S05]  /*5220*/  BSYNC B0 ;  /* 0x0000000000007941 */ /* 0x000fea0003800000 */
.L_x_2066:
[----:B------:R-:W-:-:S04]  /*5230*/  IMAD R3, R3, c[0x0][0x32c], -R100 ;  /* 0x0000cb0003037a24 */ /* 0x000fc800078e0a64 */
[----:B------:R-:W-:-:S05]  /*5240*/  IMAD.IADD R3, R3, 0x1, -R231 ;  /* 0x0000000103037824 */ /* 0x000fca00078e0ae7 */
[----:B------:R-:W-:Y:S02]  /*5250*/  IADD3 R5, R3, c[0x0][0x32c], RZ ;  /* 0x0000cb0003057a10 */ /* 0x000fe40007ffe0ff */
[----:B------:R-:W-:Y:S02]  /*5260*/  IMNMX R0, R0, R3, !PT ;  /* 0x0000000300007217 */ /* 0x000fe40007800200 */
[----:B------:R-:W-:Y:S02]  /*5270*/  IMNMX R2, R2, R5, PT ;  /* 0x0000000502027217 */ /* 0x000fe40003800200 */
.L_x_2065:
[----:B------:R-:W-:-:S04]  /*5280*/  ISETP.GT.AND P1, PT, R216, RZ, PT ;  /* 0x000000ffd800720c */ /* 0x000fc80003f24270 */
[C---:B------:R-:W-:Y:S02]  /*5290*/  ISETP.GT.AND P2, PT, R0.reuse, RZ, P1 ;  /* 0x000000ff0000720c */ /* 0x040fe40000f44270 */
[----:B------:R-:W-:Y:S02]  /*52a0*/  ISETP.GT.AND P0, PT, R0, 0x1, P1 ;  /* 0x000000010000780c */ /* 0x000fe40000f04270 */
[C---:B------:R-:W-:Y:S02]  /*52b0*/  ISETP.LT.OR P2, PT, R2.reuse, 0x1, P2 ;  /* 0x000000010200780c */ /* 0x040fe40001741670 */
[----:B------:R-:W-:Y:S02]  /*52c0*/  ISETP.LT.OR P0, PT, R2, 0x2, P0 ;  /* 0x000000020200780c */ /* 0x000fe40000701670 */
[----:B------:R-:W-:Y:S02]  /*52d0*/  FSEL R9, R40, -INF , !P2 ;  /* 0xff80000028097808 */ /* 0x000fe40005000000 */
[----:B------:R-:W-:-:S02]  /*52e0*/  FSEL R10, R41, -INF , !P0 ;  /* 0xff800000290a7808 */ /* 0x000fc40004000000 */
[C---:B------:R-:W-:Y:S02]  /*52f0*/  ISETP.GT.AND P2, PT, R0.reuse, 0x8, P1 ;  /* 0x000000080000780c */ /* 0x040fe40000f44270 */
        /* <DEDUP_REMOVED lines=40> */
[----:B------:R-:W-:Y:S01]  /*5580*/  FSEL R92, R45, -INF , !P0 ;  /* 0xff8000002d5c7808 */ /* 0x000fe20004000000 */
[----:B------:R-:W-:Y:S06]  /*5590*/  BRA.DIV ~URZ, `(.L_x_2069) ;  /* 0x000148027f007947 */ /* 0x000fec000b800000 */
[----:B------:R2:W3:Y:S02]  /*55a0*/  SHFL.IDX PT, R3, R4, 0x1, 0x1c1f ;  /* 0x003c1f0004037f89 */ /* 0x0004e400000e0000 */
.L_x_2213:
        /* <DEDUP_REMOVED lines=10> */
[----:B-12---:R-:W-:Y:S01]  /*5650*/  IMAD.MOV.U32 R4, RZ, RZ, 0x1 ;  /* 0x00000001ff047424 */ /* 0x006fe200078e00ff */
[----:B------:R-:W-:-:S04]  /*5660*/  LOP3.LUT R3, RZ, R3, RZ, 0x33, !PT ;  /* 0x00000003ff037212 */ /* 0x000fc800078e33ff */
[----:B------:R-:W-:-:S13]  /*5670*/  ISETP.NE.AND P0, PT, R4, c[0x0][0x32c], PT ;  /* 0x0000cb0004007a0c */ /* 0x000fda0003f05270 */
[----:B------:R-:W-:-:S05]  /*5680*/  @P0 IMAD.HI.U32 R4, R3, c[0x0][0x330], RZ ;  /* 0x0000cc0003040a27 */ /* 0x000fca00078e00ff */
[----:B------:R-:W-:-:S04]  /*5690*/  @P0 SHF.R.U32.HI R3, RZ, c[0x0][0x334], R4 ;  /* 0x0000cd00ff030a19 */ /* 0x000fc80000011604 */
[----:B------:R-:W-:Y:S01]  /*56a0*/  LOP3.LUT R3, RZ, R3, RZ, 0x33, !PT ;  /* 0x00000003ff037212 */ /* 0x000fe200078e33ff */
[----:B------:R-:W-:Y:S05]  /*56b0*/  BRA `(.L_x_2073) ;  /* 0x0000004000007947 */ /* 0x000fea0003800000 */
.L_x_2072:
[----:B-12---:R-:W-:-:S04]  /*56c0*/  MOV R4, 0x1 ;  /* 0x0000000100047802 */ /* 0x006fc80000000f00 */
[----:B------:R-:W-:-:S13]  /*56d0*/  ISETP.NE.AND P0, PT, R4, c[0x0][0x32c], PT ;  /* 0x0000cb0004007a0c */ /* 0x000fda0003f05270 */
[----:B------:R-:W-:-:S05]  /*56e0*/  @P0 IMAD.HI.U32 R4, R3, c[0x0][0x330], RZ ;  /* 0x0000cc0003040a27 */ /* 0x000fca00078e00ff */
[----:B------:R-:W-:Y:S02]  /*56f0*/  @P0 SHF.R.U32.HI R3, RZ, c[0x0][0x334], R4 ;  /* 0x0000cd00ff030a19 */ /* 0x000fe40000011604 */
.L_x_2073:
[----:B------:R-:W-:Y:S05]  /*5700*/  BSYNC B0 ;  /* 0x0000000000007941 */ /* 0x000fea0003800000 */
.L_x_2071:
[----:B------:R-:W-:-:S04]  /*5710*/  IMAD R3, R3, c[0x0][0x32c], -R100 ;  /* 0x0000cb0003037a24 */ /* 0x000fc800078e0a64 */
[----:B------:R-:W-:-:S05]  /*5720*/  IMAD.IADD R3, R3, 0x1, -R231 ;  /* 0x0000000103037824 */ /* 0x000fca00078e0ae7 */
[----:B------:R-:W-:Y:S02]  /*5730*/  IADD3 R4, R3, c[0x0][0x32c], RZ ;  /* 0x0000cb0003047a10 */ /* 0x000fe40007ffe0ff */
[----:B------:R-:W-:Y:S02]  /*5740*/  IMNMX R0, R0, R3, !PT ;  /* 0x0000000300007217 */ /* 0x000fe40007800200 */
[----:B------:R-:W-:Y:S02]  /*5750*/  IMNMX R2, R2, R4, PT ;  /* 0x0000000402027217 */ /* 0x000fe40003800200 */
.L_x_2070:
[C---:B------:R-:W-:Y:S02]  /*5760*/  ISETP.GT.AND P0, PT, R0.reuse, 0x1, P1 ;  /* 0x000000010000780c */ /* 0x040fe40000f04270 */
[----:B------:R-:W-:Y:S02]  /*5770*/  ISETP.GT.AND P2, PT, R0, 0x8, P1 ;  /* 0x000000080000780c */ /* 0x000fe40000f44270 */
[C---:B------:R-:W-:Y:S02]  /*5780*/  ISETP.LT.OR P0, PT, R2.reuse, 0x2, P0 ;  /* 0x000000020200780c */ /* 0x040fe40000701670 */
[----:B------:R-:W-:-:S02]  /*5790*/  ISETP.LT.OR P2, PT, R2, 0x9, P2 ;  /* 0x000000090200780c */ /* 0x000fc40001741670 */
[----:B------:R-:W-:Y:S02]  /*57a0*/  FSEL R7, R43, -INF , !P0 ;  /* 0xff8000002b077808 */ /* 0x000fe40004000000 */
[----:B------:R-:W-:Y:S02]  /*57b0*/  ISETP.GT.AND P0, PT, R0, 0x9, P1 ;  /* 0x000000090000780c */ /* 0x000fe40000f04270 */
[----:B------:R-:W-:Y:S02]  /*57c0*/  FSEL R12, R38, -INF , !P2 ;  /* 0xff800000260c7808 */ /* 0x000fe40005000000 */
[----:B------:R-:W-:Y:S02]  /*57d0*/  ISETP.LT.OR P0, PT, R2, 0xa, P0 ;  /* 0x0000000a0200780c */ /* 0x000fe40000701670 */
[----:B------:R-:W-:Y:S02]  /*57e0*/  FMNMX.FTZ R3, R9, R10, !PT ;  /* 0x0000000a09037209 */ /* 0x000fe40007810000 */
[----:B------:R-:W-:-:S02]  /*57f0*/  FSEL R13, R39, -INF , !P0 ;  /* 0xff800000270d7808 */ /* 0x000fc40004000000 */
[C---:B------:R-:W-:Y:S02]  /*5800*/  ISETP.GT.AND P0, PT, R0.reuse, 0x11, P1 ;  /* 0x000000110000780c */ /* 0x040fe40000f04270 */
[----:B------:R-:W-:Y:S02]  /*5810*/  ISETP.GT.AND P3, PT, R0, 0x10, P1 ;  /* 0x000000100000780c */ /* 0x000fe40000f64270 */
[----:B------:R-:W-:Y:S02]  /*5820*/  ISETP.LT.OR P2, PT, R2, 0x12, P0 ;  /* 0x000000120200780c */ /* 0x000fe40000741670 */
[C---:B------:R-:W-:Y:S02]  /*5830*/  ISETP.GT.AND P0, PT, R0.reuse, 0x18, P1 ;  /* 0x000000180000780c */ /* 0x040fe40000f04270 */
[----:B------:R-:W-:Y:S02]  /*5840*/  FSEL R17, R35, -INF , !P2 ;  /* 0xff80000023117808 */ /* 0x000fe40005000000 */
[----:B------:R-:W-:-:S02]  /*5850*/  ISETP.GT.AND P2, PT, R0, RZ, P1 ;  /* 0x000000ff0000720c */ /* 0x000fc40000f44270 */
[C---:B------:R-:W-:Y:S02]  /*5860*/  ISETP.LT.OR P0, PT, R2.reuse, 0x19, P0 ;  /* 0x000000190200780c */ /* 0x040fe40000701670 */
[----:B------:R-:W-:Y:S02]  /*5870*/  ISETP.LT.OR P2, PT, R2, 0x1, P2 ;  /* 0x000000010200780c */ /* 0x000fe40001741670 */
[----:B------:R-:W-:Y:S02]  /*5880*/  FMNMX.FTZ R3, R11, R3, !PT ;  /* 0x000000030b037209 */ /* 0x000fe40007810000 */
[----:B------:R-:W-:Y:S02]  /*5890*/  FSEL R6, R42, -INF , !P2 ;  /* 0xff8000002a067808 */ /* 0x000fe40005000000 */
[----:B------:R-:W-:Y:S02]  /*58a0*/  ISETP.LT.OR P3, PT, R2, 0x11, P3 ;  /* 0x000000110200780c */ /* 0x000fe40001f61670 */
[----:B-12---:R-:W-:-:S02]  /*58b0*/  FMNMX.FTZ R4, R6, R7, !PT ;  /* 0x0000000706047209 */ /* 0x006fc40007810000 */
[----:B------:R-:W-:Y:S02]  /*58c0*/  FSEL R24, R54, -INF , !P0 ;  /* 0xff80000036187808 */ /* 0x000fe40004000000 */
[----:B------:R-:W-:Y:S02]  /*58d0*/  FMNMX.FTZ R4, R12, R4, !PT ;  /* 0x000000040c047209 */ /* 0x000fe40007810000 */
[----:B------:R-:W-:Y:S02]  /*58e0*/  ISETP.GT.AND P0, PT, R0, 0x19, P1 ;  /* 0x000000190000780c */ /* 0x000fe40000f04270 */
[----:B------:R-:W-:Y:S02]  /*58f0*/  FMNMX.FTZ R3, R15, R3, !PT ;  /* 0x000000030f037209 */ /* 0x000fe40007810000 */
[----:B------:R-:W-:Y:S02]  /*5900*/  FSEL R14, R34, -INF , !P3 ;  /* 0xff800000220e7808 */ /* 0x000fe40005800000 */
[----:B------:R-:W-:-:S02]  /*5910*/  FMNMX.FTZ R4, R13, R4, !PT ;  /* 0x000000040d047209 */ /* 0x000fc40007810000 */
[----:B------:R-:W-:Y:S02]  /*5920*/  ISETP.LT.OR P0, PT, R2, 0x1a, P0 ;  /* 0x0000001a0200780c */ /* 0x000fe40000701670 */
[----:B------:R-:W-:Y:S02]  /*5930*/  FMNMX.FTZ R3, R16, R3, !PT ;  /* 0x0000000310037209 */ /* 0x000fe40007810000 */
[----:B------:R-:W-:Y:S02]  /*5940*/  FMNMX.FTZ R4, R14, R4, !PT ;  /* 0x000000040e047209 */ /* 0x000fe40007810000 */
[----:B------:R-:W-:Y:S02]  /*5950*/  FSEL R25, R55, -INF , !P0 ;  /* 0xff80000037197808 */ /* 0x000fe40004000000 */
[C---:B------:R-:W-:Y:S02]  /*5960*/  ISETP.GT.AND P2, PT, R0.reuse, 0x20, P1 ;  /* 0x000000200000780c */ /* 0x040fe40000f44270 */
[----:B------:R-:W-:-:S02]  /*5970*/  ISETP.GT.AND P0, PT, R0, 0x21, P1 ;  /* 0x000000210000780c */ /* 0x000fc40000f04270 */
[----:B------:R-:W-:Y:S02]  /*5980*/  FMNMX.FTZ R3, R18, R3, !PT ;  /* 0x0000000312037209 */ /* 0x000fe40007810000 */
[----:B------:R-:W-:Y:S02]  /*5990*/  FMNMX.FTZ R4, R17, R4, !PT ;  /* 0x0000000411047209 */ /* 0x000fe40007810000 */
[C---:B------:R-:W-:Y:S02]  /*59a0*/  ISETP.LT.OR P2, PT, R2.reuse, 0x21, P2 ;  /* 0x000000210200780c */ /* 0x040fe40001741670 */
[----:B------:R-:W-:Y:S02]  /*59b0*/  ISETP.LT.OR P0, PT, R2, 0x22, P0 ;  /* 0x000000220200780c */ /* 0x000fe40000701670 */
[----:B------:R-:W-:Y:S02]  /*59c0*/  FMNMX.FTZ R3, R19, R3, !PT ;  /* 0x0000000313037209 */ /* 0x000fe40007810000 */
[----:B------:R-:W-:-:S02]  /*59d0*/  FMNMX.FTZ R4, R24, R4, !PT ;  /* 0x0000000418047209 */ /* 0x000fc40007810000 */
[----:B------:R-:W-:Y:S02]  /*59e0*/  FSEL R91, R30, -INF , !P2 ;  /* 0xff8000001e5b7808 */ /* 0x000fe40005000000 */
[----:B------:R-:W-:Y:S02]  /*59f0*/  FSEL R90, R31, -INF , !P0 ;  /* 0xff8000001f5a7808 */ /* 0x000fe40004000000 */
[C---:B------:R-:W-:Y:S02]  /*5a00*/  ISETP.GT.AND P2, PT, R0.reuse, 0x28, P1 ;  /* 0x000000280000780c */ /* 0x040fe40000f44270 */
[----:B------:R-:W-:Y:S02]  /*5a10*/  ISETP.GT.AND P0, PT, R0, 0x29, P1 ;  /* 0x000000290000780c */ /* 0x000fe40000f04270 */
[----:B------:R-:W-:Y:S02]  /*5a20*/  FMNMX.FTZ R3, R20, R3, !PT ;  /* 0x0000000314037209 */ /* 0x000fe40007810000 */
[----:B------:R-:W-:-:S02]  /*5a30*/  FMNMX.FTZ R4, R25, R4, !PT ;  /* 0x0000000419047209 */ /* 0x000fc40007810000 */
[C---:B------:R-:W-:Y:S02]  /*5a40*/  ISETP.LT.OR P3, PT, R2.reuse, 0x29, P2 ;  /* 0x000000290200780c */ /* 0x040fe40001761670 */
[----:B------:R-:W-:Y:S02]  /*5a50*/  ISETP.LT.OR P2, PT, R2, 0x2a, P0 ;  /* 0x0000002a0200780c */ /* 0x000fe40000741670 */
[----:B------:R-:W-:Y:S02]  /*5a60*/  FMNMX.FTZ R3, R99, R3, !PT ;  /* 0x0000000363037209 */ /* 0x000fe40007810000 */
[----:B------:R-:W-:Y:S02]  /*5a70*/  ISETP.GT.AND P0, PT, R0, 0x30, P1 ;  /* 0x000000300000780c */ /* 0x000fe40000f04270 */
[----:B------:R-:W-:Y:S02]  /*5a80*/  FMNMX.FTZ R4, R91, R4, !PT ;  /* 0x000000045b047209 */ /* 0x000fe40007810000 */
[----:B------:R-:W-:-:S02]  /*5a90*/  FSEL R88, R51, -INF , !P2 ;  /* 0xff80000033587808 */ /* 0x000fc40005000000 */
[----:B------:R-:W-:Y:S02]  /*5aa0*/  FMNMX.FTZ R3, R98, R3, !PT ;  /* 0x0000000362037209 */ /* 0x000fe40007810000 */
[----:B------:R-:W-:Y:S02]  /*5ab0*/  FSEL R89, R50, -INF , !P3 ;  /* 0xff80000032597808 */ /* 0x000fe40005800000 */
[----:B------:R-:W-:Y:S02]  /*5ac0*/  ISETP.LT.OR P2, PT, R2, 0x31, P0 ;  /* 0x000000310200780c */ /* 0x000fe40000741670 */
[----:B------:R-:W-:Y:S02]  /*5ad0*/  FMNMX.FTZ R4, R90, R4, !PT ;  /* 0x000000045a047209 */ /* 0x000fe40007810000 */
[----:B------:R-:W-:Y:S02]  /*5ae0*/  ISETP.GT.AND P0, PT, R0, 0x31, P1 ;  /* 0x000000310000780c */ /* 0x000fe40000f04270 */
[----:B------:R-:W-:-:S02]  /*5af0*/  FMNMX.FTZ R3, R97, R3, !PT ;  /* 0x0000000361037209 */ /* 0x000fc40007810000 */
[----:B------:R-:W-:Y:S02]  /*5b00*/  FSEL R87, R26, -INF , !P2 ;  /* 0xff8000001a577808 */ /* 0x000fe40005000000 */
[----:B------:R-:W-:Y:S02]  /*5b10*/  FMNMX.FTZ R4, R89, R4, !PT ;  /* 0x0000000459047209 */ /* 0x000fe40007810000 */
[----:B------:R-:W-:Y:S02]  /*5b20*/  ISETP.LT.OR P2, PT, R2, 0x32, P0 ;  /* 0x000000320200780c */ /* 0x000fe40000741670 */
[C---:B------:R-:W-:Y:S02]  /*5b30*/  ISETP.GT.AND P3, PT, R0.reuse, 0x38, P1 ;  /* 0x000000380000780c */ /* 0x040fe40000f64270 */
[----:B------:R-:W-:Y:S02]  /*5b40*/  ISETP.GT.AND P0, PT, R0, 0x39, P1 ;  /* 0x000000390000780c */ /* 0x000fe40000f04270 */
[----:B------:R-:W-:-:S02]  /*5b50*/  FMNMX.FTZ R0, R96, R3, !PT ;  /* 0x0000000360007209 */ /* 0x000fc40007810000 */
[----:B------:R-:W-:Y:S02]  /*5b60*/  FMNMX.FTZ R3, R88, R4, !PT ;  /* 0x0000000458037209 */ /* 0x000fe40007810000 */
[----:B------:R-:W-:Y:S02]  /*5b70*/  FSEL R86, R27, -INF , !P2 ;  /* 0xff8000001b567808 */ /* 0x000fe40005000000 */
[C---:B------:R-:W-:Y:S02]  /*5b80*/  ISETP.LT.OR P1, PT, R2.reuse, 0x39, P3 ;  /* 0x000000390200780c */ /* 0x040fe40001f21670 */
[----:B------:R-:W-:Y:S02]  /*5b90*/  FMNMX.FTZ R0, R95, R0, !PT ;  /* 0x000000005f007209 */ /* 0x000fe40007810000 */
[----:B------:R-:W-:Y:S02]  /*5ba0*/  FMNMX.FTZ R3, R87, R3, !PT ;  /* 0x0000000357037209 */ /* 0x000fe40007810000 */
[----:B------:R-:W-:-:S02]  /*5bb0*/  ISETP.LT.OR P0, PT, R2, 0x3a, P0 ;  /* 0x0000003a0200780c */ /* 0x000fc40000701670 */
[----:B------:R-:W-:Y:S02]  /*5bc0*/  FSEL R85, R46, -INF , !P1 ;  /* 0xff8000002e557808 */ /* 0x000fe40004800000 */
[----:B------:R-:W-:Y:S02]  /*5bd0*/  FMNMX.FTZ R0, R94, R0, !PT ;  /* 0x000000005e007209 */ /* 0x000fe40007810000 */
[----:B------:R-:W-:Y:S02]  /*5be0*/  FMNMX.FTZ R2, R86, R3, !PT ;  /* 0x0000000356027209 */ /* 0x000fe40007810000 */
[----:B------:R-:W-:Y:S02]  /*5bf0*/  FSEL R84, R47, -INF , !P0 ;  /* 0xff8000002f547808 */ /* 0x000fe40004000000 */
[----:B------:R-:W-:Y:S02]  /*5c00*/  FMNMX.FTZ R0, R93, R0, !PT ;  /* 0x000000005d007209 */ /* 0x000fe40007810000 */
[----:B------:R-:W-:-:S02]  /*5c10*/  FMNMX.FTZ R2, R85, R2, !PT ;  /* 0x0000000255027209 */ /* 0x000fc40007810000 */
[----:B------:R-:W-:Y:S02]  /*5c20*/  FMNMX.FTZ R4, R92, R0, !PT ;  /* 0x000000005c047209 */ /* 0x000fe40007810000 */
[----:B------:R-:W-:Y:S01]  /*5c30*/  FMNMX.FTZ R5, R84, R2, !PT ;  /* 0x0000000254057209 */ /* 0x000fe20007810000 */
[----:B------:R-:W-:Y:S05]  /*5c40*/  BRA.DIV ~URZ, `(.L_x_2074) ;  /* 0x000141c27f007947 */ /* 0x000fea000b800000 */
[----:B------:R1:W2:Y:S02]  /*5c50*/  SHFL.BFLY PT, R0, R4, 0x2, 0x1f ;  /* 0x0c401f0004007f89 */ /* 0x0002a400000e0000 */
.L_x_2214:
[----:B-12---:R-:W-:Y:S01]  /*5c60*/  FMNMX.FTZ R4, R4, R0, !PT ;  /* 0x0000000004047209 */ /* 0x006fe20007810000 */
[----:B------:R-:W-:Y:S05]  /*5c70*/  BRA.DIV ~URZ, `(.L_x_2075) ;  /* 0x000141e27f007947 */ /* 0x000fea000b800000 */
[----:B------:R-:W1:Y:S04]  /*5c80*/  SHFL.BFLY PT, R0, R5, 0x2, 0x1f ;  /* 0x0c401f0005007f89 */ /* 0x000e6800000e0000 */
[----:B------:R-:W2:Y:S01]  /*5c90*/  SHFL.BFLY PT, R2, R4, 0x1, 0x1f ;  /* 0x0c201f0004027f89 */ /* 0x000ea200000e0000 */
[----:B-1----:R-:W-:Y:S02]  /*5ca0*/  FMNMX.FTZ R5, R5, R0, !PT ;  /* 0x0000000005057209 */ /* 0x002fe40007810000 */
[----:B--2---:R-:W-:-:S03]  /*5cb0*/  FMNMX.FTZ R133, R4, R2, !PT ;  /* 0x0000000204857209 */ /* 0x004fc60007810000 */
[----:B------:R1:W2:Y:S04]  /*5cc0*/  SHFL.BFLY PT, R3, R5, 0x1, 0x1f ;  /* 0x0c201f0005037f89 */ /* 0x0002a800000e0000 */
.L_x_2215:
[C---:B------:R-:W-:Y:S01]  /*5cd0*/  FMUL.FTZ R2, R133.reuse, c[0x0][0x2d0] ;  /* 0x0000b40085027a20 */ /* 0x040fe20000410000 */
[----:B------:R-:W-:Y:S01]  /*5ce0*/  FSETP.NEU.FTZ.AND P0, PT, R133, -INF , PT ;  /* 0xff8000008500780b */ /* 0x000fe20003f1d000 */
[----:B------:R-:W-:Y:S01]  /*5cf0*/  WARPSYNC 0xffffffff ;  /* 0xffffffff00007948 */ /* 0x000fe20003800000 */
[----:B------:R-:W-:Y:S01]  /*5d00*/  LDSM.16.MT88.4 R36, [R204+0x800] ;  /* 0x00080000cc24783b */ /* 0x000fe20000004200 */
[----:B------:R-:W-:Y:S02]  /*5d10*/  MOV R214, c[0x0][0x2c4] ;  /* 0x0000b10000d67a02 */ /* 0x000fe40000000f00 */
[----:B------:R-:W-:Y:S01]  /*5d20*/  FSEL R2, R2, RZ, P0 ;  /* 0x000000ff02027208 */ /* 0x000fe20000000000 */
[----:B------:R-:W-:Y:S01]  /*5d30*/  LDSM.16.MT88.4 R44, [R207] ;  /* 0x00000000cf2c783b */ /* 0x000fe20000004200 */
[----:B------:R-:W-:Y:S02]  /*5d40*/  ISETP.NE.AND P1, PT, R214, 0x1, PT ;  /* 0x00000001d600780c */ /* 0x000fe40003f25270 */
[----:B------:R-:W-:Y:S01]  /*5d50*/  MOV R214, c[0x0][0x32c] ;  /* 0x0000cb0000d67a02 */ /* 0x000fe20000000f00 */
[----:B------:R-:W-:Y:S01]  /*5d60*/  FFMA.FTZ R0, R9, c[0x0][0x2d0], -R2 ;  /* 0x0000b40009007a23 */ /* 0x000fe20000010802 */
[----:B------:R-:W-:Y:S01]  /*5d70*/  LDSM.16.MT88.4 R40, [R205+0x800] ;  /* 0x00080000cd28783b */ /* 0x000fe20000004200 */
[----:B------:R-:W-:-:S02]  /*5d80*/  IADD3 R216, R216, -0x2, RZ ;  /* 0xfffffffed8d87810 */ /* 0x000fc40007ffe0ff */
[----:B------:R3:W-:Y:S01]  /*5d90*/  MUFU.EX2 R113, R0 ;  /* 0x0000000000717308 */ /* 0x0007e20000000800 */
[----:B------:R-:W-:Y:S04]  /*5da0*/  LDSM.16.MT88.4 R28, [R206] ;  /* 0x00000000ce1c783b */ /* 0x000fe80000004200 */
[----:B------:R-:W-:Y:S04]  /*5db0*/  LDSM.16.MT88.4 R68, [R205+0x2000] ;  /* 0x00200000cd44783b */ /* 0x000fe80000004200 */
[----:B------:R-:W-:Y:S04]  /*5dc0*/  LDSM.16.MT88.4 R60, [R207+0x800] ;  /* 0x00080000cf3c783b */ /* 0x000fe80000004200 */
[----:B------:R-:W-:Y:S01]  /*5dd0*/  LDSM.16.MT88.4 R64, [R206+0x800] ;  /* 0x00080000ce40783b */ /* 0x000fe20000004200 */
[----:B---3--:R-:W-:-:S03]  /*5de0*/  FFMA.FTZ R0, R10, c[0x0][0x2d0], -R2 ;  /* 0x0000b4000a007a23 */ /* 0x008fc60000010802 */
[----:B------:R-:W-:Y:S01]  /*5df0*/  LDSM.16.MT88.4 R72, [R207+0x2000] ;  /* 0x00200000cf48783b */ /* 0x000fe20000004200 */
[----:B------:R3:W4:Y:S03]  /*5e00*/  MUFU.EX2 R112, R0 ;  /* 0x0000000000707308 */ /* 0x0007260000000800 */
[----:B------:R-:W-:Y:S04]  /*5e10*/  LDSM.16.MT88.4 R48, [R204+0x2800] ;  /* 0x00280000cc30783b */ /* 0x000fe80000004200 */
[----:B------:R-:W-:Y:S04]  /*5e20*/  LDSM.16.MT88.4 R56, [R206+0x2000] ;  /* 0x00200000ce38783b */ /* 0x000fe80000004200 */
[----:B------:R-:W-:Y:S04]  /*5e30*/  LDSM.16.MT88.4 R76, [R207+0x2800] ;  /* 0x00280000cf4c783b */ /* 0x000fe80000004200 */
[----:B------:R-:W-:Y:S01]  /*5e40*/  LDSM.16.MT88.4 R80, [R204+0x4000] ;  /* 0x00400000cc50783b */ /* 0x000fe20000004200 */
[----:B---3--:R-:W-:-:S03]  /*5e50*/  FFMA.FTZ R0, R11, c[0x0][0x2d0], -R2 ;  /* 0x0000b4000b007a23 */ /* 0x008fc60000010802 */
[----:B------:R-:W3:Y:S01]  /*5e60*/  LDSM.16.MT88.4 R8, [R204] ;  /* 0x00000000cc08783b */ /* 0x000ee20000004200 */
[----:B------:R5:W-:Y:S02]  /*5e70*/  MUFU.EX2 R117, R0 ;  /* 0x0000000000757308 */ /* 0x000be40000000800 */
[----:B-----5:R-:W-:-:S06]  /*5e80*/  FFMA.FTZ R0, R15, c[0x0][0x2d0], -R2 ;  /* 0x0000b4000f007a23 */ /* 0x020fcc0000010802 */
[----:B------:R5:W-:Y:S02]  /*5e90*/  MUFU.EX2 R119, R0 ;  /* 0x0000000000777308 */ /* 0x000be40000000800 */
[--C-:B-----5:R-:W-:Y:S01]  /*5ea0*/  FFMA.FTZ R0, R16, c[0x0][0x2d0], -R2.reuse ;  /* 0x0000b40010007a23 */ /* 0x120fe20000010802 */
[----:B--2---:R-:W-:Y:S01]  /*5eb0*/  FMNMX.FTZ R16, R3, R5, !PT ;  /* 0x0000000503107209 */ /* 0x004fe20007810000 */
[----:B------:R-:W-:-:S04]  /*5ec0*/  FFMA.FTZ R3, R19, c[0x0][0x2d0], -R2 ;  /* 0x0000b40013037a23 */ /* 0x000fc80000010802 */
[----:B------:R2:W-:Y:S01]  /*5ed0*/  MUFU.EX2 R129, R0 ;  /* 0x0000000000817308 */ /* 0x0005e20000000800 */
[----:B------:R-:W-:-:S07]  /*5ee0*/  FSETP.NEU.FTZ.AND P0, PT, R16, -INF , PT ;  /* 0xff8000001000780b */ /* 0x000fce0003f1d000 */
[----:B------:R5:W-:Y:S01]  /*5ef0*/  MUFU.EX2 R131, R3 ;  /* 0x0000000300837308 */ /* 0x000be20000000800 */
[----:B--2---:R-:W-:-:S07]  /*5f00*/  FFMA.FTZ R0, R18, c[0x0][0x2d0], -R2 ;  /* 0x0000b40012007a23 */ /* 0x004fce0000010802 */
[----:B------:R2:W-:Y:S01]  /*5f10*/  MUFU.EX2 R130, R0 ;  /* 0x0000000000827308 */ /* 0x0005e20000000800 */
[----:B-----5:R-:W-:Y:S02]  /*5f20*/  FFMA.FTZ R3, R20, c[0x0][0x2d0], -R2 ;  /* 0x0000b40014037a23 */ /* 0x020fe40000010802 */
[----:B------:R-:W5:Y:S05]  /*5f30*/  LDSM.16.MT88.4 R20, [R205] ;  /* 0x00000000cd14783b */ /* 0x000f6a0000004200 */
[----:B------:R1:W-:Y:S01]  /*5f40*/  MUFU.EX2 R135, R3 ;  /* 0x0000000300877308 */ /* 0x0003e20000000800 */
[----:B--2---:R-:W-:-:S05]  /*5f50*/  FMUL.FTZ R0, R16, c[0x0][0x2d0] ;  /* 0x0000b40010007a20 */ /* 0x004fca0000410000 */
[----:B------:R-:W-:-:S05]  /*5f60*/  FSEL R0, R0, RZ, P0 ;  /* 0x000000ff00007208 */ /* 0x000fca0000000000 */
[----:B-1----:R-:W-:-:S04]  /*5f70*/  FFMA.FTZ R3, R6, c[0x0][0x2d0], -R0 ;  /* 0x0000b40006037a23 */ /* 0x002fc80000010800 */
[----:B------:R1:W-:Y:S02]  /*5f80*/  MUFU.EX2 R19, R3 ;  /* 0x0000000300137308 */ /* 0x0003e40000000800 */
[----:B-1----:R-:W-:-:S06]  /*5f90*/  FFMA.FTZ R3, R7, c[0x0][0x2d0], -R0 ;  /* 0x0000b40007037a23 */ /* 0x002fcc0000010800 */
[----:B------:R1:W2:Y:S02]  /*5fa0*/  MUFU.EX2 R18, R3 ;  /* 0x0000000300127308 */ /* 0x0002a40000000800 */
[----:B-1----:R-:W-:Y:S01]  /*5fb0*/  FFMA.FTZ R3, R12, c[0x0][0x2d0], -R0 ;  /* 0x0000b4000c037a23 */ /* 0x002fe20000010800 */
[----:B----4-:R-:W-:-:S05]  /*5fc0*/  F2FP.BF16.PACK_AB R12, R112, R113 ;  /* 0x00000071700c723e */ /* 0x010fca00000010ff */
[----:B------:R1:W-:Y:S02]  /*5fd0*/  MUFU.EX2 R116, R3 ;  /* 0x0000000300747308 */ /* 0x0003e40000000800 */
[----:B-1----:R-:W-:Y:S01]  /*5fe0*/  FFMA.FTZ R3, R13, c[0x0][0x2d0], -R0 ;  /* 0x0000b4000d037a23 */ /* 0x002fe20000010800 */
[----:B--2---:R-:W-:-:S05]  /*5ff0*/  F2FP.BF16.PACK_AB R13, R18, R19 ;  /* 0x00000013120d723e */ /* 0x004fca00000010ff */
[----:B------:R1:W2:Y:S02]  /*6000*/  MUFU.EX2 R118, R3 ;  /* 0x0000000300767308 */ /* 0x0002a40000000800 */
[----:B-1----:R-:W-:Y:S01]  /*6010*/  FFMA.FTZ R3, R14, c[0x0][0x2d0], -R0 ;  /* 0x0000b4000e037a23 */ /* 0x002fe20000010800 */
[----:B------:R-:W-:Y:S02]  /*6020*/  F2FP.BF16.PACK_AB R14, R119, R117 ;  /* 0x00000075770e723e */ /* 0x000fe400000010ff */
[----:B--2---:R-:W-:-:S03]  /*6030*/  F2FP.BF16.PACK_AB R15, R118, R116 ;  /* 0x00000074760f723e */ /* 0x004fc600000010ff */
[----:B------:R1:W-:Y:S04]  /*6040*/  MUFU.EX2 R128, R3 ;  /* 0x0000000300807308 */ /* 0x0003e80000000800 */
[C---:B---3--:R-:W-:Y:S07]  /*6050*/  HMMA.16816.F32.BF16 R4, R12.reuse, R8, RZ ;  /* 0x000000080c04723c */ /* 0x048fee00000418ff */
[----:B------:R-:W-:Y:S01]  /*6060*/  F2FP.BF16.PACK_AB R8, R130, R129 ;  /* 0x000000818208723e */ /* 0x000fe200000010ff */
[----:B-----5:R-:W-:Y:S01]  /*6070*/  HMMA.16816.F32.BF16 R32, R12, R20, RZ ;  /* 0x000000140c20723c */ /* 0x020fe200000418ff */
[----:B-1----:R-:W-:-:S02]  /*6080*/  FFMA.FTZ R3, R17, c[0x0][0x2d0], -R0 ;  /* 0x0000b40011037a23 */ /* 0x002fc40000010800 */
[----:B------:R-:W-:Y:S02]  /*6090*/  FADD.FTZ R17, R19, R18 ;  /* 0x0000001213117221 */ /* 0x000fe40000010000 */
[----:B------:R1:W2:Y:S01]  /*60a0*/  MUFU.EX2 R132, R3 ;  /* 0x0000000300847308 */ /* 0x0002a20000000800 */
[--C-:B------:R-:W-:Y:S02]  /*60b0*/  FFMA.FTZ R19, R97, c[0x0][0x2d0], -R2.reuse ;  /* 0x0000b40061137a23 */ /* 0x100fe40000010802 */
[----:B------:R-:W-:Y:S01]  /*60c0*/  HMMA.16816.F32.BF16 R20, R12, R22, RZ ;  /* 0x000000160c14723c */ /* 0x000fe200000418ff */
[----:B------:R-:W-:Y:S02]  /*60d0*/  FADD.FTZ R17, R116, R17 ;  /* 0x0000001174117221 */ /* 0x000fe40000010000 */
[----:B------:R-:W-:-:S05]  /*60e0*/  FFMA.FTZ R18, R96, c[0x0][0x2d0], -R2 ;  /* 0x0000b40060127a23 */ /* 0x000fca0000010802 */
[----:B------:R-:W-:Y:S01]  /*60f0*/  HMMA.16816.F32.BF16 R52, R12, R46, RZ ;  /* 0x0000002e0c34723c */ /* 0x000fe200000418ff */
[----:B-1----:R-:W-:Y:S01]  /*6100*/  FFMA.FTZ R3, R24, c[0x0][0x2d0], -R0 ;  /* 0x0000b40018037a23 */ /* 0x002fe20000010800 */
[----:B--2---:R-:W-:-:S03]  /*6110*/  F2FP.BF16.PACK_AB R9, R132, R128 ;  /* 0x000000808409723e */ /* 0x004fc600000010ff */
[----:B------:R1:W-:Y:S02]  /*6120*/  MUFU.EX2 R134, R3 ;  /* 0x0000000300867308 */ /* 0x0003e40000000800 */
[----:B-1----:R-:W-:Y:S02]  /*6130*/  FFMA.FTZ R3, R25, c[0x0][0x2d0], -R0 ;  /* 0x0000b40019037a23 */ /* 0x002fe40000010800 */
[----:B------:R-:W-:Y:S04]  /*6140*/  HMMA.16816.F32.BF16 R24, R12, R10, RZ ;  /* 0x0000000a0c18723c */ /* 0x000fe800000418ff */
[----:B------:R-:W1:Y:S03]  /*6150*/  MUFU.EX2 R212, R3 ;  /* 0x0000000300d47308 */ /* 0x000e660000000800 */
[----:B------:R-:W-:-:S02]  /*6160*/  F2FP.BF16.PACK_AB R10, R135, R131 ;  /* 0x00000083870a723e */ /* 0x000fc400000010ff */
        /* <DEDUP_REMOVED lines=61> */
[----:B--2---:R-:W-:Y:S08]  /*6540*/  HMMA.16816.F32.BF16 R108, R8, R24, R4 ;  /* 0x00000018086c723c */ /* 0x004ff00000041804 */
[----:B------:R-:W-:Y:S08]  /*6550*/  HMMA.16816.F32.BF16 R4, R12, R42, RZ ;  /* 0x0000002a0c04723c */ /* 0x000ff000000418ff */
[C---:B------:R-:W-:Y:S01]  /*6560*/  HMMA.16816.F32.BF16 R104, R8.reuse, R38, R20 ;  /* 0x000000260868723c */ /* 0x040fe20000041814 */
[----:B------:R-:W2:Y:S11]  /*6570*/  LDSM.16.MT88.4 R20, [R204+0x6800] ;  /* 0x00680000cc14783b */ /* 0x000eb60000004200 */
[----:B------:R-:W-:Y:S04]  /*6580*/  @!UPT UIADD3 URZ, URZ, URZ, URZ ;  /* 0x0000003f3f3ff290 */ /* 0x000fe8000fffe03f */
[----:B------:R-:W-:Y:S01]  /*6590*/  HMMA.16816.F32.BF16 R112, R8, R26, R4 ;  /* 0x0000001a0870723c */ /* 0x000fe20000041804 */
[----:B------:R-:W3:Y:S07]  /*65a0*/  LDSM.16.MT88.4 R24, [R205+0x6000] ;  /* 0x00600000cd18783b */ /* 0x000eee0000004200 */
[----:B-1----:R-:W-:Y:S07]  /*65b0*/  HMMA.16816.F32.BF16 R4, R12, R28, RZ ;  /* 0x0000001c0c04723c */ /* 0x002fee00000418ff */
[----:B------:R-:W-:-:S02]  /*65c0*/  FFMA.FTZ R29, R99, c[0x0][0x2d0], -R2 ;  /* 0x0000b400631d7a23 */ /* 0x000fc40000010802 */
[--C-:B------:R-:W-:Y:S11]  /*65d0*/  FFMA.FTZ R28, R98, c[0x0][0x2d0], -R2.reuse ;  /* 0x0000b400621c7a23 */ /* 0x100ff60000010802 */
[----:B------:R-:W-:Y:S04]  /*65e0*/  @!UPT UIADD3 URZ, URZ, URZ, URZ ;  /* 0x0000003f3f3ff290 */ /* 0x000fe8000fffe03f */
[----:B--2---:R-:W-:Y:S08]  /*65f0*/  HMMA.16816.F32.BF16 R124, R8, R20, R4 ;  /* 0x00000014087c723c */ /* 0x004ff00000041804 */
[----:B------:R-:W-:Y:S07]  /*6600*/  HMMA.16816.F32.BF16 R4, R12, R30, RZ ;  /* 0x0000001e0c04723c */ /* 0x000fee00000418ff */
[----:B------:R-:W-:-:S02]  /*6610*/  FFMA.FTZ R30, R95, c[0x0][0x2d0], -R2 ;  /* 0x0000b4005f1e7a23 */ /* 0x000fc40000010802 */
[----:B------:R-:W-:Y:S02]  /*6620*/  FFMA.FTZ R31, R94, c[0x0][0x2d0], -R2 ;  /* 0x0000b4005e1f7a23 */ /* 0x000fe40000010802 */
[----:B------:R-:W-:-:S04]  /*6630*/  FADD.FTZ R2, R131, R3 ;  /* 0x0000000383027221 */ /* 0x000fc80000010000 */
[----:B------:R-:W-:-:S09]  /*6640*/  FADD.FTZ R2, R135, R2 ;  /* 0x0000000287027221 */ /* 0x000fd20000010000 */
[----:B------:R-:W-:Y:S01]  /*6650*/  HMMA.16816.F32.BF16 R120, R8, R22, R4 ;  /* 0x000000160878723c */ /* 0x000fe20000041804 */
[----:B------:R-:W1:Y:S06]  /*6660*/  LDSM.16.MT88.4 R20, [R205+0x6800] ;  /* 0x00680000cd14783b */ /* 0x000e6c0000004200 */
[----:B------:R-:W-:-:S04]  /*6670*/  FADD.FTZ R4, R118, R17 ;  /* 0x0000001176047221 */ /* 0x000fc80000010000 */
[----:B------:R-:W-:Y:S02]  /*6680*/  FADD.FTZ R17, R128, R4 ;  /* 0x0000000480117221 */ /* 0x000fe40000010000 */
[----:B---3--:R-:W-:Y:S01]  /*6690*/  HMMA.16816.F32.BF16 R4, R12, R24, RZ ;  /* 0x000000180c04723c */ /* 0x008fe200000418ff */
[----:B------:R-:W-:Y:S01]  /*66a0*/  MUFU.EX2 R25, R28 ;  /* 0x0000001c00197308 */ /* 0x000fe20000000800 */
[----:B------:R-:W-:Y:S02]  /*66b0*/  FADD.FTZ R3, R132, R17 ;  /* 0x0000001184037221 */ /* 0x000fe40000010000 */
[----:B------:R-:W-:Y:S02]  /*66c0*/  FFMA.FTZ R17, R89, c[0x0][0x2d0], -R0 ;  /* 0x0000b40059117a23 */ /* 0x000fe40000010800 */
[----:B------:R-:W-:-:S03]  /*66d0*/  FADD.FTZ R3, R134, R3 ;  /* 0x0000000386037221 */ /* 0x000fc60000010000 */
[----:B------:R2:W-:Y:S02]  /*66e0*/  MUFU.EX2 R24, R18 ;  /* 0x0000001200187308 */ /* 0x0005e40000000800 */
[--C-:B--2---:R-:W-:Y:S11]  /*66f0*/  FFMA.FTZ R18, R90, c[0x0][0x2d0], -R0.reuse ;  /* 0x0000b4005a127a23 */ /* 0x104ff60000010800 */
[----:B------:R-:W-:Y:S02]  /*6700*/  @!UPT UIADD3 URZ, URZ, URZ, URZ ;  /* 0x0000003f3f3ff290 */ /* 0x000fe4000fffe03f */
[----:B-1----:R-:W-:Y:S01]  /*6710*/  HMMA.16816.F32.BF16 R116, R8, R20, R4 ;  /* 0x000000140874723c */ /* 0x002fe20000041804 */
[----:B------:R-:W-:Y:S07]  /*6720*/  MUFU.EX2 R21, R30 ;  /* 0x0000001e00157308 */ /* 0x000fee0000000800 */
[----:B------:R-:W-:Y:S01]  /*6730*/  HMMA.16816.F32.BF16 R4, R12, R26, RZ ;  /* 0x0000001a0c04723c */ /* 0x000fe200000418ff */
[----:B------:R-:W-:Y:S08]  /*6740*/  MUFU.EX2 R27, R29 ;  /* 0x0000001d001b7308 */ /* 0x000ff00000000800 */
[----:B------:R1:W2:Y:S08]  /*6750*/  MUFU.EX2 R20, R31 ;  /* 0x0000001f00147308 */ /* 0x0002b00000000800 */
[----:B------:R3:W4:Y:S07]  /*6760*/  MUFU.EX2 R26, R19 ;  /* 0x00000013001a7308 */ /* 0x00072e0000000800 */
[----:B------:R-:W-:Y:S01]  /*6770*/  HMMA.16816.F32.BF16 R64, R8, R22, R4 ;  /* 0x000000160840723c */ /* 0x000fe20000041804 */
[----:B-1----:R-:W1:Y:S01]  /*6780*/  LDSM.16.MT88.4 R28, [R207+0x6000] ;  /* 0x00600000cf1c783b */ /* 0x002e620000004200 */
[----:B--2---:R-:W-:Y:S01]  /*6790*/  F2FP.BF16.PACK_AB R128, R20, R21 ;  /* 0x000000151480723e */ /* 0x004fe200000010ff */
[----:B------:R-:W-:Y:S04]  /*67a0*/  MUFU.EX2 R18, R18 ;  /* 0x0000001200127308 */ /* 0x000fe80000000800 */
[--C-:B------:R-:W-:Y:S01]  /*67b0*/  FFMA.FTZ R7, R88, c[0x0][0x2d0], -R0.reuse ;  /* 0x0000b40058077a23 */ /* 0x100fe20000010800 */
[----:B------:R-:W-:Y:S01]  /*67c0*/  F2FP.BF16.PACK_AB R4, R25, R27 ;  /* 0x0000001b1904723e */ /* 0x000fe200000010ff */
[--C-:B---3--:R-:W-:Y:S01]  /*67d0*/  FFMA.FTZ R19, R91, c[0x0][0x2d0], -R0.reuse ;  /* 0x0000b4005b137a23 */ /* 0x108fe20000010800 */
[----:B----4-:R-:W-:Y:S01]  /*67e0*/  F2FP.BF16.PACK_AB R6, R24, R26 ;  /* 0x0000001a1806723e */ /* 0x010fe200000010ff */
[----:B------:R-:W-:-:S02]  /*67f0*/  FFMA.FTZ R5, R87, c[0x0][0x2d0], -R0 ;  /* 0x0000b40057057a23 */ /* 0x000fc40000010800 */
[----:B------:R-:W-:Y:S01]  /*6800*/  FADD.FTZ R0, R27, R2 ;  /* 0x000000021b007221 */ /* 0x000fe20000010000 */
[----:B------:R-:W-:Y:S01]  /*6810*/  MUFU.EX2 R7, R7 ;  /* 0x0000000700077308 */ /* 0x000fe20000000800 */
[----:B------:R-:W-:Y:S02]  /*6820*/  FADD.FTZ R2, R212, R3 ;  /* 0x00000003d4027221 */ /* 0x000fe40000010000 */
[----:B------:R-:W-:-:S04]  /*6830*/  FADD.FTZ R0, R25, R0 ;  /* 0x0000000019007221 */ /* 0x000fc80000010000 */
[----:B------:R-:W-:-:S04]  /*6840*/  FADD.FTZ R0, R26, R0 ;  /* 0x000000001a007221 */ /* 0x000fc80000010000 */
[----:B------:R-:W-:Y:S02]  /*6850*/  FADD.FTZ R0, R24, R0 ;  /* 0x0000000018007221 */ /* 0x000fe40000010000 */
[----:B------:R-:W2:Y:S02]  /*6860*/  LDSM.16.MT88.4 R24, [R207+0x6800] ;  /* 0x00680000cf18783b */ /* 0x000ea40000004200 */
[----:B------:R-:W-:-:S04]  /*6870*/  FADD.FTZ R0, R21, R0 ;  /* 0x0000000015007221 */ /* 0x000fc80000010000 */
[----:B------:R-:W-:Y:S02]  /*6880*/  FADD.FTZ R3, R20, R0 ;  /* 0x0000000014037221 */ /* 0x000fe40000010000 */
[----:B-1----:R-:W-:Y:S01]  /*6890*/  HMMA.16816.F32.BF16 R20, R12, R28, RZ ;  /* 0x0000001c0c14723c */ /* 0x002fe200000418ff */
[----:B------:R-:W-:Y:S08]  /*68a0*/  MUFU.EX2 R29, R36 ;  /* 0x00000024001d7308 */ /* 0x000ff00000000800 */
[----:B------:R-:W1:Y:S02]  /*68b0*/  MUFU.EX2 R28, R35 ;  /* 0x00000023001c7308 */ /* 0x000e640000000800 */
[----:B-1----:R-:W-:Y:S11]  /*68c0*/  F2FP.BF16.PACK_AB R130, R28, R29 ;  /* 0x0000001d1c82723e */ /* 0x002ff600000010ff */
[----:B------:R-:W-:Y:S02]  /*68d0*/  @!UPT UIADD3 URZ, URZ, URZ, URZ ;  /* 0x0000003f3f3ff290 */ /* 0x000fe4000fffe03f */
[----:B--2---:R-:W-:Y:S01]  /*68e0*/  HMMA.16816.F32.BF16 R48, R8, R24, R20 ;  /* 0x000000180830723c */ /* 0x004fe20000041814 */
[----:B------:R-:W1:Y:S07]  /*68f0*/  MUFU.EX2 R25, R19 ;  /* 0x0000001300197308 */ /* 0x000e6e0000000800 */
[----:B------:R-:W-:Y:S01]  /*6900*/  HMMA.16816.F32.BF16 R20, R12, R30, RZ ;  /* 0x0000001e0c14723c */ /* 0x000fe200000418ff */
[----:B------:R-:W2:Y:S01]  /*6910*/  MUFU.EX2 R24, R17 ;  /* 0x0000001100187308 */ /* 0x000ea20000000800 */
[----:B-1----:R-:W-:-:S07]  /*6920*/  FADD.FTZ R0, R25, R2 ;  /* 0x0000000219007221 */ /* 0x002fce0000010000 */
[----:B------:R1:W3:Y:S01]  /*6930*/  MUFU.EX2 R19, R5 ;  /* 0x0000000500137308 */ /* 0x0002e20000000800 */
[----:B------:R-:W-:Y:S02]  /*6940*/  FADD.FTZ R2, R18, R0 ;  /* 0x0000000012027221 */ /* 0x000fe40000010000 */
[----:B------:R-:W-:Y:S02]  /*6950*/  FADD.FTZ R0, R29, R3 ;  /* 0x000000031d007221 */ /* 0x000fe40000010000 */
[----:B--2---:R-:W-:-:S03]  /*6960*/  FADD.FTZ R2, R24, R2 ;  /* 0x0000000218027221 */ /* 0x004fc60000010000 */
[----:B------:R-:W2:Y:S01]  /*6970*/  MUFU.EX2 R17, R32 ;  /* 0x0000002000117308 */ /* 0x000ea20000000800 */
[----:B------:R-:W-:Y:S02]  /*6980*/  FADD.FTZ R222, R28, R0 ;  /* 0x000000001cde7221 */ /* 0x000fe40000010000 */
[C---:B------:R-:W-:Y:S01]  /*6990*/  FADD.FTZ R0, R7.reuse, R2 ;  /* 0x0000000207007221 */ /* 0x040fe20000010000 */
[----:B------:R-:W-:-:S03]  /*69a0*/  F2FP.BF16.PACK_AB R7, R7, R24 ;  /* 0x000000180707723e */ /* 0x000fc600000010ff */
[----:B------:R-:W-:Y:S01]  /*69b0*/  HMMA.16816.F32.BF16 R40, R8, R26, R20 ;  /* 0x0000001a0828723c */ /* 0x000fe20000041814 */
[----:B------:R-:W4:Y:S01]  /*69c0*/  LDSM.16.MT88.4 R20, [R206+0x6000] ;  /* 0x00600000ce14783b */ /* 0x000f220000004200 */
[----:B-1----:R-:W-:Y:S01]  /*69d0*/  F2FP.BF16.PACK_AB R5, R18, R25 ;  /* 0x000000191205723e */ /* 0x002fe200000010ff */
[----:B------:R-:W1:Y:S01]  /*69e0*/  MUFU.EX2 R3, R34 ;  /* 0x0000002200037308 */ /* 0x000e620000000800 */
[----:B---3--:R-:W-:Y:S01]  /*69f0*/  FADD.FTZ R0, R19, R0 ;  /* 0x0000000013007221 */ /* 0x008fe20000010000 */
[----:B--2---:R-:W-:-:S06]  /*6a00*/  F2FP.BF16.PACK_AB R129, R17, R19 ;  /* 0x000000131181723e */ /* 0x004fcc00000010ff */
[----:B------:R-:W2:Y:S01]  /*6a10*/  MUFU.EX2 R2, R33 ;  /* 0x0000002100027308 */ /* 0x000ea20000000800 */
[----:B------:R-:W-:-:S04]  /*6a20*/  FADD.FTZ R0, R17, R0 ;  /* 0x0000000011007221 */ /* 0x000fc80000010000 */
[----:B-1----:R-:W-:Y:S01]  /*6a30*/  FADD.FTZ R0, R3, R0 ;  /* 0x0000000003007221 */ /* 0x002fe20000010000 */
[----:B--2---:R-:W-:-:S03]  /*6a40*/  F2FP.BF16.PACK_AB R131, R2, R3 ;  /* 0x000000030283723e */ /* 0x004fc600000010ff */
[----:B------:R-:W-:Y:S01]  /*6a50*/  FADD.FTZ R220, R2, R0 ;  /* 0x0000000002dc7221 */ /* 0x000fe20000010000 */
[----:B------:R-:W-:Y:S01]  /*6a60*/  MOV R0, R242 ;  /* 0x000000f200007202 */ /* 0x000fe20000000f00 */
[----:B------:R-:W-:-:S05]  /*6a70*/  @P1 IMAD.HI.U32 R2, R242, c[0x0][0x2c8], RZ ;  /* 0x0000b200f2021a27 */ /* 0x000fca00078e00ff */
[----:B------:R-:W-:Y:S02]  /*6a80*/  @P1 SHF.R.U32.HI R0, RZ, c[0x0][0x2cc], R2 ;  /* 0x0000b300ff001a19 */ /* 0x000fe40000011602 */
[----:B------:R-:W-:Y:S02]  /*6a90*/  ISETP.GE.AND P1, PT, R214, 0x1, PT ;  /* 0x00000001d600780c */ /* 0x000fe40003f26270 */
[----:B------:R-:W-:Y:S01]  /*6aa0*/  IADD3 R2, R213, R0, RZ ;  /* 0x00000000d5027210 */ /* 0x000fe20007ffe0ff */
[----:B----4-:R-:W-:Y:S03]  /*6ab0*/  HMMA.16816.F32.BF16 R24, R12, R20, RZ ;  /* 0x000000140c18723c */ /* 0x010fe600000418ff */
[----:B------:R-:W-:-:S05]  /*6ac0*/  IADD3 R0, R2, c[0x0][0x328], RZ ;  /* 0x0000ca0002007a10 */ /* 0x000fca0007ffe0ff */
        /* <DEDUP_REMOVED lines=113> */
.L_x_2078:
[----:B------:R-:W-:-:S04]  /*71e0*/  MOV R2, 0x1 ;  /* 0x0000000100027802 */ /* 0x000fc80000000f00 */
[----:B------:R-:W-:-:S13]  /*71f0*/  ISETP.NE.AND P0, PT, R2, c[0x0][0x32c], PT ;  /* 0x0000cb0002007a0c */ /* 0x000fda0003f05270 */
[----:B------:R-:W-:-:S05]  /*7200*/  @P0 IMAD.HI.U32 R2, R3, c[0x0][0x330], RZ ;  /* 0x0000cc0003020a27 */ /* 0x000fca00078e00ff */
[----:B------:R-:W-:Y:S02]  /*7210*/  @P0 SHF.R.U32.HI R3, RZ, c[0x0][0x334], R2 ;  /* 0x0000cd00ff030a19 */ /* 0x000fe40000011602 */
.L_x_2079:
[----:B------:R-:W-:Y:S05]  /*7220*/  BSYNC B0 ;  /* 0x0000000000007941 */ /* 0x000fea0003800000 */
.L_x_2077:
[----:B------:R-:W-:-:S05]  /*7230*/  MOV R2, c[0x0][0x32c] ;  /* 0x0000cb0000027a02 */ /* 0x000fca0000000f00 */
[----:B------:R-:W-:-:S05]  /*7240*/  IMAD R3, R3, R2, c[0x0][0x32c] ;  /* 0x0000cb0003037624 */ /* 0x000fca00078e0202 */
[----:B------:R-:W-:-:S04]  /*7250*/  IMNMX R0, R0, R3, PT ;  /* 0x0000000300007217 */ /* 0x000fc80003800200 */
.L_x_2076:
        /* <DEDUP_REMOVED lines=8> */
.L_x_2101:
        /* <DEDUP_REMOVED lines=8> */
[----:B------:R1:W1:Y:S04]  /*7360*/  LDSM.16.M88.4 R24, [R201+0x1000] ;  /* 0x00100000c918783b */ /* 0x0002680000000200 */
[----:B------:R1:W1:Y:S04]  /*7370*/  LDSM.16.M88.4 R168, [R201+0x1800] ;  /* 0x00180000c9a8783b */ /* 0x0002680000000200 */
[----:B------:R1:W1:Y:S04]  /*7380*/  LDSM.16.M88.4 R172, [R209] ;  /* 0x00000000d1ac783b */ /* 0x0002680000000200 */
[----:B------:R1:W1:Y:S04]  /*7390*/  LDSM.16.M88.4 R176, [R200] ;  /* 0x00000000c8b0783b */ /* 0x0002680000000200 */
[----:B------:R1:W1:Y:S04]  /*73a0*/  LDSM.16.M88.4 R180, [R200+0x800] ;  /* 0x00080000c8b4783b */ /* 0x0002680000000200 */
[----:B------:R1:W1:Y:S04]  /*73b0*/  LDSM.16.M88.4 R184, [R200+0x1000] ;  /* 0x00100000c8b8783b */ /* 0x0002680000000200 */
[----:B------:R1:W1:Y:S01]  /*73c0*/  LDSM.16.M88.4 R188, [R200+0x1800] ;  /* 0x00180000c8bc783b */ /* 0x0002620000000200 */
[----:B------:R-:W-:-:S05]  /*73d0*/  @P0 BRA `(.L_x_2082) ;  /* 0x0000050000000947 */ /* 0x000fca0003800000 */
[----:B------:R-:W-:Y:S01]  /*73e0*/  SHF.R.S32.HI R0, RZ, 0x1f, R219 ;  /* 0x0000001fff007819 */ /* 0x000fe200000114db */
[C---:B------:R-:W-:Y:S01]  /*73f0*/  IMAD.WIDE.U32 R2, R219.reuse, c[0x0][0x208], RZ ;  /* 0x00008200db027a25 */ /* 0x040fe200078e00ff */
[----:B------:R-:W-:Y:S02]  /*7400*/  SHF.R.S32.HI R4, RZ, 0x1f, R217 ;  /* 0x0000001fff047819 */ /* 0x000fe400000114d9 */
[----:B------:R-:W-:Y:S01]  /*7410*/  SHF.R.S32.HI R6, RZ, 0x1f, R223 ;  /* 0x0000001fff067819 */ /* 0x000fe200000114df */
[----:B------:R-:W-:Y:S01]  /*7420*/  IMAD R0, R0, c[0x0][0x208], RZ ;  /* 0x0000820000007a24 */ /* 0x000fe200078e02ff */
[----:B------:R-:W-:Y:S01]  /*7430*/  SHF.R.S32.HI R5, RZ, 0x1f, R225 ;  /* 0x0000001fff057819 */ /* 0x000fe200000114e1 */
[----:B------:R-:W-:Y:S01]  /*7440*/  IMAD R4, R4, c[0x0][0x218], RZ ;  /* 0x0000860004047a24 */ /* 0x000fe200078e02ff */
[----:B------:R-:W-:Y:S01]  /*7450*/  SHF.R.S32.HI R7, RZ, 0x1f, R224 ;  /* 0x0000001fff077819 */ /* 0x000fe200000114e0 */
[----:B------:R-:W-:Y:S01]  /*7460*/  IMAD R0, R219, c[0x0][0x20c], R0 ;  /* 0x00008300db007a24 */ /* 0x000fe200078e0200 */
[----:B------:R-:W-:Y:S01]  /*7470*/  SHF.L.U64.HI R23, R223, 0x1, R6 ;  /* 0x00000001df177819 */ /* 0x000fe20000010206 */
[----:B------:R-:W-:Y:S01]  /*7480*/  IMAD R4, R217, c[0x0][0x21c], R4 ;  /* 0x00008700d9047a24 */ /* 0x000fe200078e0204 */
[----:B------:R-:W-:Y:S01]  /*7490*/  SHF.R.S32.HI R6, RZ, 0x1f, R218 ;  /* 0x0000001fff067819 */ /* 0x000fe200000114da */
[----:B------:R-:W-:Y:S01]  /*74a0*/  IMAD.IADD R3, R3, 0x1, R0 ;  /* 0x0000000103037824 */ /* 0x000fe200078e0200 */
[C---:B------:R-:W-:Y:S01]  /*74b0*/  SHF.L.U64.HI R28, R225.reuse, 0x1, R5 ;  /* 0x00000001e11c7819 */ /* 0x040fe20000010205 */
[----:B------:R-:W-:Y:S01]  /*74c0*/  IMAD.SHL.U32 R132, R225, 0x2, RZ ;  /* 0x00000002e1847824 */ /* 0x000fe200078e00ff */
[----:B------:R-:W-:Y:S01]  /*74d0*/  SHF.L.U64.HI R22, R224, 0x1, R7 ;  /* 0x00000001e0167819 */ /* 0x000fe20000010207 */
[----:B------:R-:W-:Y:S01]  /*74e0*/  IMAD.WIDE.U32 R2, R217, c[0x0][0x218], R2 ;  /* 0x00008600d9027a25 */ /* 0x000fe200078e0002 */
[----:B------:R-:W-:Y:S03]  /*74f0*/  SHF.L.U64.HI R21, R218, 0x1, R6 ;  /* 0x00000001da157819 */ /* 0x000fe60000010206 */
[----:B------:R-:W-:Y:S01]  /*7500*/  IMAD.SHL.U32 R31, R223, 0x2, RZ ;  /* 0x00000002df1f7824 */ /* 0x000fe200078e00ff */
[----:B------:R-:W-:Y:S01]  /*7510*/  IADD3 R0, P0, R238, R2, RZ ;  /* 0x00000002ee007210 */ /* 0x000fe20007f1e0ff */
[----:B------:R-:W-:Y:S02]  /*7520*/  IMAD.SHL.U32 R30, R224, 0x2, RZ ;  /* 0x00000002e01e7824 */ /* 0x000fe400078e00ff */
[----:B------:R-:W-:Y:S01]  /*7530*/  IMAD.SHL.U32 R29, R218, 0x2, RZ ;  /* 0x00000002da1d7824 */ /* 0x000fe200078e00ff */
[----:B------:R-:W-:Y:S02]  /*7540*/  IADD3.X R2, R241, R3, R4, P0, !PT ;  /* 0x00000003f1027210 */ /* 0x000fe400007fe404 */
[C---:B------:R-:W-:Y:S04]  /*7550*/  LEA R20, P0, R0.reuse, c[0x0][0x1f8], 0x1 ;  /* 0x00007e0000147a11 */ /* 0x040fe800078008ff */
[----:B------:R-:W-:Y:S01]  /*7560*/  LEA.HI.X R5, R0, c[0x0][0x1fc], R2, 0x1, P0 ;  /* 0x00007f0000057a11 */ /* 0x000fe200000f0c02 */
[----:B------:R-:W-:-:S06]  /*7570*/  BRA.DIV ~URZ, `(.L_x_2083) ;  /* 0x000129e27f007947 */ /* 0x000fcc000b800000 */
[----:B------:R4:W3:Y:S02]  /*7580*/  SHFL.IDX PT, R4, R5, RZ, 0x181f ;  /* 0x00181fff05047589 */ /* 0x0008e400000e0000 */
.L_x_2216:
[----:B------:R-:W-:-:S05]  /*7590*/  BRA.DIV ~URZ, `(.L_x_2084) ;  /* 0x00012a327f007947 */ /* 0x000fca000b800000 */
[----:B------:R-:W5:Y:S01]  /*75a0*/  SHFL.IDX PT, R0, R20, RZ, 0x181f ;  /* 0x00181fff14007589 */ /* 0x000f6200000e0000 */
[----:B------:R-:W-:Y:S02]  /*75b0*/  ISETP.GE.AND P1, PT, R218, c[0x0][0x1d4], PT ;  /* 0x00007500da007a0c */ /* 0x000fe40003f26270 */
[----:B------:R-:W-:Y:S04]  /*75c0*/  ISETP.GE.AND P3, PT, R224, c[0x0][0x1d4], PT ;  /* 0x00007500e0007a0c */ /* 0x000fe80003f66270 */
[----:B------:R-:W-:Y:S02]  /*75d0*/  SEL R15, RZ, 0x10, P3 ;  /* 0x00000010ff0f7807 */ /* 0x000fe40001800000 */
[C---:B-----5:R-:W-:Y:S02]  /*75e0*/  IADD3 R2, P0, R0.reuse, R29, RZ ;  /* 0x0000001d00027210 */ /* 0x060fe40007f1e0ff */
[----:B------:R-:W-:Y:S03]  /*75f0*/  IADD3 R6, P2, R0, R31, RZ ;  /* 0x0000001f00067210 */ /* 0x000fe60007f5e0ff */
[----:B---3--:R-:W-:Y:S01]  /*7600*/  IMAD.X R3, R4, 0x1, R21, P0 ;  /* 0x0000000104037824 */ /* 0x008fe200000e0615 */
[----:B------:R-:W-:Y:S01]  /*7610*/  IADD3 R12, P0, R0, R30, RZ ;  /* 0x0000001e000c7210 */ /* 0x000fe20007f1e0ff */
[C---:B------:R-:W-:Y:S03]  /*7620*/  IMAD.X R7, R4.reuse, 0x1, R23, P2 ;  /* 0x0000000104077824 */ /* 0x040fe600010e0617 */
[----:B------:R-:W-:Y:S01]  /*7630*/  @!PT LDS RZ, [RZ] ;  /* 0x00000000fffff984 */ /* 0x000fe20000000800 */
[----:B------:R-:W-:Y:S01]  /*7640*/  @!PT LDS RZ, [RZ] ;  /* 0x00000000fffff984 */ /* 0x000fe20000000800 */
[----:B------:R3:W-:Y:S01]  /*7650*/  LDGSTS.E.BYPASS.LTC128B.128 [R215+0x100], [R2.64], !P1 ;  /* 0x0010000002d77fae */ /* 0x0007e2000c901d46 */
[----:B------:R-:W-:Y:S05]  /*7660*/  IMAD.X R13, R4, 0x1, R22, P0 ;  /* 0x00000001040d7824 */ /* 0x000fea00000e0616 */
[----:B------:R5:W-:Y:S01]  /*7670*/  LDGSTS.E.BYPASS.LTC128B.128 [R215+0x2100], [R12.64], !P3 ;  /* 0x021000000cd77fae */ /* 0x000be2000d901d46 */
[----:B---3--:R-:W-:Y:S03]  /*7680*/  IADD3 R2, P0, R0, R132, RZ ;  /* 0x0000008400027210 */ /* 0x008fe60007f1e0ff */
[----:B------:R-:W3:Y:S02]  /*7690*/  SHFL.IDX PT, R0, R20, 0x1, 0x181f ;  /* 0x00381f0014007f89 */ /* 0x000ee400000e0000 */
[----:B------:R-:W-:Y:S01]  /*76a0*/  IMAD.X R3, R4, 0x1, R28, P0 ;  /* 0x0000000104037824 */ /* 0x000fe200000e061c */
[----:B-----5:R-:W-:Y:S01]  /*76b0*/  SEL R12, RZ, 0x10, P1 ;  /* 0x00000010ff0c7807 */ /* 0x020fe20000800000 */
[----:B------:R5:W4:Y:S01]  /*76c0*/  SHFL.IDX PT, R4, R5, 0x1, 0x181f ;  /* 0x00381f0005047f89 */ /* 0x000b2200000e0000 */
[----:B------:R-:W-:Y:S02]  /*76d0*/  ISETP.GE.AND P1, PT, R223, c[0x0][0x1d4], PT ;  /* 0x00007500df007a0c */ /* 0x000fe40003f26270 */
[----:B------:R-:W-:Y:S02]  /*76e0*/  ISETP.GE.AND P0, PT, R225, c[0x0][0x1d4], PT ;  /* 0x00007500e1007a0c */ /* 0x000fe40003f06270 */
[----:B------:R-:W-:Y:S09]  /*76f0*/  SEL R14, RZ, 0x10, P1 ;  /* 0x00000010ff0e7807 */ /* 0x000ff20000800000 */
[----:B------:R2:W-:Y:S04]  /*7700*/  LDGSTS.E.BYPASS.LTC128B.128 [R215+0x4100], [R6.64], !P1 ;  /* 0x0410000006d77fae */ /* 0x0005e8000c901d46 */
[----:B------:R2:W-:Y:S01]  /*7710*/  LDGSTS.E.BYPASS.LTC128B.128 [R215+0x6100], [R2.64], !P0 ;  /* 0x0610000002d77fae */ /* 0x0005e2000c101d46 */
[----:B----45:R-:W-:Y:S03]  /*7720*/  SEL R5, RZ, 0x10, P0 ;  /* 0x00000010ff057807 */ /* 0x030fe60000000000 */
.L_x_2217:
[C---:B--23--:R-:W-:Y:S02]  /*7730*/  IADD3 R2, -R12.reuse, 0x10, RZ ;  /* 0x000000100c027810 */ /* 0x04cfe40007ffe1ff */
[----:B------:R-:W-:Y:S02]  /*7740*/  ISETP.NE.U32.AND P2, PT, R12, RZ, PT ;  /* 0x000000ff0c00720c */ /* 0x000fe40003f45070 */
[----:B------:R-:W-:Y:S04]  /*7750*/  LOP3.LUT R2, R2, 0xf, RZ, 0xc0, !PT ;  /* 0x0000000f02027812 */ /* 0x000fe800078ec0ff */
[----:B------:R-:W-:Y:S04]  /*7760*/  IADD3 R2, P1, P0, R2, R0, R29 ;  /* 0x0000000002027210 */ /* 0x000fe8000783e01d */
[----:B------:R-:W-:Y:S05]  /*7770*/  IADD3.X R3, RZ, R4, R21, P1, P0 ;  /* 0x00000004ff037210 */ /* 0x000fea0000fe0415 */
[----:B------:R-:W-:Y:S01]  /*7780*/  @!PT LDS RZ, [RZ] ;  /* 0x00000000fffff984 */ /* 0x000fe20000000800 */
[----:B------:R-:W-:Y:S01]  /*7790*/  @!PT LDS RZ, [RZ] ;  /* 0x00000000fffff984 */ /* 0x000fe20000000800 */
[----:B------:R-:W-:Y:S01]  /*77a0*/  @!PT LDS RZ, [RZ] ;  /* 0x00000000fffff984 */ /* 0x000fe20000000800 */
[----:B------:R2:W-:Y:S01]  /*77b0*/  LDGSTS.E.BYPASS.LTC128B.128.ZFILL [R215+0x1100], [R2.64], P2 ;  /* 0x0110000002d77fae */ /* 0x0005e20009141d46 */
[C---:B------:R-:W-:Y:S02]  /*77c0*/  ISETP.NE.U32.AND P2, PT, R15.reuse, RZ, PT ;  /* 0x000000ff0f00720c */ /* 0x040fe40003f45070 */
[----:B--2---:R-:W-:Y:S04]  /*77d0*/  IADD3 R2, -R15, 0x10, RZ ;  /* 0x000000100f027810 */ /* 0x004fe80007ffe1ff */
[----:B------:R-:W-:Y:S04]  /*77e0*/  LOP3.LUT R2, R2, 0xf, RZ, 0xc0, !PT ;  /* 0x0000000f02027812 */ /* 0x000fe800078ec0ff */
[----:B------:R-:W-:Y:S02]  /*77f0*/  IADD3 R12, P1, P0, R2, R0, R30 ;  /* 0x00000000020c7210 */ /* 0x000fe4000783e01e */
[----:B------:R-:W-:Y:S02]  /*7800*/  IADD3 R2, -R14, 0x10, RZ ;  /* 0x000000100e027810 */ /* 0x000fe40007ffe1ff */
[----:B------:R-:W-:Y:S02]  /*7810*/  IADD3.X R13, RZ, R4, R22, P1, P0 ;  /* 0x00000004ff0d7210 */ /* 0x000fe40000fe0416 */
[----:B------:R-:W-:Y:S03]  /*7820*/  LOP3.LUT R2, R2, 0xf, RZ, 0xc0, !PT ;  /* 0x0000000f02027812 */ /* 0x000fe600078ec0ff */
[----:B------:R2:W-:Y:S01]  /*7830*/  LDGSTS.E.BYPASS.LTC128B.128.ZFILL [R215+0x3100], [R12.64], P2 ;  /* 0x031000000cd77fae */ /* 0x0005e20009141d46 */
[----:B------:R-:W-:Y:S02]  /*7840*/  IADD3 R6, P1, P0, R2, R0, R31 ;  /* 0x0000000002067210 */ /* 0x000fe4000783e01f */
[C---:B------:R-:W-:Y:S02]  /*7850*/  IADD3 R2, -R5.reuse, 0x10, RZ ;  /* 0x0000001005027810 */ /* 0x040fe40007ffe1ff */
[----:B------:R-:W-:Y:S02]  /*7860*/  IADD3.X R7, RZ, R4, R23, P1, P0 ;  /* 0x00000004ff077210 */ /* 0x000fe40000fe0417 */
[----:B------:R-:W-:Y:S04]  /*7870*/  LOP3.LUT R2, R2, 0xf, RZ, 0xc0, !PT ;  /* 0x0000000f02027812 */ /* 0x000fe800078ec0ff */
[----:B------:R-:W-:Y:S04]  /*7880*/  IADD3 R2, P1, P0, R2, R0, R132 ;  /* 0x0000000002027210 */ /* 0x000fe8000783e084 */
[----:B------:R-:W-:Y:S02]  /*7890*/  IADD3.X R3, RZ, R4, R28, P1, P0 ;  /* 0x00000004ff037210 */ /* 0x000fe40000fe041c */
[----:B------:R-:W-:Y:S02]  /*78a0*/  ISETP.NE.U32.AND P1, PT, R14, RZ, PT ;  /* 0x000000ff0e00720c */ /* 0x000fe40003f25070 */
[----:B------:R-:W-:Y:S11]  /*78b0*/  ISETP.NE.U32.AND P0, PT, R5, RZ, PT ;  /* 0x000000ff0500720c */ /* 0x000ff60003f05070 */
[----:B------:R2:W-:Y:S04]  /*78c0*/  LDGSTS.E.BYPASS.LTC128B.128.ZFILL [R215+0x5100], [R6.64], P1 ;  /* 0x0510000006d77fae */ /* 0x0005e80008941d46 */
[----:B------:R2:W-:Y:S02]  /*78d0*/  LDGSTS.E.BYPASS.LTC128B.128.ZFILL [R215+0x7100], [R2.64], P0 ;  /* 0x0710000002d77fae */ /* 0x0005e40008141d46 */
.L_x_2082:
[----:B------:R-:W-:Y:S05]  /*78e0*/  BSYNC B0 ;  /* 0x0000000000007941 */ /* 0x000fea0003800000 */
.L_x_2081:
[----:B------:R-:W0:Y:S01]  /*78f0*/  LDGDEPBAR ;  /* 0x00000000000079af */ /* 0x000e220000000000 */
[----:B------:R-:W-:Y:S01]  /*7900*/  WARPSYNC 0xffffffff ;  /* 0xffffffff00007948 */ /* 0x000fe20003800000 */
[C---:B--23--:R-:W-:Y:S01]  /*7910*/  HMMA.16816.F32.BF16 R4, R32.reuse, R8, RZ ;  /* 0x000000082004723c */ /* 0x04cfe200000418ff */
[----:B------:R-:W-:Y:S02]  /*7920*/  BSSY B0, `(.L_x_2085) ;  /* 0x000012a000007945 */ /* 0x000fe40003800000 */
[----:B------:R-:W-:Y:S05]  /*7930*/  ISETP.GT.AND P0, PT, R216, R226, PT ;  /* 0x000000e2d800720c */ /* 0x000fea0003f04270 */
[C---:B------:R-:W-:Y:S08]  /*7940*/  HMMA.16816.F32.BF16 R8, R32.reuse, R10, RZ ;  /* 0x0000000a2008723c */ /* 0x040ff000000418ff */
[C---:B----4-:R-:W-:Y:S08]  /*7950*/  HMMA.16816.F32.BF16 R12, R32.reuse, R16, RZ ;  /* 0x00000010200c723c */ /* 0x050ff000000418ff */
[C---:B------:R-:W-:Y:S08]  /*7960*/  HMMA.16816.F32.BF16 R16, R32.reuse, R18, RZ ;  /* 0x000000122010723c */ /* 0x040ff000000418ff */
[C---:B-1----:R-:W-:Y:S08]  /*7970*/  HMMA.16816.F32.BF16 R20, R32.reuse, R24, RZ ;  /* 0x000000182014723c */ /* 0x042ff000000418ff */
        /* <DEDUP_REMOVED lines=15> */
[----:B------:R-:W3:Y:S07]  /*7a70*/  LDSM.16.M88.4 R172, [R203+0x1000] ;  /* 0x00100000cbac783b */ /* 0x000eee0000000200 */
[C---:B-1----:R-:W-:Y:S08]  /*7a80*/  HMMA.16816.F32.BF16 R4, R168.reuse, R176, R4 ;  /* 0x000000b0a804723c */ /* 0x042ff00000041804 */
[C---:B------:R-:W-:Y:S01]  /*7a90*/  HMMA.16816.F32.BF16 R8, R168.reuse, R178, R8 ;  /* 0x000000b2a808723c */ /* 0x040fe20000041808 */
[----:B------:R-:W-:Y:S07]  /*7aa0*/  LDSM.16.M88.4 R176, [R202+-0x6000] ;  /* 0xffa00000cab0783b */ /* 0x000fee0000000200 */
[C---:B--2---:R-:W-:Y:S08]  /*7ab0*/  HMMA.16816.F32.BF16 R12, R168.reuse, R180, R12 ;  /* 0x000000b4a80c723c */ /* 0x044ff0000004180c */
[C---:B------:R-:W-:Y:S01]  /*7ac0*/  HMMA.16816.F32.BF16 R16, R168.reuse, R182, R16 ;  /* 0x000000b6a810723c */ /* 0x040fe20000041810 */
[----:B------:R-:W-:Y:S07]  /*7ad0*/  LDSM.16.M88.4 R180, [R202+-0x5800] ;  /* 0xffa80000cab4783b */ /* 0x000fee0000000200 */
[C---:B---3--:R-:W-:Y:S08]  /*7ae0*/  HMMA.16816.F32.BF16 R20, R168.reuse, R172, R20 ;  /* 0x000000aca814723c */ /* 0x048ff00000041814 */
[C---:B------:R-:W-:Y:S01]  /*7af0*/  HMMA.16816.F32.BF16 R24, R168.reuse, R174, R24 ;  /* 0x000000aea818723c */ /* 0x040fe20000041818 */
[----:B------:R-:W1:Y:S07]  /*7b00*/  LDSM.16.M88.4 R172, [R210] ;  /* 0x00000000d2ac783b */ /* 0x000e6e0000000200 */
[C---:B------:R-:W-:Y:S08]  /*7b10*/  HMMA.16816.F32.BF16 R28, R168.reuse, R184, R28 ;  /* 0x000000b8a81c723c */ /* 0x040ff0000004181c */
[----:B------:R-:W-:Y:S01]  /*7b20*/  HMMA.16816.F32.BF16 R32, R168, R186, R32 ;  /* 0x000000baa820723c */ /* 0x000fe20000041820 */
[----:B------:R-:W2:Y:S06]  /*7b30*/  LDSM.16.M88.4 R168, [R202+-0x5000] ;  /* 0xffb00000caa8783b */ /* 0x000eac0000000200 */
[----:B------:R-:W3:Y:S01]  /*7b40*/  LDSM.16.M88.4 R184, [R202+-0x4800] ;  /* 0xffb80000cab8783b */ /* 0x000ee20000000200 */
[C---:B-1----:R-:W-:Y:S08]  /*7b50*/  HMMA.16816.F32.BF16 R4, R172.reuse, R176, R4 ;  /* 0x000000b0ac04723c */ /* 0x042ff00000041804 */
        /* <DEDUP_REMOVED lines=10> */
[----:B------:R-:W2:Y:S06]  /*7c00*/  LDSM.16.M88.4 R172, [R201+0x3000] ;  /* 0x00300000c9ac783b */ /* 0x000eac0000000200 */
[----:B------:R-:W3:Y:S01]  /*7c10*/  LDSM.16.M88.4 R184, [R201+0x3800] ;  /* 0x00380000c9b8783b */ /* 0x000ee20000000200 */
        /* <DEDUP_REMOVED lines=28> */
[----:B------:R-:W-:Y:S07]  /*7de0*/  LDSM.16.M88.4 R176, [R202+-0x4000] ;  /* 0xffc00000cab0783b */ /* 0x000fee0000000200 */
[C---:B------:R-:W-:Y:S08]  /*7df0*/  HMMA.16816.F32.BF16 R12, R168.reuse, R180, R12 ;  /* 0x000000b4a80c723c */ /* 0x040ff0000004180c */
[C---:B------:R-:W-:Y:S01]  /*7e00*/  HMMA.16816.F32.BF16 R16, R168.reuse, R182, R16 ;  /* 0x000000b6a810723c */ /* 0x040fe20000041810 */
[----:B------:R-:W-:Y:S07]  /*7e10*/  LDSM.16.M88.4 R180, [R202+-0x3800] ;  /* 0xffc80000cab4783b */ /* 0x000fee0000000200 */
[C---:B--2---:R-:W-:Y:S08]  /*7e20*/  HMMA.16816.F32.BF16 R20, R168.reuse, R172, R20 ;  /* 0x000000aca814723c */ /* 0x044ff00000041814 */
[C---:B------:R-:W-:Y:S01]  /*7e30*/  HMMA.16816.F32.BF16 R24, R168.reuse, R174, R24 ;  /* 0x000000aea818723c */ /* 0x040fe20000041818 */
[----:B------:R-:W1:Y:S07]  /*7e40*/  LDSM.16.M88.4 R172, [R210+0x4000] ;  /* 0x00400000d2ac783b */ /* 0x000e6e0000000200 */
[C---:B---3--:R-:W-:Y:S08]  /*7e50*/  HMMA.16816.F32.BF16 R28, R168.reuse, R184, R28 ;  /* 0x000000b8a81c723c */ /* 0x048ff0000004181c */
        /* <DEDUP_REMOVED lines=96> */
[----:B------:R-:W-:Y:S07]  /*8460*/  LDSM.16.M88.4 R176, [R202] ;  /* 0x00000000cab0783b */ /* 0x000fee0000000200 */
        /* <DEDUP_REMOVED lines=10> */
[----:B------:R-:W-:Y:S05]  /*8510*/  DEPBAR.LE SB0, 0x0 ;  /* 0x000080000000791a */ /* 0x000fea0000000000 */
[----:B------:R-:W-:Y:S01]  /*8520*/  BAR.SYNC.DEFER_BLOCKING 0x0 ;  /* 0x0000000000007b1d */ /* 0x000fe20000010000 */
[C---:B-1----:R-:W-:Y:S08]  /*8530*/  HMMA.16816.F32.BF16 R4, R172.reuse, R176, R4 ;  /* 0x000000b0ac04723c */ /* 0x042ff00000041804 */
[C---:B------:R-:W-:Y:S08]  /*8540*/  HMMA.16816.F32.BF16 R8, R172.reuse, R178, R8 ;  /* 0x000000b2ac08723c */ /* 0x040ff00000041808 */
[C---:B------:R-:W-:Y:S08]  /*8550*/  HMMA.16816.F32.BF16 R12, R172.reuse, R180, R12 ;  /* 0x000000b4ac0c723c */ /* 0x040ff0000004180c */
[C---:B------:R-:W-:Y:S08]  /*8560*/  HMMA.16816.F32.BF16 R16, R172.reuse, R182, R16 ;  /* 0x000000b6ac10723c */ /* 0x040ff00000041810 */
[C---:B--2---:R-:W-:Y:S08]  /*8570*/  HMMA.16816.F32.BF16 R20, R172.reuse, R168, R20 ;  /* 0x000000a8ac14723c */ /* 0x044ff00000041814 */
[C---:B------:R-:W-:Y:S08]  /*8580*/  HMMA.16816.F32.BF16 R24, R172.reuse, R170, R24 ;  /* 0x000000aaac18723c */ /* 0x040ff00000041818 */
[C---:B---3--:R-:W-:Y:S08]  /*8590*/  HMMA.16816.F32.BF16 R28, R172.reuse, R184, R28 ;  /* 0x000000b8ac1c723c */ /* 0x048ff0000004181c */
[----:B------:R-:W-:Y:S01]  /*85a0*/  HMMA.16816.F32.BF16 R32, R172, R186, R32 ;  /* 0x000000baac20723c */ /* 0x000fe20000041820 */
[----:B------:R-:W-:Y:S07]  /*85b0*/  @!UPT UIADD3 URZ, URZ, URZ, URZ ;  /* 0x0000003f3f3ff290 */ /* 0x000fee000fffe03f */
[----:B------:R-:W-:-:S11]  /*85c0*/  @!P0 BRA `(.L_x_2086) ;  /* 0x000005f000008947 */ /* 0x000fd60003800000 */
[----:B------:R-:W-:Y:S01]  /*85d0*/  SHF.R.S32.HI R168, RZ, 0x1f, R223 ;  /* 0x0000001fffa87819 */ /* 0x000fe200000114df */
[----:B------:R-:W-:Y:S01]  /*85e0*/  IMAD.MOV.U32 R0, RZ, RZ, c[0x0][0x2b8] ;  /* 0x0000ae00ff007624 */ /* 0x000fe200078e00ff */
[----:B------:R-:W-:Y:S01]  /*85f0*/  SHF.R.S32.HI R192, RZ, 0x1f, R225 ;  /* 0x0000001fffc07819 */ /* 0x000fe200000114e1 */
[----:B------:R-:W-:Y:S01]  /*8600*/  IMAD R2, R216, 0x40, R232 ;  /* 0x00000040d8027824 */ /* 0x000fe200078e02e8 */
[----:B------:R-:W-:Y:S01]  /*8610*/  SHF.R.S32.HI R169, RZ, 0x1f, R224 ;  /* 0x0000001fffa97819 */ /* 0x000fe200000114e0 */
[----:B------:R-:W-:Y:S01]  /*8620*/  IMAD.MOV.U32 R217, RZ, RZ, RZ ;  /* 0x000000ffffd97224 */ /* 0x000fe200078e00ff */
[----:B------:R-:W-:Y:S01]  /*8630*/  ISETP.NE.AND P1, PT, R0, 0x1, PT ;  /* 0x000000010000780c */ /* 0x000fe20003f25270 */
[----:B------:R-:W-:Y:S01]  /*8640*/  IMAD.SHL.U32 R180, R225, 0x2, RZ ;  /* 0x00000002e1b47824 */ /* 0x000fe200078e00ff */
[----:B------:R-:W-:Y:S01]  /*8650*/  IADD3 R2, R2, -0x40, R229 ;  /* 0xffffffc002027810 */ /* 0x000fe20007ffe0e5 */
[C---:B------:R-:W-:Y:S01]  /*8660*/  IMAD.SHL.U32 R179, R223.reuse, 0x2, RZ ;  /* 0x00000002dfb37824 */ /* 0x040fe200078e00ff */
[----:B------:R-:W-:Y:S01]  /*8670*/  SHF.L.U64.HI R175, R223, 0x1, R168 ;  /* 0x00000001dfaf7819 */ /* 0x000fe200000102a8 */
[----:B------:R-:W-:Y:S01]  /*8680*/  IMAD.SHL.U32 R178, R224, 0x2, RZ ;  /* 0x00000002e0b27824 */ /* 0x000fe200078e00ff */
[----:B------:R-:W-:Y:S01]  /*8690*/  SHF.R.S32.HI R168, RZ, 0x1f, R218 ;  /* 0x0000001fffa87819 */ /* 0x000fe200000114da */
[----:B------:R-:W-:Y:S01]  /*86a0*/  IMAD.MOV.U32 R0, RZ, RZ, R2 ;  /* 0x000000ffff007224 */ /* 0x000fe200078e0002 */
[----:B------:R-:W-:Y:S01]  /*86b0*/  SHF.L.U64.HI R176, R225, 0x1, R192 ;  /* 0x00000001e1b07819 */ /* 0x000fe200000102c0 */
[----:B------:R-:W-:Y:S01]  /*86c0*/  IMAD.SHL.U32 R177, R218, 0x2, RZ ;  /* 0x00000002dab17824 */ /* 0x000fe200078e00ff */
[----:B------:R-:W-:Y:S02]  /*86d0*/  SHF.L.U64.HI R174, R224, 0x1, R169 ;  /* 0x00000001e0ae7819 */ /* 0x000fe400000102a9 */
[----:B------:R-:W-:Y:S01]  /*86e0*/  SHF.L.U64.HI R171, R218, 0x1, R168 ;  /* 0x00000001daab7819 */ /* 0x000fe200000102a8 */
[----:B------:R-:W-:Y:S05]  /*86f0*/  @P1 IMAD.HI.U32 R3, R2, c[0x0][0x2bc], RZ ;  /* 0x0000af0002031a27 */ /* 0x000fea00078e00ff */
[----:B------:R-:W-:Y:S04]  /*8700*/  @P1 SHF.R.U32.HI R0, RZ, c[0x0][0x2c0], R3 ;  /* 0x0000b000ff001a19 */ /* 0x000fe80000011603 */
[C---:B------:R-:W-:Y:S04]  /*8710*/  @!P6 IADD3 R3, P0, R0.reuse, R236, RZ ;  /* 0x000000ec0003e210 */ /* 0x040fe80007f1e0ff */
[----:B------:R-:W-:Y:S01]  /*8720*/  @!P6 LEA.HI.X.SX32 R133, R0, R240, 0x1, P0 ;  /* 0x000000f00085e211 */ /* 0x000fe200000f0eff */
[----:B------:R-:W-:Y:S01]  /*8730*/  IMAD.MOV R0, RZ, RZ, -R0 ;  /* 0x000000ffff007224 */ /* 0x000fe200078e0a00 */
[C---:B------:R-:W-:Y:S03]  /*8740*/  @!P6 LEA R132, P0, R3.reuse, c[0x0][0x2a0], 0x2 ;  /* 0x0000a8000384ea11 */ /* 0x040fe600078010ff */
[----:B------:R-:W-:Y:S01]  /*8750*/  IMAD R219, R0, c[0x0][0x2b8], R2 ;  /* 0x0000ae0000db7a24 */ /* 0x000fe200078e0202 */
[----:B------:R-:W-:Y:S03]  /*8760*/  @!P6 LEA.HI.X R133, R3, c[0x0][0x2a4], R133, 0x2, P0 ;  /* 0x0000a9000385ea11 */ /* 0x000fe600000f1485 */
[C---:B------:R-:W-:Y:S01]  /*8770*/  IMAD.WIDE.U32 R2, R219.reuse, c[0x0][0x1e0], RZ ;  /* 0x00007800db027a25 */ /* 0x040fe200078e00ff */
[----:B------:R-:W-:Y:S01]  /*8780*/  SHF.R.S32.HI R0, RZ, 0x1f, R219 ;  /* 0x0000001fff007819 */ /* 0x000fe200000114db */
[----:B------:R-:W2:Y:S04]  /*8790*/  @!P6 LDG.E R217, [R132.64] ;  /* 0x0000000684d9e981 */ /* 0x000ea8000c1e1900 */
        /* <DEDUP_REMOVED lines=13> */
.L_x_2218:
[----:B------:R-:W-:-:S05]  /*8870*/  BRA.DIV ~URZ, `(.L_x_2088) ;  /* 0x00011a527f007947 */ /* 0x000fca000b800000 */
[----:B------:R-:W3:Y:S01]  /*8880*/  SHFL.IDX PT, R0, R170, RZ, 0x181f ;  /* 0x00181fffaa007589 */ /* 0x000ee200000e0000 */
[----:B------:R-:W-:Y:S02]  /*8890*/  ISETP.GE.AND P2, PT, R218, c[0x0][0x1d4], PT ;  /* 0x00007500da007a0c */ /* 0x000fe40003f46270 */
[----:B------:R-:W-:Y:S02]  /*88a0*/  ISETP.GE.AND P3, PT, R224, c[0x0][0x1d4], PT ;  /* 0x00007500e0007a0c */ /* 0x000fe40003f66270 */
[----:B------:R-:W-:Y:S04]  /*88b0*/  ISETP.GE.AND P1, PT, R223, c[0x0][0x1d4], PT ;  /* 0x00007500df007a0c */ /* 0x000fe80003f26270 */
[----:B------:R-:W-:Y:S02]  /*88c0*/  SEL R173, RZ, 0x10, P1 ;  /* 0x00000010ffad7807 */ /* 0x000fe40000800000 */
[----:B---3--:R-:W-:Y:S05]  /*88d0*/  IADD3 R168, P0, R0, R177, RZ ;  /* 0x000000b100a87210 */ /* 0x008fea0007f1e0ff */
[----:B--2---:R-:W-:Y:S01]  /*88e0*/  IMAD.X R169, R132, 0x1, R171, P0 ;  /* 0x0000000184a97824 */ /* 0x004fe200000e06ab */
[----:B------:R-:W-:Y:S04]  /*88f0*/  IADD3 R2, P0, R0, R178, RZ ;  /* 0x000000b200027210 */ /* 0x000fe80007f1e0ff */
[----:B------:R-:W-:Y:S01]  /*8900*/  @!PT LDS RZ, [RZ] ;  /* 0x00000000fffff984 */ /* 0x000fe20000000800 */
[----:B------:R-:W-:Y:S01]  /*8910*/  @!PT LDS RZ, [RZ] ;  /* 0x00000000fffff984 */ /* 0x000fe20000000800 */
[----:B------:R2:W-:Y:S01]  /*8920*/  LDGSTS.E.BYPASS.LTC128B.128 [R215+0x8100], [R168.64], !P2 ;  /* 0x08100000a8d77fae */ /* 0x0005e2000d101d46 */
[----:B------:R-:W-:Y:S05]  /*8930*/  IMAD.X R3, R132, 0x1, R174, P0 ;  /* 0x0000000184037824 */ /* 0x000fea00000e06ae */
[----:B------:R3:W-:Y:S01]  /*8940*/  LDGSTS.E.BYPASS.LTC128B.128 [R215+0xa100], [R2.64], !P3 ;  /* 0x0a10000002d77fae */ /* 0x0007e2000d901d46 */
[----:B--2---:R-:W-:Y:S02]  /*8950*/  SEL R168, RZ, 0x10, P2 ;  /* 0x00000010ffa87807 */ /* 0x004fe40001000000 */
[----:B---3--:R-:W-:Y:S05]  /*8960*/  IADD3 R2, P0, R0, R179, RZ ;  /* 0x000000b300027210 */ /* 0x008fea0007f1e0ff */
[----:B------:R-:W-:Y:S05]  /*8970*/  IMAD.X R3, R132, 0x1, R175, P0 ;  /* 0x0000000184037824 */ /* 0x000fea00000e06af */
[----:B------:R2:W-:Y:S02]  /*8980*/  LDGSTS.E.BYPASS.LTC128B.128 [R215+0xc100], [R2.64], !P1 ;  /* 0x0c10000002d77fae */ /* 0x0005e4000c901d46 */
[----:B--2---:R-:W-:Y:S02]  /*8990*/  IADD3 R2, P0, R0, R180, RZ ;  /* 0x000000b400027210 */ /* 0x004fe40007f1e0ff */
[----:B------:R-:W2:Y:S03]  /*89a0*/  SHFL.IDX PT, R0, R170, 0x1, 0x181f ;  /* 0x00381f00aa007f89 */ /* 0x000ea600000e0000 */
[----:B------:R-:W-:Y:S01]  /*89b0*/  IMAD.X R3, R132, 0x1, R176, P0 ;  /* 0x0000000184037824 */ /* 0x000fe200000e06b0 */
[----:B------:R-:W-:Y:S01]  /*89c0*/  ISETP.GE.AND P0, PT, R225, c[0x0][0x1d4], PT ;  /* 0x00007500e1007a0c */ /* 0x000fe20003f06270 */
[----:B------:R3:W4:Y:S03]  /*89d0*/  SHFL.IDX PT, R132, R133, 0x1, 0x181f ;  /* 0x00381f0085847f89 */ /* 0x00072600000e0000 */
[----:B------:R-:W-:Y:S09]  /*89e0*/  SEL R172, RZ, 0x10, P0 ;  /* 0x00000010ffac7807 */ /* 0x000ff20000000000 */
[----:B------:R1:W-:Y:S02]  /*89f0*/  LDGSTS.E.BYPASS.LTC128B.128 [R215+0xe100], [R2.64], !P0 ;  /* 0x0e10000002d77fae */ /* 0x0003e4000c101d46 */
[----:B-1-3--:R-:W-:Y:S02]  /*8a00*/  SEL R133, RZ, 0x10, P3 ;  /* 0x00000010ff857807 */ /* 0x00afe40001800000 */
.L_x_2219:
[C---:B--2---:R-:W-:Y:S02]  /*8a10*/  IADD3 R2, -R168.reuse, 0x10, RZ ;  /* 0x00000010a8027810 */ /* 0x044fe40007ffe1ff */
[----:B------:R-:W-:Y:S02]  /*8a20*/  ISETP.NE.U32.AND P2, PT, R168, RZ, PT ;  /* 0x000000ffa800720c */ /* 0x000fe40003f45070 */
[----:B------:R-:W-:Y:S04]  /*8a30*/  LOP3.LUT R2, R2, 0xf, RZ, 0xc0, !PT ;  /* 0x0000000f02027812 */ /* 0x000fe800078ec0ff */
[----:B------:R-:W-:Y:S04]  /*8a40*/  IADD3 R2, P1, P0, R2, R0, R177 ;  /* 0x0000000002027210 */ /* 0x000fe8000783e0b1 */
[----:B----4-:R-:W-:Y:S05]  /*8a50*/  IADD3.X R3, RZ, R132, R171, P1, P0 ;  /* 0x00000084ff037210 */ /* 0x010fea0000fe04ab */
[----:B------:R-:W-:Y:S01]  /*8a60*/  @!PT LDS RZ, [RZ] ;  /* 0x00000000fffff984 */ /* 0x000fe20000000800 */
[----:B------:R-:W-:Y:S01]  /*8a70*/  @!PT LDS RZ, [RZ] ;  /* 0x00000000fffff984 */ /* 0x000fe20000000800 */
[----:B------:R-:W-:Y:S01]  /*8a80*/  @!PT LDS RZ, [RZ] ;  /* 0x00000000fffff984 */ /* 0x000fe20000000800 */
[----:B------:R1:W-:Y:S01]  /*8a90*/  LDGSTS.E.BYPASS.LTC128B.128.ZFILL [R215+0x9100], [R2.64], P2 ;  /* 0x0910000002d77fae */ /* 0x0003e20009141d46 */
[C---:B------:R-:W-:Y:S02]  /*8aa0*/  ISETP.NE.U32.AND P2, PT, R133.reuse, RZ, PT ;  /* 0x000000ff8500720c */ /* 0x040fe40003f45070 */
[----:B-1----:R-:W-:Y:S04]  /*8ab0*/  IADD3 R2, -R133, 0x10, RZ ;  /* 0x0000001085027810 */ /* 0x002fe80007ffe1ff */
[----:B------:R-:W-:Y:S04]  /*8ac0*/  LOP3.LUT R2, R2, 0xf, RZ, 0xc0, !PT ;  /* 0x0000000f02027812 */ /* 0x000fe800078ec0ff */
[----:B------:R-:W-:Y:S02]  /*8ad0*/  IADD3 R170, P1, P0, R2, R0, R178 ;  /* 0x0000000002aa7210 */ /* 0x000fe4000783e0b2 */
[C---:B------:R-:W-:Y:S02]  /*8ae0*/  IADD3 R2, -R173.reuse, 0x10, RZ ;  /* 0x00000010ad027810 */ /* 0x040fe40007ffe1ff */
[----:B------:R-:W-:Y:S02]  /*8af0*/  IADD3.X R171, RZ, R132, R174, P1, P0 ;  /* 0x00000084ffab7210 */ /* 0x000fe40000fe04ae */
[----:B------:R-:W-:Y:S03]  /*8b00*/  LOP3.LUT R2, R2, 0xf, RZ, 0xc0, !PT ;  /* 0x0000000f02027812 */ /* 0x000fe600078ec0ff */
[----:B------:R1:W-:Y:S01]  /*8b10*/  LDGSTS.E.BYPASS.LTC128B.128.ZFILL [R215+0xb100], [R170.64], P2 ;  /* 0x0b100000aad77fae */ /* 0x0003e20009141d46 */
[----:B------:R-:W-:Y:S02]  /*8b20*/  IADD3 R168, P1, P0, R2, R0, R179 ;  /* 0x0000000002a87210 */ /* 0x000fe4000783e0b3 */
[----:B------:R-:W-:Y:S02]  /*8b30*/  IADD3 R2, -R172, 0x10, RZ ;  /* 0x00000010ac027810 */ /* 0x000fe40007ffe1ff */
        /* <DEDUP_REMOVED lines=8> */
.L_x_2086:
[----:B------:R-:W-:Y:S05]  /*8bc0*/  BSYNC B0 ;  /* 0x0000000000007941 */ /* 0x000fea0003800000 */
.L_x_2085:
[----:B------:R-:W-:Y:S01]  /*8bd0*/  IMAD.MOV.U32 R0, RZ, RZ, c[0x0][0x2c4] ;  /* 0x0000b100ff007624 */ /* 0x000fe200078e00ff */
[----:B------:R-:W0:Y:S01]  /*8be0*/  LDGDEPBAR ;  /* 0x00000000000079af */ /* 0x000e220000000000 */
[----:B------:R-:W-:Y:S01]  /*8bf0*/  IMAD.IADD R132, R243, 0x1, R242 ;  /* 0x00000001f3847824 */ /* 0x000fe200078e02f2 */
[----:B------:R-:W-:Y:S01]  /*8c00*/  ULDC UR4, c[0x0][0x324] ;  /* 0x0000c90000047ab9 */ /* 0x000fe20000000800 */
[----:B------:R-:W-:Y:S01]  /*8c10*/  IMAD.SHL.U32 R133, R216, 0x40, RZ ;  /* 0x00000040d8857824 */ /* 0x000fe200078e00ff */
[----:B------:R-:W-:Y:S01]  /*8c20*/  ISETP.NE.AND P0, PT, R0, 0x1, PT ;  /* 0x000000010000780c */ /* 0x000fe20003f05270 */
[----:B------:R-:W-:Y:S11]  /*8c30*/  ULOP3.LUT UR4, URZ, UR4, URZ, 0x33, !UPT ;  /* 0x000000043f047292 */ /* 0x000ff6000f8e333f */
[----:B------:R-:W-:Y:S01]  /*8c40*/  @!UPT UIADD3 URZ, URZ, URZ, URZ ;  /* 0x0000003f3f3ff290 */ /* 0x000fe2000fffe03f */
[----:B------:R-:W-:Y:S05]  /*8c50*/  @P0 IMAD.HI.U32 R0, R132, c[0x0][0x2c8], RZ ;  /* 0x0000b20084000a27 */ /* 0x000fea00078e00ff */
[----:B------:R-:W-:Y:S02]  /*8c60*/  @P0 SHF.R.U32.HI R132, RZ, c[0x0][0x2cc], R0 ;  /* 0x0000b300ff840a19 */ /* 0x000fe40000011600 */
[----:B------:R-:W-:Y:S04]  /*8c70*/  IADD3 R0, -R231, 0x1, -R133 ;  /* 0x00000001e7007810 */ /* 0x000fe80007ffe985 */
[----:B------:R-:W-:Y:S04]  /*8c80*/  IADD3 R0, -R228, R0, R227 ;  /* 0x00000000e4007210 */ /* 0x000fe80007ffe1e3 */
[C---:B-1----:R-:W-:Y:S02]  /*8c90*/  IADD3 R168, R0.reuse, UR4, RZ ;  /* 0x0000000400a87c10 */ /* 0x042fe4000fffe0ff */
[----:B------:R-:W-:Y:S01]  /*8ca0*/  IADD3 R169, R0, c[0x0][0x328], RZ ;  /* 0x0000ca0000a97a10 */ /* 0x000fe20007ffe0ff */
[----:B------:R-:W-:-:S05]  /*8cb0*/  BRA.DIV ~URZ, `(.L_x_2089) ;  /* 0x000118a27f007947 */ /* 0x000fca000b800000 */
[----:B------:R1:W2:Y:S02]  /*8cc0*/  SHFL.IDX PT, R3, R132, RZ, 0x1c1f ;  /* 0x001c1fff84037589 */ /* 0x0002a400000e0000 */
.L_x_2220:
        /* <DEDUP_REMOVED lines=19> */
.L_x_2092:
[----:B------:R-:W-:Y:S04]  /*8e00*/  MOV R170, 0x1 ;  /* 0x0000000100aa7802 */ /* 0x000fe80000000f00 */
[----:B------:R-:W-:Y:S11]  /*8e10*/  ISETP.NE.AND P0, PT, R170, c[0x0][0x32c], PT ;  /* 0x0000cb00aa007a0c */ /* 0x000ff60003f05270 */
[----:B------:R-:W-:Y:S02]  /*8e20*/  @!UPT UIADD3 URZ, URZ, URZ, URZ ;  /* 0x0000003f3f3ff290 */ /* 0x000fe4000fffe03f */
[----:B------:R-:W-:Y:S05]  /*8e30*/  @P0 IMAD.HI.U32 R170, R3, c[0x0][0x330], RZ ;  /* 0x0000cc0003aa0a27 */ /* 0x000fea00078e00ff */
[----:B------:R-:W-:Y:S02]  /*8e40*/  @P0 SHF.R.U32.HI R3, RZ, c[0x0][0x334], R170 ;  /* 0x0000cd00ff030a19 */ /* 0x000fe400000116aa */
.L_x_2093:
[----:B------:R-:W-:Y:S05]  /*8e50*/  BSYNC B0 ;  /* 0x0000000000007941 */ /* 0x000fea0003800000 */
.L_x_2091:
[----:B------:R-:W-:Y:S04]  /*8e60*/  IMAD R3, R3, c[0x0][0x32c], -R133 ;  /* 0x0000cb0003037a24 */ /* 0x000fe800078e0a85 */
[----:B------:R-:W-:Y:S05]  /*8e70*/  IMAD.IADD R3, R3, 0x1, -R231 ;  /* 0x0000000103037824 */ /* 0x000fea00078e0ae7 */
[----:B------:R-:W-:Y:S02]  /*8e80*/  IMNMX R0, R0, R3, !PT ;  /* 0x0000000300007217 */ /* 0x000fe40007800200 */
[----:B------:R-:W-:Y:S04]  /*8e90*/  IADD3 R3, R3, c[0x0][0x32c], RZ ;  /* 0x0000cb0003037a10 */ /* 0x000fe80007ffe0ff */
[----:B------:R-:W-:Y:S02]  /*8ea0*/  IMNMX R2, R2, R3, PT ;  /* 0x0000000302027217 */ /* 0x000fe40003800200 */
.L_x_2090:
        /* <DEDUP_REMOVED lines=51> */
.L_x_2221:
        /* <DEDUP_REMOVED lines=19> */
.L_x_2097:
[----:B------:R-:W-:Y:S04]  /*9310*/  MOV R4, 0x1 ;  /* 0x0000000100047802 */ /* 0x000fe80000000f00 */
[----:B------:R-:W-:Y:S11]  /*9320*/  ISETP.NE.AND P0, PT, R4, c[0x0][0x32c], PT ;  /* 0x0000cb0004007a0c */ /* 0x000ff60003f05270 */
[----:B------:R-:W-:Y:S02]  /*9330*/  @!UPT UIADD3 URZ, URZ, URZ, URZ ;  /* 0x0000003f3f3ff290 */ /* 0x000fe4000fffe03f */
[----:B------:R-:W-:Y:S05]  /*9340*/  @P0 IMAD.HI.U32 R4, R3, c[0x0][0x330], RZ ;  /* 0x0000cc0003040a27 */ /* 0x000fea00078e00ff */
[----:B------:R-:W-:Y:S02]  /*9350*/  @P0 SHF.R.U32.HI R3, RZ, c[0x0][0x334], R4 ;  /* 0x0000cd00ff030a19 */ /* 0x000fe40000011604 */
.L_x_2098:
[----:B------:R-:W-:Y:S05]  /*9360*/  BSYNC B0 ;  /* 0x0000000000007941 */ /* 0x000fea0003800000 */
.L_x_2096:
[----:B------:R-:W-:Y:S04]  /*9370*/  IMAD R133, R3, c[0x0][0x32c], -R133 ;  /* 0x0000cb0003857a24 */ /* 0x000fe800078e0a85 */
[----:B------:R-:W-:Y:S05]  /*9380*/  IMAD.IADD R3, R133, 0x1, -R231 ;  /* 0x0000000185037824 */ /* 0x000fea00078e0ae7 */
[----:B------:R-:W-:Y:S02]  /*9390*/  IMNMX R0, R0, R3, !PT ;  /* 0x0000000300007217 */ /* 0x000fe40007800200 */
[----:B------:R-:W-:Y:S04]  /*93a0*/  IADD3 R3, R3, c[0x0][0x32c], RZ ;  /* 0x0000cb0003037a10 */ /* 0x000fe80007ffe0ff */
[----:B------:R-:W-:Y:S02]  /*93b0*/  IMNMX R2, R2, R3, PT ;  /* 0x0000000302027217 */ /* 0x000fe40003800200 */
.L_x_2095:
        /* <DEDUP_REMOVED lines=82> */
.L_x_2222:
[----:B-12---:R-:W-:Y:S01]  /*98e0*/  FMNMX.FTZ R132, R132, R0, !PT ;  /* 0x0000000084847209 */ /* 0x006fe20007810000 */
[----:B------:R-:W-:-:S05]  /*98f0*/  BRA.DIV ~URZ, `(.L_x_2100) ;  /* 0x00010d827f007947 */ /* 0x000fca000b800000 */
[----:B------:R-:W1:Y:S02]  /*9900*/  SHFL.BFLY PT, R0, R132, 0x1, 0x1f ;  /* 0x0c201f0084007f89 */ /* 0x000e6400000e0000 */
[----:B-1----:R-:W-:Y:S02]  /*9910*/  FMNMX.FTZ R133, R132, R0, !PT ;  /* 0x0000000084857209 */ /* 0x002fe40007810000 */
[----:B------:R-:W1:Y:S02]  /*9920*/  SHFL.BFLY PT, R0, R4, 0x2, 0x1f ;  /* 0x0c401f0004007f89 */ /* 0x000e6400000e0000 */
[----:B-1----:R-:W-:Y:S05]  /*9930*/  FMNMX.FTZ R132, R4, R0, !PT ;  /* 0x0000000004847209 */ /* 0x002fea0007810000 */
[----:B------:R1:W2:Y:S02]  /*9940*/  SHFL.BFLY PT, R0, R132, 0x1, 0x1f ;  /* 0x0c201f0084007f89 */ /* 0x0002a400000e0000 */
.L_x_2223:
        /* <DEDUP_REMOVED lines=41> */
[----:B------:R-:W-:Y:S01]  /*9be0*/  MUFU.EX2 R135, R178 ;  /* 0x000000b200877308 */ /* 0x000fe20000000800 */
[----:B------:R-:W-:Y:S01]  /*9bf0*/  FMUL.FTZ R2, R2, c[0x0][0x2d0] ;  /* 0x0000b40002027a20 */ /* 0x000fe20000410000 */
[----:B------:R-:W-:Y:S01]  /*9c00*/  ISETP.GT.AND P0, PT, R216, R212, PT ;  /* 0x000000d4d800720c */ /* 0x000fe20003f04270 */
[--C-:B------:R-:W-:Y:S01]  /*9c10*/  FFMA.FTZ R16, R16, c[0x0][0x2d0], -R4.reuse ;  /* 0x0000b40010107a23 */ /* 0x100fe20000010804 */
[----:B------:R-:W-:Y:S01]  /*9c20*/  IADD3 R216, R216, -0x1, RZ ;  /* 0xffffffffd8d87810 */ /* 0x000fe20007ffe0ff */
[--C-:B------:R-:W-:Y:S02]  /*9c30*/  FFMA.FTZ R190, R7, c[0x0][0x2d0], -R4.reuse ;  /* 0x0000b40007be7a23 */ /* 0x100fe40000010804 */
[--C-:B------:R-:W-:Y:S02]  /*9c40*/  FFMA.FTZ R18, R24, c[0x0][0x2d0], -R4.reuse ;  /* 0x0000b40018127a23 */ /* 0x100fe40000010804 */
[--C-:B-1----:R-:W-:Y:S01]  /*9c50*/  FFMA.FTZ R132, R21, c[0x0][0x2d0], -R4.reuse ;  /* 0x0000b40015847a23 */ /* 0x102fe20000010804 */
[----:B------:R-:W1:Y:S01]  /*9c60*/  MUFU.EX2 R2, R2 ;  /* 0x0000000200027308 */ /* 0x000e620000000800 */
[--C-:B------:R-:W-:Y:S02]  /*9c70*/  FFMA.FTZ R134, R20, c[0x0][0x2d0], -R4.reuse ;  /* 0x0000b40014867a23 */ /* 0x100fe40000010804 */
[--C-:B------:R-:W-:Y:S02]  /*9c80*/  FFMA.FTZ R182, R12, c[0x0][0x2d0], -R4.reuse ;  /* 0x0000b4000cb67a23 */ /* 0x100fe40000010804 */
[----:B------:R-:W-:Y:S02]  /*9c90*/  FMUL.FTZ R12, R0, R156 ;  /* 0x0000009c000c7220 */ /* 0x000fe40000410000 */
[--C-:B------:R-:W-:Y:S02]  /*9ca0*/  FFMA.FTZ R191, R6, c[0x0][0x2d0], -R4.reuse ;  /* 0x0000b40006bf7a23 */ /* 0x100fe40000010804 */
[--C-:B------:R-:W-:Y:S01]  /*9cb0*/  FFMA.FTZ R174, R17, c[0x0][0x2d0], -R4.reuse ;  /* 0x0000b40011ae7a23 */ /* 0x100fe20000010804 */
[----:B------:R2:W3:Y:S01]  /*9cc0*/  MUFU.EX2 R7, R16 ;  /* 0x0000001000077308 */ /* 0x0004e20000000800 */
[--C-:B------:R-:W-:Y:S02]  /*9cd0*/  FFMA.FTZ R181, R11, c[0x0][0x2d0], -R4.reuse ;  /* 0x0000b4000bb57a23 */ /* 0x100fe40000010804 */
[--C-:B------:R-:W-:Y:S02]  /*9ce0*/  FFMA.FTZ R183, R10, c[0x0][0x2d0], -R4.reuse ;  /* 0x0000b4000ab77a23 */ /* 0x100fe40000010804 */
[--C-:B------:R-:W-:Y:S02]  /*9cf0*/  FFMA.FTZ R184, R9, c[0x0][0x2d0], -R4.reuse ;  /* 0x0000b40009b87a23 */ /* 0x100fe40000010804 */
[--C-:B------:R-:W-:Y:S02]  /*9d00*/  FFMA.FTZ R189, R8, c[0x0][0x2d0], -R4.reuse ;  /* 0x0000b40008bd7a23 */ /* 0x100fe40000010804 */
[--C-:B------:R-:W-:Y:S01]  /*9d10*/  FFMA.FTZ R173, R15, c[0x0][0x2d0], -R4.reuse ;  /* 0x0000b4000fad7a23 */ /* 0x100fe20000010804 */
[----:B------:R-:W4:Y:S01]  /*9d20*/  MUFU.EX2 R6, R18 ;  /* 0x0000001200067308 */ /* 0x000f220000000800 */
[--C-:B------:R-:W-:Y:S02]  /*9d30*/  FFMA.FTZ R175, R14, c[0x0][0x2d0], -R4.reuse ;  /* 0x0000b4000eaf7a23 */ /* 0x100fe40000010804 */
[--C-:B------:R-:W-:Y:S02]  /*9d40*/  FFMA.FTZ R176, R13, c[0x0][0x2d0], -R4.reuse ;  /* 0x0000b4000db07a23 */ /* 0x100fe40000010804 */
[C---:B-1----:R-:W-:Y:S02]  /*9d50*/  FMUL.FTZ R34, R2.reuse, R138 ;  /* 0x0000008a02227220 */ /* 0x042fe40000410000 */
[----:B------:R-:W-:Y:S02]  /*9d60*/  FMUL.FTZ R35, R2, R139 ;  /* 0x0000008b02237220 */ /* 0x000fe40000410000 */
[----:B------:R-:W1:Y:S01]  /*9d70*/  LDSM.16.MT88.4 R136, [R204] ;  /* 0x00000000cc88783b */ /* 0x000e620000004200 */
[----:B------:R-:W-:Y:S01]  /*9d80*/  MUFU.EX2 R156, R134 ;  /* 0x00000086009c7308 */ /* 0x000fe20000000800 */
[----:B------:R-:W-:Y:S02]  /*9d90*/  FFMA.FTZ R195, R5, c[0x0][0x2d0], -R4 ;  /* 0x0000b40005c37a23 */ /* 0x000fe40000010804 */
[----:B------:R-:W-:Y:S02]  /*9da0*/  FADD.FTZ R4, R22, R19 ;  /* 0x0000001316047221 */ /* 0x000fe40000010000 */
[----:B--2---:R-:W-:Y:S02]  /*9db0*/  FMUL.FTZ R16, R0, R152 ;  /* 0x0000009800107220 */ /* 0x004fe40000410000 */
[----:B---3--:R-:W-:Y:S02]  /*9dc0*/  FFMA.FTZ R5, R2, R220, R7 ;  /* 0x000000dc02057223 */ /* 0x008fe40000010007 */
[----:B------:R-:W-:Y:S01]  /*9dd0*/  FADD.FTZ R172, R23, R4 ;  /* 0x0000000417ac7221 */ /* 0x000fe20000010000 */
[----:B------:R-:W2:Y:S01]  /*9de0*/  MUFU.EX2 R152, R132 ;  /* 0x0000008400987308 */ /* 0x000ea20000000800 */
[C---:B------:R-:W-:Y:S02]  /*9df0*/  FMUL.FTZ R4, R0.reuse, R164 ;  /* 0x000000a400047220 */ /* 0x040fe40000410000 */
[----:B------:R-:W-:Y:S01]  /*9e00*/  FMUL.FTZ R8, R0, R160 ;  /* 0x000000a000087220 */ /* 0x000fe20000410000 */
[C---:B----4-:R-:W-:Y:S01]  /*9e10*/  F2FP.BF16.PACK_AB R169, R6.reuse, R7 ;  /* 0x0000000706a9723e */ /* 0x050fe200000010ff */
[----:B------:R-:W-:Y:S02]  /*9e20*/  FADD.FTZ R197, R6, R5 ;  /* 0x0000000506c57221 */ /* 0x000fe40000010000 */
[----:B------:R-:W-:Y:S02]  /*9e30*/  FMUL.FTZ R5, R0, R165 ;  /* 0x000000a500057220 */ /* 0x000fe40000410000 */
[C---:B------:R-:W-:Y:S01]  /*9e40*/  FMUL.FTZ R6, R2.reuse, R166 ;  /* 0x000000a602067220 */ /* 0x040fe20000410000 */
[----:B------:R-:W-:Y:S01]  /*9e50*/  MUFU.EX2 R178, R182 ;  /* 0x000000b600b27308 */ /* 0x000fe20000000800 */
[----:B------:R-:W-:Y:S02]  /*9e60*/  FMUL.FTZ R7, R2, R167 ;  /* 0x000000a702077220 */ /* 0x000fe40000410000 */
[----:B------:R-:W-:Y:S02]  /*9e70*/  FMUL.FTZ R9, R0, R161 ;  /* 0x000000a100097220 */ /* 0x000fe40000410000 */
[C---:B------:R-:W-:Y:S02]  /*9e80*/  FMUL.FTZ R10, R2.reuse, R162 ;  /* 0x000000a2020a7220 */ /* 0x040fe40000410000 */
[----:B------:R-:W-:Y:S02]  /*9e90*/  FMUL.FTZ R11, R2, R163 ;  /* 0x000000a3020b7220 */ /* 0x000fe40000410000 */
[----:B------:R-:W-:Y:S01]  /*9ea0*/  FMUL.FTZ R13, R0, R157 ;  /* 0x0000009d000d7220 */ /* 0x000fe20000410000 */
[----:B------:R-:W-:Y:S01]  /*9eb0*/  LDSM.16.MT88.4 R160, [R204+0x1800] ;  /* 0x00180000cca0783b */ /* 0x000fe20000004200 */
[C---:B------:R-:W-:Y:S01]  /*9ec0*/  FMUL.FTZ R14, R2.reuse, R158 ;  /* 0x0000009e020e7220 */ /* 0x040fe20000410000 */
[----:B------:R-:W3:Y:S01]  /*9ed0*/  MUFU.EX2 R132, R180 ;  /* 0x000000b400847308 */ /* 0x000ee20000000800 */
[----:B------:R-:W-:Y:S01]  /*9ee0*/  FMUL.FTZ R15, R2, R159 ;  /* 0x0000009f020f7220 */ /* 0x000fe20000410000 */
[----:B--2---:R-:W-:Y:S01]  /*9ef0*/  F2FP.BF16.PACK_AB R171, R156, R152 ;  /* 0x000000989cab723e */ /* 0x004fe200000010ff */
[----:B------:R-:W-:Y:S02]  /*9f00*/  FMUL.FTZ R17, R0, R153 ;  /* 0x0000009900117220 */ /* 0x000fe40000410000 */
[C---:B------:R-:W-:Y:S02]  /*9f10*/  FMUL.FTZ R18, R2.reuse, R154 ;  /* 0x0000009a02127220 */ /* 0x040fe40000410000 */
[----:B------:R-:W-:Y:S02]  /*9f20*/  FMUL.FTZ R19, R2, R155 ;  /* 0x0000009b02137220 */ /* 0x000fe40000410000 */
[C---:B-1----:R-:W-:Y:S01]  /*9f30*/  HMMA.16816.F32.BF16 R4, R168.reuse, R136, R4 ;  /* 0x00000088a804723c */ /* 0x042fe20000041804 */
[----:B------:R-:W-:Y:S04]  /*9f40*/  MUFU.EX2 R134, R177 ;  /* 0x000000b100867308 */ /* 0x000fe80000000800 */
[C---:B------:R-:W-:Y:S02]  /*9f50*/  FMUL.FTZ R20, R0.reuse, R148 ;  /* 0x0000009400147220 */ /* 0x040fe40000410000 */
[----:B------:R-:W-:Y:S01]  /*9f60*/  FMUL.FTZ R21, R0, R149 ;  /* 0x0000009500157220 */ /* 0x000fe20000410000 */
[C---:B------:R-:W-:Y:S01]  /*9f70*/  HMMA.16816.F32.BF16 R8, R168.reuse, R138, R8 ;  /* 0x0000008aa808723c */ /* 0x040fe20000041808 */
[----:B------:R-:W1:Y:S02]  /*9f80*/  LDSM.16.MT88.4 R136, [R205] ;  /* 0x00000000cd88783b */ /* 0x000e640000004200 */
[----:B------:R-:W-:Y:S01]  /*9f90*/  MUFU.EX2 R177, R181 ;  /* 0x000000b500b17308 */ /* 0x000fe20000000800 */
[C---:B------:R-:W-:Y:S02]  /*9fa0*/  FMUL.FTZ R22, R2.reuse, R150 ;  /* 0x0000009602167220 */ /* 0x040fe40000410000 */
[----:B------:R-:W-:Y:S02]  /*9fb0*/  FMUL.FTZ R23, R2, R151 ;  /* 0x0000009702177220 */ /* 0x000fe40000410000 */
[----:B------:R-:W-:Y:S01]  /*9fc0*/  FMUL.FTZ R24, R0, R144 ;  /* 0x0000009000187220 */ /* 0x000fe20000410000 */
[----:B------:R-:W-:Y:S03]  /*9fd0*/  LDSM.16.MT88.4 R148, [R207+0x1000] ;  /* 0x00100000cf94783b */ /* 0x000fe60000004200 */
[C---:B------:R-:W-:Y:S01]  /*9fe0*/  FMUL.FTZ R26, R2.reuse, R146 ;  /* 0x00000092021a7220 */ /* 0x040fe20000410000 */
[----:B------:R-:W-:Y:S01]  /*9ff0*/  MUFU.EX2 R199, R174 ;  /* 0x000000ae00c77308 */ /* 0x000fe20000000800 */
[----:B------:R-:W-:Y:S02]  /*a000*/  FMUL.FTZ R27, R2, R147 ;  /* 0x00000093021b7220 */ /* 0x000fe40000410000 */
[C---:B------:R-:W-:Y:S01]  /*a010*/  FMUL.FTZ R28, R0.reuse, R140 ;  /* 0x0000008c001c7220 */ /* 0x040fe20000410000 */
[----:B------:R-:W-:Y:S01]  /*a020*/  LDSM.16.MT88.4 R144, [R205+0x800] ;  /* 0x00080000cd90783b */ /* 0x000fe20000004200 */
[----:B------:R-:W-:Y:S02]  /*a030*/  FMUL.FTZ R29, R0, R141 ;  /* 0x0000008d001d7220 */ /* 0x000fe40000410000 */
[C---:B------:R-:W-:Y:S02]  /*a040*/  FMUL.FTZ R30, R2.reuse, R142 ;  /* 0x0000008e021e7220 */ /* 0x040fe40000410000 */
[----:B------:R-:W-:Y:S01]  /*a050*/  FMUL.FTZ R31, R2, R143 ;  /* 0x0000008f021f7220 */ /* 0x000fe20000410000 */
[----:B------:R-:W-:Y:S01]  /*a060*/  MUFU.EX2 R198, R173 ;  /* 0x000000ad00c67308 */ /* 0x000fe20000000800 */
[C---:B------:R-:W-:Y:S01]  /*a070*/  FMUL.FTZ R36, R0.reuse, R36 ;  /* 0x0000002400247220 */ /* 0x040fe20000410000 */
[----:B------:R-:W-:Y:S01]  /*a080*/  LDSM.16.MT88.4 R140, [R204+0x800] ;  /* 0x00080000cc8c783b */ /* 0x000fe20000004200 */
        /* <DEDUP_REMOVED lines=8> */
[C---:B------:R-:W-:Y:S01]  /*a110*/  FMUL.FTZ R44, R0.reuse, R44 ;  /* 0x0000002c002c7220 */ /* 0x040fe20000410000 */
[C---:B-1----:R-:W-:Y:S02]  /*a120*/  HMMA.16816.F32.BF16 R12, R168.reuse, R136, R12 ;  /* 0x00000088a80c723c */ /* 0x042fe4000004180c */
[----:B------:R-:W-:Y:S01]  /*a130*/  MUFU.EX2 R175, R184 ;  /* 0x000000b800af7308 */ /* 0x000fe20000000800 */
[----:B------:R-:W-:Y:S02]  /*a140*/  FMUL.FTZ R45, R0, R45 ;  /* 0x0000002d002d7220 */ /* 0x000fe40000410000 */
        /* <DEDUP_REMOVED lines=92> */
[C---:B------:R-:W-:Y:S02]  /*a710*/  FMUL.FTZ R127, R2.reuse, R127 ;  /* 0x0000007f027f7220 */ /* 0x040fe40000410000 */
[C---:B------:R-:W-:Y:S02]  /*a720*/  FMUL.FTZ R130, R2.reuse, R130 ;  /* 0x0000008202827220 */ /* 0x040fe40000410000 */
[----:B------:R-:W-:Y:S02]  /*a730*/  FMUL.FTZ R131, R2, R131 ;  /* 0x0000008302837220 */ /* 0x000fe40000410000 */
[----:B------:R-:W2:Y:S01]  /*a740*/  MUFU.EX2 R2, R179 ;  /* 0x000000b300027308 */ /* 0x000ea20000000800 */
[C---:B-1----:R-:W-:Y:S03]  /*a750*/  HMMA.16816.F32.BF16 R44, R168.reuse, R136, R44 ;  /* 0x00000088a82c723c */ /* 0x042fe6000004182c */
[C---:B------:R-:W-:Y:S02]  /*a760*/  FMUL.FTZ R124, R0.reuse, R124 ;  /* 0x0000007c007c7220 */ /* 0x040fe40000410000 */
[C---:B------:R-:W-:Y:S02]  /*a770*/  FMUL.FTZ R125, R0.reuse, R125 ;  /* 0x0000007d007d7220 */ /* 0x040fe40000410000 */
[C---:B------:R-:W-:Y:S01]  /*a780*/  FMUL.FTZ R128, R0.reuse, R128 ;  /* 0x0000008000807220 */ /* 0x040fe20000410000 */
[C---:B------:R-:W-:Y:S01]  /*a790*/  HMMA.16816.F32.BF16 R48, R168.reuse, R138, R48 ;  /* 0x0000008aa830723c */ /* 0x040fe20000041830 */
[----:B------:R-:W1:Y:S01]  /*a7a0*/  LDSM.16.MT88.4 R136, [R207+0x2000] ;  /* 0x00200000cf88783b */ /* 0x000e620000004200 */
[----:B------:R-:W4:Y:S02]  /*a7b0*/  MUFU.EX2 R179, R176 ;  /* 0x000000b000b37308 */ /* 0x000f240000000800 */
[----:B------:R-:W-:Y:S02]  /*a7c0*/  FMUL.FTZ R129, R0, R129 ;  /* 0x0000008100817220 */ /* 0x000fe40000410000 */
[----:B---3--:R-:W-:Y:S06]  /*a7d0*/  FADD.FTZ R0, R132, R172 ;  /* 0x000000ac84007221 */ /* 0x008fec0000010000 */
[----:B------:R-:W-:Y:S01]  /*a7e0*/  MUFU.EX2 R176, R183 ;  /* 0x000000b700b07308 */ /* 0x000fe20000000800 */
[----:B--2---:R-:W-:Y:S04]  /*a7f0*/  FADD.FTZ R0, R2, R0 ;  /* 0x0000000002007221 */ /* 0x004fe80000010000 */
[----:B------:R-:W-:Y:S05]  /*a800*/  FADD.FTZ R0, R135, R0 ;  /* 0x0000000087007221 */ /* 0x000fea0000010000 */
[----:B------:R-:W-:Y:S01]  /*a810*/  MUFU.EX2 R172, R191 ;  /* 0x000000bf00ac7308 */ /* 0x000fe20000000800 */
        /* <DEDUP_REMOVED lines=34> */
[----:B----4-:R-:W-:Y:S02]  /*aa40*/  F2FP.BF16.PACK_AB R139, R179, R180 ;  /* 0x000000b4b38b723e */ /* 0x010fe400000010ff */
[----:B------:R-:W2:Y:S01]  /*aa50*/  MUFU.EX2 R2, R187 ;  /* 0x000000bb00027308 */ /* 0x000ea20000000800 */
[----:B------:R-:W-:Y:S04]  /*aa60*/  F2FP.BF16.PACK_AB R169, R173, R174 ;  /* 0x000000aeada9723e */ /* 0x000fe800000010ff */
[C---:B------:R-:W-:Y:S05]  /*aa70*/  HMMA.16816.F32.BF16 R4, R136.reuse, R140, R4 ;  /* 0x0000008c8804723c */ /* 0x040fea0000041804 */
[----:B------:R-:W3:Y:S03]  /*aa80*/  MUFU.EX2 R135, R186 ;  /* 0x000000ba00877308 */ /* 0x000ee60000000800 */
[C---:B------:R-:W-:Y:S01]  /*aa90*/  HMMA.16816.F32.BF16 R8, R136.reuse, R142, R8 ;  /* 0x0000008e8808723c */ /* 0x040fe20000041808 */
[----:B------:R-:W4:Y:S03]  /*aaa0*/  LDSM.16.MT88.4 R140, [R207+0x800] ;  /* 0x00080000cf8c783b */ /* 0x000f260000004200 */
[----:B-1----:R-:W-:Y:S03]  /*aab0*/  FADD.FTZ R0, R132, R0 ;  /* 0x0000000084007221 */ /* 0x002fe60000010000 */
[----:B------:R-:W1:Y:S01]  /*aac0*/  MUFU.EX2 R134, R185 ;  /* 0x000000b900867308 */ /* 0x000e620000000800 */
[C---:B------:R-:W-:Y:S04]  /*aad0*/  HMMA.16816.F32.BF16 R12, R136.reuse, R144, R12 ;  /* 0x00000090880c723c */ /* 0x040fe8000004180c */
[----:B--2---:R-:W-:Y:S04]  /*aae0*/  FADD.FTZ R0, R2, R0 ;  /* 0x0000000002007221 */ /* 0x004fe80000010000 */
[C---:B------:R-:W-:Y:S01]  /*aaf0*/  HMMA.16816.F32.BF16 R16, R136.reuse, R146, R16 ;  /* 0x000000928810723c */ /* 0x040fe20000041810 */
[----:B------:R-:W2:Y:S03]  /*ab00*/  LDSM.16.MT88.4 R144, [R206+0x800] ;  /* 0x00080000ce90783b */ /* 0x000ea60000004200 */
[----:B---3--:R-:W-:Y:S04]  /*ab10*/  FADD.FTZ R0, R135, R0 ;  /* 0x0000000087007221 */ /* 0x008fe80000010000 */
[----:B-1----:R-:W-:Y:S01]  /*ab20*/  FADD.FTZ R0, R134, R0 ;  /* 0x0000000086007221 */ /* 0x002fe20000010000 */
[C---:B----4-:R-:W-:Y:S08]  /*ab30*/  HMMA.16816.F32.BF16 R20, R136.reuse, R140, R20 ;  /* 0x0000008c8814723c */ /* 0x050ff00000041814 */
        /* <DEDUP_REMOVED lines=46> */
[----:B------:R-:W3:Y:S01]  /*ae20*/  MUFU.EX2 R132, R192 ;  /* 0x000000c000847308 */ /* 0x000ee20000000800 */
[C---:B-1----:R-:W-:Y:S09]  /*ae30*/  HMMA.16816.F32.BF16 R4, R136.reuse, R140, R4 ;  /* 0x0000008c8804723c */ /* 0x042ff20000041804 */
[----:B------:R-:W1:Y:S01]  /*ae40*/  MUFU.EX2 R135, R196 ;  /* 0x000000c400877308 */ /* 0x000e620000000800 */
[C---:B------:R-:W-:Y:S01]  /*ae50*/  HMMA.16816.F32.BF16 R8, R136.reuse, R142, R8 ;  /* 0x0000008e8808723c */ /* 0x040fe20000041808 */
[----:B------:R-:W4:Y:S08]  /*ae60*/  LDSM.16.MT88.4 R140, [R206+0x1000] ;  /* 0x00100000ce8c783b */ /* 0x000f300000004200 */
[----:B------:R-:W5:Y:S01]  /*ae70*/  MUFU.EX2 R134, R194 ;  /* 0x000000c200867308 */ /* 0x000f620000000800 */
[C---:B--2---:R-:W-:Y:S03]  /*ae80*/  HMMA.16816.F32.BF16 R12, R136.reuse, R144, R12 ;  /* 0x00000090880c723c */ /* 0x044fe6000004180c */
[----:B---3--:R-:W-:Y:S01]  /*ae90*/  F2FP.BF16.PACK_AB R168, R2, R132 ;  /* 0x0000008402a8723e */ /* 0x008fe200000010ff */
[----:B------:R-:W-:Y:S04]  /*aea0*/  FADD.FTZ R0, R132, R0 ;  /* 0x0000000084007221 */ /* 0x000fe80000010000 */
[C---:B------:R-:W-:Y:S01]  /*aeb0*/  HMMA.16816.F32.BF16 R16, R136.reuse, R146, R16 ;  /* 0x000000928810723c */ /* 0x040fe20000041810 */
[----:B------:R-:W2:Y:S01]  /*aec0*/  LDSM.16.MT88.4 R144, [R204+0x3000] ;  /* 0x00300000cc90783b */ /* 0x000ea20000004200 */
[----:B------:R-:W3:Y:S02]  /*aed0*/  MUFU.EX2 R132, R195 ;  /* 0x000000c300847308 */ /* 0x000ee40000000800 */
[----:B------:R-:W-:Y:S02]  /*aee0*/  FADD.FTZ R0, R2, R0 ;  /* 0x0000000002007221 */ /* 0x000fe40000010000 */
[----:B------:R-:W-:Y:S02]  /*aef0*/  FADD.FTZ R2, R152, R197 ;  /* 0x000000c598027221 */ /* 0x000fe40000010000 */
[C---:B------:R-:W-:Y:S01]  /*af00*/  HMMA.16816.F32.BF16 R20, R136.reuse, R148, R20 ;  /* 0x000000948814723c */ /* 0x040fe20000041814 */
[----:B------:R-:W-:Y:S03]  /*af10*/  LDSM.16.MT88.4 R152, [R205+0x1800] ;  /* 0x00180000cd98783b */ /* 0x000fe60000004200 */
[----:B-1----:R-:W-:Y:S01]  /*af20*/  FADD.FTZ R0, R135, R0 ;  /* 0x0000000087007221 */ /* 0x002fe20000010000 */
[C---:B-----5:R-:W-:Y:S03]  /*af30*/  F2FP.BF16.PACK_AB R170, R134.reuse, R135 ;  /* 0x0000008786aa723e */ /* 0x060fe600000010ff */
[C---:B------:R-:W-:Y:S01]  /*af40*/  HMMA.16816.F32.BF16 R24, R136.reuse, R150, R24 ;  /* 0x000000968818723c */ /* 0x040fe20000041818 */
[----:B------:R-:W1:Y:S03]  /*af50*/  LDSM.16.MT88.4 R148, [R205+0x3000] ;  /* 0x00300000cd94783b */ /* 0x000e660000004200 */
[----:B------:R-:W-:Y:S01]  /*af60*/  FADD.FTZ R222, R134, R0 ;  /* 0x0000000086de7221 */ /* 0x000fe20000010000 */
[----:B------:R-:W-:Y:S01]  /*af70*/  MOV R134, R133 ;  /* 0x0000008500867202 */ /* 0x000fe20000000f00 */
[----:B------:R-:W-:Y:S01]  /*af80*/  FADD.FTZ R0, R156, R2 ;  /* 0x000000029c007221 */ /* 0x000fe20000010000 */
[-C--:B------:R-:W-:Y:S01]  /*af90*/  MOV R135, R3.reuse ;  /* 0x0000000300877202 */ /* 0x080fe20000000f00 */
[C---:B----4-:R-:W-:Y:S04]  /*afa0*/  HMMA.16816.F32.BF16 R28, R136.reuse, R140, R28 ;  /* 0x0000008c881c723c */ /* 0x050fe8000004181c */
[----:B---3--:R-:W-:Y:S01]  /*afb0*/  F2FP.BF16.PACK_AB R171, R132, R172 ;  /* 0x000000ac84ab723e */ /* 0x008fe200000010ff */
[----:B------:R-:W-:Y:S03]  /*afc0*/  FADD.FTZ R0, R199, R0 ;  /* 0x00000000c7007221 */ /* 0x000fe60000010000 */
[C---:B------:R-:W-:Y:S01]  /*afd0*/  HMMA.16816.F32.BF16 R32, R136.reuse, R142, R32 ;  /* 0x0000008e8820723c */ /* 0x040fe20000041820 */
[----:B------:R-:W3:Y:S03]  /*afe0*/  LDSM.16.MT88.4 R140, [R207+0x3000] ;  /* 0x00300000cf8c783b */ /* 0x000ee60000004200 */
[----:B------:R-:W-:Y:S04]  /*aff0*/  FADD.FTZ R0, R198, R0 ;  /* 0x00000000c6007221 */ /* 0x000fe80000010000 */
[C---:B--2---:R-:W-:Y:S04]  /*b000*/  HMMA.16816.F32.BF16 R36, R136.reuse, R144, R36 ;  /* 0x000000908824723c */ /* 0x044fe80000041824 */
[----:B------:R-:W-:Y:S04]  /*b010*/  FADD.FTZ R0, R180, R0 ;  /* 0x00000000b4007221 */ /* 0x000fe80000010000 */
        /* <DEDUP_REMOVED lines=85> */
[C---:B----4-:R-:W-:Y:S07]  /*b570*/  HMMA.16816.F32.BF16 R124, R168.reuse, R16, R124 ;  /* 0x00000010a87c723c */ /* 0x050fee000004187c */
[----:B------:R-:W-:Y:S01]  /*b580*/  MOV R16, R3 ;  /* 0x0000000300107202 */ /* 0x000fe20000000f00 */
[----:B------:R-:W-:Y:S01]  /*b590*/  HMMA.16816.F32.BF16 R128, R168, R18, R128 ;  /* 0x00000012a880723c */ /* 0x000fe20000041880 */
[----:B------:R-:W-:-:S07]  /*b5a0*/  @P0 BRA `(.L_x_2101) ;  /* 0xffffbd3000000947 */ /* 0x000fce000383ffff */
.L_x_2080:
        /* <DEDUP_REMOVED lines=21> */
.L_x_2104:
[----:B------:R-:W-:-:S04]  /*b700*/  MOV R3, 0x1 ;  /* 0x0000000100037802 */ /* 0x000fc80000000f00 */
[----:B------:R-:W-:-:S13]  /*b710*/  ISETP.NE.AND P0, PT, R3, c[0x0][0x32c], PT ;  /* 0x0000cb0003007a0c */ /* 0x000fda0003f05270 */
[----:B------:R-:W-:-:S05]  /*b720*/  @P0 IMAD.HI.U32 R3, R0, c[0x0][0x330], RZ ;  /* 0x0000cc0000030a27 */ /* 0x000fca00078e00ff */
[----:B------:R-:W-:Y:S02]  /*b730*/  @P0 SHF.R.U32.HI R0, RZ, c[0x0][0x334], R3 ;  /* 0x0000cd00ff000a19 */ /* 0x000fe40000011603 */
.L_x_2105:
[----:B------:R-:W-:Y:S05]  /*b740*/  BSYNC B0 ;  /* 0x0000000000007941 */ /* 0x000fea0003800000 */
.L_x_2103:
[----:B------:R-:W-:-:S05]  /*b750*/  IMAD R0, R0, c[0x0][0x32c], RZ ;  /* 0x0000cb0000007a24 */ /* 0x000fca00078e02ff */
[----:B------:R-:W-:-:S04]  /*b760*/  IMNMX R2, R2, R0, !PT ;  /* 0x0000000002027217 */ /* 0x000fc80007800200 */
.L_x_2102:
        /* <DEDUP_REMOVED lines=9> */
.L_x_2117:
        /* <DEDUP_REMOVED lines=43> */
.L_x_2224:
        /* <DEDUP_REMOVED lines=26> */
.L_x_2225:
        /* <DEDUP_REMOVED lines=27> */
.L_x_2108:
[----:B------:R-:W-:Y:S05]  /*be00*/  BSYNC B0 ;  /* 0x0000000000007941 */ /* 0x000fea0003800000 */
.L_x_2107:
        /* <DEDUP_REMOVED lines=248> */
.L_x_2226:
        /* <DEDUP_REMOVED lines=26> */
.L_x_2227:
        /* <DEDUP_REMOVED lines=27> */
.L_x_2112:
[----:B------:R-:W-:Y:S05]  /*d0e0*/  BSYNC B0 ;  /* 0x0000000000007941 */ /* 0x000fea0003800000 */
.L_x_2111:
        /* <DEDUP_REMOVED lines=35> */
.L_x_2228:
[----:B-12---:R-:W-:Y:S01]  /*d320*/  FMNMX.FTZ R132, R132, R0, !PT ;  /* 0x0000000084847209 */ /* 0x006fe20007810000 */
[----:B------:R-:W-:-:S05]  /*d330*/  BRA.DIV ~URZ, `(.L_x_2116) ;  /* 0x0000da527f007947 */ /* 0x000fca000b800000 */
[----:B------:R-:W1:Y:S02]  /*d340*/  SHFL.BFLY PT, R0, R132, 0x1, 0x1f ;  /* 0x0c201f0084007f89 */ /* 0x000e6400000e0000 */
[----:B-1----:R-:W-:Y:S02]  /*d350*/  FMNMX.FTZ R133, R132, R0, !PT ;  /* 0x0000000084857209 */ /* 0x002fe40007810000 */
[----:B------:R-:W1:Y:S02]  /*d360*/  SHFL.BFLY PT, R0, R168, 0x2, 0x1f ;  /* 0x0c401f00a8007f89 */ /* 0x000e6400000e0000 */
[----:B-1----:R-:W-:Y:S05]  /*d370*/  FMNMX.FTZ R132, R168, R0, !PT ;  /* 0x00000000a8847209 */ /* 0x002fea0007810000 */
[----:B------:R1:W2:Y:S02]  /*d380*/  SHFL.BFLY PT, R0, R132, 0x1, 0x1f ;  /* 0x0c201f0084007f89 */ /* 0x0002a400000e0000 */
.L_x_2229:
[----:B--2---:R-:W-:Y:S01]  /*d390*/  FMNMX.FTZ R3, R0, R132, !PT ;  /* 0x0000008400037209 */ /* 0x004fe20007810000 */
[C---:B-1----:R-:W-:Y:S01]  /*d3a0*/  FMUL.FTZ R132, R133.reuse, c[0x0][0x2d0] ;  /* 0x0000b40085847a20 */ /* 0x042fe20000410000 */
[----:B------:R-:W-:Y:S01]  /*d3b0*/  WARPSYNC 0xffffffff ;  /* 0xffffffff00007948 */ /* 0x000fe20003800000 */
[----:B------:R-:W-:Y:S01]  /*d3c0*/  FADD.FTZ R0, -R133, R134 ;  /* 0x0000008685007221 */ /* 0x000fe20000010100 */
[----:B------:R-:W-:Y:S01]  /*d3d0*/  ISETP.GT.AND P0, PT, R216, R198, PT ;  /* 0x000000c6d800720c */ /* 0x000fe20003f04270 */
[--C-:B------:R-:W-:Y:S01]  /*d3e0*/  FFMA.FTZ R134, R4, c[0x0][0x2d0], -R132.reuse ;  /* 0x0000b40004867a23 */ /* 0x100fe20000010884 */
[----:B------:R-:W-:Y:S01]  /*d3f0*/  IADD3 R216, R216, -0x1, RZ ;  /* 0xffffffffd8d87810 */ /* 0x000fe20007ffe0ff */
        /* <DEDUP_REMOVED lines=441> */
.L_x_2106:
[----:B------:R-:W-:-:S13]  /*ef90*/  ISETP.GE.AND P0, PT, R216, R226, PT ;  /* 0x000000e2d800720c */ /* 0x000fda0003f06270 */
[----:B------:R-:W-:Y:S05]  /*efa0*/  @!P0 BRA `(.L_x_2118) ;  /* 0x0000426000008947 */ /* 0x000fea0003800000 */
[----:B------:R-:W-:Y:S02]  /*efb0*/  MOV R135, R16 ;  /* 0x0000001000877202 */ /* 0x000fe40000000f00 */
[----:B------:R-:W-:Y:S02]  /*efc0*/  MOV R134, R133 ;  /* 0x0000008500867202 */ /* 0x000fe40000000f00 */
.L_x_2136:
[----:B------:R-:W-:Y:S01]  /*efd0*/  SHF.R.S32.HI R0, RZ, 0x1f, R219 ;  /* 0x0000001fff007819 */ /* 0x000fe200000114db */
[----:B------:R-:W-:Y:S04]  /*efe0*/  DEPBAR.LE SB0, 0x0 ;  /* 0x000080000000791a */ /* 0x000fe80000000000 */
[----:B------:R-:W-:Y:S01]  /*eff0*/  SHF.R.S32.HI R4, RZ, 0x1f, R217 ;  /* 0x0000001fff047819 */ /* 0x000fe200000114d9 */
[----:B------:R-:W-:Y:S01]  /*f000*/  WARPSYNC 0xffffffff ;  /* 0xffffffff00007948 */ /* 0x000fe20003800000 */
[----:B------:R-:W-:Y:S01]  /*f010*/  SHF.R.S32.HI R6, RZ, 0x1f, R225 ;  /* 0x0000001fff067819 */ /* 0x000fe200000114e1 */
[----:B------:R-:W-:Y:S01]  /*f020*/  BAR.SYNC.DEFER_BLOCKING 0x0 ;  /* 0x0000000000007b1d */ /* 0x000fe20000010000 */
[----:B------:R-:W-:Y:S01]  /*f030*/  SHF.R.S32.HI R5, RZ, 0x1f, R223 ;  /* 0x0000001fff057819 */ /* 0x000fe200000114df */
[----:B------:R-:W-:Y:S01]  /*f040*/  IMAD R0, R0, c[0x0][0x208], RZ ;  /* 0x0000820000007a24 */ /* 0x000fe200078e02ff */
[----:B------:R-:W-:Y:S01]  /*f050*/  SHF.L.U64.HI R29, R225, 0x1, R6 ;  /* 0x00000001e11d7819 */ /* 0x000fe20000010206 */
[----:B------:R-:W-:Y:S01]  /*f060*/  IMAD.WIDE.U32 R2, R219, c[0x0][0x208], RZ ;  /* 0x00008200db027a25 */ /* 0x000fe200078e00ff */
[----:B------:R-:W-:Y:S02]  /*f070*/  SHF.R.S32.HI R6, RZ, 0x1f, R224 ;  /* 0x0000001fff067819 */ /* 0x000fe400000114e0 */
[----:B------:R-:W-:Y:S01]  /*f080*/  SHF.L.U64.HI R28, R223, 0x1, R5 ;  /* 0x00000001df1c7819 */ /* 0x000fe20000010205 */
[----:B------:R-:W-:Y:S01]  /*f090*/  IMAD R0, R219, c[0x0][0x20c], R0 ;  /* 0x00008300db007a24 */ /* 0x000fe200078e0200 */
[----:B------:R-:W-:Y:S01]  /*f0a0*/  SHF.R.S32.HI R5, RZ, 0x1f, R218 ;  /* 0x0000001fff057819 */ /* 0x000fe200000114da */
[----:B------:R-:W-:Y:S01]  /*f0b0*/  IMAD R4, R4, c[0x0][0x218], RZ ;  /* 0x0000860004047a24 */ /* 0x000fe200078e02ff */
[C---:B------:R-:W-:Y:S01]  /*f0c0*/  IADD3 R213, R200.reuse, 0x7800, RZ ;  /* 0x00007800c8d57810 */ /* 0x040fe20007ffe0ff */
[----:B------:R-:W-:Y:S01]  /*f0d0*/  IMAD.IADD R3, R3, 0x1, R0 ;  /* 0x0000000103037824 */ /* 0x000fe200078e0200 */
[C---:B------:R-:W-:Y:S01]  /*f0e0*/  IADD3 R212, R200.reuse, 0x7000, RZ ;  /* 0x00007000c8d47810 */ /* 0x040fe20007ffe0ff */
[C---:B------:R-:W-:Y:S01]  /*f0f0*/  IMAD R4, R217.reuse, c[0x0][0x21c], R4 ;  /* 0x00008700d9047a24 */ /* 0x040fe200078e0204 */
[C---:B------:R-:W-:Y:S01]  /*f100*/  IADD3 R199, R200.reuse, 0x6800, RZ ;  /* 0x00006800c8c77810 */ /* 0x040fe20007ffe0ff */
[----:B------:R-:W-:Y:S01]  /*f110*/  IMAD.WIDE.U32 R2, R217, c[0x0][0x218], R2 ;  /* 0x00008600d9027a25 */ /* 0x000fe200078e0002 */
[C---:B------:R-:W-:Y:S02]  /*f120*/  IADD3 R198, R200.reuse, 0x6000, RZ ;  /* 0x00006000c8c67810 */ /* 0x040fe40007ffe0ff */
[----:B------:R-:W-:Y:S01]  /*f130*/  IADD3 R197, R200, 0x5800, RZ ;  /* 0x00005800c8c57810 */ /* 0x000fe20007ffe0ff */
[----:B------:R-:W-:Y:S01]  /*f140*/  IMAD.SHL.U32 R31, R225, 0x2, RZ ;  /* 0x00000002e11f7824 */ /* 0x000fe200078e00ff */
[----:B------:R-:W-:Y:S01]  /*f150*/  IADD3 R0, P0, R238, R2, RZ ;  /* 0x00000002ee007210 */ /* 0x000fe20007f1e0ff */
[----:B------:R-:W-:Y:S01]  /*f160*/  IMAD.SHL.U32 R30, R223, 0x2, RZ ;  /* 0x00000002df1e7824 */ /* 0x000fe200078e00ff */
[----:B------:R-:W-:Y:S01]  /*f170*/  IADD3 R196, R200, 0x5000, RZ ;  /* 0x00005000c8c47810 */ /* 0x000fe20007ffe0ff */
[----:B------:R1:W2:Y:S01]  /*f180*/  LDSM.16.M88.4 R32, [R208] ;  /* 0x00000000d020783b */ /* 0x0002a20000000200 */
[----:B------:R-:W-:Y:S01]  /*f190*/  IADD3.X R2, R241, R3, R4, P0, !PT ;  /* 0x00000003f1027210 */ /* 0x000fe200007fe404 */
[----:B------:R-:W-:Y:S01]  /*f1a0*/  IMAD.SHL.U32 R20, R224, 0x2, RZ ;  /* 0x00000002e0147824 */ /* 0x000fe200078e00ff */
[----:B------:R-:W-:Y:S01]  /*f1b0*/  LEA R13, P0, R0, c[0x0][0x1f8], 0x1 ;  /* 0x00007e00000d7a11 */ /* 0x000fe200078008ff */
[----:B------:R1:W3:Y:S01]  /*f1c0*/  LDSM.16.M88.4 R8, [R201] ;  /* 0x00000000c908783b */ /* 0x0002e20000000200 */
[----:B------:R-:W-:Y:S01]  /*f1d0*/  IADD3 R194, R200, 0x4800, RZ ;  /* 0x00004800c8c27810 */ /* 0x000fe20007ffe0ff */
[----:B------:R-:W-:Y:S01]  /*f1e0*/  IMAD.SHL.U32 R22, R218, 0x2, RZ ;  /* 0x00000002da167824 */ /* 0x000fe200078e00ff */
[----:B------:R-:W-:Y:S01]  /*f1f0*/  LEA.HI.X R4, R0, c[0x0][0x1fc], R2, 0x1, P0 ;  /* 0x00007f0000047a11 */ /* 0x000fe200000f0c02 */
[----:B------:R1:W4:Y:S01]  /*f200*/  LDSM.16.M88.4 R16, [R201+0x800] ;  /* 0x00080000c910783b */ /* 0x0003220000000200 */
[C---:B------:R-:W-:Y:S02]  /*f210*/  IADD3 R193, R200.reuse, 0x4000, RZ ;  /* 0x00004000c8c17810 */ /* 0x040fe40007ffe0ff */
[C---:B------:R-:W-:Y:S01]  /*f220*/  IADD3 R192, R200.reuse, 0x3800, RZ ;  /* 0x00003800c8c07810 */ /* 0x040fe20007ffe0ff */
[----:B------:R1:W1:Y:S01]  /*f230*/  LDSM.16.M88.4 R24, [R201+0x1000] ;  /* 0x00100000c918783b */ /* 0x0002620000000200 */
[C---:B------:R-:W-:Y:S02]  /*f240*/  IADD3 R133, R200.reuse, 0x3000, RZ ;  /* 0x00003000c8857810 */ /* 0x040fe40007ffe0ff */
[C---:B------:R-:W-:Y:S01]  /*f250*/  IADD3 R132, R200.reuse, 0x2800, RZ ;  /* 0x00002800c8847810 */ /* 0x040fe20007ffe0ff */
[----:B------:R1:W1:Y:S01]  /*f260*/  LDSM.16.M88.4 R168, [R201+0x1800] ;  /* 0x00180000c9a8783b */ /* 0x0002620000000200 */
[----:B------:R-:W-:Y:S02]  /*f270*/  IADD3 R0, R200, 0x2000, RZ ;  /* 0x00002000c8007810 */ /* 0x000fe40007ffe0ff */
[----:B------:R-:W-:Y:S01]  /*f280*/  SHF.L.U64.HI R15, R224, 0x1, R6 ;  /* 0x00000001e00f7819 */ /* 0x000fe20000010206 */
[----:B------:R1:W1:Y:S01]  /*f290*/  LDSM.16.M88.4 R172, [R209] ;  /* 0x00000000d1ac783b */ /* 0x0002620000000200 */
[----:B------:R-:W-:Y:S03]  /*f2a0*/  SHF.L.U64.HI R14, R218, 0x1, R5 ;  /* 0x00000001da0e7819 */ /* 0x000fe60000010205 */
[----:B------:R1:W1:Y:S04]  /*f2b0*/  LDSM.16.M88.4 R176, [R200] ;  /* 0x00000000c8b0783b */ /* 0x0002680000000200 */
[----:B------:R1:W1:Y:S04]  /*f2c0*/  LDSM.16.M88.4 R180, [R200+0x800] ;  /* 0x00080000c8b4783b */ /* 0x0002680000000200 */
[----:B------:R1:W1:Y:S04]  /*f2d0*/  LDSM.16.M88.4 R184, [R200+0x1000] ;  /* 0x00100000c8b8783b */ /* 0x0002680000000200 */
[----:B------:R1:W1:Y:S01]  /*f2e0*/  LDSM.16.M88.4 R188, [R200+0x1800] ;  /* 0x00180000c8bc783b */ /* 0x0002620000000200 */
[----:B------:R-:W-:-:S05]  /*f2f0*/  BRA.DIV ~URZ, `(.L_x_2119) ;  /* 0x0000bb627f007947 */ /* 0x000fca000b800000 */
[----:B------:R4:W3:Y:S02]  /*f300*/  SHFL.IDX PT, R2, R4, RZ, 0x181f ;  /* 0x00181fff04027589 */ /* 0x0008e400000e0000 */
.L_x_2230:
[----:B------:R-:W5:Y:S01]  /*f310*/  SHFL.IDX PT, R5, R13, RZ, 0x181f ;  /* 0x00181fff0d057589 */ /* 0x000f6200000e0000 */
[----:B------:R-:W-:Y:S01]  /*f320*/  ISETP.GE.AND P1, PT, R218, c[0x0][0x1d4], PT ;  /* 0x00007500da007a0c */ /* 0x000fe20003f26270 */
[----:B------:R-:W-:Y:S01]  /*f330*/  BSSY B0, `(.L_x_2120) ;  /* 0x000014f000007945 */ /* 0x000fe20003800000 */
[----:B------:R-:W-:Y:S02]  /*f340*/  ISETP.GE.AND P5, PT, R224, c[0x0][0x1d4], PT ;  /* 0x00007500e0007a0c */ /* 0x000fe40003fa6270 */
[----:B------:R4:W3:Y:S01]  /*f350*/  SHFL.IDX PT, R3, R13, 0x1, 0x181f ;  /* 0x00381f000d037f89 */ /* 0x0008e200000e0000 */
[----:B------:R-:W-:Y:S02]  /*f360*/  SEL R214, RZ, 0x10, P1 ;  /* 0x00000010ffd67807 */ /* 0x000fe40000800000 */
[----:B------:R-:W-:Y:S02]  /*f370*/  ISETP.GE.AND P4, PT, R223, c[0x0][0x1d4], PT ;  /* 0x00007500df007a0c */ /* 0x000fe40003f86270 */
[----:B----4-:R-:W4:Y:S01]  /*f380*/  SHFL.IDX PT, R4, R4, 0x1, 0x181f ;  /* 0x00381f0004047f89 */ /* 0x010f2200000e0000 */
[----:B------:R-:W-:Y:S02]  /*f390*/  ISETP.GE.AND P3, PT, R225, c[0x0][0x1d4], PT ;  /* 0x00007500e1007a0c */ /* 0x000fe40003f66270 */
[C---:B-----5:R-:W-:Y:S05]  /*f3a0*/  IADD3 R6, P0, R5.reuse, R22, RZ ;  /* 0x0000001605067210 */ /* 0x060fea0007f1e0ff */
[C---:B---3--:R-:W-:Y:S05]  /*f3b0*/  IMAD.X R7, R2.reuse, 0x1, R14, P0 ;  /* 0x0000000102077824 */ /* 0x048fea00000e060e */
[----:B------:R3:W-:Y:S02]  /*f3c0*/  LDGSTS.E.BYPASS.LTC128B.128 [R215+0x100], [R6.64], !P1 ;  /* 0x0010000006d77fae */ /* 0x0007e4000c901d46 */
[C---:B---3--:R-:W-:Y:S05]  /*f3d0*/  IADD3 R6, P0, R5.reuse, R20, RZ ;  /* 0x0000001405067210 */ /* 0x048fea0007f1e0ff */
[C---:B------:R-:W-:Y:S01]  /*f3e0*/  IMAD.X R7, R2.reuse, 0x1, R15, P0 ;  /* 0x0000000102077824 */ /* 0x040fe200000e060f */
[C---:B------:R-:W-:Y:S04]  /*f3f0*/  IADD3 R12, P0, R5.reuse, R30, RZ ;  /* 0x0000001e050c7210 */ /* 0x040fe80007f1e0ff */
[----:B------:R3:W-:Y:S01]  /*f400*/  LDGSTS.E.BYPASS.LTC128B.128 [R215+0x2100], [R6.64], !P5 ;  /* 0x0210000006d77fae */ /* 0x0007e2000e901d46 */
[----:B------:R-:W-:Y:S05]  /*f410*/  IMAD.X R13, R2, 0x1, R28, P0 ;  /* 0x00000001020d7824 */ /* 0x000fea00000e061c */
[----:B------:R5:W-:Y:S01]  /*f420*/  LDGSTS.E.BYPASS.LTC128B.128 [R215+0x4100], [R12.64], !P4 ;  /* 0x041000000cd77fae */ /* 0x000be2000e101d46 */
[----:B---3--:R-:W-:Y:S04]  /*f430*/  IADD3 R6, -R214, 0x10, RZ ;  /* 0x00000010d6067810 */ /* 0x008fe80007ffe1ff */
[----:B------:R-:W-:Y:S04]  /*f440*/  LOP3.LUT R6, R6, 0xf, RZ, 0xc0, !PT ;  /* 0x0000000f06067812 */ /* 0x000fe800078ec0ff */
[----:B------:R-:W-:Y:S04]  /*f450*/  IADD3 R22, P1, P0, R6, R3, R22 ;  /* 0x0000000306167210 */ /* 0x000fe8000783e016 */
[-C--:B----4-:R-:W-:Y:S02]  /*f460*/  IADD3.X R23, RZ, R4.reuse, R14, P1, P0 ;  /* 0x00000004ff177210 */ /* 0x090fe40000fe040e */
[----:B------:R-:W-:Y:S02]  /*f470*/  IADD3 R6, P0, R5, R31, RZ ;  /* 0x0000001f05067210 */ /* 0x000fe40007f1e0ff */
[----:B------:R-:W-:Y:S03]  /*f480*/  SEL R5, RZ, 0x10, P4 ;  /* 0x00000010ff057807 */ /* 0x000fe60002000000 */
[----:B------:R-:W-:Y:S05]  /*f490*/  IMAD.X R7, R2, 0x1, R29, P0 ;  /* 0x0000000102077824 */ /* 0x000fea00000e061d */
[----:B------:R3:W-:Y:S02]  /*f4a0*/  LDGSTS.E.BYPASS.LTC128B.128 [R215+0x6100], [R6.64], !P3 ;  /* 0x0610000006d77fae */ /* 0x0007e4000d901d46 */
[----:B---3--:R-:W-:Y:S04]  /*f4b0*/  SEL R6, RZ, 0x10, P5 ;  /* 0x00000010ff067807 */ /* 0x008fe80002800000 */
[----:B------:R-:W-:Y:S04]  /*f4c0*/  IADD3 R2, -R6, 0x10, RZ ;  /* 0x0000001006027810 */ /* 0x000fe80007ffe1ff */
[----:B------:R-:W-:Y:S04]  /*f4d0*/  LOP3.LUT R2, R2, 0xf, RZ, 0xc0, !PT ;  /* 0x0000000f02027812 */ /* 0x000fe800078ec0ff */
[-C--:B------:R-:W-:Y:S02]  /*f4e0*/  IADD3 R20, P1, P0, R2, R3.reuse, R20 ;  /* 0x0000000302147210 */ /* 0x080fe4000783e014 */
[----:B------:R-:W-:Y:S02]  /*f4f0*/  IADD3 R2, -R5, 0x10, RZ ;  /* 0x0000001005027810 */ /* 0x000fe40007ffe1ff */
[-C--:B------:R-:W-:Y:S02]  /*f500*/  IADD3.X R21, RZ, R4.reuse, R15, P1, P0 ;  /* 0x00000004ff157210 */ /* 0x080fe40000fe040f */
[----:B------:R-:W-:Y:S04]  /*f510*/  LOP3.LUT R2, R2, 0xf, RZ, 0xc0, !PT ;  /* 0x0000000f02027812 */ /* 0x000fe800078ec0ff */
[-C--:B------:R-:W-:Y:S02]  /*f520*/  IADD3 R14, P1, P0, R2, R3.reuse, R30 ;  /* 0x00000003020e7210 */ /* 0x080fe4000783e01e */
[----:B------:R-:W-:Y:S02]  /*f530*/  SEL R2, RZ, 0x10, P3 ;  /* 0x00000010ff027807 */ /* 0x000fe40001800000 */
[-C--:B------:R-:W-:Y:S02]  /*f540*/  IADD3.X R15, RZ, R4.reuse, R28, P1, P0 ;  /* 0x00000004ff0f7210 */ /* 0x080fe40000fe041c */
[----:B------:R-:W-:Y:S04]  /*f550*/  IADD3 R7, -R2, 0x10, RZ ;  /* 0x0000001002077810 */ /* 0x000fe80007ffe1ff */
[----:B------:R-:W-:Y:S04]  /*f560*/  LOP3.LUT R7, R7, 0xf, RZ, 0xc0, !PT ;  /* 0x0000000f07077812 */ /* 0x000fe800078ec0ff */
[----:B-----5:R-:W-:Y:S04]  /*f570*/  IADD3 R12, P1, P0, R7, R3, R31 ;  /* 0x00000003070c7210 */ /* 0x020fe8000783e01f */
[----:B------:R-:W-:Y:S02]  /*f580*/  IADD3.X R13, RZ, R4, R29, P1, P0 ;  /* 0x00000004ff0d7210 */ /* 0x000fe40000fe041d */
[----:B------:R-:W-:Y:S11]  /*f590*/  ISETP.NE.U32.AND P0, PT, R214, RZ, PT ;  /* 0x000000ffd600720c */ /* 0x000ff60003f05070 */
[----:B------:R-:W-:Y:S02]  /*f5a0*/  @!UPT UIADD3 URZ, URZ, URZ, URZ ;  /* 0x0000003f3f3ff290 */ /* 0x000fe4000fffe03f */
[----:B------:R3:W-:Y:S01]  /*f5b0*/  LDGSTS.E.BYPASS.LTC128B.128.ZFILL [R215+0x1100], [R22.64], P0 ;  /* 0x0110000016d77fae */ /* 0x0007e20008141d46 */
[----:B------:R-:W-:Y:S11]  /*f5c0*/  ISETP.NE.U32.AND P0, PT, R6, RZ, PT ;  /* 0x000000ff0600720c */ /* 0x000ff60003f05070 */
[----:B------:R-:W-:Y:S02]  /*f5d0*/  @!UPT UIADD3 URZ, URZ, URZ, URZ ;  /* 0x0000003f3f3ff290 */ /* 0x000fe4000fffe03f */
[----:B------:R3:W-:Y:S01]  /*f5e0*/  LDGSTS.E.BYPASS.LTC128B.128.ZFILL [R215+0x3100], [R20.64], P0 ;  /* 0x0310000014d77fae */ /* 0x0007e20008141d46 */
[----:B------:R-:W-:Y:S02]  /*f5f0*/  ISETP.NE.U32.AND P0, PT, R5, RZ, PT ;  /* 0x000000ff0500720c */ /* 0x000fe40003f05070 */
[C---:B--2---:R-:W-:Y:S08]  /*f600*/  HMMA.16816.F32.BF16 R4, R32.reuse, R8, RZ ;  /* 0x000000082004723c */ /* 0x044ff000000418ff */
[C---:B------:R-:W-:Y:S03]  /*f610*/  HMMA.16816.F32.BF16 R8, R32.reuse, R10, RZ ;  /* 0x0000000a2008723c */ /* 0x040fe600000418ff */
[----:B------:R2:W-:Y:S01]  /*f620*/  LDGSTS.E.BYPASS.LTC128B.128.ZFILL [R215+0x5100], [R14.64], P0 ;  /* 0x051000000ed77fae */ /* 0x0005e20008141d46 */
[----:B------:R-:W-:Y:S11]  /*f630*/  ISETP.NE.U32.AND P0, PT, R2, RZ, PT ;  /* 0x000000ff0200720c */ /* 0x000ff60003f05070 */
[----:B------:R-:W-:Y:S02]  /*f640*/  @!UPT UIADD3 URZ, URZ, URZ, URZ ;  /* 0x0000003f3f3ff290 */ /* 0x000fe4000fffe03f */
[----:B------:R2:W-:Y:S01]  /*f650*/  LDGSTS.E.BYPASS.LTC128B.128.ZFILL [R215+0x7100], [R12.64], P0 ;  /* 0x071000000cd77fae */ /* 0x0005e20008141d46 */
[----:B------:R-:W-:Y:S04]  /*f660*/  ISETP.GT.AND P0, PT, R216, R226, PT ;  /* 0x000000e2d800720c */ /* 0x000fe80003f04270 */
[----:B------:R-:W0:Y:S01]  /*f670*/  LDGDEPBAR ;  /* 0x00000000000079af */ /* 0x000e220000000000 */
[C---:B--2---:R-:W-:Y:S08]  /*f680*/  HMMA.16816.F32.BF16 R12, R32.reuse, R16, RZ ;  /* 0x00000010200c723c */ /* 0x044ff000000418ff */
[C---:B------:R-:W-:Y:S08]  /*f690*/  HMMA.16816.F32.BF16 R16, R32.reuse, R18, RZ ;  /* 0x000000122010723c */ /* 0x040ff000000418ff */
[C---:B-1-3--:R-:W-:Y:S08]  /*f6a0*/  HMMA.16816.F32.BF16 R20, R32.reuse, R24, RZ ;  /* 0x000000182014723c */ /* 0x04aff000000418ff */
        /* <DEDUP_REMOVED lines=15> */
[----:B------:R-:W3:Y:S05]  /*f7a0*/  LDSM.16.M88.4 R172, [R203+0x1000] ;  /* 0x00100000cbac783b */ /* 0x000eea0000000200 */
[----:B------:R-:W-:Y:S02]  /*f7b0*/  LDSM.16.M88.4 R188, [R133] ;  /* 0x0000000085bc783b */ /* 0x000fe40000000200 */
[C---:B-1----:R-:W-:Y:S08]  /*f7c0*/  HMMA.16816.F32.BF16 R4, R168.reuse, R176, R4 ;  /* 0x000000b0a804723c */ /* 0x042ff00000041804 */
[C---:B------:R-:W-:Y:S01]  /*f7d0*/  HMMA.16816.F32.BF16 R8, R168.reuse, R178, R8 ;  /* 0x000000b2a808723c */ /* 0x040fe20000041808 */
[----:B------:R-:W-:Y:S07]  /*f7e0*/  LDSM.16.M88.4 R176, [R210] ;  /* 0x00000000d2b0783b */ /* 0x000fee0000000200 */
[C---:B--2---:R-:W-:Y:S08]  /*f7f0*/  HMMA.16816.F32.BF16 R12, R168.reuse, R180, R12 ;  /* 0x000000b4a80c723c */ /* 0x044ff0000004180c */
[C---:B------:R-:W-:Y:S01]  /*f800*/  HMMA.16816.F32.BF16 R16, R168.reuse, R182, R16 ;  /* 0x000000b6a810723c */ /* 0x040fe20000041810 */
[----:B------:R-:W1:Y:S07]  /*f810*/  LDSM.16.M88.4 R180, [R202+-0x6000] ;  /* 0xffa00000cab4783b */ /* 0x000e6e0000000200 */
[C---:B---3--:R-:W-:Y:S08]  /*f820*/  HMMA.16816.F32.BF16 R20, R168.reuse, R172, R20 ;  /* 0x000000aca814723c */ /* 0x048ff00000041814 */
[C---:B------:R-:W-:Y:S01]  /*f830*/  HMMA.16816.F32.BF16 R24, R168.reuse, R174, R24 ;  /* 0x000000aea818723c */ /* 0x040fe20000041818 */
[----:B------:R-:W2:Y:S07]  /*f840*/  LDSM.16.M88.4 R172, [R202+-0x5800] ;  /* 0xffa80000caac783b */ /* 0x000eae0000000200 */
[C---:B------:R-:W-:Y:S08]  /*f850*/  HMMA.16816.F32.BF16 R28, R168.reuse, R184, R28 ;  /* 0x000000b8a81c723c */ /* 0x040ff0000004181c */
[----:B------:R-:W-:Y:S01]  /*f860*/  HMMA.16816.F32.BF16 R32, R168, R186, R32 ;  /* 0x000000baa820723c */ /* 0x000fe20000041820 */
[----:B------:R-:W3:Y:S05]  /*f870*/  LDSM.16.M88.4 R168, [R202+-0x5000] ;  /* 0xffb00000caa8783b */ /* 0x000eea0000000200 */
[----:B------:R-:W-:Y:S02]  /*f880*/  LDSM.16.M88.4 R184, [R201+0x2000] ;  /* 0x00200000c9b8783b */ /* 0x000fe40000000200 */
[C---:B-1----:R-:W-:Y:S08]  /*f890*/  HMMA.16816.F32.BF16 R4, R176.reuse, R180, R4 ;  /* 0x000000b4b004723c */ /* 0x042ff00000041804 */
[C---:B------:R-:W-:Y:S01]  /*f8a0*/  HMMA.16816.F32.BF16 R8, R176.reuse, R182, R8 ;  /* 0x000000b6b008723c */ /* 0x040fe20000041808 */
[----:B------:R-:W1:Y:S07]  /*f8b0*/  LDSM.16.M88.4 R180, [R202+-0x4800] ;  /* 0xffb80000cab4783b */ /* 0x000e6e0000000200 */
[C---:B--2---:R-:W-:Y:S08]  /*f8c0*/  HMMA.16816.F32.BF16 R12, R176.reuse, R172, R12 ;  /* 0x000000acb00c723c */ /* 0x044ff0000004180c */
[C---:B------:R-:W-:Y:S01]  /*f8d0*/  HMMA.16816.F32.BF16 R16, R176.reuse, R174, R16 ;  /* 0x000000aeb010723c */ /* 0x040fe20000041810 */
[----:B------:R-:W2:Y:S07]  /*f8e0*/  LDSM.16.M88.4 R172, [R208+0x4000] ;  /* 0x00400000d0ac783b */ /* 0x000eae0000000200 */
[C---:B---3--:R-:W-:Y:S08]  /*f8f0*/  HMMA.16816.F32.BF16 R20, R176.reuse, R168, R20 ;  /* 0x000000a8b014723c */ /* 0x048ff00000041814 */
[C---:B------:R-:W-:Y:S01]  /*f900*/  HMMA.16816.F32.BF16 R24, R176.reuse, R170, R24 ;  /* 0x000000aab018723c */ /* 0x040fe20000041818 */
[----:B------:R-:W3:Y:S07]  /*f910*/  LDSM.16.M88.4 R168, [R201+0x2800] ;  /* 0x00280000c9a8783b */ /* 0x000eee0000000200 */
[C---:B-1----:R-:W-:Y:S08]  /*f920*/  HMMA.16816.F32.BF16 R28, R176.reuse, R180, R28 ;  /* 0x000000b4b01c723c */ /* 0x042ff0000004181c */
[----:B------:R-:W-:Y:S01]  /*f930*/  HMMA.16816.F32.BF16 R32, R176, R182, R32 ;  /* 0x000000b6b020723c */ /* 0x000fe20000041820 */
[----:B------:R-:W1:Y:S05]  /*f940*/  LDSM.16.M88.4 R176, [R201+0x3000] ;  /* 0x00300000c9b0783b */ /* 0x000e6a0000000200 */
[----:B------:R-:W4:Y:S02]  /*f950*/  LDSM.16.M88.4 R180, [R201+0x3800] ;  /* 0x00380000c9b4783b */ /* 0x000f240000000200 */
[C---:B--2---:R-:W-:Y:S08]  /*f960*/  HMMA.16816.F32.BF16 R4, R172.reuse, R184, R4 ;  /* 0x000000b8ac04723c */ /* 0x044ff00000041804 */
[C---:B------:R-:W-:Y:S01]  /*f970*/  HMMA.16816.F32.BF16 R8, R172.reuse, R186, R8 ;  /* 0x000000baac08723c */ /* 0x040fe20000041808 */
[----:B------:R-:W-:Y:S07]  /*f980*/  LDSM.16.M88.4 R184, [R0] ;  /* 0x0000000000b8783b */ /* 0x000fee0000000200 */
[C---:B---3--:R-:W-:Y:S08]  /*f990*/  HMMA.16816.F32.BF16 R12, R172.reuse, R168, R12 ;  /* 0x000000a8ac0c723c */ /* 0x048ff0000004180c */
[C---:B------:R-:W-:Y:S01]  /*f9a0*/  HMMA.16816.F32.BF16 R16, R172.reuse, R170, R16 ;  /* 0x000000aaac10723c */ /* 0x040fe20000041810 */
[----:B------:R-:W2:Y:S07]  /*f9b0*/  LDSM.16.M88.4 R168, [R209+0x4000] ;  /* 0x00400000d1a8783b */ /* 0x000eae0000000200 */
[C---:B-1----:R-:W-:Y:S08]  /*f9c0*/  HMMA.16816.F32.BF16 R20, R172.reuse, R176, R20 ;  /* 0x000000b0ac14723c */ /* 0x042ff00000041814 */
[C---:B------:R-:W-:Y:S01]  /*f9d0*/  HMMA.16816.F32.BF16 R24, R172.reuse, R178, R24 ;  /* 0x000000b2ac18723c */ /* 0x040fe20000041818 */
[----:B------:R-:W1:Y:S07]  /*f9e0*/  LDSM.16.M88.4 R176, [R132] ;  /* 0x0000000084b0783b */ /* 0x000e6e0000000200 */
[C---:B----4-:R-:W-:Y:S08]  /*f9f0*/  HMMA.16816.F32.BF16 R28, R172.reuse, R180, R28 ;  /* 0x000000b4ac1c723c */ /* 0x050ff0000004181c */
[----:B------:R-:W-:Y:S01]  /*fa00*/  HMMA.16816.F32.BF16 R32, R172, R182, R32 ;  /* 0x000000b6ac20723c */ /* 0x000fe20000041820 */
[----:B------:R-:W3:Y:S05]  /*fa10*/  LDSM.16.M88.4 R172, [R192] ;  /* 0x00000000c0ac783b */ /* 0x000eea0000000200 */
[----:B------:R-:W-:Y:S02]  /*fa20*/  LDSM.16.M88.4 R180, [R211+0x4000] ;  /* 0x00400000d3b4783b */ /* 0x000fe40000000200 */
[C---:B--2---:R-:W-:Y:S08]  /*fa30*/  HMMA.16816.F32.BF16 R4, R168.reuse, R184, R4 ;  /* 0x000000b8a804723c */ /* 0x044ff00000041804 */
[C---:B------:R-:W-:Y:S01]  /*fa40*/  HMMA.16816.F32.BF16 R8, R168.reuse, R186, R8 ;  /* 0x000000baa808723c */ /* 0x040fe20000041808 */
[----:B------:R-:W2:Y:S07]  /*fa50*/  LDSM.16.M88.4 R184, [R203+0x2000] ;  /* 0x00200000cbb8783b */ /* 0x000eae0000000200 */
[C---:B-1----:R-:W-:Y:S08]  /*fa60*/  HMMA.16816.F32.BF16 R12, R168.reuse, R176, R12 ;  /* 0x000000b0a80c723c */ /* 0x042ff0000004180c */
[C---:B------:R-:W-:Y:S01]  /*fa70*/  HMMA.16816.F32.BF16 R16, R168.reuse, R178, R16 ;  /* 0x000000b2a810723c */ /* 0x040fe20000041810 */
[----:B------:R-:W1:Y:S07]  /*fa80*/  LDSM.16.M88.4 R176, [R203+0x2800] ;  /* 0x00280000cbb0783b */ /* 0x000e6e0000000200 */
[C---:B------:R-:W-:Y:S08]  /*fa90*/  HMMA.16816.F32.BF16 R20, R168.reuse, R188, R20 ;  /* 0x000000bca814723c */ /* 0x040ff00000041814 */
[C---:B------:R-:W-:Y:S01]  /*faa0*/  HMMA.16816.F32.BF16 R24, R168.reuse, R190, R24 ;  /* 0x000000bea818723c */ /* 0x040fe20000041818 */
[----:B------:R-:W-:Y:S07]  /*fab0*/  LDSM.16.M88.4 R188, [R202+-0x4000] ;  /* 0xffc00000cabc783b */ /* 0x000fee0000000200 */
[C---:B---3--:R-:W-:Y:S08]  /*fac0*/  HMMA.16816.F32.BF16 R28, R168.reuse, R172, R28 ;  /* 0x000000aca81c723c */ /* 0x048ff0000004181c */
[----:B------:R-:W-:Y:S01]  /*fad0*/  HMMA.16816.F32.BF16 R32, R168, R174, R32 ;  /* 0x000000aea820723c */ /* 0x000fe20000041820 */
[----:B------:R-:W3:Y:S05]  /*fae0*/  LDSM.16.M88.4 R168, [R203+0x3000] ;  /* 0x00300000cba8783b */ /* 0x000eea0000000200 */
[----:B------:R-:W4:Y:S02]  /*faf0*/  LDSM.16.M88.4 R172, [R203+0x3800] ;  /* 0x00380000cbac783b */ /* 0x000f240000000200 */
[C---:B--2---:R-:W-:Y:S08]  /*fb00*/  HMMA.16816.F32.BF16 R4, R180.reuse, R184, R4 ;  /* 0x000000b8b404723c */ /* 0x044ff00000041804 */
[C---:B------:R-:W-:Y:S01]  /*fb10*/  HMMA.16816.F32.BF16 R8, R180.reuse, R186, R8 ;  /* 0x000000bab408723c */ /* 0x040fe20000041808 */
[----:B------:R-:W2:Y:S07]  /*fb20*/  LDSM.16.M88.4 R184, [R210+0x4000] ;  /* 0x00400000d2b8783b */ /* 0x000eae0000000200 */
[C---:B-1----:R-:W-:Y:S08]  /*fb30*/  HMMA.16816.F32.BF16 R12, R180.reuse, R176, R12 ;  /* 0x000000b0b40c723c */ /* 0x042ff0000004180c */
[C---:B------:R-:W-:Y:S01]  /*fb40*/  HMMA.16816.F32.BF16 R16, R180.reuse, R178, R16 ;  /* 0x000000b2b410723c */ /* 0x040fe20000041810 */
[----:B------:R-:W-:Y:S07]  /*fb50*/  LDSM.16.M88.4 R176, [R202+-0x2800] ;  /* 0xffd80000cab0783b */ /* 0x000fee0000000200 */
[C---:B---3--:R-:W-:Y:S08]  /*fb60*/  HMMA.16816.F32.BF16 R20, R180.reuse, R168, R20 ;  /* 0x000000a8b414723c */ /* 0x048ff00000041814 */
[C---:B------:R-:W-:Y:S01]  /*fb70*/  HMMA.16816.F32.BF16 R24, R180.reuse, R170, R24 ;  /* 0x000000aab418723c */ /* 0x040fe20000041818 */
[----:B------:R-:W1:Y:S07]  /*fb80*/  LDSM.16.M88.4 R168, [R202+-0x3800] ;  /* 0xffc80000caa8783b */ /* 0x000e6e0000000200 */
[C---:B----4-:R-:W-:Y:S08]  /*fb90*/  HMMA.16816.F32.BF16 R28, R180.reuse, R172, R28 ;  /* 0x000000acb41c723c */ /* 0x050ff0000004181c */
[----:B------:R-:W-:Y:S01]  /*fba0*/  HMMA.16816.F32.BF16 R32, R180, R174, R32 ;  /* 0x000000aeb420723c */ /* 0x000fe20000041820 */
[----:B------:R-:W3:Y:S05]  /*fbb0*/  LDSM.16.M88.4 R172, [R202+-0x3000] ;  /* 0xffd00000caac783b */ /* 0x000eea0000000200 */
[----:B------:R-:W-:Y:S02]  /*fbc0*/  LDSM.16.M88.4 R180, [R208+0x8000] ;  /* 0x00800000d0b4783b */ /* 0x000fe40000000200 */
        /* <DEDUP_REMOVED lines=11> */
[----:B------:R-:W4:Y:S05]  /*fc80*/  LDSM.16.M88.4 R176, [R201+0x5800] ;  /* 0x00580000c9b0783b */ /* 0x000f2a0000000200 */
[----:B------:R-:W-:Y:S02]  /*fc90*/  LDSM.16.M88.4 R184, [R209+0x8000] ;  /* 0x00800000d1b8783b */ /* 0x000fe40000000200 */
[C---:B--2---:R-:W-:Y:S08]  /*fca0*/  HMMA.16816.F32.BF16 R4, R180.reuse, R188, R4 ;  /* 0x000000bcb404723c */ /* 0x044ff00000041804 */
[C---:B------:R-:W-:Y:S01]  /*fcb0*/  HMMA.16816.F32.BF16 R8, R180.reuse, R190, R8 ;  /* 0x000000beb408723c */ /* 0x040fe20000041808 */
[----:B------:R-:W2:Y:S05]  /*fcc0*/  LDSM.16.M88.4 R188, [R193] ;  /* 0x00000000c1bc783b */ /* 0x000eaa0000000200 */
[----:B------:R-:W5:Y:S02]  /*fcd0*/  LDSM.16.M88.4 R192, [R194] ;  /* 0x00000000c2c0783b */ /* 0x000f640000000200 */
[C---:B-1----:R-:W-:Y:S08]  /*fce0*/  HMMA.16816.F32.BF16 R12, R180.reuse, R168, R12 ;  /* 0x000000a8b40c723c */ /* 0x042ff0000004180c */
[C---:B------:R-:W-:Y:S01]  /*fcf0*/  HMMA.16816.F32.BF16 R16, R180.reuse, R170, R16 ;  /* 0x000000aab410723c */ /* 0x040fe20000041810 */
[----:B------:R-:W1:Y:S07]  /*fd00*/  LDSM.16.M88.4 R168, [R196] ;  /* 0x00000000c4a8783b */ /* 0x000e6e0000000200 */
[C---:B---3--:R-:W-:Y:S08]  /*fd10*/  HMMA.16816.F32.BF16 R20, R180.reuse, R172, R20 ;  /* 0x000000acb414723c */ /* 0x048ff00000041814 */
[C---:B------:R-:W-:Y:S01]  /*fd20*/  HMMA.16816.F32.BF16 R24, R180.reuse, R174, R24 ;  /* 0x000000aeb418723c */ /* 0x040fe20000041818 */
[----:B------:R-:W3:Y:S07]  /*fd30*/  LDSM.16.M88.4 R172, [R197] ;  /* 0x00000000c5ac783b */ /* 0x000eee0000000200 */
[C---:B----4-:R-:W-:Y:S08]  /*fd40*/  HMMA.16816.F32.BF16 R28, R180.reuse, R176, R28 ;  /* 0x000000b0b41c723c */ /* 0x050ff0000004181c */
[----:B------:R-:W-:Y:S01]  /*fd50*/  HMMA.16816.F32.BF16 R32, R180, R178, R32 ;  /* 0x000000b2b420723c */ /* 0x000fe20000041820 */
[----:B------:R-:W-:Y:S05]  /*fd60*/  LDSM.16.M88.4 R176, [R211+0x8000] ;  /* 0x00800000d3b0783b */ /* 0x000fea0000000200 */
[----:B------:R-:W4:Y:S02]  /*fd70*/  LDSM.16.M88.4 R180, [R203+0x4000] ;  /* 0x00400000cbb4783b */ /* 0x000f240000000200 */
[C---:B--2---:R-:W-:Y:S08]  /*fd80*/  HMMA.16816.F32.BF16 R4, R184.reuse, R188, R4 ;  /* 0x000000bcb804723c */ /* 0x044ff00000041804 */
[C---:B------:R-:W-:Y:S01]  /*fd90*/  HMMA.16816.F32.BF16 R8, R184.reuse, R190, R8 ;  /* 0x000000beb808723c */ /* 0x040fe20000041808 */
[----:B------:R-:W2:Y:S07]  /*fda0*/  LDSM.16.M88.4 R188, [R203+0x4800] ;  /* 0x00480000cbbc783b */ /* 0x000eae0000000200 */
[C---:B-----5:R-:W-:Y:S08]  /*fdb0*/  HMMA.16816.F32.BF16 R12, R184.reuse, R192, R12 ;  /* 0x000000c0b80c723c */ /* 0x060ff0000004180c */
[C---:B------:R-:W-:Y:S01]  /*fdc0*/  HMMA.16816.F32.BF16 R16, R184.reuse, R194, R16 ;  /* 0x000000c2b810723c */ /* 0x040fe20000041810 */
[----:B------:R-:W5:Y:S07]  /*fdd0*/  LDSM.16.M88.4 R192, [R203+0x5000] ;  /* 0x00500000cbc0783b */ /* 0x000f6e0000000200 */
[C---:B-1----:R-:W-:Y:S08]  /*fde0*/  HMMA.16816.F32.BF16 R20, R184.reuse, R168, R20 ;  /* 0x000000a8b814723c */ /* 0x042ff00000041814 */
[C---:B------:R-:W-:Y:S01]  /*fdf0*/  HMMA.16816.F32.BF16 R24, R184.reuse, R170, R24 ;  /* 0x000000aab818723c */ /* 0x040fe20000041818 */
[----:B------:R-:W1:Y:S07]  /*fe00*/  LDSM.16.M88.4 R168, [R203+0x5800] ;  /* 0x00580000cba8783b */ /* 0x000e6e0000000200 */
[C---:B---3--:R-:W-:Y:S08]  /*fe10*/  HMMA.16816.F32.BF16 R28, R184.reuse, R172, R28 ;  /* 0x000000acb81c723c */ /* 0x048ff0000004181c */
[----:B------:R-:W-:Y:S01]  /*fe20*/  HMMA.16816.F32.BF16 R32, R184, R174, R32 ;  /* 0x000000aeb820723c */ /* 0x000fe20000041820 */
[----:B------:R-:W-:Y:S05]  /*fe30*/  LDSM.16.M88.4 R172, [R210+0x8000] ;  /* 0x00800000d2ac783b */ /* 0x000fea0000000200 */
[----:B------:R-:W-:Y:S02]  /*fe40*/  LDSM.16.M88.4 R184, [R202+-0x1800] ;  /* 0xffe80000cab8783b */ /* 0x000fe40000000200 */
[C---:B----4-:R-:W-:Y:S08]  /*fe50*/  HMMA.16816.F32.BF16 R4, R176.reuse, R180, R4 ;  /* 0x000000b4b004723c */ /* 0x050ff00000041804 */
[C---:B------:R-:W-:Y:S01]  /*fe60*/  HMMA.16816.F32.BF16 R8, R176.reuse, R182, R8 ;  /* 0x000000b6b008723c */ /* 0x040fe20000041808 */
[----:B------:R-:W3:Y:S07]  /*fe70*/  LDSM.16.M88.4 R180, [R202+-0x2000] ;  /* 0xffe00000cab4783b */ /* 0x000eee0000000200 */
[C---:B--2---:R-:W-:Y:S08]  /*fe80*/  HMMA.16816.F32.BF16 R12, R176.reuse, R188, R12 ;  /* 0x000000bcb00c723c */ /* 0x044ff0000004180c */
[C---:B------:R-:W-:Y:S01]  /*fe90*/  HMMA.16816.F32.BF16 R16, R176.reuse, R190, R16 ;  /* 0x000000beb010723c */ /* 0x040fe20000041810 */
[----:B------:R-:W2:Y:S07]  /*fea0*/  LDSM.16.M88.4 R188, [R202+-0x1000] ;  /* 0xfff00000cabc783b */ /* 0x000eae0000000200 */
[C---:B-----5:R-:W-:Y:S08]  /*feb0*/  HMMA.16816.F32.BF16 R20, R176.reuse, R192, R20 ;  /* 0x000000c0b014723c */ /* 0x060ff00000041814 */
[C---:B------:R-:W-:Y:S01]  /*fec0*/  HMMA.16816.F32.BF16 R24, R176.reuse, R194, R24 ;  /* 0x000000c2b018723c */ /* 0x040fe20000041818 */
[----:B------:R-:W4:Y:S07]  /*fed0*/  LDSM.16.M88.4 R192, [R202+-0x800] ;  /* 0xfff80000cac0783b */ /* 0x000f2e0000000200 */
[C---:B-1----:R-:W-:Y:S08]  /*fee0*/  HMMA.16816.F32.BF16 R28, R176.reuse, R168, R28 ;  /* 0x000000a8b01c723c */ /* 0x042ff0000004181c */
[----:B------:R-:W-:Y:S01]  /*fef0*/  HMMA.16816.F32.BF16 R32, R176, R170, R32 ;  /* 0x000000aab020723c */ /* 0x000fe20000041820 */
[----:B------:R-:W-:Y:S05]  /*ff00*/  LDSM.16.M88.4 R168, [R208+0xc000] ;  /* 0x00c00000d0a8783b */ /* 0x000fea0000000200 */
[----:B------:R-:W1:Y:S02]  /*ff10*/  LDSM.16.M88.4 R176, [R201+0x6000] ;  /* 0x00600000c9b0783b */ /* 0x000e640000000200 */
[C---:B---3--:R-:W-:Y:S08]  /*ff20*/  HMMA.16816.F32.BF16 R4, R172.reuse, R180, R4 ;  /* 0x000000b4ac04723c */ /* 0x048ff00000041804 */
[C---:B------:R-:W-:Y:S01]  /*ff30*/  HMMA.16816.F32.BF16 R8, R172.reuse, R182, R8 ;  /* 0x000000b6ac08723c */ /* 0x040fe20000041808 */
[----:B------:R-:W3:Y:S07]  /*ff40*/  LDSM.16.M88.4 R180, [R201+0x6800] ;  /* 0x00680000c9b4783b */ /* 0x000eee0000000200 */
[C---:B------:R-:W-:Y:S08]  /*ff50*/  HMMA.16816.F32.BF16 R12, R172.reuse, R184, R12 ;  /* 0x000000b8ac0c723c */ /* 0x040ff0000004180c */
[C---:B------:R-:W-:Y:S01]  /*ff60*/  HMMA.16816.F32.BF16 R16, R172.reuse, R186, R16 ;  /* 0x000000baac10723c */ /* 0x040fe20000041810 */
[----:B------:R-:W5:Y:S07]  /*ff70*/  LDSM.16.M88.4 R184, [R201+0x7000] ;  /* 0x00700000c9b8783b */ /* 0x000f6e0000000200 */
[C---:B--2---:R-:W-:Y:S08]  /*ff80*/  HMMA.16816.F32.BF16 R20, R172.reuse, R188, R20 ;  /* 0x000000bcac14723c */ /* 0x044ff00000041814 */
[C---:B------:R-:W-:Y:S01]  /*ff90*/  HMMA.16816.F32.BF16 R24, R172.reuse, R190, R24 ;  /* 0x000000beac18723c */ /* 0x040fe20000041818 */
[----:B------:R-:W2:Y:S07]  /*ffa0*/  LDSM.16.M88.4 R188, [R201+0x7800] ;  /* 0x00780000c9bc783b */ /* 0x000eae0000000200 */
[C---:B----4-:R-:W-:Y:S08]  /*ffb0*/  HMMA.16816.F32.BF16 R28, R172.reuse, R192, R28 ;  /* 0x000000c0ac1c723c */ /* 0x050ff0000004181c */
[----:B------:R-:W-:Y:S01]  /*ffc0*/  HMMA.16816.F32.BF16 R32, R172, R194, R32 ;  /* 0x000000c2ac20723c */ /* 0x000fe20000041820 */
[----:B------:R-:W-:Y:S05]  /*ffd0*/  LDSM.16.M88.4 R192, [R198] ;  /* 0x00000000c6c0783b */ /* 0x000fea0000000200 */
[----:B------:R-:W4:Y:S02]  /*ffe0*/  LDSM.16.M88.4 R172, [R209+0xc000] ;  /* 0x00c00000d1ac783b */ /* 0x000f240000000200 */
[C---:B-1----:R-:W-:Y:S03]  /*fff0*/  HMMA.16816.F32.BF16 R4, R168.reuse, R176, R4 ;  /* 0x000000b0a804723c */ /* 0x042fe60000041804 */
[----:B------:R-:W1:Y:S05]  /*10000*/  LDSM.16.M88.4 R196, [R199] ;  /* 0x00000000c7c4783b */ /* 0x000e6a0000000200 */
[C---:B------:R-:W-:Y:S01]  /*10010*/  HMMA.16816.F32.BF16 R8, R168.reuse, R178, R8 ;  /* 0x000000b2a808723c */ /* 0x040fe20000041808 */
[----:B------:R-:W1:Y:S07]  /*10020*/  LDSM.16.M88.4 R176, [R212] ;  /* 0x00000000d4b0783b */ /* 0x000e6e0000000200 */
[C---:B---3--:R-:W-:Y:S08]  /*10030*/  HMMA.16816.F32.BF16 R12, R168.reuse, R180, R12 ;  /* 0x000000b4a80c723c */ /* 0x048ff0000004180c */
[C---:B------:R-:W-:Y:S01]  /*10040*/  HMMA.16816.F32.BF16 R16, R168.reuse, R182, R16 ;  /* 0x000000b6a810723c */ /* 0x040fe20000041810 */
[----:B------:R-:W-:Y:S07]  /*10050*/  LDSM.16.M88.4 R180, [R211+0xc000] ;  /* 0x00c00000d3b4783b */ /* 0x000fee0000000200 */
[C---:B-----5:R-:W-:Y:S08]  /*10060*/  HMMA.16816.F32.BF16 R20, R168.reuse, R184, R20 ;  /* 0x000000b8a814723c */ /* 0x060ff00000041814 */
[C---:B------:R-:W-:Y:S01]  /*10070*/  HMMA.16816.F32.BF16 R24, R168.reuse, R186, R24 ;  /* 0x000000baa818723c */ /* 0x040fe20000041818 */
[----:B------:R-:W-:Y:S07]  /*10080*/  LDSM.16.M88.4 R184, [R203+0x6000] ;  /* 0x00600000cbb8783b */ /* 0x000fee0000000200 */
[C---:B--2---:R-:W-:Y:S08]  /*10090*/  HMMA.16816.F32.BF16 R28, R168.reuse, R188, R28 ;  /* 0x000000bca81c723c */ /* 0x044ff0000004181c */
[----:B------:R-:W-:Y:S01]  /*100a0*/  HMMA.16816.F32.BF16 R32, R168, R190, R32 ;  /* 0x000000bea820723c */ /* 0x000fe20000041820 */
[----:B------:R-:W2:Y:S05]  /*100b0*/  LDSM.16.M88.4 R168, [R213] ;  /* 0x00000000d5a8783b */ /* 0x000eaa0000000200 */
[----:B------:R-:W3:Y:S02]  /*100c0*/  LDSM.16.M88.4 R188, [R203+0x6800] ;  /* 0x00680000cbbc783b */ /* 0x000ee40000000200 */
[C---:B----4-:R-:W-:Y:S08]  /*100d0*/  HMMA.16816.F32.BF16 R4, R172.reuse, R192, R4 ;  /* 0x000000c0ac04723c */ /* 0x050ff00000041804 */
[C---:B------:R-:W-:Y:S01]  /*100e0*/  HMMA.16816.F32.BF16 R8, R172.reuse, R194, R8 ;  /* 0x000000c2ac08723c */ /* 0x040fe20000041808 */
[----:B------:R-:W4:Y:S07]  /*100f0*/  LDSM.16.M88.4 R192, [R203+0x7000] ;  /* 0x00700000cbc0783b */ /* 0x000f2e0000000200 */
[C---:B-1----:R-:W-:Y:S08]  /*10100*/  HMMA.16816.F32.BF16 R12, R172.reuse, R196, R12 ;  /* 0x000000c4ac0c723c */ /* 0x042ff0000004180c */
[C---:B------:R-:W-:Y:S01]  /*10110*/  HMMA.16816.F32.BF16 R16, R172.reuse, R198, R16 ;  /* 0x000000c6ac10723c */ /* 0x040fe20000041810 */
[----:B------:R-:W1:Y:S07]  /*10120*/  LDSM.16.M88.4 R196, [R203+0x7800] ;  /* 0x00780000cbc4783b */ /* 0x000e6e0000000200 */
[C---:B------:R-:W-:Y:S08]  /*10130*/  HMMA.16816.F32.BF16 R20, R172.reuse, R176, R20 ;  /* 0x000000b0ac14723c */ /* 0x040ff00000041814 */
[C---:B------:R-:W-:Y:S01]  /*10140*/  HMMA.16816.F32.BF16 R24, R172.reuse, R178, R24 ;  /* 0x000000b2ac18723c */ /* 0x040fe20000041818 */
[----:B------:R-:W-:Y:S07]  /*10150*/  LDSM.16.M88.4 R176, [R202+0x800] ;  /* 0x00080000cab0783b */ /* 0x000fee0000000200 */
[C---:B--2---:R-:W-:Y:S08]  /*10160*/  HMMA.16816.F32.BF16 R28, R172.reuse, R168, R28 ;  /* 0x000000a8ac1c723c */ /* 0x044ff0000004181c */
[----:B------:R-:W-:Y:S01]  /*10170*/  HMMA.16816.F32.BF16 R32, R172, R170, R32 ;  /* 0x000000aaac20723c */ /* 0x000fe20000041820 */
[----:B------:R-:W-:Y:S05]  /*10180*/  LDSM.16.M88.4 R168, [R210+0xc000] ;  /* 0x00c00000d2a8783b */ /* 0x000fea0000000200 */
[----:B------:R-:W2:Y:S02]  /*10190*/  LDSM.16.M88.4 R172, [R202] ;  /* 0x00000000caac783b */ /* 0x000ea40000000200 */
[C---:B------:R-:W-:Y:S08]  /*101a0*/  HMMA.16816.F32.BF16 R4, R180.reuse, R184, R4 ;  /* 0x000000b8b404723c */ /* 0x040ff00000041804 */
[C---:B------:R-:W-:Y:S01]  /*101b0*/  HMMA.16816.F32.BF16 R8, R180.reuse, R186, R8 ;  /* 0x000000bab408723c */ /* 0x040fe20000041808 */
[----:B------:R-:W5:Y:S07]  /*101c0*/  LDSM.16.M88.4 R184, [R202+0x1000] ;  /* 0x00100000cab8783b */ /* 0x000f6e0000000200 */
[C---:B---3--:R-:W-:Y:S08]  /*101d0*/  HMMA.16816.F32.BF16 R12, R180.reuse, R188, R12 ;  /* 0x000000bcb40c723c */ /* 0x048ff0000004180c */
[C---:B------:R-:W-:Y:S01]  /*101e0*/  HMMA.16816.F32.BF16 R16, R180.reuse, R190, R16 ;  /* 0x000000beb410723c */ /* 0x040fe20000041810 */
[----:B------:R-:W3:Y:S01]  /*101f0*/  LDSM.16.M88.4 R188, [R202+0x1800] ;  /* 0x00180000cabc783b */ /* 0x000ee20000000200 */
[----:B------:R-:W-:Y:S04]  /*10200*/  DEPBAR.LE SB0, 0x0 ;  /* 0x000080000000791a */ /* 0x000fe80000000000 */
[----:B------:R-:W-:Y:S02]  /*10210*/  BAR.SYNC.DEFER_BLOCKING 0x0 ;  /* 0x0000000000007b1d */ /* 0x000fe40000010000 */
[C---:B----4-:R-:W-:Y:S08]  /*10220*/  HMMA.16816.F32.BF16 R20, R180.reuse, R192, R20 ;  /* 0x000000c0b414723c */ /* 0x050ff00000041814 */
[C---:B------:R-:W-:Y:S08]  /*10230*/  HMMA.16816.F32.BF16 R24, R180.reuse, R194, R24 ;  /* 0x000000c2b418723c */ /* 0x040ff00000041818 */
[C---:B-1----:R-:W-:Y:S08]  /*10240*/  HMMA.16816.F32.BF16 R28, R180.reuse, R196, R28 ;  /* 0x000000c4b41c723c */ /* 0x042ff0000004181c */
[----:B------:R-:W-:Y:S08]  /*10250*/  HMMA.16816.F32.BF16 R32, R180, R198, R32 ;  /* 0x000000c6b420723c */ /* 0x000ff00000041820 */
[C---:B--2---:R-:W-:Y:S08]  /*10260*/  HMMA.16816.F32.BF16 R4, R168.reuse, R172, R4 ;  /* 0x000000aca804723c */ /* 0x044ff00000041804 */
[C---:B------:R-:W-:Y:S08]  /*10270*/  HMMA.16816.F32.BF16 R8, R168.reuse, R174, R8 ;  /* 0x000000aea808723c */ /* 0x040ff00000041808 */
[C---:B------:R-:W-:Y:S08]  /*10280*/  HMMA.16816.F32.BF16 R12, R168.reuse, R176, R12 ;  /* 0x000000b0a80c723c */ /* 0x040ff0000004180c */
[C---:B------:R-:W-:Y:S08]  /*10290*/  HMMA.16816.F32.BF16 R16, R168.reuse, R178, R16 ;  /* 0x000000b2a810723c */ /* 0x040ff00000041810 */
[C---:B-----5:R-:W-:Y:S08]  /*102a0*/  HMMA.16816.F32.BF16 R20, R168.reuse, R184, R20 ;  /* 0x000000b8a814723c */ /* 0x060ff00000041814 */
        /* <DEDUP_REMOVED lines=9> */
[----:B------:R-:W-:Y:S01]  /*10340*/  SHF.L.U64.HI R173, R223, 0x1, R168 ;  /* 0x00000001dfad7819 */ /* 0x000fe200000102a8 */
[----:B------:R-:W-:Y:S01]  /*10350*/  IMAD.MOV.U32 R217, RZ, RZ, RZ ;  /* 0x000000ffffd97224 */ /* 0x000fe200078e00ff */
[----:B------:R-:W-:Y:S01]  /*10360*/  ISETP.NE.AND P2, PT, R221, 0x1, PT ;  /* 0x00000001dd00780c */ /* 0x000fe20003f45270 */
[----:B------:R-:W-:Y:S01]  /*10370*/  IMAD.SHL.U32 R178, R225, 0x2, RZ ;  /* 0x00000002e1b27824 */ /* 0x000fe200078e00ff */
[----:B------:R-:W-:Y:S01]  /*10380*/  IADD3 R2, R2, -0x40, R229 ;  /* 0xffffffc002027810 */ /* 0x000fe20007ffe0e5 */
[----:B------:R-:W-:Y:S01]  /*10390*/  IMAD.SHL.U32 R177, R223, 0x2, RZ ;  /* 0x00000002dfb17824 */ /* 0x000fe200078e00ff */
[----:B------:R-:W-:Y:S01]  /*103a0*/  SHF.R.S32.HI R221, RZ, 0x1f, R225 ;  /* 0x0000001fffdd7819 */ /* 0x000fe200000114e1 */
        /* <DEDUP_REMOVED lines=31> */
.L_x_2231:
[----:B------:R-:W-:-:S05]  /*105a0*/  BRA.DIV ~URZ, `(.L_x_2123) ;  /* 0x0000a9927f007947 */ /* 0x000fca000b800000 */
[----:B------:R-:W3:Y:S01]  /*105b0*/  SHFL.IDX PT, R0, R170, RZ, 0x181f ;  /* 0x00181fffaa007589 */ /* 0x000ee200000e0000 */
[----:B------:R-:W-:Y:S04]  /*105c0*/  IADD3 R2, -R214, 0x10, RZ ;  /* 0x00000010d6027810 */ /* 0x000fe80007ffe1ff */
[----:B------:R-:W-:Y:S04]  /*105d0*/  LOP3.LUT R2, R2, 0xf, RZ, 0xc0, !PT ;  /* 0x0000000f02027812 */ /* 0x000fe800078ec0ff */
[----:B---3--:R-:W-:Y:S04]  /*105e0*/  IADD3 R168, P1, P0, R2, R0, R175 ;  /* 0x0000000002a87210 */ /* 0x008fe8000783e0af */
[----:B--2---:R-:W-:Y:S02]  /*105f0*/  IADD3.X R169, RZ, R132, R171, P1, P0 ;  /* 0x00000084ffa97210 */ /* 0x004fe40000fe04ab */
[----:B------:R-:W-:Y:S11]  /*10600*/  ISETP.NE.U32.AND P0, PT, R214, RZ, PT ;  /* 0x000000ffd600720c */ /* 0x000ff60003f05070 */
[----:B------:R-:W-:Y:S02]  /*10610*/  @!UPT UIADD3 URZ, URZ, URZ, URZ ;  /* 0x0000003f3f3ff290 */ /* 0x000fe4000fffe03f */
[----:B------:R-:W-:Y:S01]  /*10620*/  @!PT LDS RZ, [RZ] ;  /* 0x00000000fffff984 */ /* 0x000fe20000000800 */
[----:B------:R-:W-:Y:S01]  /*10630*/  @!PT LDS RZ, [RZ] ;  /* 0x00000000fffff984 */ /* 0x000fe20000000800 */
[----:B------:R2:W-:Y:S01]  /*10640*/  LDGSTS.E.BYPASS.LTC128B.128.ZFILL [R215+0x8100], [R168.64], P0 ;  /* 0x08100000a8d77fae */ /* 0x0005e20008141d46 */
[----:B------:R-:W-:Y:S05]  /*10650*/  IADD3 R2, P0, R0, R176, RZ ;  /* 0x000000b000027210 */ /* 0x000fea0007f1e0ff */
[----:B------:R-:W-:Y:S05]  /*10660*/  IMAD.X R3, R132, 0x1, R172, P0 ;  /* 0x0000000184037824 */ /* 0x000fea00000e06ac */
[----:B------:R3:W-:Y:S02]  /*10670*/  LDGSTS.E.BYPASS.LTC128B.128 [R215+0xa100], [R2.64], !P5 ;  /* 0x0a10000002d77fae */ /* 0x0007e4000e901d46 */
[----:B---3--:R-:W-:Y:S05]  /*10680*/  IADD3 R2, P0, R0, R177, RZ ;  /* 0x000000b100027210 */ /* 0x008fea0007f1e0ff */
[----:B------:R-:W-:Y:S05]  /*10690*/  IMAD.X R3, R132, 0x1, R173, P0 ;  /* 0x0000000184037824 */ /* 0x000fea00000e06ad */
[----:B------:R3:W-:Y:S02]  /*106a0*/  LDGSTS.E.BYPASS.LTC128B.128 [R215+0xc100], [R2.64], !P4 ;  /* 0x0c10000002d77fae */ /* 0x0007e4000e101d46 */
[----:B---3--:R-:W-:Y:S02]  /*106b0*/  IADD3 R2, P0, R0, R178, RZ ;  /* 0x000000b200027210 */ /* 0x008fe40007f1e0ff */
[----:B------:R2:W3:Y:S03]  /*106c0*/  SHFL.IDX PT, R0, R170, 0x1, 0x181f ;  /* 0x00381f00aa007f89 */ /* 0x0004e600000e0000 */
[----:B------:R-:W-:Y:S02]  /*106d0*/  IMAD.X R3, R132, 0x1, R174, P0 ;  /* 0x0000000184037824 */ /* 0x000fe400000e06ae */
[----:B------:R2:W4:Y:S04]  /*106e0*/  SHFL.IDX PT, R132, R133, 0x1, 0x181f ;  /* 0x00381f0085847f89 */ /* 0x00052800000e0000 */
[----:B------:R2:W-:Y:S02]  /*106f0*/  LDGSTS.E.BYPASS.LTC128B.128 [R215+0xe100], [R2.64], !P3 ;  /* 0x0e10000002d77fae */ /* 0x0005e4000d901d46 */
.L_x_2232:
[C---:B--2---:R-:W-:Y:S02]  /*10700*/  IADD3 R2, -R214.reuse, 0x10, RZ ;  /* 0x00000010d6027810 */ /* 0x044fe40007ffe1ff */
[----:B------:R-:W-:Y:S02]  /*10710*/  ISETP.NE.U32.AND P0, PT, R214, RZ, PT ;  /* 0x000000ffd600720c */ /* 0x000fe40003f05070 */
[----:B------:R-:W-:Y:S04]  /*10720*/  LOP3.LUT R2, R2, 0xf, RZ, 0xc0, !PT ;  /* 0x0000000f02027812 */ /* 0x000fe800078ec0ff */
[----:B---3--:R-:W-:Y:S04]  /*10730*/  IADD3 R2, P2, P1, R2, R0, R175 ;  /* 0x0000000002027210 */ /* 0x008fe8000795e0af */
[----:B----4-:R-:W-:Y:S05]  /*10740*/  IADD3.X R3, RZ, R132, R171, P2, P1 ;  /* 0x00000084ff037210 */ /* 0x010fea00017e24ab */
[----:B------:R-:W-:Y:S01]  /*10750*/  @!PT LDS RZ, [RZ] ;  /* 0x00000000fffff984 */ /* 0x000fe20000000800 */
[----:B------:R-:W-:Y:S01]  /*10760*/  @!PT LDS RZ, [RZ] ;  /* 0x00000000fffff984 */ /* 0x000fe20000000800 */
[----:B------:R-:W-:Y:S01]  /*10770*/  @!PT LDS RZ, [RZ] ;  /* 0x00000000fffff984 */ /* 0x000fe20000000800 */
[----:B------:R2:W-:Y:S01]  /*10780*/  LDGSTS.E.BYPASS.LTC128B.128.ZFILL [R215+0x9100], [R2.64], P0 ;  /* 0x0910000002d77fae */ /* 0x0005e20008141d46 */
[----:B------:R-:W-:Y:S05]  /*10790*/  IADD3 R170, P0, R0, R176, RZ ;  /* 0x000000b000aa7210 */ /* 0x000fea0007f1e0ff */
        /* <DEDUP_REMOVED lines=8> */
.L_x_2121:
[----:B------:R-:W-:Y:S05]  /*10820*/  BSYNC B0 ;  /* 0x0000000000007941 */ /* 0x000fea0003800000 */
.L_x_2120:
[----:B---3--:R-:W-:Y:S01]  /*10830*/  LOP3.LUT R168, RZ, c[0x0][0x324], RZ, 0x33, !PT ;  /* 0x0000c900ffa87a12 */ /* 0x008fe200078e33ff */
[----:B------:R-:W-:Y:S01]  /*10840*/  IMAD.MOV.U32 R0, RZ, RZ, c[0x0][0x2c4] ;  /* 0x0000b100ff007624 */ /* 0x000fe200078e00ff */
[----:B------:R-:W0:Y:S01]  /*10850*/  LDGDEPBAR ;  /* 0x00000000000079af */ /* 0x000e220000000000 */
[----:B------:R-:W-:Y:S02]  /*10860*/  IMAD.IADD R132, R243, 0x1, R242 ;  /* 0x00000001f3847824 */ /* 0x000fe400078e02f2 */
[----:B-1----:R-:W-:Y:S01]  /*10870*/  IMAD.SHL.U32 R133, R216, 0x40, RZ ;  /* 0x00000040d8857824 */ /* 0x002fe200078e00ff */
[----:B------:R-:W-:Y:S11]  /*10880*/  ISETP.NE.AND P0, PT, R0, 0x1, PT ;  /* 0x000000010000780c */ /* 0x000ff60003f05270 */
[----:B------:R-:W-:Y:S02]  /*10890*/  @!UPT UIADD3 URZ, URZ, URZ, URZ ;  /* 0x0000003f3f3ff290 */ /* 0x000fe4000fffe03f */
[----:B------:R-:W-:Y:S05]  /*108a0*/  @P0 IMAD.HI.U32 R0, R132, c[0x0][0x2c8], RZ ;  /* 0x0000b20084000a27 */ /* 0x000fea00078e00ff */
[----:B------:R-:W-:Y:S02]  /*108b0*/  @P0 SHF.R.U32.HI R132, RZ, c[0x0][0x2cc], R0 ;  /* 0x0000b300ff840a19 */ /* 0x000fe40000011600 */
[----:B------:R-:W-:Y:S04]  /*108c0*/  IADD3 R0, -R231, 0x1, -R133 ;  /* 0x00000001e7007810 */ /* 0x000fe80007ffe985 */
[----:B------:R-:W-:Y:S04]  /*108d0*/  IADD3 R0, -R228, R0, R227 ;  /* 0x00000000e4007210 */ /* 0x000fe80007ffe1e3 */
[----:B------:R-:W-:Y:S01]  /*108e0*/  IADD3 R169, R0, c[0x0][0x328], RZ ;  /* 0x0000ca0000a97a10 */ /* 0x000fe20007ffe0ff */
[----:B------:R-:W-:-:S05]  /*108f0*/  BRA.DIV ~URZ, `(.L_x_2124) ;  /* 0x0000a8927f007947 */ /* 0x000fca000b800000 */
[----:B------:R1:W2:Y:S02]  /*10900*/  SHFL.IDX PT, R3, R132, RZ, 0x1c1f ;  /* 0x001c1fff84037589 */ /* 0x0002a400000e0000 */
.L_x_2233:
[----:B------:R-:W-:Y:S02]  /*10910*/  IMAD.MOV.U32 R2, RZ, RZ, c[0x0][0x32c] ;  /* 0x0000cb00ff027624 */ /* 0x000fe400078e00ff */
[----:B------:R-:W-:Y:S03]  /*10920*/  IMAD.IADD R168, R168, 0x1, R0 ;  /* 0x00000001a8a87824 */ /* 0x000fe600078e0200 */
[----:B------:R-:W-:Y:S02]  /*10930*/  ISETP.GE.AND P0, PT, R2, 0x1, PT ;  /* 0x000000010200780c */ /* 0x000fe40003f06270 */
[-C--:B--2---:R-:W-:Y:S02]  /*10940*/  IADD3 R2, R169, R3.reuse, RZ ;  /* 0x00000003a9027210 */ /* 0x084fe40007ffe0ff */
[----:B------:R-:W-:Y:S09]  /*10950*/  IADD3 R0, R168, R3, RZ ;  /* 0x00000003a8007210 */ /* 0x000ff20007ffe0ff */
        /* <DEDUP_REMOVED lines=14> */
.L_x_2127:
[----:B------:R-:W-:Y:S04]  /*10a40*/  MOV R170, 0x1 ;  /* 0x0000000100aa7802 */ /* 0x000fe80000000f00 */
[----:B------:R-:W-:Y:S11]  /*10a50*/  ISETP.NE.AND P0, PT, R170, c[0x0][0x32c], PT ;  /* 0x0000cb00aa007a0c */ /* 0x000ff60003f05270 */
[----:B------:R-:W-:Y:S02]  /*10a60*/  @!UPT UIADD3 URZ, URZ, URZ, URZ ;  /* 0x0000003f3f3ff290 */ /* 0x000fe4000fffe03f */
[----:B------:R-:W-:Y:S05]  /*10a70*/  @P0 IMAD.HI.U32 R170, R3, c[0x0][0x330], RZ ;  /* 0x0000cc0003aa0a27 */ /* 0x000fea00078e00ff */
[----:B------:R-:W-:Y:S02]  /*10a80*/  @P0 SHF.R.U32.HI R3, RZ, c[0x0][0x334], R170 ;  /* 0x0000cd00ff030a19 */ /* 0x000fe400000116aa */
.L_x_2128:
[----:B------:R-:W-:Y:S05]  /*10a90*/  BSYNC B0 ;  /* 0x0000000000007941 */ /* 0x000fea0003800000 */
.L_x_2126:
[----:B------:R-:W-:Y:S04]  /*10aa0*/  IMAD R3, R3, c[0x0][0x32c], -R133 ;  /* 0x0000cb0003037a24 */ /* 0x000fe800078e0a85 */
[----:B------:R-:W-:Y:S05]  /*10ab0*/  IMAD.IADD R3, R3, 0x1, -R231 ;  /* 0x0000000103037824 */ /* 0x000fea00078e0ae7 */
[----:B------:R-:W-:Y:S02]  /*10ac0*/  IMNMX R0, R0, R3, !PT ;  /* 0x0000000300007217 */ /* 0x000fe40007800200 */
[----:B------:R-:W-:Y:S04]  /*10ad0*/  IADD3 R3, R3, c[0x0][0x32c], RZ ;  /* 0x0000cb0003037a10 */ /* 0x000fe80007ffe0ff */
[----:B------:R-:W-:Y:S02]  /*10ae0*/  IMNMX R2, R2, R3, PT ;  /* 0x0000000302027217 */ /* 0x000fe40003800200 */
.L_x_2125:
        /* <DEDUP_REMOVED lines=51> */
.L_x_2234:
        /* <DEDUP_REMOVED lines=19> */
.L_x_2132:
[----:B------:R-:W-:Y:S04]  /*10f50*/  MOV R4, 0x1 ;  /* 0x0000000100047802 */ /* 0x000fe80000000f00 */
[----:B------:R-:W-:Y:S11]  /*10f60*/  ISETP.NE.AND P0, PT, R4, c[0x0][0x32c], PT ;  /* 0x0000cb0004007a0c */ /* 0x000ff60003f05270 */
[----:B------:R-:W-:Y:S02]  /*10f70*/  @!UPT UIADD3 URZ, URZ, URZ, URZ ;  /* 0x0000003f3f3ff290 */ /* 0x000fe4000fffe03f */
[----:B------:R-:W-:Y:S05]  /*10f80*/  @P0 IMAD.HI.U32 R4, R3, c[0x0][0x330], RZ ;  /* 0x0000cc0003040a27 */ /* 0x000fea00078e00ff */
[----:B------:R-:W-:Y:S02]  /*10f90*/  @P0 SHF.R.U32.HI R3, RZ, c[0x0][0x334], R4 ;  /* 0x0000cd00ff030a19 */ /* 0x000fe40000011604 */
.L_x_2133:
[----:B------:R-:W-:Y:S05]  /*10fa0*/  BSYNC B0 ;  /* 0x0000000000007941 */ /* 0x000fea0003800000 */
.L_x_2131:
[----:B------:R-:W-:Y:S04]  /*10fb0*/  IMAD R133, R3, c[0x0][0x32c], -R133 ;  /* 0x0000cb0003857a24 */ /* 0x000fe800078e0a85 */
[----:B------:R-:W-:Y:S05]  /*10fc0*/  IMAD.IADD R3, R133, 0x1, -R231 ;  /* 0x0000000185037824 */ /* 0x000fea00078e0ae7 */
[----:B------:R-:W-:Y:S02]  /*10fd0*/  IMNMX R0, R0, R3, !PT ;  /* 0x0000000300007217 */ /* 0x000fe40007800200 */
[----:B------:R-:W-:Y:S04]  /*10fe0*/  IADD3 R3, R3, c[0x0][0x32c], RZ ;  /* 0x0000cb0003037a10 */ /* 0x000fe80007ffe0ff */
[----:B------:R-:W-:Y:S02]  /*10ff0*/  IMNMX R2, R2, R3, PT ;  /* 0x0000000302027217 */ /* 0x000fe40003800200 */
.L_x_2130:
        /* <DEDUP_REMOVED lines=82> */
.L_x_2235:
[----:B-12---:R-:W-:Y:S01]  /*11520*/  FMNMX.FTZ R132, R132, R0, !PT ;  /* 0x0000000084847209 */ /* 0x006fe20007810000 */
[----:B------:R-:W-:-:S05]  /*11530*/  BRA.DIV ~URZ, `(.L_x_2135) ;  /* 0x00009d727f007947 */ /* 0x000fca000b800000 */
[----:B------:R-:W1:Y:S02]  /*11540*/  SHFL.BFLY PT, R0, R132, 0x1, 0x1f ;  /* 0x0c201f0084007f89 */ /* 0x000e6400000e0000 */
[----:B-1----:R-:W-:Y:S02]  /*11550*/  FMNMX.FTZ R133, R132, R0, !PT ;  /* 0x0000000084857209 */ /* 0x002fe40007810000 */
[----:B------:R-:W1:Y:S02]  /*11560*/  SHFL.BFLY PT, R0, R4, 0x2, 0x1f ;  /* 0x0c401f0004007f89 */ /* 0x000e6400000e0000 */
[----:B-1----:R-:W-:Y:S05]  /*11570*/  FMNMX.FTZ R4, R4, R0, !PT ;  /* 0x0000000004047209 */ /* 0x002fea0007810000 */
[----:B------:R1:W2:Y:S02]  /*11580*/  SHFL.BFLY PT, R0, R4, 0x1, 0x1f ;  /* 0x0c201f0004007f89 */ /* 0x0002a400000e0000 */
.L_x_2236:
        /* <DEDUP_REMOVED lines=29> */
[----:B------:R-:W1:Y:S02]  /*11760*/  MUFU.EX2 R23, R23 ;  /* 0x0000001700177308 */ /* 0x000e640000000800 */
[----:B-1----:R-:W-:Y:S01]  /*11770*/  F2FP.BF16.PACK_AB R170, R23, R22 ;  /* 0x0000001617aa723e */ /* 0x002fe200000010ff */
        /* <DEDUP_REMOVED lines=13> */
[--C-:B------:R-:W-:Y:S02]  /*11850*/  FFMA.FTZ R16, R16, c[0x0][0x2d0], -R4.reuse ;  /* 0x0000b40010107a23 */ /* 0x100fe40000010804 */
[--C-:B------:R-:W-:Y:S02]  /*11860*/  FFMA.FTZ R190, R7, c[0x0][0x2d0], -R4.reuse ;  /* 0x0000b40007be7a23 */ /* 0x100fe40000010804 */
[--C-:B------:R-:W-:Y:S02]  /*11870*/  FFMA.FTZ R18, R24, c[0x0][0x2d0], -R4.reuse ;  /* 0x0000b40018127a23 */ /* 0x100fe40000010804 */
[--C-:B------:R-:W-:Y:S01]  /*11880*/  FFMA.FTZ R132, R21, c[0x0][0x2d0], -R4.reuse ;  /* 0x0000b40015847a23 */ /* 0x100fe20000010804 */
        /* <DEDUP_REMOVED lines=332> */
[----:B------:R-:W-:Y:S01]  /*12d50*/  FADD.FTZ R2, R172, R0 ;  /* 0x00000000ac027221 */ /* 0x000fe20000010000 */
[----:B------:R-:W-:Y:S03]  /*12d60*/  IADD3 R0, R216, -0x1, RZ ;  /* 0xffffffffd8007810 */ /* 0x000fe60007ffe0ff */
[C---:B------:R-:W-:Y:S01]  /*12d70*/  HMMA.16816.F32.BF16 R64, R136.reuse, R146, R64 ;  /* 0x000000928840723c */ /* 0x040fe20000041840 */
[----:B------:R-:W2:Y:S03]  /*12d80*/  LDSM.16.MT88.4 R144, [R207+0x5000] ;  /* 0x00500000cf90783b */ /* 0x000ea60000004200 */
[----:B------:R-:W-:Y:S01]  /*12d90*/  FADD.FTZ R220, R132, R2 ;  /* 0x0000000284dc7221 */ /* 0x000fe20000010000 */
[----:B------:R-:W-:Y:S03]  /*12da0*/  MOV R216, R0 ;  /* 0x0000000000d87202 */ /* 0x000fe60000000f00 */
        /* <DEDUP_REMOVED lines=68> */
[----:B------:R-:W-:Y:S07]  /*131f0*/  @!UPT UIADD3 URZ, URZ, URZ, URZ ;  /* 0x0000003f3f3ff290 */ /* 0x000fee000fffe03f */
[----:B------:R-:W-:-:S11]  /*13200*/  @P0 BRA `(.L_x_2136) ;  /* 0xffffbdc000000947 */ /* 0x000fd6000383ffff */
.L_x_2118:
[----:B------:R-:W-:Y:S05]  /*13210*/  BRA.DIV ~URZ, `(.L_x_2137) ;  /* 0x000081727f007947 */ /* 0x000fea000b800000 */
[----:B------:R1:W2:Y:S02]  /*13220*/  SHFL.BFLY PT, R0, R222, 0x2, 0x1f ;  /* 0x0c401f00de007f89 */ /* 0x0002a400000e0000 */
.L_x_2237:
[----:B--2---:R-:W-:Y:S01]  /*13230*/  FADD.FTZ R4, R0, R222 ;  /* 0x000000de00047221 */ /* 0x004fe20000010000 */
[----:B------:R-:W-:Y:S05]  /*13240*/  BRA.DIV ~URZ, `(.L_x_2138) ;  /* 0x000081927f007947 */ /* 0x000fea000b800000 */
[----:B------:R-:W2:Y:S02]  /*13250*/  SHFL.BFLY PT, R0, R220, 0x2, 0x1f ;  /* 0x0c401f00dc007f89 */ /* 0x000ea400000e0000 */
[----:B--2---:R-:W-:-:S02]  /*13260*/  FADD.FTZ R5, R0, R220 ;  /* 0x000000dc00057221 */ /* 0x004fc40000010000 */
[----:B------:R-:W2:Y:S04]  /*13270*/  SHFL.BFLY PT, R0, R4, 0x1, 0x1f ;  /* 0x0c201f0004007f89 */ /* 0x000ea800000e0000 */
[----:B------:R3:W4:Y:S01]  /*13280*/  SHFL.BFLY PT, R3, R5, 0x1, 0x1f ;  /* 0x0c201f0005037f89 */ /* 0x00072200000e0000 */
[----:B--2---:R-:W-:-:S05]  /*13290*/  FADD.FTZ R4, R4, R0 ;  /* 0x0000000004047221 */ /* 0x004fca0000010000 */
.L_x_2238:
        /* <DEDUP_REMOVED lines=148> */
.L_x_2047:
        /* <DEDUP_REMOVED lines=16> */
[----:B---3--:R-:W-:-:S06]  /*13ce0*/  IADD3 R248, R3, c[0x0][0xc], R2 ;  /* 0x0000030003f87a10 */ /* 0x008fcc0007ffe002 */
.L_x_2140:
[----:B------:R-:W-:Y:S05]  /*13cf0*/  BSYNC B0 ;  /* 0x0000000000007941 */ /* 0x000fea0003800000 */
.L_x_2139:
[----:B------:R-:W-:Y:S01]  /*13d00*/  PRMT R0, R0, 0x9910, RZ ;  /* 0x0000991000007816 */ /* 0x000fe200000000ff */
[----:B------:R-:W-:Y:S01]  /*13d10*/  BSSY B1, `(.L_x_2141) ;  /* 0x000045e000017945 */ /* 0x000fe20003800000 */
[----:B------:R-:W-:Y:S02]  /*13d20*/  IMAD.MOV.U32 R110, RZ, RZ, R248 ;  /* 0x000000ffff6e7224 */ /* 0x000fe400078e00f8 */
[----:B------:R-:W-:-:S13]  /*13d30*/  ISETP.NE.AND P0, PT, R0, RZ, PT ;  /* 0x000000ff0000720c */ /* 0x000fda0003f05270 */
[----:B------:R-:W-:Y:S05]  /*13d40*/  @!P0 BRA `(.L_x_2142) ;  /* 0x000037d000008947 */ /* 0x000fea0003800000 */
[----:B------:R-:W2:Y:S04]  /*13d50*/  LDL R10, [R1+0x4] ;  /* 0x00000400010a7983 */ /* 0x000ea80000100800 */
[----:B------:R-:W4:Y:S04]  /*13d60*/  LDL R9, [R1+0x8] ;  /* 0x0000080001097983 */ /* 0x000f280000100800 */
[----:B---3--:R-:W3:Y:S04]  /*13d70*/  LDL R8, [R1+0x10] ;  /* 0x0000100001087983 */ /* 0x008ee80000100800 */
[----:B------:R-:W3:Y:S04]  /*13d80*/  LDL R7, [R1+0xc] ;  /* 0x00000c0001077983 */ /* 0x000ee80000100800 */
[----:B------:R-:W3:Y:S04]  /*13d90*/  LDL R6, [R1+0x20] ;  /* 0x0000200001067983 */ /* 0x000ee80000100800 */
[----:B------:R-:W3:Y:S04]  /*13da0*/  LDL R5, [R1+0x18] ;  /* 0x0000180001057983 */ /* 0x000ee80000100800 */
[----:B------:R-:W3:Y:S04]  /*13db0*/  LDL R4, [R1+0x1c] ;  /* 0x00001c0001047983 */ /* 0x000ee80000100800 */
[----:B------:R-:W3:Y:S01]  /*13dc0*/  LDL R3, [R1+0x14] ;  /* 0x0000140001037983 */ /* 0x000ee20000100800 */
[----:B------:R-:W-:Y:S01]  /*13dd0*/  WARPSYNC 0xffffffff ;  /* 0xffffffff00007948 */ /* 0x000fe20003800000 */
[----:B------:R-:W-:Y:S01]  /*13de0*/  F2FP.BF16.PACK_AB R2, R23, R22 ;  /* 0x000000161702723e */ /* 0x000fe200000010ff */
[----:B-1----:R-:W-:Y:S01]  /*13df0*/  IMAD.MOV.U32 R14, RZ, RZ, c[0x0][0x388] ;  /* 0x0000e200ff0e7624 */ /* 0x002fe200078e00ff */
[----:B------:R-:W-:Y:S01]  /*13e00*/  BAR.SYNC.DEFER_BLOCKING 0x1, 0x100 ;  /* 0x0044000000007b1d */ /* 0x000fe20000010000 */
[----:B------:R-:W-:-:S02]  /*13e10*/  F2FP.BF16.PACK_AB R0, R29, R28 ;  /* 0x0000001c1d00723e */ /* 0x000fc400000010ff */
[----:B------:R-:W-:Y:S02]  /*13e20*/  ISETP.NE.U32.AND P0, PT, RZ, c[0x0][0x508], PT ;  /* 0x00014200ff007a0c */ /* 0x000fe40003f05070 */
[----:B------:R-:W-:Y:S02]  /*13e30*/  ISETP.NE.U32.AND P2, PT, RZ, c[0x0][0x500], PT ;  /* 0x00014000ff007a0c */ /* 0x000fe40003f45070 */
[----:B------:R-:W-:Y:S02]  /*13e40*/  ISETP.NE.AND.EX P1, PT, RZ, c[0x0][0x50c], PT, P0 ;  /* 0x00014300ff007a0c */ /* 0x000fe40003f25300 */
[----:B------:R-:W-:Y:S01]  /*13e50*/  ISETP.NE.AND.EX P2, PT, RZ, c[0x0][0x504], PT, P2 ;  /* 0x00014100ff007a0c */ /* 0x000fe20003f45320 */
[----:B--2---:R1:W-:Y:S04]  /*13e60*/  STS [R10], R2 ;  /* 0x000000020a007388 */ /* 0x0043e80000000800 */
[----:B------:R2:W-:Y:S01]  /*13e70*/  STS [R10+0x400], R0 ;  /* 0x000400000a007388 */ /* 0x0005e20000000800 */
[----:B-1----:R-:W-:-:S02]  /*13e80*/  F2FP.BF16.PACK_AB R2, R25, R24 ;  /* 0x000000181902723e */ /* 0x002fc400000010ff */
[----:B--2---:R-:W-:-:S03]  /*13e90*/  F2FP.BF16.PACK_AB R0, R129, R128 ;  /* 0x000000808100723e */ /* 0x004fc600000010ff */
[----:B----4-:R1:W-:Y:S04]  /*13ea0*/  STS [R9], R2 ;  /* 0x0000000209007388 */ /* 0x0103e80000000800 */
[----:B------:R2:W-:Y:S01]  /*13eb0*/  STS [R9+0x400], R0 ;  /* 0x0004000009007388 */ /* 0x0005e20000000800 */
[----:B-1----:R-:W-:Y:S02]  /*13ec0*/  F2FP.BF16.PACK_AB R2, R27, R26 ;  /* 0x0000001a1b02723e */ /* 0x002fe400000010ff */
[----:B--2---:R-:W-:-:S03]  /*13ed0*/  F2FP.BF16.PACK_AB R0, R117, R116 ;  /* 0x000000747500723e */ /* 0x004fc600000010ff */
[----:B---3--:R1:W-:Y:S04]  /*13ee0*/  STS [R8], R2 ;  /* 0x0000000208007388 */ /* 0x0083e80000000800 */
        /* <DEDUP_REMOVED lines=115> */
[----:B------:R-:W-:Y:S01]  /*14620*/  STS [R3+0xc000], R2 ;  /* 0x00c0000203007388 */ /* 0x000fe20000000800 */
[----:B------:R-:W-:-:S03]  /*14630*/  IMAD.MOV.U32 R4, RZ, RZ, 0x4 ;  /* 0x00000004ff047424 */ /* 0x000fc600078e00ff */
[----:B------:R1:W-:Y:S02]  /*14640*/  STS [R3+0xc400], R0 ;  /* 0x00c4000003007388 */ /* 0x0003e40000000800 */
[----:B-1----:R-:W-:Y:S02]  /*14650*/  @P1 IMAD.WIDE R2, R251, R4, c[0x0][0x508] ;  /* 0x00014200fb021625 */ /* 0x002fe400078e0204 */
[----:B------:R-:W-:Y:S02]  /*14660*/  BAR.SYNC.DEFER_BLOCKING 0x1, 0x100 ;  /* 0x0044000000007b1d */ /* 0x000fe40000010000 */
[----:B------:R-:W-:-:S04]  /*14670*/  IMAD.MOV.U32 R0, RZ, RZ, RZ ;  /* 0x000000ffff007224 */ /* 0x000fc800078e00ff */
[----:B------:R1:W5:Y:S02]  /*14680*/  @P1 LDG.E R14, [R2.64] ;  /* 0x00000006020e1981 */ /* 0x000364000c1e1900 */
[----:B-1----:R-:W-:-:S05]  /*14690*/  IMAD.WIDE R2, R251, R4, c[0x0][0x500] ;  /* 0x00014000fb027625 */ /* 0x002fca00078e0204 */
        /* <DEDUP_REMOVED lines=8> */
.L_x_2143:
[----:B------:R-:W2:Y:S01]  /*14720*/  LDL R9, [R1+0x24] ;  /* 0x0000240001097983 */ /* 0x000ea20000100800 */
[----:B------:R-:W-:Y:S01]  /*14730*/  IMAD.MOV.U32 R15, RZ, RZ, 0x368 ;  /* 0x00000368ff0f7424 */ /* 0x000fe200078e00ff */
[----:B------:R-:W-:Y:S02]  /*14740*/  ISETP.GT.AND P2, PT, R5, 0x1, PT ;  /* 0x000000010500780c */ /* 0x000fe40003f44270 */
[----:B------:R-:W3:Y:S01]  /*14750*/  LDL R114, [R1+0x2c] ;  /* 0x00002c0001727983 */ /* 0x000ee20000100800 */
[----:B------:R-:W-:-:S02]  /*14760*/  ISETP.NE.U32.AND P0, PT, RZ, c[0x0][0x500], PT ;  /* 0x00014000ff007a0c */ /* 0x000fc40003f05070 */
[----:B------:R-:W-:Y:S02]  /*14770*/  SEL R15, R15, 0x328, P2 ;  /* 0x000003280f0f7807 */ /* 0x000fe40001000000 */
[----:B------:R-:W-:Y:S02]  /*14780*/  ISETP.NE.AND.EX P0, PT, RZ, c[0x0][0x504], PT, P0 ;  /* 0x00014100ff007a0c */ /* 0x000fe40003f05300 */
[----:B------:R-:W4:Y:S01]  /*14790*/  LDC.64 R4, c[0x0][R15+0x170] ;  /* 0x00005c000f047b82 */ /* 0x000f220000000a00 */
[----:B-1----:R-:W-:Y:S02]  /*147a0*/  SHF.R.S32.HI R2, RZ, 0x1f, R251 ;  /* 0x0000001fff027819 */ /* 0x002fe400000114fb */
[----:B------:R-:W-:Y:S02]  /*147b0*/  SEL R8, R251, RZ, !P0 ;  /* 0x000000fffb087207 */ /* 0x000fe40004000000 */
[----:B------:R-:W-:Y:S02]  /*147c0*/  SEL R3, R2, RZ, !P0 ;  /* 0x000000ff02037207 */ /* 0x000fe40004000000 */
[----:B------:R-:W-:Y:S01]  /*147d0*/  LOP3.LUT R11, R250, 0xffff, RZ, 0xc0, !PT ;  /* 0x0000fffffa0b7812 */ /* 0x000fe200078ec0ff */
[----:B------:R-:W1:Y:S01]  /*147e0*/  LDC.64 R12, c[0x0][R15+0x168] ;  /* 0x00005a000f0c7b82 */ /* 0x000e620000000a00 */
[----:B-----5:R-:W-:-:S07]  /*147f0*/  SHF.R.S32.HI R10, RZ, 0x1f, R0 ;  /* 0x0000001fff0a7819 */ /* 0x020fce0000011400 */
[----:B------:R-:W2:Y:S01]  /*14800*/  LDC.64 R16, c[0x0][R15+0x178] ;  /* 0x00005e000f107b82 */ /* 0x000ea20000000a00 */
[----:B----4-:R-:W-:-:S04]  /*14810*/  IMAD R2, R5, R8, RZ ;  /* 0x0000000805027224 */ /* 0x010fc800078e02ff */
[C---:B------:R-:W-:Y:S02]  /*14820*/  IMAD R7, R4.reuse, R3, R2 ;  /* 0x0000000304077224 */ /* 0x040fe400078e0202 */
[----:B------:R-:W-:-:S04]  /*14830*/  IMAD.WIDE.U32 R2, R4, R8, RZ ;  /* 0x0000000804027225 */ /* 0x000fc800078e00ff */
[----:B-1----:R-:W-:-:S04]  /*14840*/  IMAD.WIDE.U32 R4, R12, R11, RZ ;  /* 0x0000000b0c047225 */ /* 0x002fc800078e00ff */
[----:B------:R-:W-:Y:S01]  /*14850*/  IMAD R6, R13, R11, RZ ;  /* 0x0000000b0d067224 */ /* 0x000fe200078e02ff */
[----:B------:R-:W-:Y:S01]  /*14860*/  IADD3 R12, P1, P0, R2, R4, R0 ;  /* 0x00000004020c7210 */ /* 0x000fe2000783e000 */
[----:B------:R-:W-:Y:S02]  /*14870*/  IMAD.MOV.U32 R2, RZ, RZ, c[0x0][0x4e8] ;  /* 0x00013a00ff027624 */ /* 0x000fe400078e00ff */
[----:B------:R-:W-:Y:S02]  /*14880*/  IMAD.IADD R7, R3, 0x1, R7 ;  /* 0x0000000103077824 */ /* 0x000fe400078e0207 */
[----:B------:R-:W-:Y:S01]  /*14890*/  IMAD.IADD R4, R5, 0x1, R6 ;  /* 0x0000000105047824 */ /* 0x000fe200078e0206 */
[----:B------:R-:W-:-:S04]  /*148a0*/  ISETP.NE.AND P3, PT, R2, 0x1, PT ;  /* 0x000000010200780c */ /* 0x000fc80003f65270 */
[----:B------:R-:W-:Y:S01]  /*148b0*/  IADD3.X R7, R7, R4, R10, P1, P0 ;  /* 0x0000000407077210 */ /* 0x000fe20000fe040a */
[----:B------:R-:W1:Y:S02]  /*148c0*/  S2R R115, SR_TID.X ;  /* 0x0000000000737919 */ /* 0x000e640000002100 */
[----:B-1----:R-:W-:-:S04]  /*148d0*/  SHF.R.S32.HI R111, RZ, 0x1f, R115 ;  /* 0x0000001fff6f7819 */ /* 0x002fc80000011473 */
[----:B------:R-:W-:-:S04]  /*148e0*/  LEA.HI R111, R111, R115, RZ, 0x5 ;  /* 0x000000736f6f7211 */ /* 0x000fc800078f28ff */
[----:B------:R-:W-:-:S05]  /*148f0*/  LOP3.LUT R111, R111, 0xffffffe0, RZ, 0xc0, !PT ;  /* 0xffffffe06f6f7812 */ /* 0x000fca00078ec0ff */
[----:B------:R-:W-:Y:S01]  /*14900*/  IMAD.IADD R111, R115, 0x1, -R111 ;  /* 0x00000001736f7824 */ /* 0x000fe200078e0a6f */
[----:B--2---:R-:W-:Y:S01]  /*14910*/  SEL R2, R9, RZ, P2 ;  /* 0x000000ff09027207 */ /* 0x004fe20001000000 */
[----:B------:R-:W-:-:S04]  /*14920*/  IMAD.IADD R9, R243, 0x1, R242 ;  /* 0x00000001f3097824 */ /* 0x000fc800078e02f2 */
[----:B------:R-:W-:-:S04]  /*14930*/  @P3 IMAD.HI.U32 R3, R9, c[0x0][0x4ec], RZ ;  /* 0x00013b0009033a27 */ /* 0x000fc800078e00ff */
[-C--:B------:R-:W-:Y:S02]  /*14940*/  IMAD R6, R17, R2.reuse, RZ ;  /* 0x0000000211067224 */ /* 0x080fe400078e02ff */
[----:B------:R-:W-:-:S04]  /*14950*/  IMAD.WIDE.U32 R4, R16, R2, RZ ;  /* 0x0000000210047225 */ /* 0x000fc800078e00ff */
[----:B------:R-:W-:Y:S01]  /*14960*/  IMAD.MOV.U32 R2, RZ, RZ, R9 ;  /* 0x000000ffff027224 */ /* 0x000fe200078e0009 */
[----:B------:R-:W-:-:S04]  /*14970*/  @P3 SHF.R.U32.HI R2, RZ, c[0x0][0x4f0], R3 ;  /* 0x00013c00ff023a19 */ /* 0x000fc80000011603 */
[----:B------:R-:W-:Y:S02]  /*14980*/  IADD3 R4, P1, P0, R2, R12, R4 ;  /* 0x0000000c02047210 */ /* 0x000fe4000783e004 */
[----:B------:R-:W1:Y:S01]  /*14990*/  LDC.64 R12, c[0x0][R15+0x160] ;  /* 0x000058000f0c7b82 */ /* 0x000e620000000a00 */
[--C-:B------:R-:W-:Y:S01]  /*149a0*/  SHF.R.S32.HI R3, RZ, 0x1f, R2.reuse ;  /* 0x0000001fff037819 */ /* 0x100fe20000011402 */
[----:B------:R-:W-:Y:S02]  /*149b0*/  IMAD.MOV R2, RZ, RZ, -R2 ;  /* 0x000000ffff027224 */ /* 0x000fe400078e0a02 */
[----:B------:R-:W-:Y:S02]  /*149c0*/  IMAD.IADD R6, R5, 0x1, R6 ;  /* 0x0000000105067824 */ /* 0x000fe400078e0206 */
[----:B------:R-:W-:-:S03]  /*149d0*/  IMAD R2, R2, c[0x0][0x4e8], R9 ;  /* 0x00013a0002027a24 */ /* 0x000fc600078e0209 */
[----:B------:R-:W-:Y:S02]  /*149e0*/  IADD3.X R5, R3, R7, R6, P1, P0 ;  /* 0x0000000703057210 */ /* 0x000fe40000fe0406 */
[----:B------:R-:W-:Y:S01]  /*149f0*/  SHF.R.S32.HI R6, RZ, 0x1f, R2 ;  /* 0x0000001fff067819 */ /* 0x000fe20000011402 */
        /* <DEDUP_REMOVED lines=8> */
[----:B------:R-:W-:-:S04]  /*14a80*/  LEA R4, P0, R2, R4, 0x2 ;  /* 0x0000000402047211 */ /* 0x000fc800078010ff */
[----:B------:R-:W-:Y:S01]  /*14a90*/  LEA.HI.X R2, R2, R5, R3, 0x2, P0 ;  /* 0x0000000502027211 */ /* 0x000fe200000f1403 */
[----:B------:R-:W-:Y:S04]  /*14aa0*/  SHFL.IDX PT, R6, R4, RZ, 0x1c1f ;  /* 0x001c1fff04067589 */ /* 0x000fe800000e0000 */
[----:B------:R-:W1:Y:S01]  /*14ab0*/  SHFL.IDX PT, R7, R2, RZ, 0x1c1f ;  /* 0x001c1fff02077589 */ /* 0x000e6200000e0000 */
[----:B------:R-:W-:-:S03]  /*14ac0*/  IMAD R13, R14, c[0x0][0x4e8], RZ ;  /* 0x00013a000e0d7a24 */ /* 0x000fc600078e02ff */
[----:B------:R-:W-:Y:S01]  /*14ad0*/  SHFL.IDX PT, R4, R4, 0x1, 0x1c1f ;  /* 0x003c1f0004047f89 */ /* 0x000fe200000e0000 */
[----:B------:R-:W-:-:S03]  /*14ae0*/  LOP3.LUT P0, RZ, R111, 0x3, RZ, 0xc0, !PT ;  /* 0x000000036fff7812 */ /* 0x000fc6000780c0ff */
[----:B------:R3:W2:Y:S02]  /*14af0*/  SHFL.IDX PT, R5, R2, 0x1, 0x1c1f ;  /* 0x003c1f0002057f89 */ /* 0x0006a400000e0000 */
[----:B---3--:R-:W-:-:S05]  /*14b00*/  IMAD.IADD R2, R114, 0x1, R242 ;  /* 0x0000000172027824 */ /* 0x008fca00078e02f2 */
        /* <DEDUP_REMOVED lines=9> */
[----:B-1----:R-:W-:Y:S01]  /*14ba0*/  IMAD R4, R10, c[0x0][0x3a0], RZ ;  /* 0x0000e8000a047a24 */ /* 0x002fe200078e02ff */
[----:B------:R-:W-:Y:S01]  /*14bb0*/  SHF.R.S32.HI R5, RZ, 0x1f, R8 ;  /* 0x0000001fff057819 */ /* 0x000fe20000011408 */
[C---:B------:R-:W-:Y:S01]  /*14bc0*/  IMAD.WIDE.U32 R2, R0.reuse, c[0x0][0x3a0], RZ ;  /* 0x0000e80000027a25 */ /* 0x040fe200078e00ff */
[----:B------:R1:W2:Y:S03]  /*14bd0*/  LDS.128 R28, [R215+0x80] ;  /* 0x00008000d71c7984 */ /* 0x0002a60000000c00 */
[----:B------:R-:W-:Y:S01]  /*14be0*/  IMAD R0, R0, c[0x0][0x3a4], R4 ;  /* 0x0000e90000007a24 */ /* 0x000fe200078e0204 */
[----:B------:R-:W-:Y:S01]  /*14bf0*/  IADD3 R4, R229, R242, RZ ;  /* 0x000000f2e5047210 */ /* 0x000fe20007ffe0ff */
        /* <DEDUP_REMOVED lines=41> */
.L_x_2239:
[----:B------:R-:W-:Y:S05]  /*14e90*/  BRA.DIV ~URZ, `(.L_x_2146) ;  /* 0x000066b27f007947 */ /* 0x000fea000b800000 */
[----:B------:R4:W2:Y:S02]  /*14ea0*/  SHFL.IDX PT, R0, R14, RZ, 0x181f ;  /* 0x00181fff0e007589 */ /* 0x0008a400000e0000 */
.L_x_2240:
[----:B------:R-:W-:Y:S01]  /*14eb0*/  IADD3 R12, R252, R242, RZ ;  /* 0x000000f2fc0c7210 */ /* 0x000fe20007ffe0ff */
        /* <DEDUP_REMOVED lines=23> */
.L_x_2148:
[----:B------:R-:W-:Y:S05]  /*15030*/  BSYNC B0 ;  /* 0x0000000000007941 */ /* 0x000fea0003800000 */
.L_x_2147:
[----:B------:R-:W-:Y:S05]  /*15040*/  BRA.DIV ~URZ, `(.L_x_2149) ;  /* 0x000065727f007947 */ /* 0x000fea000b800000 */
[----:B---3--:R3:W4:Y:S04]  /*15050*/  SHFL.IDX PT, R4, R5, 0x1, 0x181f ;  /* 0x00381f0005047f89 */ /* 0x00872800000e0000 */
[----:B--2---:R3:W2:Y:S02]  /*15060*/  SHFL.IDX PT, R0, R14, 0x1, 0x181f ;  /* 0x00381f000e007f89 */ /* 0x0046a400000e0000 */
.L_x_2241:
        /* <DEDUP_REMOVED lines=24> */
.L_x_2151:
[----:B------:R-:W-:Y:S05]  /*151f0*/  BSYNC B0 ;  /* 0x0000000000007941 */ /* 0x000fea0003800000 */
.L_x_2150:
[----:B------:R-:W-:Y:S05]  /*15200*/  BRA.DIV ~URZ, `(.L_x_2152) ;  /* 0x000064827f007947 */ /* 0x000fea000b800000 */
[----:B----4-:R4:W3:Y:S02]  /*15210*/  SHFL.IDX PT, R4, R5, 0x2, 0x181f ;  /* 0x00581f0005047f89 */ /* 0x0108e400000e0000 */
.L_x_2242:
[----:B------:R-:W-:Y:S05]  /*15220*/  BRA.DIV ~URZ, `(.L_x_2153) ;  /* 0x000064d27f007947 */ /* 0x000fea000b800000 */
[----:B--2---:R2:W4:Y:S02]  /*15230*/  SHFL.IDX PT, R0, R14, 0x2, 0x181f ;  /* 0x00581f000e007f89 */ /* 0x00452400000e0000 */
.L_x_2243:
        /* <DEDUP_REMOVED lines=24> */
.L_x_2155:
[----:B------:R-:W-:Y:S05]  /*153c0*/  BSYNC B0 ;  /* 0x0000000000007941 */ /* 0x000fea0003800000 */
.L_x_2154:
[----:B------:R-:W-:Y:S05]  /*153d0*/  BRA.DIV ~URZ, `(.L_x_2156) ;  /* 0x000063927f007947 */ /* 0x000fea000b800000 */
[----:B---3--:R3:W1:Y:S04]  /*153e0*/  SHFL.IDX PT, R4, R5, 0x3, 0x181f ;  /* 0x00781f0005047f89 */ /* 0x00866800000e0000 */
[----:B----4-:R3:W4:Y:S02]  /*153f0*/  SHFL.IDX PT, R0, R14, 0x3, 0x181f ;  /* 0x00781f000e007f89 */ /* 0x01072400000e0000 */
.L_x_2244:
        /* <DEDUP_REMOVED lines=10> */
[-C--:B------:R-:W-:Y:S02]  /*154a0*/  @!P1 LEA R6, P4, R224, R0.reuse, 0x1 ;  /* 0x00000000e0069211 */ /* 0x080fe400078808ff */
[C---:B------:R-:W-:Y:S02]  /*154b0*/  @!P0 LEA R2, P3, R223.reuse, R0, 0x1 ;  /* 0x00000000df028211 */ /* 0x040fe400078608ff */
        /* <DEDUP_REMOVED lines=13> */
.L_x_2144:
        /* <DEDUP_REMOVED lines=33> */
.L_x_2245:
[----:B------:R-:W-:Y:S05]  /*157a0*/  BRA.DIV ~URZ, `(.L_x_2159) ;  /* 0x000061027f007947 */ /* 0x000fea000b800000 */
[----:B------:R3:W4:Y:S02]  /*157b0*/  SHFL.IDX PT, R0, R12, RZ, 0x1c1f ;  /* 0x001c1fff0c007589 */ /* 0x00072400000e0000 */
.L_x_2246:
[----:B------:R-:W-:Y:S01]  /*157c0*/  BSSY B0, `(.L_x_2160) ;  /* 0x00000e0000007945 */ /* 0x000fe20003800000 */
[----:B------:R-:W-:Y:S05]  /*157d0*/  @P0 BRA `(.L_x_2161) ;  /* 0x00000de000000947 */ /* 0x000fea0003800000 */
[C---:B------:R-:W-:Y:S02]  /*157e0*/  ISETP.GE.AND P0, PT, R231.reuse, c[0x0][0x3c8], PT ;  /* 0x0000f200e7007a0c */ /* 0x040fe40003f06270 */
[C---:B------:R-:W-:Y:S02]  /*157f0*/  IADD3 R8, R231.reuse, 0x8, RZ ;  /* 0x00000008e7087810 */ /* 0x040fe40007ffe0ff */
[----:B------:R-:W-:Y:S02]  /*15800*/  SHF.R.S32.HI R6, RZ, 0x1f, R231 ;  /* 0x0000001fff067819 */ /* 0x000fe400000114e7 */
[----:B------:R-:W-:Y:S02]  /*15810*/  ISETP.GE.AND P2, PT, R8, c[0x0][0x3c8], PT ;  /* 0x0000f20008007a0c */ /* 0x000fe40003f46270 */
[----:B------:R-:W-:-:S02]  /*15820*/  IADD3 R7, R231, 0x10, RZ ;  /* 0x00000010e7077810 */ /* 0x000fc40007ffe0ff */
[C---:B------:R-:W-:Y:S02]  /*15830*/  IADD3 R9, R231.reuse, 0x8, RZ ;  /* 0x00000008e7097810 */ /* 0x040fe40007ffe0ff */
[C---:B------:R-:W-:Y:S02]  /*15840*/  IADD3 R13, R231.reuse, 0x20, RZ ;  /* 0x00000020e70d7810 */ /* 0x040fe40007ffe0ff */
[C---:B----4-:R-:W-:Y:S02]  /*15850*/  @!P0 LEA R2, P1, R231.reuse, R0, 0x2 ;  /* 0x00000000e7028211 */ /* 0x050fe400078210ff */
[----:B------:R-:W-:Y:S02]  /*15860*/  SHF.R.S32.HI R9, RZ, 0x1f, R9 ;  /* 0x0000001fff097819 */ /* 0x000fe40000011409 */
[----:B--2---:R-:W-:Y:S02]  /*15870*/  @!P0 LEA.HI.X R3, R231, R4, R6, 0x2, P1 ;  /* 0x00000004e7038211 */ /* 0x004fe400008f1406 */
[----:B------:R-:W-:-:S02]  /*15880*/  ISETP.GE.AND P1, PT, R7, c[0x0][0x3c8], PT ;  /* 0x0000f20007007a0c */ /* 0x000fc40003f26270 */
[----:B------:R-:W-:Y:S01]  /*15890*/  IADD3 R6, R231, 0x18, RZ ;  /* 0x00000018e7067810 */ /* 0x000fe20007ffe0ff */
[----:B------:R2:W-:Y:S01]  /*158a0*/  @!P0 ST.E.64 [R2.64], R22 ;  /* 0x0000001602008985 */ /* 0x0005e2000c101b06 */
[----:B------:R-:W-:Y:S02]  /*158b0*/  ISETP.GE.AND P3, PT, R13, c[0x0][0x3c8], PT ;  /* 0x0000f2000d007a0c */ /* 0x000fe40003f66270 */
[C---:B------:R-:W-:Y:S02]  /*158c0*/  IADD3 R10, R231.reuse, 0x30, RZ ;  /* 0x00000030e70a7810 */ /* 0x040fe40007ffe0ff */
[C---:B------:R-:W-:Y:S02]  /*158d0*/  IADD3 R15, R231.reuse, 0x20, RZ ;  /* 0x00000020e70f7810 */ /* 0x040fe40007ffe0ff */
[----:B------:R-:W-:Y:S02]  /*158e0*/  IADD3 R11, R231, 0x28, RZ ;  /* 0x00000028e70b7810 */ /* 0x000fe40007ffe0ff */
[----:B------:R-:W-:-:S02]  /*158f0*/  ISETP.GE.AND P4, PT, R10, c[0x0][0x3c8], PT ;  /* 0x0000f2000a007a0c */ /* 0x000fc40003f86270 */
[----:B------:R-:W-:Y:S02]  /*15900*/  SHF.R.S32.HI R15, RZ, 0x1f, R15 ;  /* 0x0000001fff0f7819 */ /* 0x000fe4000001140f */
[----:B------:R-:W-:Y:S02]  /*15910*/  SHF.R.S32.HI R11, RZ, 0x1f, R11 ;  /* 0x0000001fff0b7819 */ /* 0x000fe4000001140b */
[C---:B------:R-:W-:Y:S02]  /*15920*/  IADD3 R16, R231.reuse, 0xa0, RZ ;  /* 0x000000a0e7107810 */ /* 0x040fe40007ffe0ff */
[----:B------:R-:W-:Y:S02]  /*15930*/  IADD3 R17, R231, 0xc0, RZ ;  /* 0x000000c0e7117810 */ /* 0x000fe40007ffe0ff */
[----:B------:R-:W-:Y:S02]  /*15940*/  SHF.R.S32.HI R16, RZ, 0x1f, R16 ;  /* 0x0000001fff107819 */ /* 0x000fe40000011410 */
[----:B------:R-:W-:-:S02]  /*15950*/  SHF.R.S32.HI R17, RZ, 0x1f, R17 ;  /* 0x0000001fff117819 */ /* 0x000fc40000011411 */
[C---:B------:R-:W-:Y:S02]  /*15960*/  IADD3 R18, R231.reuse, 0xe8, RZ ;  /* 0x000000e8e7127810 */ /* 0x040fe40007ffe0ff */
[C---:B------:R-:W-:Y:S02]  /*15970*/  IADD3 R19, R231.reuse, 0xe8, RZ ;  /* 0x000000e8e7137810 */ /* 0x040fe40007ffe0ff */
[C---:B--2---:R-:W-:Y:S02]  /*15980*/  @!P2 LEA R2, P0, R8.reuse, R0, 0x2 ;  /* 0x000000000802a211 */ /* 0x044fe400078010ff */
[----:B------:R-:W-:Y:S02]  /*15990*/  SHF.R.S32.HI R19, RZ, 0x1f, R19 ;  /* 0x0000001fff137819 */ /* 0x000fe40000011413 */
[----:B------:R-:W-:Y:S02]  /*159a0*/  @!P2 LEA.HI.X R3, R8, R4, R9, 0x2, P0 ;  /* 0x000000040803a211 */ /* 0x000fe400000f1409 */
[----:B------:R-:W-:-:S02]  /*159b0*/  IADD3 R8, R231, 0x10, RZ ;  /* 0x00000010e7087810 */ /* 0x000fc40007ffe0ff */
        /* <DEDUP_REMOVED lines=15> */
[----:B------:R-:W-:Y:S02]  /*15ab0*/  ISETP.GE.AND P2, PT, R8, c[0x0][0x3c8], PT ;  /* 0x0000f20008007a0c */ /* 0x000fe40003f46270 */
[----:B------:R-:W-:Y:S02]  /*15ac0*/  @!P3 LEA.HI.X R7, R13, R4, R15, 0x2, P5 ;  /* 0x000000040d07b211 */ /* 0x000fe400028f140f */
[C---:B------:R-:W-:Y:S02]  /*15ad0*/  IADD3 R13, R231.reuse, 0x40, RZ ;  /* 0x00000040e70d7810 */ /* 0x040fe40007ffe0ff */
[----:B------:R-:W-:Y:S01]  /*15ae0*/  IADD3 R15, R231, 0x30, RZ ;  /* 0x00000030e70f7810 */ /* 0x000fe20007ffe0ff */
[----:B------:R4:W-:Y:S01]  /*15af0*/  @!P3 ST.E.64 [R6.64], R132 ;  /* 0x000000840600b985 */ /* 0x0009e2000c101b06 */
[----:B------:R-:W-:Y:S02]  /*15b00*/  ISETP.GE.AND P3, PT, R13, c[0x0][0x3c8], PT ;  /* 0x0000f2000d007a0c */ /* 0x000fe40003f66270 */
[----:B------:R-:W-:-:S02]  /*15b10*/  SHF.R.S32.HI R15, RZ, 0x1f, R15 ;  /* 0x0000001fff0f7819 */ /* 0x000fc4000001140f */
[----:B--2---:R-:W-:-:S04]  /*15b20*/  @!P1 LEA R2, P0, R9, R0, 0x2 ;  /* 0x0000000009029211 */ /* 0x004fc800078010ff */
[----:B------:R-:W-:Y:S02]  /*15b30*/  @!P1 LEA.HI.X R3, R9, R4, R11, 0x2, P0 ;  /* 0x0000000409039211 */ /* 0x000fe400000f140b */
[C---:B------:R-:W-:Y:S02]  /*15b40*/  IADD3 R9, R231.reuse, 0x48, RZ ;  /* 0x00000048e7097810 */ /* 0x040fe40007ffe0ff */
[----:B------:R-:W-:Y:S01]  /*15b50*/  IADD3 R11, R231, 0x38, RZ ;  /* 0x00000038e70b7810 */ /* 0x000fe20007ffe0ff */
[----:B------:R2:W-:Y:S01]  /*15b60*/  @!P1 ST.E.64 [R2.64], R134 ;  /* 0x0000008602009985 */ /* 0x0005e2000c101b06 */
[----:B------:R-:W-:Y:S02]  /*15b70*/  ISETP.GE.AND P1, PT, R9, c[0x0][0x3c8], PT ;  /* 0x0000f20009007a0c */ /* 0x000fe40003f26270 */
[----:B----4-:R-:W-:Y:S02]  /*15b80*/  @!P4 LEA R6, P5, R10, R0, 0x2 ;  /* 0x000000000a06c211 */ /* 0x010fe400078a10ff */
[----:B------:R-:W-:-:S02]  /*15b90*/  SHF.R.S32.HI R11, RZ, 0x1f, R11 ;  /* 0x0000001fff0b7819 */ /* 0x000fc4000001140b */
        /* <DEDUP_REMOVED lines=123> */
[----:B------:R-:W-:Y:S02]  /*16350*/  IADD3 R15, R231, 0xe0, RZ ;  /* 0x000000e0e70f7810 */ /* 0x000fe40007ffe0ff */
[----:B----4-:R-:W-:Y:S01]  /*16360*/  @!P6 LEA R6, P0, R11, R0, 0x2 ;  /* 0x000000000b06e211 */ /* 0x010fe200078010ff */
        /* <DEDUP_REMOVED lines=12> */
[C---:B------:R-:W-:Y:S02]  /*16430*/  IADD3 R11, R231.reuse, 0xd8, RZ ;  /* 0x000000d8e70b7810 */ /* 0x040fe40007ffe0ff */
[----:B------:R-:W-:Y:S01]  /*16440*/  IADD3 R13, R231, 0xf8, RZ ;  /* 0x000000f8e70d7810 */ /* 0x000fe20007ffe0ff */
[----:B------:R4:W-:Y:S01]  /*16450*/  @!P6 ST.E.64 [R6.64], R104 ;  /* 0x000000680600e985 */ /* 0x0009e2000c101b06 */
[----:B------:R-:W-:Y:S02]  /*16460*/  SHF.R.S32.HI R11, RZ, 0x1f, R11 ;  /* 0x0000001fff0b7819 */ /* 0x000fe4000001140b */
[----:B------:R-:W-:Y:S02]  /*16470*/  ISETP.GE.AND P1, PT, R16, c[0x0][0x3c8], PT ;  /* 0x0000f20010007a0c */ /* 0x000fe40003f26270 */
[----:B------:R-:W-:Y:S02]  /*16480*/  ISETP.GE.AND P0, PT, R13, c[0x0][0x3c8], PT ;  /* 0x0000f2000d007a0c */ /* 0x000fe40003f06270 */
[----:B--2---:R-:W-:-:S04]  /*16490*/  @!P5 LEA R2, P3, R10, R0, 0x2 ;  /* 0x000000000a02d211 */ /* 0x004fc800078610ff */
[----:B------:R-:W-:Y:S02]  /*164a0*/  @!P5 LEA.HI.X R3, R10, R4, R11, 0x2, P3 ;  /* 0x000000040a03d211 */ /* 0x000fe400018f140b */
[CC--:B------:R-:W-:Y:S02]  /*164b0*/  @!P4 LEA R10, P6, R15.reuse, R0.reuse, 0x2 ;  /* 0x000000000f0ac211 */ /* 0x0c0fe400078c10ff */
[----:B------:R-:W-:Y:S01]  /*164c0*/  @!P2 LEA R8, P3, R18, R0, 0x2 ;  /* 0x000000001208a211 */ /* 0x000fe200078610ff */
[----:B------:R2:W-:Y:S01]  /*164d0*/  @!P5 ST.E.64 [R2.64], R108 ;  /* 0x0000006c0200d985 */ /* 0x0005e2000c101b06 */
[----:B------:R-:W-:Y:S02]  /*164e0*/  @!P4 LEA.HI.X R11, R15, R4, R17, 0x2, P6 ;  /* 0x000000040f0bc211 */ /* 0x000fe400030f1411 */
[C---:B------:R-:W-:Y:S02]  /*164f0*/  IADD3 R17, R231.reuse, 0xf0, RZ ;  /* 0x000000f0e7117810 */ /* 0x040fe40007ffe0ff */
[----:B------:R-:W-:Y:S01]  /*16500*/  IADD3 R15, R231, 0xf8, RZ ;  /* 0x000000f8e70f7810 */ /* 0x000fe20007ffe0ff */
[----:B------:R1:W-:Y:S01]  /*16510*/  @!P4 ST.E.64 [R10.64], R152 ;  /* 0x000000980a00c985 */ /* 0x0003e2000c101b06 */
[----:B----4-:R-:W-:-:S02]  /*16520*/  @!P1 LEA R6, P5, R16, R0, 0x2 ;  /* 0x0000000010069211 */ /* 0x010fc400078a10ff */
[----:B------:R-:W-:Y:S02]  /*16530*/  SHF.R.S32.HI R17, RZ, 0x1f, R17 ;  /* 0x0000001fff117819 */ /* 0x000fe40000011411 */
[-C--:B------:R-:W-:Y:S02]  /*16540*/  @!P2 LEA.HI.X R9, R18, R4.reuse, R19, 0x2, P3 ;  /* 0x000000041209a211 */ /* 0x080fe400018f1413 */
[----:B------:R-:W-:Y:S02]  /*16550*/  SHF.R.S32.HI R15, RZ, 0x1f, R15 ;  /* 0x0000001fff0f7819 */ /* 0x000fe4000001140f */
[----:B------:R-:W-:Y:S01]  /*16560*/  @!P1 LEA.HI.X R7, R16, R4, R17, 0x2, P5 ;  /* 0x0000000410079211 */ /* 0x000fe200028f1411 */
[----:B------:R1:W-:Y:S04]  /*16570*/  @!P2 ST.E.64 [R8.64], R148 ;  /* 0x000000940800a985 */ /* 0x0003e8000c101b06 */
[----:B------:R1:W-:Y:S01]  /*16580*/  @!P1 ST.E.64 [R6.64], R112 ;  /* 0x0000007006009985 */ /* 0x0003e2000c101b06 */
[----:B--2---:R-:W-:-:S04]  /*16590*/  @!P0 LEA R2, P3, R13, R0, 0x2 ;  /* 0x000000000d028211 */ /* 0x004fc800078610ff */
[----:B------:R-:W-:-:S05]  /*165a0*/  @!P0 LEA.HI.X R3, R13, R4, R15, 0x2, P3 ;  /* 0x000000040d038211 */ /* 0x000fca00018f140f */
[----:B------:R1:W-:Y:S04]  /*165b0*/  @!P0 ST.E.64 [R2.64], R20 ;  /* 0x0000001402008985 */ /* 0x0003e8000c101b06 */
.L_x_2161:
[----:B------:R-:W-:Y:S05]  /*165c0*/  BSYNC B0 ;  /* 0x0000000000007941 */ /* 0x000fea0003800000 */
.L_x_2160:
[----:B------:R-:W-:Y:S05]  /*165d0*/  BRA.DIV ~URZ, `(.L_x_2162) ;  /* 0x000053427f007947 */ /* 0x000fea000b800000 */
[----:B--2---:R2:W1:Y:S04]  /*165e0*/  SHFL.IDX PT, R4, R5, 0x1, 0x1c1f ;  /* 0x003c1f0005047f89 */ /* 0x00446800000e0000 */
[----:B----4-:R2:W4:Y:S02]  /*165f0*/  SHFL.IDX PT, R0, R12, 0x1, 0x1c1f ;  /* 0x003c1f000c007f89 */ /* 0x01052400000e0000 */
.L_x_2247:
[----:B------:R-:W-:-:S13]  /*16600*/  ISETP.NE.AND P0, PT, R14, RZ, PT ;  /* 0x000000ff0e00720c */ /* 0x000fda0003f05270 */
[----:B------:R-:W-:Y:S05]  /*16610*/  @P0 BRA `(.L_x_2157) ;  /* 0x00001cd000000947 */ /* 0x000fea0003800000 */
[C---:B------:R-:W-:Y:S02]  /*16620*/  ISETP.GE.AND P3, PT, R231.reuse, c[0x0][0x3c8], PT ;  /* 0x0000f200e7007a0c */ /* 0x040fe40003f66270 */
[C---:B-1----:R-:W-:Y:S02]  /*16630*/  IADD3 R11, R231.reuse, 0x8, RZ ;  /* 0x00000008e70b7810 */ /* 0x042fe40007ffe0ff */
[----:B--23--:R-:W-:Y:S02]  /*16640*/  IADD3 R12, R231, 0x10, RZ ;  /* 0x00000010e70c7810 */ /* 0x00cfe40007ffe0ff */
[----:B------:R-:W-:Y:S02]  /*16650*/  ISETP.GE.AND P2, PT, R11, c[0x0][0x3c8], PT ;  /* 0x0000f2000b007a0c */ /* 0x000fe40003f46270 */
[----:B------:R-:W-:Y:S02]  /*16660*/  SHF.R.S32.HI R5, RZ, 0x1f, R231 ;  /* 0x0000001fff057819 */ /* 0x000fe400000114e7 */
[----:B------:R-:W-:-:S02]  /*16670*/  ISETP.GE.AND P1, PT, R12, c[0x0][0x3c8], PT ;  /* 0x0000f2000c007a0c */ /* 0x000fc40003f26270 */
[C---:B------:R-:W-:Y:S02]  /*16680*/  IADD3 R10, R231.reuse, 0x18, RZ ;  /* 0x00000018e70a7810 */ /* 0x040fe40007ffe0ff */
[C---:B----4-:R-:W-:Y:S02]  /*16690*/  @!P3 LEA R2, P4, R231.reuse, R0, 0x2 ;  /* 0x00000000e702b211 */ /* 0x050fe400078810ff */
[----:B------:R-:W-:Y:S02]  /*166a0*/  ISETP.GE.AND P0, PT, R10, c[0x0][0x3c8], PT ;  /* 0x0000f2000a007a0c */ /* 0x000fe40003f06270 */
[C---:B------:R-:W-:Y:S02]  /*166b0*/  @!P3 LEA.HI.X R3, R231.reuse, R4, R5, 0x2, P4 ;  /* 0x00000004e703b211 */ /* 0x040fe400020f1405 */
[C---:B------:R-:W-:Y:S02]  /*166c0*/  IADD3 R13, R231.reuse, 0x8, RZ ;  /* 0x00000008e70d7810 */ /* 0x040fe40007ffe0ff */
[----:B------:R-:W-:Y:S01]  /*166d0*/  IADD3 R15, R231, 0x10, RZ ;  /* 0x00000010e70f7810 */ /* 0x000fe20007ffe0ff */
[----:B------:R1:W-:Y:S01]  /*166e0*/  @!P3 ST.E.64 [R2.64], R28 ;  /* 0x0000001c0200b985 */ /* 0x0003e2000c101b06 */
[----:B------:R-:W-:-:S02]  /*166f0*/  SHF.R.S32.HI R13, RZ, 0x1f, R13 ;  /* 0x0000001fff0d7819 */ /* 0x000fc4000001140d */
[CC--:B------:R-:W-:Y:S02]  /*16700*/  @!P2 LEA R8, P3, R11.reuse, R0.reuse, 0x2 ;  /* 0x000000000b08a211 */ /* 0x0c0fe400078610ff */
[----:B------:R-:W-:Y:S02]  /*16710*/  @!P1 LEA R6, P4, R12, R0, 0x2 ;  /* 0x000000000c069211 */ /* 0x000fe400078810ff */
[----:B------:R-:W-:Y:S02]  /*16720*/  @!P2 LEA.HI.X R9, R11, R4, R13, 0x2, P3 ;  /* 0x000000040b09a211 */ /* 0x000fe400018f140d */
[----:B------:R-:W-:Y:S02]  /*16730*/  SHF.R.S32.HI R15, RZ, 0x1f, R15 ;  /* 0x0000001fff0f7819 */ /* 0x000fe4000001140f */
[C---:B------:R-:W-:Y:S01]  /*16740*/  IADD3 R11, R231.reuse, 0x18, RZ ;  /* 0x00000018e70b7810 */ /* 0x040fe20007ffe0ff */
[----:B------:R2:W-:Y:S01]  /*16750*/  @!P2 ST.E.64 [R8.64], R128 ;  /* 0x000000800800a985 */ /* 0x0005e2000c101b06 */
[----:B------:R-:W-:-:S02]  /*16760*/  IADD3 R13, R231, 0x20, RZ ;  /* 0x00000020e70d7810 */ /* 0x000fc40007ffe0ff */
[----:B------:R-:W-:Y:S02]  /*16770*/  @!P1 LEA.HI.X R7, R12, R4, R15, 0x2, P4 ;  /* 0x000000040c079211 */ /* 0x000fe400020f140f */
[----:B------:R-:W-:Y:S02]  /*16780*/  SHF.R.S32.HI R11, RZ, 0x1f, R11 ;  /* 0x0000001fff0b7819 */ /* 0x000fe4000001140b */
[----:B------:R-:W-:Y:S01]  /*16790*/  ISETP.GE.AND P4, PT, R13, c[0x0][0x3c8], PT ;  /* 0x0000f2000d007a0c */ /* 0x000fe20003f86270 */
[----:B------:R3:W-:Y:S01]  /*167a0*/  @!P1 ST.E.64 [R6.64], R116 ;  /* 0x0000007406009985 */ /* 0x0007e2000c101b06 */
[C---:B------:R-:W-:Y:S02]  /*167b0*/  IADD3 R16, R231.reuse, 0x28, RZ ;  /* 0x00000028e7107810 */ /* 0x040fe40007ffe0ff */
[C---:B------:R-:W-:Y:S02]  /*167c0*/  IADD3 R5, R231.reuse, 0x30, RZ ;  /* 0x00000030e7057810 */ /* 0x040fe40007ffe0ff */
[----:B------:R-:W-:-:S02]  /*167d0*/  IADD3 R17, R231, 0x28, RZ ;  /* 0x00000028e7117810 */ /* 0x000fc40007ffe0ff */
[----:B------:R-:W-:Y:S02]  /*167e0*/  ISETP.GE.AND P6, PT, R5, c[0x0][0x3c8], PT ;  /* 0x0000f20005007a0c */ /* 0x000fe40003fc6270 */
[C---:B-1----:R-:W-:Y:S02]  /*167f0*/  @!P0 LEA R2, P3, R10.reuse, R0, 0x2 ;  /* 0x000000000a028211 */ /* 0x042fe400078610ff */
[----:B------:R-:W-:Y:S02]  /*16800*/  SHF.R.S32.HI R17, RZ, 0x1f, R17 ;  /* 0x0000001fff117819 */ /* 0x000fe40000011411 */
[----:B------:R-:W-:Y:S02]  /*16810*/  @!P0 LEA.HI.X R3, R10, R4, R11, 0x2, P3 ;  /* 0x000000040a038211 */ /* 0x000fe400018f140b */
[----:B------:R-:W-:Y:S02]  /*16820*/  ISETP.GE.AND P3, PT, R16, c[0x0][0x3c8], PT ;  /* 0x0000f20010007a0c */ /* 0x000fe40003f66270 */
[C---:B------:R-:W-:Y:S01]  /*16830*/  IADD3 R11, R231.reuse, 0x20, RZ ;  /* 0x00000020e70b7810 */ /* 0x040fe20007ffe0ff */
[----:B------:R1:W-:Y:S01]  /*16840*/  @!P0 ST.E.64 [R2.64], R30 ;  /* 0x0000001e02008985 */ /* 0x0003e2000c101b06 */
[----:B------:R-:W-:-:S02]  /*16850*/  IADD3 R15, R231, 0x40, RZ ;  /* 0x00000040e70f7810 */ /* 0x000fc40007ffe0ff */
[----:B--2---:R-:W-:Y:S02]  /*16860*/  @!P4 LEA R8, P0, R13, R0, 0x2 ;  /* 0x000000000d08c211 */ /* 0x004fe400078010ff */
[----:B------:R-:W-:Y:S02]  /*16870*/  SHF.R.S32.HI R11, RZ, 0x1f, R11 ;  /* 0x0000001fff0b7819 */ /* 0x000fe4000001140b */
[----:B------:R-:W-:Y:S02]  /*16880*/  IADD3 R12, R231, 0x30, RZ ;  /* 0x00000030e70c7810 */ /* 0x000fe40007ffe0ff */
[----:B------:R-:W-:Y:S02]  /*16890*/  @!P4 LEA.HI.X R9, R13, R4, R11, 0x2, P0 ;  /* 0x000000040d09c211 */ /* 0x000fe400000f140b */
[C---:B---3--:R-:W-:Y:S02]  /*168a0*/  @!P3 LEA R6, P1, R16.reuse, R0, 0x2 ;  /* 0x000000001006b211 */ /* 0x048fe400078210ff */
[----:B------:R-:W-:-:S02]  /*168b0*/  ISETP.GE.AND P0, PT, R16, c[0x0][0x3c8], PT ;  /* 0x0000f20010007a0c */ /* 0x000fc40003f06270 */
[----:B------:R-:W-:Y:S02]  /*168c0*/  ISETP.GE.AND P4, PT, R15, c[0x0][0x3c8], PT ;  /* 0x0000f2000f007a0c */ /* 0x000fe40003f86270 */
[----:B------:R-:W-:Y:S02]  /*168d0*/  SHF.R.S32.HI R12, RZ, 0x1f, R12 ;  /* 0x0000001fff0c7819 */ /* 0x000fe4000001140c */
[C---:B------:R-:W-:Y:S02]  /*168e0*/  IADD3 R10, R231.reuse, 0x38, RZ ;  /* 0x00000038e70a7810 */ /* 0x040fe40007ffe0ff */
[----:B------:R-:W-:Y:S02]  /*168f0*/  IADD3 R11, R231, 0x48, RZ ;  /* 0x00000048e70b7810 */ /* 0x000fe40007ffe0ff */
[----:B------:R-:W-:Y:S02]  /*16900*/  ISETP.GE.AND P5, PT, R10, c[0x0][0x3c8], PT ;  /* 0x0000f2000a007a0c */ /* 0x000fe40003fa6270 */
[----:B------:R-:W-:-:S02]  /*16910*/  ISETP.GE.AND P3, PT, R11, c[0x0][0x3c8], PT ;  /* 0x0000f2000b007a0c */ /* 0x000fc40003f66270 */
[----:B------:R-:W-:Y:S02]  /*16920*/  @!P0 LEA.HI.X R7, R16, R4, R17, 0x2, P1 ;  /* 0x0000000410078211 */ /* 0x000fe400008f1411 */
[----:B------:R-:W-:Y:S02]  /*16930*/  ISETP.GE.AND P1, PT, R13, c[0x0][0x3c8], PT ;  /* 0x0000f2000d007a0c */ /* 0x000fe40003f26270 */
[----:B-1----:R-:W-:Y:S02]  /*16940*/  @!P6 LEA R2, P2, R5, R0, 0x2 ;  /* 0x000000000502e211 */ /* 0x002fe400078410ff */
[----:B------:R-:W-:Y:S02]  /*16950*/  IADD3 R13, R231, 0x58, RZ ;  /* 0x00000058e70d7810 */ /* 0x000fe40007ffe0ff */
[----:B------:R-:W-:Y:S02]  /*16960*/  @!P6 LEA.HI.X R3, R5, R4, R12, 0x2, P2 ;  /* 0x000000040503e211 */ /* 0x000fe400010f140c */
[----:B------:R-:W-:-:S02]  /*16970*/  IADD3 R12, R231, 0x38, RZ ;  /* 0x00000038e70c7810 */ /* 0x000fc40007ffe0ff */
[----:B------:R-:W-:Y:S02]  /*16980*/  IADD3 R14, R231, 0x40, RZ ;  /* 0x00000040e70e7810 */ /* 0x000fe40007ffe0ff */
[----:B------:R-:W-:Y:S01]  /*16990*/  SHF.R.S32.HI R12, RZ, 0x1f, R12 ;  /* 0x0000001fff0c7819 */ /* 0x000fe2000001140c */
[----:B------:R1:W-:Y:S01]  /*169a0*/  @!P1 ST.E.64 [R8.64], R150 ;  /* 0x0000009608009985 */ /* 0x0003e2000c101b06 */
[----:B------:R-:W-:Y:S02]  /*169b0*/  ISETP.GE.AND P1, PT, R13, c[0x0][0x3c8], PT ;  /* 0x0000f2000d007a0c */ /* 0x000fe40003f26270 */
[----:B------:R-:W-:Y:S01]  /*169c0*/  SHF.R.S32.HI R14, RZ, 0x1f, R14 ;  /* 0x0000001fff0e7819 */ /* 0x000fe2000001140e */
[----:B------:R2:W-:Y:S01]  /*169d0*/  @!P0 ST.E.64 [R6.64], R120 ;  /* 0x0000007806008985 */ /* 0x0005e2000c101b06 */
[C---:B------:R-:W-:Y:S02]  /*169e0*/  IADD3 R5, R231.reuse, 0x50, RZ ;  /* 0x00000050e7057810 */ /* 0x040fe40007ffe0ff */
[----:B------:R-:W-:Y:S01]  /*169f0*/  IADD3 R16, R231, 0xc8, RZ ;  /* 0x000000c8e7107810 */ /* 0x000fe20007ffe0ff */
[----:B------:R3:W-:Y:S01]  /*16a00*/  @!P6 ST.E.64 [R2.64], R32 ;  /* 0x000000200200e985 */ /* 0x0007e2000c101b06 */
[----:B------:R-:W-:-:S02]  /*16a10*/  ISETP.GE.AND P2, PT, R5, c[0x0][0x3c8], PT ;  /* 0x0000f20005007a0c */ /* 0x000fc40003f46270 */
[----:B------:R-:W-:Y:S02]  /*16a20*/  SHF.R.S32.HI R16, RZ, 0x1f, R16 ;  /* 0x0000001fff107819 */ /* 0x000fe40000011410 */
        /* <DEDUP_REMOVED lines=9> */
[----:B------:R-:W-:Y:S02]  /*16ac0*/  @!P3 LEA R2, P6, R11, R0, 0x2 ;  /* 0x000000000b02b211 */ /* 0x000fe400078c10ff */
        /* <DEDUP_REMOVED lines=106> */
[C---:B------:R-:W-:Y:S02]  /*17170*/  IADD3 R10, R231.reuse, 0xd0, RZ ;  /* 0x000000d0e70a7810 */ /* 0x040fe40007ffe0ff */
[----:B------:R-:W-:Y:S02]  /*17180*/  SHF.R.S32.HI R13, RZ, 0x1f, R13 ;  /* 0x0000001fff0d7819 */ /* 0x000fe4000001140d */
[----:B------:R-:W-:Y:S02]  /*17190*/  SHF.R.S32.HI R11, RZ, 0x1f, R11 ;  /* 0x0000001fff0b7819 */ /* 0x000fe4000001140b */
[----:B------:R-:W-:-:S04]  /*171a0*/  IADD3 R15, R231, 0xe0, RZ ;  /* 0x000000e0e70f7810 */ /* 0x000fc80007ffe0ff */
        /* <DEDUP_REMOVED lines=17> */
[----:B-1----:R-:W-:-:S04]  /*172c0*/  @!P5 LEA R6, P0, R14, R0, 0x2 ;  /* 0x000000000e06d211 */ /* 0x002fc800078010ff */
[----:B------:R-:W-:Y:S02]  /*172d0*/  @!P5 LEA.HI.X R7, R14, R4, R16, 0x2, P0 ;  /* 0x000000040e07d211 */ /* 0x000fe400000f1410 */
[C---:B--2---:R-:W-:Y:S02]  /*172e0*/  @!P4 LEA R2, P6, R10.reuse, R0, 0x2 ;  /* 0x000000000a02c211 */ /* 0x044fe400078c10ff */
        /* <DEDUP_REMOVED lines=15> */
[C---:B------:R-:W-:Y:S02]  /*173e0*/  IADD3 R14, R231.reuse, 0xe8, RZ ;  /* 0x000000e8e70e7810 */ /* 0x040fe40007ffe0ff */
[----:B------:R-:W-:Y:S01]  /*173f0*/  IADD3 R12, R231, 0xf0, RZ ;  /* 0x000000f0e70c7810 */ /* 0x000fe20007ffe0ff */
[----:B------:R1:W-:Y:S01]  /*17400*/  @!P3 ST.E.64 [R10.64], R106 ;  /* 0x0000006a0a00b985 */ /* 0x0003e2000c101b06 */
[----:B------:R-:W-:Y:S02]  /*17410*/  SHF.R.S32.HI R14, RZ, 0x1f, R14 ;  /* 0x0000001fff0e7819 */ /* 0x000fe4000001140e */
[----:B------:R-:W-:Y:S01]  /*17420*/  SHF.R.S32.HI R12, RZ, 0x1f, R12 ;  /* 0x0000001fff0c7819 */ /* 0x000fe2000001140c */
[----:B------:R1:W-:Y:S01]  /*17430*/  @!P2 ST.E.64 [R8.64], R102 ;  /* 0x000000660800a985 */ /* 0x0003e2000c101b06 */
[----:B------:R-:W-:-:S02]  /*17440*/  @!P0 LEA R2, P4, R5, R0, 0x2 ;  /* 0x0000000005028211 */ /* 0x000fc400078810ff */
[-C--:B------:R-:W-:Y:S02]  /*17450*/  @!P1 LEA.HI.X R7, R13, R4.reuse, R14, 0x2, P5 ;  /* 0x000000040d079211 */ /* 0x080fe400028f140e */
[----:B------:R-:W-:Y:S02]  /*17460*/  @!P0 LEA.HI.X R3, R5, R4, R12, 0x2, P4 ;  /* 0x0000000405038211 */ /* 0x000fe400020f140c */
[----:B------:R-:W-:Y:S01]  /*17470*/  IADD3 R5, R231, 0xf8, RZ ;  /* 0x000000f8e7057810 */ /* 0x000fe20007ffe0ff */
[----:B------:R1:W-:Y:S04]  /*17480*/  @!P1 ST.E.64 [R6.64], R98 ;  /* 0x0000006206009985 */ /* 0x0003e8000c101b06 */
[----:B------:R1:W-:Y:S01]  /*17490*/  @!P0 ST.E.64 [R2.64], R82 ;  /* 0x0000005202008985 */ /* 0x0003e2000c101b06 */
[----:B------:R-:W-:-:S13]  /*174a0*/  ISETP.GE.AND P0, PT, R5, c[0x0][0x3c8], PT ;  /* 0x0000f20005007a0c */ /* 0x000fda0003f06270 */
[----:B------:R-:W-:Y:S05]  /*174b0*/  @P0 BRA `(.L_x_2157) ;  /* 0x00000e3000000947 */ /* 0x000fea0003800000 */
[----:B------:R-:W-:Y:S02]  /*174c0*/  IADD3 R12, R231, 0xf8, RZ ;  /* 0x000000f8e70c7810 */ /* 0x000fe40007ffe0ff */
[----:B-1----:R-:W-:Y:S02]  /*174d0*/  LEA R2, P0, R5, R0, 0x2 ;  /* 0x0000000005027211 */ /* 0x002fe400078010ff */
[----:B------:R-:W-:-:S04]  /*174e0*/  SHF.R.S32.HI R12, RZ, 0x1f, R12 ;  /* 0x0000001fff0c7819 */ /* 0x000fc8000001140c */
[----:B------:R-:W-:-:S05]  /*174f0*/  LEA.HI.X R3, R5, R4, R12, 0x2, P0 ;  /* 0x0000000405037211 */ /* 0x000fca00000f140c */
[----:B------:R1:W-:Y:S01]  /*17500*/  ST.E.64 [R2.64], R74 ;  /* 0x0000004a02007985 */ /* 0x0003e2000c101b06 */
[----:B------:R-:W-:Y:S05]  /*17510*/  BRA `(.L_x_2157) ;  /* 0x00000dd000007947 */ /* 0x000fea0003800000 */
.L_x_2142:
        /* <DEDUP_REMOVED lines=8> */
[----:B---3--:R-:W-:Y:S02]  /*175a0*/  @P0 IMAD.WIDE R4, R251, R4, c[0x0][0x508] ;  /* 0x00014200fb040625 */ /* 0x008fe400078e0204 */
[----:B------:R2:W5:Y:S04]  /*175b0*/  @P2 LDG.E R10, [R2.64] ;  /* 0x00000006020a2981 */ /* 0x000568000c1e1900 */
        /* <DEDUP_REMOVED lines=8> */
.L_x_2163:
[----:B--2---:R-:W2:Y:S01]  /*17640*/  S2R R2, SR_TID.X ;  /* 0x0000000000027919 */ /* 0x004ea20000002100 */
[----:B------:R-:W-:Y:S01]  /*17650*/  SHF.R.S32.HI R0, RZ, 0x1f, R251 ;  /* 0x0000001fff007819 */ /* 0x000fe200000114fb */
[----:B------:R-:W-:Y:S01]  /*17660*/  BSSY B0, `(.L_x_2164) ;  /* 0x0000037000007945 */ /* 0x000fe20003800000 */
[----:B-1----:R-:W-:-:S02]  /*17670*/  LOP3.LUT R14, R250, 0xffff, RZ, 0xc0, !PT ;  /* 0x0000fffffa0e7812 */ /* 0x002fc400078ec0ff */
        /* <DEDUP_REMOVED lines=53> */
.L_x_2165:
[----:B------:R-:W-:Y:S05]  /*179d0*/  BSYNC B0 ;  /* 0x0000000000007941 */ /* 0x000fea0003800000 */
.L_x_2164:
        /* <DEDUP_REMOVED lines=8> */
[----:B------:R-:W-:Y:S02]  /*17a60*/  IMAD R0, R10, c[0x0][0x3a4], R0 ;  /* 0x0000e9000a007a24 */ /* 0x000fe400078e0200 */
        /* <DEDUP_REMOVED lines=9> */
[----:B------:R-:W-:-:S04]  /*17b00*/  IMAD.WIDE.U32 R2, R15, c[0x0][0x3f0], R2 ;  /* 0x0000fc000f027a25 */ /* 0x000fc800078e0002 */
        /* <DEDUP_REMOVED lines=15> */
.L_x_2248:
[----:B------:R-:W-:Y:S05]  /*17c00*/  BRA.DIV ~URZ, `(.L_x_2167) ;  /* 0x00003e527f007947 */ /* 0x000fea000b800000 */
[----:B------:R3:W4:Y:S02]  /*17c10*/  SHFL.IDX PT, R0, R14, RZ, 0x181f ;  /* 0x00181fff0e007589 */ /* 0x00072400000e0000 */
.L_x_2249:
[----:B------:R-:W-:Y:S01]  /*17c20*/  IMAD R13, R20, c[0x0][0x4e8], RZ ;  /* 0x00013a00140d7a24 */ /* 0x000fe200078e02ff */
        /* <DEDUP_REMOVED lines=24> */
.L_x_2169:
[----:B------:R-:W-:Y:S05]  /*17db0*/  BSYNC B0 ;  /* 0x0000000000007941 */ /* 0x000fea0003800000 */
.L_x_2168:
[----:B------:R-:W-:Y:S05]  /*17dc0*/  BRA.DIV ~URZ, `(.L_x_2170) ;  /* 0x00003d027f007947 */ /* 0x000fea000b800000 */
[----:B--2---:R2:W1:Y:S04]  /*17dd0*/  SHFL.IDX PT, R4, R5, 0x1, 0x181f ;  /* 0x00381f0005047f89 */ /* 0x00446800000e0000 */
[----:B----4-:R2:W4:Y:S02]  /*17de0*/  SHFL.IDX PT, R0, R14, 0x1, 0x181f ;  /* 0x00381f000e007f89 */ /* 0x01052400000e0000 */
.L_x_2250:
        /* <DEDUP_REMOVED lines=24> */
.L_x_2172:
[----:B------:R-:W-:Y:S05]  /*17f70*/  BSYNC B0 ;  /* 0x0000000000007941 */ /* 0x000fea0003800000 */
.L_x_2171:
[----:B------:R-:W-:Y:S05]  /*17f80*/  BRA.DIV ~URZ, `(.L_x_2173) ;  /* 0x00003c127f007947 */ /* 0x000fea000b800000 */
[----:B-1----:R1:W2:Y:S02]  /*17f90*/  SHFL.IDX PT, R4, R5, 0x2, 0x181f ;  /* 0x00581f0005047f89 */ /* 0x0022a400000e0000 */
.L_x_2251:
[----:B------:R-:W-:Y:S05]  /*17fa0*/  BRA.DIV ~URZ, `(.L_x_2174) ;  /* 0x00003c627f007947 */ /* 0x000fea000b800000 */
[----:B----4-:R4:W1:Y:S02]  /*17fb0*/  SHFL.IDX PT, R0, R14, 0x2, 0x181f ;  /* 0x00581f000e007f89 */ /* 0x01086400000e0000 */
.L_x_2252:
        /* <DEDUP_REMOVED lines=24> */
.L_x_2176:
[----:B------:R-:W-:Y:S05]  /*18140*/  BSYNC B0 ;  /* 0x0000000000007941 */ /* 0x000fea0003800000 */
.L_x_2175:
[----:B------:R-:W-:Y:S05]  /*18150*/  BRA.DIV ~URZ, `(.L_x_2177) ;  /* 0x00003b227f007947 */ /* 0x000fea000b800000 */
[----:B--2---:R2:W3:Y:S04]  /*18160*/  SHFL.IDX PT, R4, R5, 0x3, 0x181f ;  /* 0x00781f0005047f89 */ /* 0x0044e800000e0000 */
[----:B-1----:R2:W1:Y:S02]  /*18170*/  SHFL.IDX PT, R0, R14, 0x3, 0x181f ;  /* 0x00781f000e007f89 */ /* 0x00246400000e0000 */
.L_x_2253:
        /* <DEDUP_REMOVED lines=23> */
.L_x_2157:
[----:B------:R-:W-:Y:S05]  /*182f0*/  BSYNC B1 ;  /* 0x0000000000017941 */ /* 0x000fea0003800000 */
.L_x_2141:
        /* <DEDUP_REMOVED lines=9> */
[----:B--234-:R-:W-:-:S04]  /*18390*/  LOP3.LUT R12, R0, 0x1f, RZ, 0xc0, !PT ;  /* 0x0000001f000c7812 */ /* 0x01cfc800078ec0ff */
[----:B------:R-:W-:Y:S01]  /*183a0*/  ISETP.NE.AND P6, PT, R12, 0x1f, PT ;  /* 0x0000001f0c00780c */ /* 0x000fe20003fc5270 */
[----:B------:R-:W-:Y:S10]  /*183b0*/  BRA.DIV ~URZ, `(.L_x_2179) ;  /* 0x000039927f007947 */ /* 0x000ff4000b800000 */
[----:B------:R2:W3:Y:S02]  /*183c0*/  SHFL.IDX PT, R9, R110, RZ, 0x1f ;  /* 0x00001fff6e097589 */ /* 0x0004e400000e0000 */
.L_x_2254:
[----:B------:R-:W-:Y:S05]  /*183d0*/  BRA.DIV ~URZ, `(.L_x_2180) ;  /* 0x000039e27f007947 */ /* 0x000fea000b800000 */
[----:B------:R4:W2:Y:S02]  /*183e0*/  SHFL.IDX PT, R8, R110, 0x1, 0x1f ;  /* 0x00201f006e087f89 */ /* 0x0008a400000e0000 */
.L_x_2255:
[----:B-1----:R-:W-:Y:S02]  /*183f0*/  IMAD.IADD R0, R251, 0x1, R12 ;  /* 0x00000001fb007824 */ /* 0x002fe400078e020c */
[----:B------:R-:W-:-:S03]  /*18400*/  IMAD.MOV.U32 R6, RZ, RZ, RZ ;  /* 0x000000ffff067224 */ /* 0x000fc600078e00ff */
        /* <DEDUP_REMOVED lines=15> */
[----:B------:R1:W4:Y:S02]  /*18500*/  SHFL.UP PT, R4, R0, 0x1, RZ ;  /* 0x0420000000047989 */ /* 0x00032400000e00ff */
.L_x_2256:
[----:B----4-:R-:W-:-:S04]  /*18510*/  SEL R4, R4, RZ, P5 ;  /* 0x000000ff04047207 */ /* 0x010fc80002800000 */
        /* <DEDUP_REMOVED lines=14> */
[----:B------:R1:W4:Y:S02]  /*18600*/  SHFL.IDX PT, R0, R4, 0x1f, 0x1f ;  /* 0x03e01f0004007f89 */ /* 0x00032400000e0000 */
.L_x_2257:
[----:B----4-:R-:W-:Y:S01]  /*18610*/  IMAD R0, R0, c[0x0][0x538], RZ ;  /* 0x00014e0000007a24 */ /* 0x010fe200078e02ff */
[----:B------:R-:W-:Y:S04]  /*18620*/  BSSY B1, `(.L_x_2183) ;  /* 0x00000c5000017945 */ /* 0x000fe80003800000 */
[----:B--2---:R-:W-:-:S04]  /*18630*/  IADD3 R8, R0, R8, RZ ;  /* 0x0000000800087210 */ /* 0x004fc80007ffe0ff */
[----:B---3--:R-:W-:-:S13]  /*18640*/  ISETP.GT.AND P0, PT, R8, R9, PT ;  /* 0x000000090800720c */ /* 0x008fda0003f04270 */
[----:B------:R-:W-:Y:S05]  /*18650*/  @P0 BRA `(.L_x_2184) ;  /* 0x0000024000000947 */ /* 0x000fea0003800000 */
.L_x_2188:
        /* <DEDUP_REMOVED lines=16> */
.L_x_2258:
        /* <DEDUP_REMOVED lines=16> */
.L_x_2259:
[----:B--2---:R-:W-:-:S05]  /*18860*/  IMAD R0, R0, c[0x0][0x538], RZ ;  /* 0x00014e0000007a24 */ /* 0x004fca00078e02ff */
[----:B------:R-:W-:-:S04]  /*18870*/  IADD3 R8, R0, R8, RZ ;  /* 0x0000000800087210 */ /* 0x000fc80007ffe0ff */
[----:B------:R-:W-:-:S13]  /*18880*/  ISETP.GT.AND P0, PT, R8, R9, PT ;  /* 0x000000090800720c */ /* 0x000fda0003f04270 */
[----:B-1----:R-:W-:Y:S05]  /*18890*/  @!P0 BRA `(.L_x_2188) ;  /* 0xfffffdc000008947 */ /* 0x002fea000383ffff */
.L_x_2184:
[----:B------:R-:W-:-:S05]  /*188a0*/  IADD3 R8, -R0, R8, RZ ;  /* 0x0000000800087210 */ /* 0x000fca0007ffe1ff */
[----:B------:R-:W-:-:S05]  /*188b0*/  IMAD R0, R4, c[0x0][0x538], R8 ;  /* 0x00014e0004007a24 */ /* 0x000fca00078e0208 */
[----:B------:R-:W-:Y:S01]  /*188c0*/  ISETP.GT.AND P0, PT, R0, R9, PT ;  /* 0x000000090000720c */ /* 0x000fe20003f04270 */
[----:B------:R-:W-:-:S12]  /*188d0*/  BRA.DIV ~URZ, `(.L_x_2189) ;  /* 0x000039427f007947 */ /* 0x000fd8000b800000 */
[----:B------:R-:W-:-:S04]  /*188e0*/  VOTE.ANY R5, PT, !P0 ;  /* 0x0000000000057806 */ /* 0x000fc800040e0100 */
.L_x_2260:
[----:B------:R-:W2:Y:S02]  /*188f0*/  POPC R0, R5 ;  /* 0x0000000500007309 */ /* 0x000ea40000000000 */
[----:B--2---:R-:W-:Y:S01]  /*18900*/  IADD3 R251, R0, R251, RZ ;  /* 0x000000fb00fb7210 */ /* 0x004fe20007ffe0ff */
[----:B------:R-:W-:Y:S05]  /*18910*/  BRA.DIV ~URZ, `(.L_x_2190) ;  /* 0x000039527f007947 */ /* 0x000fea000b800000 */
[----:B------:R2:W3:Y:S04]  /*18920*/  SHFL.IDX PT, R10, R6, R0, 0x1f ;  /* 0x00001f00060a7589 */ /* 0x0004e800000e0000 */
[----:B------:R2:W4:Y:S02]  /*18930*/  SHFL.IDX PT, R7, R7, R0, 0x1f ;  /* 0x00001f0007077589 */ /* 0x00052400000e0000 */
.L_x_2261:
[----:B------:R-:W-:Y:S01]  /*18940*/  ISETP.NE.AND P0, PT, R5, RZ, PT ;  /* 0x000000ff0500720c */ /* 0x000fe20003f05270 */
[----:B------:R-:W-:-:S12]  /*18950*/  BSSY B0, `(.L_x_2191) ;  /* 0x0000005000007945 */ /* 0x000fd80003800000 */
[----:B------:R-:W-:Y:S05]  /*18960*/  @!P0 BRA `(.L_x_2192) ;  /* 0x0000003000008947 */ /* 0x000fea0003800000 */
[----:B--2---:R-:W-:Y:S01]  /*18970*/  IADD3 R0, R0, -0x1, RZ ;  /* 0xffffffff00007810 */ /* 0x004fe20007ffe0ff */
[----:B------:R-:W-:Y:S05]  /*18980*/  BRA.DIV ~URZ, `(.L_x_2193) ;  /* 0x000039b27f007947 */ /* 0x000fea000b800000 */
[----:B------:R2:W1:Y:S02]  /*18990*/  SHFL.IDX PT, R11, R4, R0, 0x1f ;  /* 0x00001f00040b7589 */ /* 0x00046400000e0000 */
.L_x_2192:
[----:B------:R-:W-:Y:S05]  /*189a0*/  BSYNC B0 ;  /* 0x0000000000007941 */ /* 0x000fea0003800000 */
.L_x_2191:
[----:B----4-:R-:W-:Y:S01]  /*189b0*/  ISETP.NE.AND P0, PT, R7, 0x1, PT ;  /* 0x000000010700780c */ /* 0x010fe20003f05270 */
[----:B-1----:R-:W-:Y:S01]  /*189c0*/  IMAD R248, R11, c[0x0][0x538], R8 ;  /* 0x00014e000bf87a24 */ /* 0x002fe200078e0208 */
[----:B------:R-:W-:Y:S04]  /*189d0*/  BSSY B0, `(.L_x_2194) ;  /* 0x0000082000007945 */ /* 0x000fe80003800000 */
[----:B------:R-:W-:-:S07]  /*189e0*/  IADD3 R9, -R248, R9, RZ ;  /* 0x00000009f8097210 */ /* 0x000fce0007ffe1ff */
[----:B------:R-:W-:Y:S05]  /*189f0*/  @!P0 BRA `(.L_x_2195) ;  /* 0x000003d000008947 */ /* 0x000fea0003800000 */
[-C--:B---3--:R-:W-:Y:S02]  /*18a00*/  IABS R2, R10.reuse ;  /* 0x0000000a00027213 */ /* 0x088fe40000000000 */
[----:B------:R-:W-:Y:S02]  /*18a10*/  IABS R8, R10 ;  /* 0x0000000a00087213 */ /* 0x000fe40000000000 */
[----:B--2---:R-:W1:Y:S08]  /*18a20*/  I2F.RP R0, R2 ;  /* 0x0000000200007306 */ /* 0x004e700000209400 */
        /* <DEDUP_REMOVED lines=52> */
[--C-:B------:R-:W-:Y:S02]  /*18d70*/  IMAD.MOV R3, RZ, RZ, -R2.reuse ;  /* 0x000000ffff037224 */ /* 0x100fe400078e0a02 */
[C---:B------:R-:W-:Y:S02]  /*18d80*/  IMAD R2, R7.reuse, 0x1000000, R2 ;  /* 0x0100000007027824 */ /* 0x040fe400078e0202 */
[----:B------:R-:W-:Y:S02]  /*18d90*/  IMAD R3, R7, R3, R0 ;  /* 0x0000000307037224 */ /* 0x000fe400078e0200 */
[----:B------:R-:W-:Y:S02]  /*18da0*/  IMAD R0, R10, R4, R9 ;  /* 0x000000040a007224 */ /* 0x000fe400078e0209 */
[----:B------:R-:W-:Y:S01]  /*18db0*/  IMAD R250, R3, 0x10000, R2 ;  /* 0x0001000003fa7824 */ /* 0x000fe200078e0202 */
[----:B------:R-:W-:Y:S05]  /*18dc0*/  BRA `(.L_x_2196) ;  /* 0x0000042000007947 */ /* 0x000fea0003800000 */
.L_x_2195:
[----:B------:R-:W-:-:S04]  /*18dd0*/  IMAD.MOV.U32 R2, RZ, RZ, 0x4 ;  /* 0x00000004ff027424 */ /* 0x000fc800078e00ff */
[----:B------:R-:W-:-:S05]  /*18de0*/  IMAD.WIDE R2, R251, R2, c[0x0][0x590] ;  /* 0x00016400fb027625 */ /* 0x000fca00078e0202 */
[----:B--2---:R-:W2:Y:S02]  /*18df0*/  LDG.E R4, [R2.64] ;  /* 0x0000000602047981 */ /* 0x004ea4000c1e1900 */
        /* <DEDUP_REMOVED lines=28> */
[----:B------:R-:W-:Y:S02]  /*18fc0*/  IMAD R11, R4, R0, RZ ;  /* 0x00000000040b7224 */ /* 0x000fe400078e02ff */
[----:B------:R-:W-:-:S03]  /*18fd0*/  IMAD.MOV R0, RZ, RZ, -R0 ;  /* 0x000000ffff007224 */ /* 0x000fc600078e0a00 */
[----:B------:R-:W-:Y:S01]  /*18fe0*/  IADD3 R2, -R11, c[0x0][0x538], RZ ;  /* 0x00014e000b027a10 */ /* 0x000fe20007ffe1ff */
[----:B------:R-:W-:-:S03]  /*18ff0*/  IMAD R7, R8, R0, R9 ;  /* 0x0000000008077224 */ /* 0x000fc600078e0209 */
[----:B------:R-:W-:Y:S01]  /*19000*/  IMNMX R2, R4, R2, PT ;  /* 0x0000000204027217 */ /* 0x000fe20003800200 */
[----:B------:R-:W-:-:S03]  /*19010*/  IMAD.MOV.U32 R4, RZ, RZ, RZ ;  /* 0x000000ffff047224 */ /* 0x000fc600078e00ff */
[-C--:B------:R-:W-:Y:S02]  /*19020*/  IABS R3, R2.reuse ;  /* 0x0000000200037213 */ /* 0x080fe40000000000 */
[----:B------:R-:W-:-:S03]  /*19030*/  IABS R8, R2 ;  /* 0x0000000200087213 */ /* 0x000fc60000000000 */
[----:B------:R-:W-:-:S04]  /*19040*/  IMAD.MOV.U32 R6, RZ, RZ, R3 ;  /* 0x000000ffff067224 */ /* 0x000fc800078e0003 */
[----:B------:R-:W1:Y:S08]  /*19050*/  I2F.RP R3, R6 ;  /* 0x0000000600037306 */ /* 0x000e700000209400 */
[----:B-1----:R-:W1:Y:S02]  /*19060*/  MUFU.RCP R3, R3 ;  /* 0x0000000300037308 */ /* 0x002e640000001000 */
[----:B-1----:R-:W-:-:S06]  /*19070*/  IADD3 R3, R3, 0xffffffe, RZ ;  /* 0x0ffffffe03037810 */ /* 0x002fcc0007ffe0ff */
[----:B------:R-:W1:Y:S02]  /*19080*/  F2I.FTZ.U32.TRUNC.NTZ R5, R3 ;  /* 0x0000000300057305 */ /* 0x000e64000021f000 */
[----:B-1----:R-:W-:-:S05]  /*19090*/  IMAD.MOV R3, RZ, RZ, -R5 ;  /* 0x000000ffff037224 */ /* 0x002fca00078e0a05 */
[----:B------:R-:W-:Y:S02]  /*190a0*/  MOV R0, R3 ;  /* 0x0000000300007202 */ /* 0x000fe40000000f00 */
[----:B------:R-:W-:-:S03]  /*190b0*/  IABS R3, R7 ;  /* 0x0000000700037213 */ /* 0x000fc60000000000 */
[----:B------:R-:W-:-:S04]  /*190c0*/  IMAD R0, R0, R6, RZ ;  /* 0x0000000600007224 */ /* 0x000fc800078e02ff */
        /* <DEDUP_REMOVED lines=18> */
.L_x_2196:
[----:B------:R-:W-:Y:S05]  /*191f0*/  BSYNC B0 ;  /* 0x0000000000007941 */ /* 0x000fea0003800000 */
.L_x_2194:
[----:B------:R-:W-:-:S04]  /*19200*/  LOP3.LUT R0, RZ, R0, RZ, 0x33, !PT ;  /* 0x00000000ff007212 */ /* 0x000fc800078e33ff */
[----:B------:R-:W-:Y:S01]  /*19210*/  IADD3 R249, R0, R10, RZ ;  /* 0x0000000a00f97210 */ /* 0x000fe20007ffe0ff */
[----:B------:R-:W-:Y:S05]  /*19220*/  BRA `(.L_x_2197) ;  /* 0x0000004000007947 */ /* 0x000fea0003800000 */
.L_x_2185:
[----:B------:R-:W-:Y:S01]  /*19230*/  IMAD.MOV.U32 R248, RZ, RZ, R9 ;  /* 0x000000fffff87224 */ /* 0x000fe200078e0009 */
[----:B------:R-:W-:Y:S01]  /*19240*/  MOV R250, RZ ;  /* 0x000000ff00fa7202 */ /* 0x000fe20000000f00 */
[----:B------:R-:W-:Y:S01]  /*19250*/  IMAD.MOV.U32 R249, RZ, RZ, RZ ;  /* 0x000000fffff97224 */ /* 0x000fe200078e00ff */
[----:B------:R-:W-:Y:S02]  /*19260*/  MOV R251, c[0x0][0x53c] ;  /* 0x00014f0000fb7a02 */ /* 0x000fe40000000f00 */
.L_x_2197:
[----:B------:R-:W-:Y:S05]  /*19270*/  BSYNC B1 ;  /* 0x0000000000017941 */ /* 0x000fea0003800000 */
.L_x_2183:
[----:B------:R-:W-:Y:S01]  /*19280*/  WARPSYNC 0xffffffff ;  /* 0xffffffff00007948 */ /* 0x000fe20003800000 */
[----:B------:R-:W-:Y:S01]  /*19290*/  BAR.SYNC.DEFER_BLOCKING 0x4, 0x100 ;  /* 0x0104000000007b1d */ /* 0x000fe20000010000 */
[----:B------:R-:W-:-:S13]  /*192a0*/  ISETP.NE.AND P0, PT, R12, RZ, PT ;  /* 0x000000ff0c00720c */ /* 0x000fda0003f05270 */
[----:B------:R2:W-:Y:S04]  /*192b0*/  @!P0 STS.128 [0x20100], R248 ;  /* 0x020100f8ff008388 */ /* 0x0005e80000000c00 */
[----:B------:R-:W-:Y:S06]  /*192c0*/  BAR.ARV 0x5, 0x100 ;  /* 0x0144000000007b1d */ /* 0x000fec0000002000 */
.L_x_2178:
[----:B-1----:R-:W-:-:S13]  /*192d0*/  ISETP.GE.AND P0, PT, R251, c[0x0][0x53c], PT ;  /* 0x00014f00fb007a0c */ /* 0x002fda0003f06270 */
[----:B--23--:R-:W-:Y:S01]  /*192e0*/  @P0 CALL.REL.NOINC `(.L_x_2198) ;  /* 0x0000001000000944 */ /* 0x00cfe20003c00000 */
[----:B------:R-:W-:Y:S05]  /*192f0*/  BRA `(.L_x_2199) ;  /* 0xfffe88b000007947 */ /* 0x000fea000383ffff */
.L_x_2198:
[----:B------:R-:W-:Y:S05]  /*19300*/  EXIT ;  /* 0x000000000000794d */ /* 0x000fea0003800000 */
.L_x_2022:
[----:B------:R-:W-:Y:S01]  /*19310*/  IMAD.MOV.U32 R0, RZ, RZ, R5 ;  /* 0x000000ffff007224 */ /* 0x000fe200078e0005 */
[----:B------:R-:W-:Y:S02]  /*19320*/  MOV R3, 0x1 ;  /* 0x0000000100037802 */ /* 0x000fe40000000f00 */
[----:B------:R-:W-:Y:S02]  /*19330*/  MOV R2, 0x19350 ;  /* 0x0001935000027802 */ /* 0x000fe40000000f00 */
[----:B--2---:R-:W-:Y:S05]  /*19340*/  CALL.REL.NOINC `($__internal_37_$__cuda_sm70_shflsync_up_p) ;  /* 0x0000312000007944 */ /* 0x004fea0003c00000 */
[----:B------:R-:W-:Y:S01]  /*19350*/  MOV R0, R4 ;  /* 0x0000000400007202 */ /* 0x000fe20000000f00 */
[----:B------:R-:W-:Y:S05]  /*19360*/  BRA `(.L_x_2200) ;  /* 0xfffe70d000007947 */ /* 0x000fea000383ffff */
.L_x_2023:
[----:B------:R-:W-:Y:S01]  /*19370*/  IMAD.MOV.U32 R0, RZ, RZ, R5 ;  /* 0x000000ffff007224 */ /* 0x000fe200078e0005 */
[----:B------:R-:W-:Y:S02]  /*19380*/  MOV R3, 0x2 ;  /* 0x0000000200037802 */ /* 0x000fe40000000f00 */
[----:B------:R-:W-:Y:S02]  /*19390*/  MOV R2, 0x193b0 ;  /* 0x000193b000027802 */ /* 0x000fe40000000f00 */
[----:B--2---:R-:W-:Y:S05]  /*193a0*/  CALL.REL.NOINC `($__internal_37_$__cuda_sm70_shflsync_up_p) ;  /* 0x000030c000007944 */ /* 0x004fea0003c00000 */
[----:B------:R-:W-:Y:S01]  /*193b0*/  SEL R4, R4, RZ, P4 ;  /* 0x000000ff04047207 */ /* 0x000fe20002000000 */
[----:B------:R-:W-:Y:S01]  /*193c0*/  IMAD.MOV.U32 R3, RZ, RZ, 0x4 ;  /* 0x00000004ff037424 */ /* 0x000fe200078e00ff */
[----:B------:R-:W-:-:S03]  /*193d0*/  MOV R2, 0x19400 ;  /* 0x0001940000027802 */ /* 0x000fc60000000f00 */
[----:B------:R-:W-:Y:S02]  /*193e0*/  IMAD.IADD R0, R5, 0x1, R4 ;  /* 0x0000000105007824 */ /* 0x000fe400078e0204 */
[----:B------:R-:W-:Y:S05]  /*193f0*/  CALL.REL.NOINC `($__internal_37_$__cuda_sm70_shflsync_up_p) ;  /* 0x0000307000007944 */ /* 0x000fea0003c00000 */
        /* <DEDUP_REMOVED lines=12> */
[----:B------:R-:W-:Y:S02]  /*194c0*/  MOV R221, 0x1f ;  /* 0x0000001f00dd7802 */ /* 0x000fe40000000f00 */
[----:B------:R-:W-:Y:S01]  /*194d0*/  MOV R3, 0x19510 ;  /* 0x0001951000037802 */ /* 0x000fe20000000f00 */
[----:B------:R-:W-:-:S04]  /*194e0*/  IMAD.IADD R4, R0, 0x1, R4 ;  /* 0x0000000100047824 */ /* 0x000fc800078e0204 */
[----:B------:R-:W-:Y:S02]  /*194f0*/  IMAD.MOV.U32 R195, RZ, RZ, R4 ;  /* 0x000000ffffc37224 */ /* 0x000fe400078e0004 */
[----:B------:R-:W-:Y:S05]  /*19500*/  CALL.REL.NOINC `($__internal_36_$__cuda_sm70_shflsync_idx_p) ;  /* 0x00002f0000007944 */ /* 0x000fea0003c00000 */
[----:B------:R-:W-:Y:S01]  /*19510*/  MOV R0, R195 ;  /* 0x000000c300007202 */ /* 0x000fe20000000f00 */
[----:B------:R-:W-:Y:S05]  /*19520*/  BRA `(.L_x_2201) ;  /* 0xfffe701000007947 */ /* 0x000fea000383ffff */
.L_x_2025:
[----:B------:R-:W-:Y:S02]  /*19530*/  SEL R0, RZ, 0x1, P0 ;  /* 0x00000001ff007807 */ /* 0x000fe40000000000 */
[----:B------:R-:W-:Y:S02]  /*19540*/  MOV R2, 0x19560 ;  /* 0x0001956000027802 */ /* 0x000fe40000000f00 */
[----:B--2---:R-:W-:Y:S05]  /*19550*/  CALL.REL.NOINC `($__internal_38_$__cuda_sm70_votesync_ballot) ;  /* 0x00002f7000007944 */ /* 0x004fea0003c00000 */
[----:B------:R-:W-:Y:S01]  /*19560*/  MOV R6, R0 ;  /* 0x0000000000067202 */ /* 0x000fe20000000f00 */
[----:B------:R-:W-:Y:S05]  /*19570*/  BRA `(.L_x_2202) ;  /* 0xfffe705000007947 */ /* 0x000fea000383ffff */
.L_x_2026:
[----:B------:R-:W-:Y:S01]  /*19580*/  IMAD.MOV.U32 R195, RZ, RZ, R9 ;  /* 0x000000ffffc37224 */ /* 0x000fe200078e0009 */
[----:B------:R-:W-:Y:S01]  /*19590*/  MOV R2, R0 ;  /* 0x0000000000027202 */ /* 0x000fe20000000f00 */
[----:B------:R-:W-:Y:S01]  /*195a0*/  IMAD.MOV.U32 R221, RZ, RZ, 0x1f ;  /* 0x0000001fffdd7424 */ /* 0x000fe200078e00ff */
[----:B------:R-:W-:Y:S02]  /*195b0*/  MOV R3, 0x195d0 ;  /* 0x000195d000037802 */ /* 0x000fe40000000f00 */
[----:B------:R-:W-:Y:S05]  /*195c0*/  CALL.REL.NOINC `($__internal_36_$__cuda_sm70_shflsync_idx_p) ;  /* 0x00002e4000007944 */ /* 0x000fea0003c00000 */
[----:B------:R-:W-:Y:S01]  /*195d0*/  IMAD.MOV.U32 R12, RZ, RZ, R195 ;  /* 0x000000ffff0c7224 */ /* 0x000fe200078e00c3 */
[----:B------:R-:W-:Y:S01]  /*195e0*/  MOV R195, R8 ;  /* 0x0000000800c37202 */ /* 0x000fe20000000f00 */
[----:B------:R-:W-:Y:S01]  /*195f0*/  IMAD.MOV.U32 R5, RZ, RZ, RZ ;  /* 0x000000ffff057224 */ /* 0x000fe200078e00ff */
[----:B------:R-:W-:Y:S01]  /*19600*/  MOV R2, R0 ;  /* 0x0000000000027202 */ /* 0x000fe20000000f00 */
[----:B------:R-:W-:Y:S01]  /*19610*/  IMAD.MOV.U32 R221, RZ, RZ, 0x1f ;  /* 0x0000001fffdd7424 */ /* 0x000fe200078e00ff */
[----:B------:R-:W-:-:S02]  /*19620*/  MOV R3, 0x19640 ;  /* 0x0001964000037802 */ /* 0x000fc40000000f00 */
[----:B------:R-:W-:Y:S05]  /*19630*/  CALL.REL.NOINC `($__internal_36_$__cuda_sm70_shflsync_idx_p) ;  /* 0x00002dd000007944 */ /* 0x000fea0003c00000 */
[----:B------:R-:W-:Y:S01]  /*19640*/  MOV R9, R195 ;  /* 0x000000c300097202 */ /* 0x000fe20000000f00 */
[----:B------:R-:W-:Y:S05]  /*19650*/  BRA `(.L_x_2203) ;  /* 0xfffe6fd000007947 */ /* 0x000fea000383ffff */
.L_x_2029:
[----:B------:R-:W-:Y:S01]  /*19660*/  IMAD.MOV.U32 R195, RZ, RZ, R4 ;  /* 0x000000ffffc37224 */ /* 0x000fe200078e0004 */
[----:B------:R-:W-:Y:S01]  /*19670*/  MOV R2, R0 ;  /* 0x0000000000027202 */ /* 0x000fe20000000f00 */
[----:B------:R-:W-:Y:S01]  /*19680*/  IMAD.MOV.U32 R221, RZ, RZ, 0x1f ;  /* 0x0000001fffdd7424 */ /* 0x000fe200078e00ff */
[----:B------:R-:W-:-:S02]  /*19690*/  MOV R3, 0x196b0 ;  /* 0x000196b000037802 */ /* 0x000fc40000000f00 */
[----:B--23--:R-:W-:Y:S05]  /*196a0*/  CALL.REL.NOINC `($__internal_36_$__cuda_sm70_shflsync_idx_p) ;  /* 0x00002d6000007944 */ /* 0x00cfea0003c00000 */
[----:B------:R-:W-:Y:S01]  /*196b0*/  MOV R5, R195 ;  /* 0x000000c300057202 */ /* 0x000fe20000000f00 */
[----:B------:R-:W-:Y:S05]  /*196c0*/  BRA `(.L_x_2028) ;  /* 0xfffe6fc000007947 */ /* 0x000fea000383ffff */
.L_x_2048:
[----:B------:R-:W-:Y:S01]  /*196d0*/  IMAD.MOV.U32 R195, RZ, RZ, R5 ;  /* 0x000000ffffc37224 */ /* 0x000fe200078e0005 */
[----:B------:R-:W-:Y:S01]  /*196e0*/  MOV R2, RZ ;  /* 0x000000ff00027202 */ /* 0x000fe20000000f00 */
[----:B------:R-:W-:Y:S01]  /*196f0*/  IMAD.MOV.U32 R221, RZ, RZ, 0x181f ;  /* 0x0000181fffdd7424 */ /* 0x000fe200078e00ff */
[----:B------:R-:W-:-:S02]  /*19700*/  MOV R3, 0x19720 ;  /* 0x0001972000037802 */ /* 0x000fc40000000f00 */
[----:B-----5:R-:W-:Y:S05]  /*19710*/  CALL.REL.NOINC `($__internal_36_$__cuda_sm70_shflsync_idx_p) ;  /* 0x00002cf000007944 */ /* 0x020fea0003c00000 */
[----:B------:R-:W-:Y:S01]  /*19720*/  MOV R4, R195 ;  /* 0x000000c300047202 */ /* 0x000fe20000000f00 */
[----:B------:R-:W-:Y:S05]  /*19730*/  BRA `(.L_x_2204) ;  /* 0xfffe951000007947 */ /* 0x000fea000383ffff */
.L_x_2049:
[----:B------:R-:W-:Y:S01]  /*19740*/  IMAD.MOV.U32 R195, RZ, RZ, R14 ;  /* 0x000000ffffc37224 */ /* 0x000fe200078e000e */
[----:B------:R-:W-:Y:S01]  /*19750*/  MOV R2, RZ ;  /* 0x000000ff00027202 */ /* 0x000fe20000000f00 */
[----:B------:R-:W-:Y:S01]  /*19760*/  IMAD.MOV.U32 R221, RZ, RZ, 0x181f ;  /* 0x0000181fffdd7424 */ /* 0x000fe200078e00ff */
[----:B------:R-:W-:-:S02]  /*19770*/  MOV R3, 0x19790 ;  /* 0x0001979000037802 */ /* 0x000fc40000000f00 */
[----:B-12--5:R-:W-:Y:S05]  /*19780*/  CALL.REL.NOINC `($__internal_36_$__cuda_sm70_shflsync_idx_p) ;  /* 0x00002c8000007944 */ /* 0x026fea0003c00000 */
[----:B------:R-:W-:Y:S01]  /*19790*/  MOV R0, R195 ;  /* 0x000000c300007202 */ /* 0x000fe20000000f00 */
[----:B------:R-:W-:Y:S05]  /*197a0*/  BRA `(.L_x_2205) ;  /* 0xfffe94c000007947 */ /* 0x000fea000383ffff */
.L_x_2052:
[----:B------:R-:W-:Y:S01]  /*197b0*/  IMAD.MOV.U32 R195, RZ, RZ, R5 ;  /* 0x000000ffffc37224 */ /* 0x000fe200078e0005 */
[----:B--2---:R-:W-:Y:S01]  /*197c0*/  MOV R2, 0x1 ;  /* 0x0000000100027802 */ /* 0x004fe20000000f00 */
[----:B------:R-:W-:Y:S01]  /*197d0*/  IMAD.MOV.U32 R221, RZ, RZ, 0x181f ;  /* 0x0000181fffdd7424 */ /* 0x000fe200078e00ff */
[----:B------:R-:W-:-:S02]  /*197e0*/  MOV R3, 0x19800 ;  /* 0x0001980000037802 */ /* 0x000fc40000000f00 */
[----:B-1-345:R-:W-:Y:S05]  /*197f0*/  CALL.REL.NOINC `($__internal_36_$__cuda_sm70_shflsync_idx_p) ;  /* 0x00002c1000007944 */ /* 0x03afea0003c00000 */
[----:B------:R-:W-:Y:S01]  /*19800*/  IMAD.MOV.U32 R4, RZ, RZ, R195 ;  /* 0x000000ffff047224 */ /* 0x000fe200078e00c3 */
[----:B------:R-:W-:Y:S01]  /*19810*/  MOV R2, 0x1 ;  /* 0x0000000100027802 */ /* 0x000fe20000000f00 */
[----:B------:R-:W-:Y:S01]  /*19820*/  IMAD.MOV.U32 R195, RZ, RZ, R14 ;  /* 0x000000ffffc37224 */ /* 0x000fe200078e000e */
[----:B------:R-:W-:-:S02]  /*19830*/  MOV R221, 0x181f ;  /* 0x0000181f00dd7802 */ /* 0x000fc40000000f00 */
[----:B------:R-:W-:Y:S02]  /*19840*/  MOV R3, 0x19860 ;  /* 0x0001986000037802 */ /* 0x000fe40000000f00 */
[----:B------:R-:W-:Y:S05]  /*19850*/  CALL.REL.NOINC `($__internal_36_$__cuda_sm70_shflsync_idx_p) ;  /* 0x00002bb000007944 */ /* 0x000fea0003c00000 */
[----:B------:R-:W-:Y:S01]  /*19860*/  MOV R0, R195 ;  /* 0x000000c300007202 */ /* 0x000fe20000000f00 */
[----:B------:R-:W-:Y:S05]  /*19870*/  BRA `(.L_x_2206) ;  /* 0xfffe95b000007947 */ /* 0x000fea000383ffff */
.L_x_2055:
[----:B------:R-:W-:Y:S01]  /*19880*/  IMAD.MOV.U32 R195, RZ, RZ, R5 ;  /* 0x000000ffffc37224 */ /* 0x000fe200078e0005 */
[----:B-1----:R-:W-:Y:S01]  /*19890*/  MOV R2, 0x2 ;  /* 0x0000000200027802 */ /* 0x002fe20000000f00 */
[----:B------:R-:W-:Y:S01]  /*198a0*/  IMAD.MOV.U32 R221, RZ, RZ, 0x181f ;  /* 0x0000181fffdd7424 */ /* 0x000fe200078e00ff */
[----:B------:R-:W-:Y:S02]  /*198b0*/  MOV R3, 0x198d0 ;  /* 0x000198d000037802 */ /* 0x000fe40000000f00 */
[----:B--2345:R-:W-:Y:S05]  /*198c0*/  CALL.REL.NOINC `($__internal_36_$__cuda_sm70_shflsync_idx_p) ;  /* 0x00002b4000007944 */ /* 0x03cfea0003c00000 */
[----:B------:R-:W-:Y:S01]  /*198d0*/  MOV R4, R195 ;  /* 0x000000c300047202 */ /* 0x000fe20000000f00 */
[----:B------:R-:W-:Y:S05]  /*198e0*/  BRA `(.L_x_2207) ;  /* 0xfffe96e000007947 */ /* 0x000fea000383ffff */
.L_x_2056:
[----:B------:R-:W-:Y:S01]  /*198f0*/  IMAD.MOV.U32 R195, RZ, RZ, R14 ;  /* 0x000000ffffc37224 */ /* 0x000fe200078e000e */
[----:B------:R-:W-:Y:S01]  /*19900*/  MOV R2, 0x2 ;  /* 0x0000000200027802 */ /* 0x000fe20000000f00 */
[----:B------:R-:W-:Y:S01]  /*19910*/  IMAD.MOV.U32 R221, RZ, RZ, 0x181f ;  /* 0x0000181fffdd7424 */ /* 0x000fe200078e00ff */
[----:B------:R-:W-:Y:S02]  /*19920*/  MOV R3, 0x19940 ;  /* 0x0001994000037802 */ /* 0x000fe40000000f00 */
[----:B-12345:R-:W-:Y:S05]  /*19930*/  CALL.REL.NOINC `($__internal_36_$__cuda_sm70_shflsync_idx_p) ;  /* 0x00002ad000007944 */ /* 0x03efea0003c00000 */
[----:B------:R-:W-:Y:S01]  /*19940*/  MOV R0, R195 ;  /* 0x000000c300007202 */ /* 0x000fe20000000f00 */
[----:B------:R-:W-:Y:S05]  /*19950*/  BRA `(.L_x_2208) ;  /* 0xfffe969000007947 */ /* 0x000fea000383ffff */
.L_x_2059:
[----:B------:R-:W-:Y:S01]  /*19960*/  IMAD.MOV.U32 R195, RZ, RZ, R5 ;  /* 0x000000ffffc37224 */ /* 0x000fe200078e0005 */
[----:B-1----:R-:W-:Y:S01]  /*19970*/  MOV R2, 0x3 ;  /* 0x0000000300027802 */ /* 0x002fe20000000f00 */
[----:B------:R-:W-:Y:S01]  /*19980*/  IMAD.MOV.U32 R221, RZ, RZ, 0x181f ;  /* 0x0000181fffdd7424 */ /* 0x000fe200078e00ff */
[----:B------:R-:W-:-:S02]  /*19990*/  MOV R3, 0x199b0 ;  /* 0x000199b000037802 */ /* 0x000fc40000000f00 */
[----:B--2345:R-:W-:Y:S05]  /*199a0*/  CALL.REL.NOINC `($__internal_36_$__cuda_sm70_shflsync_idx_p) ;  /* 0x00002a6000007944 */ /* 0x03cfea0003c00000 */
        /* <DEDUP_REMOVED lines=8> */
.L_x_2062:
[----:B------:R-:W-:Y:S01]  /*19a30*/  IMAD.MOV.U32 R195, RZ, RZ, R5 ;  /* 0x000000ffffc37224 */ /* 0x000fe200078e0005 */
[----:B------:R-:W-:Y:S01]  /*19a40*/  MOV R2, RZ ;  /* 0x000000ff00027202 */ /* 0x000fe20000000f00 */
[----:B------:R-:W-:Y:S01]  /*19a50*/  IMAD.MOV.U32 R221, RZ, RZ, 0x181f ;  /* 0x0000181fffdd7424 */ /* 0x000fe200078e00ff */
[----:B------:R-:W-:Y:S02]  /*19a60*/  MOV R3, 0x19a80 ;  /* 0x00019a8000037802 */ /* 0x000fe40000000f00 */
[----:B------:R-:W-:Y:S05]  /*19a70*/  CALL.REL.NOINC `($__internal_36_$__cuda_sm70_shflsync_idx_p) ;  /* 0x0000299000007944 */ /* 0x000fea0003c00000 */
[----:B------:R-:W-:Y:S01]  /*19a80*/  MOV R4, R195 ;  /* 0x000000c300047202 */ /* 0x000fe20000000f00 */
[----:B------:R-:W-:Y:S05]  /*19a90*/  BRA `(.L_x_2210) ;  /* 0xfffeb1d000007947 */ /* 0x000fea000383ffff */
.L_x_2063:
[----:B------:R-:W-:Y:S01]  /*19aa0*/  IMAD.MOV.U32 R195, RZ, RZ, R10 ;  /* 0x000000ffffc37224 */ /* 0x000fe200078e000a */
[----:B------:R-:W-:Y:S01]  /*19ab0*/  MOV R2, RZ ;  /* 0x000000ff00027202 */ /* 0x000fe20000000f00 */
[----:B------:R-:W-:Y:S01]  /*19ac0*/  IMAD.MOV.U32 R221, RZ, RZ, 0x181f ;  /* 0x0000181fffdd7424 */ /* 0x000fe200078e00ff */
[----:B------:R-:W-:Y:S02]  /*19ad0*/  MOV R3, 0x19af0 ;  /* 0x00019af000037802 */ /* 0x000fe40000000f00 */
[----:B-12---:R-:W-:Y:S05]  /*19ae0*/  CALL.REL.NOINC `($__internal_36_$__cuda_sm70_shflsync_idx_p) ;  /* 0x0000292000007944 */ /* 0x006fea0003c00000 */
[----:B------:R-:W-:Y:S01]  /*19af0*/  ISETP.GE.AND P0, PT, R218, c[0x0][0x1d4], PT ;  /* 0x00007500da007a0c */ /* 0x000fe20003f06270 */
[----:B------:R-:W-:Y:S01]  /*19b00*/  IMAD.MOV.U32 R221, RZ, RZ, 0x181f ;  /* 0x0000181fffdd7424 */ /* 0x000fe200078e00ff */
[----:B------:R-:W-:-:S02]  /*19b10*/  IADD3 R2, P1, R195, R98, RZ ;  /* 0x00000062c3027210 */ /* 0x000fc40007f3e0ff */
[----:B------:R-:W-:Y:S02]  /*19b20*/  SEL R14, RZ, 0x10, P0 ;  /* 0x00000010ff0e7807 */ /* 0x000fe40000000000 */
[----:B------:R-:W-:Y:S01]  /*19b30*/  ISETP.GE.AND P2, PT, R224, c[0x0][0x1d4], PT ;  /* 0x00007500e0007a0c */ /* 0x000fe20003f46270 */
[----:B------:R-:W-:Y:S01]  /*19b40*/  IMAD.X R3, R4, 0x1, R92, P1 ;  /* 0x0000000104037824 */ /* 0x000fe200008e065c */
[----:B------:R-:W-:Y:S02]  /*19b50*/  IADD3 R8, P1, R195, R99, RZ ;  /* 0x00000063c3087210 */ /* 0x000fe40007f3e0ff */
[----:B------:R-:W-:-:S03]  /*19b60*/  SEL R13, RZ, 0x10, P2 ;  /* 0x00000010ff0d7807 */ /* 0x000fc60001000000 */
[----:B------:R-:W-:Y:S01]  /*19b70*/  @!PT LDS RZ, [RZ] ;  /* 0x00000000fffff984 */ /* 0x000fe20000000800 */
        /* <DEDUP_REMOVED lines=11> */
[----:B-1----:R-:W-:Y:S01]  /*19c30*/  IADD3 R2, P3, R195, R102, RZ ;  /* 0x00000066c3027210 */ /* 0x002fe20007f7e0ff */
[----:B------:R-:W-:Y:S01]  /*19c40*/  IMAD.MOV.U32 R195, RZ, RZ, R5 ;  /* 0x000000ffffc37224 */ /* 0x000fe200078e0005 */
[----:B------:R-:W-:-:S03]  /*19c50*/  SEL R5, RZ, 0x10, P0 ;  /* 0x00000010ff057807 */ /* 0x000fc60000000000 */
[----:B------:R-:W-:-:S05]  /*19c60*/  IMAD.X R3, R4, 0x1, R95, P3 ;  /* 0x0000000104037824 */ /* 0x000fca00018e065f */
[----:B------:R1:W-:Y:S02]  /*19c70*/  LDGSTS.E.BYPASS.LTC128B.128 [R215+0xe100], [R2.64], !P0 ;  /* 0x0e10000002d77fae */ /* 0x0003e4000c101d46 */
[----:B-1----:R-:W-:Y:S01]  /*19c80*/  IMAD.MOV.U32 R2, RZ, RZ, 0x1 ;  /* 0x00000001ff027424 */ /* 0x002fe200078e00ff */
[----:B------:R-:W-:Y:S02]  /*19c90*/  MOV R3, 0x19cb0 ;  /* 0x00019cb000037802 */ /* 0x000fe40000000f00 */
[----:B--2---:R-:W-:Y:S05]  /*19ca0*/  CALL.REL.NOINC `($__internal_36_$__cuda_sm70_shflsync_idx_p) ;  /* 0x0000276000007944 */ /* 0x004fea0003c00000 */
[----:B------:R-:W-:Y:S01]  /*19cb0*/  IMAD.MOV.U32 R4, RZ, RZ, R195 ;  /* 0x000000ffff047224 */ /* 0x000fe200078e00c3 */
[----:B------:R-:W-:Y:S01]  /*19cc0*/  MOV R2, 0x1 ;  /* 0x0000000100027802 */ /* 0x000fe20000000f00 */
[----:B------:R-:W-:Y:S01]  /*19cd0*/  IMAD.MOV.U32 R195, RZ, RZ, R10 ;  /* 0x000000ffffc37224 */ /* 0x000fe200078e000a */
[----:B------:R-:W-:Y:S02]  /*19ce0*/  MOV R221, 0x181f ;  /* 0x0000181f00dd7802 */ /* 0x000fe40000000f00 */
[----:B------:R-:W-:Y:S02]  /*19cf0*/  MOV R3, 0x19d10 ;  /* 0x00019d1000037802 */ /* 0x000fe40000000f00 */
[----:B------:R-:W-:Y:S05]  /*19d00*/  CALL.REL.NOINC `($__internal_36_$__cuda_sm70_shflsync_idx_p) ;  /* 0x0000270000007944 */ /* 0x000fea0003c00000 */
[----:B------:R-:W-:Y:S01]  /*19d10*/  MOV R0, R195 ;  /* 0x000000c300007202 */ /* 0x000fe20000000f00 */
[----:B------:R-:W-:Y:S05]  /*19d20*/  BRA `(.L_x_2211) ;  /* 0xfffeb0e000007947 */ /* 0x000fea000383ffff */
.L_x_2064:
[----:B------:R-:W-:Y:S01]  /*19d30*/  IMAD.MOV.U32 R195, RZ, RZ, R4 ;  /* 0x000000ffffc37224 */ /* 0x000fe200078e0004 */
[----:B------:R-:W-:Y:S01]  /*19d40*/  MOV R2, RZ ;  /* 0x000000ff00027202 */ /* 0x000fe20000000f00 */
[----:B------:R-:W-:Y:S01]  /*19d50*/  IMAD.MOV.U32 R221, RZ, RZ, 0x1c1f ;  /* 0x00001c1fffdd7424 */ /* 0x000fe200078e00ff */
[----:B------:R-:W-:-:S02]  /*19d60*/  MOV R3, 0x19d80 ;  /* 0x00019d8000037802 */ /* 0x000fc40000000f00 */
[----:B------:R-:W-:Y:S05]  /*19d70*/  CALL.REL.NOINC `($__internal_36_$__cuda_sm70_shflsync_idx_p) ;  /* 0x0000269000007944 */ /* 0x000fea0003c00000 */
[----:B------:R-:W-:Y:S01]  /*19d80*/  MOV R3, R195 ;  /* 0x000000c300037202 */ /* 0x000fe20000000f00 */
[----:B------:R-:W-:Y:S05]  /*19d90*/  BRA `(.L_x_2212) ;  /* 0xfffeb33000007947 */ /* 0x000fea000383ffff */
.L_x_2069:
[----:B------:R-:W-:Y:S01]  /*19da0*/  IMAD.MOV.U32 R195, RZ, RZ, R4 ;  /* 0x000000ffffc37224 */ /* 0x000fe200078e0004 */
[----:B------:R-:W-:Y:S01]  /*19db0*/  MOV R2, 0x1 ;  /* 0x0000000100027802 */ /* 0x000fe20000000f00 */
[----:B------:R-:W-:Y:S01]  /*19dc0*/  IMAD.MOV.U32 R221, RZ, RZ, 0x1c1f ;  /* 0x00001c1fffdd7424 */ /* 0x000fe200078e00ff */
[----:B------:R-:W-:-:S02]  /*19dd0*/  MOV R3, 0x19df0 ;  /* 0x00019df000037802 */ /* 0x000fc40000000f00 */
[----:B-1----:R-:W-:Y:S05]  /*19de0*/  CALL.REL.NOINC `($__internal_36_$__cuda_sm70_shflsync_idx_p) ;  /* 0x0000262000007944 */ /* 0x002fea0003c00000 */
[----:B------:R-:W-:Y:S01]  /*19df0*/  MOV R3, R195 ;  /* 0x000000c300037202 */ /* 0x000fe20000000f00 */
[----:B------:R-:W-:Y:S05]  /*19e00*/  BRA `(.L_x_2213) ;  /* 0xfffeb7a000007947 */ /* 0x000fea000383ffff */
.L_x_2074:
[----:B------:R-:W-:Y:S01]  /*19e10*/  IMAD.MOV.U32 R132, RZ, RZ, R4 ;  /* 0x000000ffff847224 */ /* 0x000fe200078e0004 */
[----:B------:R-:W-:-:S02]  /*19e20*/  MOV R0, 0x2 ;  /* 0x0000000200007802 */ /* 0x000fc40000000f00 */
[----:B------:R-:W-:Y:S02]  /*19e30*/  MOV R2, 0x19e50 ;  /* 0x00019e5000027802 */ /* 0x000fe40000000f00 */
[----:B------:R-:W-:Y:S05]  /*19e40*/  CALL.REL.NOINC `($__internal_35_$__cuda_sm70_shflsync_bfly_p) ;  /* 0x0000256000007944 */ /* 0x000fea0003c00000 */
[----:B------:R-:W-:Y:S05]  /*19e50*/  BRA `(.L_x_2214) ;  /* 0xfffebe0000007947 */ /* 0x000fea000383ffff */
.L_x_2075:
[----:B------:R-:W-:Y:S01]  /*19e60*/  IMAD.MOV.U32 R132, RZ, RZ, R4 ;  /* 0x000000ffff847224 */ /* 0x000fe200078e0004 */
[----:B------:R-:W-:Y:S02]  /*19e70*/  MOV R0, 0x1 ;  /* 0x0000000100007802 */ /* 0x000fe40000000f00 */
[----:B------:R-:W-:Y:S02]  /*19e80*/  MOV R2, 0x19ea0 ;  /* 0x00019ea000027802 */ /* 0x000fe40000000f00 */
[----:B------:R-:W-:Y:S05]  /*19e90*/  CALL.REL.NOINC `($__internal_35_$__cuda_sm70_shflsync_bfly_p) ;  /* 0x0000251000007944 */ /* 0x000fea0003c00000 */
[----:B------:R-:W-:Y:S01]  /*19ea0*/  FMNMX.FTZ R133, R4, R0, !PT ;  /* 0x0000000004857209 */ /* 0x000fe20007810000 */
[----:B------:R-:W-:Y:S01]  /*19eb0*/  IMAD.MOV.U32 R132, RZ, RZ, R5 ;  /* 0x000000ffff847224 */ /* 0x000fe200078e0005 */
[----:B------:R-:W-:Y:S01]  /*19ec0*/  MOV R2, 0x19ef0 ;  /* 0x00019ef000027802 */ /* 0x000fe20000000f00 */
[----:B------:R-:W-:Y:S02]  /*19ed0*/  IMAD.MOV.U32 R0, RZ, RZ, 0x2 ;  /* 0x00000002ff007424 */ /* 0x000fe400078e00ff */
[----:B------:R-:W-:Y:S05]  /*19ee0*/  CALL.REL.NOINC `($__internal_35_$__cuda_sm70_shflsync_bfly_p) ;  /* 0x000024c000007944 */ /* 0x000fea0003c00000 */
[----:B------:R-:W-:Y:S01]  /*19ef0*/  FMNMX.FTZ R5, R5, R0, !PT ;  /* 0x0000000005057209 */ /* 0x000fe20007810000 */
[----:B------:R-:W-:Y:S01]  /*19f00*/  IMAD.MOV.U32 R0, RZ, RZ, 0x1 ;  /* 0x00000001ff007424 */ /* 0x000fe200078e00ff */
[----:B------:R-:W-:-:S03]  /*19f10*/  MOV R2, 0x19f40 ;  /* 0x00019f4000027802 */ /* 0x000fc60000000f00 */
[----:B------:R-:W-:Y:S02]  /*19f20*/  IMAD.MOV.U32 R132, RZ, RZ, R5 ;  /* 0x000000ffff847224 */ /* 0x000fe400078e0005 */
[----:B------:R-:W-:Y:S05]  /*19f30*/  CALL.REL.NOINC `($__internal_35_$__cuda_sm70_shflsync_bfly_p) ;  /* 0x0000247000007944 */ /* 0x000fea0003c00000 */
[----:B------:R-:W-:Y:S01]  /*19f40*/  MOV R3, R0 ;  /* 0x0000000000037202 */ /* 0x000fe20000000f00 */
[----:B------:R-:W-:Y:S05]  /*19f50*/  BRA `(.L_x_2215) ;  /* 0xfffebd7000007947 */ /* 0x000fea000383ffff */
.L_x_2083:
[----:B------:R-:W-:Y:S01]  /*19f60*/  MOV R2, RZ ;  /* 0x000000ff00027202 */ /* 0x000fe20000000f00 */
[----:B------:R-:W-:Y:S01]  /*19f70*/  IMAD.MOV.U32 R195, RZ, RZ, R5 ;  /* 0x000000ffffc37224 */ /* 0x000fe200078e0005 */
[----:B------:R-:W-:Y:S01]  /*19f80*/  MOV R3, 0x19fb0 ;  /* 0x00019fb000037802 */ /* 0x000fe20000000f00 */
[----:B------:R-:W-:Y:S02]  /*19f90*/  IMAD.MOV.U32 R221, RZ, RZ, 0x181f ;  /* 0x0000181fffdd7424 */ /* 0x000fe400078e00ff */
[----:B-1234-:R-:W-:Y:S05]  /*19fa0*/  CALL.REL.NOINC `($__internal_36_$__cuda_sm70_shflsync_idx_p) ;  /* 0x0000246000007944 */ /* 0x01efea0003c00000 */
[----:B------:R-:W-:Y:S01]  /*19fb0*/  MOV R4, R195 ;  /* 0x000000c300047202 */ /* 0x000fe20000000f00 */
[----:B------:R-:W-:-:S05]  /*19fc0*/  BRA `(.L_x_2216) ;  /* 0xfffed5c000007947 */ /* 0x000fca000383ffff */
.L_x_2084:
[----:B------:R-:W-:Y:S01]  /*19fd0*/  MOV R2, RZ ;  /* 0x000000ff00027202 */ /* 0x000fe20000000f00 */
[----:B------:R-:W-:Y:S01]  /*19fe0*/  IMAD.MOV.U32 R195, RZ, RZ, R20 ;  /* 0x000000ffffc37224 */ /* 0x000fe200078e0014 */
[----:B------:R-:W-:Y:S01]  /*19ff0*/  MOV R3, 0x1a020 ;  /* 0x0001a02000037802 */ /* 0x000fe20000000f00 */
[----:B------:R-:W-:Y:S02]  /*1a000*/  IMAD.MOV.U32 R221, RZ, RZ, 0x181f ;  /* 0x0000181fffdd7424 */ /* 0x000fe400078e00ff */
[----:B-1234-:R-:W-:Y:S05]  /*1a010*/  CALL.REL.NOINC `($__internal_36_$__cuda_sm70_shflsync_idx_p) ;  /* 0x000023f000007944 */ /* 0x01efea0003c00000 */
[----:B------:R-:W-:Y:S01]  /*1a020*/  ISETP.GE.AND P3, PT, R218, c[0x0][0x1d4], PT ;  /* 0x00007500da007a0c */ /* 0x000fe20003f66270 */
[----:B------:R-:W-:Y:S01]  /*1a030*/  IMAD.MOV.U32 R221, RZ, RZ, 0x181f ;  /* 0x0000181fffdd7424 */ /* 0x000fe200078e00ff */
[----:B------:R-:W-:Y:S02]  /*1a040*/  IADD3 R6, P0, R195, R29, RZ ;  /* 0x0000001dc3067210 */ /* 0x000fe40007f1e0ff */
[----:B------:R-:W-:Y:S02]  /*1a050*/  ISETP.GE.AND P2, PT, R224, c[0x0][0x1d4], PT ;  /* 0x00007500e0007a0c */ /* 0x000fe40003f46270 */
[----:B------:R-:W-:Y:S01]  /*1a060*/  ISETP.GE.AND P1, PT, R223, c[0x0][0x1d4], PT ;  /* 0x00007500df007a0c */ /* 0x000fe20003f26270 */
[C---:B------:R-:W-:Y:S01]  /*1a070*/  IMAD.X R7, R4.reuse, 0x1, R21, P0 ;  /* 0x0000000104077824 */ /* 0x040fe200000e0615 */
[C---:B------:R-:W-:Y:S02]  /*1a080*/  IADD3 R2, P0, R195.reuse, R30, RZ ;  /* 0x0000001ec3027210 */ /* 0x040fe40007f1e0ff */
[----:B------:R-:W-:Y:S02]  /*1a090*/  SEL R12, RZ, 0x10, P3 ;  /* 0x00000010ff0c7807 */ /* 0x000fe40001800000 */
[----:B------:R-:W-:Y:S01]  /*1a0a0*/  SEL R15, RZ, 0x10, P2 ;  /* 0x00000010ff0f7807 */ /* 0x000fe20001000000 */
[----:B------:R-:W-:Y:S01]  /*1a0b0*/  @!PT LDS RZ, [RZ] ;  /* 0x00000000fffff984 */ /* 0x000fe20000000800 */
[----:B------:R-:W-:Y:S01]  /*1a0c0*/  @!PT LDS RZ, [RZ] ;  /* 0x00000000fffff984 */ /* 0x000fe20000000800 */
[----:B------:R-:W-:Y:S01]  /*1a0d0*/  @!PT LDS RZ, [RZ] ;  /* 0x00000000fffff984 */ /* 0x000fe20000000800 */
[----:B------:R1:W-:Y:S01]  /*1a0e0*/  LDGSTS.E.BYPASS.LTC128B.128 [R215+0x100], [R6.64], !P3 ;  /* 0x0010000006d77fae */ /* 0x0003e2000d901d46 */
[C---:B------:R-:W-:Y:S01]  /*1a0f0*/  IMAD.X R3, R4.reuse, 0x1, R22, P0 ;  /* 0x0000000104037824 */ /* 0x040fe200000e0616 */
[----:B------:R-:W-:Y:S04]  /*1a100*/  SEL R14, RZ, 0x10, P1 ;  /* 0x00000010ff0e7807 */ /* 0x000fe80000800000 */
[----:B------:R2:W-:Y:S02]  /*1a110*/  LDGSTS.E.BYPASS.LTC128B.128 [R215+0x2100], [R2.64], !P2 ;  /* 0x0210000002d77fae */ /* 0x0005e4000d101d46 */
[C---:B--2---:R-:W-:Y:S05]  /*1a120*/  IADD3 R2, P0, R195.reuse, R31, RZ ;  /* 0x0000001fc3027210 */ /* 0x044fea0007f1e0ff */
[C---:B------:R-:W-:Y:S05]  /*1a130*/  IMAD.X R3, R4.reuse, 0x1, R23, P0 ;  /* 0x0000000104037824 */ /* 0x040fea00000e0617 */
[----:B------:R2:W-:Y:S02]  /*1a140*/  LDGSTS.E.BYPASS.LTC128B.128 [R215+0x4100], [R2.64], !P1 ;  /* 0x0410000002d77fae */ /* 0x0005e4000c901d46 */
[----:B--2---:R-:W-:Y:S01]  /*1a150*/  IADD3 R2, P0, R195, R132, RZ ;  /* 0x00000084c3027210 */ /* 0x004fe20007f1e0ff */
[----:B------:R-:W-:Y:S04]  /*1a160*/  IMAD.MOV.U32 R195, RZ, RZ, R5 ;  /* 0x000000ffffc37224 */ /* 0x000fe800078e0005 */
[----:B------:R-:W-:Y:S01]  /*1a170*/  IMAD.X R3, R4, 0x1, R28, P0 ;  /* 0x0000000104037824 */ /* 0x000fe200000e061c */
[----:B------:R-:W-:Y:S04]  /*1a180*/  ISETP.GE.AND P0, PT, R225, c[0x0][0x1d4], PT ;  /* 0x00007500e1007a0c */ /* 0x000fe80003f06270 */
[----:B------:R-:W-:Y:S09]  /*1a190*/  SEL R5, RZ, 0x10, P0 ;  /* 0x00000010ff057807 */ /* 0x000ff20000000000 */
[----:B------:R2:W-:Y:S02]  /*1a1a0*/  LDGSTS.E.BYPASS.LTC128B.128 [R215+0x6100], [R2.64], !P0 ;  /* 0x0610000002d77fae */ /* 0x0005e4000c101d46 */
[----:B--2---:R-:W-:Y:S01]  /*1a1b0*/  MOV R3, 0x1a1e0 ;  /* 0x0001a1e000037802 */ /* 0x004fe20000000f00 */
[----:B------:R-:W-:Y:S02]  /*1a1c0*/  IMAD.MOV.U32 R2, RZ, RZ, 0x1 ;  /* 0x00000001ff027424 */ /* 0x000fe400078e00ff */
[----:B-1----:R-:W-:Y:S05]  /*1a1d0*/  CALL.REL.NOINC `($__internal_36_$__cuda_sm70_shflsync_idx_p) ;  /* 0x0000223000007944 */ /* 0x002fea0003c00000 */
[----:B------:R-:W-:Y:S01]  /*1a1e0*/  MOV R2, 0x1 ;  /* 0x0000000100027802 */ /* 0x000fe20000000f00 */
[----:B------:R-:W-:Y:S01]  /*1a1f0*/  IMAD.MOV.U32 R4, RZ, RZ, R195 ;  /* 0x000000ffff047224 */ /* 0x000fe200078e00c3 */
[----:B------:R-:W-:Y:S01]  /*1a200*/  MOV R221, 0x181f ;  /* 0x0000181f00dd7802 */ /* 0x000fe20000000f00 */
[----:B------:R-:W-:Y:S01]  /*1a210*/  IMAD.MOV.U32 R195, RZ, RZ, R20 ;  /* 0x000000ffffc37224 */ /* 0x000fe200078e0014 */
[----:B------:R-:W-:Y:S02]  /*1a220*/  MOV R3, 0x1a240 ;  /* 0x0001a24000037802 */ /* 0x000fe40000000f00 */
[----:B------:R-:W-:Y:S05]  /*1a230*/  CALL.REL.NOINC `($__internal_36_$__cuda_sm70_shflsync_idx_p) ;  /* 0x000021d000007944 */ /* 0x000fea0003c00000 */
[----:B------:R-:W-:Y:S01]  /*1a240*/  MOV R0, R195 ;  /* 0x000000c300007202 */ /* 0x000fe20000000f00 */
[----:B------:R-:W-:-:S05]  /*1a250*/  BRA `(.L_x_2217) ;  /* 0xfffed4d000007947 */ /* 0x000fca000383ffff */
.L_x_2087:
[----:B------:R-:W-:Y:S01]  /*1a260*/  MOV R2, RZ ;  /* 0x000000ff00027202 */ /* 0x000fe20000000f00 */
[----:B------:R-:W-:Y:S01]  /*1a270*/  IMAD.MOV.U32 R195, RZ, RZ, R133 ;  /* 0x000000ffffc37224 */ /* 0x000fe200078e0085 */
[----:B------:R-:W-:Y:S01]  /*1a280*/  MOV R3, 0x1a2b0 ;  /* 0x0001a2b000037802 */ /* 0x000fe20000000f00 */
[----:B------:R-:W-:Y:S02]  /*1a290*/  IMAD.MOV.U32 R221, RZ, RZ, 0x181f ;  /* 0x0000181fffdd7424 */ /* 0x000fe400078e00ff */
[----:B------:R-:W-:Y:S05]  /*1a2a0*/  CALL.REL.NOINC `($__internal_36_$__cuda_sm70_shflsync_idx_p) ;  /* 0x0000216000007944 */ /* 0x000fea0003c00000 */
[----:B------:R-:W-:Y:S01]  /*1a2b0*/  MOV R132, R195 ;  /* 0x000000c300847202 */ /* 0x000fe20000000f00 */
[----:B------:R-:W-:-:S05]  /*1a2c0*/  BRA `(.L_x_2218) ;  /* 0xfffee5a000007947 */ /* 0x000fca000383ffff */
.L_x_2088:
[----:B------:R-:W-:Y:S01]  /*1a2d0*/  MOV R2, RZ ;  /* 0x000000ff00027202 */ /* 0x000fe20000000f00 */
[----:B------:R-:W-:Y:S01]  /*1a2e0*/  IMAD.MOV.U32 R195, RZ, RZ, R170 ;  /* 0x000000ffffc37224 */ /* 0x000fe200078e00aa */
[----:B------:R-:W-:Y:S01]  /*1a2f0*/  MOV R3, 0x1a320 ;  /* 0x0001a32000037802 */ /* 0x000fe20000000f00 */
[----:B------:R-:W-:Y:S02]  /*1a300*/  IMAD.MOV.U32 R221, RZ, RZ, 0x181f ;  /* 0x0000181fffdd7424 */ /* 0x000fe400078e00ff */
[----:B-12---:R-:W-:Y:S05]  /*1a310*/  CALL.REL.NOINC `($__internal_36_$__cuda_sm70_shflsync_idx_p) ;  /* 0x000020f000007944 */ /* 0x006fea0003c00000 */
[----:B------:R-:W-:Y:S01]  /*1a320*/  ISETP.GE.AND P3, PT, R218, c[0x0][0x1d4], PT ;  /* 0x00007500da007a0c */ /* 0x000fe20003f66270 */
[----:B------:R-:W-:Y:S01]  /*1a330*/  IMAD.MOV.U32 R221, RZ, RZ, 0x181f ;  /* 0x0000181fffdd7424 */ /* 0x000fe200078e00ff */
[----:B------:R-:W-:Y:S02]  /*1a340*/  IADD3 R168, P0, R195, R177, RZ ;  /* 0x000000b1c3a87210 */ /* 0x000fe40007f1e0ff */
[----:B------:R-:W-:Y:S02]  /*1a350*/  ISETP.GE.AND P2, PT, R224, c[0x0][0x1d4], PT ;  /* 0x00007500e0007a0c */ /* 0x000fe40003f46270 */
[----:B------:R-:W-:Y:S01]  /*1a360*/  ISETP.GE.AND P1, PT, R223, c[0x0][0x1d4], PT ;  /* 0x00007500df007a0c */ /* 0x000fe20003f26270 */
[C---:B------:R-:W-:Y:S01]  /*1a370*/  IMAD.X R169, R132.reuse, 0x1, R171, P0 ;  /* 0x0000000184a97824 */ /* 0x040fe200000e06ab */
[C---:B------:R-:W-:Y:S02]  /*1a380*/  IADD3 R2, P0, R195.reuse, R178, RZ ;  /* 0x000000b2c3027210 */ /* 0x040fe40007f1e0ff */
[----:B------:R-:W-:Y:S03]  /*1a390*/  SEL R173, RZ, 0x10, P1 ;  /* 0x00000010ffad7807 */ /* 0x000fe60000800000 */
[----:B------:R-:W-:Y:S01]  /*1a3a0*/  @!PT LDS RZ, [RZ] ;  /* 0x00000000fffff984 */ /* 0x000fe20000000800 */
[----:B------:R-:W-:Y:S01]  /*1a3b0*/  @!PT LDS RZ, [RZ] ;  /* 0x00000000fffff984 */ /* 0x000fe20000000800 */
[----:B------:R-:W-:Y:S01]  /*1a3c0*/  @!PT LDS RZ, [RZ] ;  /* 0x00000000fffff984 */ /* 0x000fe20000000800 */
[----:B------:R1:W-:Y:S01]  /*1a3d0*/  LDGSTS.E.BYPASS.LTC128B.128 [R215+0x8100], [R168.64], !P3 ;  /* 0x08100000a8d77fae */ /* 0x0003e2000d901d46 */
[C---:B------:R-:W-:Y:S05]  /*1a3e0*/  IMAD.X R3, R132.reuse, 0x1, R174, P0 ;  /* 0x0000000184037824 */ /* 0x040fea00000e06ae */
[----:B------:R2:W-:Y:S01]  /*1a3f0*/  LDGSTS.E.BYPASS.LTC128B.128 [R215+0xa100], [R2.64], !P2 ;  /* 0x0a10000002d77fae */ /* 0x0005e2000d101d46 */
[----:B-1----:R-:W-:Y:S02]  /*1a400*/  SEL R168, RZ, 0x10, P3 ;  /* 0x00000010ffa87807 */ /* 0x002fe40001800000 */
[C---:B--2---:R-:W-:Y:S05]  /*1a410*/  IADD3 R2, P0, R195.reuse, R179, RZ ;  /* 0x000000b3c3027210 */ /* 0x044fea0007f1e0ff */
[C---:B------:R-:W-:Y:S05]  /*1a420*/  IMAD.X R3, R132.reuse, 0x1, R175, P0 ;  /* 0x0000000184037824 */ /* 0x040fea00000e06af */
[----:B------:R1:W-:Y:S02]  /*1a430*/  LDGSTS.E.BYPASS.LTC128B.128 [R215+0xc100], [R2.64], !P1 ;  /* 0x0c10000002d77fae */ /* 0x0003e4000c901d46 */
[----:B-1----:R-:W-:Y:S01]  /*1a440*/  IADD3 R2, P0, R195, R180, RZ ;  /* 0x000000b4c3027210 */ /* 0x002fe20007f1e0ff */
[----:B------:R-:W-:Y:S01]  /*1a450*/  IMAD.MOV.U32 R195, RZ, RZ, R133 ;  /* 0x000000ffffc37224 */ /* 0x000fe200078e0085 */
[----:B------:R-:W-:Y:S03]  /*1a460*/  SEL R133, RZ, 0x10, P2 ;  /* 0x00000010ff857807 */ /* 0x000fe60001000000 */
[----:B------:R-:W-:Y:S01]  /*1a470*/  IMAD.X R3, R132, 0x1, R176, P0 ;  /* 0x0000000184037824 */ /* 0x000fe200000e06b0 */
[----:B------:R-:W-:Y:S04]  /*1a480*/  ISETP.GE.AND P0, PT, R225, c[0x0][0x1d4], PT ;  /* 0x00007500e1007a0c */ /* 0x000fe80003f06270 */
[----:B------:R-:W-:Y:S09]  /*1a490*/  SEL R172, RZ, 0x10, P0 ;  /* 0x00000010ffac7807 */ /* 0x000ff20000000000 */
[----:B------:R1:W-:Y:S02]  /*1a4a0*/  LDGSTS.E.BYPASS.LTC128B.128 [R215+0xe100], [R2.64], !P0 ;  /* 0x0e10000002d77fae */ /* 0x0003e4000c101d46 */
[----:B-1----:R-:W-:Y:S01]  /*1a4b0*/  MOV R3, 0x1a4e0 ;  /* 0x0001a4e000037802 */ /* 0x002fe20000000f00 */
[----:B------:R-:W-:Y:S02]  /*1a4c0*/  IMAD.MOV.U32 R2, RZ, RZ, 0x1 ;  /* 0x00000001ff027424 */ /* 0x000fe400078e00ff */
[----:B------:R-:W-:Y:S05]  /*1a4d0*/  CALL.REL.NOINC `($__internal_36_$__cuda_sm70_shflsync_idx_p) ;  /* 0x00001f3000007944 */ /* 0x000fea0003c00000 */
        /* <DEDUP_REMOVED lines=8> */
.L_x_2089:
[----:B------:R-:W-:Y:S01]  /*1a560*/  MOV R2, RZ ;  /* 0x000000ff00027202 */ /* 0x000fe20000000f00 */
[----:B------:R-:W-:Y:S01]  /*1a570*/  IMAD.MOV.U32 R195, RZ, RZ, R132 ;  /* 0x000000ffffc37224 */ /* 0x000fe200078e0084 */
[----:B------:R-:W-:Y:S01]  /*1a580*/  MOV R3, 0x1a5b0 ;  /* 0x0001a5b000037802 */ /* 0x000fe20000000f00 */
[----:B------:R-:W-:Y:S02]  /*1a590*/  IMAD.MOV.U32 R221, RZ, RZ, 0x1c1f ;  /* 0x00001c1fffdd7424 */ /* 0x000fe400078e00ff */
[----:B------:R-:W-:Y:S05]  /*1a5a0*/  CALL.REL.NOINC `($__internal_36_$__cuda_sm70_shflsync_idx_p) ;  /* 0x00001e6000007944 */ /* 0x000fea0003c00000 */
[----:B------:R-:W-:Y:S01]  /*1a5b0*/  MOV R3, R195 ;  /* 0x000000c300037202 */ /* 0x000fe20000000f00 */
[----:B------:R-:W-:-:S05]  /*1a5c0*/  BRA `(.L_x_2220) ;  /* 0xfffee70000007947 */ /* 0x000fca000383ffff */
.L_x_2094:
[----:B------:R-:W-:Y:S01]  /*1a5d0*/  MOV R2, 0x1 ;  /* 0x0000000100027802 */ /* 0x000fe20000000f00 */
[----:B------:R-:W-:Y:S01]  /*1a5e0*/  IMAD.MOV.U32 R195, RZ, RZ, R132 ;  /* 0x000000ffffc37224 */ /* 0x000fe200078e0084 */
[----:B------:R-:W-:Y:S01]  /*1a5f0*/  MOV R3, 0x1a620 ;  /* 0x0001a62000037802 */ /* 0x000fe20000000f00 */
[----:B------:R-:W-:Y:S02]  /*1a600*/  IMAD.MOV.U32 R221, RZ, RZ, 0x1c1f ;  /* 0x00001c1fffdd7424 */ /* 0x000fe400078e00ff */
[----:B-1----:R-:W-:Y:S05]  /*1a610*/  CALL.REL.NOINC `($__internal_36_$__cuda_sm70_shflsync_idx_p) ;  /* 0x00001df000007944 */ /* 0x002fea0003c00000 */
[----:B------:R-:W-:Y:S01]  /*1a620*/  MOV R3, R195 ;  /* 0x000000c300037202 */ /* 0x000fe20000000f00 */
[----:B------:R-:W-:-:S05]  /*1a630*/  BRA `(.L_x_2221) ;  /* 0xfffeeba000007947 */ /* 0x000fca000383ffff */
.L_x_2099:
[----:B------:R-:W-:Y:S02]  /*1a640*/  MOV R0, 0x2 ;  /* 0x0000000200007802 */ /* 0x000fe40000000f00 */
[----:B------:R-:W-:Y:S02]  /*1a650*/  MOV R2, 0x1a670 ;  /* 0x0001a67000027802 */ /* 0x000fe40000000f00 */
[----:B------:R-:W-:Y:S05]  /*1a660*/  CALL.REL.NOINC `($__internal_35_$__cuda_sm70_shflsync_bfly_p) ;  /* 0x00001d4000007944 */ /* 0x000fea0003c00000 */
[----:B------:R-:W-:-:S05]  /*1a670*/  BRA `(.L_x_2222) ;  /* 0xfffef26000007947 */ /* 0x000fca000383ffff */
.L_x_2100:
        /* <DEDUP_REMOVED lines=10> */
[----:B------:R-:W-:Y:S02]  /*1a720*/  MOV R2, 0x1a740 ;  /* 0x0001a74000027802 */ /* 0x000fe40000000f00 */
[----:B------:R-:W-:Y:S05]  /*1a730*/  CALL.REL.NOINC `($__internal_35_$__cuda_sm70_shflsync_bfly_p) ;  /* 0x00001c7000007944 */ /* 0x000fea0003c00000 */
[----:B------:R-:W-:-:S05]  /*1a740*/  BRA `(.L_x_2223) ;  /* 0xfffef20000007947 */ /* 0x000fca000383ffff */
.L_x_2109:
[----:B------:R-:W-:Y:S01]  /*1a750*/  MOV R2, RZ ;  /* 0x000000ff00027202 */ /* 0x000fe20000000f00 */
[----:B------:R-:W-:Y:S01]  /*1a760*/  IMAD.MOV.U32 R195, RZ, RZ, R5 ;  /* 0x000000ffffc37224 */ /* 0x000fe200078e0005 */
[----:B------:R-:W-:Y:S01]  /*1a770*/  MOV R3, 0x1a7a0 ;  /* 0x0001a7a000037802 */ /* 0x000fe20000000f00 */
[----:B------:R-:W-:Y:S02]  /*1a780*/  IMAD.MOV.U32 R221, RZ, RZ, 0x181f ;  /* 0x0000181fffdd7424 */ /* 0x000fe400078e00ff */
[----:B-1234-:R-:W-:Y:S05]  /*1a790*/  CALL.REL.NOINC `($__internal_36_$__cuda_sm70_shflsync_idx_p) ;  /* 0x00001c7000007944 */ /* 0x01efea0003c00000 */
[----:B------:R-:W-:Y:S01]  /*1a7a0*/  MOV R4, R195 ;  /* 0x000000c300047202 */ /* 0x000fe20000000f00 */
[----:B------:R-:W-:-:S05]  /*1a7b0*/  BRA `(.L_x_2224) ;  /* 0xffff12f000007947 */ /* 0x000fca000383ffff */
.L_x_2110:
        /* <DEDUP_REMOVED lines=41> */
.L_x_2113:
[----:B------:R-:W-:Y:S01]  /*1aa50*/  MOV R2, RZ ;  /* 0x000000ff00027202 */ /* 0x000fe20000000f00 */
[----:B------:R-:W-:Y:S01]  /*1aa60*/  IMAD.MOV.U32 R195, RZ, RZ, R133 ;  /* 0x000000ffffc37224 */ /* 0x000fe200078e0085 */
[----:B------:R-:W-:Y:S01]  /*1aa70*/  MOV R3, 0x1aaa0 ;  /* 0x0001aaa000037802 */ /* 0x000fe20000000f00 */
[----:B------:R-:W-:Y:S02]  /*1aa80*/  IMAD.MOV.U32 R221, RZ, RZ, 0x181f ;  /* 0x0000181fffdd7424 */ /* 0x000fe400078e00ff */
[----:B------:R-:W-:Y:S05]  /*1aa90*/  CALL.REL.NOINC `($__internal_36_$__cuda_sm70_shflsync_idx_p) ;  /* 0x0000197000007944 */ /* 0x000fea0003c00000 */
[----:B------:R-:W-:Y:S01]  /*1aaa0*/  MOV R132, R195 ;  /* 0x000000c300847202 */ /* 0x000fe20000000f00 */
[----:B------:R-:W-:-:S05]  /*1aab0*/  BRA `(.L_x_2226) ;  /* 0xffff22d000007947 */ /* 0x000fca000383ffff */
.L_x_2114:
        /* <DEDUP_REMOVED lines=41> */
.L_x_2115:
[----:B------:R-:W-:Y:S02]  /*1ad50*/  MOV R0, 0x2 ;  /* 0x0000000200007802 */ /* 0x000fe40000000f00 */
[----:B------:R-:W-:Y:S02]  /*1ad60*/  MOV R2, 0x1ad80 ;  /* 0x0001ad8000027802 */ /* 0x000fe40000000f00 */
[----:B------:R-:W-:Y:S05]  /*1ad70*/  CALL.REL.NOINC `($__internal_35_$__cuda_sm70_shflsync_bfly_p) ;  /* 0x0000163000007944 */ /* 0x000fea0003c00000 */
[----:B------:R-:W-:-:S05]  /*1ad80*/  BRA `(.L_x_2228) ;  /* 0xffff259000007947 */ /* 0x000fca000383ffff */
.L_x_2116:
        /* <DEDUP_REMOVED lines=13> */
.L_x_2119:
[----:B------:R-:W-:Y:S01]  /*1ae60*/  MOV R2, RZ ;  /* 0x000000ff00027202 */ /* 0x000fe20000000f00 */
[----:B------:R-:W-:Y:S01]  /*1ae70*/  IMAD.MOV.U32 R195, RZ, RZ, R4 ;  /* 0x000000ffffc37224 */ /* 0x000fe200078e0004 */
[----:B------:R-:W-:Y:S01]  /*1ae80*/  MOV R3, 0x1aeb0 ;  /* 0x0001aeb000037802 */ /* 0x000fe20000000f00 */
[----:B------:R-:W-:Y:S02]  /*1ae90*/  IMAD.MOV.U32 R221, RZ, RZ, 0x181f ;  /* 0x0000181fffdd7424 */ /* 0x000fe400078e00ff */
[----:B-1234-:R-:W-:Y:S05]  /*1aea0*/  CALL.REL.NOINC `($__internal_36_$__cuda_sm70_shflsync_idx_p) ;  /* 0x0000156000007944 */ /* 0x01efea0003c00000 */
[----:B------:R-:W-:Y:S01]  /*1aeb0*/  MOV R2, R195 ;  /* 0x000000c300027202 */ /* 0x000fe20000000f00 */
[----:B------:R-:W-:-:S05]  /*1aec0*/  BRA `(.L_x_2230) ;  /* 0xffff444000007947 */ /* 0x000fca000383ffff */
.L_x_2122:
[----:B------:R-:W-:Y:S01]  /*1aed0*/  MOV R2, RZ ;  /* 0x000000ff00027202 */ /* 0x000fe20000000f00 */
[----:B------:R-:W-:Y:S01]  /*1aee0*/  IMAD.MOV.U32 R195, RZ, RZ, R133 ;  /* 0x000000ffffc37224 */ /* 0x000fe200078e0085 */
[----:B------:R-:W-:Y:S01]  /*1aef0*/  MOV R3, 0x1af20 ;  /* 0x0001af2000037802 */ /* 0x000fe20000000f00 */
[----:B------:R-:W-:Y:S02]  /*1af00*/  IMAD.MOV.U32 R221, RZ, RZ, 0x181f ;  /* 0x0000181fffdd7424 */ /* 0x000fe400078e00ff */
[----:B------:R-:W-:Y:S05]  /*1af10*/  CALL.REL.NOINC `($__internal_36_$__cuda_sm70_shflsync_idx_p) ;  /* 0x000014f000007944 */ /* 0x000fea0003c00000 */
[----:B------:R-:W-:Y:S01]  /*1af20*/  MOV R132, R195 ;  /* 0x000000c300847202 */ /* 0x000fe20000000f00 */
[----:B------:R-:W-:-:S05]  /*1af30*/  BRA `(.L_x_2231) ;  /* 0xffff566000007947 */ /* 0x000fca000383ffff */
.L_x_2123:
[----:B------:R-:W-:Y:S01]  /*1af40*/  MOV R2, RZ ;  /* 0x000000ff00027202 */ /* 0x000fe20000000f00 */
[----:B------:R-:W-:Y:S01]  /*1af50*/  IMAD.MOV.U32 R195, RZ, RZ, R170 ;  /* 0x000000ffffc37224 */ /* 0x000fe200078e00aa */
[----:B------:R-:W-:Y:S01]  /*1af60*/  MOV R3, 0x1af90 ;  /* 0x0001af9000037802 */ /* 0x000fe20000000f00 */
[----:B------:R-:W-:Y:S02]  /*1af70*/  IMAD.MOV.U32 R221, RZ, RZ, 0x181f ;  /* 0x0000181fffdd7424 */ /* 0x000fe400078e00ff */
[----:B-12---:R-:W-:Y:S05]  /*1af80*/  CALL.REL.NOINC `($__internal_36_$__cuda_sm70_shflsync_idx_p) ;  /* 0x0000148000007944 */ /* 0x006fea0003c00000 */
[----:B------:R-:W-:Y:S01]  /*1af90*/  IADD3 R2, -R214, 0x10, RZ ;  /* 0x00000010d6027810 */ /* 0x000fe20007ffe1ff */
[----:B------:R-:W-:Y:S03]  /*1afa0*/  IMAD.MOV.U32 R221, RZ, RZ, 0x181f ;  /* 0x0000181fffdd7424 */ /* 0x000fe600078e00ff */
        /* <DEDUP_REMOVED lines=8> */
[----:B------:R1:W-:Y:S01]  /*1b030*/  LDGSTS.E.BYPASS.LTC128B.128.ZFILL [R215+0x8100], [R2.64], P0 ;  /* 0x0810000002d77fae */ /* 0x0003e20008141d46 */
[C---:B------:R-:W-:Y:S05]  /*1b040*/  IADD3 R168, P0, R195.reuse, R176, RZ ;  /* 0x000000b0c3a87210 */ /* 0x040fea0007f1e0ff */
[C---:B------:R-:W-:Y:S05]  /*1b050*/  IMAD.X R169, R132.reuse, 0x1, R172, P0 ;  /* 0x0000000184a97824 */ /* 0x040fea00000e06ac */
[----:B------:R2:W-:Y:S01]  /*1b060*/  LDGSTS.E.BYPASS.LTC128B.128 [R215+0xa100], [R168.64], !P5 ;  /* 0x0a100000a8d77fae */ /* 0x0005e2000e901d46 */
[C---:B-1----:R-:W-:Y:S05]  /*1b070*/  IADD3 R2, P0, R195.reuse, R177, RZ ;  /* 0x000000b1c3027210 */ /* 0x042fea0007f1e0ff */
[C---:B------:R-:W-:Y:S05]  /*1b080*/  IMAD.X R3, R132.reuse, 0x1, R173, P0 ;  /* 0x0000000184037824 */ /* 0x040fea00000e06ad */
[----:B------:R1:W-:Y:S02]  /*1b090*/  LDGSTS.E.BYPASS.LTC128B.128 [R215+0xc100], [R2.64], !P4 ;  /* 0x0c10000002d77fae */ /* 0x0003e4000e101d46 */
[----:B-1----:R-:W-:Y:S01]  /*1b0a0*/  IADD3 R2, P0, R195, R178, RZ ;  /* 0x000000b2c3027210 */ /* 0x002fe20007f1e0ff */
[----:B------:R-:W-:Y:S04]  /*1b0b0*/  IMAD.MOV.U32 R195, RZ, RZ, R133 ;  /* 0x000000ffffc37224 */ /* 0x000fe800078e0085 */
[----:B------:R-:W-:Y:S05]  /*1b0c0*/  IMAD.X R3, R132, 0x1, R174, P0 ;  /* 0x0000000184037824 */ /* 0x000fea00000e06ae */
[----:B------:R1:W-:Y:S02]  /*1b0d0*/  LDGSTS.E.BYPASS.LTC128B.128 [R215+0xe100], [R2.64], !P3 ;  /* 0x0e10000002d77fae */ /* 0x0003e4000d901d46 */
[----:B-1----:R-:W-:Y:S01]  /*1b0e0*/  MOV R3, 0x1b110 ;  /* 0x0001b11000037802 */ /* 0x002fe20000000f00 */
[----:B------:R-:W-:Y:S02]  /*1b0f0*/  IMAD.MOV.U32 R2, RZ, RZ, 0x1 ;  /* 0x00000001ff027424 */ /* 0x000fe400078e00ff */
[----:B--2---:R-:W-:Y:S05]  /*1b100*/  CALL.REL.NOINC `($__internal_36_$__cuda_sm70_shflsync_idx_p) ;  /* 0x0000130000007944 */ /* 0x004fea0003c00000 */
        /* <DEDUP_REMOVED lines=8> */
.L_x_2124:
[----:B------:R-:W-:Y:S01]  /*1b190*/  MOV R2, RZ ;  /* 0x000000ff00027202 */ /* 0x000fe20000000f00 */
[----:B------:R-:W-:Y:S01]  /*1b1a0*/  IMAD.MOV.U32 R195, RZ, RZ, R132 ;  /* 0x000000ffffc37224 */ /* 0x000fe200078e0084 */
[----:B------:R-:W-:Y:S01]  /*1b1b0*/  MOV R3, 0x1b1e0 ;  /* 0x0001b1e000037802 */ /* 0x000fe20000000f00 */
[----:B------:R-:W-:Y:S02]  /*1b1c0*/  IMAD.MOV.U32 R221, RZ, RZ, 0x1c1f ;  /* 0x00001c1fffdd7424 */ /* 0x000fe400078e00ff */
[----:B------:R-:W-:Y:S05]  /*1b1d0*/  CALL.REL.NOINC `($__internal_36_$__cuda_sm70_shflsync_idx_p) ;  /* 0x0000123000007944 */ /* 0x000fea0003c00000 */
[----:B------:R-:W-:Y:S01]  /*1b1e0*/  MOV R3, R195 ;  /* 0x000000c300037202 */ /* 0x000fe20000000f00 */
[----:B------:R-:W-:-:S05]  /*1b1f0*/  BRA `(.L_x_2233) ;  /* 0xffff571000007947 */ /* 0x000fca000383ffff */
.L_x_2129:
[----:B------:R-:W-:Y:S01]  /*1b200*/  MOV R2, 0x1 ;  /* 0x0000000100027802 */ /* 0x000fe20000000f00 */
[----:B------:R-:W-:Y:S01]  /*1b210*/  IMAD.MOV.U32 R195, RZ, RZ, R132 ;  /* 0x000000ffffc37224 */ /* 0x000fe200078e0084 */
[----:B------:R-:W-:Y:S01]  /*1b220*/  MOV R3, 0x1b250 ;  /* 0x0001b25000037802 */ /* 0x000fe20000000f00 */
[----:B------:R-:W-:Y:S02]  /*1b230*/  IMAD.MOV.U32 R221, RZ, RZ, 0x1c1f ;  /* 0x00001c1fffdd7424 */ /* 0x000fe400078e00ff */
[----:B-1----:R-:W-:Y:S05]  /*1b240*/  CALL.REL.NOINC `($__internal_36_$__cuda_sm70_shflsync_idx_p) ;  /* 0x000011c000007944 */ /* 0x002fea0003c00000 */
[----:B------:R-:W-:Y:S01]  /*1b250*/  MOV R3, R195 ;  /* 0x000000c300037202 */ /* 0x000fe20000000f00 */
[----:B------:R-:W-:-:S05]  /*1b260*/  BRA `(.L_x_2234) ;  /* 0xffff5bb000007947 */ /* 0x000fca000383ffff */
.L_x_2134:
[----:B------:R-:W-:Y:S02]  /*1b270*/  MOV R0, 0x2 ;  /* 0x0000000200007802 */ /* 0x000fe40000000f00 */
[----:B------:R-:W-:Y:S02]  /*1b280*/  MOV R2, 0x1b2a0 ;  /* 0x0001b2a000027802 */ /* 0x000fe40000000f00 */
[----:B------:R-:W-:Y:S05]  /*1b290*/  CALL.REL.NOINC `($__internal_35_$__cuda_sm70_shflsync_bfly_p) ;  /* 0x0000111000007944 */ /* 0x000fea0003c00000 */
[----:B------:R-:W-:-:S05]  /*1b2a0*/  BRA `(.L_x_2235) ;  /* 0xffff627000007947 */ /* 0x000fca000383ffff */
.L_x_2135:
        /* <DEDUP_REMOVED lines=10> */
[----:B------:R-:W-:Y:S03]  /*1b350*/  MOV R2, 0x1b380 ;  /* 0x0001b38000027802 */ /* 0x000fe60000000f00 */
[----:B------:R-:W-:Y:S02]  /*1b360*/  IMAD.MOV.U32 R132, RZ, RZ, R4 ;  /* 0x000000ffff847224 */ /* 0x000fe400078e0004 */
[----:B------:R-:W-:Y:S05]  /*1b370*/  CALL.REL.NOINC `($__internal_35_$__cuda_sm70_shflsync_bfly_p) ;  /* 0x0000103000007944 */ /* 0x000fea0003c00000 */
[----:B------:R-:W-:-:S05]  /*1b380*/  BRA `(.L_x_2236) ;  /* 0xffff620000007947 */ /* 0x000fca000383ffff */
.L_x_2137:
[----:B------:R-:W-:Y:S01]  /*1b390*/  IMAD.MOV.U32 R132, RZ, RZ, R222 ;  /* 0x000000ffff847224 */ /* 0x000fe200078e00de */
[----:B------:R-:W-:-:S02]  /*1b3a0*/  MOV R0, 0x2 ;  /* 0x0000000200007802 */ /* 0x000fc40000000f00 */
[----:B------:R-:W-:Y:S02]  /*1b3b0*/  MOV R2, 0x1b3d0 ;  /* 0x0001b3d000027802 */ /* 0x000fe40000000f00 */
[----:B------:R-:W-:Y:S05]  /*1b3c0*/  CALL.REL.NOINC `($__internal_35_$__cuda_sm70_shflsync_bfly_p) ;  /* 0x00000fe000007944 */ /* 0x000fea0003c00000 */
[----:B------:R-:W-:Y:S05]  /*1b3d0*/  BRA `(.L_x_2237) ;  /* 0xffff7e5000007947 */ /* 0x000fea000383ffff */
.L_x_2138:
[----:B------:R-:W-:Y:S01]  /*1b3e0*/  IMAD.MOV.U32 R132, RZ, RZ, R4 ;  /* 0x000000ffff847224 */ /* 0x000fe200078e0004 */
[----:B------:R-:W-:Y:S02]  /*1b3f0*/  MOV R0, 0x1 ;  /* 0x0000000100007802 */ /* 0x000fe40000000f00 */
[----:B------:R-:W-:Y:S02]  /*1b400*/  MOV R2, 0x1b420 ;  /* 0x0001b42000027802 */ /* 0x000fe40000000f00 */
[----:B-1----:R-:W-:Y:S05]  /*1b410*/  CALL.REL.NOINC `($__internal_35_$__cuda_sm70_shflsync_bfly_p) ;  /* 0x00000f9000007944 */ /* 0x002fea0003c00000 */
[----:B------:R-:W-:Y:S01]  /*1b420*/  FADD.FTZ R4, R4, R0 ;  /* 0x0000000004047221 */ /* 0x000fe20000010000 */
[----:B------:R-:W-:Y:S02]  /*1b430*/  MOV R132, R220 ;  /* 0x000000dc00847202 */ /* 0x000fe40000000f00 */
[----:B------:R-:W-:Y:S02]  /*1b440*/  MOV R0, 0x2 ;  /* 0x0000000200007802 */ /* 0x000fe40000000f00 */
[----:B------:R-:W-:Y:S02]  /*1b450*/  MOV R2, 0x1b470 ;  /* 0x0001b47000027802 */ /* 0x000fe40000000f00 */
[----:B------:R-:W-:Y:S05]  /*1b460*/  CALL.REL.NOINC `($__internal_35_$__cuda_sm70_shflsync_bfly_p) ;  /* 0x00000f4000007944 */ /* 0x000fea0003c00000 */
[----:B------:R-:W-:Y:S01]  /*1b470*/  FADD.FTZ R5, R220, R0 ;  /* 0x00000000dc057221 */ /* 0x000fe20000010000 */
[----:B------:R-:W-:Y:S02]  /*1b480*/  MOV R0, 0x1 ;  /* 0x0000000100007802 */ /* 0x000fe40000000f00 */
[----:B------:R-:W-:-:S02]  /*1b490*/  MOV R2, 0x1b4c0 ;  /* 0x0001b4c000027802 */ /* 0x000fc40000000f00 */
[----:B------:R-:W-:Y:S02]  /*1b4a0*/  MOV R132, R5 ;  /* 0x0000000500847202 */ /* 0x000fe40000000f00 */
[----:B------:R-:W-:Y:S05]  /*1b4b0*/  CALL.REL.NOINC `($__internal_35_$__cuda_sm70_shflsync_bfly_p) ;  /* 0x00000ef000007944 */ /* 0x000fea0003c00000 */
[----:B------:R-:W-:Y:S01]  /*1b4c0*/  MOV R3, R0 ;  /* 0x0000000000037202 */ /* 0x000fe20000000f00 */
[----:B------:R-:W-:Y:S05]  /*1b4d0*/  BRA `(.L_x_2238) ;  /* 0xffff7dc000007947 */ /* 0x000fea000383ffff */
.L_x_2145:
[----:B--234-:R-:W-:Y:S01]  /*1b4e0*/  IMAD.MOV.U32 R195, RZ, RZ, R5 ;  /* 0x000000ffffc37224 */ /* 0x01cfe200078e0005 */
[----:B------:R-:W-:Y:S01]  /*1b4f0*/  MOV R2, RZ ;  /* 0x000000ff00027202 */ /* 0x000fe20000000f00 */
[----:B------:R-:W-:Y:S01]  /*1b500*/  IMAD.MOV.U32 R221, RZ, RZ, 0x181f ;  /* 0x0000181fffdd7424 */ /* 0x000fe200078e00ff */
[----:B------:R-:W-:Y:S02]  /*1b510*/  MOV R3, 0x1b530 ;  /* 0x0001b53000037802 */ /* 0x000fe40000000f00 */
[----:B-1----:R-:W-:Y:S05]  /*1b520*/  CALL.REL.NOINC `($__internal_36_$__cuda_sm70_shflsync_idx_p) ;  /* 0x00000ee000007944 */ /* 0x002fea0003c00000 */
[----:B------:R-:W-:Y:S01]  /*1b530*/  MOV R4, R195 ;  /* 0x000000c300047202 */ /* 0x000fe20000000f00 */
[----:B------:R-:W-:Y:S05]  /*1b540*/  BRA `(.L_x_2239) ;  /* 0xffff994000007947 */ /* 0x000fea000383ffff */
.L_x_2146:
[----:B------:R-:W-:Y:S01]  /*1b550*/  IMAD.MOV.U32 R195, RZ, RZ, R14 ;  /* 0x000000ffffc37224 */ /* 0x000fe200078e000e */
[----:B------:R-:W-:Y:S01]  /*1b560*/  MOV R2, RZ ;  /* 0x000000ff00027202 */ /* 0x000fe20000000f00 */
[----:B------:R-:W-:Y:S01]  /*1b570*/  IMAD.MOV.U32 R221, RZ, RZ, 0x181f ;  /* 0x0000181fffdd7424 */ /* 0x000fe200078e00ff */
[----:B------:R-:W-:Y:S02]  /*1b580*/  MOV R3, 0x1b5a0 ;  /* 0x0001b5a000037802 */ /* 0x000fe40000000f00 */
[----:B-123--:R-:W-:Y:S05]  /*1b590*/  CALL.REL.NOINC `($__internal_36_$__cuda_sm70_shflsync_idx_p) ;  /* 0x00000e7000007944 */ /* 0x00efea0003c00000 */
[----:B------:R-:W-:Y:S01]  /*1b5a0*/  MOV R0, R195 ;  /* 0x000000c300007202 */ /* 0x000fe20000000f00 */
[----:B------:R-:W-:Y:S05]  /*1b5b0*/  BRA `(.L_x_2240) ;  /* 0xffff98f000007947 */ /* 0x000fea000383ffff */
.L_x_2149:
[----:B------:R-:W-:Y:S01]  /*1b5c0*/  IMAD.MOV.U32 R195, RZ, RZ, R5 ;  /* 0x000000ffffc37224 */ /* 0x000fe200078e0005 */
[----:B--2---:R-:W-:Y:S01]  /*1b5d0*/  MOV R2, 0x1 ;  /* 0x0000000100027802 */ /* 0x004fe20000000f00 */
[----:B------:R-:W-:Y:S01]  /*1b5e0*/  IMAD.MOV.U32 R221, RZ, RZ, 0x181f ;  /* 0x0000181fffdd7424 */ /* 0x000fe200078e00ff */
[----:B------:R-:W-:-:S02]  /*1b5f0*/  MOV R3, 0x1b610 ;  /* 0x0001b61000037802 */ /* 0x000fc40000000f00 */
[----:B-1-34-:R-:W-:Y:S05]  /*1b600*/  CALL.REL.NOINC `($__internal_36_$__cuda_sm70_shflsync_idx_p) ;  /* 0x00000e0000007944 */ /* 0x01afea0003c00000 */
        /* <DEDUP_REMOVED lines=8> */
.L_x_2152:
[----:B------:R-:W-:Y:S01]  /*1b690*/  IMAD.MOV.U32 R195, RZ, RZ, R5 ;  /* 0x000000ffffc37224 */ /* 0x000fe200078e0005 */
[----:B-1----:R-:W-:Y:S01]  /*1b6a0*/  MOV R2, 0x2 ;  /* 0x0000000200027802 */ /* 0x002fe20000000f00 */
[----:B------:R-:W-:Y:S01]  /*1b6b0*/  IMAD.MOV.U32 R221, RZ, RZ, 0x181f ;  /* 0x0000181fffdd7424 */ /* 0x000fe200078e00ff */
[----:B------:R-:W-:Y:S02]  /*1b6c0*/  MOV R3, 0x1b6e0 ;  /* 0x0001b6e000037802 */ /* 0x000fe40000000f00 */
[----:B--234-:R-:W-:Y:S05]  /*1b6d0*/  CALL.REL.NOINC `($__internal_36_$__cuda_sm70_shflsync_idx_p) ;  /* 0x00000d3000007944 */ /* 0x01cfea0003c00000 */
[----:B------:R-:W-:Y:S01]  /*1b6e0*/  MOV R4, R195 ;  /* 0x000000c300047202 */ /* 0x000fe20000000f00 */
[----:B------:R-:W-:Y:S05]  /*1b6f0*/  BRA `(.L_x_2242) ;  /* 0xffff9b2000007947 */ /* 0x000fea000383ffff */
.L_x_2153:
[----:B------:R-:W-:Y:S01]  /*1b700*/  IMAD.MOV.U32 R195, RZ, RZ, R14 ;  /* 0x000000ffffc37224 */ /* 0x000fe200078e000e */
[----:B-1----:R-:W-:Y:S01]  /*1b710*/  MOV R2, 0x2 ;  /* 0x0000000200027802 */ /* 0x002fe20000000f00 */
[----:B------:R-:W-:Y:S01]  /*1b720*/  IMAD.MOV.U32 R221, RZ, RZ, 0x181f ;  /* 0x0000181fffdd7424 */ /* 0x000fe200078e00ff */
[----:B------:R-:W-:Y:S02]  /*1b730*/  MOV R3, 0x1b750 ;  /* 0x0001b75000037802 */ /* 0x000fe40000000f00 */
[----:B--234-:R-:W-:Y:S05]  /*1b740*/  CALL.REL.NOINC `($__internal_36_$__cuda_sm70_shflsync_idx_p) ;  /* 0x00000cc000007944 */ /* 0x01cfea0003c00000 */
[----:B------:R-:W-:Y:S01]  /*1b750*/  MOV R0, R195 ;  /* 0x000000c300007202 */ /* 0x000fe20000000f00 */
[----:B------:R-:W-:Y:S05]  /*1b760*/  BRA `(.L_x_2243) ;  /* 0xffff9ad000007947 */ /* 0x000fea000383ffff */
.L_x_2156:
[----:B------:R-:W-:Y:S01]  /*1b770*/  IMAD.MOV.U32 R195, RZ, RZ, R5 ;  /* 0x000000ffffc37224 */ /* 0x000fe200078e0005 */
[----:B-1----:R-:W-:Y:S01]  /*1b780*/  MOV R2, 0x3 ;  /* 0x0000000300027802 */ /* 0x002fe20000000f00 */
[----:B------:R-:W-:Y:S01]  /*1b790*/  IMAD.MOV.U32 R221, RZ, RZ, 0x181f ;  /* 0x0000181fffdd7424 */ /* 0x000fe200078e00ff */
[----:B------:R-:W-:-:S02]  /*1b7a0*/  MOV R3, 0x1b7c0 ;  /* 0x0001b7c000037802 */ /* 0x000fc40000000f00 */
[----:B--234-:R-:W-:Y:S05]  /*1b7b0*/  CALL.REL.NOINC `($__internal_36_$__cuda_sm70_shflsync_idx_p) ;  /* 0x00000c5000007944 */ /* 0x01cfea0003c00000 */
        /* <DEDUP_REMOVED lines=8> */
.L_x_2158:
[----:B------:R-:W-:Y:S01]  /*1b840*/  IMAD.MOV.U32 R195, RZ, RZ, R5 ;  /* 0x000000ffffc37224 */ /* 0x000fe200078e0005 */
[----:B------:R-:W-:Y:S01]  /*1b850*/  MOV R2, RZ ;  /* 0x000000ff00027202 */ /* 0x000fe20000000f00 */
[----:B------:R-:W-:Y:S01]  /*1b860*/  IMAD.MOV.U32 R221, RZ, RZ, 0x1c1f ;  /* 0x00001c1fffdd7424 */ /* 0x000fe200078e00ff */
[----:B------:R-:W-:Y:S02]  /*1b870*/  MOV R3, 0x1b890 ;  /* 0x0001b89000037802 */ /* 0x000fe40000000f00 */
[----:B------:R-:W-:Y:S05]  /*1b880*/  CALL.REL.NOINC `($__internal_36_$__cuda_sm70_shflsync_idx_p) ;  /* 0x00000b8000007944 */ /* 0x000fea0003c00000 */
[----:B------:R-:W-:Y:S01]  /*1b890*/  MOV R4, R195 ;  /* 0x000000c300047202 */ /* 0x000fe20000000f00 */
[----:B------:R-:W-:Y:S05]  /*1b8a0*/  BRA `(.L_x_2245) ;  /* 0xffff9ef000007947 */ /* 0x000fea000383ffff */
.L_x_2159:
[----:B------:R-:W-:Y:S01]  /*1b8b0*/  IMAD.MOV.U32 R195, RZ, RZ, R12 ;  /* 0x000000ffffc37224 */ /* 0x000fe200078e000c */
[----:B------:R-:W-:Y:S01]  /*1b8c0*/  MOV R2, RZ ;  /* 0x000000ff00027202 */ /* 0x000fe20000000f00 */
[----:B------:R-:W-:Y:S01]  /*1b8d0*/  IMAD.MOV.U32 R221, RZ, RZ, 0x1c1f ;  /* 0x00001c1fffdd7424 */ /* 0x000fe200078e00ff */
[----:B------:R-:W-:Y:S02]  /*1b8e0*/  MOV R3, 0x1b900 ;  /* 0x0001b90000037802 */ /* 0x000fe40000000f00 */
[----:B-12---:R-:W-:Y:S05]  /*1b8f0*/  CALL.REL.NOINC `($__internal_36_$__cuda_sm70_shflsync_idx_p) ;  /* 0x00000b1000007944 */ /* 0x006fea0003c00000 */
[----:B------:R-:W-:Y:S01]  /*1b900*/  MOV R0, R195 ;  /* 0x000000c300007202 */ /* 0x000fe20000000f00 */
[----:B------:R-:W-:Y:S05]  /*1b910*/  BRA `(.L_x_2246) ;  /* 0xffff9ea000007947 */ /* 0x000fea000383ffff */
.L_x_2162:
        /* <DEDUP_REMOVED lines=13> */
.L_x_2166:
[----:B------:R-:W-:Y:S01]  /*1b9f0*/  IMAD.MOV.U32 R195, RZ, RZ, R5 ;  /* 0x000000ffffc37224 */ /* 0x000fe200078e0005 */
[----:B------:R-:W-:Y:S01]  /*1ba00*/  MOV R2, RZ ;  /* 0x000000ff00027202 */ /* 0x000fe20000000f00 */
[----:B------:R-:W-:Y:S01]  /*1ba10*/  IMAD.MOV.U32 R221, RZ, RZ, 0x181f ;  /* 0x0000181fffdd7424 */ /* 0x000fe200078e00ff */
[----:B------:R-:W-:Y:S02]  /*1ba20*/  MOV R3, 0x1ba40 ;  /* 0x0001ba4000037802 */ /* 0x000fe40000000f00 */
[----:B------:R-:W-:Y:S05]  /*1ba30*/  CALL.REL.NOINC `($__internal_36_$__cuda_sm70_shflsync_idx_p) ;  /* 0x000009d000007944 */ /* 0x000fea0003c00000 */
[----:B------:R-:W-:Y:S01]  /*1ba40*/  MOV R4, R195 ;  /* 0x000000c300047202 */ /* 0x000fe20000000f00 */
[----:B------:R-:W-:Y:S05]  /*1ba50*/  BRA `(.L_x_2248) ;  /* 0xffffc1a000007947 */ /* 0x000fea000383ffff */
.L_x_2167:
[----:B------:R-:W-:Y:S01]  /*1ba60*/  IMAD.MOV.U32 R195, RZ, RZ, R14 ;  /* 0x000000ffffc37224 */ /* 0x000fe200078e000e */
[----:B------:R-:W-:Y:S01]  /*1ba70*/  MOV R2, RZ ;  /* 0x000000ff00027202 */ /* 0x000fe20000000f00 */
[----:B------:R-:W-:Y:S01]  /*1ba80*/  IMAD.MOV.U32 R221, RZ, RZ, 0x181f ;  /* 0x0000181fffdd7424 */ /* 0x000fe200078e00ff */
[----:B------:R-:W-:Y:S02]  /*1ba90*/  MOV R3, 0x1bab0 ;  /* 0x0001bab000037802 */ /* 0x000fe40000000f00 */
[----:B-12---:R-:W-:Y:S05]  /*1baa0*/  CALL.REL.NOINC `($__internal_36_$__cuda_sm70_shflsync_idx_p) ;  /* 0x0000096000007944 */ /* 0x006fea0003c00000 */
[----:B------:R-:W-:Y:S01]  /*1bab0*/  MOV R0, R195 ;  /* 0x000000c300007202 */ /* 0x000fe20000000f00 */
[----:B------:R-:W-:Y:S05]  /*1bac0*/  BRA `(.L_x_2249) ;  /* 0xffffc15000007947 */ /* 0x000fea000383ffff */
.L_x_2170:
        /* <DEDUP_REMOVED lines=13> */
.L_x_2173:
[----:B------:R-:W-:Y:S01]  /*1bba0*/  IMAD.MOV.U32 R195, RZ, RZ, R5 ;  /* 0x000000ffffc37224 */ /* 0x000fe200078e0005 */
[----:B-1----:R-:W-:Y:S01]  /*1bbb0*/  MOV R2, 0x2 ;  /* 0x0000000200027802 */ /* 0x002fe20000000f00 */
[----:B------:R-:W-:Y:S01]  /*1bbc0*/  IMAD.MOV.U32 R221, RZ, RZ, 0x181f ;  /* 0x0000181fffdd7424 */ /* 0x000fe200078e00ff */
[----:B------:R-:W-:Y:S02]  /*1bbd0*/  MOV R3, 0x1bbf0 ;  /* 0x0001bbf000037802 */ /* 0x000fe40000000f00 */
[----:B--234-:R-:W-:Y:S05]  /*1bbe0*/  CALL.REL.NOINC `($__internal_36_$__cuda_sm70_shflsync_idx_p) ;  /* 0x0000082000007944 */ /* 0x01cfea0003c00000 */
[----:B------:R-:W-:Y:S01]  /*1bbf0*/  MOV R4, R195 ;  /* 0x000000c300047202 */ /* 0x000fe20000000f00 */
[----:B------:R-:W-:Y:S05]  /*1bc00*/  BRA `(.L_x_2251) ;  /* 0xffffc39000007947 */ /* 0x000fea000383ffff */
.L_x_2174:
[----:B------:R-:W-:Y:S01]  /*1bc10*/  IMAD.MOV.U32 R195, RZ, RZ, R14 ;  /* 0x000000ffffc37224 */ /* 0x000fe200078e000e */
[----:B------:R-:W-:Y:S01]  /*1bc20*/  MOV R2, 0x2 ;  /* 0x0000000200027802 */ /* 0x000fe20000000f00 */
[----:B------:R-:W-:Y:S01]  /*1bc30*/  IMAD.MOV.U32 R221, RZ, RZ, 0x181f ;  /* 0x0000181fffdd7424 */ /* 0x000fe200078e00ff */
[----:B------:R-:W-:Y:S02]  /*1bc40*/  MOV R3, 0x1bc60 ;  /* 0x0001bc6000037802 */ /* 0x000fe40000000f00 */
[----:B-1234-:R-:W-:Y:S05]  /*1bc50*/  CALL.REL.NOINC `($__internal_36_$__cuda_sm70_shflsync_idx_p) ;  /* 0x000007b000007944 */ /* 0x01efea0003c00000 */
[----:B------:R-:W-:Y:S01]  /*1bc60*/  MOV R0, R195 ;  /* 0x000000c300007202 */ /* 0x000fe20000000f00 */
[----:B------:R-:W-:Y:S05]  /*1bc70*/  BRA `(.L_x_2252) ;  /* 0xffffc34000007947 */ /* 0x000fea000383ffff */
.L_x_2177:
        /* <DEDUP_REMOVED lines=13> */
.L_x_2179:
[----:B------:R-:W-:Y:S01]  /*1bd50*/  IMAD.MOV.U32 R195, RZ, RZ, R110 ;  /* 0x000000ffffc37224 */ /* 0x000fe200078e006e */
[----:B------:R-:W-:Y:S01]  /*1bd60*/  MOV R2, RZ ;  /* 0x000000ff00027202 */ /* 0x000fe20000000f00 */
[----:B------:R-:W-:Y:S01]  /*1bd70*/  IMAD.MOV.U32 R221, RZ, RZ, 0x1f ;  /* 0x0000001fffdd7424 */ /* 0x000fe200078e00ff */
[----:B------:R-:W-:Y:S02]  /*1bd80*/  MOV R3, 0x1bda0 ;  /* 0x0001bda000037802 */ /* 0x000fe40000000f00 */
[----:B-1----:R-:W-:Y:S05]  /*1bd90*/  CALL.REL.NOINC `($__internal_36_$__cuda_sm70_shflsync_idx_p) ;  /* 0x0000067000007944 */ /* 0x002fea0003c00000 */
[----:B------:R-:W-:Y:S01]  /*1bda0*/  MOV R9, R195 ;  /* 0x000000c300097202 */ /* 0x000fe20000000f00 */
[----:B------:R-:W-:Y:S05]  /*1bdb0*/  BRA `(.L_x_2254) ;  /* 0xffffc61000007947 */ /* 0x000fea000383ffff */
.L_x_2180:
[----:B------:R-:W-:Y:S01]  /*1bdc0*/  IMAD.MOV.U32 R195, RZ, RZ, R110 ;  /* 0x000000ffffc37224 */ /* 0x000fe200078e006e */
[----:B------:R-:W-:Y:S01]  /*1bdd0*/  MOV R2, 0x1 ;  /* 0x0000000100027802 */ /* 0x000fe20000000f00 */
[----:B------:R-:W-:Y:S01]  /*1bde0*/  IMAD.MOV.U32 R221, RZ, RZ, 0x1f ;  /* 0x0000001fffdd7424 */ /* 0x000fe200078e00ff */
[----:B------:R-:W-:Y:S02]  /*1bdf0*/  MOV R3, 0x1be10 ;  /* 0x0001be1000037802 */ /* 0x000fe40000000f00 */
[----:B-123--:R-:W-:Y:S05]  /*1be00*/  CALL.REL.NOINC `($__internal_36_$__cuda_sm70_shflsync_idx_p) ;  /* 0x0000060000007944 */ /* 0x00efea0003c00000 */
[----:B------:R-:W-:Y:S01]  /*1be10*/  MOV R8, R195 ;  /* 0x000000c300087202 */ /* 0x000fe20000000f00 */
[----:B------:R-:W-:Y:S05]  /*1be20*/  BRA `(.L_x_2255) ;  /* 0xffffc5c000007947 */ /* 0x000fea000383ffff */
.L_x_2181:
[----:B------:R-:W-:Y:S02]  /*1be30*/  MOV R3, 0x1 ;  /* 0x0000000100037802 */ /* 0x000fe40000000f00 */
[----:B------:R-:W-:-:S02]  /*1be40*/  MOV R2, 0x1be60 ;  /* 0x0001be6000027802 */ /* 0x000fc40000000f00 */
[----:B--234-:R-:W-:Y:S05]  /*1be50*/  CALL.REL.NOINC `($__internal_37_$__cuda_sm70_shflsync_up_p) ;  /* 0x0000061000007944 */ /* 0x01cfea0003c00000 */
[----:B------:R-:W-:Y:S05]  /*1be60*/  BRA `(.L_x_2256) ;  /* 0xffffc6a000007947 */ /* 0x000fea000383ffff */
.L_x_2182:
[----:B------:R-:W-:Y:S02]  /*1be70*/  MOV R3, 0x2 ;  /* 0x0000000200037802 */ /* 0x000fe40000000f00 */
[----:B------:R-:W-:-:S02]  /*1be80*/  MOV R2, 0x1bea0 ;  /* 0x0001bea000027802 */ /* 0x000fc40000000f00 */
[----:B--23--:R-:W-:Y:S05]  /*1be90*/  CALL.REL.NOINC `($__internal_37_$__cuda_sm70_shflsync_up_p) ;  /* 0x000005d000007944 */ /* 0x00cfea0003c00000 */
        /* <DEDUP_REMOVED lines=24> */
.L_x_2186:
[----:B------:R-:W-:Y:S02]  /*1c020*/  MOV R3, 0x1 ;  /* 0x0000000100037802 */ /* 0x000fe40000000f00 */
[----:B------:R-:W-:Y:S02]  /*1c030*/  MOV R2, 0x1c050 ;  /* 0x0001c05000027802 */ /* 0x000fe40000000f00 */
[----:B------:R-:W-:Y:S05]  /*1c040*/  CALL.REL.NOINC `($__internal_37_$__cuda_sm70_shflsync_up_p) ;  /* 0x0000042000007944 */ /* 0x000fea0003c00000 */
[----:B------:R-:W-:Y:S01]  /*1c050*/  MOV R2, R4 ;  /* 0x0000000400027202 */ /* 0x000fe20000000f00 */
[----:B------:R-:W-:Y:S05]  /*1c060*/  BRA `(.L_x_2258) ;  /* 0xffffc6f000007947 */ /* 0x000fea000383ffff */
.L_x_2187:
[----:B------:R-:W-:Y:S02]  /*1c070*/  MOV R3, 0x2 ;  /* 0x0000000200037802 */ /* 0x000fe40000000f00 */
[----:B------:R-:W-:Y:S02]  /*1c080*/  MOV R2, 0x1c0a0 ;  /* 0x0001c0a000027802 */ /* 0x000fe40000000f00 */
        /* <DEDUP_REMOVED lines=25> */
.L_x_2189:
[----:B------:R-:W-:Y:S02]  /*1c220*/  SEL R0, RZ, 0x1, P0 ;  /* 0x00000001ff007807 */ /* 0x000fe40000000000 */
[----:B------:R-:W-:Y:S02]  /*1c230*/  MOV R2, 0x1c250 ;  /* 0x0001c25000027802 */ /* 0x000fe40000000f00 */
[----:B-1----:R-:W-:Y:S05]  /*1c240*/  CALL.REL.NOINC `($__internal_38_$__cuda_sm70_votesync_ballot) ;  /* 0x0000028000007944 */ /* 0x002fea0003c00000 */
[----:B------:R-:W-:Y:S01]  /*1c250*/  MOV R5, R0 ;  /* 0x0000000000057202 */ /* 0x000fe20000000f00 */
[----:B------:R-:W-:Y:S05]  /*1c260*/  BRA `(.L_x_2260) ;  /* 0xffffc68000007947 */ /* 0x000fea000383ffff */
.L_x_2190:
[----:B------:R-:W-:Y:S01]  /*1c270*/  IMAD.MOV.U32 R195, RZ, RZ, R6 ;  /* 0x000000ffffc37224 */ /* 0x000fe200078e0006 */
[----:B------:R-:W-:Y:S01]  /*1c280*/  MOV R2, R0 ;  /* 0x0000000000027202 */ /* 0x000fe20000000f00 */
[----:B------:R-:W-:Y:S01]  /*1c290*/  IMAD.MOV.U32 R221, RZ, RZ, 0x1f ;  /* 0x0000001fffdd7424 */ /* 0x000fe200078e00ff */
[----:B------:R-:W-:Y:S02]  /*1c2a0*/  MOV R3, 0x1c2c0 ;  /* 0x0001c2c000037802 */ /* 0x000fe40000000f00 */
[----:B-1----:R-:W-:Y:S05]  /*1c2b0*/  CALL.REL.NOINC `($__internal_36_$__cuda_sm70_shflsync_idx_p) ;  /* 0x0000015000007944 */ /* 0x002fea0003c00000 */
[----:B------:R-:W-:Y:S01]  /*1c2c0*/  IMAD.MOV.U32 R10, RZ, RZ, R195 ;  /* 0x000000ffff0a7224 */ /* 0x000fe200078e00c3 */
[----:B------:R-:W-:Y:S01]  /*1c2d0*/  MOV R2, R0 ;  /* 0x0000000000027202 */ /* 0x000fe20000000f00 */
[----:B------:R-:W-:Y:S01]  /*1c2e0*/  IMAD.MOV.U32 R195, RZ, RZ, R7 ;  /* 0x000000ffffc37224 */ /* 0x000fe200078e0007 */
[----:B------:R-:W-:-:S02]  /*1c2f0*/  MOV R221, 0x1f ;  /* 0x0000001f00dd7802 */ /* 0x000fc40000000f00 */
[----:B------:R-:W-:Y:S02]  /*1c300*/  MOV R3, 0x1c320 ;  /* 0x0001c32000037802 */ /* 0x000fe40000000f00 */
[----:B------:R-:W-:Y:S05]  /*1c310*/  CALL.REL.NOINC `($__internal_36_$__cuda_sm70_shflsync_idx_p) ;  /* 0x000000f000007944 */ /* 0x000fea0003c00000 */
[----:B------:R-:W-:Y:S01]  /*1c320*/  MOV R7, R195 ;  /* 0x000000c300077202 */ /* 0x000fe20000000f00 */
[----:B------:R-:W-:Y:S05]  /*1c330*/  BRA `(.L_x_2261) ;  /* 0xffffc60000007947 */ /* 0x000fea000383ffff */
.L_x_2193:
[----:B------:R-:W-:Y:S01]  /*1c340*/  IMAD.MOV.U32 R195, RZ, RZ, R4 ;  /* 0x000000ffffc37224 */ /* 0x000fe200078e0004 */
[----:B------:R-:W-:Y:S01]  /*1c350*/  MOV R2, R0 ;  /* 0x0000000000027202 */ /* 0x000fe20000000f00 */
[----:B------:R-:W-:Y:S01]  /*1c360*/  IMAD.MOV.U32 R221, RZ, RZ, 0x1f ;  /* 0x0000001fffdd7424 */ /* 0x000fe200078e00ff */
[----:B------:R-:W-:Y:S02]  /*1c370*/  MOV R3, 0x1c390 ;  /* 0x0001c39000037802 */ /* 0x000fe40000000f00 */
[----:B-1-34-:R-:W-:Y:S05]  /*1c380*/  CALL.REL.NOINC `($__internal_36_$__cuda_sm70_shflsync_idx_p) ;  /* 0x0000008000007944 */ /* 0x01afea0003c00000 */
[----:B------:R-:W-:Y:S01]  /*1c390*/  MOV R11, R195 ;  /* 0x000000c3000b7202 */ /* 0x000fe20000000f00 */
[----:B------:R-:W-:Y:S05]  /*1c3a0*/  BRA `(.L_x_2192) ;  /* 0xffffc5f000007947 */ /* 0x000fea000383ffff */
        .weak           $__internal_35_$__cuda_sm70_shflsync_bfly_p
        .type           $__internal_35_$__cuda_sm70_shflsync_bfly_p,@function
        .size           $__internal_35_$__cuda_sm70_shflsync_bfly_p,($__internal_36_$__cuda_sm70_shflsync_idx_p - $__internal_35_$__cuda_sm70_shflsync_bfly_p)
$__internal_35_$__cuda_sm70_shflsync_bfly_p:
[----:B------:R-:W-:Y:S02]  /*1c3b0*/  MOV R169, 0xffffffff ;  /* 0xffffffff00a97802 */ /* 0x000fe40000000f00 */
[----:B------:R-:W-:Y:S02]  /*1c3c0*/  MOV R3, 0x1f ;  /* 0x0000001f00037802 */ /* 0x000fe40000000f00 */
[----:B------:R-:W-:Y:S04]  /*1c3d0*/  WARPSYNC R169 ;  /* 0x000000a900007348 */ /* 0x000fe80003800000 */
[----:B------:R1:W2:Y:S02]  /*1c3e0*/  SHFL.BFLY PT, R0, R132, R0, R3 ;  /* 0x0c00000084007389 */ /* 0x0002a400000e0003 */
[----:B-1----:R-:W-:-:S04]  /*1c3f0*/  MOV R3, 0x0 ;  /* 0x0000000000037802 */ /* 0x002fc80000000f00 */
[----:B--2---:R-:W-:Y:S05]  /*1c400*/  RET.REL.NODEC R2 `(_ZN7cutlass13device_kernelIN5flash19enable_sm80_to_sm89INS1_16FlashAttnFwdSm80INS1_25CollectiveMainloopFwdSm80ILi8ELi1ELb0EN4cute5tupleIJNS5_1CILi128EEENS7_ILi64EEENS7_ILi256EEEEEELi256ENS_10bfloat16_tEfNS_4arch4Sm80ELb0ELb1ELb0ELb1ELb1ELb0ELb1ELb1EEENS1_21CollectiveEpilogueFwdINS6_IJS8_SA_S9_EEENS6_IJNS7_ILi1EEESI_SI_EEESC_SE_Li256ELb1ELb1ELb1ELb0EEENS1_36VarlenDynamicPersistentTileSchedulerILi128ELi64ELi256ELi256ELb1ELb1ELb0ELb1ELb0ELb1EEEEEEEEEvNT_6ParamsE) ;  /* 0xfffe3bf002007950 */ /* 0x004fea0003c3ffff */
        .weak           $__internal_36_$__cuda_sm70_shflsync_idx_p
        .type           $__internal_36_$__cuda_sm70_shflsync_idx_p,@function
        .size           $__internal_36_$__cuda_sm70_shflsync_idx_p,($__internal_37_$__cuda_sm70_shflsync_up_p - $__internal_36_$__cuda_sm70_shflsync_idx_p)
$__internal_36_$__cuda_sm70_shflsync_idx_p:
[----:B------:R-:W-:-:S04]  /*1c410*/  MOV R244, 0xffffffff ;  /* 0xffffffff00f47802 */ /* 0x000fc80000000f00 */
[----:B------:R-:W-:Y:S04]  /*1c420*/  WARPSYNC R244 ;  /* 0x000000f400007348 */ /* 0x000fe80003800000 */
[----:B------:R1:W2:Y:S02]  /*1c430*/  SHFL.IDX PT, R195, R195, R2, R221 ;  /* 0x00000002c3c37389 */ /* 0x0002a400000e00dd */
[----:B-1----:R-:W-:Y:S02]  /*1c440*/  MOV R2, R3 ;  /* 0x0000000300027202 */ /* 0x002fe40000000f00 */
[----:B------:R-:W-:-:S04]  /*1c450*/  MOV R3, 0x0 ;  /* 0x0000000000037802 */ /* 0x000fc80000000f00 */
[----:B--2---:R-:W-:Y:S05]  /*1c460*/  RET.REL.NODEC R2 `(_ZN7cutlass13device_kernelIN5flash19enable_sm80_to_sm89INS1_16FlashAttnFwdSm80INS1_25CollectiveMainloopFwdSm80ILi8ELi1ELb0EN4cute5tupleIJNS5_1CILi128EEENS7_ILi64EEENS7_ILi256EEEEEELi256ENS_10bfloat16_tEfNS_4arch4Sm80ELb0ELb1ELb0ELb1ELb1ELb0ELb1ELb1EEENS1_21CollectiveEpilogueFwdINS6_IJS8_SA_S9_EEENS6_IJNS7_ILi1EEESI_SI_EEESC_SE_Li256ELb1ELb1ELb1ELb0EEENS1_36VarlenDynamicPersistentTileSchedulerILi128ELi64ELi256ELi256ELb1ELb1ELb0ELb1ELb0ELb1EEEEEEEEEvNT_6ParamsE) ;  /* 0xfffe3b9002007950 */ /* 0x004fea0003c3ffff */
        .weak           $__internal_37_$__cuda_sm70_shflsync_up_p
        .type           $__internal_37_$__cuda_sm70_shflsync_up_p,@function
        .size           $__internal_37_$__cuda_sm70_shflsync_up_p,($__internal_38_$__cuda_sm70_votesync_ballot - $__internal_37_$__cuda_sm70_shflsync_up_p)
$__internal_37_$__cuda_sm70_shflsync_up_p:
[----:B------:R-:W-:Y:S02]  /*1c470*/  MOV R4, RZ ;  /* 0x000000ff00047202 */ /* 0x000fe40000000f00 */
[----:B------:R-:W-:-:S04]  /*1c480*/  MOV R10, 0xffffffff ;  /* 0xffffffff000a7802 */ /* 0x000fc80000000f00 */
[----:B------:R-:W-:Y:S04]  /*1c490*/  WARPSYNC R10 ;  /* 0x0000000a00007348 */ /* 0x000fe80003800000 */
[----:B------:R1:W2:Y:S02]  /*1c4a0*/  SHFL.UP PT, R4, R0, R3, R4 ;  /* 0x0400000300047389 */ /* 0x0002a400000e0004 */
[----:B-1----:R-:W-:-:S04]  /*1c4b0*/  MOV R3, 0x0 ;  /* 0x0000000000037802 */ /* 0x002fc80000000f00 */
[----:B--2---:R-:W-:Y:S05]  /*1c4c0*/  RET.REL.NODEC R2 `(_ZN7cutlass13device_kernelIN5flash19enable_sm80_to_sm89INS1_16FlashAttnFwdSm80INS1_25CollectiveMainloopFwdSm80ILi8ELi1ELb0EN4cute5tupleIJNS5_1CILi128EEENS7_ILi64EEENS7_ILi256EEEEEELi256ENS_10bfloat16_tEfNS_4arch4Sm80ELb0ELb1ELb0ELb1ELb1ELb0ELb1ELb1EEENS1_21CollectiveEpilogueFwdINS6_IJS8_SA_S9_EEENS6_IJNS7_ILi1EEESI_SI_EEESC_SE_Li256ELb1ELb1ELb1ELb0EEENS1_36VarlenDynamicPersistentTileSchedulerILi128ELi64ELi256ELi256ELb1ELb1ELb0ELb1ELb0ELb1EEEEEEEEEvNT_6ParamsE) ;  /* 0xfffe3b3002007950 */ /* 0x004fea0003c3ffff */
        .weak           $__internal_38_$__cuda_sm70_votesync_ballot
        .type           $__internal_38_$__cuda_sm70_votesync_ballot,@function
        .size           $__internal_38_$__cuda_sm70_votesync_ballot,(.L_x_3276 - $__internal_38_$__cuda_sm70_votesync_ballot)
$__internal_38_$__cuda_sm70_votesync_ballot:
[----:B------:R-:W-:Y:S01]  /*1c4d0*/  ISETP.NE.U32.AND P0, PT, R0, 0x1, PT ;  /* 0x000000010000780c */ /* 0x000fe20003f05070 */
[----:B------:R-:W-:-:S04]  /*1c4e0*/  IMAD.MOV.U32 R3, RZ, RZ, -0x1 ;  /* 0xffffffffff037424 */ /* 0x000fc800078e00ff */
[----:B------:R-:W-:Y:S08]  /*1c4f0*/  WARPSYNC R3 ;  /* 0x0000000300007348 */ /* 0x000ff00003800000 */
[----:B------:R-:W-:-:S04]  /*1c500*/  VOTE.ANY R0, PT, !P0 ;  /* 0x0000000000007806 */ /* 0x000fc800040e0100 */
[----:B------:R-:W-:Y:S01]  /*1c510*/  LOP3.LUT R0, R0, R3, RZ, 0xc0, !PT ;  /* 0x0000000300007212 */ /* 0x000fe200078ec0ff */
[----:B------:R-:W-:-:S04]  /*1c520*/  IMAD.MOV.U32 R3, RZ, RZ, 0x0 ;  /* 0x00000000ff037424 */ /* 0x000fc800078e00ff */
[----:B------:R-:W-:Y:S05]  /*1c530*/  RET.REL.NODEC R2 `(_ZN7cutlass13device_kernelIN5flash19enable_sm80_to_sm89INS1_16FlashAttnFwdSm80INS1_25CollectiveMainloopFwdSm80ILi8ELi1ELb0EN4cute5tupleIJNS5_1CILi128EEENS7_ILi64EEENS7_ILi256EEEEEELi256ENS_10bfloat16_tEfNS_4arch4Sm80ELb0ELb1ELb0ELb1ELb1ELb0ELb1ELb1EEENS1_21CollectiveEpilogueFwdINS6_IJS8_SA_S9_EEENS6_IJNS7_ILi1EEESI_SI_EEESC_SE_Li256ELb1ELb1ELb1ELb0EEENS1_36VarlenDynamicPersistentTileSchedulerILi128ELi64ELi256ELi256ELb1ELb1ELb0ELb1ELb0ELb1EEEEEEEEEvNT_6ParamsE) ;  /* 0xfffe3ac002007950 */ /* 0x000fea0003c3ffff */
.L_x_2262:
        /* <DEDUP_REMOVED lines=12> */
.L_x_3276:


//--------------------- .text._ZN7cutlass13device_kernelIN5flash19enable_sm80_to_sm89INS1_16FlashAttnFwdSm80INS1_25CollectiveMainloopFwdSm80ILi8ELi1ELb0EN4cute5tupleIJNS5_1CILi128EEENS7_ILi48EEENS7_ILi256EEEEEELi256ENS_10bfloat16_tEfNS_4arch4Sm80ELb0ELb1ELb0ELb1ELb1ELb1ELb1ELb1EEENS1_21CollectiveEpilogueFwdINS6_IJS8_SA_S9_EEENS6_IJNS7_ILi1EEESI_SI_EEESC_SE_Li256ELb1ELb1ELb1ELb0EEENS1_36VarlenDynamicPersistentTileSchedulerILi128ELi48ELi256ELi256ELb1ELb1ELb0ELb1ELb0ELb1EEEEEEEEEvNT_6ParamsE --------------------------
	.section	.text._ZN7cutlass13device_kernelIN5flash19enable_sm80_to_sm89INS1_16FlashAttnFwdSm80INS1_25CollectiveMainloopFwdSm80ILi8ELi1ELb0EN4cute5tupleIJNS5_1CILi128EEENS7_ILi48EEENS7_ILi256EEEEEELi256ENS_10bfloat16_tEfNS_4arch4Sm80ELb0ELb1ELb0ELb1ELb1ELb1ELb1ELb1EEENS1_21CollectiveEpilogueFwdINS6_IJS8_SA_S9_EEENS6_IJNS7_ILi1EEESI_SI_EEESC_SE_Li256ELb1ELb1ELb1ELb0EEENS1_36VarlenDynamicPersistentTileSchedulerILi128ELi48ELi256ELi256ELb1ELb1ELb0ELb1ELb0ELb1EEEEEEEEEvNT_6ParamsE,"ax",@progbits
	.sectioninfo	@"SHI_REGISTERS=255"
	.align	128
.text._ZN7cutlass13device_kernelIN5flash19enable_sm80_to_sm89INS1_16FlashAttnFwdSm80INS1_25CollectiveMainloopFwdSm80ILi8ELi1ELb0EN4cute5tupleIJNS5_1CILi128EEENS7_ILi48EEENS7_ILi256EEEEEELi256ENS_10bfloat16_tEfNS_4arch4Sm80ELb0ELb1ELb0ELb1ELb1ELb1ELb1ELb1EEENS1_21CollectiveEpilogueFwdINS6_IJS8_SA_S9_EEENS6_IJNS7_ILi1EEESI_SI_EEESC_SE_Li256ELb1ELb1ELb1ELb0EEENS1_36VarlenDynamicPersistentTileSchedulerILi128ELi48ELi256ELi256ELb1ELb1ELb0ELb1ELb0ELb1EEEEEEEEEvNT_6ParamsE:
        .type           _ZN7cutlass13device_kernelIN5flash19enable_sm80_to_sm89INS1_16FlashAttnFwdSm80INS1_25CollectiveMainloopFwdSm80ILi8ELi1ELb0EN4cute5tupleIJNS5_1CILi128EEENS7_ILi48EEENS7_ILi256EEEEEELi256ENS_10bfloat16_tEfNS_4arch4Sm80ELb0ELb1ELb0ELb1ELb1ELb1ELb1ELb1EEENS1_21CollectiveEpilogueFwdINS6_IJS8_SA_S9_EEENS6_IJNS7_ILi1EEESI_SI_EEESC_SE_Li256ELb1ELb1ELb1ELb0EEENS1_36VarlenDynamicPersistentTileSchedulerILi128ELi48ELi256ELi256ELb1ELb1ELb0ELb1ELb0ELb1EEEEEEEEEvNT_6ParamsE,@function
        .size           _ZN7cutlass13device_kernelIN5flash19enable_sm80_to_sm89INS1_16FlashAttnFwdSm80INS1_25CollectiveMainloopFwdSm80ILi8ELi1ELb0EN4cute5tupleIJNS5_1CILi128EEENS7_ILi48EEENS7_ILi256EEEEEELi256ENS_10bfloat16_tEfNS_4arch4Sm80ELb0ELb1ELb0ELb1ELb1ELb1ELb1ELb1EEENS1_21CollectiveEpilogueFwdINS6_IJS8_SA_S9_EEENS6_IJNS7_ILi1EEESI_SI_EEESC_SE_Li256ELb1ELb1ELb1ELb0EEENS1_36VarlenDynamicPersistentTileSchedulerILi128ELi48ELi256ELi256ELb1ELb1ELb0ELb1ELb0ELb1EEEEEEEEEvNT_6ParamsE,(.L_x_3281 - _ZN7cutlass13device_kernelIN5flash19enable_sm80_to_sm89INS1_16FlashAttnFwdSm80INS1_25CollectiveMainloopFwdSm80ILi8ELi1ELb0EN4cute5tupleIJNS5_1CILi128EEENS7_ILi48EEENS7_ILi256EEEEEELi256ENS_10bfloat16_tEfNS_4arch4Sm80ELb0ELb1ELb0ELb1ELb1ELb1ELb1ELb1EEENS1_21CollectiveEpilogueFwdINS6_IJS8_SA_S9_EEENS6_IJNS7_ILi1EEESI_SI_EEESC_SE_Li256ELb1ELb1ELb1ELb0EEENS1_36VarlenDynamicPersistentTileSchedulerILi128ELi48ELi256ELi256ELb1ELb1ELb0ELb1ELb0ELb1EEEEEEEEEvNT_6ParamsE)
        .other          _ZN7cutlass13device_kernelIN5flash19enable_sm80_to_sm89INS1_16FlashAttnFwdSm80INS1_25CollectiveMainloopFwdSm80ILi8ELi1ELb0EN4cute5tupleIJNS5_1CILi128EEENS7_ILi48EEENS7_ILi256EEEEEELi256ENS_10bfloat16_tEfNS_4arch4Sm80ELb0ELb1ELb0ELb1ELb1ELb1ELb1ELb1EEENS1_21CollectiveEpilogueFwdINS6_IJS8_SA_S9_EEENS6_IJNS7_ILi1EEESI_SI_EEESC_SE_Li256ELb1ELb1ELb1ELb0EEENS1_36VarlenDynamicPersistentTileSchedulerILi128ELi48ELi256ELi256ELb1ELb1ELb0ELb1ELb0ELb1EEEEEEEEEvNT_6ParamsE,@"STO_CUDA_ENTRY STV_DEFAULT"
_ZN7cutlass13device_kernelIN5flash19enable_sm80_to_sm89INS1_16FlashAttnFwdSm80INS1_25CollectiveMainloopFwdSm80ILi8ELi1ELb0EN4cute5tupleIJNS5_1CILi128EEENS7_ILi48EEENS7_ILi256EEEEEELi256ENS_10bfloat16_tEfNS_4arch4Sm80ELb0ELb1ELb0ELb1ELb1ELb1ELb1ELb1EEENS1_21CollectiveEpilogueFwdINS6_IJS8_SA_S9_EEENS6_IJNS7_ILi1EEESI_SI_EEESC_SE_Li256ELb1ELb1ELb1ELb0EEENS1_36VarlenDynamicPersistentTileSchedulerILi128ELi48ELi256ELi256ELb1ELb1ELb0ELb1ELb0ELb1EEEEEEEEEvNT_6ParamsE:
[----:B------:R-:W-:-:S03]  /*0000*/  MOV R1, c[0x0][0x28] ;  /* 0x00000a0000017a02 */ /* 0x000fc60000000f00 */
[----:B------:R-:W1:Y:S01]  /*0010*/  S2R R2, SR_TID.X ;  /* 0x0000000000027919 */ /* 0x000e620000002100 */
[----:B------:R-:W-:Y:S01]  /*0020*/  IADD3 R1, R1, -0x1e8, RZ ;  /* 0xfffffe1801017810 */ /* 0x000fe20007ffe0ff */
[----:B------:R-:W-:-:S03]  /*0030*/  ULDC.64 UR10, c[0x0][0x118] ;  /* 0x00004600000a7ab9 */ /* 0x000fc60000000a00 */
[----:B------:R2:W3:Y:S01]  /*0040*/  R2UR UR4, R1 ;  /* 0x00000000010473c2 */ /* 0x0004e200000e0000 */
[----:B-1----:R-:W-:-:S06]  /*0050*/  SHF.R.U32.HI R0, RZ, 0x5, R2 ;  /* 0x00000005ff007819 */ /* 0x002fcc0000011602 */
[----:B------:R-:W1:Y:S02]  /*0060*/  SHFL.IDX PT, R0, R0, RZ, 0x1f ;  /* 0x00001fff00007589 */ /* 0x000e6400000e0000 */
[----:B-1----:R-:W1:Y:S02]  /*0070*/  R2UR UR8, R0 ;  /* 0x00000000000873c2 */ /* 0x002e6400000e0000 */
[----:B-1----:R-:W-:-:S13]  /*0080*/  ISETP.NE.AND P0, PT, RZ, UR8, PT ;  /* 0x00000008ff007c0c */ /* 0x002fda000bf05270 */
[----:B------:R-:W-:Y:S06]  /*0090*/  @P0 BAR.SYNC.DEFER_BLOCKING 0x5, 0x100 ;  /* 0x0144000000000b1d */ /* 0x000fec0000010000 */
[----:B------:R-:W1:Y:S02]  /*00a0*/  @P0 LDS.128 R4, [0x20080] ;  /* 0x02008000ff040984 */ /* 0x000e640000000c00 */
[----:B-1----:R-:W-:Y:S02]  /*00b0*/  @P0 IMAD.MOV.U32 R0, RZ, RZ, R4 ;  /* 0x000000ffff000224 */ /* 0x002fe400078e0004 */
[----:B------:R2:W-:Y:S01]  /*00c0*/  @P0 STL [R1+0x15c], R5 ;  /* 0x00015c0501000387 */ /* 0x0005e20000100800 */
[----:B------:R-:W-:-:S02]  /*00d0*/  @P0 IMAD.MOV.U32 R4, RZ, RZ, R7 ;  /* 0x000000ffff040224 */ /* 0x000fc400078e0007 */
[----:B------:R-:W-:Y:S01]  /*00e0*/  @P0 IMAD.MOV.U32 R3, RZ, RZ, R6 ;  /* 0x000000ffff030224 */ /* 0x000fe200078e0006 */
[----:B------:R2:W-:Y:S04]  /*00f0*/  @P0 STL [R1+0xd4], R0 ;  /* 0x0000d40001000387 */ /* 0x0005e80000100800 */
[----:B------:R2:W-:Y:S04]  /*0100*/  @P0 STL [R1+0xac], R4 ;  /* 0x0000ac0401000387 */ /* 0x0005e80000100800 */
[----:B------:R2:W-:Y:S04]  /*0110*/  @P0 STL [R1+0xa8], R3 ;  /* 0x0000a80301000387 */ /* 0x0005e80000100800 */
[----:B------:R-:W-:Y:S06]  /*0120*/  @P0 BAR.ARV 0x4, 0x100 ;  /* 0x0104000000000b1d */ /* 0x000fec0000002000 */
[----:B------:R-:W-:Y:S05]  /*0130*/  @P0 BRA `(.L_x_2263) ;  /* 0x0000101000000947 */ /* 0x000fea0003800000 */
[----:B---3--:R-:W-:Y:S01]  /*0140*/  LOP3.LUT R13, R2, 0x1f, RZ, 0xc0, !PT ;  /* 0x0000001f020d7812 */ /* 0x008fe200078ec0ff */
[----:B------:R-:W-:-:S03]  /*0150*/  CS2R R8, SRZ ;  /* 0x0000000000087805 */ /* 0x000fc6000001ff00 */
[----:B------:R-:W-:-:S04]  /*0160*/  ISETP.NE.AND P6, PT, R13, 0x1f, PT ;  /* 0x0000001f0d00780c */ /* 0x000fc80003fc5270 */
[----:B------:R-:W-:-:S13]  /*0170*/  ISETP.GE.OR P0, PT, R13, c[0x0][0x53c], !P6 ;  /* 0x00014f000d007a0c */ /* 0x000fda0007706670 */
[----:B--2---:R-:W-:Y:S02]  /*0180*/  @!P0 IMAD.MOV.U32 R4, RZ, RZ, 0x4 ;  /* 0x00000004ff048424 */ /* 0x004fe400078e00ff */
        /* <DEDUP_REMOVED lines=34> */
[----:B------:R-:W-:-:S03]  /*03b0*/  MOV R6, RZ ;  /* 0x000000ff00067202 */ /* 0x000fc60000000f00 */
.L_x_2268:
[----:B------:R-:W-:Y:S01]  /*03c0*/  IMAD.MOV.U32 R2, RZ, RZ, c[0x0][0x53c] ;  /* 0x00014f00ff027624 */ /* 0x000fe200078e00ff */
[----:B------:R-:W-:-:S04]  /*03d0*/  IADD3 R0, R6, 0x1f, RZ ;  /* 0x0000001f06007810 */ /* 0x000fc80007ffe0ff */
[----:B------:R1:W-:Y:S01]  /*03e0*/  STL [R1+0xac], R2 ;  /* 0x0000ac0201007387 */ /* 0x0003e20000100800 */
[----:B------:R-:W-:-:S13]  /*03f0*/  ISETP.GE.AND P0, PT, R0, c[0x0][0x53c], PT ;  /* 0x00014f0000007a0c */ /* 0x000fda0003f06270 */
[----:B------:R-:W-:Y:S05]  /*0400*/  @P0 BRA `(.L_x_2265) ;  /* 0x00000c4000000947 */ /* 0x000fea0003800000 */
[----:B------:R-:W-:Y:S01]  /*0410*/  MOV R6, R0 ;  /* 0x0000000000067202 */ /* 0x000fe20000000f00 */
[----:B------:R-:W-:-:S03]  /*0420*/  CS2R R8, SRZ ;  /* 0x0000000000087805 */ /* 0x000fc6000001ff00 */
[----:B------:R-:W-:-:S04]  /*0430*/  IADD3 R0, R13, R6, RZ ;  /* 0x000000060d007210 */ /* 0x000fc80007ffe0ff */
        /* <DEDUP_REMOVED lines=10> */
.L_x_2512:
        /* <DEDUP_REMOVED lines=16> */
.L_x_2513:
[----:B--2---:R-:W-:-:S05]  /*05e0*/  IMAD R0, R0, c[0x0][0x538], RZ ;  /* 0x00014e0000007a24 */ /* 0x004fca00078e02ff */
[----:B------:R-:W-:-:S04]  /*05f0*/  IADD3 R7, R0, R7, RZ ;  /* 0x0000000700077210 */ /* 0x000fc80007ffe0ff */
[----:B------:R-:W-:-:S13]  /*0600*/  ISETP.GT.AND P0, PT, R7, UR5, PT ;  /* 0x0000000507007c0c */ /* 0x000fda000bf04270 */
[----:B-1----:R-:W-:Y:S05]  /*0610*/  @!P0 BRA `(.L_x_2268) ;  /* 0xfffffda000008947 */ /* 0x002fea000383ffff */
.L_x_2264:
[----:B------:R-:W-:-:S05]  /*0620*/  IADD3 R10, -R0, R7, RZ ;  /* 0x00000007000a7210 */ /* 0x000fca0007ffe1ff */
[----:B------:R-:W-:-:S05]  /*0630*/  IMAD R0, R4, c[0x0][0x538], R10 ;  /* 0x00014e0004007a24 */ /* 0x000fca00078e020a */
[----:B------:R-:W-:Y:S01]  /*0640*/  ISETP.GT.AND P0, PT, R0, UR5, PT ;  /* 0x0000000500007c0c */ /* 0x000fe2000bf04270 */
[----:B------:R-:W-:-:S12]  /*0650*/  BRA.DIV ~URZ, `(.L_x_2269) ;  /* 0x0001f0427f007947 */ /* 0x000fd8000b800000 */
[----:B------:R-:W-:-:S04]  /*0660*/  VOTE.ANY R7, PT, !P0 ;  /* 0x0000000000077806 */ /* 0x000fc800040e0100 */
.L_x_2514:
[----:B------:R-:W1:Y:S02]  /*0670*/  POPC R0, R7 ;  /* 0x0000000700007309 */ /* 0x000e640000000000 */
[----:B-1----:R-:W-:-:S05]  /*0680*/  IADD3 R2, R0, R6, RZ ;  /* 0x0000000600027210 */ /* 0x002fca0007ffe0ff */
[----:B------:R1:W-:Y:S01]  /*0690*/  STL [R1+0xac], R2 ;  /* 0x0000ac0201007387 */ /* 0x0003e20000100800 */
[----:B------:R-:W-:Y:S05]  /*06a0*/  BRA.DIV ~URZ, `(.L_x_2270) ;  /* 0x0001f0427f007947 */ /* 0x000fea000b800000 */
[----:B------:R2:W3:Y:S01]  /*06b0*/  SHFL.IDX PT, R12, R9, R0, 0x1f ;  /* 0x00001f00090c7589 */ /* 0x0004e200000e0000 */
[----:B------:R-:W-:-:S03]  /*06c0*/  MOV R5, RZ ;  /* 0x000000ff00057202 */ /* 0x000fc60000000f00 */
[----:B------:R2:W4:Y:S04]  /*06d0*/  SHFL.IDX PT, R9, R8, R0, 0x1f ;  /* 0x00001f0008097589 */ /* 0x00052800000e0000 */
.L_x_2515:
[----:B------:R-:W-:Y:S01]  /*06e0*/  ISETP.NE.AND P0, PT, R7, RZ, PT ;  /* 0x000000ff0700720c */ /* 0x000fe20003f05270 */
[----:B------:R-:W-:-:S12]  /*06f0*/  BSSY B0, `(.L_x_2271) ;  /* 0x0000005000007945 */ /* 0x000fd80003800000 */
[----:B------:R-:W-:Y:S05]  /*0700*/  @!P0 BRA `(.L_x_2272) ;  /* 0x0000003000008947 */ /* 0x000fea0003800000 */
[----:B--2---:R-:W-:Y:S01]  /*0710*/  IADD3 R0, R0, -0x1, RZ ;  /* 0xffffffff00007810 */ /* 0x004fe20007ffe0ff */
[----:B------:R-:W-:Y:S05]  /*0720*/  BRA.DIV ~URZ, `(.L_x_2273) ;  /* 0x0001f0a27f007947 */ /* 0x000fea000b800000 */
[----:B------:R2:W1:Y:S02]  /*0730*/  SHFL.IDX PT, R5, R4, R0, 0x1f ;  /* 0x00001f0004057589 */ /* 0x00046400000e0000 */
.L_x_2272:
[----:B------:R-:W-:Y:S05]  /*0740*/  BSYNC B0 ;  /* 0x0000000000007941 */ /* 0x000fea0003800000 */
.L_x_2271:
        /* <DEDUP_REMOVED lines=35> */
[----:B------:R-:W-:Y:S02]  /*0980*/  @P2 IADD3 R2, R2, 0x1, RZ ;  /* 0x0000000102022810 */ /* 0x000fe40007ffe0ff */
[----:B-1----:R-:W-:-:S03]  /*0990*/  IADD3 R0, RZ, -R3, RZ ;  /* 0x80000003ff007210 */ /* 0x002fc60007ffe0ff */
[----:B------:R-:W-:Y:S01]  /*09a0*/  IMAD.MOV.U32 R4, RZ, RZ, R2 ;  /* 0x000000ffff047224 */ /* 0x000fe200078e0002 */
[----:B------:R-:W-:-:S03]  /*09b0*/  MOV R2, RZ ;  /* 0x000000ff00027202 */ /* 0x000fc60000000f00 */
[----:B------:R-:W-:Y:S01]  /*09c0*/  @!P1 IMAD.MOV R4, RZ, RZ, -R4 ;  /* 0x000000ffff049224 */ /* 0x000fe200078e0a04 */
[----:B------:R-:W-:Y:S01]  /*09d0*/  @!P0 LOP3.LUT R4, RZ, R12, RZ, 0x33, !PT ;  /* 0x0000000cff048212 */ /* 0x000fe200078e33ff */
[----:B------:R-:W-:Y:S01]  /*09e0*/  IMAD.MOV.U32 R5, RZ, RZ, R0 ;  /* 0x000000ffff057224 */ /* 0x000fe200078e0000 */
[----:B------:R-:W-:Y:S02]  /*09f0*/  IABS R0, R9 ;  /* 0x0000000900007213 */ /* 0x000fe40000000000 */
[----:B------:R-:W-:Y:S01]  /*0a00*/  IABS R7, R4 ;  /* 0x0000000400077213 */ /* 0x000fe20000000000 */
[----:B------:R-:W-:Y:S02]  /*0a10*/  IMAD R5, R5, R8, RZ ;  /* 0x0000000805057224 */ /* 0x000fe400078e02ff */
[----:B------:R-:W-:Y:S02]  /*0a20*/  IMAD.MOV R6, RZ, RZ, -R0 ;  /* 0x000000ffff067224 */ /* 0x000fe400078e0a00 */
        /* <DEDUP_REMOVED lines=23> */
.L_x_2275:
        /* <DEDUP_REMOVED lines=12> */
[----:B-1----:R-:W-:Y:S02]  /*0c60*/  IMAD.MOV R0, RZ, RZ, -R3 ;  /* 0x000000ffff007224 */ /* 0x002fe400078e0a03 */
[----:B------:R-:W-:Y:S02]  /*0c70*/  IMAD.MOV.U32 R2, RZ, RZ, RZ ;  /* 0x000000ffff027224 */ /* 0x000fe400078e00ff */
[----:B------:R-:W-:Y:S01]  /*0c80*/  IMAD.MOV.U32 R4, RZ, RZ, R0 ;  /* 0x000000ffff047224 */ /* 0x000fe200078e0000 */
[----:B------:R-:W-:-:S03]  /*0c90*/  IABS R0, R11 ;  /* 0x0000000b00007213 */ /* 0x000fc60000000000 */
[----:B------:R-:W-:Y:S01]  /*0ca0*/  IMAD R4, R4, R6, RZ ;  /* 0x0000000604047224 */ /* 0x000fe200078e02ff */
[----:B------:R-:W-:-:S03]  /*0cb0*/  MOV R5, R0 ;  /* 0x0000000000057202 */ /* 0x000fc60000000f00 */
        /* <DEDUP_REMOVED lines=15> */
[----:B------:R-:W-:Y:S02]  /*0db0*/  IMAD R10, R7, R4, RZ ;  /* 0x00000004070a7224 */ /* 0x000fe400078e02ff */
[----:B------:R-:W-:-:S03]  /*0dc0*/  IMAD.MOV R4, RZ, RZ, -R4 ;  /* 0x000000ffff047224 */ /* 0x000fc600078e0a04 */
[----:B------:R-:W-:Y:S01]  /*0dd0*/  IADD3 R0, -R10, c[0x0][0x538], RZ ;  /* 0x00014e000a007a10 */ /* 0x000fe20007ffe1ff */
[----:B------:R-:W-:-:S03]  /*0de0*/  IMAD R8, R9, R4, R11 ;  /* 0x0000000409087224 */ /* 0x000fc600078e020b */
[----:B------:R-:W-:-:S04]  /*0df0*/  IMNMX R6, R7, R0, PT ;  /* 0x0000000007067217 */ /* 0x000fc80003800200 */
[-C--:B------:R-:W-:Y:S02]  /*0e00*/  IABS R0, R6.reuse ;  /* 0x0000000600007213 */ /* 0x080fe40000000000 */
[----:B------:R-:W-:-:S03]  /*0e10*/  IABS R9, R6 ;  /* 0x0000000600097213 */ /* 0x000fc60000000000 */
[----:B------:R-:W-:-:S04]  /*0e20*/  IMAD.MOV.U32 R5, RZ, RZ, R0 ;  /* 0x000000ffff057224 */ /* 0x000fc800078e0000 */
[----:B------:R-:W1:Y:S08]  /*0e30*/  I2F.RP R2, R5 ;  /* 0x0000000500027306 */ /* 0x000e700000209400 */
[----:B-1----:R-:W1:Y:S02]  /*0e40*/  MUFU.RCP R2, R2 ;  /* 0x0000000200027308 */ /* 0x002e640000001000 */
[----:B-1----:R-:W-:-:S06]  /*0e50*/  IADD3 R2, R2, 0xffffffe, RZ ;  /* 0x0ffffffe02027810 */ /* 0x002fcc0007ffe0ff */
[----:B------:R-:W1:Y:S02]  /*0e60*/  F2I.FTZ.U32.TRUNC.NTZ R3, R2 ;  /* 0x0000000200037305 */ /* 0x000e64000021f000 */
[----:B-1----:R-:W-:Y:S01]  /*0e70*/  IADD3 R0, RZ, -R3, RZ ;  /* 0x80000003ff007210 */ /* 0x002fe20007ffe0ff */
[----:B------:R-:W-:-:S04]  /*0e80*/  IMAD.MOV.U32 R2, RZ, RZ, RZ ;  /* 0x000000ffff027224 */ /* 0x000fc800078e00ff */
[----:B------:R-:W-:Y:S01]  /*0e90*/  IMAD.MOV.U32 R7, RZ, RZ, R0 ;  /* 0x000000ffff077224 */ /* 0x000fe200078e0000 */
[----:B------:R-:W-:-:S03]  /*0ea0*/  IABS R0, R8 ;  /* 0x0000000800007213 */ /* 0x000fc60000000000 */
[----:B------:R-:W-:Y:S02]  /*0eb0*/  IMAD R7, R7, R5, RZ ;  /* 0x0000000507077224 */ /* 0x000fe400078e02ff */
        /* <DEDUP_REMOVED lines=20> */
.L_x_2276:
[----:B------:R-:W-:Y:S05]  /*1000*/  BSYNC B0 ;  /* 0x0000000000007941 */ /* 0x000fea0003800000 */
.L_x_2274:
[----:B------:R-:W-:-:S04]  /*1010*/  LOP3.LUT R0, RZ, R0, RZ, 0x33, !PT ;  /* 0x00000000ff007212 */ /* 0x000fc800078e33ff */
[----:B------:R-:W-:-:S05]  /*1020*/  IADD3 R0, R0, R12, RZ ;  /* 0x0000000c00007210 */ /* 0x000fca0007ffe0ff */
[----:B------:R2:W-:Y:S01]  /*1030*/  STL [R1+0x15c], R0 ;  /* 0x00015c0001007387 */ /* 0x0005e20000100800 */
[----:B------:R-:W-:Y:S05]  /*1040*/  BRA `(.L_x_2277) ;  /* 0x0000004000007947 */ /* 0x000fea0003800000 */
.L_x_2265:
[----:B------:R-:W-:Y:S01]  /*1050*/  MOV R0, UR5 ;  /* 0x0000000500007c02 */ /* 0x000fe20008000f00 */
[----:B------:R2:W-:Y:S04]  /*1060*/  STL [R1+0x15c], RZ ;  /* 0x00015cff01007387 */ /* 0x0005e80000100800 */
[----:B------:R2:W-:Y:S04]  /*1070*/  STL [R1+0xd4], R0 ;  /* 0x0000d40001007387 */ /* 0x0005e80000100800 */
[----:B------:R2:W-:Y:S02]  /*1080*/  STL [R1+0xa8], RZ ;  /* 0x0000a8ff01007387 */ /* 0x0005e40000100800 */
.L_x_2277:
[----:B------:R-:W3:Y:S04]  /*1090*/  LDL R4, [R1+0x15c] ;  /* 0x00015c0001047983 */ /* 0x000ee80000100800 */
[----:B--2---:R-:W2:Y:S04]  /*10a0*/  LDL R0, [R1+0xd4] ;  /* 0x0000d40001007983 */ /* 0x004ea80000100800 */
[----:B------:R-:W4:Y:S04]  /*10b0*/  LDL R3, [R1+0xa8] ;  /* 0x0000a80001037983 */ /* 0x000f280000100800 */
[----:B-1----:R-:W5:Y:S01]  /*10c0*/  LDL R2, [R1+0xac] ;  /* 0x0000ac0001027983 */ /* 0x002f620000100800 */
[----:B------:R-:W-:Y:S01]  /*10d0*/  ISETP.NE.AND P0, PT, R13, RZ, PT ;  /* 0x000000ff0d00720c */ /* 0x000fe20003f05270 */
[----:B------:R-:W-:Y:S01]  /*10e0*/  WARPSYNC 0xffffffff ;  /* 0xffffffff00007948 */ /* 0x000fe20003800000 */
[----:B---3--:R-:W-:Y:S01]  /*10f0*/  IMAD.MOV.U32 R5, RZ, RZ, R4 ;  /* 0x000000ffff057224 */ /* 0x008fe200078e0004 */
[----:B--2---:R-:W-:Y:S01]  /*1100*/  MOV R4, R0 ;  /* 0x0000000000047202 */ /* 0x004fe20000000f00 */
[----:B----4-:R-:W-:Y:S01]  /*1110*/  IMAD.MOV.U32 R6, RZ, RZ, R3 ;  /* 0x000000ffff067224 */ /* 0x010fe200078e0003 */
[----:B-----5:R-:W-:-:S08]  /*1120*/  MOV R7, R2 ;  /* 0x0000000200077202 */ /* 0x020fd00000000f00 */
[----:B------:R1:W-:Y:S04]  /*1130*/  @!P0 STS.128 [0x20080], R4 ;  /* 0x02008004ff008388 */ /* 0x0003e80000000c00 */
[----:B------:R-:W-:Y:S06]  /*1140*/  BAR.ARV 0x5, 0x100 ;  /* 0x0144000000007b1d */ /* 0x000fec0000002000 */
.L_x_2263:
[----:B--23--:R-:W2:Y:S02]  /*1150*/  LDL R0, [R1+0xac] ;  /* 0x0000ac0001007983 */ /* 0x00cea40000100800 */
[----:B--2---:R-:W-:-:S13]  /*1160*/  ISETP.GE.AND P0, PT, R0, c[0x0][0x53c], PT ;  /* 0x00014f0000007a0c */ /* 0x004fda0003f06270 */
[----:B------:R-:W-:Y:S05]  /*1170*/  @P0 EXIT ;  /* 0x000000000000094d */ /* 0x000fea0003800000 */
[----:B------:R-:W2:Y:S01]  /*1180*/  S2R R18, SR_TID.X ;  /* 0x0000000000127919 */ /* 0x000ea20000002100 */
[----:B------:R-:W-:Y:S01]  /*1190*/  IMAD.MOV.U32 R194, RZ, RZ, 0x20 ;  /* 0x00000020ffc27424 */ /* 0x000fe200078e00ff */
[----:B------:R-:W-:Y:S01]  /*11a0*/  ULDC UR7, c[0x0][0x20] ;  /* 0x0000080000077ab9 */ /* 0x000fe20000000800 */
[----:B------:R-:W-:Y:S01]  /*11b0*/  IMAD.MOV.U32 R195, RZ, RZ, 0x40 ;  /* 0x00000040ffc37424 */ /* 0x000fe200078e00ff */
[----:B------:R-:W-:Y:S02]  /*11c0*/  UIADD3 UR7, UP0, UR4, UR7, URZ ;  /* 0x0000000704077290 */ /* 0x000fe4000ff1e03f */
[----:B------:R-:W-:Y:S02]  /*11d0*/  ULDC UR6, c[0x0][0x24] ;  /* 0x0000090000067ab9 */ /* 0x000fe40000000800 */
[----:B------:R-:W-:Y:S01]  /*11e0*/  UIADD3.X UR6, URZ, UR6, URZ, UP0, !UPT ;  /* 0x000000063f067290 */ /* 0x000fe200087fe43f */
[----:B--2---:R-:W-:-:S04]  /*11f0*/  SHF.R.S32.HI R12, RZ, 0x1f, R18 ;  /* 0x0000001fff0c7819 */ /* 0x004fc80000011412 */
[CC--:B------:R-:W-:Y:S02]  /*1200*/  LEA.HI R3, R12.reuse, R18.reuse, RZ, 0x4 ;  /* 0x000000120c037211 */ /* 0x0c0fe400078f20ff */
[----:B-1----:R-:W-:Y:S02]  /*1210*/  LEA.HI R6, R12, R18, RZ, 0x2 ;  /* 0x000000120c067211 */ /* 0x002fe400078f10ff */
        /* <DEDUP_REMOVED lines=12> */
[C---:B------:R-:W-:Y:S01]  /*12e0*/  LOP3.LUT R3, R193.reuse, 0xfffffff8, RZ, 0xc0, !PT ;  /* 0xfffffff8c1037812 */ /* 0x040fe200078ec0ff */
[----:B------:R-:W-:Y:S01]  /*12f0*/  IMAD.SHL.U32 R193, R193, 0x40, RZ ;  /* 0x00000040c1c17824 */ /* 0x000fe200078e00ff */
[CC--:B------:R-:W-:Y:S01]  /*1300*/  LEA.HI R5, R12.reuse, R18.reuse, RZ, 0x5 ;  /* 0x000000120c057211 */ /* 0x0c0fe200078f28ff */
[----:B------:R-:W-:Y:S01]  /*1310*/  IMAD.IADD R0, R7, 0x1, -R4 ;  /* 0x0000000107007824 */ /* 0x000fe200078e0a04 */
[----:B------:R-:W-:Y:S01]  /*1320*/  LEA.HI R145, R12, R18, RZ, 0x3 ;  /* 0x000000120c917211 */ /* 0x000fe200078f18ff */
[----:B------:R-:W-:Y:S01]  /*1330*/  IMAD.IADD R8, R2, 0x1, -R3 ;  /* 0x0000000102087824 */ /* 0x000fe200078e0a03 */
[--C-:B------:R-:W-:Y:S02]  /*1340*/  SHF.R.S32.HI R7, RZ, 0x5, R5.reuse ;  /* 0x00000005ff077819 */ /* 0x100fe40000011405 */
[----:B------:R-:W-:Y:S02]  /*1350*/  SHF.R.S32.HI R4, RZ, 0x1f, R5 ;  /* 0x0000001fff047819 */ /* 0x000fe40000011405 */
[----:B------:R-:W-:-:S02]  /*1360*/  LOP3.LUT R2, R6, 0xfffffffc, RZ, 0xc0, !PT ;  /* 0xfffffffc06027812 */ /* 0x000fc400078ec0ff */
[----:B------:R-:W-:Y:S02]  /*1370*/  LOP3.LUT R146, R145, 0xfffffff8, RZ, 0xc0, !PT ;  /* 0xfffffff891927812 */ /* 0x000fe400078ec0ff */
[----:B------:R-:W-:Y:S01]  /*1380*/  LEA.HI R4, R4, R7, RZ, 0x3 ;  /* 0x0000000704047211 */ /* 0x000fe200078f18ff */
[C---:B------:R-:W-:Y:S01]  /*1390*/  IMAD.IADD R2, R18.reuse, 0x1, -R2 ;  /* 0x0000000112027824 */ /* 0x040fe200078e0a02 */
[----:B------:R-:W-:Y:S01]  /*13a0*/  LOP3.LUT R5, R5, 0xffffffe0, RZ, 0xc0, !PT ;  /* 0xffffffe005057812 */ /* 0x000fe200078ec0ff */
[----:B------:R-:W-:Y:S01]  /*13b0*/  IMAD.IADD R146, R18, 0x1, -R146 ;  /* 0x0000000112927824 */ /* 0x000fe200078e0a92 */
[----:B------:R-:W-:Y:S02]  /*13c0*/  LOP3.LUT R4, R4, 0xffffff8, RZ, 0xc0, !PT ;  /* 0x0ffffff804047812 */ /* 0x000fe400078ec0ff */
[----:B------:R-:W-:Y:S01]  /*13d0*/  LEA.HI R6, R2, R2, RZ, 0x1 ;  /* 0x0000000202067211 */ /* 0x000fe200078f08ff */
[----:B------:R-:W-:Y:S01]  /*13e0*/  IMAD.SHL.U32 R3, R146, 0x40, RZ ;  /* 0x0000004092037824 */ /* 0x000fe200078e00ff */
[----:B------:R-:W-:Y:S01]  /*13f0*/  LOP3.LUT P3, RZ, R0, 0x2, RZ, 0xc0, !PT ;  /* 0x0000000200ff7812 */ /* 0x000fe2000786c0ff */
[----:B------:R-:W-:Y:S01]  /*1400*/  IMAD.IADD R9, R7, 0x1, -R4 ;  /* 0x0000000107097824 */ /* 0x000fe200078e0a04 */
[----:B------:R-:W-:Y:S01]  /*1410*/  LOP3.LUT R4, R6, 0x1ffffffe, RZ, 0xc0, !PT ;  /* 0x1ffffffe06047812 */ /* 0x000fe200078ec0ff */
[----:B------:R-:W-:Y:S01]  /*1420*/  IMAD.IADD R17, R18, 0x1, -R5 ;  /* 0x0000000112117824 */ /* 0x000fe200078e0a05 */
[----:B------:R-:W-:Y:S01]  /*1430*/  LOP3.LUT R3, R3, 0x1c0, RZ, 0xc0, !PT ;  /* 0x000001c003037812 */ /* 0x000fe200078ec0ff */
[----:B------:R-:W-:Y:S01]  /*1440*/  IMAD.SHL.U32 R7, R7, 0x400, RZ ;  /* 0x0000040007077824 */ /* 0x000fe200078e00ff */
[----:B------:R-:W-:Y:S01]  /*1450*/  LOP3.LUT P0, RZ, R0, 0x4, RZ, 0xc0, !PT ;  /* 0x0000000400ff7812 */ /* 0x000fe2000780c0ff */
[C---:B------:R-:W-:Y:S01]  /*1460*/  IMAD.IADD R13, R2.reuse, 0x1, -R4 ;  /* 0x00000001020d7824 */ /* 0x040fe200078e0a04 */
[----:B------:R-:W-:Y:S01]  /*1470*/  LOP3.LUT R5, R3, 0x8, R145, 0xf8, !PT ;  /* 0x0000000803057812 */ /* 0x000fe200078ef891 */
[----:B------:R-:W-:Y:S01]  /*1480*/  IMAD R6, R2, 0x2, R7 ;  /* 0x0000000202067824 */ /* 0x000fe200078e0207 */
[----:B------:R-:W-:Y:S01]  /*1490*/  SHF.R.U32.HI R3, RZ, 0x3, R3 ;  /* 0x00000003ff037819 */ /* 0x000fe20000011603 */
[----:B------:R-:W-:Y:S01]  /*14a0*/  IMAD.SHL.U32 R2, R0, 0x40, RZ ;  /* 0x0000004000027824 */ /* 0x000fe200078e00ff */
[----:B------:R-:W-:Y:S01]  /*14b0*/  SHF.R.S32.HI R10, RZ, 0x1f, R17 ;  /* 0x0000001fff0a7819 */ /* 0x000fe20000011411 */
[----:B------:R-:W-:Y:S01]  /*14c0*/  IMAD.SHL.U32 R4, R11, 0x8, RZ ;  /* 0x000000080b047824 */ /* 0x000fe200078e00ff */
[----:B------:R-:W-:Y:S01]  /*14d0*/  LOP3.LUT R192, R5, R3, RZ, 0x3c, !PT ;  /* 0x0000000305c07212 */ /* 0x000fe200078e3cff */
[----:B------:R-:W-:Y:S01]  /*14e0*/  IMAD.SHL.U32 R140, R146, 0x8, RZ ;  /* 0x00000008928c7824 */ /* 0x000fe200078e00ff */
[----:B------:R-:W-:Y:S01]  /*14f0*/  LEA.HI R10, R10, R17, RZ, 0x2 ;  /* 0x000000110a0a7211 */ /* 0x000fe200078f10ff */
[----:B------:R-:W-:Y:S01]  /*1500*/  IMAD.SHL.U32 R142, R146, 0x4, RZ ;  /* 0x00000004928e7824 */ /* 0x000fe200078e00ff */
[----:B------:R-:W-:Y:S01]  /*1510*/  LOP3.LUT R5, R0, 0x1, RZ, 0xc0, !PT ;  /* 0x0000000100057812 */ /* 0x000fe200078ec0ff */
[----:B------:R-:W-:Y:S01]  /*1520*/  IMAD.SHL.U32 R0, R8, 0x40, RZ ;  /* 0x0000004008007824 */ /* 0x000fe200078e00ff */
[----:B------:R-:W-:Y:S01]  /*1530*/  LOP3.LUT R2, R2, 0x1c0, RZ, 0xc0, !PT ;  /* 0x000001c002027812 */ /* 0x000fe200078ec0ff */
[----:B------:R-:W-:Y:S01]  /*1540*/  IMAD R192, R11, 0x200, R192 ;  /* 0x000002000bc07824 */ /* 0x000fe200078e02c0 */
[----:B------:R-:W-:-:S02]  /*1550*/  SHF.R.S32.HI R3, RZ, 0x2, R10 ;  /* 0x00000002ff037819 */ /* 0x000fc4000001140a */
[----:B------:R-:W-:Y:S02]  /*1560*/  LEA.HI R2, R2, R2, RZ, 0x1d ;  /* 0x0000000202027211 */ /* 0x000fe400078fe8ff */
[----:B------:R-:W-:Y:S01]  /*1570*/  LOP3.LUT R0, R0, 0x1c0, RZ, 0xc0, !PT ;  /* 0x000001c000007812 */ /* 0x000fe200078ec0ff */
[----:B------:R-:W-:Y:S01]  /*1580*/  IMAD R16, R9, 0x10, R3 ;  /* 0x0000001009107824 */ /* 0x000fe200078e0203 */
[----:B------:R-:W-:Y:S01]  /*1590*/  ISETP.NE.U32.AND P4, PT, R5, 0x1, PT ;  /* 0x000000010500780c */ /* 0x000fe20003f85070 */
[----:B------:R-:W-:Y:S01]  /*15a0*/  IMAD.IADD R3, R6, 0x1, R2 ;  /* 0x0000000106037824 */ /* 0x000fe200078e0202 */
[----:B------:R-:W-:Y:S02]  /*15b0*/  LOP3.LUT R2, R0, 0x8, R4, 0xf8, !PT ;  /* 0x0000000800027812 */ /* 0x000fe400078ef804 */
[----:B------:R-:W-:Y:S01]  /*15c0*/  SHF.R.U32.HI R0, RZ, 0x3, R0 ;  /* 0x00000003ff007819 */ /* 0x000fe20000011600 */
[----:B------:R-:W-:Y:S01]  /*15d0*/  IMAD.SHL.U32 R15, R3, 0x2, RZ ;  /* 0x00000002030f7824 */ /* 0x000fe200078e00ff */
[----:B------:R-:W-:Y:S01]  /*15e0*/  LOP3.LUT R193, R193, 0xfffffe00, RZ, 0xc0, !PT ;  /* 0xfffffe00c1c17812 */ /* 0x000fe200078ec0ff */
[----:B------:R-:W-:Y:S01]  /*15f0*/  STL [R1+0x1e0], R16 ;  /* 0x0001e01001007387 */ /* 0x000fe20000100800 */
[----:B------:R-:W-:-:S02]  /*1600*/  LOP3.LUT R0, R2, R0, RZ, 0x3c, !PT ;  /* 0x0000000002007212 */ /* 0x000fc400078e3cff */
[----:B------:R-:W-:Y:S01]  /*1610*/  SHF.R.S32.HI R145, RZ, 0x3, R145 ;  /* 0x00000003ff917819 */ /* 0x000fe20000011491 */
[----:B------:R-:W-:Y:S01]  /*1620*/  STL [R1+0xb4], R15 ;  /* 0x0000b40f01007387 */ /* 0x000fe20000100800 */
[CC--:B------:R-:W-:Y:S02]  /*1630*/  IADD3 R197, R0.reuse, R193.reuse, R7 ;  /* 0x000000c100c57210 */ /* 0x0c0fe40007ffe007 */
[----:B------:R-:W-:Y:S01]  /*1640*/  LOP3.LUT R193, R0, R193, RZ, 0xfc, !PT ;  /* 0x000000c100c17212 */ /* 0x000fe200078efcff */
[----:B------:R-:W-:Y:S01]  /*1650*/  IMAD.SHL.U32 R0, R145, 0x40, RZ ;  /* 0x0000004091007824 */ /* 0x000fe200078e00ff */
[----:B------:R-:W-:Y:S02]  /*1660*/  IADD3 R2, R15, 0x80, RZ ;  /* 0x000000800f027810 */ /* 0x000fe40007ffe0ff */
[----:B------:R-:W-:Y:S02]  /*1670*/  IADD3 R3, R145, 0x20, RZ ;  /* 0x0000002091037810 */ /* 0x000fe40007ffe0ff */
[----:B------:R-:W-:-:S02]  /*1680*/  IADD3 R14, R15, 0x70, RZ ;  /* 0x000000700f0e7810 */ /* 0x000fc40007ffe0ff */
[----:B------:R-:W-:Y:S02]  /*1690*/  @P4 IADD3 R14, R2, 0x10, RZ ;  /* 0x00000010020e4810 */ /* 0x000fe40007ffe0ff */
[----:B------:R-:W-:Y:S02]  /*16a0*/  LEA.HI R7, R12, R18, RZ, 0x6 ;  /* 0x000000120c077211 */ /* 0x000fe400078f30ff */
[----:B------:R-:W-:Y:S01]  /*16b0*/  LOP3.LUT R2, R0, 0x1c0, RZ, 0xc0, !PT ;  /* 0x000001c000027812 */ /* 0x000fe200078ec0ff */
[----:B------:R-:W-:Y:S01]  /*16c0*/  IMAD.SHL.U32 R0, R3, 0x40, RZ ;  /* 0x0000004003007824 */ /* 0x000fe200078e00ff */
[----:B------:R-:W-:Y:S01]  /*16d0*/  SHF.R.S32.HI R12, RZ, 0x1f, R3 ;  /* 0x0000001fff0c7819 */ /* 0x000fe20000011403 */
[----:B------:R-:W-:Y:S01]  /*16e0*/  IMAD.SHL.U32 R7, R7, 0x8, RZ ;  /* 0x0000000807077824 */ /* 0x000fe200078e00ff */
[----:B------:R-:W-:Y:S01]  /*16f0*/  R2P PR, R8, 0x6 ;  /* 0x0000000608007804 */ /* 0x000fe20000000000 */
[----:B------:R-:W-:Y:S01]  /*1700*/  STL [R1+0xb8], R14 ;  /* 0x0000b80e01007387 */ /* 0x000fe20000100800 */
[----:B------:R-:W-:-:S02]  /*1710*/  LEA.HI R12, R12, R3, RZ, 0x3 ;  /* 0x000000030c0c7211 */ /* 0x000fc400078f18ff */
[----:B------:R-:W-:Y:S02]  /*1720*/  LOP3.LUT R3, R0, 0x1c0, RZ, 0xc0, !PT ;  /* 0x000001c000037812 */ /* 0x000fe400078ec0ff */
[----:B------:R-:W-:Y:S01]  /*1730*/  LOP3.LUT R0, R2, 0x38, R140, 0xf8, !PT ;  /* 0x0000003802007812 */ /* 0x000fe200078ef88c */
[----:B------:R-:W-:Y:S01]  /*1740*/  IMAD.SHL.U32 R12, R12, 0x40, RZ ;  /* 0x000000400c0c7824 */ /* 0x000fe200078e00ff */
[----:B------:R-:W-:Y:S02]  /*1750*/  SHF.R.U32.HI R3, RZ, 0x3, R2 ;  /* 0x00000003ff037819 */ /* 0x000fe40000011602 */
[----:B------:R-:W-:Y:S02]  /*1760*/  LOP3.LUT R2, R10, 0x7ffffffc, RZ, 0xc0, !PT ;  /* 0x7ffffffc0a027812 */ /* 0x000fe400078ec0ff */
[----:B------:R-:W-:Y:S02]  /*1770*/  LOP3.LUT R4, R0, R3, RZ, 0x3c, !PT ;  /* 0x0000000300047212 */ /* 0x000fe400078e3cff */
[----:B------:R-:W-:Y:S01]  /*1780*/  LOP3.LUT R7, R7, 0xfffffe00, RZ, 0xc0, !PT ;  /* 0xfffffe0007077812 */ /* 0x000fe200078ec0ff */
[----:B------:R-:W-:Y:S01]  /*1790*/  IMAD.IADD R3, R17, 0x1, -R2 ;  /* 0x0000000111037824 */ /* 0x000fe200078e0a02 */
[----:B------:R-:W-:Y:S01]  /*17a0*/  IADD3 R144, R140, 0x40, RZ ;  /* 0x000000408c907810 */ /* 0x000fe20007ffe0ff */
[----:B------:R1:W-:Y:S01]  /*17b0*/  STL [R1+0x1dc], R4 ;  /* 0x0001dc0401007387 */ /* 0x0003e20000100800 */
[----:B------:R-:W-:-:S02]  /*17c0*/  LOP3.LUT R245, R4, R7, RZ, 0xfc, !PT ;  /* 0x0000000704f57212 */ /* 0x000fc400078efcff */
[C---:B------:R-:W-:Y:S02]  /*17d0*/  SEL R2, R194.reuse, 0xffffffe0, !P3 ;  /* 0xffffffe0c2027807 */ /* 0x040fe40005800000 */
[----:B------:R-:W-:Y:S01]  /*17e0*/  SHF.R.S32.HI R0, RZ, 0x1f, R144 ;  /* 0x0000001fff007819 */ /* 0x000fe20000011490 */
[----:B------:R-:W-:Y:S01]  /*17f0*/  IMAD.SHL.U32 R245, R245, 0x2, RZ ;  /* 0x00000002f5f57824 */ /* 0x000fe200078e00ff */
[----:B------:R-:W-:Y:S02]  /*1800*/  SEL R194, R194, 0xffffffe0, !P1 ;  /* 0xffffffe0c2c27807 */ /* 0x000fe40004800000 */
[----:B------:R-:W-:Y:S02]  /*1810*/  LEA.HI R238, R0, R144, RZ, 0x3 ;  /* 0x0000009000ee7211 */ /* 0x000fe400078f18ff */
[----:B------:R-:W-:Y:S02]  /*1820*/  SEL R0, R195, 0xffffffc0, !P0 ;  /* 0xffffffc0c3007807 */ /* 0x000fe40004000000 */
[----:B------:R-:W-:-:S02]  /*1830*/  LEA R197, R197, 0x10080, 0x1 ;  /* 0x00010080c5c57811 */ /* 0x000fc400078e08ff */
[----:B------:R-:W-:Y:S02]  /*1840*/  LEA R193, R193, 0x4080, 0x1 ;  /* 0x00004080c1c17811 */ /* 0x000fe400078e08ff */
[----:B------:R-:W-:Y:S01]  /*1850*/  SEL R195, R195, 0xffffffc0, !P2 ;  /* 0xffffffc0c3c37807 */ /* 0x000fe20005000000 */
[C---:B------:R-:W-:Y:S01]  /*1860*/  IMAD.IADD R198, R197.reuse, 0x1, R194 ;  /* 0x00000001c5c67824 */ /* 0x040fe200078e02c2 */
[----:B------:R-:W-:Y:S01]  /*1870*/  IADD3 R228, R140, 0x80, RZ ;  /* 0x000000808ce47810 */ /* 0x000fe20007ffe0ff */
[----:B------:R-:W-:Y:S01]  /*1880*/  IMAD.IADD R194, R194, 0x1, R193 ;  /* 0x00000001c2c27824 */ /* 0x000fe200078e02c1 */
[----:B------:R-:W-:Y:S01]  /*1890*/  IADD3 R229, R140, 0xc0, RZ ;  /* 0x000000c08ce57810 */ /* 0x000fe20007ffe0ff */
[----:B------:R-:W-:Y:S01]  /*18a0*/  IMAD.IADD R200, R197, 0x1, R195 ;  /* 0x00000001c5c87824 */ /* 0x000fe200078e02c3 */
[----:B------:R-:W-:Y:S01]  /*18b0*/  LOP3.LUT R238, R238, 0xfffffff8, RZ, 0xc0, !PT ;  /* 0xfffffff8eeee7812 */ /* 0x000fe200078ec0ff */
[----:B------:R-:W-:Y:S01]  /*18c0*/  IMAD.IADD R196, R195, 0x1, R193 ;  /* 0x00000001c3c47824 */ /* 0x000fe200078e02c1 */
[----:B------:R-:W-:Y:S01]  /*18d0*/  SHF.R.S32.HI R141, RZ, 0x1f, R140 ;  /* 0x0000001fff8d7819 */ /* 0x000fe2000001148c */
[----:B-1----:R-:W-:Y:S01]  /*18e0*/  IMAD.SHL.U32 R4, R3, 0x2, RZ ;  /* 0x0000000203047824 */ /* 0x002fe200078e00ff */
[----:B------:R-:W-:Y:S01]  /*18f0*/  SHF.R.S32.HI R250, RZ, 0x1f, R228 ;  /* 0x0000001ffffa7819 */ /* 0x000fe200000114e4 */
[----:B------:R-:W-:Y:S01]  /*1900*/  IMAD R3, R13, 0x8, R16 ;  /* 0x000000080d037824 */ /* 0x000fe200078e0210 */
[----:B------:R-:W-:Y:S01]  /*1910*/  SHF.R.S32.HI R249, RZ, 0x1f, R229 ;  /* 0x0000001ffff97819 */ /* 0x000fe200000114e5 */
[----:B------:R-:W-:Y:S01]  /*1920*/  IMAD.IADD R199, R198, 0x1, R195 ;  /* 0x00000001c6c77824 */ /* 0x000fe200078e02c3 */
[C---:B------:R-:W-:Y:S01]  /*1930*/  IADD3 R38, R4.reuse, 0x8, RZ ;  /* 0x0000000804267810 */ /* 0x040fe20007ffe0ff */
[----:B------:R-:W-:Y:S01]  /*1940*/  STL [R1+0x158], R4 ;  /* 0x0001580401007387 */ /* 0x000fe20000100800 */
[C---:B------:R-:W-:Y:S01]  /*1950*/  IADD3 R36, R4.reuse, 0x18, RZ ;  /* 0x0000001804247810 */ /* 0x040fe20007ffe0ff */
[----:B------:R-:W-:Y:S01]  /*1960*/  IMAD.IADD R195, R195, 0x1, R194 ;  /* 0x00000001c3c37824 */ /* 0x000fe200078e02c2 */
[----:B------:R-:W-:Y:S01]  /*1970*/  SHF.R.S32.HI R13, RZ, 0x1f, R38 ;  /* 0x0000001fff0d7819 */ /* 0x000fe20000011426 */
        /* <DEDUP_REMOVED lines=19> */
[----:B-1----:R-:W-:-:S02]  /*1ab0*/  IADD3 R3, R4, 0xe8, RZ ;  /* 0x000000e804037810 */ /* 0x002fc40007ffe0ff */
[C---:B------:R-:W-:Y:S01]  /*1ac0*/  IADD3 R35, R4.reuse, 0x20, RZ ;  /* 0x0000002004237810 */ /* 0x040fe20007ffe0ff */
[----:B------:R-:W-:Y:S01]  /*1ad0*/  STL [R1+0x100], R9 ;  /* 0x0001000901007387 */ /* 0x000fe20000100800 */
[----:B--2---:R-:W-:Y:S02]  /*1ae0*/  SHF.R.S32.HI R13, RZ, 0x1f, R36 ;  /* 0x0000001fff0d7819 */ /* 0x004fe40000011424 */
        /* <DEDUP_REMOVED lines=23> */
[----:B-1----:R-:W-:-:S02]  /*1c60*/  SHF.R.S32.HI R13, RZ, 0x1f, R33 ;  /* 0x0000001fff0d7819 */ /* 0x002fc40000011421 */
[----:B------:R-:W-:Y:S01]  /*1c70*/  LOP3.LUT R12, R12, 0xfffffe00, RZ, 0xc0, !PT ;  /* 0xfffffe000c0c7812 */ /* 0x000fe200078ec0ff */
[----:B------:R-:W-:Y:S01]  /*1c80*/  STL [R1+0xf0], R5 ;  /* 0x0000f00501007387 */ /* 0x000fe20000100800 */
[----:B------:R-:W-:Y:S02]  /*1c90*/  LEA R192, R192, 0xa080, 0x1 ;  /* 0x0000a080c0c07811 */ /* 0x000fe400078e08ff */
[----:B------:R-:W-:Y:S01]  /*1ca0*/  SHF.R.S32.HI R248, RZ, 0x1f, R238 ;  /* 0x0000001ffff87819 */ /* 0x000fe200000114ee */
[----:B------:R1:W-:Y:S01]  /*1cb0*/  STL [R1+0x1c4], R13 ;  /* 0x0001c40d01007387 */ /* 0x0003e20000100800 */
[----:B--2---:R-:W-:-:S03]  /*1cc0*/  SHF.R.S32.HI R6, RZ, 0x1f, R6 ;  /* 0x0000001fff067819 */ /* 0x004fc60000011406 */
[----:B------:R-:W-:Y:S01]  /*1cd0*/  STL [R1+0xec], R4 ;  /* 0x0000ec0401007387 */ /* 0x000fe20000100800 */
[----:B---3--:R-:W-:-:S03]  /*1ce0*/  SHF.R.S32.HI R37, RZ, 0x1f, R37 ;  /* 0x0000001fff257819 */ /* 0x008fc60000011425 */
[----:B------:R2:W-:Y:S01]  /*1cf0*/  STL [R1+0x16c], R6 ;  /* 0x00016c0601007387 */ /* 0x0005e20000100800 */
[----:B----4-:R-:W-:-:S03]  /*1d00*/  SHF.R.S32.HI R35, RZ, 0x1f, R35 ;  /* 0x0000001fff237819 */ /* 0x010fc60000011423 */
[----:B------:R3:W-:Y:S01]  /*1d10*/  STL [R1+0x140], R31 ;  /* 0x0001401f01007387 */ /* 0x0007e20000100800 */
[----:B-----5:R-:W-:-:S03]  /*1d20*/  SHF.R.S32.HI R34, RZ, 0x1f, R34 ;  /* 0x0000001fff227819 */ /* 0x020fc60000011422 */
[----:B------:R4:W-:Y:S01]  /*1d30*/  STL [R1+0x138], R29 ;  /* 0x0001381d01007387 */ /* 0x0009e20000100800 */
[----:B------:R-:W-:-:S03]  /*1d40*/  SHF.R.S32.HI R32, RZ, 0x1f, R32 ;  /* 0x0000001fff207819 */ /* 0x000fc60000011420 */
[----:B------:R5:W-:Y:S04]  /*1d50*/  STL [R1+0xe0], R28 ;  /* 0x0000e01c01007387 */ /* 0x000be80000100800 */
[----:B------:R5:W-:Y:S01]  /*1d60*/  STL [R1+0x130], R26 ;  /* 0x0001301a01007387 */ /* 0x000be20000100800 */
[----:B-1----:R-:W-:-:S03]  /*1d70*/  SHF.R.S32.HI R13, RZ, 0x1f, R30 ;  /* 0x0000001fff0d7819 */ /* 0x002fc6000001141e */
[----:B------:R1:W-:Y:S04]  /*1d80*/  STL [R1+0x12c], R25 ;  /* 0x00012c1901007387 */ /* 0x0003e80000100800 */
[----:B------:R1:W-:Y:S01]  /*1d90*/  STL [R1+0x1b8], R13 ;  /* 0x0001b80d01007387 */ /* 0x0003e20000100800 */
[----:B--2---:R-:W-:Y:S02]  /*1da0*/  SHF.R.S32.HI R6, RZ, 0x1f, R5 ;  /* 0x0000001fff067819 */ /* 0x004fe40000011405 */
[----:B------:R-:W-:Y:S01]  /*1db0*/  SHF.R.S32.HI R5, RZ, 0x1f, R4 ;  /* 0x0000001fff057819 */ /* 0x000fe20000011404 */
[----:B------:R2:W-:Y:S01]  /*1dc0*/  STL [R1+0x124], R23 ;  /* 0x0001241701007387 */ /* 0x0005e20000100800 */
[----:B------:R-:W-:Y:S01]  /*1dd0*/  IMAD.IADD R4, R15, 0x1, R0 ;  /* 0x000000010f047824 */ /* 0x000fe200078e0200 */
[----:B---3--:R-:W-:-:S02]  /*1de0*/  SHF.R.S32.HI R31, RZ, 0x1f, R31 ;  /* 0x0000001fff1f7819 */ /* 0x008fc4000001141f */
[----:B------:R3:W-:Y:S01]  /*1df0*/  STL [R1+0x120], R22 ;  /* 0x0001201601007387 */ /* 0x0007e20000100800 */
[----:B----4-:R-:W-:-:S03]  /*1e00*/  SHF.R.S32.HI R29, RZ, 0x1f, R29 ;  /* 0x0000001fff1d7819 */ /* 0x010fc6000001141d */
[----:B------:R4:W-:Y:S01]  /*1e10*/  STL [R1+0x118], R20 ;  /* 0x0001181401007387 */ /* 0x0009e20000100800 */
[----:B-----5:R-:W-:-:S03]  /*1e20*/  SHF.R.S32.HI R28, RZ, 0x1f, R28 ;  /* 0x0000001fff1c7819 */ /* 0x020fc6000001141c */
[----:B------:R5:W-:Y:S01]  /*1e30*/  STL [R1+0xdc], R19 ;  /* 0x0000dc1301007387 */ /* 0x000be20000100800 */
[----:B------:R-:W-:-:S03]  /*1e40*/  SHF.R.S32.HI R26, RZ, 0x1f, R26 ;  /* 0x0000001fff1a7819 */ /* 0x000fc6000001141a */
[----:B------:R5:W-:Y:S01]  /*1e50*/  STL [R1+0x110], R17 ;  /* 0x0001101101007387 */ /* 0x000be20000100800 */
[----:B-1----:R-:W-:-:S03]  /*1e60*/  SHF.R.S32.HI R25, RZ, 0x1f, R25 ;  /* 0x0000001fff197819 */ /* 0x002fc60000011419 */
[----:B------:R1:W-:Y:S01]  /*1e70*/  STL [R1+0x10c], R16 ;  /* 0x00010c1001007387 */ /* 0x0003e20000100800 */
[----:B------:R-:W-:-:S03]  /*1e80*/  SHF.R.S32.HI R13, RZ, 0x1f, R27 ;  /* 0x0000001fff0d7819 */ /* 0x000fc6000001141b */
[----:B------:R-:W-:Y:S01]  /*1e90*/  STL [R1+0x13c], R30 ;  /* 0x00013c1e01007387 */ /* 0x000fe20000100800 */
[----:B--2---:R-:W-:-:S03]  /*1ea0*/  SHF.R.S32.HI R23, RZ, 0x1f, R23 ;  /* 0x0000001fff177819 */ /* 0x004fc60000011417 */
[----:B------:R2:W-:Y:S01]  /*1eb0*/  STL [R1+0x1ac], R13 ;  /* 0x0001ac0d01007387 */ /* 0x0005e20000100800 */
[----:B---3--:R-:W-:-:S03]  /*1ec0*/  SHF.R.S32.HI R22, RZ, 0x1f, R22 ;  /* 0x0000001fff167819 */ /* 0x008fc60000011416 */
[----:B------:R-:W-:Y:S01]  /*1ed0*/  STL [R1+0x134], R27 ;  /* 0x0001341b01007387 */ /* 0x000fe20000100800 */
[----:B----4-:R-:W-:-:S03]  /*1ee0*/  SHF.R.S32.HI R20, RZ, 0x1f, R20 ;  /* 0x0000001fff147819 */ /* 0x010fc60000011414 */
[----:B------:R-:W-:Y:S01]  /*1ef0*/  STL [R1+0x128], R24 ;  /* 0x0001281801007387 */ /* 0x000fe20000100800 */
[----:B-----5:R-:W-:-:S03]  /*1f00*/  SHF.R.S32.HI R19, RZ, 0x1f, R19 ;  /* 0x0000001fff137819 */ /* 0x020fc60000011413 */
[----:B------:R-:W-:Y:S01]  /*1f10*/  STL [R1+0x11c], R21 ;  /* 0x00011c1501007387 */ /* 0x000fe20000100800 */
[----:B------:R-:W-:-:S03]  /*1f20*/  SHF.R.S32.HI R17, RZ, 0x1f, R17 ;  /* 0x0000001fff117819 */ /* 0x000fc60000011411 */
[----:B------:R-:W-:Y:S01]  /*1f30*/  STL [R1+0x114], R18 ;  /* 0x0001141201007387 */ /* 0x000fe20000100800 */
[----:B-1----:R-:W-:-:S03]  /*1f40*/  SHF.R.S32.HI R16, RZ, 0x1f, R16 ;  /* 0x0000001fff107819 */ /* 0x002fc60000011410 */
[----:B------:R-:W-:Y:S04]  /*1f50*/  STL [R1+0x1d4], R37 ;  /* 0x0001d42501007387 */ /* 0x000fe80000100800 */
[----:B------:R-:W-:Y:S01]  /*1f60*/  STL [R1+0x1cc], R35 ;  /* 0x0001cc2301007387 */ /* 0x000fe20000100800 */
[----:B--2---:R-:W-:-:S03]  /*1f70*/  SHF.R.S32.HI R13, RZ, 0x1f, R24 ;  /* 0x0000001fff0d7819 */ /* 0x004fc60000011418 */
[----:B------:R-:W-:Y:S04]  /*1f80*/  STL [R1+0x1c8], R34 ;  /* 0x0001c82201007387 */ /* 0x000fe80000100800 */
[----:B------:R1:W-:Y:S04]  /*1f90*/  STL [R1+0x1a0], R13 ;  /* 0x0001a00d01007387 */ /* 0x0003e80000100800 */
[----:B------:R-:W-:Y:S04]  /*1fa0*/  STL [R1+0x1c0], R32 ;  /* 0x0001c02001007387 */ /* 0x000fe80000100800 */
[----:B------:R-:W-:Y:S04]  /*1fb0*/  STL [R1+0x1bc], R31 ;  /* 0x0001bc1f01007387 */ /* 0x000fe80000100800 */
[----:B------:R-:W-:Y:S04]  /*1fc0*/  STL [R1+0x1b4], R29 ;  /* 0x0001b41d01007387 */ /* 0x000fe80000100800 */
[----:B------:R-:W-:Y:S04]  /*1fd0*/  STL [R1+0x1b0], R28 ;  /* 0x0001b01c01007387 */ /* 0x000fe80000100800 */
[----:B------:R-:W-:Y:S04]  /*1fe0*/  STL [R1+0x1a8], R26 ;  /* 0x0001a81a01007387 */ /* 0x000fe80000100800 */
[----:B------:R-:W-:Y:S01]  /*1ff0*/  STL [R1+0x1a4], R25 ;  /* 0x0001a41901007387 */ /* 0x000fe20000100800 */
[----:B-1----:R-:W-:-:S03]  /*2000*/  SHF.R.S32.HI R13, RZ, 0x1f, R21 ;  /* 0x0000001fff0d7819 */ /* 0x002fc60000011415 */
        /* <DEDUP_REMOVED lines=11> */
[----:B------:R-:W-:Y:S01]  /*20c0*/  STL [R1+0xd0], R4 ;  /* 0x0000d00401007387 */ /* 0x000fe20000100800 */
[----:B-1----:R-:W-:Y:S02]  /*20d0*/  SHF.R.S32.HI R13, RZ, 0x1f, R11 ;  /* 0x0000001fff0d7819 */ /* 0x002fe4000001140b */
[----:B------:R-:W-:-:S02]  /*20e0*/  SHF.R.S32.HI R11, RZ, 0x1f, R10 ;  /* 0x0000001fff0b7819 */ /* 0x000fc4000001140a */
[----:B------:R-:W-:Y:S01]  /*20f0*/  SHF.R.S32.HI R10, RZ, 0x1f, R9 ;  /* 0x0000001fff0a7819 */ /* 0x000fe20000011409 */
[----:B------:R-:W-:Y:S01]  /*2100*/  STL [R1+0x17c], R13 ;  /* 0x00017c0d01007387 */ /* 0x000fe20000100800 */
[----:B------:R-:W-:Y:S02]  /*2110*/  SHF.R.S32.HI R9, RZ, 0x1f, R8 ;  /* 0x0000001fff097819 */ /* 0x000fe40000011408 */
[----:B------:R-:W-:Y:S01]  /*2120*/  SHF.R.S32.HI R8, RZ, 0x1f, R3 ;  /* 0x0000001fff087819 */ /* 0x000fe20000011403 */
[----:B------:R-:W-:Y:S01]  /*2130*/  IMAD.IADD R3, R15, 0x1, R2 ;  /* 0x000000010f037824 */ /* 0x000fe200078e0202 */
[----:B------:R-:W-:Y:S01]  /*2140*/  STL [R1+0x178], R11 ;  /* 0x0001780b01007387 */ /* 0x000fe20000100800 */
[----:B------:R-:W-:-:S03]  /*2150*/  IMAD.IADD R2, R2, 0x1, R14 ;  /* 0x0000000102027824 */ /* 0x000fc600078e020e */
[----:B------:R1:W-:Y:S04]  /*2160*/  STL [R1+0xc0], R3 ;  /* 0x0000c00301007387 */ /* 0x0003e80000100800 */
[----:B------:R-:W-:Y:S04]  /*2170*/  STL [R1+0x174], R10 ;  /* 0x0001740a01007387 */ /* 0x000fe80000100800 */
[----:B------:R-:W-:Y:S04]  /*2180*/  STL [R1+0x170], R9 ;  /* 0x0001700901007387 */ /* 0x000fe80000100800 */
[----:B------:R-:W-:Y:S04]  /*2190*/  STL [R1+0x168], R8 ;  /* 0x0001680801007387 */ /* 0x000fe80000100800 */
[----:B------:R-:W-:Y:S01]  /*21a0*/  STL [R1+0xbc], R2 ;  /* 0x0000bc0201007387 */ /* 0x000fe20000100800 */
[----:B-1----:R-:W-:-:S05]  /*21b0*/  IMAD.IADD R3, R0, 0x1, R3 ;  /* 0x0000000100037824 */ /* 0x002fca00078e0203 */
[----:B------:R1:W-:Y:S02]  /*21c0*/  STL [R1+0xcc], R3 ;  /* 0x0000cc0301007387 */ /* 0x0003e40000100800 */
[----:B-1----:R-:W-:Y:S02]  /*21d0*/  IMAD.IADD R3, R0, 0x1, R14 ;  /* 0x0000000100037824 */ /* 0x002fe400078e020e */
[----:B------:R-:W-:-:S03]  /*21e0*/  IMAD.IADD R0, R2, 0x1, R0 ;  /* 0x0000000102007824 */ /* 0x000fc600078e0200 */
[----:B------:R1:W-:Y:S04]  /*21f0*/  STL [R1+0xc8], R3 ;  /* 0x0000c80301007387 */ /* 0x0003e80000100800 */
[----:B------:R1:W-:Y:S02]  /*2200*/  STL [R1+0xc4], R0 ;  /* 0x0000c40001007387 */ /* 0x0003e40000100800 */
.L_x_2511:
[----:B------:R-:W2:Y:S01]  /*2210*/  LDL R24, [R1+0xac] ;  /* 0x0000ac0001187983 */ /* 0x000ea20000100800 */
[----:B------:R-:W-:-:S03]  /*2220*/  ISETP.NE.U32.AND P0, PT, RZ, c[0x0][0x370], PT ;  /* 0x0000dc00ff007a0c */ /* 0x000fc60003f05070 */
[----:B------:R-:W3:Y:S01]  /*2230*/  LDL R25, [R1+0xa8] ;  /* 0x0000a80001197983 */ /* 0x000ee20000100800 */
[----:B------:R-:W-:Y:S02]  /*2240*/  ISETP.NE.AND.EX P0, PT, RZ, c[0x0][0x374], PT, P0 ;  /* 0x0000dd00ff007a0c */ /* 0x000fe40003f05300 */
[----:B------:R-:W-:Y:S01]  /*2250*/  ISETP.NE.U32.AND P4, PT, RZ, c[0x0][0x358], PT ;  /* 0x0000d600ff007a0c */ /* 0x000fe20003f85070 */
[----:B------:R-:W-:Y:S02]  /*2260*/  IMAD.MOV.U32 R23, RZ, RZ, 0x4 ;  /* 0x00000004ff177424 */ /* 0x000fe400078e00ff */
[----:B-1----:R-:W-:Y:S01]  /*2270*/  IMAD.MOV.U32 R0, RZ, RZ, RZ ;  /* 0x000000ffff007224 */ /* 0x002fe200078e00ff */
[----:B------:R-:W-:Y:S02]  /*2280*/  ISETP.NE.AND.EX P4, PT, RZ, c[0x0][0x35c], PT, P4 ;  /* 0x0000d700ff007a0c */ /* 0x000fe40003f85340 */
[----:B------:R-:W-:Y:S01]  /*2290*/  ISETP.NE.U32.AND P3, PT, RZ, c[0x0][0x350], PT ;  /* 0x0000d400ff007a0c */ /* 0x000fe20003f65070 */
[----:B------:R-:W-:Y:S01]  /*22a0*/  IMAD.MOV.U32 R20, RZ, RZ, RZ ;  /* 0x000000ffff147224 */ /* 0x000fe200078e00ff */
[----:B------:R-:W-:-:S02]  /*22b0*/  ISETP.NE.U32.AND P2, PT, RZ, c[0x0][0x348], PT ;  /* 0x0000d200ff007a0c */ /* 0x000fc40003f45070 */
[----:B------:R-:W-:Y:S02]  /*22c0*/  ISETP.NE.AND.EX P3, PT, RZ, c[0x0][0x354], PT, P3 ;  /* 0x0000d500ff007a0c */ /* 0x000fe40003f65330 */
[----:B------:R-:W-:Y:S01]  /*22d0*/  ISETP.NE.AND.EX P2, PT, RZ, c[0x0][0x34c], PT, P2 ;  /* 0x0000d300ff007a0c */ /* 0x000fe20003f45320 */
[----:B------:R-:W-:Y:S02]  /*22e0*/  IMAD.MOV.U32 R22, RZ, RZ, RZ ;  /* 0x000000ffff167224 */ /* 0x000fe400078e00ff */
[----:B------:R-:W-:Y:S02]  /*22f0*/  IMAD.MOV.U32 R4, RZ, RZ, RZ ;  /* 0x000000ffff047224 */ /* 0x000fe400078e00ff */
[----:B--2---:R-:W-:-:S05]  /*2300*/  @P0 IMAD.WIDE R2, R24, R23, c[0x0][0x370] ;  /* 0x0000dc0018020625 */ /* 0x004fca00078e0217 */
[----:B------:R1:W2:Y:S01]  /*2310*/  @P0 LDG.E R0, [R2.64] ;  /* 0x0000000a02000981 */ /* 0x0002a2000c1e1900 */
[----:B------:R-:W-:-:S04]  /*2320*/  IMAD.WIDE R8, R24, R23, c[0x0][0x350] ;  /* 0x0000d40018087625 */ /* 0x000fc800078e0217 */
[CC--:B------:R-:W-:Y:S01]  /*2330*/  IMAD.WIDE R10, R24.reuse, R23.reuse, c[0x0][0x348] ;  /* 0x0000d200180a7625 */ /* 0x0c0fe200078e0217 */
[----:B------:R-:W4:Y:S04]  /*2340*/  @P3 LDG.E R22, [R8.64] ;  /* 0x0000000a08163981 */ /* 0x000f28000c1e1900 */
[----:B------:R-:W3:Y:S01]  /*2350*/  @P2 LDG.E R4, [R10.64] ;  /* 0x0000000a0a042981 */ /* 0x000ee2000c1e1900 */
[----:B-1----:R-:W-:-:S05]  /*2360*/  IMAD.WIDE R2, R24, R23, c[0x0][0x358] ;  /* 0x0000d60018027625 */ /* 0x002fca00078e0217 */
[----:B------:R-:W3:Y:S01]  /*2370*/  @P4 LDG.E R20, [R2.64] ;  /* 0x0000000a02144981 */ /* 0x000ee2000c1e1900 */
[----:B------:R-:W-:-:S04]  /*2380*/  ISETP.NE.U32.AND P1, PT, RZ, c[0x0][0x360], PT ;  /* 0x0000d800ff007a0c */ /* 0x000fc80003f25070 */
[----:B------:R-:W-:Y:S01]  /*2390*/  ISETP.NE.AND.EX P1, PT, RZ, c[0x0][0x364], PT, P1 ;  /* 0x0000d900ff007a0c */ /* 0x000fe20003f25310 */
[----:B------:R-:W-:Y:S01]  /*23a0*/  YIELD ;  /* 0x0000000000007946 */ /* 0x000fe20003800000 */
[----:B------:R-:W-:Y:S02]  /*23b0*/  ULDC UR5, c[0x0][0x2ac] ;  /* 0x0000ab0000057ab9 */ /* 0x000fe40000000800 */
[----:B------:R-:W-:Y:S01]  /*23c0*/  ULDC UR4, c[0x0][0x1d0] ;  /* 0x0000740000047ab9 */ /* 0x000fe20000000800 */
[----:B------:R-:W-:Y:S01]  /*23d0*/  IMAD.U32 R6, RZ, RZ, UR7 ;  /* 0x00000007ff067e24 */ /* 0x000fe2000f8e00ff */
[----:B------:R-:W-:Y:S01]  /*23e0*/  UIMAD UR4, UR5, UR4, URZ ;  /* 0x00000004050472a4 */ /* 0x000fe2000f8e023f */
[----:B------:R-:W-:-:S03]  /*23f0*/  MOV R19, c[0x0][0x168] ;  /* 0x00005a0000137a02 */ /* 0x000fc60000000f00 */
[----:B------:R-:W-:-:S03]  /*2400*/  IADD3 R172, P0, R6, 0x48, RZ ;  /* 0x0000004806ac7810 */ /* 0x000fc60007f1e0ff */
[----:B------:R-:W-:Y:S01]  /*2410*/  @P1 IMAD.WIDE R14, R24, R23, c[0x0][0x360] ;  /* 0x0000d800180e1625 */ /* 0x000fe200078e0217 */
[----:B------:R-:W-:-:S03]  /*2420*/  IADD3.X R173, RZ, UR6, RZ, P0, !PT ;  /* 0x00000006ffad7c10 */ /* 0x000fc600087fe4ff */
[----:B------:R-:W-:Y:S01]  /*2430*/  IMAD.U32 R18, RZ, RZ, UR4 ;  /* 0x00000004ff127e24 */ /* 0x000fe2000f8e00ff */
[----:B------:R1:W5:Y:S04]  /*2440*/  @P1 LDG.E R19, [R14.64] ;  /* 0x0000000a0e131981 */ /* 0x000368000c1e1900 */
[----:B--2---:R-:W-:Y:S01]  /*2450*/  STL [R1+0x48], R0 ;  /* 0x0000480001007387 */ /* 0x004fe20000100800 */
[----:B----4-:R-:W-:-:S03]  /*2460*/  IMAD.IADD R5, R22, 0x1, R0 ;  /* 0x0000000116057824 */ /* 0x010fc600078e0200 */
[----:B---3--:R2:W-:Y:S04]  /*2470*/  STL [R1+0x4c], R4 ;  /* 0x00004c0401007387 */ /* 0x0085e80000100800 */
[----:B------:R3:W-:Y:S04]  /*2480*/  STL [R1+0x50], R5 ;  /* 0x0000500501007387 */ /* 0x0007e80000100800 */
[----:B------:R4:W-:Y:S01]  /*2490*/  STL [R1+0x54], R20 ;  /* 0x0000541401007387 */ /* 0x0009e20000100800 */
[C---:B--2---:R-:W-:Y:S02]  /*24a0*/  LOP3.LUT R4, R25.reuse, 0xff000000, RZ, 0xc0, !PT ;  /* 0xff00000019047812 */ /* 0x044fe400078ec0ff */
[----:B---3--:R-:W-:-:S02]  /*24b0*/  LOP3.LUT R5, R25, 0xff0000, RZ, 0xc0, !PT ;  /* 0x00ff000019057812 */ /* 0x008fc400078ec0ff */
[----:B------:R-:W-:-:S04]  /*24c0*/  SHF.R.U32.HI R4, RZ, 0x8, R4 ;  /* 0x00000008ff047819 */ /* 0x000fc80000011604 */
[----:B-1----:R-:W-:Y:S01]  /*24d0*/  LEA.HI R14, R5, R4, RZ, 0x10 ;  /* 0x00000004050e7211 */ /* 0x002fe200078f80ff */
[----:B------:R-:W-:Y:S01]  /*24e0*/  IMAD.MOV.U32 R4, RZ, RZ, c[0x0][0x228] ;  /* 0x00008a00ff047624 */ /* 0x000fe200078e00ff */
[----:B------:R-:W-:Y:S05]  /*24f0*/  @P1 BRA `(.L_x_2278) ;  /* 0x0000004000001947 */ /* 0x000fea0003800000 */
[----:B------:R-:W-:Y:S05]  /*2500*/  @!P2 BRA `(.L_x_2278) ;  /* 0x000000300000a947 */ /* 0x000fea0003800000 */
[----:B------:R1:W2:Y:S04]  /*2510*/  LDG.E R5, [R10.64] ;  /* 0x0000000a0a057981 */ /* 0x0002a8000c1e1900 */
[----:B-1----:R-:W2:Y:S02]  /*2520*/  LDG.E R10, [R10.64+0x4] ;  /* 0x0000040a0a0a7981 */ /* 0x002ea4000c1e1900 */
[----:B--2--5:R-:W-:-:S05]  /*2530*/  IADD3 R19, -R5, R10, RZ ;  /* 0x0000000a05137210 */ /* 0x024fca0007ffe1ff */
.L_x_2278:
[----:B-----5:R1:W-:Y:S01]  /*2540*/  STL [R1+0x58], R19 ;  /* 0x0000581301007387 */ /* 0x0203e20000100800 */
[----:B------:R-:W-:-:S04]  /*2550*/  ISETP.NE.U32.AND P0, PT, RZ, c[0x0][0x368], PT ;  /* 0x0000da00ff007a0c */ /* 0x000fc80003f05070 */
[----:B------:R-:W-:-:S13]  /*2560*/  ISETP.NE.AND.EX P0, PT, RZ, c[0x0][0x36c], PT, P0 ;  /* 0x0000db00ff007a0c */ /* 0x000fda0003f05300 */
[----:B------:R-:W-:Y:S05]  /*2570*/  @!P0 BRA `(.L_x_2279) ;  /* 0x0000003000008947 */ /* 0x000fea0003800000 */
[----:B------:R-:W-:-:S05]  /*2580*/  IMAD.WIDE R8, R24, R23, c[0x0][0x368] ;  /* 0x0000da0018087625 */ /* 0x000fca00078e0217 */
[----:B------:R2:W5:Y:S01]  /*2590*/  LDG.E R18, [R8.64] ;  /* 0x0000000a08127981 */ /* 0x000562000c1e1900 */
[----:B------:R-:W-:Y:S05]  /*25a0*/  BRA `(.L_x_2280) ;  /* 0x0000004000007947 */ /* 0x000fea0003800000 */
.L_x_2279:
[----:B------:R-:W-:Y:S05]  /*25b0*/  @!P3 BRA `(.L_x_2280) ;  /* 0x000000300000b947 */ /* 0x000fea0003800000 */
[----:B------:R2:W3:Y:S04]  /*25c0*/  LDG.E R5, [R8.64] ;  /* 0x0000000a08057981 */ /* 0x0004e8000c1e1900 */
[----:B--2---:R-:W3:Y:S02]  /*25d0*/  LDG.E R8, [R8.64+0x4] ;  /* 0x0000040a08087981 */ /* 0x004ee4000c1e1900 */
[----:B---3--:R-:W-:Y:S02]  /*25e0*/  IADD3 R18, -R5, R8, RZ ;  /* 0x0000000805127210 */ /* 0x008fe40007ffe1ff */
.L_x_2280:
[----:B------:R-:W-:Y:S01]  /*25f0*/  ISETP.NE.U32.AND P0, PT, RZ, c[0x0][0x378], PT ;  /* 0x0000de00ff007a0c */ /* 0x000fe20003f05070 */
[----:B--2---:R-:W2:Y:S03]  /*2600*/  LDL R8, [R1+0x15c] ;  /* 0x00015c0001087983 */ /* 0x004ea60000100800 */
[----:B------:R-:W-:Y:S01]  /*2610*/  ISETP.NE.AND.EX P0, PT, RZ, c[0x0][0x37c], PT, P0 ;  /* 0x0000df00ff007a0c */ /* 0x000fe20003f05300 */
[----:B----4-:R3:W4:Y:S01]  /*2620*/  @P4 LDG.E R6, [R2.64] ;  /* 0x0000000a02064981 */ /* 0x010722000c1e1900 */
[----:B-----5:R-:W-:-:S03]  /*2630*/  IMAD.MOV.U32 R13, RZ, RZ, R18 ;  /* 0x000000ffff0d7224 */ /* 0x020fc600078e0012 */
[----:B------:R3:W4:Y:S08]  /*2640*/  @P4 LDG.E R5, [R2.64+0x4] ;  /* 0x0000040a02054981 */ /* 0x000730000c1e1900 */
[----:B---3--:R-:W-:-:S05]  /*2650*/  @P0 IMAD.WIDE R2, R24, R23, c[0x0][0x378] ;  /* 0x0000de0018020625 */ /* 0x008fca00078e0217 */
[----:B------:R3:W4:Y:S01]  /*2660*/  @P0 LDG.E R13, [R2.64] ;  /* 0x0000000a020d0981 */ /* 0x000722000c1e1900 */
[----:B------:R-:W-:-:S05]  /*2670*/  IMAD.IADD R15, R18, 0x1, -R0 ;  /* 0x00000001120f7824 */ /* 0x000fca00078e0a00 */
[----:B------:R1:W-:Y:S01]  /*2680*/  STL [R1+0x5c], R15 ;  /* 0x00005c0f01007387 */ /* 0x0003e20000100800 */
[----:B---3--:R-:W-:-:S05]  /*2690*/  IMAD.MOV.U32 R2, RZ, RZ, c[0x0][0x2c4] ;  /* 0x0000b100ff027624 */ /* 0x008fca00078e00ff */
[----:B------:R-:W-:Y:S01]  /*26a0*/  ISETP.NE.AND P1, PT, R2, 0x1, PT ;  /* 0x000000010200780c */ /* 0x000fe20003f25270 */
[----:B--2---:R-:W-:Y:S02]  /*26b0*/  IMAD.SHL.U32 R9, R8, 0x80, RZ ;  /* 0x0000008008097824 */ /* 0x004fe400078e00ff */
[----:B------:R-:W-:-:S03]  /*26c0*/  IMAD.MOV.U32 R8, RZ, RZ, c[0x0][0x32c] ;  /* 0x0000cb00ff087624 */ /* 0x000fc600078e00ff */
[----:B------:R-:W-:Y:S01]  /*26d0*/  IADD3 R0, R9, 0x7f, RZ ;  /* 0x0000007f09007810 */ /* 0x000fe20007ffe0ff */
[----:B------:R1:W-:Y:S01]  /*26e0*/  STL [R1+0xa0], R9 ;  /* 0x0000a00901007387 */ /* 0x0003e20000100800 */
[----:B------:R-:W-:Y:S01]  /*26f0*/  ISETP.GE.AND P2, PT, R8, 0x1, PT ;  /* 0x000000010800780c */ /* 0x000fe20003f46270 */
[----:B----4-:R-:W-:-:S04]  /*2700*/  @P4 IMAD.IADD R4, R5, 0x1, -R6 ;  /* 0x0000000105044824 */ /* 0x010fc800078e0a06 */
[----:B------:R-:W-:-:S04]  /*2710*/  @P1 IMAD.HI.U32 R3, R0, c[0x0][0x2c8], RZ ;  /* 0x0000b20000031a27 */ /* 0x000fc800078e00ff */
[----:B------:R-:W-:Y:S01]  /*2720*/  IMAD.IADD R5, R15, 0x1, R4 ;  /* 0x000000010f057824 */ /* 0x000fe200078e0204 */
[----:B------:R-:W-:-:S04]  /*2730*/  @P1 SHF.R.U32.HI R0, RZ, c[0x0][0x2cc], R3 ;  /* 0x0000b300ff001a19 */ /* 0x000fc80000011603 */
[----:B------:R1:W-:Y:S01]  /*2740*/  STL.64 [R1+0x60], R4 ;  /* 0x0000600401007387 */ /* 0x0003e20000100a00 */
[----:B------:R-:W-:Y:S02]  /*2750*/  IADD3 R2, R5, 0x2f, RZ ;  /* 0x0000002f05027810 */ /* 0x000fe40007ffe0ff */
[----:B------:R-:W-:-:S03]  /*2760*/  IADD3 R0, R0, 0x1, R5 ;  /* 0x0000000100007810 */ /* 0x000fc60007ffe005 */
[----:B------:R-:W-:-:S04]  /*2770*/  IMAD.HI R2, R2, 0x2aaaaaab, RZ ;  /* 0x2aaaaaab02027827 */ /* 0x000fc800078e02ff */
[----:B------:R-:W-:Y:S01]  /*2780*/  IMAD.IADD R3, R0, 0x1, -R19 ;  /* 0x0000000100037824 */ /* 0x000fe200078e0a13 */
[----:B------:R-:W-:-:S04]  /*2790*/  SHF.R.U32.HI R6, RZ, 0x1f, R2 ;  /* 0x0000001fff067819 */ /* 0x000fc80000011602 */
[----:B------:R-:W-:Y:S02]  /*27a0*/  LEA.HI.SX32 R21, R2, R6, 0x1d ;  /* 0x0000000602157211 */ /* 0x000fe400078feaff */
[----:B------:R-:W-:Y:S01]  /*27b0*/  IADD3 R2, R3, c[0x0][0x328], RZ ;  /* 0x0000ca0003027a10 */ /* 0x000fe20007ffe0ff */
[----:B------:R1:W-:Y:S01]  /*27c0*/  STL [R1+0x68], R13 ;  /* 0x0000680d01007387 */ /* 0x0003e20000100800 */
        /* <DEDUP_REMOVED lines=11> */
.L_x_2283:
[----:B------:R-:W-:-:S13]  /*2880*/  ISETP.NE.AND P0, PT, R8, 0x1, PT ;  /* 0x000000010800780c */ /* 0x000fda0003f05270 */
[----:B------:R-:W-:-:S05]  /*2890*/  @P0 IMAD.HI.U32 R3, R0, c[0x0][0x330], RZ ;  /* 0x0000cc0000030a27 */ /* 0x000fca00078e00ff */
[----:B------:R-:W-:Y:S02]  /*28a0*/  @P0 SHF.R.U32.HI R0, RZ, c[0x0][0x334], R3 ;  /* 0x0000cd00ff000a19 */ /* 0x000fe40000011603 */
.L_x_2284:
[----:B------:R-:W-:Y:S05]  /*28b0*/  BSYNC B0 ;  /* 0x0000000000007941 */ /* 0x000fea0003800000 */
.L_x_2282:
[----:B------:R-:W-:-:S05]  /*28c0*/  IMAD R0, R0, R8, c[0x0][0x32c] ;  /* 0x0000cb0000007624 */ /* 0x000fca00078e0208 */
[----:B------:R-:W-:-:S04]  /*28d0*/  IMNMX R2, R2, R0, PT ;  /* 0x0000000002027217 */ /* 0x000fc80003800200 */
.L_x_2281:
[----:B------:R-:W-:Y:S01]  /*28e0*/  IADD3 R3, R2, 0x2f, RZ ;  /* 0x0000002f02037810 */ /* 0x000fe20007ffe0ff */
[----:B------:R-:W-:-:S04]  /*28f0*/  @P1 IMAD.HI.U32 R2, R9, c[0x0][0x2c8], RZ ;  /* 0x0000b20009021a27 */ /* 0x000fc800078e00ff */
[----:B------:R-:W-:-:S04]  /*2900*/  IMAD.HI R3, R3, 0x2aaaaaab, RZ ;  /* 0x2aaaaaab03037827 */ /* 0x000fc800078e02ff */
[----:B------:R-:W-:Y:S01]  /*2910*/  IMAD.MOV.U32 R0, RZ, RZ, R9 ;  /* 0x000000ffff007224 */ /* 0x000fe200078e0009 */
[----:B------:R-:W-:Y:S02]  /*2920*/  @P1 SHF.R.U32.HI R0, RZ, c[0x0][0x2cc], R2 ;  /* 0x0000b300ff001a19 */ /* 0x000fe40000011602 */
[----:B------:R-:W-:Y:S02]  /*2930*/  SHF.R.U32.HI R11, RZ, 0x1f, R3 ;  /* 0x0000001fff0b7819 */ /* 0x000fe40000011603 */
[----:B------:R-:W-:Y:S02]  /*2940*/  IADD3 R0, R0, R5, -R19 ;  /* 0x0000000500007210 */ /* 0x000fe40007ffe813 */
[----:B------:R-:W-:Y:S02]  /*2950*/  LEA.HI.SX32 R11, R3, R11, 0x1d ;  /* 0x0000000b030b7211 */ /* 0x000fe400078feaff */
        /* <DEDUP_REMOVED lines=12> */
.L_x_2287:
[----:B------:R-:W-:-:S13]  /*2a20*/  ISETP.NE.AND P0, PT, R8, 0x1, PT ;  /* 0x000000010800780c */ /* 0x000fda0003f05270 */
[----:B------:R-:W-:-:S05]  /*2a30*/  @P0 IMAD.HI.U32 R3, R0, c[0x0][0x330], RZ ;  /* 0x0000cc0000030a27 */ /* 0x000fca00078e00ff */
[----:B------:R-:W-:Y:S02]  /*2a40*/  @P0 SHF.R.U32.HI R0, RZ, c[0x0][0x334], R3 ;  /* 0x0000cd00ff000a19 */ /* 0x000fe40000011603 */
.L_x_2288:
[----:B------:R-:W-:Y:S05]  /*2a50*/  BSYNC B0 ;  /* 0x0000000000007941 */ /* 0x000fea0003800000 */
.L_x_2286:
[----:B------:R-:W-:-:S05]  /*2a60*/  IMAD R0, R0, c[0x0][0x32c], RZ ;  /* 0x0000cb0000007a24 */ /* 0x000fca00078e02ff */
[----:B------:R-:W-:-:S05]  /*2a70*/  IMNMX R2, R2, R0, !PT ;  /* 0x0000000002027217 */ /* 0x000fca0007800200 */
.L_x_2285:
[----:B------:R-:W-:Y:S01]  /*2a80*/  IMAD.HI R2, R2, 0x2aaaaaab, RZ ;  /* 0x2aaaaaab02027827 */ /* 0x000fe200078e02ff */
[----:B------:R-:W-:Y:S01]  /*2a90*/  LOP3.LUT R26, R14, 0xff, RZ, 0xc0, !PT ;  /* 0x000000ff0e1a7812 */ /* 0x000fe200078ec0ff */
[----:B------:R-:W-:Y:S01]  /*2aa0*/  BSSY B0, `(.L_x_2289) ;  /* 0x0000029000007945 */ /* 0x000fe20003800000 */
[----:B------:R-:W-:Y:S02]  /*2ab0*/  SHF.R.U32.HI R0, RZ, 0x10, R14 ;  /* 0x00000010ff007819 */ /* 0x000fe4000001160e */
[----:B------:R-:W-:Y:S01]  /*2ac0*/  SHF.R.U32.HI R10, RZ, 0x1f, R2 ;  /* 0x0000001fff0a7819 */ /* 0x000fe20000011602 */
[----:B------:R2:W-:Y:S03]  /*2ad0*/  STL [R1+0xd8], R26 ;  /* 0x0000d81a01007387 */ /* 0x0005e60000100800 */
[----:B------:R-:W-:Y:S01]  /*2ae0*/  LEA.HI.SX32 R10, R2, R10, 0x1d ;  /* 0x0000000a020a7211 */ /* 0x000fe200078feaff */
[----:B------:R2:W-:Y:S01]  /*2af0*/  STL [R1+0xb0], R0 ;  /* 0x0000b00001007387 */ /* 0x0005e20000100800 */
[----:B------:R-:W-:-:S02]  /*2b00*/  IMAD.MOV.U32 R2, RZ, RZ, RZ ;  /* 0x000000ffff027224 */ /* 0x000fc400078e00ff */
[----:B------:R-:W-:-:S04]  /*2b10*/  IMNMX R10, RZ, R10, !PT ;  /* 0x0000000aff0a7217 */ /* 0x000fc80007800200 */
[----:B------:R-:W-:-:S13]  /*2b20*/  ISETP.GT.AND P0, PT, R11, R10, PT ;  /* 0x0000000a0b00720c */ /* 0x000fda0003f04270 */
[----:B------:R-:W-:Y:S05]  /*2b30*/  @!P0 BRA `(.L_x_2290) ;  /* 0x000001f000008947 */ /* 0x000fea0003800000 */
[----:B------:R-:W-:-:S04]  /*2b40*/  ISETP.NE.AND P0, PT, R0, RZ, PT ;  /* 0x000000ff0000720c */ /* 0x000fc80003f05270 */
[----:B--2---:R-:W-:-:S04]  /*2b50*/  SEL R0, R0, c[0x0][0x338], P0 ;  /* 0x0000ce0000007a07 */ /* 0x004fc80000000000 */
[----:B------:R-:W-:Y:S02]  /*2b60*/  IABS R3, R0 ;  /* 0x0000000000037213 */ /* 0x000fe40000000000 */
[----:B------:R-:W-:Y:S02]  /*2b70*/  IADD3 R14, R0, -0x1, R11 ;  /* 0xffffffff000e7810 */ /* 0x000fe40007ffe00b */
[----:B------:R-:W2:Y:S03]  /*2b80*/  I2F.RP R8, R3 ;  /* 0x0000000300087306 */ /* 0x000ea60000209400 */
[----:B------:R-:W-:-:S05]  /*2b90*/  IMAD.IADD R14, R14, 0x1, -R10 ;  /* 0x000000010e0e7824 */ /* 0x000fca00078e0a0a */
[----:B------:R-:W-:Y:S02]  /*2ba0*/  IABS R17, R14 ;  /* 0x0000000e00117213 */ /* 0x000fe40000000000 */
[----:B------:R-:W-:-:S04]  /*2bb0*/  LOP3.LUT R14, R14, R0, RZ, 0x3c, !PT ;  /* 0x000000000e0e7212 */ /* 0x000fc800078e3cff */
[----:B------:R-:W-:Y:S01]  /*2bc0*/  ISETP.GE.AND P1, PT, R14, RZ, PT ;  /* 0x000000ff0e00720c */ /* 0x000fe20003f26270 */
[----:B--2---:R-:W2:Y:S02]  /*2bd0*/  MUFU.RCP R8, R8 ;  /* 0x0000000800087308 */ /* 0x004ea40000001000 */
[----:B--2---:R-:W-:-:S06]  /*2be0*/  IADD3 R8, R8, 0xffffffe, RZ ;  /* 0x0ffffffe08087810 */ /* 0x004fcc0007ffe0ff */
[----:B-1----:R-:W1:Y:S02]  /*2bf0*/  F2I.FTZ.U32.TRUNC.NTZ R9, R8 ;  /* 0x0000000800097305 */ /* 0x002e64000021f000 */
[----:B-1----:R-:W-:Y:S02]  /*2c00*/  IMAD.MOV R2, RZ, RZ, -R9 ;  /* 0x000000ffff027224 */ /* 0x002fe400078e0a09 */
        /* <DEDUP_REMOVED lines=18> */
.L_x_2290:
[----:B------:R-:W-:Y:S05]  /*2d30*/  BSYNC B0 ;  /* 0x0000000000007941 */ /* 0x000fea0003800000 */
.L_x_2289:
[----:B------:R-:W3:Y:S01]  /*2d40*/  LDL R6, [R1+0x1dc] ;  /* 0x0001dc0001067983 */ /* 0x000ee20000100800 */
[----:B------:R-:W-:-:S04]  /*2d50*/  IMAD R10, R26, R2, R10 ;  /* 0x000000021a0a7224 */ /* 0x000fc800078e020a */
[C---:B--2---:R-:W-:Y:S02]  /*2d60*/  IMAD.IADD R0, R10.reuse, 0x1, R2 ;  /* 0x000000010a007824 */ /* 0x044fe400078e0202 */
        /* <DEDUP_REMOVED lines=8> */
[----:B------:R-:W-:Y:S01]  /*2df0*/  @P0 IADD3 R2, R0, 0x2f, RZ ;  /* 0x0000002f00020810 */ /* 0x000fe20007ffe0ff */
[----:B------:R-:W-:-:S04]  /*2e00*/  IMAD.MOV.U32 R0, RZ, RZ, R101 ;  /* 0x000000ffff007224 */ /* 0x000fc800078e0065 */
[----:B------:R-:W-:-:S05]  /*2e10*/  @P0 IMAD.HI R2, R2, 0x2aaaaaab, RZ ;  /* 0x2aaaaaab02020827 */ /* 0x000fca00078e02ff */
[----:B------:R-:W-:-:S04]  /*2e20*/  @P0 SHF.R.U32.HI R3, RZ, 0x1f, R2 ;  /* 0x0000001fff030819 */ /* 0x000fc80000011602 */
[----:B------:R-:W-:-:S04]  /*2e30*/  @P0 LEA.HI.SX32 R0, R2, R3, 0x1d ;  /* 0x0000000302000211 */ /* 0x000fc800078feaff */
[----:B------:R-:W-:Y:S01]  /*2e40*/  ISETP.GT.AND P0, PT, R0, R101, PT ;  /* 0x000000650000720c */ /* 0x000fe20003f04270 */
[----:B---3--:R-:W-:-:S04]  /*2e50*/  IMAD.IADD R2, R7, 0x1, R6 ;  /* 0x0000000107027824 */ /* 0x008fc800078e0206 */
[----:B------:R-:W-:-:S08]  /*2e60*/  IMAD.SHL.U32 R223, R2, 0x2, RZ ;  /* 0x0000000202df7824 */ /* 0x000fd000078e00ff */
[----:B------:R-:W-:Y:S05]  /*2e70*/  @!P0 BRA `(.L_x_2291) ;  /* 0x00006af000008947 */ /* 0x000fea0003800000 */
[----:B------:R-:W-:-:S04]  /*2e80*/  ISETP.NE.U32.AND P0, PT, RZ, c[0x0][0x340], PT ;  /* 0x0000d000ff007a0c */ /* 0x000fc80003f05070 */
[----:B------:R-:W-:-:S13]  /*2e90*/  ISETP.NE.AND.EX P2, PT, RZ, c[0x0][0x344], PT, P0 ;  /* 0x0000d100ff007a0c */ /* 0x000fda0003f45300 */
[----:B------:R-:W-:-:S05]  /*2ea0*/  @P2 IMAD.WIDE R2, R24, R23, c[0x0][0x340] ;  /* 0x0000d00018022625 */ /* 0x000fca00078e0217 */
[----:B-1----:R1:W2:Y:S01]  /*2eb0*/  @P2 LDG.E R15, [R2.64] ;  /* 0x0000000a020f2981 */ /* 0x0022a2000c1e1900 */
[----:B------:R-:W-:Y:S01]  /*2ec0*/  LOP3.LUT R25, R25, 0xffff, RZ, 0xc0, !PT ;  /* 0x0000ffff19197812 */ /* 0x000fe200078ec0ff */
[----:B------:R-:W-:Y:S01]  /*2ed0*/  IMAD.MOV.U32 R124, RZ, RZ, 0x30 ;  /* 0x00000030ff7c7424 */ /* 0x000fe200078e00ff */
[----:B------:R-:W-:Y:S01]  /*2ee0*/  SHF.R.S32.HI R14, RZ, 0x1f, R24 ;  /* 0x0000001fff0e7819 */ /* 0x000fe20000011418 */
[----:B------:R-:W-:Y:S01]  /*2ef0*/  IMAD.MOV.U32 R133, RZ, RZ, c[0x0][0x238] ;  /* 0x00008e00ff857624 */ /* 0x000fe200078e00ff */
[----:B------:R-:W-:Y:S01]  /*2f00*/  IADD3 R37, R0, -0x1, RZ ;  /* 0xffffffff00257810 */ /* 0x000fe20007ffe0ff */
[----:B------:R-:W-:Y:S01]  /*2f10*/  IMAD R132, R124, c[0x0][0x23c], RZ ;  /* 0x00008f007c847a24 */ /* 0x000fe200078e02ff */
[----:B------:R-:W-:Y:S01]  /*2f20*/  SEL R10, R14, RZ, !P4 ;  /* 0x000000ff0e0a7207 */ /* 0x000fe20006000000 */
[----:B------:R-:W-:Y:S01]  /*2f30*/  IMAD.WIDE.U32 R122, R124, c[0x0][0x238], RZ ;  /* 0x00008e007c7a7a25 */ /* 0x000fe200078e00ff */
[----:B------:R-:W-:Y:S02]  /*2f40*/  SEL R11, R24, RZ, !P4 ;  /* 0x000000ff180b7207 */ /* 0x000fe40006000000 */
[----:B------:R-:W-:Y:S01]  /*2f50*/  SHF.R.S32.HI R16, RZ, 0x1f, R145 ;  /* 0x0000001fff107819 */ /* 0x000fe20000011491 */
[----:B------:R-:W-:Y:S01]  /*2f60*/  IMAD R0, R10, c[0x0][0x248], RZ ;  /* 0x000092000a007a24 */ /* 0x000fe200078e02ff */
[----:B------:R-:W-:Y:S01]  /*2f70*/  IADD3 R102, P0, R145, R20, RZ ;  /* 0x0000001491667210 */ /* 0x000fe20007f1e0ff */
[----:B------:R-:W-:Y:S01]  /*2f80*/  IMAD R6, R37, -0x30, R4 ;  /* 0xffffffd025067824 */ /* 0x000fe200078e0204 */
[----:B------:R-:W-:Y:S01]  /*2f90*/  ISETP.GE.AND P1, PT, R140, c[0x0][0x1d4], PT ;  /* 0x000075008c007a0c */ /* 0x000fe20003f26270 */
[----:B------:R-:W-:Y:S01]  /*2fa0*/  IMAD R0, R11, c[0x0][0x24c], R0 ;  /* 0x000093000b007a24 */ /* 0x000fe200078e0200 */
[----:B------:R-:W-:Y:S01]  /*2fb0*/  LEA.HI.X.SX32 R103, R20, R16, 0x1, P0 ;  /* 0x0000001014677211 */ /* 0x000fe200000f0eff */
[----:B------:R-:W-:Y:S01]  /*2fc0*/  IMAD.IADD R132, R123, 0x1, R132 ;  /* 0x000000017b847824 */ /* 0x000fe200078e0284 */
[----:B------:R-:W-:Y:S01]  /*2fd0*/  IMNMX R6, R6, 0x30, PT ;  /* 0x0000003006067817 */ /* 0x000fe20003800200 */
[----:B------:R-:W-:Y:S01]  /*2fe0*/  IMAD.SHL.U32 R137, R133, 0x20, RZ ;  /* 0x0000002085897824 */ /* 0x000fe200078e00ff */
[----:B------:R-:W-:Y:S01]  /*2ff0*/  ISETP.GE.AND P4, PT, R144, c[0x0][0x1d4], PT ;  /* 0x0000750090007a0c */ /* 0x000fe20003f86270 */
[----:B------:R-:W-:Y:S01]  /*3000*/  IMAD.IADD R121, R22, 0x1, R18 ;  /* 0x0000000116797824 */ /* 0x000fe200078e0212 */
[----:B------:R-:W-:Y:S01]  /*3010*/  LOP3.LUT R213, R213, 0xfffffff7, RZ, 0xc0, !PT ;  /* 0xfffffff7d5d57812 */ /* 0x000fe200078ec0ff */
[----:B------:R-:W-:Y:S01]  /*3020*/  IMAD.SHL.U32 R26, R145, 0x40, RZ ;  /* 0x00000040911a7824 */ /* 0x000fe200078e00ff */
[----:B------:R-:W-:Y:S01]  /*3030*/  ISETP.GE.AND P6, PT, R228, c[0x0][0x1d4], PT ;  /* 0x00007500e4007a0c */ /* 0x000fe20003fc6270 */
[----:B-1----:R-:W-:Y:S01]  /*3040*/  IMAD.WIDE.U32 R2, R25, c[0x0][0x240], R140 ;  /* 0x0000900019027a25 */ /* 0x002fe200078e008c */
[----:B------:R-:W-:-:S02]  /*3050*/  ISETP.GE.AND P5, PT, R229, c[0x0][0x1d4], PT ;  /* 0x00007500e5007a0c */ /* 0x000fc40003fa6270 */
[----:B------:R-:W-:Y:S01]  /*3060*/  @P1 LOP3.LUT R213, R213, 0x8, RZ, 0xfc, !PT ;  /* 0x00000008d5d51812 */ /* 0x000fe200078efcff */
[----:B------:R-:W-:Y:S01]  /*3070*/  IMAD R3, R25, c[0x0][0x244], R3 ;  /* 0x0000910019037a24 */ /* 0x000fe200078e0203 */
[----:B------:R-:W-:Y:S01]  /*3080*/  MOV R129, 0x5 ;  /* 0x0000000500817802 */ /* 0x000fe20000000f00 */
[----:B------:R-:W-:Y:S01]  /*3090*/  IMAD.MOV.U32 R128, RZ, RZ, c[0x0][0x280] ;  /* 0x0000a000ff807624 */ /* 0x000fe200078e00ff */
[----:B------:R-:W-:Y:S01]  /*30a0*/  LOP3.LUT R213, R213, 0xfffffffb, RZ, 0xc0, !PT ;  /* 0xfffffffbd5d57812 */ /* 0x000fe200078ec0ff */
[----:B------:R-:W-:Y:S01]  /*30b0*/  IMAD.WIDE.U32 R2, R11, c[0x0][0x248], R2 ;  /* 0x000092000b027a25 */ /* 0x000fe200078e0002 */
[----:B------:R-:W-:Y:S02]  /*30c0*/  SHF.L.U64.HI R133, R133, R129, c[0x0][0x23c] ;  /* 0x00008f0085857619 */ /* 0x000fe40000010281 */
[----:B------:R-:W-:Y:S01]  /*30d0*/  @P4 LOP3.LUT R213, R213, 0x4, RZ, 0xfc, !PT ;  /* 0x00000004d5d54812 */ /* 0x000fe200078efcff */
[----:B------:R-:W-:Y:S01]  /*30e0*/  IMAD.IADD R3, R3, 0x1, R0 ;  /* 0x0000000103037824 */ /* 0x000fe200078e0200 */
[----:B------:R-:W-:Y:S01]  /*30f0*/  SHF.R.S32.HI R143, RZ, 0x1f, R142 ;  /* 0x0000001fff8f7819 */ /* 0x000fe2000001148e */
[----:B------:R-:W-:Y:S01]  /*3100*/  IMAD R0, R103, c[0x0][0x238], RZ ;  /* 0x00008e0067007a24 */ /* 0x000fe200078e02ff */
[----:B------:R-:W-:Y:S01]  /*3110*/  LOP3.LUT R213, R213, 0xfffffffd, RZ, 0xc0, !PT ;  /* 0xfffffffdd5d57812 */ /* 0x000fe200078ec0ff */
[----:B------:R-:W-:Y:S01]  /*3120*/  IMAD.WIDE.U32 R106, R102, c[0x0][0x238], R2 ;  /* 0x00008e00666a7a25 */ /* 0x000fe200078e0002 */
[----:B------:R-:W-:-:S02]  /*3130*/  SHF.R.S32.HI R3, RZ, 0x1f, R37 ;  /* 0x0000001fff037819 */ /* 0x000fc40000011425 */
[----:B------:R-:W-:Y:S01]  /*3140*/  @P6 LOP3.LUT R213, R213, 0x2, RZ, 0xfc, !PT ;  /* 0x00000002d5d56812 */ /* 0x000fe200078efcff */
[----:B------:R-:W-:Y:S01]  /*3150*/  IMAD R5, R102, c[0x0][0x23c], R0 ;  /* 0x00008f0066057a24 */ /* 0x000fe200078e0200 */
[----:B------:R-:W-:Y:S01]  /*3160*/  IADD3 R0, -R145, R6, RZ ;  /* 0x0000000691007210 */ /* 0x000fe20007ffe1ff */
[----:B------:R-:W-:Y:S01]  /*3170*/  IMAD R2, R132, R37, RZ ;  /* 0x0000002584027224 */ /* 0x000fe200078e02ff */
[----:B------:R-:W-:Y:S01]  /*3180*/  LOP3.LUT R26, R26, 0x1c0, RZ, 0xc0, !PT ;  /* 0x000001c01a1a7812 */ /* 0x000fe200078ec0ff */
[----:B------:R-:W-:Y:S01]  /*3190*/  IMAD.IADD R105, R107, 0x1, R5 ;  /* 0x000000016b697824 */ /* 0x000fe200078e0205 */
[C---:B------:R-:W-:Y:S01]  /*31a0*/  ISETP.GE.AND P0, PT, R0.reuse, 0x1, PT ;  /* 0x000000010000780c */ /* 0x040fe20003f06270 */
[----:B------:R-:W-:Y:S01]  /*31b0*/  IMAD.MOV.U32 R104, RZ, RZ, R106 ;  /* 0x000000ffff687224 */ /* 0x000fe200078e006a */
[----:B------:R-:W-:Y:S01]  /*31c0*/  ISETP.GT.AND P3, PT, R0, 0x20, PT ;  /* 0x000000200000780c */ /* 0x000fe20003f64270 */
[-C--:B------:R-:W-:Y:S01]  /*31d0*/  IMAD R2, R3, R122.reuse, R2 ;  /* 0x0000007a03027224 */ /* 0x080fe200078e0202 */
[----:B------:R-:W-:Y:S01]  /*31e0*/  IADD3 R27, R145, 0x20, RZ ;  /* 0x00000020911b7810 */ /* 0x000fe20007ffe0ff */
[----:B------:R-:W-:Y:S01]  /*31f0*/  IMAD.WIDE.U32 R8, R37, R122, R104 ;  /* 0x0000007a25087225 */ /* 0x000fe200078e0068 */
[----:B------:R-:W-:-:S02]  /*3200*/  MOV R71, c[0x0][0x27c] ;  /* 0x00009f0000477a02 */ /* 0x000fc40000000f00 */
[----:B------:R-:W-:Y:S01]  /*3210*/  SHF.L.U32 R27, R27, 0x6, RZ ;  /* 0x000000061b1b7819 */ /* 0x000fe200000006ff */
[----:B------:R-:W-:Y:S01]  /*3220*/  IMAD R0, R10, c[0x0][0x268], RZ ;  /* 0x00009a000a007a24 */ /* 0x000fe200078e02ff */
[----:B------:R-:W-:Y:S01]  /*3230*/  IADD3 R5, R9, R2, RZ ;  /* 0x0000000209057210 */ /* 0x000fe20007ffe0ff */
[----:B------:R-:W-:Y:S01]  /*3240*/  IMAD R6, R16, c[0x0][0x280], RZ ;  /* 0x0000a00010067a24 */ /* 0x000fe200078e02ff */
[----:B------:R-:W-:Y:S01]  /*3250*/  LOP3.LUT R27, R27, 0x1c0, RZ, 0xc0, !PT ;  /* 0x000001c01b1b7812 */ /* 0x000fe200078ec0ff */
[----:B------:R-:W-:Y:S01]  /*3260*/  IMAD R94, R11, c[0x0][0x26c], R0 ;  /* 0x00009b000b5e7a24 */ /* 0x000fe200078e0200 */
[----:B------:R-:W-:Y:S01]  /*3270*/  @P0 LEA R2, P1, R8, c[0x0][0x220], 0x1 ;  /* 0x0000880008020a11 */ /* 0x000fe200078208ff */
[----:B------:R-:W-:Y:S01]  /*3280*/  IMAD R0, R16, c[0x0][0x290], RZ ;  /* 0x0000a40010007a24 */ /* 0x000fe200078e02ff */
[----:B------:R-:W-:Y:S01]  /*3290*/  SHF.R.U32.HI R136, RZ, 0x3, R27 ;  /* 0x00000003ff887819 */ /* 0x000fe2000001161b */
[----:B------:R-:W-:Y:S01]  /*32a0*/  IMAD.WIDE.U32 R18, R145, c[0x0][0x290], R142 ;  /* 0x0000a40091127a25 */ /* 0x000fe200078e008e */
[----:B------:R-:W-:-:S02]  /*32b0*/  @P0 LEA.HI.X R3, R8, c[0x0][0x224], R5, 0x1, P1 ;  /* 0x0000890008030a11 */ /* 0x000fc400008f0c05 */
[----:B------:R-:W-:Y:S01]  /*32c0*/  LOP3.LUT P1, RZ, R213, 0x8, RZ, 0xc0, !PT ;  /* 0x00000008d5ff7812 */ /* 0x000fe2000782c0ff */
[----:B------:R-:W-:Y:S01]  /*32d0*/  IMAD R0, R145, c[0x0][0x294], R0 ;  /* 0x0000a50091007a24 */ /* 0x000fe200078e0200 */
[----:B------:R-:W-:Y:S01]  /*32e0*/  LOP3.LUT R213, R213, 0xfffffffe, RZ, 0xc0, !PT ;  /* 0xfffffffed5d57812 */ /* 0x000fe200078ec0ff */
[C---:B------:R-:W-:Y:S02]  /*32f0*/  IMAD R6, R145.reuse, c[0x0][0x284], R6 ;  /* 0x0000a10091067a24 */ /* 0x040fe400078e0206 */
[----:B------:R-:W-:Y:S01]  /*3300*/  IMAD.WIDE.U32 R20, R145, c[0x0][0x280], R142 ;  /* 0x0000a00091147a25 */ /* 0x000fe200078e008e */
[----:B------:R-:W-:-:S03]  /*3310*/  @P5 LOP3.LUT R213, R213, 0x1, RZ, 0xfc, !PT ;  /* 0x00000001d5d55812 */ /* 0x000fc600078efcff */
[----:B------:R-:W-:-:S04]  /*3320*/  IMAD.WIDE.U32 R16, R145, c[0x0][0x280], R140 ;  /* 0x0000a00091107a25 */ /* 0x000fc800078e008c */
[----:B------:R-:W-:Y:S01]  /*3330*/  @!PT LDS RZ, [RZ] ;  /* 0x00000000fffff984 */ /* 0x000fe20000000800 */
[----:B------:R-:W-:Y:S01]  /*3340*/  @!PT LDS RZ, [RZ] ;  /* 0x00000000fffff984 */ /* 0x000fe20000000800 */
[----:B------:R-:W-:Y:S01]  /*3350*/  @!PT LDS RZ, [RZ] ;  /* 0x00000000fffff984 */ /* 0x000fe20000000800 */
[----:B------:R1:W-:Y:S01]  /*3360*/  @P0 LDGSTS.E.BYPASS.LTC128B.128 [R223+0xa080], [R2.64], !P1 ;  /* 0x0a08000002df0fae */ /* 0x0003e2000c901d4a */
[----:B------:R-:W-:Y:S01]  /*3370*/  ISETP.GE.AND P1, PT, R140, c[0x0][0x27c], PT ;  /* 0x00009f008c007a0c */ /* 0x000fe20003f26270 */
[----:B------:R-:W-:Y:S02]  /*3380*/  IMAD.IADD R19, R19, 0x1, R0 ;  /* 0x0000000113137824 */ /* 0x000fe400078e0200 */
[----:B------:R1:W-:Y:S01]  /*3390*/  @P0 LDGSTS.E.BYPASS.LTC128B.128 [R223+0xb880], [R2.64+0x80], !P4 ;  /* 0x0b88008002df0fae */ /* 0x0003e2000e101d4a */
[----:B------:R-:W-:Y:S02]  /*33a0*/  IMAD.IADD R21, R21, 0x1, R6 ;  /* 0x0000000115157824 */ /* 0x000fe400078e0206 */
[----:B------:R-:W-:Y:S01]  /*33b0*/  IMAD.IADD R17, R6, 0x1, R17 ;  /* 0x0000000106117824 */ /* 0x000fe200078e0211 */
[----:B------:R1:W-:Y:S01]  /*33c0*/  @P0 LDGSTS.E.BYPASS.LTC128B.128 [R223+0xd080], [R2.64+0x100], !P6 ;  /* 0x0d08010002df0fae */ /* 0x0003e2000f101d4a */
[----:B------:R-:W-:Y:S01]  /*33d0*/  SHF.R.S32.HI R6, RZ, 0x1f, R13 ;  /* 0x0000001fff067819 */ /* 0x000fe2000001140d */
[----:B------:R-:W-:-:S02]  /*33e0*/  IMAD.WIDE.U32 R92, R13, c[0x0][0x280], R20 ;  /* 0x0000a0000d5c7a25 */ /* 0x000fc400078e0014 */
[----:B------:R1:W-:Y:S01]  /*33f0*/  @P0 LDGSTS.E.BYPASS.LTC128B.128 [R223+0xe880], [R2.64+0x180], !P5 ;  /* 0x0e88018002df0fae */ /* 0x0003e2000e901d4a */
[----:B------:R-:W-:Y:S01]  /*3400*/  @P3 IADD3 R9, P0, R137, R8, RZ ;  /* 0x0000000889093210 */ /* 0x000fe20007f1e0ff */
[----:B------:R-:W-:Y:S02]  /*3410*/  IMAD R23, R6, c[0x0][0x290], RZ ;  /* 0x0000a40006177a24 */ /* 0x000fe400078e02ff */
[----:B------:R-:W-:Y:S01]  /*3420*/  IMAD.WIDE.U32 R90, R13, c[0x0][0x290], R18 ;  /* 0x0000a4000d5a7a25 */ /* 0x000fe200078e0012 */
[----:B------:R-:W-:Y:S02]  /*3430*/  @P3 IADD3.X R5, R5, R133, RZ, P0, !PT ;  /* 0x0000008505053210 */ /* 0x000fe400007fe4ff */
[----:B------:R-:W-:Y:S01]  /*3440*/  @P3 LEA R8, P0, R9, c[0x0][0x220], 0x1 ;  /* 0x0000880009083a11 */ /* 0x000fe200078008ff */
[C---:B------:R-:W-:Y:S02]  /*3450*/  IMAD R23, R13.reuse, c[0x0][0x294], R23 ;  /* 0x0000a5000d177a24 */ /* 0x040fe400078e0217 */
[----:B------:R-:W-:Y:S01]  /*3460*/  IMAD.WIDE.U32 R88, R13, c[0x0][0x280], R16 ;  /* 0x0000a0000d587a25 */ /* 0x000fe200078e0010 */
[----:B------:R-:W-:-:S02]  /*3470*/  @P3 LEA.HI.X R9, R9, c[0x0][0x224], R5, 0x1, P0 ;  /* 0x0000890009093a11 */ /* 0x000fc400000f0c05 */
[----:B------:R-:W-:Y:S01]  /*3480*/  LOP3.LUT P0, RZ, R213, 0x8, RZ, 0xc0, !PT ;  /* 0x00000008d5ff7812 */ /* 0x000fe2000780c0ff */
[----:B------:R-:W-:Y:S02]  /*3490*/  IMAD.MOV.U32 R135, RZ, RZ, c[0x0][0x290] ;  /* 0x0000a400ff877624 */ /* 0x000fe400078e00ff */
[C---:B------:R-:W-:Y:S02]  /*34a0*/  IMAD R130, R124.reuse, c[0x0][0x284], RZ ;  /* 0x0000a1007c827a24 */ /* 0x040fe400078e02ff */
[C---:B------:R-:W-:Y:S02]  /*34b0*/  IMAD R131, R124.reuse, c[0x0][0x294], RZ ;  /* 0x0000a5007c837a24 */ /* 0x040fe400078e02ff */
[----:B------:R-:W-:-:S04]  /*34c0*/  IMAD.WIDE.U32 R126, R124, c[0x0][0x280], RZ ;  /* 0x0000a0007c7e7a25 */ /* 0x000fc800078e00ff */
[----:B------:R-:W-:Y:S02]  /*34d0*/  IMAD.WIDE.U32 R124, R124, c[0x0][0x290], RZ ;  /* 0x0000a4007c7c7a25 */ /* 0x000fe400078e00ff */
[----:B------:R3:W-:Y:S02]  /*34e0*/  @P3 LDGSTS.E.BYPASS.LTC128B.128 [R245+0xb080], [R8.64], !P0 ;  /* 0x0b08000008f53fae */ /* 0x0007e4000c101d4a */
[----:B-1----:R-:W-:Y:S01]  /*34f0*/  IMAD.WIDE.U32 R2, R25, c[0x0][0x260], R140 ;  /* 0x0000980019027a25 */ /* 0x002fe200078e008c */
[----:B------:R-:W-:Y:S01]  /*3500*/  IADD3 R131, R125, R131, RZ ;  /* 0x000000837d837210 */ /* 0x000fe20007ffe0ff */
[----:B------:R3:W-:Y:S02]  /*3510*/  @P3 LDGSTS.E.BYPASS.LTC128B.128 [R245+0xc880], [R8.64+0x80], !P4 ;  /* 0x0c88008008f53fae */ /* 0x0007e4000e101d4a */
[C---:B------:R-:W-:Y:S02]  /*3520*/  IMAD R3, R25.reuse, c[0x0][0x264], R3 ;  /* 0x0000990019037a24 */ /* 0x040fe400078e0203 */
[----:B------:R3:W-:Y:S01]  /*3530*/  @P3 LDGSTS.E.BYPASS.LTC128B.128 [R245+0xe080], [R8.64+0x100], !P6 ;  /* 0x0e08010008f53fae */ /* 0x0007e2000f101d4a */
[----:B------:R-:W-:-:S03]  /*3540*/  IMAD.WIDE.U32 R112, R25, c[0x0][0x1e8], RZ ;  /* 0x00007a0019707a25 */ /* 0x000fc600078e00ff */
[----:B------:R3:W-:Y:S01]  /*3550*/  @P3 LDGSTS.E.BYPASS.LTC128B.128 [R245+0xf880], [R8.64+0x180], !P5 ;  /* 0x0f88018008f53fae */ /* 0x0007e2000e901d4a */
[----:B------:R-:W-:Y:S01]  /*3560*/  IMAD.WIDE.U32 R84, R11, c[0x0][0x268], R2 ;  /* 0x00009a000b547a25 */ /* 0x000fe200078e0002 */
[----:B------:R-:W-:Y:S02]  /*3570*/  SEL R2, RZ, c[0x0][0x27c], !P1 ;  /* 0x00009f00ff027a07 */ /* 0x000fe40004800000 */
[----:B------:R-:W0:Y:S01]  /*3580*/  LDGDEPBAR ;  /* 0x00000000000079af */ /* 0x000e220000000000 */
[----:B------:R-:W-:Y:S01]  /*3590*/  WARPSYNC 0xffffffff ;  /* 0xffffffff00007948 */ /* 0x000fe20003800000 */
[----:B------:R-:W-:Y:S01]  /*35a0*/  IADD3 R2, R140, R2, RZ ;  /* 0x000000028c027210 */ /* 0x000fe20007ffe0ff */
[----:B------:R-:W-:-:S03]  /*35b0*/  IMAD.WIDE.U32 R110, R25, c[0x0][0x210], RZ ;  /* 0x00008400196e7a25 */ /* 0x000fc600078e00ff */
[----:B------:R-:W-:Y:S01]  /*35c0*/  SHF.R.S32.HI R22, RZ, 0x1f, R2 ;  /* 0x0000001fff167819 */ /* 0x000fe20000011402 */
[C---:B------:R-:W-:Y:S01]  /*35d0*/  IMAD.SHL.U32 R134, R128.reuse, 0x20, RZ ;  /* 0x0000002080867824 */ /* 0x040fe200078e00ff */
[-C--:B------:R-:W-:Y:S01]  /*35e0*/  SHF.L.U64.HI R128, R128, R129.reuse, c[0x0][0x284] ;  /* 0x0000a10080807619 */ /* 0x080fe20000010281 */
[----:B------:R-:W-:Y:S01]  /*35f0*/  IMAD.SHL.U32 R71, R71, 0x2, RZ ;  /* 0x0000000247477824 */ /* 0x000fe200078e00ff */
[----:B------:R-:W-:Y:S01]  /*3600*/  SHF.L.U64.HI R129, R135, R129, c[0x0][0x294] ;  /* 0x0000a50087817619 */ /* 0x000fe20000010281 */
[----:B------:R-:W-:Y:S01]  /*3610*/  IMAD.IADD R130, R127, 0x1, R130 ;  /* 0x000000017f827824 */ /* 0x000fe200078e0282 */
[----:B------:R-:W-:Y:S01]  /*3620*/  SHF.L.U32 R135, R135, 0x5, RZ ;  /* 0x0000000587877819 */ /* 0x000fe200000006ff */
[C---:B------:R-:W-:Y:S02]  /*3630*/  IMAD R120, R25.reuse, c[0x0][0x1ec], R113 ;  /* 0x00007b0019787a24 */ /* 0x040fe400078e0271 */
[----:B------:R-:W-:Y:S02]  /*3640*/  IMAD R119, R25, c[0x0][0x214], R111 ;  /* 0x0000850019777a24 */ /* 0x000fe400078e026f */
[----:B------:R-:W-:-:S02]  /*3650*/  IMAD.IADD R94, R85, 0x1, R94 ;  /* 0x00000001555e7824 */ /* 0x000fc400078e025e */
[----:B------:R-:W-:Y:S01]  /*3660*/  IMAD.IADD R99, R91, 0x1, R23 ;  /* 0x000000015b637824 */ /* 0x000fe200078e0217 */
[--C-:B--2---:R-:W-:Y:S01]  /*3670*/  @P2 SHF.R.S32.HI R11, RZ, 0x1f, R15.reuse ;  /* 0x0000001fff0b2819 */ /* 0x104fe2000001140f */
[----:B------:R-:W-:Y:S01]  /*3680*/  @P2 IMAD.MOV.U32 R10, RZ, RZ, R15 ;  /* 0x000000ffff0a2224 */ /* 0x000fe200078e000f */
[----:B------:R-:W-:Y:S01]  /*3690*/  @!P2 MOV R11, R14 ;  /* 0x0000000e000ba202 */ /* 0x000fe20000000f00 */
[----:B------:R-:W-:Y:S01]  /*36a0*/  @!P2 IMAD.MOV.U32 R10, RZ, RZ, R24 ;  /* 0x000000ffff0aa224 */ /* 0x000fe200078e0018 */
[----:B------:R-:W-:Y:S01]  /*36b0*/  BAR.SYNC.DEFER_BLOCKING 0x0 ;  /* 0x0000000000007b1d */ /* 0x000fe20000010000 */
[----:B------:R-:W-:Y:S01]  /*36c0*/  ISETP.GE.AND P2, PT, R144, c[0x0][0x27c], PT ;  /* 0x00009f0090007a0c */ /* 0x000fe20003f46270 */
[----:B------:R-:W-:Y:S01]  /*36d0*/  IMAD.WIDE.U32 R14, R145, c[0x0][0x290], R140 ;  /* 0x0000a400910e7a25 */ /* 0x000fe200078e008c */
[----:B------:R-:W-:Y:S02]  /*36e0*/  LEA.HI R24, R22, R2, RZ, 0x6 ;  /* 0x0000000216187211 */ /* 0x000fe400078f30ff */
[----:B------:R-:W-:Y:S01]  /*36f0*/  SEL R3, RZ, c[0x0][0x27c], !P2 ;  /* 0x00009f00ff037a07 */ /* 0x000fe20005000000 */
[----:B------:R-:W-:-:S02]  /*3700*/  IMAD.IADD R15, R0, 0x1, R15 ;  /* 0x00000001000f7824 */ /* 0x000fc400078e020f */
[----:B------:R-:W-:-:S04]  /*3710*/  IMAD.WIDE.U32 R108, R10, c[0x0][0x2b0], RZ ;  /* 0x0000ac000a6c7a25 */ /* 0x000fc800078e00ff */
[----:B------:R-:W-:Y:S01]  /*3720*/  IMAD.IADD R0, R144, 0x1, R3 ;  /* 0x0000000190007824 */ /* 0x000fe200078e0203 */
[----:B------:R-:W-:Y:S01]  /*3730*/  LEA.HI R3, R22, R2, RZ, 0x3 ;  /* 0x0000000216037211 */ /* 0x000fe200078f18ff */
[----:B------:R-:W-:Y:S02]  /*3740*/  IMAD R22, R6, c[0x0][0x280], RZ ;  /* 0x0000a00006167a24 */ /* 0x000fe400078e02ff */
[C---:B------:R-:W-:Y:S01]  /*3750*/  IMAD.WIDE.U32 R86, R13.reuse, c[0x0][0x290], R14 ;  /* 0x0000a4000d567a25 */ /* 0x040fe200078e000e */
[----:B------:R-:W-:Y:S02]  /*3760*/  SHF.R.S32.HI R5, RZ, 0x1f, R0 ;  /* 0x0000001fff057819 */ /* 0x000fe40000011400 */
[C---:B------:R-:W-:Y:S01]  /*3770*/  LOP3.LUT R6, R26.reuse, 0x38, R3, 0xf8, !PT ;  /* 0x000000381a067812 */ /* 0x040fe200078ef803 */
[----:B------:R-:W-:Y:S01]  /*3780*/  IMAD R22, R13, c[0x0][0x284], R22 ;  /* 0x0000a1000d167a24 */ /* 0x000fe200078e0216 */
[-C--:B------:R-:W-:Y:S01]  /*3790*/  LEA.HI R2, R5, R0.reuse, RZ, 0x3 ;  /* 0x0000000005027211 */ /* 0x080fe200078f18ff */
[----:B------:R-:W-:Y:S01]  /*37a0*/  IMAD.IADD R95, R23, 0x1, R87 ;  /* 0x00000001175f7824 */ /* 0x000fe200078e0257 */
[----:B------:R-:W-:Y:S01]  /*37b0*/  LEA.HI R0, R5, R0, RZ, 0x6 ;  /* 0x0000000005007211 */ /* 0x000fe200078f30ff */
[----:B------:R-:W-:Y:S01]  /*37c0*/  IMAD.IADD R100, R93, 0x1, R22 ;  /* 0x000000015d647824 */ /* 0x000fe200078e0216 */
[----:B------:R-:W-:Y:S01]  /*37d0*/  LOP3.LUT R13, R26, 0x38, R2, 0xf8, !PT ;  /* 0x000000381a0d7812 */ /* 0x000fe200078ef802 */
[----:B------:R-:W-:Y:S01]  /*37e0*/  IMAD.SHL.U32 R26, R145, 0x40, RZ ;  /* 0x00000040911a7824 */ /* 0x000fe200078e00ff */
[----:B------:R-:W-:-:S02]  /*37f0*/  SHF.R.S32.HI R5, RZ, 0x6, R24 ;  /* 0x00000006ff057819 */ /* 0x000fc40000011418 */
[----:B------:R-:W-:Y:S02]  /*3800*/  SHF.R.S32.HI R0, RZ, 0x6, R0 ;  /* 0x00000006ff007819 */ /* 0x000fe40000011400 */
[----:B------:R-:W-:Y:S01]  /*3810*/  LOP3.LUT R26, R26, 0x1c0, RZ, 0xc0, !PT ;  /* 0x000001c01a1a7812 */ /* 0x000fe200078ec0ff */
[----:B------:R-:W-:Y:S01]  /*3820*/  IMAD R19, R5, 0xc00, R7 ;  /* 0x00000c0005137824 */ /* 0x000fe200078e0207 */
[----:B------:R-:W-:Y:S01]  /*3830*/  LOP3.LUT R14, R27, 0x38, R3, 0xf8, !PT ;  /* 0x000000381b0e7812 */ /* 0x000fe200078ef803 */
[----:B------:R-:W-:Y:S01]  /*3840*/  IMAD R18, R5, 0xc00, R12 ;  /* 0x00000c0005127824 */ /* 0x000fe200078e020c */
[----:B------:R-:W-:Y:S01]  /*3850*/  SHF.R.U32.HI R26, RZ, 0x3, R26 ;  /* 0x00000003ff1a7819 */ /* 0x000fe2000001161a */
[C---:B------:R-:W-:Y:S01]  /*3860*/  IMAD R15, R0.reuse, 0xc00, R7 ;  /* 0x00000c00000f7824 */ /* 0x040fe200078e0207 */
[----:B------:R-:W-:Y:S01]  /*3870*/  LOP3.LUT R17, R27, 0x38, R2, 0xf8, !PT ;  /* 0x000000381b117812 */ /* 0x000fe200078ef802 */
[----:B------:R-:W-:Y:S01]  /*3880*/  IMAD R5, R0, 0xc00, R12 ;  /* 0x00000c0000057824 */ /* 0x000fe200078e020c */
[----:B------:R-:W-:-:S02]  /*3890*/  LOP3.LUT R16, R6, R26, RZ, 0x3c, !PT ;  /* 0x0000001a06107212 */ /* 0x000fc400078e3cff */
[----:B------:R-:W-:Y:S02]  /*38a0*/  LOP3.LUT R13, R13, R26, RZ, 0x3c, !PT ;  /* 0x0000001a0d0d7212 */ /* 0x000fe400078e3cff */
[-C--:B------:R-:W-:Y:S02]  /*38b0*/  LOP3.LUT R6, R14, R136.reuse, RZ, 0x3c, !PT ;  /* 0x000000880e067212 */ /* 0x080fe400078e3cff */
[----:B------:R-:W-:Y:S01]  /*38c0*/  SHF.R.S32.HI R68, RZ, 0x3, R2 ;  /* 0x00000003ff447819 */ /* 0x000fe20000011402 */
[----:B------:R-:W-:Y:S01]  /*38d0*/  IMAD.IADD R13, R15, 0x1, R13 ;  /* 0x000000010f0d7824 */ /* 0x000fe200078e020d */
[----:B------:R-:W-:Y:S01]  /*38e0*/  LOP3.LUT R80, R2, 0xfffffff8, RZ, 0xc0, !PT ;  /* 0xfffffff802507812 */ /* 0x000fe200078ec0ff */
[----:B------:R-:W-:Y:S01]  /*38f0*/  IMAD R2, R11, c[0x0][0x2b0], RZ ;  /* 0x0000ac000b027a24 */ /* 0x000fe200078e02ff */
[----:B------:R-:W-:Y:S01]  /*3900*/  LOP3.LUT R0, R17, R136, RZ, 0x3c, !PT ;  /* 0x0000008811007212 */ /* 0x000fe200078e3cff */
[----:B------:R-:W-:Y:S01]  /*3910*/  IMAD.IADD R6, R18, 0x1, R6 ;  /* 0x0000000112067824 */ /* 0x000fe200078e0206 */
[----:B------:R-:W-:Y:S01]  /*3920*/  IADD3 R16, R19, R16, RZ ;  /* 0x0000001013107210 */ /* 0x000fe20007ffe0ff */
[----:B------:R-:W-:Y:S01]  /*3930*/  IMAD R2, R10, c[0x0][0x2b4], R2 ;  /* 0x0000ad000a027a24 */ /* 0x000fe200078e0202 */
[----:B------:R-:W-:Y:S01]  /*3940*/  IADD3 R5, R5, R0, RZ ;  /* 0x0000000005057210 */ /* 0x000fe20007ffe0ff */
[----:B------:R-:W-:Y:S01]  /*3950*/  IMAD R0, R146, 0x20, R145 ;  /* 0x0000002092007824 */ /* 0x000fe200078e0291 */
[----:B------:R-:W-:Y:S01]  /*3960*/  LOP3.LUT R81, R3, 0xfffffff8, RZ, 0xc0, !PT ;  /* 0xfffffff803517812 */ /* 0x000fe200078ec0ff */
[----:B------:R-:W-:Y:S01]  /*3970*/  IMAD.SHL.U32 R117, R13, 0x2, RZ ;  /* 0x000000020d757824 */ /* 0x000fe200078e00ff */
[----:B------:R-:W-:Y:S01]  /*3980*/  SHF.R.S32.HI R69, RZ, 0x3, R3 ;  /* 0x00000003ff457819 */ /* 0x000fe20000011403 */
[----:B------:R-:W-:Y:S01]  /*3990*/  IMAD.SHL.U32 R116, R6, 0x2, RZ ;  /* 0x0000000206747824 */ /* 0x000fe200078e00ff */
[----:B------:R-:W-:Y:S01]  /*39a0*/  IADD3 R98, R22, R89, RZ ;  /* 0x0000005916627210 */ /* 0x000fe20007ffe0ff */
[----:B------:R-:W-:Y:S01]  /*39b0*/  IMAD.IADD R114, R109, 0x1, R2 ;  /* 0x000000016d727824 */ /* 0x000fe200078e0202 */
[----:B------:R-:W-:-:S02]  /*39c0*/  SHF.R.S32.HI R97, RZ, 0x1f, R81 ;  /* 0x0000001fff617819 */ /* 0x000fc40000011451 */
[----:B------:R-:W-:Y:S02]  /*39d0*/  SHF.R.S32.HI R96, RZ, 0x1f, R80 ;  /* 0x0000001fff607819 */ /* 0x000fe40000011450 */
[----:B------:R-:W-:Y:S02]  /*39e0*/  SHF.L.U32 R118, R16, 0x1, RZ ;  /* 0x0000000110767819 */ /* 0x000fe400000006ff */
[----:B---3--:R-:W-:Y:S02]  /*39f0*/  SHF.L.U32 R115, R5, 0x1, RZ ;  /* 0x0000000105737819 */ /* 0x008fe400000006ff */
.L_x_2332:
[----:B------:R-:W-:Y:S01]  /*3a00*/  MOV R78, RZ ;  /* 0x000000ff004e7202 */ /* 0x000fe20000000f00 */
[----:B-123--:R-:W-:Y:S01]  /*3a10*/  IMAD.MOV.U32 R2, RZ, RZ, c[0x0][0x2b8] ;  /* 0x0000ae00ff027624 */ /* 0x00efe200078e00ff */
[----:B------:R-:W-:Y:S04]  /*3a20*/  DEPBAR.LE SB0, 0x0 ;  /* 0x000080000000791a */ /* 0x000fe80000000000 */
[----:B------:R-:W-:Y:S01]  /*3a30*/  ISETP.NE.AND P0, PT, R2, 0x1, PT ;  /* 0x000000010200780c */ /* 0x000fe20003f05270 */
[----:B------:R-:W-:Y:S01]  /*3a40*/  IMAD R2, R37, 0x30, R0 ;  /* 0x0000003025027824 */ /* 0x000fe200078e0200 */
[----:B------:R-:W-:Y:S01]  /*3a50*/  WARPSYNC 0xffffffff ;  /* 0xffffffff00007948 */ /* 0x000fe20003800000 */
[----:B------:R-:W-:Y:S02]  /*3a60*/  BSSY B2, `(.L_x_2292) ;  /* 0x000054e000027945 */ /* 0x000fe40003800000 */
[----:B------:R-:W-:Y:S04]  /*3a70*/  IMAD.IADD R3, R121, 0x1, R2 ;  /* 0x0000000179037824 */ /* 0x000fe800078e0202 */
[----:B------:R-:W-:Y:S04]  /*3a80*/  IMAD.MOV.U32 R5, RZ, RZ, R3 ;  /* 0x000000ffff057224 */ /* 0x000fe800078e0003 */
[----:B------:R-:W-:Y:S05]  /*3a90*/  @P0 IMAD.HI.U32 R6, R3, c[0x0][0x2bc], RZ ;  /* 0x0000af0003060a27 */ /* 0x000fea00078e00ff */
        /* <DEDUP_REMOVED lines=68> */
[C---:B------:R-:W-:Y:S02]  /*3ee0*/  LEA R8, P0, R3.reuse, c[0x0][0x288], 0x1 ;  /* 0x0000a20003087a11 */ /* 0x040fe400078008ff */
[C---:B------:R-:W-:Y:S02]  /*3ef0*/  IADD3 R5, R142.reuse, 0x20, RZ ;  /* 0x000000208e057810 */ /* 0x040fe40007ffe0ff */
[----:B------:R-:W-:Y:S02]  /*3f00*/  LEA.HI.X R9, R3, c[0x0][0x28c], R6, 0x1, P0 ;  /* 0x0000a30003097a11 */ /* 0x000fe400000f0c06 */
[C---:B------:R-:W-:Y:S01]  /*3f10*/  ISETP.GE.AND P0, PT, R142.reuse, c[0x0][0x27c], PT ;  /* 0x00009f008e007a0c */ /* 0x040fe20003f06270 */
[----:B------:R-:W-:Y:S11]  /*3f20*/  CS2R R2, SRZ ;  /* 0x0000000000027805 */ /* 0x000ff6000001ff00 */
[----:B------:R-:W-:Y:S01]  /*3f30*/  @!UPT UIADD3 URZ, URZ, URZ, URZ ;  /* 0x0000003f3f3ff290 */ /* 0x000fe2000fffe03f */
[----:B------:R1:W5:Y:S04]  /*3f40*/  @!P0 LDG.E.64 R2, [R10.64] ;  /* 0x0000000a0a028981 */ /* 0x000368000c1e1b00 */
[----:B------:R1:W5:Y:S01]  /*3f50*/  @!P0 LDG.E.64 R38, [R8.64] ;  /* 0x0000000a08268981 */ /* 0x000362000c1e1b00 */
[----:B------:R-:W-:Y:S02]  /*3f60*/  ISETP.GE.AND P0, PT, R5, c[0x0][0x27c], PT ;  /* 0x00009f0005007a0c */ /* 0x000fe40003f06270 */
[C---:B------:R-:W-:Y:S11]  /*3f70*/  IADD3 R5, R142.reuse, 0x40, RZ ;  /* 0x000000408e057810 */ /* 0x040ff60007ffe0ff */
[----:B------:R1:W5:Y:S04]  /*3f80*/  @!P0 LDG.E.64 R14, [R10.64+0x40] ;  /* 0x0000400a0a0e8981 */ /* 0x000368000c1e1b00 */
[----:B------:R1:W5:Y:S01]  /*3f90*/  @!P0 LDG.E.64 R42, [R8.64+0x40] ;  /* 0x0000400a082a8981 */ /* 0x000362000c1e1b00 */
[----:B------:R-:W-:Y:S02]  /*3fa0*/  ISETP.GE.AND P0, PT, R5, c[0x0][0x27c], PT ;  /* 0x00009f0005007a0c */ /* 0x000fe40003f06270 */
[----:B------:R-:W-:Y:S11]  /*3fb0*/  IADD3 R5, R142, 0x60, RZ ;  /* 0x000000608e057810 */ /* 0x000ff60007ffe0ff */
[----:B------:R1:W5:Y:S04]  /*3fc0*/  @!P0 LDG.E.64 R16, [R10.64+0x80] ;  /* 0x0000800a0a108981 */ /* 0x000368000c1e1b00 */
[----:B------:R1:W5:Y:S01]  /*3fd0*/  @!P0 LDG.E.64 R44, [R8.64+0x80] ;  /* 0x0000800a082c8981 */ /* 0x000362000c1e1b00 */
[----:B------:R-:W-:Y:S11]  /*3fe0*/  ISETP.GE.AND P0, PT, R5, c[0x0][0x27c], PT ;  /* 0x00009f0005007a0c */ /* 0x000ff60003f06270 */
[----:B------:R-:W-:Y:S02]  /*3ff0*/  @!UPT UIADD3 URZ, URZ, URZ, URZ ;  /* 0x0000003f3f3ff290 */ /* 0x000fe4000fffe03f */
[----:B------:R1:W5:Y:S04]  /*4000*/  @!P0 LDG.E.64 R18, [R10.64+0xc0] ;  /* 0x0000c00a0a128981 */ /* 0x000368000c1e1b00 */
[----:B------:R1:W5:Y:S02]  /*4010*/  @!P0 LDG.E.64 R46, [R8.64+0xc0] ;  /* 0x0000c00a082e8981 */ /* 0x000364000c1e1b00 */
.L_x_2296:
[----:B------:R-:W-:Y:S05]  /*4020*/  BSYNC B0 ;  /* 0x0000000000007941 */ /* 0x000fea0003800000 */
.L_x_2295:
        /* <DEDUP_REMOVED lines=50> */
[----:B------:R-:W-:Y:S02]  /*4350*/  LEA R8, P0, R6, c[0x0][0x288], 0x1 ;  /* 0x0000a20006087a11 */ /* 0x000fe400078008ff */
[----:B------:R-:W-:Y:S02]  /*4360*/  IADD3 R5, R142, 0x20, RZ ;  /* 0x000000208e057810 */ /* 0x000fe40007ffe0ff */
[----:B------:R-:W-:Y:S02]  /*4370*/  LEA.HI.X R9, R6, c[0x0][0x28c], R9, 0x1, P0 ;  /* 0x0000a30006097a11 */ /* 0x000fe400000f0c09 */
[C---:B------:R-:W-:Y:S11]  /*4380*/  ISETP.GE.AND P0, PT, R142.reuse, c[0x0][0x27c], PT ;  /* 0x00009f008e007a0c */ /* 0x040ff60003f06270 */
[----:B------:R-:W-:Y:S02]  /*4390*/  @!UPT UIADD3 URZ, URZ, URZ, URZ ;  /* 0x0000003f3f3ff290 */ /* 0x000fe4000fffe03f */
        /* <DEDUP_REMOVED lines=14> */
.L_x_2298:
[----:B------:R-:W-:Y:S05]  /*4480*/  BSYNC B0 ;  /* 0x0000000000007941 */ /* 0x000fea0003800000 */
.L_x_2297:
[----:B-----5:R-:W-:Y:S01]  /*4490*/  IMAD.MOV.U32 R6, RZ, RZ, R28 ;  /* 0x000000ffff067224 */ /* 0x020fe200078e001c */
[----:B------:R2:W3:Y:S01]  /*44a0*/  SHFL.IDX PT, R66, R75, RZ, 0x181f ;  /* 0x00181fff4b427589 */ /* 0x0004e200000e0000 */
[----:B------:R-:W-:Y:S01]  /*44b0*/  IMAD.MOV.U32 R5, RZ, RZ, R29 ;  /* 0x000000ffff057224 */ /* 0x000fe200078e001d */
[----:B------:R-:W-:Y:S01]  /*44c0*/  BSSY B1, `(.L_x_2299) ;  /* 0x0000106000017945 */ /* 0x000fe20003800000 */
[----:B-1----:R-:W-:Y:S02]  /*44d0*/  IMAD.MOV.U32 R8, RZ, RZ, R26 ;  /* 0x000000ffff087224 */ /* 0x002fe400078e001a */
[----:B------:R-:W-:Y:S01]  /*44e0*/  IMAD.MOV.U32 R9, RZ, RZ, R24 ;  /* 0x000000ffff097224 */ /* 0x000fe200078e0018 */
[----:B------:R-:W-:Y:S02]  /*44f0*/  PRMT R35, R5, 0x5410, R6 ;  /* 0x0000541005237816 */ /* 0x000fe40000000006 */
[----:B------:R-:W-:Y:S01]  /*4500*/  MOV R5, R27 ;  /* 0x0000001b00057202 */ /* 0x000fe20000000f00 */
[----:B------:R2:W1:Y:S01]  /*4510*/  SHFL.IDX PT, R63, R76, RZ, 0x181f ;  /* 0x00181fff4c3f7589 */ /* 0x00046200000e0000 */
[----:B------:R-:W-:Y:S02]  /*4520*/  MOV R6, R20 ;  /* 0x0000001400067202 */ /* 0x000fe40000000f00 */
[----:B------:R-:W-:Y:S01]  /*4530*/  PRMT R34, R5, 0x5410, R8 ;  /* 0x0000541005227816 */ /* 0x000fe20000000008 */
[----:B------:R-:W-:Y:S02]  /*4540*/  IMAD.MOV.U32 R8, RZ, RZ, R25 ;  /* 0x000000ffff087224 */ /* 0x000fe400078e0019 */
        /* <DEDUP_REMOVED lines=16> */
[----:B-123--:R-:W-:Y:S01]  /*4650*/  ISETP.GE.AND P0, PT, R140, c[0x0][0x1d4], PT ;  /* 0x000075008c007a0c */ /* 0x00efe20003f06270 */
[----:B------:R-:W-:Y:S01]  /*4660*/  @!UPT UIADD3 URZ, URZ, URZ, URZ ;  /* 0x0000003f3f3ff290 */ /* 0x000fe2000fffe03f */
[----:B------:R-:W-:Y:S11]  /*4670*/  BSSY B0, `(.L_x_2301) ;  /* 0x0000038000007945 */ /* 0x000ff60003800000 */
[----:B------:R-:W-:-:S05]  /*4680*/  @P0 BRA `(.L_x_2302) ;  /* 0x0000036000000947 */ /* 0x000fca0003800000 */
[C---:B------:R-:W-:Y:S01]  /*4690*/  LEA R64, P0, R140.reuse, R63, 0x1 ;  /* 0x0000003f8c407211 */ /* 0x040fe200078008ff */
[----:B------:R-:W1:Y:S03]  /*46a0*/  LDS.128 R8, [R223+0xa080] ;  /* 0x00a08000df087984 */ /* 0x000e660000000c00 */
        /* <DEDUP_REMOVED lines=8> */
[----:B------:R-:W-:Y:S01]  /*4730*/  @!P0 PRMT R13, R22, 0x5432, R13 ;  /* 0x00005432160d8816 */ /* 0x000fe2000000000d */
[----:B------:R-:W-:Y:S01]  /*4740*/  @!P0 IMAD.U32 R5, R3, 0x10000, RZ ;  /* 0x0001000003058824 */ /* 0x000fe200078e00ff */
[----:B------:R-:W-:Y:S01]  /*4750*/  @!P0 SHF.R.U32.HI R41, RZ, 0x10, R39 ;  /* 0x00000010ff298819 */ /* 0x000fe20000011627 */
[C---:B------:R-:W-:Y:S01]  /*4760*/  @!P0 IMAD.U32 R36, R38.reuse, 0x10000, RZ ;  /* 0x0001000026248824 */ /* 0x040fe200078e00ff */
[----:B------:R-:W-:Y:S02]  /*4770*/  @!P0 LOP3.LUT R38, R38, 0xffff0000, RZ, 0xc0, !PT ;  /* 0xffff000026268812 */ /* 0x000fe400078ec0ff */
[----:B------:R-:W-:Y:S01]  /*4780*/  @!P0 PRMT R41, R40, 0x5410, R41 ;  /* 0x0000541028298816 */ /* 0x000fe20000000029 */
        /* <DEDUP_REMOVED lines=8> */
[----:B------:R-:W-:Y:S01]  /*4810*/  @!P0 SHF.L.U32 R36, R9, 0x10, RZ ;  /* 0x0000001009248819 */ /* 0x000fe200000006ff */
[----:B------:R-:W-:Y:S01]  /*4820*/  @!P0 FMUL.FTZ R40, R6, R38 ;  /* 0x0000002606288220 */ /* 0x000fe20000410000 */
[----:B------:R-:W-:Y:S01]  /*4830*/  @!P0 LOP3.LUT R22, R3, 0xffff0000, RZ, 0xc0, !PT ;  /* 0xffff000003168812 */ /* 0x000fe200078ec0ff */
[C---:B------:R-:W-:Y:S01]  /*4840*/  @!P0 IMAD.U32 R39, R41.reuse, 0x10000, RZ ;  /* 0x0001000029278824 */ /* 0x040fe200078e00ff */
[----:B------:R-:W-:Y:S02]  /*4850*/  @!P0 F2FP.BF16.PACK_AB R2, R2, R73 ;  /* 0x000000490202823e */ /* 0x000fe400000010ff */
[----:B------:R-:W-:Y:S01]  /*4860*/  @!P0 LOP3.LUT R41, R41, 0xffff0000, RZ, 0xc0, !PT ;  /* 0xffff000029298812 */ /* 0x000fe200078ec0ff */
[-C--:B------:R-:W-:Y:S01]  /*4870*/  @!P0 FMUL.FTZ R3, R6, R22.reuse ;  /* 0x0000001606038220 */ /* 0x080fe20000410000 */
[----:B------:R-:W-:Y:S01]  /*4880*/  @!P0 LOP3.LUT R6, R11, 0xffff0000, RZ, 0xc0, !PT ;  /* 0xffff00000b068812 */ /* 0x000fe200078ec0ff */
[----:B------:R-:W-:Y:S01]  /*4890*/  @!P0 FFMA.FTZ R72, R36, R22, -R40 ;  /* 0x0000001624488223 */ /* 0x000fe20000010828 */
[----:B------:R-:W-:Y:S01]  /*48a0*/  @!P0 SHF.L.U32 R40, R10, 0x10, RZ ;  /* 0x000000100a288819 */ /* 0x000fe200000006ff */
[C---:B------:R-:W-:Y:S01]  /*48b0*/  @!P0 IMAD.U32 R22, R13.reuse, 0x10000, RZ ;  /* 0x000100000d168824 */ /* 0x040fe200078e00ff */
[----:B------:R-:W-:Y:S01]  /*48c0*/  @!P0 LOP3.LUT R13, R13, 0xffff0000, RZ, 0xc0, !PT ;  /* 0xffff00000d0d8812 */ /* 0x000fe200078ec0ff */
[C---:B------:R-:W-:Y:S02]  /*48d0*/  @!P0 FMUL.FTZ R67, R5.reuse, R39 ;  /* 0x0000002705438220 */ /* 0x040fe40000410000 */
[-C--:B------:R-:W-:Y:S02]  /*48e0*/  @!P0 FMUL.FTZ R5, R5, R22.reuse ;  /* 0x0000001605058220 */ /* 0x080fe40000410000 */
[----:B------:R-:W-:Y:S02]  /*48f0*/  @!P0 FFMA.FTZ R70, R40, R22, -R67 ;  /* 0x0000001628468223 */ /* 0x000fe40000010843 */
[----:B------:R-:W-:Y:S02]  /*4900*/  @!P0 IMAD.U32 R22, R11, 0x10000, RZ ;  /* 0x000100000b168824 */ /* 0x000fe400078e00ff */
[C---:B------:R-:W-:Y:S02]  /*4910*/  @!P0 FMUL.FTZ R67, R6.reuse, R41 ;  /* 0x0000002906438220 */ /* 0x040fe40000410000 */
[-C--:B------:R-:W-:Y:S02]  /*4920*/  @!P0 FMUL.FTZ R6, R6, R13.reuse ;  /* 0x0000000d06068220 */ /* 0x080fe40000410000 */
[----:B------:R-:W-:Y:S02]  /*4930*/  @!P0 FFMA.FTZ R3, R38, R36, R3 ;  /* 0x0000002426038223 */ /* 0x000fe40000010003 */
[----:B------:R-:W-:Y:S02]  /*4940*/  @!P0 FFMA.FTZ R5, R39, R40, R5 ;  /* 0x0000002827058223 */ /* 0x000fe40000010005 */
        /* <DEDUP_REMOVED lines=10> */
.L_x_2302:
[----:B------:R-:W-:Y:S05]  /*49f0*/  BSYNC B0 ;  /* 0x0000000000007941 */ /* 0x000fea0003800000 */
.L_x_2301:
[----:B------:R-:W-:Y:S01]  /*4a00*/  ISETP.GE.AND P0, PT, R144, c[0x0][0x1d4], PT ;  /* 0x0000750090007a0c */ /* 0x000fe20003f06270 */
[----:B------:R-:W-:Y:S01]  /*4a10*/  @!UPT UIADD3 URZ, URZ, URZ, URZ ;  /* 0x0000003f3f3ff290 */ /* 0x000fe2000fffe03f */
[----:B------:R-:W-:Y:S11]  /*4a20*/  BSSY B0, `(.L_x_2303) ;  /* 0x0000039000007945 */ /* 0x000ff60003800000 */
[----:B------:R-:W-:-:S05]  /*4a30*/  @P0 BRA `(.L_x_2304) ;  /* 0x0000037000000947 */ /* 0x000fca0003800000 */
[----:B------:R-:W-:Y:S01]  /*4a40*/  LEA R40, P0, R238, R63, 0x1 ;  /* 0x0000003fee287211 */ /* 0x000fe200078008ff */
[----:B-1----:R-:W1:Y:S01]  /*4a50*/  LDS.128 R8, [R223+0xb880] ;  /* 0x00b88000df087984 */ /* 0x002e620000000c00 */
[----:B------:R-:W-:Y:S02]  /*4a60*/  IADD3 R2, R142, 0x20, RZ ;  /* 0x000000208e027810 */ /* 0x000fe40007ffe0ff */
        /* <DEDUP_REMOVED lines=8> */
[----:B------:R-:W-:Y:S01]  /*4af0*/  @!P0 IMAD.U32 R15, R5, 0x10000, RZ ;  /* 0x00010000050f8824 */ /* 0x000fe200078e00ff */
[----:B------:R-:W-:Y:S01]  /*4b00*/  @!P0 SHF.R.U32.HI R38, RZ, 0x10, R43 ;  /* 0x00000010ff268819 */ /* 0x000fe2000001162b */
[C---:B------:R-:W-:Y:S01]  /*4b10*/  @!P0 IMAD.U32 R6, R2.reuse, 0x10000, RZ ;  /* 0x0001000002068824 */ /* 0x040fe200078e00ff */
[----:B------:R-:W-:Y:S02]  /*4b20*/  @!P0 PRMT R14, R23, 0x5410, R14 ;  /* 0x00005410170e8816 */ /* 0x000fe4000000000e */
[----:B------:R-:W-:Y:S02]  /*4b30*/  @!P0 LOP3.LUT R23, R5, 0xffff0000, RZ, 0xc0, !PT ;  /* 0xffff000005178812 */ /* 0x000fe400078ec0ff */
[----:B------:R-:W-:Y:S02]  /*4b40*/  @!P0 LOP3.LUT R5, R2, 0xffff0000, RZ, 0xc0, !PT ;  /* 0xffff000002058812 */ /* 0x000fe400078ec0ff */
[----:B------:R-:W-:Y:S01]  /*4b50*/  @!P0 PRMT R38, R56, 0x5432, R38 ;  /* 0x0000543238268816 */ /* 0x000fe20000000026 */
[C---:B-1----:R-:W-:Y:S01]  /*4b60*/  @!P0 IMAD.U32 R22, R8.reuse, 0x10000, RZ ;  /* 0x0001000008168824 */ /* 0x042fe200078e00ff */
[----:B------:R-:W-:Y:S01]  /*4b70*/  @!P0 LOP3.LUT R3, R8, 0xffff0000, RZ, 0xc0, !PT ;  /* 0xffff000008038812 */ /* 0x000fe200078ec0ff */
[C---:B------:R-:W-:Y:S01]  /*4b80*/  @!P0 IMAD.U32 R36, R9.reuse, 0x10000, RZ ;  /* 0x0001000009248824 */ /* 0x040fe200078e00ff */
[----:B------:R-:W-:Y:S03]  /*4b90*/  @!P0 LOP3.LUT R13, R9, 0xffff0000, RZ, 0xc0, !PT ;  /* 0xffff0000090d8812 */ /* 0x000fe600078ec0ff */
[----:B------:R-:W-:Y:S02]  /*4ba0*/  @!P0 FMUL.FTZ R2, R3, R6 ;  /* 0x0000000603028220 */ /* 0x000fe40000410000 */
[----:B------:R-:W-:Y:S02]  /*4bb0*/  @!P0 FMUL.FTZ R42, R13, R23 ;  /* 0x000000170d2a8220 */ /* 0x000fe40000410000 */
[----:B------:R-:W-:Y:S02]  /*4bc0*/  @!P0 FMUL.FTZ R39, R3, R15 ;  /* 0x0000000f03278220 */ /* 0x000fe40000410000 */
[----:B------:R-:W-:Y:S01]  /*4bd0*/  @!P0 FFMA.FTZ R2, R15, R22, R2 ;  /* 0x000000160f028223 */ /* 0x000fe20000010002 */
[----:B------:R-:W-:Y:S01]  /*4be0*/  @!P0 SHF.L.U32 R15, R38, 0x10, RZ ;  /* 0x00000010260f8819 */ /* 0x000fe200000006ff */
[-C--:B------:R-:W-:Y:S01]  /*4bf0*/  @!P0 FMUL.FTZ R3, R13, R5.reuse ;  /* 0x000000050d038220 */ /* 0x080fe20000410000 */
[C---:B------:R-:W-:Y:S01]  /*4c00*/  @!P0 LOP3.LUT R13, R11.reuse, 0xffff0000, RZ, 0xc0, !PT ;  /* 0xffff00000b0d8812 */ /* 0x040fe200078ec0ff */
[----:B------:R-:W-:Y:S01]  /*4c10*/  @!P0 FFMA.FTZ R56, R36, R5, -R42 ;  /* 0x0000000524388223 */ /* 0x000fe2000001082a */
[----:B------:R-:W-:Y:S01]  /*4c20*/  @!P0 LOP3.LUT R5, R10, 0xffff0000, RZ, 0xc0, !PT ;  /* 0xffff00000a058812 */ /* 0x000fe200078ec0ff */
[----:B------:R-:W-:Y:S01]  /*4c30*/  @!P0 FFMA.FTZ R64, R22, R6, -R39 ;  /* 0x0000000616408223 */ /* 0x000fe20000010827 */
[----:B------:R-:W-:Y:S01]  /*4c40*/  @!P0 SHF.L.U32 R39, R11, 0x10, RZ ;  /* 0x000000100b278819 */ /* 0x000fe200000006ff */
[----:B------:R-:W-:Y:S01]  /*4c50*/  @!P0 IMAD.U32 R6, R14, 0x10000, RZ ;  /* 0x000100000e068824 */ /* 0x000fe200078e00ff */
[----:B------:R-:W-:Y:S01]  /*4c60*/  @!P0 LOP3.LUT R38, R38, 0xffff0000, RZ, 0xc0, !PT ;  /* 0xffff000026268812 */ /* 0x000fe200078ec0ff */
[----:B------:R-:W-:Y:S01]  /*4c70*/  @!P0 IMAD.U32 R22, R10, 0x10000, RZ ;  /* 0x000100000a168824 */ /* 0x000fe200078e00ff */
[----:B------:R-:W-:Y:S01]  /*4c80*/  @!P0 LOP3.LUT R14, R14, 0xffff0000, RZ, 0xc0, !PT ;  /* 0xffff00000e0e8812 */ /* 0x000fe200078ec0ff */
[C---:B------:R-:W-:Y:S01]  /*4c90*/  @!P0 FMUL.FTZ R42, R5.reuse, R15 ;  /* 0x0000000f052a8220 */ /* 0x040fe20000410000 */
[----:B------:R-:W-:Y:S01]  /*4ca0*/  @!P0 F2FP.BF16.PACK_AB R2, R2, R64 ;  /* 0x000000400202823e */ /* 0x000fe200000010ff */
[----:B------:R-:W-:Y:S02]  /*4cb0*/  @!P0 FMUL.FTZ R5, R5, R6 ;  /* 0x0000000605058220 */ /* 0x000fe40000410000 */
[C---:B------:R-:W-:Y:S02]  /*4cc0*/  @!P0 FMUL.FTZ R43, R13.reuse, R38 ;  /* 0x000000260d2b8220 */ /* 0x040fe40000410000 */
[----:B------:R-:W-:Y:S02]  /*4cd0*/  @!P0 FFMA.FTZ R42, R22, R6, -R42 ;  /* 0x00000006162a8223 */ /* 0x000fe4000001082a */
[----:B------:R-:W-:Y:S02]  /*4ce0*/  @!P0 FMUL.FTZ R6, R13, R14 ;  /* 0x0000000e0d068220 */ /* 0x000fe40000410000 */
[----:B------:R-:W-:Y:S02]  /*4cf0*/  @!P0 FFMA.FTZ R3, R23, R36, R3 ;  /* 0x0000002417038223 */ /* 0x000fe40000010003 */
[----:B------:R-:W-:Y:S02]  /*4d00*/  @!P0 FFMA.FTZ R5, R15, R22, R5 ;  /* 0x000000160f058223 */ /* 0x000fe40000010005 */
[----:B------:R-:W-:Y:S01]  /*4d10*/  @!P0 FFMA.FTZ R43, R39, R14, -R43 ;  /* 0x0000000e272b8223 */ /* 0x000fe2000001082b */
[----:B------:R-:W-:Y:S01]  /*4d20*/  @!P0 F2FP.BF16.PACK_AB R3, R3, R56 ;  /* 0x000000380303823e */ /* 0x000fe200000010ff */
[----:B------:R-:W-:Y:S01]  /*4d30*/  @!P0 FFMA.FTZ R6, R38, R39, R6 ;  /* 0x0000002726068223 */ /* 0x000fe20000010006 */
[----:B------:R-:W-:Y:S01]  /*4d40*/  @!P0 F2FP.BF16.PACK_AB R5, R5, R42 ;  /* 0x0000002a0505823e */ /* 0x000fe200000010ff */
[----:B------:R-:W-:Y:S02]  /*4d50*/  @!P0 IMAD.MOV.U32 R8, RZ, RZ, R2 ;  /* 0x000000ffff088224 */ /* 0x000fe400078e0002 */
[----:B------:R-:W-:Y:S01]  /*4d60*/  @!P0 IMAD.MOV.U32 R9, RZ, RZ, R3 ;  /* 0x000000ffff098224 */ /* 0x000fe200078e0003 */
[----:B------:R-:W-:Y:S02]  /*4d70*/  @!P0 F2FP.BF16.PACK_AB R6, R6, R43 ;  /* 0x0000002b0606823e */ /* 0x000fe400000010ff */
[----:B------:R-:W-:Y:S03]  /*4d80*/  @!P0 MOV R10, R5 ;  /* 0x00000005000a8202 */ /* 0x000fe60000000f00 */
[----:B------:R-:W-:Y:S05]  /*4d90*/  @!P0 IMAD.MOV.U32 R11, RZ, RZ, R6 ;  /* 0x000000ffff0b8224 */ /* 0x000fea00078e0006 */
[----:B------:R1:W-:Y:S02]  /*4da0*/  ST.E.128 [R40.64], R8 ;  /* 0x0000000828007985 */ /* 0x0003e4000c101d0a */
.L_x_2304:
[----:B------:R-:W-:Y:S05]  /*4db0*/  BSYNC B0 ;  /* 0x0000000000007941 */ /* 0x000fea0003800000 */
.L_x_2303:
        /* <DEDUP_REMOVED lines=15> */
[----:B------:R-:W-:Y:S01]  /*4eb0*/  @!P0 PRMT R14, R30, 0x5410, R3 ;  /* 0x000054101e0e8816 */ /* 0x000fe20000000003 */
[C---:B------:R-:W-:Y:S01]  /*4ec0*/  @!P0 IMAD.U32 R15, R17.reuse, 0x10000, RZ ;  /* 0x00010000110f8824 */ /* 0x040fe200078e00ff */
[----:B------:R-:W-:Y:S01]  /*4ed0*/  @!P0 LOP3.LUT R17, R17, 0xffff0000, RZ, 0xc0, !PT ;  /* 0xffff000011118812 */ /* 0x000fe200078ec0ff */
[C---:B------:R-:W-:Y:S01]  /*4ee0*/  @!P0 IMAD.U32 R6, R2.reuse, 0x10000, RZ ;  /* 0x0001000002068824 */ /* 0x040fe200078e00ff */
[----:B------:R-:W-:Y:S02]  /*4ef0*/  @!P0 SHF.R.U32.HI R23, RZ, 0x10, R45 ;  /* 0x00000010ff178819 */ /* 0x000fe4000001162d */
        /* <DEDUP_REMOVED lines=23> */
[-C--:B------:R-:W-:Y:S02]  /*5070*/  @!P0 FMUL.FTZ R5, R5, R6.reuse ;  /* 0x0000000605058220 */ /* 0x080fe40000410000 */
        /* <DEDUP_REMOVED lines=15> */
.L_x_2306:
[----:B------:R-:W-:Y:S05]  /*5170*/  BSYNC B0 ;  /* 0x0000000000007941 */ /* 0x000fea0003800000 */
.L_x_2305:
[----:B------:R-:W-:Y:S11]  /*5180*/  ISETP.GE.AND P0, PT, R229, c[0x0][0x1d4], PT ;  /* 0x00007500e5007a0c */ /* 0x000ff60003f06270 */
[----:B------:R-:W-:Y:S02]  /*5190*/  @!UPT UIADD3 URZ, URZ, URZ, URZ ;  /* 0x0000003f3f3ff290 */ /* 0x000fe4000fffe03f */
[----:B------:R-:W-:-:S05]  /*51a0*/  @P0 BRA `(.L_x_2300) ;  /* 0x0000037000000947 */ /* 0x000fca0003800000 */
[C---:B-1----:R-:W-:Y:S01]  /*51b0*/  LEA R38, P0, R229.reuse, R63, 0x1 ;  /* 0x0000003fe5267211 */ /* 0x042fe200078008ff */
[----:B------:R-:W1:Y:S01]  /*51c0*/  LDS.128 R8, [R223+0xe880] ;  /* 0x00e88000df087984 */ /* 0x000e620000000c00 */
[----:B------:R-:W-:Y:S02]  /*51d0*/  IADD3 R2, R142, 0x60, RZ ;  /* 0x000000608e027810 */ /* 0x000fe40007ffe0ff */
[----:B------:R-:W-:Y:S02]  /*51e0*/  LEA.HI.X R39, R229, R66, R249, 0x1, P0 ;  /* 0x00000042e5277211 */ /* 0x000fe400000f0cf9 */
[----:B------:R-:W-:Y:S11]  /*51f0*/  ISETP.GE.AND P0, PT, R2, c[0x0][0x27c], PT ;  /* 0x00009f0002007a0c */ /* 0x000ff60003f06270 */
[----:B------:R-:W-:Y:S02]  /*5200*/  @!UPT UIADD3 URZ, URZ, URZ, URZ ;  /* 0x0000003f3f3ff290 */ /* 0x000fe4000fffe03f */
[----:B------:R-:W-:Y:S02]  /*5210*/  @!P0 SHF.R.U64 R17, R46, 0x10, R47 ;  /* 0x000000102e118819 */ /* 0x000fe4000000122f */
[----:B------:R-:W-:Y:S02]  /*5220*/  @!P0 SHF.R.U64 R2, R18, 0x10, R19 ;  /* 0x0000001012028819 */ /* 0x000fe40000001213 */
[----:B------:R-:W-:Y:S02]  /*5230*/  @!P0 PRMT R17, R58, 0x5410, R17 ;  /* 0x000054103a118816 */ /* 0x000fe40000000011 */
[----:B------:R-:W-:Y:S02]  /*5240*/  @!P0 SHF.R.U32.HI R3, RZ, 0x10, R19 ;  /* 0x00000010ff038819 */ /* 0x000fe40000011613 */
[----:B------:R-:W-:Y:S01]  /*5250*/  @!P0 PRMT R2, R31, 0x5432, R2 ;  /* 0x000054321f028816 */ /* 0x000fe20000000002 */
[----:B------:R-:W-:Y:S01]  /*5260*/  @!P0 IMAD.U32 R15, R17, 0x10000, RZ ;  /* 0x00010000110f8824 */ /* 0x000fe200078e00ff */
[----:B------:R-:W-:Y:S02]  /*5270*/  @!P0 PRMT R14, R31, 0x5410, R3 ;  /* 0x000054101f0e8816 */ /* 0x000fe40000000003 */
[----:B------:R-:W-:Y:S01]  /*5280*/  @!P0 SHF.R.U32.HI R5, RZ, 0x10, R47 ;  /* 0x00000010ff058819 */ /* 0x000fe2000001162f */
[----:B------:R-:W-:Y:S01]  /*5290*/  @!P0 IMAD.U32 R6, R2, 0x10000, RZ ;  /* 0x0001000002068824 */ /* 0x000fe200078e00ff */
[----:B------:R-:W-:Y:S02]  /*52a0*/  @!P0 LOP3.LUT R17, R17, 0xffff0000, RZ, 0xc0, !PT ;  /* 0xffff000011118812 */ /* 0x000fe400078ec0ff */
[----:B------:R-:W-:Y:S02]  /*52b0*/  @!P0 PRMT R19, R58, 0x5432, R5 ;  /* 0x000054323a138816 */ /* 0x000fe40000000005 */
[----:B------:R-:W-:Y:S01]  /*52c0*/  @!P0 LOP3.LUT R5, R2, 0xffff0000, RZ, 0xc0, !PT ;  /* 0xffff000002058812 */ /* 0x000fe200078ec0ff */
        /* <DEDUP_REMOVED lines=37> */
.L_x_2300:
[----:B-123--:R-:W-:Y:S05]  /*5520*/  BSYNC B1 ;  /* 0x0000000000017941 */ /* 0x00efea0003800000 */
.L_x_2299:
[----:B------:R1:W2:Y:S04]  /*5530*/  SHFL.IDX PT, R38, R75, 0x1, 0x181f ;  /* 0x00381f004b267f89 */ /* 0x0002a800000e0000 */
[----:B------:R1:W3:Y:S01]  /*5540*/  SHFL.IDX PT, R36, R76, 0x1, 0x181f ;  /* 0x00381f004c247f89 */ /* 0x0002e200000e0000 */
[----:B------:R-:W-:-:S05]  /*5550*/  @P5 BRA `(.L_x_2307) ;  /* 0x000039e000005947 */ /* 0x000fca0003800000 */
[----:B------:R-:W-:Y:S01]  /*5560*/  ISETP.GE.AND P0, PT, R140, c[0x0][0x1d4], PT ;  /* 0x000075008c007a0c */ /* 0x000fe20003f06270 */
[----:B------:R-:W-:Y:S01]  /*5570*/  @!UPT UIADD3 URZ, URZ, URZ, URZ ;  /* 0x0000003f3f3ff290 */ /* 0x000fe2000fffe03f */
[----:B------:R-:W-:Y:S11]  /*5580*/  BSSY B0, `(.L_x_2308) ;  /* 0x0000038000007945 */ /* 0x000ff60003800000 */
[----:B------:R-:W-:-:S05]  /*5590*/  @P0 BRA `(.L_x_2309) ;  /* 0x0000036000000947 */ /* 0x000fca0003800000 */
[C---:B---3--:R-:W-:Y:S01]  /*55a0*/  LEA R22, P0, R140.reuse, R36, 0x1 ;  /* 0x000000248c167211 */ /* 0x048fe200078008ff */
[----:B------:R-:W3:Y:S03]  /*55b0*/  LDS.128 R8, [R223+0xb080] ;  /* 0x00b08000df087984 */ /* 0x000ee60000000c00 */
[----:B--2---:R-:W-:Y:S02]  /*55c0*/  LEA.HI.X R23, R140, R38, R141, 0x1, P0 ;  /* 0x000000268c177211 */ /* 0x004fe400000f0c8d */
        /* <DEDUP_REMOVED lines=8> */
[----:B------:R-:W-:Y:S01]  /*5650*/  @!P0 SHF.R.U32.HI R19, RZ, 0x10, R49 ;  /* 0x00000010ff138819 */ /* 0x000fe20000011631 */
[C---:B------:R-:W-:Y:S01]  /*5660*/  @!P0 IMAD.U32 R14, R2.reuse, 0x10000, RZ ;  /* 0x00010000020e8824 */ /* 0x040fe200078e00ff */
[----:B------:R-:W-:Y:S02]  /*5670*/  @!P0 LOP3.LUT R17, R17, 0xffff0000, RZ, 0xc0, !PT ;  /* 0xffff000011118812 */ /* 0x000fe400078ec0ff */
[----:B------:R-:W-:Y:S02]  /*5680*/  @!P0 LOP3.LUT R6, R2, 0xffff0000, RZ, 0xc0, !PT ;  /* 0xffff000002068812 */ /* 0x000fe400078ec0ff */
[----:B------:R-:W-:Y:S02]  /*5690*/  @!P0 PRMT R13, R32, 0x5410, R13 ;  /* 0x00005410200d8816 */ /* 0x000fe4000000000d */
[----:B------:R-:W-:Y:S01]  /*56a0*/  @!P0 PRMT R19, R59, 0x5432, R19 ;  /* 0x000054323b138816 */ /* 0x000fe20000000013 */
[C---:B---3--:R-:W-:Y:S01]  /*56b0*/  @!P0 IMAD.U32 R16, R8.reuse, 0x10000, RZ ;  /* 0x0001000008108824 */ /* 0x048fe200078e00ff */
        /* <DEDUP_REMOVED lines=16> */
[----:B------:R-:W-:Y:S01]  /*57c0*/  @!P0 IMAD.U32 R16, R10, 0x10000, RZ ;  /* 0x000100000a108824 */ /* 0x000fe200078e00ff */
[----:B------:R-:W-:Y:S01]  /*57d0*/  @!P0 F2FP.BF16.PACK_AB R2, R2, R32 ;  /* 0x000000200202823e */ /* 0x000fe200000010ff */
        /* <DEDUP_REMOVED lines=9> */
[----:B------:R-:W-:Y:S02]  /*5870*/  @!P0 FFMA.FTZ R30, R20, R13, -R30 ;  /* 0x0000000d141e8223 */ /* 0x000fe4000001081e */
        /* <DEDUP_REMOVED lines=8> */
.L_x_2309:
[----:B------:R-:W-:Y:S05]  /*5900*/  BSYNC B0 ;  /* 0x0000000000007941 */ /* 0x000fea0003800000 */
.L_x_2308:
[----:B------:R-:W-:Y:S01]  /*5910*/  ISETP.GE.AND P0, PT, R144, c[0x0][0x1d4], PT ;  /* 0x0000750090007a0c */ /* 0x000fe20003f06270 */
[----:B------:R-:W-:Y:S01]  /*5920*/  @!UPT UIADD3 URZ, URZ, URZ, URZ ;  /* 0x0000003f3f3ff290 */ /* 0x000fe2000fffe03f */
[----:B------:R-:W-:Y:S11]  /*5930*/  BSSY B0, `(.L_x_2310) ;  /* 0x0000039000007945 */ /* 0x000ff60003800000 */
[----:B------:R-:W-:-:S05]  /*5940*/  @P0 BRA `(.L_x_2311) ;  /* 0x0000037000000947 */ /* 0x000fca0003800000 */
[----:B--23--:R-:W-:Y:S01]  /*5950*/  LEA R22, P0, R238, R36, 0x1 ;  /* 0x00000024ee167211 */ /* 0x00cfe200078008ff */
[----:B------:R-:W2:Y:S01]  /*5960*/  LDS.128 R8, [R223+0xc880] ;  /* 0x00c88000df087984 */ /* 0x000ea20000000c00 */
        /* <DEDUP_REMOVED lines=11> */
[----:B------:R-:W-:Y:S01]  /*5a20*/  @!P0 LOP3.LUT R17, R17, 0xffff0000, RZ, 0xc0, !PT ;  /* 0xffff000011118812 */ /* 0x000fe200078ec0ff */
[C---:B------:R-:W-:Y:S01]  /*5a30*/  @!P0 IMAD.U32 R6, R2.reuse, 0x10000, RZ ;  /* 0x0001000002068824 */ /* 0x040fe200078e00ff */
[----:B------:R-:W-:Y:S02]  /*5a40*/  @!P0 SHF.R.U32.HI R19, RZ, 0x10, R51 ;  /* 0x00000010ff138819 */ /* 0x000fe40000011633 */
[----:B------:R-:W-:Y:S02]  /*5a50*/  @!P0 LOP3.LUT R5, R2, 0xffff0000, RZ, 0xc0, !PT ;  /* 0xffff000002058812 */ /* 0x000fe400078ec0ff */
[----:B------:R-:W-:Y:S01]  /*5a60*/  @!P0 PRMT R19, R60, 0x5432, R19 ;  /* 0x000054323c138816 */ /* 0x000fe20000000013 */
[C---:B--2---:R-:W-:Y:S01]  /*5a70*/  @!P0 IMAD.U32 R16, R8.reuse, 0x10000, RZ ;  /* 0x0001000008108824 */ /* 0x044fe200078e00ff */
        /* <DEDUP_REMOVED lines=36> */
.L_x_2311:
[----:B------:R-:W-:Y:S05]  /*5cc0*/  BSYNC B0 ;  /* 0x0000000000007941 */ /* 0x000fea0003800000 */
.L_x_2310:
        /* <DEDUP_REMOVED lines=14> */
[C---:B------:R-:W-:Y:S01]  /*5db0*/  @!P0 PRMT R2, R34.reuse, 0x5432, R2 ;  /* 0x0000543222028816 */ /* 0x040fe20000000002 */
[C---:B------:R-:W-:Y:S01]  /*5dc0*/  @!P0 IMAD.U32 R15, R17.reuse, 0x10000, RZ ;  /* 0x00010000110f8824 */ /* 0x040fe200078e00ff */
        /* <DEDUP_REMOVED lines=43> */
.L_x_2313:
[----:B------:R-:W-:Y:S05]  /*6080*/  BSYNC B0 ;  /* 0x0000000000007941 */ /* 0x000fea0003800000 */
.L_x_2312:
[----:B------:R-:W-:Y:S11]  /*6090*/  ISETP.GE.AND P0, PT, R229, c[0x0][0x1d4], PT ;  /* 0x00007500e5007a0c */ /* 0x000ff60003f06270 */
[----:B------:R-:W-:Y:S02]  /*60a0*/  @!UPT UIADD3 URZ, URZ, URZ, URZ ;  /* 0x0000003f3f3ff290 */ /* 0x000fe4000fffe03f */
[----:B------:R-:W-:-:S05]  /*60b0*/  @P0 BRA `(.L_x_2307) ;  /* 0x00002e8000000947 */ /* 0x000fca0003800000 */
[C---:B---3--:R-:W-:Y:S01]  /*60c0*/  LEA R24, P0, R229.reuse, R36, 0x1 ;  /* 0x00000024e5187211 */ /* 0x048fe200078008ff */
[----:B--2---:R-:W2:Y:S01]  /*60d0*/  LDS.128 R8, [R223+0xf880] ;  /* 0x00f88000df087984 */ /* 0x004ea20000000c00 */
        /* <DEDUP_REMOVED lines=52> */
[----:B------:R2:W-:Y:S01]  /*6420*/  ST.E.128 [R24.64], R8 ;  /* 0x0000000818007985 */ /* 0x0005e2000c101d0a */
[----:B------:R-:W-:-:S05]  /*6430*/  BRA `(.L_x_2307) ;  /* 0x00002b0000007947 */ /* 0x000fca0003800000 */
.L_x_2294:
        /* <DEDUP_REMOVED lines=36> */
.L_x_2315:
[----:B------:R-:W-:Y:S05]  /*6680*/  BSYNC B0 ;  /* 0x0000000000007941 */ /* 0x000fea0003800000 */
.L_x_2314:
[----:B------:R-:W-:Y:S01]  /*6690*/  IADD3 R16, R145, 0x20, RZ ;  /* 0x0000002091107810 */ /* 0x000fe20007ffe0ff */
[----:B-----5:R-:W-:Y:S01]  /*66a0*/  IMAD.MOV.U32 R6, RZ, RZ, R22 ;  /* 0x000000ffff067224 */ /* 0x020fe200078e0016 */
[----:B------:R-:W-:Y:S01]  /*66b0*/  BSSY B0, `(.L_x_2316) ;  /* 0x000003b000007945 */ /* 0x000fe20003800000 */
[----:B------:R-:W-:Y:S01]  /*66c0*/  IMAD.MOV.U32 R5, RZ, RZ, R23 ;  /* 0x000000ffff057224 */ /* 0x000fe200078e0017 */
[----:B------:R-:W-:Y:S01]  /*66d0*/  ISETP.GE.AND P5, PT, R16, R77, PT ;  /* 0x0000004d1000720c */ /* 0x000fe20003fa6270 */
[----:B-1----:R-:W-:Y:S01]  /*66e0*/  IMAD.MOV.U32 R3, RZ, RZ, R20 ;  /* 0x000000ffff037224 */ /* 0x002fe200078e0014 */
        /* <DEDUP_REMOVED lines=55> */
.L_x_2317:
[----:B------:R-:W-:Y:S05]  /*6a60*/  BSYNC B0 ;  /* 0x0000000000007941 */ /* 0x000fea0003800000 */
.L_x_2316:
[----:B------:R-:W-:Y:S01]  /*6a70*/  IADD3 R70, -R71, c[0x0][0x1d4], RZ ;  /* 0x0000750047467a10 */ /* 0x000fe20007ffe1ff */
[----:B-----5:R-:W-:Y:S01]  /*6a80*/  IMAD.MOV.U32 R6, RZ, RZ, R30 ;  /* 0x000000ffff067224 */ /* 0x020fe200078e001e */
[----:B------:R2:W3:Y:S01]  /*6a90*/  SHFL.IDX PT, R73, R75, RZ, 0x181f ;  /* 0x00181fff4b497589 */ /* 0x0004e200000e0000 */
[----:B------:R-:W-:Y:S01]  /*6aa0*/  IMAD.MOV.U32 R5, RZ, RZ, R31 ;  /* 0x000000ffff057224 */ /* 0x000fe200078e001f */
[----:B------:R-:W-:Y:S01]  /*6ab0*/  BSSY B1, `(.L_x_2318) ;  /* 0x0000113000017945 */ /* 0x000fe20003800000 */
[----:B-1----:R-:W-:Y:S02]  /*6ac0*/  IMAD.MOV.U32 R3, RZ, RZ, R28 ;  /* 0x000000ffff037224 */ /* 0x002fe400078e001c */
[----:B------:R-:W-:Y:S01]  /*6ad0*/  IMAD.MOV.U32 R2, RZ, RZ, R29 ;  /* 0x000000ffff027224 */ /* 0x000fe200078e001d */
[----:B------:R-:W-:Y:S01]  /*6ae0*/  PRMT R36, R6, 0x5410, R5 ;  /* 0x0000541006247816 */ /* 0x000fe20000000005 */
[----:B------:R-:W-:Y:S01]  /*6af0*/  IMAD.MOV.U32 R5, RZ, RZ, R27 ;  /* 0x000000ffff057224 */ /* 0x000fe200078e001b */
[----:B------:R-:W-:Y:S01]  /*6b00*/  MOV R6, R26 ;  /* 0x0000001a00067202 */ /* 0x000fe20000000f00 */
[----:B------:R2:W1:Y:S01]  /*6b10*/  SHFL.IDX PT, R72, R76, RZ, 0x181f ;  /* 0x00181fff4c487589 */ /* 0x00046200000e0000 */
        /* <DEDUP_REMOVED lines=8> */
[----:B------:R-:W-:Y:S02]  /*6ba0*/  MOV R2, R57 ;  /* 0x0000003900027202 */ /* 0x000fe40000000f00 */
[----:B------:R-:W-:Y:S01]  /*6bb0*/  PRMT R67, R5, 0x7610, R67 ;  /* 0x0000761005437816 */ /* 0x000fe20000000043 */
[----:B------:R-:W-:Y:S01]  /*6bc0*/  IMAD.MOV.U32 R5, RZ, RZ, R55 ;  /* 0x000000ffff057224 */ /* 0x000fe200078e0037 */
[----:B------:R-:W-:Y:S01]  /*6bd0*/  PRMT R66, R3, 0x5410, R6 ;  /* 0x0000541003427816 */ /* 0x000fe20000000006 */
[----:B------:R-:W-:Y:S01]  /*6be0*/  IMAD.MOV.U32 R6, RZ, RZ, R54 ;  /* 0x000000ffff067224 */ /* 0x000fe200078e0036 */
[----:B------:R-:W-:Y:S01]  /*6bf0*/  PRMT R65, R65, 0x5410, R2 ;  /* 0x0000541041417816 */ /* 0x000fe20000000002 */
[----:B------:R-:W-:Y:S01]  /*6c00*/  IMAD.MOV.U32 R2, RZ, RZ, R53 ;  /* 0x000000ffff027224 */ /* 0x000fe200078e0035 */
[----:B------:R-:W-:Y:S02]  /*6c10*/  MOV R3, R52 ;  /* 0x0000003400037202 */ /* 0x000fe40000000f00 */
[----:B------:R-:W-:Y:S02]  /*6c20*/  PRMT R65, R6, 0x7610, R65 ;  /* 0x0000761006417816 */ /* 0x000fe40000000041 */
[----:B------:R-:W-:Y:S02]  /*6c30*/  PRMT R64, R2, 0x5410, R5 ;  /* 0x0000541002407816 */ /* 0x000fe40000000005 */
[----:B------:R-:W-:Y:S01]  /*6c40*/  PRMT R63, R63, 0x5410, R3 ;  /* 0x000054103f3f7816 */ /* 0x000fe20000000003 */
[----:B------:R-:W-:-:S05]  /*6c50*/  @P4 BRA `(.L_x_2319) ;  /* 0x00000f8000004947 */ /* 0x000fca0003800000 */
[----:B-123--:R-:W-:Y:S01]  /*6c60*/  ISETP.GE.AND P0, PT, R140, c[0x0][0x1d4], PT ;  /* 0x000075008c007a0c */ /* 0x00efe20003f06270 */
[C---:B------:R-:W-:Y:S01]  /*6c70*/  IMAD.SHL.U32 R138, R145.reuse, 0x40, RZ ;  /* 0x00000040918a7824 */ /* 0x040fe200078e00ff */
[----:B------:R-:W-:Y:S01]  /*6c80*/  BSSY B0, `(.L_x_2320) ;  /* 0x000007c000007945 */ /* 0x000fe20003800000 */
[----:B------:R-:W-:Y:S03]  /*6c90*/  IMAD.SHL.U32 R139, R145, 0x40, RZ ;  /* 0x00000040918b7824 */ /* 0x000fe600078e00ff */
[----:B------:R-:W-:Y:S02]  /*6ca0*/  LOP3.LUT R138, R138, 0x1c0, RZ, 0xc0, !PT ;  /* 0x000001c08a8a7812 */ /* 0x000fe400078ec0ff */
[----:B------:R-:W-:Y:S02]  /*6cb0*/  LOP3.LUT R139, R139, 0x1c0, RZ, 0xc0, !PT ;  /* 0x000001c08b8b7812 */ /* 0x000fe400078ec0ff */
[----:B------:R-:W-:Y:S03]  /*6cc0*/  SHF.R.U32.HI R138, RZ, 0x3, R138 ;  /* 0x00000003ff8a7819 */ /* 0x000fe6000001168a */
[----:B------:R-:W-:-:S05]  /*6cd0*/  @P0 BRA `(.L_x_2321) ;  /* 0x0000076000000947 */ /* 0x000fca0003800000 */
[----:B------:R-:W-:Y:S01]  /*6ce0*/  SEL R2, R71, R70, !P1 ;  /* 0x0000004647027207 */ /* 0x000fe20004800000 */
[----:B------:R-:W1:Y:S01]  /*6cf0*/  LDS.128 R44, [R118+0xa080] ;  /* 0x00a08000762c7984 */ /* 0x000e620000000c00 */
[----:B------:R-:W-:Y:S02]  /*6d00*/  ISETP.GE.AND P0, PT, R140, c[0x0][0x27c], PT ;  /* 0x00009f008c007a0c */ /* 0x000fe40003f06270 */
[----:B------:R-:W-:Y:S04]  /*6d10*/  SHF.R.S32.HI R3, RZ, 0x1f, R2 ;  /* 0x0000001fff037819 */ /* 0x000fe80000011402 */
[----:B------:R-:W-:Y:S04]  /*6d20*/  LEA.HI R2, R3, R2, RZ, 0x4 ;  /* 0x0000000203027211 */ /* 0x000fe800078f20ff */
[----:B------:R-:W-:Y:S03]  /*6d30*/  LEA.HI.SX32 R2, R2, R69, 0x1c ;  /* 0x0000004502027211 */ /* 0x000fe600078fe2ff */
[----:B------:R-:W-:Y:S02]  /*6d40*/  @!P0 SHF.R.U64 R5, R40, 0x10, R41 ;  /* 0x0000001028058819 */ /* 0x000fe40000001229 */
        /* <DEDUP_REMOVED lines=14> */
[----:B------:R-:W-:Y:S01]  /*6e30*/  @!P0 SHF.R.U32.HI R40, RZ, 0x10, R43 ;  /* 0x00000010ff288819 */ /* 0x000fe2000001162b */
[----:B------:R-:W-:Y:S01]  /*6e40*/  IMAD.SHL.U32 R16, R2, 0x2, RZ ;  /* 0x0000000202107824 */ /* 0x000fe200078e00ff */
[----:B------:R-:W-:Y:S01]  /*6e50*/  @!P0 SHF.R.U32.HI R2, RZ, 0x10, R9 ;  /* 0x00000010ff028819 */ /* 0x000fe20000011609 */
[----:B-1----:R-:W-:Y:S01]  /*6e60*/  @!P0 IMAD.U32 R6, R44, 0x10000, RZ ;  /* 0x000100002c068824 */ /* 0x002fe200078e00ff */
[C---:B------:R-:W-:Y:S02]  /*6e70*/  @!P0 PRMT R5, R13.reuse, 0x5432, R3 ;  /* 0x000054320d058816 */ /* 0x040fe40000000003 */
[----:B------:R-:W-:Y:S01]  /*6e80*/  @!P0 SHF.R.U32.HI R9, RZ, 0x10, R11 ;  /* 0x00000010ff098819 */ /* 0x000fe2000001160b */
[----:B------:R-:W-:Y:S01]  /*6e90*/  @!P0 IMAD.U32 R11, R38, 0x10000, RZ ;  /* 0x00010000260b8824 */ /* 0x000fe200078e00ff */
[----:B------:R-:W1:Y:S01]  /*6ea0*/  LDS.128 R16, [R16+0xa080] ;  /* 0x00a0800010107984 */ /* 0x000e620000000c00 */
[----:B------:R-:W-:Y:S02]  /*6eb0*/  @!P0 PRMT R8, R13, 0x5410, R2 ;  /* 0x000054100d088816 */ /* 0x000fe40000000002 */
[C---:B------:R-:W-:Y:S02]  /*6ec0*/  @!P0 SHF.L.U32 R3, R5.reuse, 0x10, RZ ;  /* 0x0000001005038819 */ /* 0x040fe400000006ff */
[----:B------:R-:W-:Y:S02]  /*6ed0*/  @!P0 LOP3.LUT R5, R5, 0xffff0000, RZ, 0xc0, !PT ;  /* 0xffff000005058812 */ /* 0x000fe400078ec0ff */
[----:B------:R-:W-:Y:S02]  /*6ee0*/  @!P0 PRMT R39, R60, 0x5410, R39 ;  /* 0x000054103c278816 */ /* 0x000fe40000000027 */
[----:B------:R-:W-:Y:S02]  /*6ef0*/  @!P0 PRMT R9, R14, 0x5432, R9 ;  /* 0x000054320e098816 */ /* 0x000fe40000000009 */
[----:B------:R-:W-:Y:S02]  /*6f00*/  @!P0 PRMT R41, R60, 0x5432, R41 ;  /* 0x000054323c298816 */ /* 0x000fe40000000029 */
[----:B------:R-:W-:Y:S01]  /*6f10*/  @!P0 PRMT R40, R61, 0x5410, R40 ;  /* 0x000054103d288816 */ /* 0x000fe20000000028 */
[----:B-1----:R-:W-:Y:S04]  /*6f20*/  @!P0 IMAD.U32 R2, R16, 0x10000, RZ ;  /* 0x0001000010028824 */ /* 0x002fe800078e00ff */
        /* <DEDUP_REMOVED lines=22> */
[----:B------:R-:W-:Y:S02]  /*7090*/  @!P0 LOP3.LUT R14, R45, 0xffff0000, RZ, 0xc0, !PT ;  /* 0xffff00002d0e8812 */ /* 0x000fe400078ec0ff */
[----:B------:R-:W-:Y:S01]  /*70a0*/  @!P0 F2FP.BF16.PACK_AB R11, R42, R43 ;  /* 0x0000002b2a0b823e */ /* 0x000fe200000010ff */
[C---:B------:R-:W-:Y:S02]  /*70b0*/  @!P0 FMUL.FTZ R39, R6.reuse, R13 ;  /* 0x0000000d06278220 */ /* 0x040fe40000410000 */
[-C--:B------:R-:W-:Y:S02]  /*70c0*/  @!P0 FMUL.FTZ R6, R6, R8.reuse ;  /* 0x0000000806068220 */ /* 0x080fe40000410000 */
[----:B------:R-:W-:Y:S02]  /*70d0*/  @!P0 FFMA.FTZ R39, R14, R8, -R39 ;  /* 0x000000080e278223 */ /* 0x000fe40000010827 */
[----:B------:R-:W-:Y:S02]  /*70e0*/  @!P0 IMAD.U32 R8, R18, 0x10000, RZ ;  /* 0x0001000012088824 */ /* 0x000fe400078e00ff */
[----:B------:R-:W-:Y:S01]  /*70f0*/  @!P0 IMAD.MOV.U32 R44, RZ, RZ, R11 ;  /* 0x000000ffff2c8224 */ /* 0x000fe200078e000b */
[----:B------:R-:W-:Y:S01]  /*7100*/  @!P0 F2FP.BF16.PACK_AB R39, R39, R38 ;  /* 0x000000262727823e */ /* 0x000fe200000010ff */
[----:B------:R-:W-:Y:S02]  /*7110*/  @!P0 IMAD.U32 R38, R41, 0x10000, RZ ;  /* 0x0001000029268824 */ /* 0x000fe400078e00ff */
[----:B------:R-:W-:Y:S02]  /*7120*/  @!P0 IMAD.U32 R11, R10, 0x10000, RZ ;  /* 0x000100000a0b8824 */ /* 0x000fe400078e00ff */
[----:B------:R-:W-:Y:S01]  /*7130*/  @!P0 IMAD.MOV.U32 R45, RZ, RZ, R39 ;  /* 0x000000ffff2d8224 */ /* 0x000fe200078e0027 */
[----:B------:R-:W-:Y:S01]  /*7140*/  @!P0 SHF.L.U32 R39, R46, 0x10, RZ ;  /* 0x000000102e278819 */ /* 0x000fe200000006ff */
[C---:B------:R-:W-:Y:S02]  /*7150*/  @!P0 FMUL.FTZ R42, R8.reuse, R38 ;  /* 0x00000026082a8220 */ /* 0x040fe40000410000 */
[----:B------:R-:W-:Y:S01]  /*7160*/  @!P0 FFMA.FTZ R6, R13, R14, R6 ;  /* 0x0000000e0d068223 */ /* 0x000fe20000010006 */
[----:B------:R-:W-:Y:S01]  /*7170*/  @!P0 SHF.L.U32 R14, R47, 0x10, RZ ;  /* 0x000000102f0e8819 */ /* 0x000fe200000006ff */
[-C--:B------:R-:W-:Y:S02]  /*7180*/  @!P0 FFMA.FTZ R42, R39, R11.reuse, -R42 ;  /* 0x0000000b272a8223 */ /* 0x080fe4000001082a */
[----:B------:R-:W-:Y:S01]  /*7190*/  @!P0 FMUL.FTZ R8, R8, R11 ;  /* 0x0000000b08088220 */ /* 0x000fe20000410000 */
[----:B------:R-:W-:Y:S01]  /*71a0*/  @!P0 F2FP.BF16.PACK_AB R11, R3, R2 ;  /* 0x00000002030b823e */ /* 0x000fe200000010ff */
[----:B------:R-:W-:Y:S01]  /*71b0*/  @!P0 IMAD.U32 R13, R40, 0x10000, RZ ;  /* 0x00010000280d8824 */ /* 0x000fe200078e00ff */
[----:B------:R-:W-:Y:S01]  /*71c0*/  @!P0 F2FP.BF16.PACK_AB R6, R6, R5 ;  /* 0x000000050606823e */ /* 0x000fe200000010ff */
[C---:B------:R-:W-:Y:S01]  /*71d0*/  @!P0 IMAD.U32 R3, R19.reuse, 0x10000, RZ ;  /* 0x0001000013038824 */ /* 0x040fe200078e00ff */
[----:B------:R-:W-:Y:S01]  /*71e0*/  @!P0 LOP3.LUT R2, R19, 0xffff0000, RZ, 0xc0, !PT ;  /* 0xffff000013028812 */ /* 0x000fe200078ec0ff */
[----:B------:R-:W-:Y:S01]  /*71f0*/  @!P0 FFMA.FTZ R8, R38, R39, R8 ;  /* 0x0000002726088223 */ /* 0x000fe20000010008 */
[----:B------:R-:W-:Y:S01]  /*7200*/  @!P0 LOP3.LUT R38, R40, 0xffff0000, RZ, 0xc0, !PT ;  /* 0xffff000028268812 */ /* 0x000fe200078ec0ff */
[C---:B------:R-:W-:Y:S01]  /*7210*/  @!P0 IMAD.U32 R5, R9.reuse, 0x10000, RZ ;  /* 0x0001000009058824 */ /* 0x040fe200078e00ff */
[----:B------:R-:W-:Y:S01]  /*7220*/  @!P0 LOP3.LUT R9, R9, 0xffff0000, RZ, 0xc0, !PT ;  /* 0xffff000009098812 */ /* 0x000fe200078ec0ff */
[----:B------:R-:W-:Y:S02]  /*7230*/  @!P0 FMUL.FTZ R39, R3, R13 ;  /* 0x0000000d03278220 */ /* 0x000fe40000410000 */
[----:B------:R-:W-:Y:S01]  /*7240*/  @!P0 IMAD.MOV.U32 R16, RZ, RZ, R11 ;  /* 0x000000ffff108224 */ /* 0x000fe200078e000b */
[----:B------:R-:W-:Y:S01]  /*7250*/  @!P0 LOP3.LUT R11, R41, 0xffff0000, RZ, 0xc0, !PT ;  /* 0xffff0000290b8812 */ /* 0x000fe200078ec0ff */
[-C--:B------:R-:W-:Y:S01]  /*7260*/  @!P0 FFMA.FTZ R43, R14, R5.reuse, -R39 ;  /* 0x000000050e2b8223 */ /* 0x080fe20000010827 */
[----:B------:R-:W-:Y:S01]  /*7270*/  @!P0 LOP3.LUT R39, R47, 0xffff0000, RZ, 0xc0, !PT ;  /* 0xffff00002f278812 */ /* 0x000fe200078ec0ff */
[----:B------:R-:W-:Y:S01]  /*7280*/  @!P0 IMAD.MOV.U32 R17, RZ, RZ, R6 ;  /* 0x000000ffff118224 */ /* 0x000fe200078e0006 */
[----:B------:R-:W-:Y:S01]  /*7290*/  @!P0 LOP3.LUT R6, R18, 0xffff0000, RZ, 0xc0, !PT ;  /* 0xffff000012068812 */ /* 0x000fe200078ec0ff */
[C---:B------:R-:W-:Y:S02]  /*72a0*/  @!P0 FMUL.FTZ R40, R2.reuse, R38 ;  /* 0x0000002602288220 */ /* 0x040fe40000410000 */
[----:B------:R-:W-:Y:S02]  /*72b0*/  @!P0 FMUL.FTZ R3, R3, R5 ;  /* 0x0000000503038220 */ /* 0x000fe40000410000 */
[-C--:B------:R-:W-:Y:S01]  /*72c0*/  @!P0 FMUL.FTZ R5, R2, R9.reuse ;  /* 0x0000000902058220 */ /* 0x080fe20000410000 */
[----:B------:R-:W-:Y:S01]  /*72d0*/  @!P0 LOP3.LUT R2, R10, 0xffff0000, RZ, 0xc0, !PT ;  /* 0xffff00000a028812 */ /* 0x000fe200078ec0ff */
[----:B------:R-:W-:Y:S01]  /*72e0*/  @!P0 FFMA.FTZ R40, R39, R9, -R40 ;  /* 0x0000000927288223 */ /* 0x000fe20000010828 */
[----:B------:R-:W-:Y:S01]  /*72f0*/  @!P0 LOP3.LUT R9, R46, 0xffff0000, RZ, 0xc0, !PT ;  /* 0xffff00002e098812 */ /* 0x000fe200078ec0ff */
[C---:B------:R-:W-:Y:S04]  /*7300*/  @!P0 FMUL.FTZ R10, R6.reuse, R11 ;  /* 0x0000000b060a8220 */ /* 0x040fe80000410000 */
[-C--:B------:R-:W-:Y:S02]  /*7310*/  @!P0 FFMA.FTZ R10, R9, R2.reuse, -R10 ;  /* 0x00000002090a8223 */ /* 0x080fe4000001080a */
[----:B------:R-:W-:Y:S03]  /*7320*/  @!P0 FMUL.FTZ R2, R6, R2 ;  /* 0x0000000206028220 */ /* 0x000fe60000410000 */
[----:B------:R-:W-:Y:S01]  /*7330*/  @!P0 F2FP.BF16.PACK_AB R6, R10, R42 ;  /* 0x0000002a0a06823e */ /* 0x000fe200000010ff */
[----:B------:R-:W-:Y:S01]  /*7340*/  @!P0 FFMA.FTZ R2, R11, R9, R2 ;  /* 0x000000090b028223 */ /* 0x000fe20000010002 */
[----:B------:R-:W-:Y:S01]  /*7350*/  @!P0 F2FP.BF16.PACK_AB R9, R40, R43 ;  /* 0x0000002b2809823e */ /* 0x000fe200000010ff */
[----:B------:R-:W-:Y:S02]  /*7360*/  @!P0 FFMA.FTZ R3, R13, R14, R3 ;  /* 0x0000000e0d038223 */ /* 0x000fe40000010003 */
[----:B------:R-:W-:Y:S01]  /*7370*/  @!P0 FFMA.FTZ R5, R38, R39, R5 ;  /* 0x0000002726058223 */ /* 0x000fe20000010005 */
[----:B------:R-:W-:Y:S01]  /*7380*/  @!P0 F2FP.BF16.PACK_AB R2, R2, R8 ;  /* 0x000000080202823e */ /* 0x000fe200000010ff */
[----:B------:R-:W-:Y:S01]  /*7390*/  @!P0 IMAD.MOV.U32 R46, RZ, RZ, R6 ;  /* 0x000000ffff2e8224 */ /* 0x000fe200078e0006 */
[----:B------:R-:W-:Y:S02]  /*73a0*/  @!P0 MOV R47, R9 ;  /* 0x00000009002f8202 */ /* 0x000fe40000000f00 */
        /* <DEDUP_REMOVED lines=9> */
.L_x_2321:
[----:B------:R-:W-:Y:S05]  /*7440*/  BSYNC B0 ;  /* 0x0000000000007941 */ /* 0x000fea0003800000 */
.L_x_2320:
[----:B------:R-:W-:Y:S11]  /*7450*/  ISETP.GE.AND P0, PT, R144, c[0x0][0x1d4], PT ;  /* 0x0000750090007a0c */ /* 0x000ff60003f06270 */
[----:B------:R-:W-:Y:S02]  /*7460*/  @!UPT UIADD3 URZ, URZ, URZ, URZ ;  /* 0x0000003f3f3ff290 */ /* 0x000fe4000fffe03f */
[----:B------:R-:W-:-:S05]  /*7470*/  @P0 BRA `(.L_x_2319) ;  /* 0x0000076000000947 */ /* 0x000fca0003800000 */
[----:B-1----:R-:W-:Y:S01]  /*7480*/  SEL R2, R71, R70, !P2 ;  /* 0x0000004647027207 */ /* 0x002fe20005000000 */
        /* <DEDUP_REMOVED lines=10> */
[----:B------:R-:W-:Y:S02]  /*7530*/  @!P0 SHF.R.U32.HI R11, RZ, 0x10, R49 ;  /* 0x00000010ff0b8819 */ /* 0x000fe40000011631 */
[----:B------:R-:W-:Y:S02]  /*7540*/  SHF.R.S32.HI R2, RZ, 0x3, R3 ;  /* 0x00000003ff027819 */ /* 0x000fe40000011403 */
[----:B------:R-:W-:Y:S02]  /*7550*/  LOP3.LUT R3, R139, 0x38, R60, 0xf8, !PT ;  /* 0x000000388b037812 */ /* 0x000fe400078ef83c */
[----:B------:R-:W-:Y:S01]  /*7560*/  @!P0 SHF.R.U32.HI R8, RZ, 0x10, R23 ;  /* 0x00000010ff088819 */ /* 0x000fe20000011617 */
[----:B------:R-:W-:Y:S01]  /*7570*/  IMAD R2, R2, 0xc00, R7 ;  /* 0x00000c0002027824 */ /* 0x000fe200078e0207 */
[----:B------:R-:W-:Y:S02]  /*7580*/  LOP3.LUT R3, R3, R138, RZ, 0x3c, !PT ;  /* 0x0000008a03037212 */ /* 0x000fe400078e3cff */
[----:B------:R-:W-:Y:S02]  /*7590*/  @!P0 PRMT R38, R61, 0x5432, R6 ;  /* 0x000054323d268816 */ /* 0x000fe40000000006 */
[----:B------:R-:W-:Y:S01]  /*75a0*/  @!P0 PRMT R9, R15, 0x5432, R5 ;  /* 0x000054320f098816 */ /* 0x000fe20000000005 */
[----:B------:R-:W-:Y:S01]  /*75b0*/  IMAD.IADD R2, R2, 0x1, R3 ;  /* 0x0000000102027824 */ /* 0x000fe200078e0203 */
[----:B------:R-:W-:Y:S02]  /*75c0*/  @!P0 SHF.R.U32.HI R10, RZ, 0x10, R51 ;  /* 0x00000010ff0a8819 */ /* 0x000fe40000011633 */
[----:B------:R-:W-:Y:S01]  /*75d0*/  @!P0 PRMT R11, R62, 0x5410, R11 ;  /* 0x000054103e0b8816 */ /* 0x000fe2000000000b */
[----:B------:R-:W-:Y:S01]  /*75e0*/  IMAD.SHL.U32 R16, R2, 0x2, RZ ;  /* 0x0000000202107824 */ /* 0x000fe200078e00ff */
[----:B------:R-:W-:Y:S01]  /*75f0*/  @!P0 SHF.R.U32.HI R2, RZ, 0x10, R21 ;  /* 0x00000010ff028819 */ /* 0x000fe20000011615 */
[----:B-1----:R-:W-:Y:S01]  /*7600*/  @!P0 IMAD.U32 R40, R47, 0x10000, RZ ;  /* 0x000100002f288824 */ /* 0x002fe200078e00ff */
[----:B------:R-:W-:Y:S01]  /*7610*/  @!P0 PRMT R13, R32, 0x5410, R8 ;  /* 0x00005410200d8816 */ /* 0x000fe20000000008 */
[----:B------:R-:W-:Y:S01]  /*7620*/  @!P0 IMAD.U32 R20, R11, 0x10000, RZ ;  /* 0x000100000b148824 */ /* 0x000fe200078e00ff */
[----:B------:R-:W-:Y:S01]  /*7630*/  @!P0 SHF.L.U32 R8, R9, 0x10, RZ ;  /* 0x0000001009088819 */ /* 0x000fe200000006ff */
[----:B------:R-:W1:Y:S01]  /*7640*/  LDS.128 R16, [R16+0xa080] ;  /* 0x00a0800010107984 */ /* 0x000e620000000c00 */
[----:B------:R-:W-:Y:S02]  /*7650*/  @!P0 SHF.R.U64 R14, R50, 0x10, R51 ;  /* 0x00000010320e8819 */ /* 0x000fe40000001233 */
[----:B------:R-:W-:Y:S02]  /*7660*/  @!P0 SHF.R.U64 R3, R22, 0x10, R23 ;  /* 0x0000001016038819 */ /* 0x000fe40000001217 */
[----:B------:R-:W-:Y:S02]  /*7670*/  @!P0 PRMT R6, R15, 0x5410, R2 ;  /* 0x000054100f068816 */ /* 0x000fe40000000002 */
[----:B------:R-:W-:Y:S01]  /*7680*/  @!P0 PRMT R41, R62, 0x5432, R10 ;  /* 0x000054323e298816 */ /* 0x000fe2000000000a */
[----:B------:R-:W-:Y:S01]  /*7690*/  @!P0 IMAD.U32 R10, R38, 0x10000, RZ ;  /* 0x00010000260a8824 */ /* 0x000fe200078e00ff */
[----:B------:R-:W-:Y:S02]  /*76a0*/  @!P0 PRMT R43, R63, 0x5410, R14 ;  /* 0x000054103f2b8816 */ /* 0x000fe4000000000e */
[----:B------:R-:W-:Y:S01]  /*76b0*/  @!P0 PRMT R14, R32, 0x5432, R3 ;  /* 0x00005432200e8816 */ /* 0x000fe20000000003 */
[----:B------:R-:W-:Y:S01]  /*76c0*/  @!P0 IMAD.U32 R3, R44, 0x10000, RZ ;  /* 0x000100002c038824 */ /* 0x000fe200078e00ff */
[----:B------:R-:W-:Y:S01]  /*76d0*/  @!P0 SHF.L.U32 R21, R45, 0x10, RZ ;  /* 0x000000102d158819 */ /* 0x000fe200000006ff */
[----:B------:R-:W-:Y:S01]  /*76e0*/  @!P0 IMAD.U32 R39, R41, 0x10000, RZ ;  /* 0x0001000029278824 */ /* 0x000fe200078e00ff */
[----:B------:R-:W-:Y:S02]  /*76f0*/  @!P0 LOP3.LUT R22, R11, 0xffff0000, RZ, 0xc0, !PT ;  /* 0xffff00000b168812 */ /* 0x000fe400078ec0ff */
[----:B------:R-:W-:Y:S02]  /*7700*/  @!P0 LOP3.LUT R23, R45, 0xffff0000, RZ, 0xc0, !PT ;  /* 0xffff00002d178812 */ /* 0x000fe400078ec0ff */
[----:B------:R-:W-:Y:S02]  /*7710*/  @!P0 LOP3.LUT R11, R38, 0xffff0000, RZ, 0xc0, !PT ;  /* 0xffff0000260b8812 */ /* 0x000fe400078ec0ff */
[----:B------:R-:W-:Y:S02]  /*7720*/  @!P0 LOP3.LUT R9, R9, 0xffff0000, RZ, 0xc0, !PT ;  /* 0xffff000009098812 */ /* 0x000fe400078ec0ff */
[----:B------:R-:W-:Y:S02]  /*7730*/  @!P0 LOP3.LUT R41, R41, 0xffff0000, RZ, 0xc0, !PT ;  /* 0xffff000029298812 */ /* 0x000fe400078ec0ff */
[----:B------:R-:W-:Y:S01]  /*7740*/  @!P0 LOP3.LUT R42, R47, 0xffff0000, RZ, 0xc0, !PT ;  /* 0xffff00002f2a8812 */ /* 0x000fe200078ec0ff */
[----:B-1----:R-:W-:Y:S02]  /*7750*/  @!P0 IMAD.U32 R2, R16, 0x10000, RZ ;  /* 0x0001000010028824 */ /* 0x002fe400078e00ff */
[----:B------:R-:W-:Y:S02]  /*7760*/  @!P0 IMAD.U32 R5, R17, 0x10000, RZ ;  /* 0x0001000011058824 */ /* 0x000fe400078e00ff */
[C---:B------:R-:W-:Y:S02]  /*7770*/  @!P0 FMUL.FTZ R15, R2.reuse, R10 ;  /* 0x0000000a020f8220 */ /* 0x040fe40000410000 */
[-C--:B------:R-:W-:Y:S02]  /*7780*/  @!P0 FMUL.FTZ R2, R2, R8.reuse ;  /* 0x0000000802028220 */ /* 0x080fe40000410000 */
[----:B------:R-:W-:Y:S02]  /*7790*/  @!P0 FFMA.FTZ R74, R3, R8, -R15 ;  /* 0x00000008034a8223 */ /* 0x000fe4000001080f */
[----:B------:R-:W-:Y:S01]  /*77a0*/  @!P0 FFMA.FTZ R2, R10, R3, R2 ;  /* 0x000000030a028223 */ /* 0x000fe20000010002 */
[----:B------:R-:W-:Y:S01]  /*77b0*/  @!P0 LOP3.LUT R3, R17, 0xffff0000, RZ, 0xc0, !PT ;  /* 0xffff000011038812 */ /* 0x000fe200078ec0ff */
[C---:B------:R-:W-:Y:S02]  /*77c0*/  @!P0 IMAD.U32 R8, R6.reuse, 0x10000, RZ ;  /* 0x0001000006088824 */ /* 0x040fe400078e00ff */
        /* <DEDUP_REMOVED lines=11> */
[----:B------:R-:W-:Y:S02]  /*7880*/  @!P0 IMAD.U32 R10, R19, 0x10000, RZ ;  /* 0x00010000130a8824 */ /* 0x000fe400078e00ff */
[-C--:B------:R-:W-:Y:S01]  /*7890*/  @!P0 FFMA.FTZ R49, R15, R9.reuse, -R32 ;  /* 0x000000090f318223 */ /* 0x080fe20000010820 */
[----:B------:R-:W-:Y:S01]  /*78a0*/  @!P0 SHF.L.U32 R32, R43, 0x10, RZ ;  /* 0x000000102b208819 */ /* 0x000fe200000006ff */
[----:B------:R-:W-:Y:S01]  /*78b0*/  @!P0 FMUL.FTZ R3, R8, R9 ;  /* 0x0000000908038220 */ /* 0x000fe20000410000 */
[----:B------:R-:W-:Y:S01]  /*78c0*/  @!P0 MOV R45, R48 ;  /* 0x00000030002d8202 */ /* 0x000fe20000000f00 */
[----:B------:R-:W-:Y:S02]  /*78d0*/  @!P0 IMAD.U32 R9, R13, 0x10000, RZ ;  /* 0x000100000d098824 */ /* 0x000fe400078e00ff */
[----:B------:R-:W-:Y:S02]  /*78e0*/  @!P0 FMUL.FTZ R38, R10, R39 ;  /* 0x000000270a268220 */ /* 0x000fe40000410000 */
[----:B------:R-:W-:Y:S02]  /*78f0*/  @!P0 IMAD.U32 R8, R18, 0x10000, RZ ;  /* 0x0001000012088824 */ /* 0x000fe400078e00ff */
[-C--:B------:R-:W-:Y:S02]  /*7900*/  @!P0 FMUL.FTZ R10, R10, R9.reuse ;  /* 0x000000090a0a8220 */ /* 0x080fe40000410000 */
[----:B------:R-:W-:Y:S02]  /*7910*/  @!P0 FFMA.FTZ R51, R40, R9, -R38 ;  /* 0x0000000928338223 */ /* 0x000fe40000010826 */
[----:B------:R-:W-:Y:S01]  /*7920*/  @!P0 FFMA.FTZ R3, R11, R15, R3 ;  /* 0x0000000f0b038223 */ /* 0x000fe20000010003 */
[----:B------:R-:W-:Y:S01]  /*7930*/  @!P0 LOP3.LUT R11, R19, 0xffff0000, RZ, 0xc0, !PT ;  /* 0xffff0000130b8812 */ /* 0x000fe200078ec0ff */
[C---:B------:R-:W-:Y:S01]  /*7940*/  @!P0 IMAD.U32 R9, R14.reuse, 0x10000, RZ ;  /* 0x000100000e098824 */ /* 0x040fe200078e00ff */
[----:B------:R-:W-:Y:S01]  /*7950*/  @!P0 LOP3.LUT R14, R14, 0xffff0000, RZ, 0xc0, !PT ;  /* 0xffff00000e0e8812 */ /* 0x000fe200078ec0ff */
[----:B------:R-:W-:Y:S01]  /*7960*/  @!P0 IMAD.U32 R15, R46, 0x10000, RZ ;  /* 0x000100002e0f8824 */ /* 0x000fe200078e00ff */
[----:B------:R-:W-:Y:S01]  /*7970*/  @!P0 F2FP.BF16.PACK_AB R2, R3, R2 ;  /* 0x000000020302823e */ /* 0x000fe200000010ff */
        /* <DEDUP_REMOVED lines=15> */
[----:B------:R-:W-:Y:S01]  /*7a70*/  @!P0 F2FP.BF16.PACK_AB R5, R6, R5 ;  /* 0x000000050605823e */ /* 0x000fe200000010ff */
[-C--:B------:R-:W-:Y:S02]  /*7a80*/  @!P0 FMUL.FTZ R9, R9, R14.reuse ;  /* 0x0000000e09098220 */ /* 0x080fe40000410000 */
[----:B------:R-:W-:Y:S01]  /*7a90*/  @!P0 FFMA.FTZ R49, R38, R14, -R49 ;  /* 0x0000000e26318223 */ /* 0x000fe20000010831 */
[----:B------:R-:W-:Y:S01]  /*7aa0*/  @!P0 MOV R17, R5 ;  /* 0x0000000500118202 */ /* 0x000fe20000000f00 */
        /* <DEDUP_REMOVED lines=11> */
[----:B------:R-:W-:Y:S02]  /*7b60*/  @!P0 IMAD.MOV.U32 R18, RZ, RZ, R8 ;  /* 0x000000ffff128224 */ /* 0x000fe400078e0008 */
[----:B------:R-:W-:Y:S01]  /*7b70*/  @!P0 IMAD.MOV.U32 R19, RZ, RZ, R10 ;  /* 0x000000ffff138224 */ /* 0x000fe200078e000a */
[C---:B------:R-:W-:Y:S04]  /*7b80*/  LEA R2, P0, R80.reuse, R72, 0x1 ;  /* 0x0000004850027211 */ /* 0x040fe800078008ff */
[----:B------:R-:W-:Y:S02]  /*7b90*/  LEA.HI.X R3, R80, R73, R96, 0x1, P0 ;  /* 0x0000004950037211 */ /* 0x000fe400000f0c60 */
[C---:B------:R-:W-:Y:S03]  /*7ba0*/  ISETP.GE.AND P0, PT, R60.reuse, c[0x0][0x1d4], PT ;  /* 0x000075003c007a0c */ /* 0x040fe60003f06270 */
[----:B------:R1:W-:Y:S10]  /*7bb0*/  ST.E.128 [R2.64], R44 ;  /* 0x0000002c02007985 */ /* 0x0003f4000c101d0a */
[----:B------:R-:W-:Y:S05]  /*7bc0*/  @!P0 IMAD.WIDE R8, R60, 0x2, R72 ;  /* 0x000000023c088825 */ /* 0x000fea00078e0248 */
[----:B------:R1:W-:Y:S02]  /*7bd0*/  @!P0 ST.E.128 [R8.64], R16 ;  /* 0x0000001008008985 */ /* 0x0003e4000c101d0a */
.L_x_2319:
[----:B-123--:R-:W-:Y:S05]  /*7be0*/  BSYNC B1 ;  /* 0x0000000000017941 */ /* 0x00efea0003800000 */
.L_x_2318:
[----:B------:R1:W2:Y:S04]  /*7bf0*/  SHFL.IDX PT, R45, R75, 0x1, 0x181f ;  /* 0x00381f004b2d7f89 */ /* 0x0002a800000e0000 */
[----:B------:R1:W3:Y:S01]  /*7c00*/  SHFL.IDX PT, R44, R76, 0x1, 0x181f ;  /* 0x00381f004c2c7f89 */ /* 0x0002e200000e0000 */
[----:B------:R-:W-:-:S05]  /*7c10*/  @P5 BRA `(.L_x_2307) ;  /* 0x0000132000005947 */ /* 0x000fca0003800000 */
[----:B------:R-:W-:Y:S01]  /*7c20*/  ISETP.GE.AND P0, PT, R140, c[0x0][0x1d4], PT ;  /* 0x000075008c007a0c */ /* 0x000fe20003f06270 */
[----:B------:R-:W-:Y:S01]  /*7c30*/  BSSY B0, `(.L_x_2322) ;  /* 0x000007b000007945 */ /* 0x000fe20003800000 */
[----:B------:R-:W-:Y:S05]  /*7c40*/  IADD3 R60, R145, 0x20, RZ ;  /* 0x00000020913c7810 */ /* 0x000fea0007ffe0ff */
[----:B------:R-:W-:Y:S05]  /*7c50*/  IMAD.SHL.U32 R60, R60, 0x40, RZ ;  /* 0x000000403c3c7824 */ /* 0x000fea00078e00ff */
[----:B------:R-:W-:Y:S01]  /*7c60*/  LOP3.LUT R60, R60, 0x1c0, RZ, 0xc0, !PT ;  /* 0x000001c03c3c7812 */ /* 0x000fe200078ec0ff */
[----:B------:R-:W-:-:S05]  /*7c70*/  @P0 BRA `(.L_x_2323) ;  /* 0x0000076000000947 */ /* 0x000fca0003800000 */
[----:B------:R-:W-:Y:S01]  /*7c80*/  SEL R2, R71, R70, !P1 ;  /* 0x0000004647027207 */ /* 0x000fe20004800000 */
[----:B------:R-:W4:Y:S01]  /*7c90*/  LDS.128 R40, [R116+0xa080] ;  /* 0x00a0800074287984 */ /* 0x000f220000000c00 */
[----:B------:R-:W-:Y:S02]  /*7ca0*/  ISETP.GE.AND P0, PT, R140, c[0x0][0x27c], PT ;  /* 0x00009f008c007a0c */ /* 0x000fe40003f06270 */
[----:B------:R-:W-:Y:S04]  /*7cb0*/  SHF.R.S32.HI R3, RZ, 0x1f, R2 ;  /* 0x0000001fff037819 */ /* 0x000fe80000011402 */
[----:B------:R-:W-:Y:S04]  /*7cc0*/  LEA.HI R2, R3, R2, RZ, 0x4 ;  /* 0x0000000203027211 */ /* 0x000fe800078f20ff */
[----:B------:R-:W-:Y:S03]  /*7cd0*/  LEA.HI.SX32 R2, R2, R69, 0x1c ;  /* 0x0000004502027211 */ /* 0x000fe600078fe2ff */
[--C-:B------:R-:W-:Y:S02]  /*7ce0*/  @!P0 SHF.R.U64 R6, R52, 0x10, R53.reuse ;  /* 0x0000001034068819 */ /* 0x100fe40000001235 */
[----:B------:R-:W-:Y:S01]  /*7cf0*/  IMAD.SHL.U32 R46, R2, 0x8, RZ ;  /* 0x00000008022e7824 */ /* 0x000fe200078e00ff */
[----:B------:R-:W-:Y:S02]  /*7d00*/  SHF.R.S32.HI R3, RZ, 0x1f, R2 ;  /* 0x0000001fff037819 */ /* 0x000fe40000011402 */
[----:B------:R-:W-:Y:S02]  /*7d10*/  @!P0 SHF.R.U32.HI R10, RZ, 0x10, R53 ;  /* 0x00000010ff0a8819 */ /* 0x000fe40000011635 */
[----:B------:R-:W-:Y:S02]  /*7d20*/  LEA.HI R3, R3, R2, RZ, 0x3 ;  /* 0x0000000203037211 */ /* 0x000fe400078f18ff */
[----:B------:R-:W-:Y:S02]  /*7d30*/  @!P0 SHF.R.U64 R5, R24, 0x10, R25 ;  /* 0x0000001018058819 */ /* 0x000fe40000001219 */
[----:B------:R-:W-:Y:S02]  /*7d40*/  SHF.R.S32.HI R2, RZ, 0x3, R3 ;  /* 0x00000003ff027819 */ /* 0x000fe40000011403 */
[----:B------:R-:W-:Y:S02]  /*7d50*/  LOP3.LUT R3, R60, 0x38, R46, 0xf8, !PT ;  /* 0x000000383c037812 */ /* 0x000fe400078ef82e */
[----:B------:R-:W-:Y:S01]  /*7d60*/  @!P0 PRMT R20, R63, 0x5432, R6 ;  /* 0x000054323f148816 */ /* 0x000fe20000000006 */
[----:B------:R-:W-:Y:S01]  /*7d70*/  IMAD R2, R2, 0xc00, R12 ;  /* 0x00000c0002027824 */ /* 0x000fe200078e020c */
[----:B------:R-:W-:Y:S02]  /*7d80*/  LOP3.LUT R3, R3, R136, RZ, 0x3c, !PT ;  /* 0x0000008803037212 */ /* 0x000fe400078e3cff */
[----:B------:R-:W-:Y:S02]  /*7d90*/  @!P0 PRMT R9, R33, 0x5432, R5 ;  /* 0x0000543221098816 */ /* 0x000fe40000000005 */
[----:B------:R-:W-:Y:S01]  /*7da0*/  @!P0 PRMT R15, R64, 0x5410, R10 ;  /* 0x00005410400f8816 */ /* 0x000fe2000000000a */
[----:B------:R-:W-:Y:S01]  /*7db0*/  IMAD.IADD R2, R2, 0x1, R3 ;  /* 0x0000000102027824 */ /* 0x000fe200078e0203 */
[--C-:B------:R-:W-:Y:S01]  /*7dc0*/  @!P0 SHF.R.U32.HI R11, RZ, 0x10, R55.reuse ;  /* 0x00000010ff0b8819 */ /* 0x100fe20000011637 */
[----:B------:R-:W-:Y:S01]  /*7dd0*/  @!P0 IMAD.U32 R10, R20, 0x10000, RZ ;  /* 0x00010000140a8824 */ /* 0x000fe200078e00ff */
[----:B------:R-:W-:Y:S01]  /*7de0*/  @!P0 SHF.R.U64 R14, R54, 0x10, R55 ;  /* 0x00000010360e8819 */ /* 0x000fe20000001237 */
[----:B------:R-:W-:Y:S01]  /*7df0*/  IMAD.SHL.U32 R2, R2, 0x2, RZ ;  /* 0x0000000202027824 */ /* 0x000fe200078e00ff */
[--C-:B------:R-:W-:Y:S01]  /*7e00*/  @!P0 SHF.R.U32.HI R8, RZ, 0x10, R27.reuse ;  /* 0x00000010ff088819 */ /* 0x100fe2000001161b */
[----:B------:R-:W-:Y:S01]  /*7e10*/  @!P0 IMAD.U32 R5, R9, 0x10000, RZ ;  /* 0x0001000009058824 */ /* 0x000fe200078e00ff */
[----:B------:R-:W-:Y:S01]  /*7e20*/  @!P0 SHF.R.U64 R3, R26, 0x10, R27 ;  /* 0x000000101a038819 */ /* 0x000fe2000000121b */
[----:B------:R-:W-:Y:S01]  /*7e30*/  @!P0 IMAD.U32 R21, R15, 0x10000, RZ ;  /* 0x000100000f158824 */ /* 0x000fe200078e00ff */
[----:B------:R5:W1:Y:S01]  /*7e40*/  LDS.128 R16, [R2+0xa080] ;  /* 0x00a0800002107984 */ /* 0x000a620000000c00 */
[C---:B------:R-:W-:Y:S02]  /*7e50*/  @!P0 PRMT R13, R34.reuse, 0x5410, R8 ;  /* 0x00005410220d8816 */ /* 0x040fe40000000008 */
[----:B------:R-:W-:Y:S02]  /*7e60*/  @!P0 PRMT R27, R65, 0x5410, R14 ;  /* 0x00005410411b8816 */ /* 0x000fe4000000000e */
[----:B------:R-:W-:Y:S01]  /*7e70*/  @!P0 PRMT R14, R34, 0x5432, R3 ;  /* 0x00005432220e8816 */ /* 0x000fe20000000003 */
[----:B----4-:R-:W-:Y:S01]  /*7e80*/  @!P0 IMAD.U32 R34, R43, 0x10000, RZ ;  /* 0x000100002b228824 */ /* 0x010fe200078e00ff */
[----:B------:R-:W-:Y:S02]  /*7e90*/  @!P0 SHF.L.U32 R22, R41, 0x10, RZ ;  /* 0x0000001029168819 */ /* 0x000fe400000006ff */
[----:B------:R-:W-:Y:S02]  /*7ea0*/  @!P0 LOP3.LUT R9, R9, 0xffff0000, RZ, 0xc0, !PT ;  /* 0xffff000009098812 */ /* 0x000fe400078ec0ff */
[----:B------:R-:W-:Y:S02]  /*7eb0*/  @!P0 LOP3.LUT R39, R43, 0xffff0000, RZ, 0xc0, !PT ;  /* 0xffff00002b278812 */ /* 0x000fe400078ec0ff */
[----:B------:R-:W-:Y:S02]  /*7ec0*/  @!P0 LOP3.LUT R32, R42, 0xffff0000, RZ, 0xc0, !PT ;  /* 0xffff00002a208812 */ /* 0x000fe400078ec0ff */
[----:B-----5:R-:W-:Y:S02]  /*7ed0*/  @!P0 SHF.R.U32.HI R2, RZ, 0x10, R25 ;  /* 0x00000010ff028819 */ /* 0x020fe40000011619 */
[----:B------:R-:W-:Y:S01]  /*7ee0*/  @!P0 PRMT R25, R64, 0x5432, R11 ;  /* 0x0000543240198816 */ /* 0x000fe2000000000b */
[----:B------:R-:W-:Y:S01]  /*7ef0*/  @!P0 IMAD.U32 R11, R40, 0x10000, RZ ;  /* 0x00010000280b8824 */ /* 0x000fe200078e00ff */
[----:B------:R-:W-:Y:S02]  /*7f00*/  @!P0 PRMT R6, R33, 0x5410, R2 ;  /* 0x0000541021068816 */ /* 0x000fe40000000002 */
[C---:B------:R-:W-:Y:S01]  /*7f10*/  @!P0 LOP3.LUT R38, R25.reuse, 0xffff0000, RZ, 0xc0, !PT ;  /* 0xffff000019268812 */ /* 0x040fe200078ec0ff */
[----:B------:R-:W-:Y:S02]  /*7f20*/  @!P0 IMAD.U32 R33, R25, 0x10000, RZ ;  /* 0x0001000019218824 */ /* 0x000fe400078e00ff */
[----:B------:R-:W-:Y:S02]  /*7f30*/  @!P0 IMAD.U32 R8, R6, 0x10000, RZ ;  /* 0x0001000006088824 */ /* 0x000fe400078e00ff */
[----:B-1----:R-:W-:Y:S01]  /*7f40*/  @!P0 IMAD.U32 R3, R17, 0x10000, RZ ;  /* 0x0001000011038824 */ /* 0x002fe200078e00ff */
[----:B------:R-:W-:Y:S03]  /*7f50*/  @!P0 SHF.L.U32 R2, R16, 0x10, RZ ;  /* 0x0000001010028819 */ /* 0x000fe600000006ff */
[----:B------:R-:W-:Y:S02]  /*7f60*/  @!P0 FMUL.FTZ R24, R3, R21 ;  /* 0x0000001503188220 */ /* 0x000fe40000410000 */
[C---:B------:R-:W-:Y:S02]  /*7f70*/  @!P0 FMUL.FTZ R23, R2.reuse, R10 ;  /* 0x0000000a02178220 */ /* 0x040fe40000410000 */
[-C--:B------:R-:W-:Y:S02]  /*7f80*/  @!P0 FMUL.FTZ R2, R2, R5.reuse ;  /* 0x0000000502028220 */ /* 0x080fe40000410000 */
[----:B------:R-:W-:Y:S01]  /*7f90*/  @!P0 FFMA.FTZ R54, R11, R5, -R23 ;  /* 0x000000050b368223 */ /* 0x000fe20000010817 */
[----:B------:R-:W-:Y:S01]  /*7fa0*/  @!P0 LOP3.LUT R23, R15, 0xffff0000, RZ, 0xc0, !PT ;  /* 0xffff00000f178812 */ /* 0x000fe200078ec0ff */
[-C--:B------:R-:W-:Y:S01]  /*7fb0*/  @!P0 FMUL.FTZ R5, R3, R8.reuse ;  /* 0x0000000803058220 */ /* 0x080fe20000410000 */
[----:B------:R-:W-:Y:S01]  /*7fc0*/  @!P0 LOP3.LUT R3, R17, 0xffff0000, RZ, 0xc0, !PT ;  /* 0xffff000011038812 */ /* 0x000fe200078ec0ff */
[----:B------:R-:W-:Y:S01]  /*7fd0*/  @!P0 FFMA.FTZ R2, R10, R11, R2 ;  /* 0x0000000b0a028223 */ /* 0x000fe20000010002 */
[----:B------:R-:W-:Y:S01]  /*7fe0*/  @!P0 LOP3.LUT R10, R6, 0xffff0000, RZ, 0xc0, !PT ;  /* 0xffff0000060a8812 */ /* 0x000fe200078ec0ff */
[----:B------:R-:W-:Y:S01]  /*7ff0*/  @!P0 FFMA.FTZ R53, R22, R8, -R24 ;  /* 0x0000000816358223 */ /* 0x000fe20000010818 */
[----:B------:R-:W-:Y:S01]  /*8000*/  @!P0 LOP3.LUT R24, R41, 0xffff0000, RZ, 0xc0, !PT ;  /* 0xffff000029188812 */ /* 0x000fe200078ec0ff */
[C---:B------:R-:W-:Y:S01]  /*8010*/  @!P0 FMUL.FTZ R11, R3.reuse, R23 ;  /* 0x00000017030b8220 */ /* 0x040fe20000410000 */
[----:B------:R-:W-:Y:S01]  /*8020*/  @!P0 LOP3.LUT R15, R20, 0xffff0000, RZ, 0xc0, !PT ;  /* 0xffff0000140f8812 */ /* 0x000fe200078ec0ff */
[-C--:B------:R-:W-:Y:S01]  /*8030*/  @!P0 FMUL.FTZ R6, R3, R10.reuse ;  /* 0x0000000a03068220 */ /* 0x080fe20000410000 */
[----:B------:R-:W-:Y:S01]  /*8040*/  @!P0 LOP3.LUT R8, R16, 0xffff0000, RZ, 0xc0, !PT ;  /* 0xffff000010088812 */ /* 0x000fe200078ec0ff */
[----:B------:R-:W-:Y:S01]  /*8050*/  @!P0 FFMA.FTZ R52, R24, R10, -R11 ;  /* 0x0000000a18348223 */ /* 0x000fe2000001080b */
[----:B------:R-:W-:Y:S01]  /*8060*/  @!P0 LOP3.LUT R20, R40, 0xffff0000, RZ, 0xc0, !PT ;  /* 0xffff000028148812 */ /* 0x000fe200078ec0ff */
[C---:B------:R-:W-:Y:S01]  /*8070*/  @!P0 IMAD.U32 R10, R19.reuse, 0x10000, RZ ;  /* 0x00010000130a8824 */ /* 0x040fe200078e00ff */
[----:B------:R-:W-:Y:S01]  /*8080*/  @!P0 LOP3.LUT R11, R19, 0xffff0000, RZ, 0xc0, !PT ;  /* 0xffff0000130b8812 */ /* 0x000fe200078ec0ff */
[C---:B------:R-:W-:Y:S02]  /*8090*/  @!P0 FMUL.FTZ R26, R8.reuse, R15 ;  /* 0x0000000f081a8220 */ /* 0x040fe40000410000 */
[-C--:B------:R-:W-:Y:S01]  /*80a0*/  @!P0 FMUL.FTZ R3, R8, R9.reuse ;  /* 0x0000000908038220 */ /* 0x080fe20000410000 */
[C---:B------:R-:W-:Y:S01]  /*80b0*/  @!P0 LOP3.LUT R8, R13.reuse, 0xffff0000, RZ, 0xc0, !PT ;  /* 0xffff00000d088812 */ /* 0x040fe200078ec0ff */
[----:B------:R-:W-:Y:S01]  /*80c0*/  @!P0 FFMA.FTZ R51, R20, R9, -R26 ;  /* 0x0000000914338223 */ /* 0x000fe2000001081a */
[----:B------:R-:W-:Y:S01]  /*80d0*/  @!P0 SHF.L.U32 R26, R42, 0x10, RZ ;  /* 0x000000102a1a8819 */ /* 0x000fe200000006ff */
[----:B------:R-:W-:Y:S02]  /*80e0*/  @!P0 IMAD.U32 R9, R13, 0x10000, RZ ;  /* 0x000100000d098824 */ /* 0x000fe400078e00ff */
[----:B------:R-:W-:Y:S02]  /*80f0*/  @!P0 FMUL.FTZ R13, R10, R33 ;  /* 0x000000210a0d8220 */ /* 0x000fe40000410000 */
[C---:B------:R-:W-:Y:S02]  /*8100*/  @!P0 FMUL.FTZ R25, R11.reuse, R38 ;  /* 0x000000260b198220 */ /* 0x040fe40000410000 */
[-C--:B------:R-:W-:Y:S02]  /*8110*/  @!P0 FFMA.FTZ R50, R34, R9.reuse, -R13 ;  /* 0x0000000922328223 */ /* 0x080fe4000001080d */
[-C--:B------:R-:W-:Y:S02]  /*8120*/  @!P0 FMUL.FTZ R11, R11, R8.reuse ;  /* 0x000000080b0b8220 */ /* 0x080fe40000410000 */
[----:B------:R-:W-:Y:S02]  /*8130*/  @!P0 FFMA.FTZ R49, R39, R8, -R25 ;  /* 0x0000000827318223 */ /* 0x000fe40000010819 */
[C---:B------:R-:W-:Y:S01]  /*8140*/  @!P0 IMAD.U32 R25, R27.reuse, 0x10000, RZ ;  /* 0x000100001b198824 */ /* 0x040fe200078e00ff */
[----:B------:R-:W-:Y:S01]  /*8150*/  @!P0 LOP3.LUT R27, R27, 0xffff0000, RZ, 0xc0, !PT ;  /* 0xffff00001b1b8812 */ /* 0x000fe200078ec0ff */
[----:B------:R-:W-:Y:S02]  /*8160*/  @!P0 IMAD.U32 R8, R18, 0x10000, RZ ;  /* 0x0001000012088824 */ /* 0x000fe400078e00ff */
[C---:B------:R-:W-:Y:S01]  /*8170*/  @!P0 IMAD.U32 R13, R14.reuse, 0x10000, RZ ;  /* 0x000100000e0d8824 */ /* 0x040fe200078e00ff */
[----:B------:R-:W-:Y:S01]  /*8180*/  @!P0 LOP3.LUT R14, R14, 0xffff0000, RZ, 0xc0, !PT ;  /* 0xffff00000e0e8812 */ /* 0x000fe200078ec0ff */
[----:B------:R-:W-:Y:S01]  /*8190*/  @!P0 FMUL.FTZ R10, R10, R9 ;  /* 0x000000090a0a8220 */ /* 0x000fe20000410000 */
[----:B------:R-:W-:Y:S01]  /*81a0*/  @!P0 LOP3.LUT R9, R18, 0xffff0000, RZ, 0xc0, !PT ;  /* 0xffff000012098812 */ /* 0x000fe200078ec0ff */
[----:B------:R-:W-:Y:S01]  /*81b0*/  @!P0 FFMA.FTZ R3, R15, R20, R3 ;  /* 0x000000140f038223 */ /* 0x000fe20000010003 */
[----:B------:R-:W-:Y:S01]  /*81c0*/  @!P0 F2FP.BF16.PACK_AB R15, R51, R54 ;  /* 0x00000036330f823e */ /* 0x000fe200000010ff */
[----:B------:R-:W-:Y:S01]  /*81d0*/  @!P0 FMUL.FTZ R47, R8, R25 ;  /* 0x00000019082f8220 */ /* 0x000fe20000410000 */
[----:B------:R-:W-:Y:S01]  /*81e0*/  @!P0 F2FP.BF16.PACK_AB R20, R52, R53 ;  /* 0x000000353414823e */ /* 0x000fe200000010ff */
[----:B------:R-:W-:Y:S01]  /*81f0*/  @!P0 FMUL.FTZ R8, R8, R13 ;  /* 0x0000000d08088220 */ /* 0x000fe20000410000 */
[----:B------:R-:W-:Y:S01]  /*8200*/  @!P0 F2FP.BF16.PACK_AB R2, R3, R2 ;  /* 0x000000020302823e */ /* 0x000fe200000010ff */
[----:B------:R-:W-:Y:S01]  /*8210*/  @!P0 FFMA.FTZ R5, R21, R22, R5 ;  /* 0x0000001615058223 */ /* 0x000fe20000010005 */
[----:B------:R-:W-:Y:S01]  /*8220*/  @!P0 MOV R41, R20 ;  /* 0x0000001400298202 */ /* 0x000fe20000000f00 */
[C---:B------:R-:W-:Y:S02]  /*8230*/  @!P0 FMUL.FTZ R48, R9.reuse, R27 ;  /* 0x0000001b09308220 */ /* 0x040fe40000410000 */
[----:B------:R-:W-:Y:S02]  /*8240*/  @!P0 FMUL.FTZ R9, R9, R14 ;  /* 0x0000000e09098220 */ /* 0x000fe40000410000 */
[----:B------:R-:W-:Y:S02]  /*8250*/  @!P0 FFMA.FTZ R6, R23, R24, R6 ;  /* 0x0000001817068223 */ /* 0x000fe40000010006 */
[----:B------:R-:W-:Y:S02]  /*8260*/  @!P0 FFMA.FTZ R8, R25, R26, R8 ;  /* 0x0000001a19088223 */ /* 0x000fe40000010008 */
[----:B------:R-:W-:Y:S01]  /*8270*/  @!P0 FFMA.FTZ R9, R27, R32, R9 ;  /* 0x000000201b098223 */ /* 0x000fe20000010009 */
[----:B------:R-:W-:Y:S01]  /*8280*/  @!P0 F2FP.BF16.PACK_AB R5, R6, R5 ;  /* 0x000000050605823e */ /* 0x000fe200000010ff */
[----:B------:R-:W-:Y:S02]  /*8290*/  @!P0 FFMA.FTZ R10, R33, R34, R10 ;  /* 0x00000022210a8223 */ /* 0x000fe4000001000a */
[----:B------:R-:W-:Y:S01]  /*82a0*/  @!P0 FFMA.FTZ R47, R26, R13, -R47 ;  /* 0x0000000d1a2f8223 */ /* 0x000fe2000001082f */
[----:B------:R-:W-:Y:S01]  /*82b0*/  @!P0 MOV R17, R5 ;  /* 0x0000000500118202 */ /* 0x000fe20000000f00 */
[----:B------:R-:W-:Y:S01]  /*82c0*/  @!P0 FFMA.FTZ R48, R32, R14, -R48 ;  /* 0x0000000e20308223 */ /* 0x000fe20000010830 */
[----:B------:R-:W-:Y:S01]  /*82d0*/  @!P0 F2FP.BF16.PACK_AB R14, R49, R50 ;  /* 0x00000032310e823e */ /* 0x000fe200000010ff */
[----:B------:R-:W-:Y:S01]  /*82e0*/  @!P0 FFMA.FTZ R11, R38, R39, R11 ;  /* 0x00000027260b8223 */ /* 0x000fe2000001000b */
[----:B------:R-:W-:Y:S01]  /*82f0*/  @!P0 F2FP.BF16.PACK_AB R8, R9, R8 ;  /* 0x000000080908823e */ /* 0x000fe200000010ff */
[----:B------:R-:W-:Y:S01]  /*8300*/  @!P0 IMAD.MOV.U32 R40, RZ, RZ, R15 ;  /* 0x000000ffff288224 */ /* 0x000fe200078e000f */
[----:B------:R-:W-:Y:S01]  /*8310*/  @!P0 F2FP.BF16.PACK_AB R13, R48, R47 ;  /* 0x0000002f300d823e */ /* 0x000fe200000010ff */
[----:B------:R-:W-:Y:S01]  /*8320*/  @!P0 IMAD.MOV.U32 R43, RZ, RZ, R14 ;  /* 0x000000ffff2b8224 */ /* 0x000fe200078e000e */
[----:B------:R-:W-:Y:S01]  /*8330*/  @!P0 F2FP.BF16.PACK_AB R10, R11, R10 ;  /* 0x0000000a0b0a823e */ /* 0x000fe200000010ff */
[----:B------:R-:W-:Y:S02]  /*8340*/  @!P0 IMAD.MOV.U32 R16, RZ, RZ, R2 ;  /* 0x000000ffff108224 */ /* 0x000fe400078e0002 */
[----:B------:R-:W-:Y:S02]  /*8350*/  @!P0 IMAD.MOV.U32 R42, RZ, RZ, R13 ;  /* 0x000000ffff2a8224 */ /* 0x000fe400078e000d */
[----:B------:R-:W-:Y:S02]  /*8360*/  @!P0 IMAD.MOV.U32 R18, RZ, RZ, R8 ;  /* 0x000000ffff128224 */ /* 0x000fe400078e0008 */
[----:B------:R-:W-:Y:S01]  /*8370*/  @!P0 IMAD.MOV.U32 R19, RZ, RZ, R10 ;  /* 0x000000ffff138224 */ /* 0x000fe200078e000a */
[C---:B---3--:R-:W-:Y:S04]  /*8380*/  LEA R2, P0, R81.reuse, R44, 0x1 ;  /* 0x0000002c51027211 */ /* 0x048fe800078008ff */
[----:B--2---:R-:W-:Y:S02]  /*8390*/  LEA.HI.X R3, R81, R45, R97, 0x1, P0 ;  /* 0x0000002d51037211 */ /* 0x004fe400000f0c61 */
[C---:B------:R-:W-:Y:S03]  /*83a0*/  ISETP.GE.AND P0, PT, R46.reuse, c[0x0][0x1d4], PT ;  /* 0x000075002e007a0c */ /* 0x040fe60003f06270 */
[----:B------:R1:W-:Y:S10]  /*83b0*/  ST.E.128 [R2.64], R40 ;  /* 0x0000002802007985 */ /* 0x0003f4000c101d0a */
[----:B------:R-:W-:Y:S05]  /*83c0*/  @!P0 IMAD.WIDE R8, R46, 0x2, R44 ;  /* 0x000000022e088825 */ /* 0x000fea00078e022c */
[----:B------:R1:W-:Y:S02]  /*83d0*/  @!P0 ST.E.128 [R8.64], R16 ;  /* 0x0000001008008985 */ /* 0x0003e4000c101d0a */
.L_x_2323:
[----:B------:R-:W-:Y:S05]  /*83e0*/  BSYNC B0 ;  /* 0x0000000000007941 */ /* 0x000fea0003800000 */
.L_x_2322:
[----:B------:R-:W-:Y:S11]  /*83f0*/  ISETP.GE.AND P0, PT, R144, c[0x0][0x1d4], PT ;  /* 0x0000750090007a0c */ /* 0x000ff60003f06270 */
[----:B------:R-:W-:Y:S02]  /*8400*/  @!UPT UIADD3 URZ, URZ, URZ, URZ ;  /* 0x0000003f3f3ff290 */ /* 0x000fe4000fffe03f */
[----:B------:R-:W-:-:S05]  /*8410*/  @P0 BRA `(.L_x_2307) ;  /* 0x00000b2000000947 */ /* 0x000fca0003800000 */
[----:B-1----:R-:W-:Y:S01]  /*8420*/  SEL R2, R71, R70, !P2 ;  /* 0x0000004647027207 */ /* 0x002fe20005000000 */
[----:B------:R-:W1:Y:S01]  /*8430*/  LDS.128 R40, [R115+0xa080] ;  /* 0x00a0800073287984 */ /* 0x000e620000000c00 */
[C---:B---3--:R-:W-:Y:S02]  /*8440*/  LEA R50, P0, R80.reuse, R44, 0x1 ;  /* 0x0000002c50327211 */ /* 0x048fe400078008ff */
[----:B------:R-:W-:Y:S02]  /*8450*/  SHF.R.S32.HI R3, RZ, 0x1f, R2 ;  /* 0x0000001fff037819 */ /* 0x000fe40000011402 */
[----:B--2---:R-:W-:Y:S02]  /*8460*/  LEA.HI.X R51, R80, R45, R96, 0x1, P0 ;  /* 0x0000002d50337211 */ /* 0x004fe400000f0c60 */
[----:B------:R-:W-:Y:S02]  /*8470*/  LEA.HI R2, R3, R2, RZ, 0x4 ;  /* 0x0000000203027211 */ /* 0x000fe400078f20ff */
[----:B------:R-:W-:Y:S02]  /*8480*/  ISETP.GE.AND P0, PT, R144, c[0x0][0x27c], PT ;  /* 0x00009f0090007a0c */ /* 0x000fe40003f06270 */
[----:B------:R-:W-:Y:S04]  /*8490*/  LEA.HI.SX32 R2, R2, R68, 0x1c ;  /* 0x0000004402027211 */ /* 0x000fe800078fe2ff */
[----:B------:R-:W-:Y:S01]  /*84a0*/  SHF.R.S32.HI R3, RZ, 0x1f, R2 ;  /* 0x0000001fff037819 */ /* 0x000fe20000011402 */
[----:B------:R-:W-:Y:S03]  /*84b0*/  IMAD.SHL.U32 R39, R2, 0x8, RZ ;  /* 0x0000000802277824 */ /* 0x000fe600078e00ff */
[----:B------:R-:W-:Y:S03]  /*84c0*/  LEA.HI R3, R3, R2, RZ, 0x3 ;  /* 0x0000000203037211 */ /* 0x000fe600078f18ff */
[----:B------:R-:W-:Y:S02]  /*84d0*/  @!P0 SHF.R.U64 R5, R30, 0x10, R31 ;  /* 0x000000101e058819 */ /* 0x000fe4000000121f */
[----:B------:R-:W-:Y:S02]  /*84e0*/  SHF.R.S32.HI R2, RZ, 0x3, R3 ;  /* 0x00000003ff027819 */ /* 0x000fe40000011403 */
[----:B------:R-:W-:Y:S02]  /*84f0*/  LOP3.LUT R3, R60, 0x38, R39, 0xf8, !PT ;  /* 0x000000383c037812 */ /* 0x000fe400078ef827 */
[----:B------:R-:W-:Y:S01]  /*8500*/  @!P0 SHF.R.U32.HI R6, RZ, 0x10, R31 ;  /* 0x00000010ff068819 */ /* 0x000fe2000001161f */
[----:B------:R-:W-:Y:S01]  /*8510*/  IMAD R2, R2, 0xc00, R12 ;  /* 0x00000c0002027824 */ /* 0x000fe200078e020c */
[----:B------:R-:W-:Y:S02]  /*8520*/  LOP3.LUT R3, R3, R136, RZ, 0x3c, !PT ;  /* 0x0000008803037212 */ /* 0x000fe400078e3cff */
[----:B------:R-:W-:Y:S02]  /*8530*/  @!P0 PRMT R13, R36, 0x5432, R6 ;  /* 0x00005432240d8816 */ /* 0x000fe40000000006 */
[----:B------:R-:W-:Y:S01]  /*8540*/  @!P0 SHF.R.U32.HI R8, RZ, 0x10, R57 ;  /* 0x00000010ff088819 */ /* 0x000fe20000011639 */
[----:B------:R-:W-:Y:S01]  /*8550*/  IMAD.IADD R2, R2, 0x1, R3 ;  /* 0x0000000102027824 */ /* 0x000fe200078e0203 */
[----:B------:R-:W-:Y:S02]  /*8560*/  @!P0 SHF.R.U32.HI R3, RZ, 0x10, R29 ;  /* 0x00000010ff038819 */ /* 0x000fe4000001161d */
[----:B------:R-:W-:Y:S01]  /*8570*/  @!P0 PRMT R26, R65, 0x5432, R8 ;  /* 0x00005432411a8816 */ /* 0x000fe20000000008 */
[----:B------:R-:W-:Y:S01]  /*8580*/  IMAD.SHL.U32 R16, R2, 0x2, RZ ;  /* 0x0000000202107824 */ /* 0x000fe200078e00ff */
[C---:B-1----:R-:W-:Y:S01]  /*8590*/  @!P0 LOP3.LUT R27, R41.reuse, 0xffff0000, RZ, 0xc0, !PT ;  /* 0xffff0000291b8812 */ /* 0x042fe200078ec0ff */
[----:B------:R-:W-:Y:S01]  /*85a0*/  @!P0 IMAD.U32 R25, R41, 0x10000, RZ ;  /* 0x0001000029198824 */ /* 0x000fe200078e00ff */
[----:B------:R-:W-:Y:S01]  /*85b0*/  @!P0 SHF.L.U32 R21, R40, 0x10, RZ ;  /* 0x0000001028158819 */ /* 0x000fe200000006ff */
[----:B------:R-:W-:Y:S01]  /*85c0*/  @!P0 IMAD.U32 R24, R26, 0x10000, RZ ;  /* 0x000100001a188824 */ /* 0x000fe200078e00ff */
[----:B------:R-:W-:Y:S01]  /*85d0*/  @!P0 LOP3.LUT R23, R40, 0xffff0000, RZ, 0xc0, !PT ;  /* 0xffff000028178812 */ /* 0x000fe200078ec0ff */
[----:B------:R-:W1:Y:S01]  /*85e0*/  LDS.128 R16, [R16+0xa080] ;  /* 0x00a0800010107984 */ /* 0x000e620000000c00 */
[----:B------:R-:W-:Y:S02]  /*85f0*/  @!P0 SHF.L.U32 R33, R43, 0x10, RZ ;  /* 0x000000102b218819 */ /* 0x000fe400000006ff */
[----:B------:R-:W-:Y:S02]  /*8600*/  @!P0 LOP3.LUT R31, R42, 0xffff0000, RZ, 0xc0, !PT ;  /* 0xffff00002a1f8812 */ /* 0x000fe400078ec0ff */
[----:B------:R-:W-:Y:S02]  /*8610*/  @!P0 PRMT R3, R35, 0x5410, R3 ;  /* 0x0000541023038816 */ /* 0x000fe40000000003 */
[----:B------:R-:W-:Y:S01]  /*8620*/  @!P0 SHF.R.U64 R2, R28, 0x10, R29 ;  /* 0x000000101c028819 */ /* 0x000fe2000000121d */
[----:B------:R-:W-:Y:S01]  /*8630*/  @!P0 IMAD.U32 R29, R42, 0x10000, RZ ;  /* 0x000100002a1d8824 */ /* 0x000fe200078e00ff */
[----:B------:R-:W-:Y:S02]  /*8640*/  @!P0 SHF.L.U32 R8, R3, 0x10, RZ ;  /* 0x0000001003088819 */ /* 0x000fe400000006ff */
[----:B------:R-:W-:Y:S02]  /*8650*/  @!P0 PRMT R9, R35, 0x5432, R2 ;  /* 0x0000543223098816 */ /* 0x000fe40000000002 */
[----:B------:R-:W-:Y:S02]  /*8660*/  @!P0 LOP3.LUT R35, R43, 0xffff0000, RZ, 0xc0, !PT ;  /* 0xffff00002b238812 */ /* 0x000fe400078ec0ff */
[----:B------:R-:W-:Y:S02]  /*8670*/  @!P0 LOP3.LUT R3, R3, 0xffff0000, RZ, 0xc0, !PT ;  /* 0xffff000003038812 */ /* 0x000fe400078ec0ff */
[----:B------:R-:W-:Y:S02]  /*8680*/  @!P0 SHF.R.U64 R10, R58, 0x10, R59 ;  /* 0x000000103a0a8819 */ /* 0x000fe4000000123b */
[----:B------:R-:W-:Y:S02]  /*8690*/  @!P0 LOP3.LUT R26, R26, 0xffff0000, RZ, 0xc0, !PT ;  /* 0xffff00001a1a8812 */ /* 0x000fe400078ec0ff */
[----:B------:R-:W-:Y:S02]  /*86a0*/  @!P0 PRMT R30, R66, 0x5432, R10 ;  /* 0x00005432421e8816 */ /* 0x000fe4000000000a */
[----:B------:R-:W-:Y:S02]  /*86b0*/  @!P0 PRMT R10, R36, 0x5410, R5 ;  /* 0x00005410240a8816 */ /* 0x000fe40000000005 */
[----:B------:R-:W-:Y:S01]  /*86c0*/  @!P0 SHF.R.U32.HI R34, RZ, 0x10, R59 ;  /* 0x00000010ff228819 */ /* 0x000fe2000001163b */
[C---:B------:R-:W-:Y:S01]  /*86d0*/  @!P0 IMAD.U32 R28, R30.reuse, 0x10000, RZ ;  /* 0x000100001e1c8824 */ /* 0x040fe200078e00ff */
[----:B------:R-:W-:Y:S02]  /*86e0*/  @!P0 LOP3.LUT R30, R30, 0xffff0000, RZ, 0xc0, !PT ;  /* 0xffff00001e1e8812 */ /* 0x000fe400078ec0ff */
[----:B------:R-:W-:Y:S02]  /*86f0*/  @!P0 PRMT R34, R67, 0x5410, R34 ;  /* 0x0000541043228816 */ /* 0x000fe40000000022 */
[----:B------:R-:W-:Y:S03]  /*8700*/  @!P0 SHF.R.U64 R22, R56, 0x10, R57 ;  /* 0x0000001038168819 */ /* 0x000fe60000001239 */
[C---:B------:R-:W-:Y:S01]  /*8710*/  @!P0 IMAD.U32 R32, R34.reuse, 0x10000, RZ ;  /* 0x0001000022208824 */ /* 0x040fe200078e00ff */
[----:B------:R-:W-:Y:S02]  /*8720*/  @!P0 LOP3.LUT R34, R34, 0xffff0000, RZ, 0xc0, !PT ;  /* 0xffff000022228812 */ /* 0x000fe400078ec0ff */
[----:B------:R-:W-:Y:S01]  /*8730*/  @!P0 PRMT R22, R66, 0x5410, R22 ;  /* 0x0000541042168816 */ /* 0x000fe20000000016 */
[C---:B-1----:R-:W-:Y:S04]  /*8740*/  @!P0 IMAD.U32 R2, R17.reuse, 0x10000, RZ ;  /* 0x0001000011028824 */ /* 0x042fe800078e00ff */
[C---:B------:R-:W-:Y:S01]  /*8750*/  @!P0 IMAD.U32 R20, R22.reuse, 0x10000, RZ ;  /* 0x0001000016148824 */ /* 0x040fe200078e00ff */
[----:B------:R-:W-:Y:S01]  /*8760*/  @!P0 LOP3.LUT R22, R22, 0xffff0000, RZ, 0xc0, !PT ;  /* 0xffff000016168812 */ /* 0x000fe200078ec0ff */
[C---:B------:R-:W-:Y:S02]  /*8770*/  @!P0 FMUL.FTZ R11, R2.reuse, R24 ;  /* 0x00000018020b8220 */ /* 0x040fe40000410000 */
[-C--:B------:R-:W-:Y:S01]  /*8780*/  @!P0 FMUL.FTZ R5, R2, R8.reuse ;  /* 0x0000000802058220 */ /* 0x080fe20000410000 */
[----:B------:R-:W-:Y:S01]  /*8790*/  @!P0 LOP3.LUT R2, R17, 0xffff0000, RZ, 0xc0, !PT ;  /* 0xffff000011028812 */ /* 0x000fe200078ec0ff */
[----:B------:R-:W-:Y:S02]  /*87a0*/  @!P0 FFMA.FTZ R55, R25, R8, -R11 ;  /* 0x0000000819378223 */ /* 0x000fe4000001080b */
[----:B------:R-:W-:Y:S02]  /*87b0*/  @!P0 IMAD.U32 R8, R16, 0x10000, RZ ;  /* 0x0001000010088824 */ /* 0x000fe400078e00ff */
[C---:B------:R-:W-:Y:S02]  /*87c0*/  @!P0 FMUL.FTZ R14, R2.reuse, R26 ;  /* 0x0000001a020e8220 */ /* 0x040fe40000410000 */
[C---:B------:R-:W-:Y:S01]  /*87d0*/  @!P0 IMAD.U32 R11, R9.reuse, 0x10000, RZ ;  /* 0x00010000090b8824 */ /* 0x040fe200078e00ff */
[----:B------:R-:W-:Y:S01]  /*87e0*/  @!P0 LOP3.LUT R9, R9, 0xffff0000, RZ, 0xc0, !PT ;  /* 0xffff000009098812 */ /* 0x000fe200078ec0ff */
[-C--:B------:R-:W-:Y:S02]  /*87f0*/  @!P0 FMUL.FTZ R6, R2, R3.reuse ;  /* 0x0000000302068220 */ /* 0x080fe40000410000 */
[----:B------:R-:W-:Y:S01]  /*8800*/  @!P0 FFMA.FTZ R54, R27, R3, -R14 ;  /* 0x000000031b368223 */ /* 0x000fe2000001080e */
[----:B------:R-:W-:Y:S01]  /*8810*/  @!P0 LOP3.LUT R3, R16, 0xffff0000, RZ, 0xc0, !PT ;  /* 0xffff000010038812 */ /* 0x000fe200078ec0ff */
[C---:B------:R-:W-:Y:S02]  /*8820*/  @!P0 FMUL.FTZ R15, R8.reuse, R20 ;  /* 0x00000014080f8220 */ /* 0x040fe40000410000 */
[-C--:B------:R-:W-:Y:S02]  /*8830*/  @!P0 FMUL.FTZ R2, R8, R11.reuse ;  /* 0x0000000b08028220 */ /* 0x080fe40000410000 */
[----:B------:R-:W-:Y:S02]  /*8840*/  @!P0 IMAD.U32 R8, R18, 0x10000, RZ ;  /* 0x0001000012088824 */ /* 0x000fe400078e00ff */
[----:B------:R-:W-:Y:S02]  /*8850*/  @!P0 FFMA.FTZ R53, R21, R11, -R15 ;  /* 0x0000000b15358223 */ /* 0x000fe4000001080f */
[----:B------:R-:W-:Y:S02]  /*8860*/  @!P0 IMAD.U32 R11, R10, 0x10000, RZ ;  /* 0x000100000a0b8824 */ /* 0x000fe400078e00ff */
[C---:B------:R-:W-:Y:S02]  /*8870*/  @!P0 FMUL.FTZ R14, R3.reuse, R22 ;  /* 0x00000016030e8220 */ /* 0x040fe40000410000 */
[----:B------:R-:W-:Y:S02]  /*8880*/  @!P0 FMUL.FTZ R15, R8, R28 ;  /* 0x0000001c080f8220 */ /* 0x000fe40000410000 */
[-C--:B------:R-:W-:Y:S02]  /*8890*/  @!P0 FMUL.FTZ R3, R3, R9.reuse ;  /* 0x0000000903038220 */ /* 0x080fe40000410000 */
[----:B------:R-:W-:Y:S01]  /*88a0*/  @!P0 FFMA.FTZ R52, R23, R9, -R14 ;  /* 0x0000000917348223 */ /* 0x000fe2000001080e */
[----:B------:R-:W-:Y:S01]  /*88b0*/  @!P0 LOP3.LUT R9, R18, 0xffff0000, RZ, 0xc0, !PT ;  /* 0xffff000012098812 */ /* 0x000fe200078ec0ff */
[-C--:B------:R-:W-:Y:S02]  /*88c0*/  @!P0 FMUL.FTZ R8, R8, R11.reuse ;  /* 0x0000000b08088220 */ /* 0x080fe40000410000 */
[----:B------:R-:W-:Y:S01]  /*88d0*/  @!P0 FFMA.FTZ R49, R29, R11, -R15 ;  /* 0x0000000b1d318223 */ /* 0x000fe2000001080f */
[----:B------:R-:W-:Y:S01]  /*88e0*/  @!P0 LOP3.LUT R15, R10, 0xffff0000, RZ, 0xc0, !PT ;  /* 0xffff00000a0f8812 */ /* 0x000fe200078ec0ff */
[C---:B------:R-:W-:Y:S01]  /*88f0*/  @!P0 IMAD.U32 R10, R19.reuse, 0x10000, RZ ;  /* 0x00010000130a8824 */ /* 0x040fe200078e00ff */
[----:B------:R-:W-:Y:S01]  /*8900*/  @!P0 LOP3.LUT R11, R19, 0xffff0000, RZ, 0xc0, !PT ;  /* 0xffff0000130b8812 */ /* 0x000fe200078ec0ff */
[C---:B------:R-:W-:Y:S01]  /*8910*/  @!P0 IMAD.U32 R14, R13.reuse, 0x10000, RZ ;  /* 0x000100000d0e8824 */ /* 0x040fe200078e00ff */
[----:B------:R-:W-:Y:S01]  /*8920*/  @!P0 LOP3.LUT R13, R13, 0xffff0000, RZ, 0xc0, !PT ;  /* 0xffff00000d0d8812 */ /* 0x000fe200078ec0ff */
[----:B------:R-:W-:Y:S02]  /*8930*/  @!P0 FMUL.FTZ R38, R10, R32 ;  /* 0x000000200a268220 */ /* 0x000fe40000410000 */
[----:B------:R-:W-:Y:S02]  /*8940*/  @!P0 FMUL.FTZ R36, R11, R34 ;  /* 0x000000220b248220 */ /* 0x000fe40000410000 */
[----:B------:R-:W-:Y:S02]  /*8950*/  @!P0 FMUL.FTZ R46, R9, R30 ;  /* 0x0000001e092e8220 */ /* 0x000fe40000410000 */
[----:B------:R-:W-:Y:S02]  /*8960*/  @!P0 FFMA.FTZ R2, R20, R21, R2 ;  /* 0x0000001514028223 */ /* 0x000fe40000010002 */
[----:B------:R-:W-:Y:S02]  /*8970*/  @!P0 FFMA.FTZ R3, R22, R23, R3 ;  /* 0x0000001716038223 */ /* 0x000fe40000010003 */
[----:B------:R-:W-:Y:S01]  /*8980*/  @!P0 FFMA.FTZ R48, R33, R14, -R38 ;  /* 0x0000000e21308223 */ /* 0x000fe20000010826 */
[----:B------:R-:W-:Y:S01]  /*8990*/  @!P0 F2FP.BF16.PACK_AB R38, R54, R55 ;  /* 0x000000373626823e */ /* 0x000fe200000010ff */
[----:B------:R-:W-:Y:S01]  /*89a0*/  @!P0 FFMA.FTZ R47, R35, R13, -R36 ;  /* 0x0000000d232f8223 */ /* 0x000fe20000010824 */
[----:B------:R-:W-:Y:S01]  /*89b0*/  @!P0 F2FP.BF16.PACK_AB R36, R52, R53 ;  /* 0x000000353424823e */ /* 0x000fe200000010ff */
[----:B------:R-:W-:Y:S01]  /*89c0*/  @!P0 FFMA.FTZ R46, R31, R15, -R46 ;  /* 0x0000000f1f2e8223 */ /* 0x000fe2000001082e */
[----:B------:R-:W-:Y:S01]  /*89d0*/  @!P0 MOV R41, R38 ;  /* 0x0000002600298202 */ /* 0x000fe20000000f00 */
[----:B------:R-:W-:Y:S01]  /*89e0*/  @!P0 FFMA.FTZ R5, R24, R25, R5 ;  /* 0x0000001918058223 */ /* 0x000fe20000010005 */
[----:B------:R-:W-:Y:S01]  /*89f0*/  @!P0 F2FP.BF16.PACK_AB R2, R3, R2 ;  /* 0x000000020302823e */ /* 0x000fe200000010ff */
[----:B------:R-:W-:Y:S01]  /*8a00*/  @!P0 FMUL.FTZ R9, R9, R15 ;  /* 0x0000000f09098220 */ /* 0x000fe20000410000 */
[----:B------:R-:W-:Y:S01]  /*8a10*/  @!P0 F2FP.BF16.PACK_AB R15, R47, R48 ;  /* 0x000000302f0f823e */ /* 0x000fe200000010ff */
[----:B------:R-:W-:Y:S02]  /*8a20*/  @!P0 FFMA.FTZ R6, R26, R27, R6 ;  /* 0x0000001b1a068223 */ /* 0x000fe40000010006 */
[----:B------:R-:W-:Y:S01]  /*8a30*/  @!P0 FMUL.FTZ R10, R10, R14 ;  /* 0x0000000e0a0a8220 */ /* 0x000fe20000410000 */
[----:B------:R-:W-:Y:S01]  /*8a40*/  @!P0 F2FP.BF16.PACK_AB R14, R46, R49 ;  /* 0x000000312e0e823e */ /* 0x000fe200000010ff */
[----:B------:R-:W-:Y:S01]  /*8a50*/  @!P0 FFMA.FTZ R8, R28, R29, R8 ;  /* 0x0000001d1c088223 */ /* 0x000fe20000010008 */
[----:B------:R-:W-:Y:S01]  /*8a60*/  @!P0 F2FP.BF16.PACK_AB R5, R6, R5 ;  /* 0x000000050605823e */ /* 0x000fe200000010ff */
[----:B------:R-:W-:Y:S02]  /*8a70*/  @!P0 FMUL.FTZ R11, R11, R13 ;  /* 0x0000000d0b0b8220 */ /* 0x000fe40000410000 */
[----:B------:R-:W-:Y:S01]  /*8a80*/  @!P0 FFMA.FTZ R9, R30, R31, R9 ;  /* 0x0000001f1e098223 */ /* 0x000fe20000010009 */
[----:B------:R-:W-:Y:S01]  /*8a90*/  @!P0 MOV R17, R5 ;  /* 0x0000000500118202 */ /* 0x000fe20000000f00 */
[----:B------:R-:W-:Y:S02]  /*8aa0*/  @!P0 FFMA.FTZ R10, R32, R33, R10 ;  /* 0x00000021200a8223 */ /* 0x000fe4000001000a */
[----:B------:R-:W-:Y:S01]  /*8ab0*/  @!P0 IMAD.MOV.U32 R40, RZ, RZ, R36 ;  /* 0x000000ffff288224 */ /* 0x000fe200078e0024 */
[----:B------:R-:W-:Y:S01]  /*8ac0*/  @!P0 F2FP.BF16.PACK_AB R8, R9, R8 ;  /* 0x000000080908823e */ /* 0x000fe200000010ff */
[----:B------:R-:W-:Y:S02]  /*8ad0*/  @!P0 IMAD.MOV.U32 R42, RZ, RZ, R14 ;  /* 0x000000ffff2a8224 */ /* 0x000fe400078e000e */
[----:B------:R-:W-:Y:S02]  /*8ae0*/  @!P0 IMAD.MOV.U32 R43, RZ, RZ, R15 ;  /* 0x000000ffff2b8224 */ /* 0x000fe400078e000f */
[----:B------:R-:W-:Y:S02]  /*8af0*/  @!P0 FFMA.FTZ R11, R34, R35, R11 ;  /* 0x00000023220b8223 */ /* 0x000fe4000001000b */
[----:B------:R-:W-:Y:S01]  /*8b00*/  @!P0 IMAD.MOV.U32 R16, RZ, RZ, R2 ;  /* 0x000000ffff108224 */ /* 0x000fe200078e0002 */
[----:B------:R1:W-:Y:S01]  /*8b10*/  ST.E.128 [R50.64], R40 ;  /* 0x0000002832007985 */ /* 0x0003e2000c101d0a */
[----:B------:R-:W-:Y:S01]  /*8b20*/  @!P0 IMAD.MOV.U32 R18, RZ, RZ, R8 ;  /* 0x000000ffff128224 */ /* 0x000fe200078e0008 */
[----:B------:R-:W-:Y:S05]  /*8b30*/  @!P0 F2FP.BF16.PACK_AB R10, R11, R10 ;  /* 0x0000000a0b0a823e */ /* 0x000fea00000010ff */
        /* <DEDUP_REMOVED lines=8> */
.L_x_2293:
        /* <DEDUP_REMOVED lines=12> */
[C---:B---3--:R-:W-:Y:S04]  /*8c80*/  @!P0 LEA R8, P3, R140.reuse, R3, 0x1 ;  /* 0x000000038c088211 */ /* 0x048fe800078608ff */
[----:B------:R-:W-:Y:S02]  /*8c90*/  @!P0 LEA.HI.X R9, R140, R5, R141, 0x1, P3 ;  /* 0x000000058c098211 */ /* 0x000fe400018f0c8d */
[C---:B------:R-:W-:Y:S04]  /*8ca0*/  @!P4 LEA R14, P3, R238.reuse, R3, 0x1 ;  /* 0x00000003ee0ec211 */ /* 0x040fe800078608ff */
[----:B------:R-:W-:Y:S02]  /*8cb0*/  @!P4 LEA.HI.X R15, R238, R5, R248, 0x1, P3 ;  /* 0x00000005ee0fc211 */ /* 0x000fe400018f0cf8 */
[C---:B------:R-:W-:Y:S11]  /*8cc0*/  ISETP.GE.AND P3, PT, R228.reuse, c[0x0][0x1d4], PT ;  /* 0x00007500e4007a0c */ /* 0x040ff60003f66270 */
[----:B------:R-:W-:Y:S02]  /*8cd0*/  @!UPT UIADD3 URZ, URZ, URZ, URZ ;  /* 0x0000003f3f3ff290 */ /* 0x000fe4000fffe03f */
[C---:B------:R-:W-:Y:S04]  /*8ce0*/  @!P3 LEA R10, P5, R228.reuse, R3, 0x1 ;  /* 0x00000003e40ab211 */ /* 0x040fe800078a08ff */
[----:B------:R-:W-:Y:S01]  /*8cf0*/  @!P3 LEA.HI.X R11, R228, R5, R250, 0x1, P5 ;  /* 0x00000005e40bb211 */ /* 0x000fe200028f0cfa */
        /* <DEDUP_REMOVED lines=10> */
.L_x_2325:
[----:B-12---:R-:W-:Y:S05]  /*8da0*/  BSYNC B0 ;  /* 0x0000000000007941 */ /* 0x006fea0003800000 */
.L_x_2324:
        /* <DEDUP_REMOVED lines=15> */
[----:B----4-:R-:W-:Y:S01]  /*8ea0*/  @!P0 ST.E.128 [R8.64], R20 ;  /* 0x0000001408008985 */ /* 0x010fe2000c101d0a */
[C---:B------:R-:W-:Y:S03]  /*8eb0*/  ISETP.GE.AND P0, PT, R229.reuse, c[0x0][0x1d4], PT ;  /* 0x00007500e5007a0c */ /* 0x040fe60003f06270 */
[----:B------:R-:W2:Y:S10]  /*8ec0*/  @!P4 LDS.128 R16, [R223+0xc880] ;  /* 0x00c88000df10c984 */ /* 0x000eb40000000c00 */
[C---:B------:R-:W-:Y:S04]  /*8ed0*/  @!P0 LEA R2, P5, R229.reuse, R2, 0x1 ;  /* 0x00000002e5028211 */ /* 0x040fe800078a08ff */
[----:B------:R-:W-:Y:S01]  /*8ee0*/  @!P0 LEA.HI.X R3, R229, R3, R249, 0x1, P5 ;  /* 0x00000003e5038211 */ /* 0x000fe200028f0cf9 */
[----:B--2---:R-:W-:Y:S04]  /*8ef0*/  @!P4 ST.E.128 [R14.64], R16 ;  /* 0x000000100e00c985 */ /* 0x004fe8000c101d0a */
[----:B------:R-:W2:Y:S04]  /*8f00*/  @!P3 LDS.128 R16, [R223+0xe080] ;  /* 0x00e08000df10b984 */ /* 0x000ea80000000c00 */
[----:B--2---:R-:W-:Y:S04]  /*8f10*/  @!P3 ST.E.128 [R10.64], R16 ;  /* 0x000000100a00b985 */ /* 0x004fe8000c101d0a */
[----:B------:R-:W2:Y:S04]  /*8f20*/  @!P0 LDS.128 R8, [R223+0xf880] ;  /* 0x00f88000df088984 */ /* 0x000ea80000000c00 */
[----:B--2---:R2:W-:Y:S02]  /*8f30*/  @!P0 ST.E.128 [R2.64], R8 ;  /* 0x0000000802008985 */ /* 0x0045e4000c101d0a */
.L_x_2307:
[----:B------:R-:W-:Y:S05]  /*8f40*/  BSYNC B2 ;  /* 0x0000000000027941 */ /* 0x000fea0003800000 */
.L_x_2292:
[----:B-123--:R-:W-:Y:S01]  /*8f50*/  IMAD.IADD R2, R77, 0x1, -R145 ;  /* 0x000000014d027824 */ /* 0x00efe200078e0a91 */
[----:B------:R-:W-:Y:S01]  /*8f60*/  P2R R16, PR, RZ, 0x2 ;  /* 0x00000002ff107803 */ /* 0x000fe20000000000 */
        /* <DEDUP_REMOVED lines=8> */
[----:B------:R-:W-:Y:S05]  /*8ff0*/  @P3 IADD3 R13, P0, R8, 0x20, RZ ;  /* 0x00000020080d3810 */ /* 0x000fea0007f1e0ff */
[----:B------:R-:W-:Y:S01]  /*9000*/  @P3 IMAD.X R15, RZ, RZ, R9, P0 ;  /* 0x000000ffff0f3224 */ /* 0x000fe200000e0609 */
[----:B------:R-:W-:Y:S11]  /*9010*/  ISETP.GE.AND P0, PT, R2, 0x1, PT ;  /* 0x000000010200780c */ /* 0x000ff60003f06270 */
[----:B------:R-:W-:Y:S02]  /*9020*/  @!UPT UIADD3 URZ, URZ, URZ, URZ ;  /* 0x0000003f3f3ff290 */ /* 0x000fe4000fffe03f */
[----:B------:R-:W-:Y:S01]  /*9030*/  @P0 MOV R2, R84 ;  /* 0x0000005400020202 */ /* 0x000fe20000000f00 */
[----:B------:R-:W-:Y:S02]  /*9040*/  @P0 IMAD R5, R9, c[0x0][0x258], RZ ;  /* 0x0000960009050a24 */ /* 0x000fe400078e02ff */
[----:B------:R-:W-:Y:S04]  /*9050*/  @P0 IMAD.MOV.U32 R3, RZ, RZ, R94 ;  /* 0x000000ffff030224 */ /* 0x000fe800078e005e */
[C---:B------:R-:W-:Y:S04]  /*9060*/  @P0 IMAD.WIDE.U32 R2, R8.reuse, c[0x0][0x258], R2 ;  /* 0x0000960008020a25 */ /* 0x040fe800078e0002 */
[----:B------:R-:W-:Y:S01]  /*9070*/  @P0 IMAD R8, R8, c[0x0][0x25c], R5 ;  /* 0x0000970008080a24 */ /* 0x000fe200078e0205 */
[C---:B------:R-:W-:Y:S04]  /*9080*/  @P0 LEA R10, P4, R2.reuse, c[0x0][0x250], 0x1 ;  /* 0x00009400020a0a11 */ /* 0x040fe800078808ff */
[----:B------:R-:W-:Y:S04]  /*9090*/  @P0 IADD3 R8, R3, R8, RZ ;  /* 0x0000000803080210 */ /* 0x000fe80007ffe0ff */
[----:B------:R-:W-:Y:S01]  /*90a0*/  @P0 LEA.HI.X R11, R2, c[0x0][0x254], R8, 0x1, P4 ;  /* 0x00009500020b0a11 */ /* 0x000fe200020f0c08 */
[----:B------:R-:W-:Y:S04]  /*90b0*/  IMAD R2, R82, c[0x0][0x208], RZ ;  /* 0x0000820052027a24 */ /* 0x000fe800078e02ff */
[----:B------:R-:W-:Y:S01]  /*90c0*/  @!PT LDS RZ, [RZ] ;  /* 0x00000000fffff984 */ /* 0x000fe20000000800 */
[----:B------:R-:W-:Y:S01]  /*90d0*/  @!PT LDS RZ, [RZ] ;  /* 0x00000000fffff984 */ /* 0x000fe20000000800 */
[----:B------:R-:W-:Y:S01]  /*90e0*/  @!PT LDS RZ, [RZ] ;  /* 0x00000000fffff984 */ /* 0x000fe20000000800 */
[----:B------:R1:W-:Y:S01]  /*90f0*/  @P0 LDGSTS.E.BYPASS.LTC128B.128 [R223+0x4080], [R10.64], !P1 ;  /* 0x040800000adf0fae */ /* 0x0003e2000c901d4a */
[C---:B------:R-:W-:Y:S02]  /*9100*/  IMAD R5, R79.reuse, c[0x0][0x20c], R2 ;  /* 0x000083004f057a24 */ /* 0x040fe400078e0202 */
[----:B------:R-:W-:Y:S04]  /*9110*/  IMAD.WIDE.U32 R2, R79, c[0x0][0x208], RZ ;  /* 0x000082004f027a25 */ /* 0x000fe800078e00ff */
[----:B------:R-:W-:Y:S04]  /*9120*/  IMAD.IADD R3, R3, 0x1, R5 ;  /* 0x0000000103037824 */ /* 0x000fe800078e0205 */
[----:B------:R-:W-:Y:S05]  /*9130*/  IMAD.WIDE.U32 R2, R78, c[0x0][0x218], R2 ;  /* 0x000086004e027a25 */ /* 0x000fea00078e0002 */
[----:B------:R-:W-:Y:S02]  /*9140*/  IADD3 R5, P4, R110, R2, RZ ;  /* 0x000000026e057210 */ /* 0x000fe40007f9e0ff */
[----:B------:R-:W-:Y:S02]  /*9150*/  @P3 MOV R2, R84 ;  /* 0x0000005400023202 */ /* 0x000fe40000000f00 */
[----:B------:R-:W-:Y:S01]  /*9160*/  IADD3.X R14, R119, R3, R6, P4, !PT ;  /* 0x00000003770e7210 */ /* 0x000fe200027fe406 */
[----:B------:R-:W-:Y:S02]  /*9170*/  @P3 IMAD.MOV.U32 R3, RZ, RZ, R94 ;  /* 0x000000ffff033224 */ /* 0x000fe400078e005e */
[----:B------:R-:W-:Y:S02]  /*9180*/  @P3 IMAD R6, R15, c[0x0][0x258], RZ ;  /* 0x000096000f063a24 */ /* 0x000fe400078e02ff */
[C---:B------:R-:W-:Y:S04]  /*9190*/  @P3 IMAD.WIDE.U32 R2, R13.reuse, c[0x0][0x258], R2 ;  /* 0x000096000d023a25 */ /* 0x040fe800078e0002 */
[----:B------:R-:W-:Y:S01]  /*91a0*/  @P3 IMAD R6, R13, c[0x0][0x25c], R6 ;  /* 0x000097000d063a24 */ /* 0x000fe200078e0206 */
[C---:B------:R-:W-:Y:S04]  /*91b0*/  @P3 LEA R8, P4, R2.reuse, c[0x0][0x250], 0x1 ;  /* 0x0000940002083a11 */ /* 0x040fe800078808ff */
[----:B------:R-:W-:Y:S04]  /*91c0*/  @P3 IADD3 R6, R3, R6, RZ ;  /* 0x0000000603063210 */ /* 0x000fe80007ffe0ff */
[----:B------:R-:W-:Y:S02]  /*91d0*/  @P3 LEA.HI.X R9, R2, c[0x0][0x254], R6, 0x1, P4 ;  /* 0x0000950002093a11 */ /* 0x000fe400020f0c06 */
[C---:B------:R-:W-:Y:S04]  /*91e0*/  LEA R6, P4, R5.reuse, c[0x0][0x1f8], 0x1 ;  /* 0x00007e0005067a11 */ /* 0x040fe800078808ff */
[----:B------:R-:W-:Y:S01]  /*91f0*/  LEA.HI.X R5, R5, c[0x0][0x1fc], R14, 0x1, P4 ;  /* 0x00007f0005057a11 */ /* 0x000fe200020f0c0e */
[----:B------:R1:W2:Y:S01]  /*9200*/  SHFL.IDX PT, R2, R6, RZ, 0x181f ;  /* 0x00181fff06027589 */ /* 0x0002a200000e0000 */
[----:B------:R-:W-:Y:S03]  /*9210*/  LOP3.LUT P4, RZ, R213, 0x4, RZ, 0xc0, !PT ;  /* 0x00000004d5ff7812 */ /* 0x000fe6000788c0ff */
[----:B------:R1:W3:Y:S10]  /*9220*/  SHFL.IDX PT, R3, R5, RZ, 0x181f ;  /* 0x00181fff05037589 */ /* 0x0002f400000e0000 */
        /* <DEDUP_REMOVED lines=8> */
[----:B------:R-:W0:Y:S01]  /*92b0*/  LDGDEPBAR ;  /* 0x00000000000079af */ /* 0x000e220000000000 */
[----:B------:R-:W-:Y:S04]  /*92c0*/  DEPBAR.LE SB0, 0x0 ;  /* 0x000080000000791a */ /* 0x000fe80000000000 */
[----:B------:R-:W-:Y:S06]  /*92d0*/  BAR.SYNC.DEFER_BLOCKING 0x0 ;  /* 0x0000000000007b1d */ /* 0x000fec0000010000 */
[----:B------:R-:W-:-:S05]  /*92e0*/  @!P0 BRA `(.L_x_2327) ;  /* 0x0000015000008947 */ /* 0x000fca0003800000 */
[----:B-123--:R-:W-:Y:S02]  /*92f0*/  ISETP.GE.AND P0, PT, R140, c[0x0][0x1d4], PT ;  /* 0x000075008c007a0c */ /* 0x00efe40003f06270 */
[----:B------:R-:W-:Y:S11]  /*9300*/  ISETP.GE.AND P5, PT, R144, c[0x0][0x1d4], PT ;  /* 0x0000750090007a0c */ /* 0x000ff60003fa6270 */
[----:B------:R-:W1:Y:S01]  /*9310*/  @!P0 LDS.128 R20, [R223+0x4080] ;  /* 0x00408000df148984 */ /* 0x000e620000000c00 */
[CC--:B------:R-:W-:Y:S04]  /*9320*/  @!P0 LEA R8, P4, R140.reuse, R2.reuse, 0x1 ;  /* 0x000000028c088211 */ /* 0x0c0fe800078808ff */
        /* <DEDUP_REMOVED lines=17> */
.L_x_2327:
[----:B-123--:R-:W-:Y:S05]  /*9440*/  BSYNC B0 ;  /* 0x0000000000007941 */ /* 0x00efea0003800000 */
.L_x_2326:
[----:B------:R1:W2:Y:S01]  /*9450*/  SHFL.IDX PT, R3, R5, 0x1, 0x181f ;  /* 0x00381f0005037f89 */ /* 0x0002a200000e0000 */
[----:B------:R-:W-:Y:S03]  /*9460*/  BSSY B0, `(.L_x_2328) ;  /* 0x0000018000007945 */ /* 0x000fe60003800000 */
[----:B------:R1:W3:Y:S01]  /*9470*/  SHFL.IDX PT, R2, R6, 0x1, 0x181f ;  /* 0x00381f0006027f89 */ /* 0x0002e200000e0000 */
        /* <DEDUP_REMOVED lines=22> */
.L_x_2329:
[----:B------:R-:W-:Y:S05]  /*95e0*/  BSYNC B0 ;  /* 0x0000000000007941 */ /* 0x000fea0003800000 */
.L_x_2328:
[----:B------:R-:W-:Y:S01]  /*95f0*/  ISETP.GT.AND P4, PT, R37, R101, PT ;  /* 0x000000652500720c */ /* 0x000fe20003f84270 */
[----:B------:R-:W-:Y:S01]  /*9600*/  @!UPT UIADD3 URZ, URZ, URZ, URZ ;  /* 0x0000003f3f3ff290 */ /* 0x000fe2000fffe03f */
[----:B------:R-:W-:Y:S11]  /*9610*/  BSSY B0, `(.L_x_2330) ;  /* 0x000002a000007945 */ /* 0x000ff60003800000 */
[----:B------:R-:W-:-:S05]  /*9620*/  @!P4 BRA `(.L_x_2331) ;  /* 0x000002800000c947 */ /* 0x000fca0003800000 */
[----:B-1----:R-:W-:Y:S01]  /*9630*/  IADD3 R5, R37, -0x1, RZ ;  /* 0xffffffff25057810 */ /* 0x002fe20007ffe0ff */
[----:B--23--:R-:W-:Y:S01]  /*9640*/  IMAD.MOV.U32 R2, RZ, RZ, R106 ;  /* 0x000000ffff027224 */ /* 0x00cfe200078e006a */
[----:B------:R-:W-:Y:S01]  /*9650*/  P2R R11, PR, RZ, 0x4 ;  /* 0x00000004ff0b7803 */ /* 0x000fe20000000000 */
[----:B------:R-:W-:Y:S01]  /*9660*/  IMAD.MOV.U32 R3, RZ, RZ, R105 ;  /* 0x000000ffff037224 */ /* 0x000fe200078e0069 */
[----:B------:R-:W-:Y:S01]  /*9670*/  SHF.R.S32.HI R8, RZ, 0x1f, R5 ;  /* 0x0000001fff087819 */ /* 0x000fe20000011405 */
[----:B------:R-:W-:Y:S01]  /*9680*/  IMAD R6, R132, R5, RZ ;  /* 0x0000000584067224 */ /* 0x000fe200078e02ff */
        /* <DEDUP_REMOVED lines=34> */
.L_x_2331:
[----:B------:R-:W-:Y:S05]  /*98b0*/  BSYNC B0 ;  /* 0x0000000000007941 */ /* 0x000fea0003800000 */
.L_x_2330:
[----:B------:R-:W0:Y:S01]  /*98c0*/  LDGDEPBAR ;  /* 0x00000000000079af */ /* 0x000e220000000000 */
[----:B------:R-:W-:Y:S01]  /*98d0*/  IADD3 R37, R37, -0x1, RZ ;  /* 0xffffffff25257810 */ /* 0x000fe20007ffe0ff */
[----:B------:R-:W-:-:S05]  /*98e0*/  @P4 BRA `(.L_x_2332) ;  /* 0xffffa11000004947 */ /* 0x000fca000383ffff */
[----:B-1----:R-:W4:Y:S04]  /*98f0*/  LDL R5, [R1+0x64] ;  /* 0x0000640001057983 */ /* 0x002f280000100800 */
[----:B------:R1:W5:Y:S01]  /*9900*/  LDL R19, [R1+0x58] ;  /* 0x0000580001137983 */ /* 0x0003620000100800 */
[----:B------:R-:W-:Y:S03]  /*9910*/  WARPSYNC 0xffffffff ;  /* 0xffffffff00007948 */ /* 0x000fe60003800000 */
[----:B------:R-:W-:Y:S01]  /*9920*/  BAR.SYNC.DEFER_BLOCKING 0x0 ;  /* 0x0000000000007b1d */ /* 0x000fe20000010000 */
[----:B----4-:R-:W-:-:S05]  /*9930*/  IADD3 R0, R5, 0x2f, RZ ;  /* 0x0000002f05007810 */ /* 0x010fca0007ffe0ff */
[----:B------:R-:W-:-:S05]  /*9940*/  IMAD.HI R0, R0, 0x2aaaaaab, RZ ;  /* 0x2aaaaaab00007827 */ /* 0x000fca00078e02ff */
[----:B--23--:R-:W-:-:S04]  /*9950*/  SHF.R.U32.HI R2, RZ, 0x1f, R0 ;  /* 0x0000001fff027819 */ /* 0x00cfc80000011600 */
[----:B------:R-:W-:Y:S02]  /*9960*/  LEA.HI.SX32 R21, R0, R2, 0x1d ;  /* 0x0000000200157211 */ /* 0x000fe400078feaff */
.L_x_2291:
[----:B-1----:R-:W2:Y:S04]  /*9970*/  LDL R14, [R1+0xa0] ;  /* 0x0000a000010e7983 */ /* 0x002ea80000100800 */
[----:B------:R-:W3:Y:S04]  /*9980*/  LDL.LU R3, [R1+0x15c] ;  /* 0x00015c0001037983 */ /* 0x000ee80000300800 */
[----:B------:R-:W3:Y:S01]  /*9990*/  S2R R2, SR_TID.X ;  /* 0x0000000000027919 */ /* 0x000ee20000002100 */
[----:B------:R-:W-:-:S05]  /*99a0*/  IMAD.MOV.U32 R0, RZ, RZ, c[0x0][0x2c4] ;  /* 0x0000b100ff007624 */ /* 0x000fca00078e00ff */
[----:B------:R-:W-:Y:S01]  /*99b0*/  ISETP.NE.AND P3, PT, R0, 0x1, PT ;  /* 0x000000010000780c */ /* 0x000fe20003f65270 */
[----:B------:R-:W-:-:S05]  /*99c0*/  IMAD.MOV.U32 R4, RZ, RZ, c[0x0][0x32c] ;  /* 0x0000cb00ff047624 */ /* 0x000fca00078e00ff */
[----:B------:R-:W-:Y:S02]  /*99d0*/  ISETP.GE.AND P1, PT, R4, 0x1, PT ;  /* 0x000000010400780c */ /* 0x000fe40003f26270 */
[----:B--2---:R-:W-:Y:S01]  /*99e0*/  IADD3 R0, R14, 0x7f, RZ ;  /* 0x0000007f0e007810 */ /* 0x004fe20007ffe0ff */
[----:B---3--:R1:W-:Y:S04]  /*99f0*/  STL.64 [R1], R2 ;  /* 0x0000000201007387 */ /* 0x0083e80000100a00 */
[----:B-1----:R-:W-:-:S05]  /*9a00*/  @P3 IMAD.HI.U32 R2, R0, c[0x0][0x2c8], RZ ;  /* 0x0000b20000023a27 */ /* 0x002fca00078e00ff */
[----:B------:R-:W-:Y:S01]  /*9a10*/  @P3 SHF.R.U32.HI R0, RZ, c[0x0][0x2cc], R2 ;  /* 0x0000b300ff003a19 */ /* 0x000fe20000011602 */
[----:B------:R-:W-:-:S03]  /*9a20*/  IMAD.U32 R2, RZ, RZ, UR7 ;  /* 0x00000007ff027e24 */ /* 0x000fc6000f8e00ff */
[----:B------:R-:W-:Y:S02]  /*9a30*/  IADD3 R0, R0, 0x1, R5 ;  /* 0x0000000100007810 */ /* 0x000fe40007ffe005 */
[----:B------:R-:W-:-:S03]  /*9a40*/  IADD3 R26, P0, R2, 0x4, RZ ;  /* 0x00000004021a7810 */ /* 0x000fc60007f1e0ff */
[----:B-----5:R-:W-:Y:S02]  /*9a50*/  IMAD.IADD R3, R0, 0x1, -R19 ;  /* 0x0000000100037824 */ /* 0x020fe400078e0a13 */
[----:B------:R-:W-:-:S03]  /*9a60*/  IMAD.X R27, RZ, RZ, UR6, P0 ;  /* 0x00000006ff1b7e24 */ /* 0x000fc600080e06ff */
        /* <DEDUP_REMOVED lines=12> */
.L_x_2335:
[----:B------:R-:W-:-:S13]  /*9b30*/  ISETP.NE.AND P0, PT, R4, 0x1, PT ;  /* 0x000000010400780c */ /* 0x000fda0003f05270 */
[----:B------:R-:W-:-:S05]  /*9b40*/  @P0 IMAD.HI.U32 R3, R0, c[0x0][0x330], RZ ;  /* 0x0000cc0000030a27 */ /* 0x000fca00078e00ff */
[----:B------:R-:W-:Y:S02]  /*9b50*/  @P0 SHF.R.U32.HI R0, RZ, c[0x0][0x334], R3 ;  /* 0x0000cd00ff000a19 */ /* 0x000fe40000011603 */
.L_x_2336:
[----:B------:R-:W-:Y:S05]  /*9b60*/  BSYNC B0 ;  /* 0x0000000000007941 */ /* 0x000fea0003800000 */
.L_x_2334:
[----:B------:R-:W-:-:S05]  /*9b70*/  IMAD R0, R0, R4, c[0x0][0x32c] ;  /* 0x0000cb0000007624 */ /* 0x000fca00078e0204 */
[----:B------:R-:W-:-:S04]  /*9b80*/  IMNMX R2, R2, R0, PT ;  /* 0x0000000002027217 */ /* 0x000fc80003800200 */
.L_x_2333:
        /* <DEDUP_REMOVED lines=20> */
.L_x_2339:
[----:B------:R-:W-:-:S13]  /*9cd0*/  ISETP.NE.AND P0, PT, R4, 0x1, PT ;  /* 0x000000010400780c */ /* 0x000fda0003f05270 */
[----:B------:R-:W-:-:S05]  /*9ce0*/  @P0 IMAD.HI.U32 R3, R0, c[0x0][0x330], RZ ;  /* 0x0000cc0000030a27 */ /* 0x000fca00078e00ff */
[----:B------:R-:W-:Y:S02]  /*9cf0*/  @P0 SHF.R.U32.HI R0, RZ, c[0x0][0x334], R3 ;  /* 0x0000cd00ff000a19 */ /* 0x000fe40000011603 */
.L_x_2340:
[----:B------:R-:W-:Y:S05]  /*9d00*/  BSYNC B0 ;  /* 0x0000000000007941 */ /* 0x000fea0003800000 */
.L_x_2338:
[----:B------:R-:W-:-:S05]  /*9d10*/  IMAD R0, R0, c[0x0][0x32c], RZ ;  /* 0x0000cb0000007a24 */ /* 0x000fca00078e02ff */
[----:B------:R-:W-:-:S05]  /*9d20*/  IMNMX R2, R2, R0, !PT ;  /* 0x0000000002027217 */ /* 0x000fca0007800200 */
.L_x_2337:
[----:B------:R-:W-:Y:S01]  /*9d30*/  IMAD.HI R2, R2, 0x2aaaaaab, RZ ;  /* 0x2aaaaaab02027827 */ /* 0x000fe200078e02ff */
[----:B------:R-:W-:Y:S04]  /*9d40*/  BSSY B0, `(.L_x_2341) ;  /* 0x0000027000007945 */ /* 0x000fe80003800000 */
[----:B------:R-:W-:-:S04]  /*9d50*/  SHF.R.U32.HI R6, RZ, 0x1f, R2 ;  /* 0x0000001fff067819 */ /* 0x000fc80000011602 */
[----:B------:R-:W-:Y:S01]  /*9d60*/  LEA.HI.SX32 R6, R2, R6, 0x1d ;  /* 0x0000000602067211 */ /* 0x000fe200078feaff */
[----:B------:R-:W-:-:S03]  /*9d70*/  IMAD.MOV.U32 R2, RZ, RZ, RZ ;  /* 0x000000ffff027224 */ /* 0x000fc600078e00ff */
[----:B------:R-:W-:-:S04]  /*9d80*/  IMNMX R6, RZ, R6, !PT ;  /* 0x00000006ff067217 */ /* 0x000fc80007800200 */
[----:B------:R-:W-:-:S13]  /*9d90*/  ISETP.GT.AND P0, PT, R8, R6, PT ;  /* 0x000000060800720c */ /* 0x000fda0003f04270 */
[----:B------:R-:W-:Y:S05]  /*9da0*/  @!P0 BRA `(.L_x_2342) ;  /* 0x0000020000008947 */ /* 0x000fea0003800000 */
[----:B------:R-:W2:Y:S02]  /*9db0*/  LDL R0, [R1+0xb0] ;  /* 0x0000b00001007983 */ /* 0x000ea40000100800 */
[----:B--2---:R-:W-:-:S04]  /*9dc0*/  ISETP.NE.AND P0, PT, R0, RZ, PT ;  /* 0x000000ff0000720c */ /* 0x004fc80003f05270 */
[----:B------:R-:W-:-:S04]  /*9dd0*/  SEL R0, R0, c[0x0][0x338], P0 ;  /* 0x0000ce0000007a07 */ /* 0x000fc80000000000 */
[----:B------:R-:W-:Y:S02]  /*9de0*/  IABS R4, R0 ;  /* 0x0000000000047213 */ /* 0x000fe40000000000 */
[----:B------:R-:W-:Y:S02]  /*9df0*/  IADD3 R9, R0, -0x1, R8 ;  /* 0xffffffff00097810 */ /* 0x000fe40007ffe008 */
[----:B------:R-:W1:Y:S03]  /*9e00*/  I2F.RP R2, R4 ;  /* 0x0000000400027306 */ /* 0x000e660000209400 */
[----:B------:R-:W-:-:S05]  /*9e10*/  IMAD.IADD R9, R9, 0x1, -R6 ;  /* 0x0000000109097824 */ /* 0x000fca00078e0a06 */
[----:B------:R-:W-:Y:S02]  /*9e20*/  IABS R13, R9 ;  /* 0x00000009000d7213 */ /* 0x000fe40000000000 */
[----:B------:R-:W-:-:S04]  /*9e30*/  LOP3.LUT R9, R9, R0, RZ, 0x3c, !PT ;  /* 0x0000000009097212 */ /* 0x000fc800078e3cff */
[----:B------:R-:W-:Y:S01]  /*9e40*/  ISETP.GE.AND P1, PT, R9, RZ, PT ;  /* 0x000000ff0900720c */ /* 0x000fe20003f26270 */
[----:B-1----:R-:W1:Y:S02]  /*9e50*/  MUFU.RCP R2, R2 ;  /* 0x0000000200027308 */ /* 0x002e640000001000 */
[----:B-1----:R-:W-:-:S06]  /*9e60*/  IADD3 R2, R2, 0xffffffe, RZ ;  /* 0x0ffffffe02027810 */ /* 0x002fcc0007ffe0ff */
[----:B------:R-:W1:Y:S02]  /*9e70*/  F2I.FTZ.U32.TRUNC.NTZ R3, R2 ;  /* 0x0000000200037305 */ /* 0x000e64000021f000 */
[----:B-1----:R-:W-:-:S04]  /*9e80*/  IMAD.MOV R2, RZ, RZ, -R3 ;  /* 0x000000ffff027224 */ /* 0x002fc800078e0a03 */
[----:B------:R-:W-:Y:S01]  /*9e90*/  IMAD.MOV.U32 R10, RZ, RZ, R2 ;  /* 0x000000ffff0a7224 */ /* 0x000fe200078e0002 */
[----:B------:R-:W-:-:S03]  /*9ea0*/  IABS R2, R0 ;  /* 0x0000000000027213 */ /* 0x000fc60000000000 */
[----:B------:R-:W-:Y:S02]  /*9eb0*/  IMAD R10, R10, R4, RZ ;  /* 0x000000040a0a7224 */ /* 0x000fe400078e02ff */
[----:B------:R-:W-:Y:S02]  /*9ec0*/  IMAD.MOV R11, RZ, RZ, -R2 ;  /* 0x000000ffff0b7224 */ /* 0x000fe400078e0a02 */
[----:B------:R-:W-:-:S04]  /*9ed0*/  IMAD.MOV.U32 R2, RZ, RZ, RZ ;  /* 0x000000ffff027224 */ /* 0x000fc800078e00ff */
        /* <DEDUP_REMOVED lines=13> */
.L_x_2342:
[----:B------:R-:W-:Y:S05]  /*9fb0*/  BSYNC B0 ;  /* 0x0000000000007941 */ /* 0x000fea0003800000 */
.L_x_2341:
[----:B------:R-:W2:Y:S01]  /*9fc0*/  LDL R3, [R1+0xd8] ;  /* 0x0000d80001037983 */ /* 0x000ea20000100800 */
[----:B------:R-:W-:Y:S01]  /*9fd0*/  PRMT R0, RZ, 0x7610, R0 ;  /* 0x00007610ff007816 */ /* 0x000fe20000000000 */
        /* <DEDUP_REMOVED lines=65> */
[----:B--2---:R-:W-:-:S04]  /*a3f0*/  IMAD R247, R3, R2, R6 ;  /* 0x0000000203f77224 */ /* 0x004fc800078e0206 */
[----:B------:R-:W-:-:S05]  /*a400*/  IMAD.IADD R2, R247, 0x1, R2 ;  /* 0x00000001f7027824 */ /* 0x000fca00078e0202 */
[----:B------:R-:W-:-:S04]  /*a410*/  IMNMX R225, R8, R2, PT ;  /* 0x0000000208e17217 */ /* 0x000fc80003800200 */
[----:B------:R-:W-:-:S13]  /*a420*/  ISETP.GT.AND P0, PT, R225, R247, PT ;  /* 0x000000f7e100720c */ /* 0x000fda0003f04270 */
[----:B------:R-:W-:Y:S05]  /*a430*/  @!P0 BRA `(.L_x_2343) ;  /* 0x0000fbd000008947 */ /* 0x000fea0003800000 */
[----:B------:R-:W2:Y:S04]  /*a440*/  LDL R10, [R1+0xac] ;  /* 0x0000ac00010a7983 */ /* 0x000ea80000100800 */
[----:B------:R-:W3:Y:S04]  /*a450*/  LDL R0, [R1+0x4c] ;  /* 0x00004c0001007983 */ /* 0x000ee80000100800 */
[----:B------:R-:W4:Y:S01]  /*a460*/  LDL R9, [R1+0xa8] ;  /* 0x0000a80001097983 */ /* 0x000f220000100800 */
[----:B------:R-:W-:Y:S01]  /*a470*/  ISETP.NE.U32.AND P0, PT, RZ, c[0x0][0x340], PT ;  /* 0x0000d000ff007a0c */ /* 0x000fe20003f05070 */
[----:B------:R-:W-:-:S03]  /*a480*/  ULDC.64 UR4, c[0x0][0x18] ;  /* 0x0000060000047ab9 */ /* 0x000fc60000000a00 */
[----:B------:R-:W-:-:S13]  /*a490*/  ISETP.NE.AND.EX P2, PT, RZ, c[0x0][0x344], PT, P0 ;  /* 0x0000d100ff007a0c */ /* 0x000fda0003f45300 */
[----:B------:R-:W-:Y:S01]  /*a4a0*/  @P2 IMAD.MOV.U32 R2, RZ, RZ, 0x4 ;  /* 0x00000004ff022424 */ /* 0x000fe200078e00ff */
[----:B------:R-:W-:-:S04]  /*a4b0*/  ISETP.NE.U32.AND P0, PT, RZ, c[0x0][0x348], PT ;  /* 0x0000d200ff007a0c */ /* 0x000fc80003f05070 */
[----:B------:R-:W-:Y:S01]  /*a4c0*/  ISETP.NE.AND.EX P0, PT, RZ, c[0x0][0x34c], PT, P0 ;  /* 0x0000d300ff007a0c */ /* 0x000fe20003f05300 */
[----:B--2---:R-:W-:-:S05]  /*a4d0*/  @P2 IMAD.WIDE R2, R10, R2, c[0x0][0x340] ;  /* 0x0000d0000a022625 */ /* 0x004fca00078e0202 */
[----:B------:R1:W5:Y:S01]  /*a4e0*/  @P2 LDG.E R20, [R2.64] ;  /* 0x0000000a02142981 */ /* 0x000362000c1e1900 */
[----:B---3--:R-:W-:-:S05]  /*a4f0*/  SHF.R.S32.HI R4, RZ, 0x1f, R0 ;  /* 0x0000001fff047819 */ /* 0x008fca0000011400 */
[----:B------:R-:W-:Y:S01]  /*a500*/  IMAD R4, R4, c[0x0][0x178], RZ ;  /* 0x00005e0004047a24 */ /* 0x000fe200078e02ff */
[----:B----4-:R-:W-:Y:S02]  /*a510*/  LOP3.LUT R252, R9, 0xffff, RZ, 0xc0, !PT ;  /* 0x0000ffff09fc7812 */ /* 0x010fe400078ec0ff */
[----:B------:R-:W-:Y:S01]  /*a520*/  SEL R6, R10, RZ, !P0 ;  /* 0x000000ff0a067207 */ /* 0x000fe20004000000 */
[----:B-1----:R-:W-:-:S04]  /*a530*/  IMAD.WIDE.U32 R2, R0, c[0x0][0x178], RZ ;  /* 0x00005e0000027a25 */ /* 0x002fc800078e00ff */
[----:B------:R-:W-:Y:S02]  /*a540*/  IMAD R0, R0, c[0x0][0x17c], R4 ;  /* 0x00005f0000007a24 */ /* 0x000fe400078e0204 */
[----:B------:R-:W-:-:S03]  /*a550*/  IMAD R4, R146, 0x20, R145 ;  /* 0x0000002092047824 */ /* 0x000fc600078e0291 */
[----:B------:R-:W-:Y:S01]  /*a560*/  IADD3 R3, R3, R0, RZ ;  /* 0x0000000003037210 */ /* 0x000fe20007ffe0ff */
[----:B------:R-:W-:Y:S01]  /*a570*/  IMAD.IADD R4, R14, 0x1, R4 ;  /* 0x000000010e047824 */ /* 0x000fe200078e0204 */
[----:B------:R-:W-:-:S03]  /*a580*/  SHF.R.S32.HI R0, RZ, 0x1f, R10 ;  /* 0x0000001fff007819 */ /* 0x000fc6000001140a */
[----:B------:R-:W-:Y:S01]  /*a590*/  @P3 IMAD.HI.U32 R9, R4, c[0x0][0x2c8], RZ ;  /* 0x0000b20004093a27 */ /* 0x000fe200078e00ff */
[----:B------:R-:W-:-:S03]  /*a5a0*/  SEL R8, R0, RZ, !P0 ;  /* 0x000000ff00087207 */ /* 0x000fc60004000000 */
[----:B------:R-:W-:-:S04]  /*a5b0*/  IMAD.WIDE.U32 R2, R252, c[0x0][0x1b8], R2 ;  /* 0x00006e00fc027a25 */ /* 0x000fc800078e0002 */
[----:B------:R-:W-:Y:S01]  /*a5c0*/  IMAD.MOV.U32 R0, RZ, RZ, R4 ;  /* 0x000000ffff007224 */ /* 0x000fe200078e0004 */
[----:B------:R-:W-:Y:S01]  /*a5d0*/  @P3 SHF.R.U32.HI R0, RZ, c[0x0][0x2cc], R9 ;  /* 0x0000b300ff003a19 */ /* 0x000fe20000011609 */
[----:B------:R-:W-:Y:S02]  /*a5e0*/  IMAD R8, R8, c[0x0][0x1c0], RZ ;  /* 0x0000700008087a24 */ /* 0x000fe400078e02ff */
[----:B------:R-:W-:Y:S01]  /*a5f0*/  IMAD R3, R252, c[0x0][0x1bc], R3 ;  /* 0x00006f00fc037a24 */ /* 0x000fe200078e0203 */
[----:B------:R-:W-:Y:S01]  /*a600*/  UIADD3 UR4, UP0, UR4, 0x10080, URZ ;  /* 0x0001008004047890 */ /* 0x000fe2000ff1e03f */
[C---:B------:R-:W-:Y:S01]  /*a610*/  IMAD R9, R6.reuse, c[0x0][0x1c4], R8 ;  /* 0x0000710006097a24 */ /* 0x040fe200078e0208 */
[----:B------:R-:W-:Y:S01]  /*a620*/  SHF.R.S32.HI R8, RZ, 0x1f, R0 ;  /* 0x0000001fff087819 */ /* 0x000fe20000011400 */
[----:B------:R-:W-:Y:S01]  /*a630*/  IMAD.WIDE.U32 R2, R6, c[0x0][0x1c0], R2 ;  /* 0x0000700006027a25 */ /* 0x000fe200078e0002 */
[----:B------:R-:W-:Y:S01]  /*a640*/  IADD3 R6, -R0, RZ, RZ ;  /* 0x000000ff00067210 */ /* 0x000fe20007ffe1ff */
[----:B------:R-:W-:-:S02]  /*a650*/  UIADD3.X UR5, URZ, UR5, URZ, UP0, !UPT ;  /* 0x000000053f057290 */ /* 0x000fc400087fe43f */
[----:B------:R-:W-:Y:S02]  /*a660*/  IMAD R8, R8, c[0x0][0x1b0], RZ ;  /* 0x00006c0008087a24 */ /* 0x000fe400078e02ff */
[----:B------:R-:W-:Y:S02]  /*a670*/  IMAD.IADD R3, R3, 0x1, R9 ;  /* 0x0000000103037824 */ /* 0x000fe400078e0209 */
[----:B------:R-:W-:Y:S02]  /*a680*/  IMAD R4, R6, c[0x0][0x2c4], R4 ;  /* 0x0000b10006047a24 */ /* 0x000fe400078e0204 */
[C---:B------:R-:W-:Y:S01]  /*a690*/  IMAD R6, R0.reuse, c[0x0][0x1b4], R8 ;  /* 0x00006d0000067a24 */ /* 0x040fe200078e0208 */
[----:B------:R-:W-:Y:S01]  /*a6a0*/  MOV R8, UR4 ;  /* 0x0000000400087c02 */ /* 0x000fe20008000f00 */
[----:B------:R-:W-:Y:S01]  /*a6b0*/  IMAD.WIDE.U32 R2, R0, c[0x0][0x1b0], R2 ;  /* 0x00006c0000027a25 */ /* 0x000fe200078e0002 */
[----:B------:R-:W-:-:S03]  /*a6c0*/  SHF.R.S32.HI R0, RZ, 0x1f, R4 ;  /* 0x0000001fff007819 */ /* 0x000fc60000011404 */
[----:B------:R-:W-:Y:S01]  /*a6d0*/  IMAD.U32 R9, RZ, RZ, UR5 ;  /* 0x00000005ff097e24 */ /* 0x000fe2000f8e00ff */
[----:B------:R1:W-:Y:S01]  /*a6e0*/  STL [R1+0x10], R19 ;  /* 0x0000101301007387 */ /* 0x0003e20000100800 */
[----:B------:R-:W-:Y:S02]  /*a6f0*/  IMAD.IADD R3, R3, 0x1, R6 ;  /* 0x0000000103037824 */ /* 0x000fe400078e0206 */
[----:B------:R-:W-:Y:S01]  /*a700*/  IMAD R0, R0, c[0x0][0x1a8], RZ ;  /* 0x00006a0000007a24 */ /* 0x000fe200078e02ff */
[----:B------:R1:W-:Y:S01]  /*a710*/  STL.64 [R1+0x8], R8 ;  /* 0x0000080801007387 */ /* 0x0003e20000100a00 */
[----:B------:R-:W-:-:S04]  /*a720*/  IMAD.WIDE.U32 R2, R4, c[0x0][0x1a8], R2 ;  /* 0x00006a0004027a25 */ /* 0x000fc800078e0002 */
[----:B------:R-:W-:Y:S01]  /*a730*/  IMAD R13, R4, c[0x0][0x1ac], R0 ;  /* 0x00006b00040d7a24 */ /* 0x000fe200078e0200 */
[C---:B------:R-:W-:Y:S01]  /*a740*/  LEA R17, P0, R2.reuse, c[0x0][0x160], 0x1 ;  /* 0x0000580002117a11 */ /* 0x040fe200078008ff */
[----:B------:R-:W-:Y:S01]  /*a750*/  IMAD.U32 R0, RZ, RZ, UR7 ;  /* 0x00000007ff007e24 */ /* 0x000fe2000f8e00ff */
[----:B------:R-:W-:Y:S02]  /*a760*/  MOV R22, UR7 ;  /* 0x0000000700167c02 */ /* 0x000fe40008000f00 */
[----:B------:R-:W-:Y:S02]  /*a770*/  IADD3 R13, R3, R13, RZ ;  /* 0x0000000d030d7210 */ /* 0x000fe40007ffe0ff */
[----:B------:R-:W-:Y:S02]  /*a780*/  ISETP.GE.AND P3, PT, R229, c[0x0][0x198], PT ;  /* 0x00006600e5007a0c */ /* 0x000fe40003f66270 */
[----:B------:R-:W-:Y:S02]  /*a790*/  LEA.HI.X R13, R2, c[0x0][0x164], R13, 0x1, P0 ;  /* 0x00005900020d7a11 */ /* 0x000fe400000f0c0d */
[----:B------:R-:W-:-:S02]  /*a7a0*/  IADD3 R22, P0, R22, 0x10, RZ ;  /* 0x0000001016167810 */ /* 0x000fc40007f1e0ff */
[----:B------:R-:W-:Y:S01]  /*a7b0*/  IADD3 R24, P1, R0, 0x8, RZ ;  /* 0x0000000800187810 */ /* 0x000fe20007f3e0ff */
[----:B------:R-:W-:Y:S01]  /*a7c0*/  IMAD.IADD R6, R145, 0x1, R14 ;  /* 0x0000000191067824 */ /* 0x000fe200078e020e */
[----:B------:R-:W-:Y:S01]  /*a7d0*/  ISETP.GE.AND P4, PT, R140, c[0x0][0x198], PT ;  /* 0x000066008c007a0c */ /* 0x000fe20003f86270 */
[----:B------:R-:W-:Y:S01]  /*a7e0*/  IMAD.X R23, RZ, RZ, UR6, P0 ;  /* 0x00000006ff177e24 */ /* 0x000fe200080e06ff */
[----:B------:R-:W-:Y:S02]  /*a7f0*/  ISETP.GE.AND P5, PT, R144, c[0x0][0x198], PT ;  /* 0x0000660090007a0c */ /* 0x000fe40003fa6270 */
[----:B------:R-:W-:Y:S02]  /*a800*/  ISETP.GE.AND P6, PT, R228, c[0x0][0x198], PT ;  /* 0x00006600e4007a0c */ /* 0x000fe40003fc6270 */
[----:B------:R-:W-:Y:S02]  /*a810*/  P2R R18, PR, RZ, 0x8 ;  /* 0x00000008ff127803 */ /* 0x000fe40000000000 */
[----:B------:R-:W-:-:S02]  /*a820*/  IADD3 R129, R225, -0x1, RZ ;  /* 0xffffffffe1817810 */ /* 0x000fc40007ffe0ff */
[----:B------:R-:W-:Y:S02]  /*a830*/  IADD3.X R25, RZ, UR6, RZ, P1, !PT ;  /* 0x00000006ff197c10 */ /* 0x000fe40008ffe4ff */
[----:B------:R-:W-:Y:S01]  /*a840*/  @!P2 MOV R20, R10 ;  /* 0x0000000a0014a202 */ /* 0x000fe20000000f00 */
[----:B------:R-:W-:Y:S05]  /*a850*/  BRA.DIV ~URZ, `(.L_x_2344) ;  /* 0x00014fe27f007947 */ /* 0x000fea000b800000 */
[----:B-1----:R1:W2:Y:S02]  /*a860*/  SHFL.IDX PT, R4, R13, RZ, 0x181f ;  /* 0x00181fff0d047589 */ /* 0x0022a400000e0000 */
.L_x_2516:
[----:B------:R-:W-:Y:S05]  /*a870*/  BRA.DIV ~URZ, `(.L_x_2345) ;  /* 0x000150327f007947 */ /* 0x000fea000b800000 */
[----:B------:R3:W4:Y:S02]  /*a880*/  SHFL.IDX PT, R0, R17, RZ, 0x181f ;  /* 0x00181fff11007589 */ /* 0x00072400000e0000 */
.L_x_2517:
[----:B------:R-:W-:Y:S01]  /*a890*/  IMAD R16, R19, c[0x0][0x2c4], RZ ;  /* 0x0000b10013107a24 */ /* 0x000fe200078e02ff */
[----:B------:R-:W-:Y:S04]  /*a8a0*/  BSSY B0, `(.L_x_2346) ;  /* 0x0000013000007945 */ /* 0x000fe80003800000 */
[----:B------:R-:W-:-:S13]  /*a8b0*/  ISETP.GE.AND P0, PT, R6, R16, PT ;  /* 0x000000100600720c */ /* 0x000fda0003f06270 */
[----:B------:R-:W-:Y:S05]  /*a8c0*/  @P0 BRA `(.L_x_2347) ;  /* 0x0000010000000947 */ /* 0x000fea0003800000 */
[-C--:B----4-:R-:W-:Y:S02]  /*a8d0*/  LEA R14, P0, R140, R0.reuse, 0x1 ;  /* 0x000000008c0e7211 */ /* 0x090fe400078008ff */
[----:B------:R-:W-:Y:S02]  /*a8e0*/  ISETP.NE.AND P3, PT, R18, RZ, PT ;  /* 0x000000ff1200720c */ /* 0x000fe40003f65270 */
[-C--:B------:R-:W-:Y:S02]  /*a8f0*/  LEA R10, P2, R238, R0.reuse, 0x1 ;  /* 0x00000000ee0a7211 */ /* 0x080fe400078408ff */
[----:B------:R-:W-:Y:S02]  /*a900*/  LEA R8, P1, R228, R0, 0x1 ;  /* 0x00000000e4087211 */ /* 0x000fe400078208ff */
[----:B--2---:R-:W-:Y:S02]  /*a910*/  LEA.HI.X R15, R140, R4, R141, 0x1, P0 ;  /* 0x000000048c0f7211 */ /* 0x004fe400000f0c8d */
[----:B------:R-:W-:-:S02]  /*a920*/  LEA R2, P0, R229, R0, 0x1 ;  /* 0x00000000e5027211 */ /* 0x000fc400078008ff */
        /* <DEDUP_REMOVED lines=10> */
.L_x_2347:
[----:B------:R-:W-:Y:S05]  /*a9d0*/  BSYNC B0 ;  /* 0x0000000000007941 */ /* 0x000fea0003800000 */
.L_x_2346:
[----:B------:R-:W-:Y:S05]  /*a9e0*/  BRA.DIV ~URZ, `(.L_x_2348) ;  /* 0x00014f327f007947 */ /* 0x000fea000b800000 */
[----:B--2---:R2:W1:Y:S04]  /*a9f0*/  SHFL.IDX PT, R4, R13, 0x1, 0x181f ;  /* 0x00381f000d047f89 */ /* 0x00446800000e0000 */
[----:B----4-:R2:W4:Y:S02]  /*aa00*/  SHFL.IDX PT, R0, R17, 0x1, 0x181f ;  /* 0x00381f0011007f89 */ /* 0x01052400000e0000 */
.L_x_2518:
[----:B------:R-:W-:Y:S01]  /*aa10*/  IADD3 R2, R6, 0x20, RZ ;  /* 0x0000002006027810 */ /* 0x000fe20007ffe0ff */
[----:B------:R-:W-:Y:S03]  /*aa20*/  BSSY B0, `(.L_x_2349) ;  /* 0x0000013000007945 */ /* 0x000fe60003800000 */
[----:B------:R-:W-:-:S13]  /*aa30*/  ISETP.GE.AND P0, PT, R2, R16, PT ;  /* 0x000000100200720c */ /* 0x000fda0003f06270 */
[----:B------:R-:W-:Y:S05]  /*aa40*/  @P0 BRA `(.L_x_2350) ;  /* 0x0000010000000947 */ /* 0x000fea0003800000 */
[-C--:B----4-:R-:W-:Y:S02]  /*aa50*/  LEA R14, P0, R140, R0.reuse, 0x1 ;  /* 0x000000008c0e7211 */ /* 0x090fe400078008ff */
[----:B------:R-:W-:Y:S02]  /*aa60*/  ISETP.NE.AND P3, PT, R18, RZ, PT ;  /* 0x000000ff1200720c */ /* 0x000fe40003f65270 */
[-C--:B------:R-:W-:Y:S02]  /*aa70*/  LEA R10, P2, R238, R0.reuse, 0x1 ;  /* 0x00000000ee0a7211 */ /* 0x080fe400078408ff */
[----:B------:R-:W-:Y:S02]  /*aa80*/  LEA R8, P1, R228, R0, 0x1 ;  /* 0x00000000e4087211 */ /* 0x000fe400078208ff */
[----:B-1----:R-:W-:Y:S02]  /*aa90*/  LEA.HI.X R15, R140, R4, R141, 0x1, P0 ;  /* 0x000000048c0f7211 */ /* 0x002fe400000f0c8d */
        /* <DEDUP_REMOVED lines=11> */
.L_x_2350:
[----:B------:R-:W-:Y:S05]  /*ab50*/  BSYNC B0 ;  /* 0x0000000000007941 */ /* 0x000fea0003800000 */
.L_x_2349:
[----:B------:R-:W-:Y:S05]  /*ab60*/  BRA.DIV ~URZ, `(.L_x_2351) ;  /* 0x00014e827f007947 */ /* 0x000fea000b800000 */
[----:B-1----:R1:W2:Y:S02]  /*ab70*/  SHFL.IDX PT, R4, R13, 0x2, 0x181f ;  /* 0x00581f000d047f89 */ /* 0x0022a400000e0000 */
.L_x_2519:
[----:B------:R-:W-:Y:S05]  /*ab80*/  BRA.DIV ~URZ, `(.L_x_2352) ;  /* 0x00014ed27f007947 */ /* 0x000fea000b800000 */
[----:B----4-:R4:W1:Y:S02]  /*ab90*/  SHFL.IDX PT, R0, R17, 0x2, 0x181f ;  /* 0x00581f0011007f89 */ /* 0x01086400000e0000 */
.L_x_2520:
[----:B------:R-:W-:Y:S01]  /*aba0*/  IADD3 R2, R6, 0x40, RZ ;  /* 0x0000004006027810 */ /* 0x000fe20007ffe0ff */
[----:B------:R-:W-:Y:S03]  /*abb0*/  BSSY B0, `(.L_x_2353) ;  /* 0x0000013000007945 */ /* 0x000fe60003800000 */
[----:B------:R-:W-:-:S13]  /*abc0*/  ISETP.GE.AND P0, PT, R2, R16, PT ;  /* 0x000000100200720c */ /* 0x000fda0003f06270 */
[----:B------:R-:W-:Y:S05]  /*abd0*/  @P0 BRA `(.L_x_2354) ;  /* 0x0000010000000947 */ /* 0x000fea0003800000 */
[-C--:B-1----:R-:W-:Y:S02]  /*abe0*/  LEA R14, P0, R140, R0.reuse, 0x1 ;  /* 0x000000008c0e7211 */ /* 0x082fe400078008ff */
        /* <DEDUP_REMOVED lines=15> */
.L_x_2354:
[----:B------:R-:W-:Y:S05]  /*ace0*/  BSYNC B0 ;  /* 0x0000000000007941 */ /* 0x000fea0003800000 */
.L_x_2353:
[----:B------:R-:W-:Y:S05]  /*acf0*/  BRA.DIV ~URZ, `(.L_x_2355) ;  /* 0x00014dd27f007947 */ /* 0x000fea000b800000 */
[----:B--2---:R2:W3:Y:S04]  /*ad00*/  SHFL.IDX PT, R4, R13, 0x3, 0x181f ;  /* 0x00781f000d047f89 */ /* 0x0044e800000e0000 */
[----:B-1----:R2:W1:Y:S02]  /*ad10*/  SHFL.IDX PT, R0, R17, 0x3, 0x181f ;  /* 0x00781f0011007f89 */ /* 0x00246400000e0000 */
.L_x_2521:
[----:B--2---:R-:W2:Y:S04]  /*ad20*/  LDL R113, [R1] ;  /* 0x0000000001717983 */ /* 0x004ea80000100800 */
[----:B----4-:R-:W4:Y:S04]  /*ad30*/  LDL R10, [R1+0x48] ;  /* 0x00004800010a7983 */ /* 0x010f280000100800 */
[----:B---3--:R-:W3:Y:S01]  /*ad40*/  LDL R13, [R1+0x64] ;  /* 0x00006400010d7983 */ /* 0x008ee20000100800 */
[----:B------:R-:W-:Y:S01]  /*ad50*/  IADD3 R6, R6, 0x60, RZ ;  /* 0x0000006006067810 */ /* 0x000fe20007ffe0ff */
[----:B------:R-:W-:Y:S01]  /*ad60*/  IMAD.MOV.U32 R96, RZ, RZ, 0x30 ;  /* 0x00000030ff607424 */ /* 0x000fe200078e00ff */
[----:B------:R-:W-:Y:S01]  /*ad70*/  ULDC.64 UR4, c[0x0][0x40] ;  /* 0x0000100000047ab9 */ /* 0x000fe20000000a00 */
[----:B------:R-:W-:Y:S01]  /*ad80*/  IMAD.MOV.U32 R224, RZ, RZ, RZ ;  /* 0x000000ffffe07224 */ /* 0x000fe200078e00ff */
[----:B------:R-:W-:Y:S01]  /*ad90*/  ISETP.GE.AND P0, PT, R6, R16, PT ;  /* 0x000000100600720c */ /* 0x000fe20003f06270 */
[----:B------:R-:W-:Y:S01]  /*ada0*/  IMAD.MOV.U32 R6, RZ, RZ, c[0x0][0x2b8] ;  /* 0x0000ae00ff067624 */ /* 0x000fe200078e00ff */
[----:B------:R-:W-:Y:S01]  /*adb0*/  UIADD3 UR4, UP0, UR4, 0x160, URZ ;  /* 0x0000016004047890 */ /* 0x000fe2000ff1e03f */
[----:B------:R-:W-:-:S02]  /*adc0*/  IMAD R128, R225, R96, -0x30 ;  /* 0xffffffd0e1807424 */ /* 0x000fc400078e0260 */
[----:B-----5:R-:W-:Y:S01]  /*add0*/  IMAD.WIDE.U32 R16, R20, c[0x0][0x2b0], RZ ;  /* 0x0000ac0014107a25 */ /* 0x020fe200078e00ff */
[----:B------:R-:W-:Y:S01]  /*ade0*/  ISETP.NE.AND P3, PT, R6, 0x1, PT ;  /* 0x000000010600780c */ /* 0x000fe20003f65270 */
[----:B------:R-:W-:-:S03]  /*adf0*/  UIADD3.X UR5, URZ, UR5, URZ, UP0, !UPT ;  /* 0x000000053f057290 */ /* 0x000fc600087fe43f */
[----:B------:R-:W-:Y:S03]  /*ae00*/  STL.64 [R1+0x90], R16 ;  /* 0x0000901001007387 */ /* 0x000fe60000100a00 */
[----:B-1----:R-:W-:Y:S01]  /*ae10*/  @!P0 LEA R2, P1, R140, R0, 0x1 ;  /* 0x000000008c028211 */ /* 0x002fe200078208ff */
[----:B------:R-:W-:Y:S01]  /*ae20*/  IMAD.U32 R19, RZ, RZ, UR5 ;  /* 0x00000005ff137e24 */ /* 0x000fe2000f8e00ff */
[----:B--2---:R-:W-:-:S04]  /*ae30*/  SHF.R.S32.HI R14, RZ, 0x1f, R113 ;  /* 0x0000001fff0e7819 */ /* 0x004fc80000011471 */
[----:B------:R-:W-:Y:S01]  /*ae40*/  LEA.HI R3, R14, R113, RZ, 0x3 ;  /* 0x000000710e037211 */ /* 0x000fe200078f18ff */
[----:B----4-:R1:W-:Y:S03]  /*ae50*/  STL [R1+0x84], R10 ;  /* 0x0000840a01007387 */ /* 0x0103e60000100800 */
[----:B------:R-:W-:Y:S02]  /*ae60*/  LOP3.LUT R215, R3, 0xfffffff8, RZ, 0xc0, !PT ;  /* 0xfffffff803d77812 */ /* 0x000fe400078ec0ff */
[----:B------:R-:W-:Y:S02]  /*ae70*/  SHF.R.S32.HI R241, RZ, 0x3, R3 ;  /* 0x00000003fff17819 */ /* 0x000fe40000011403 */
[----:B------:R-:W-:Y:S01]  /*ae80*/  @!P0 LEA.HI.X R3, R140, R4, R141, 0x1, P1 ;  /* 0x000000048c038211 */ /* 0x000fe200008f0c8d */
[----:B------:R-:W-:Y:S01]  /*ae90*/  IMAD.IADD R215, R113, 0x1, -R215 ;  /* 0x0000000171d77824 */ /* 0x000fe200078e0ad7 */
[----:B------:R-:W-:-:S03]  /*aea0*/  @!P0 LEA R8, P1, R238, R0, 0x1 ;  /* 0x00000000ee088211 */ /* 0x000fc600078208ff */
[----:B------:R-:W-:Y:S01]  /*aeb0*/  IMAD.SHL.U32 R251, R215, 0x20, RZ ;  /* 0x00000020d7fb7824 */ /* 0x000fe200078e00ff */
[----:B------:R-:W-:Y:S01]  /*aec0*/  @!PT LDS RZ, [RZ] ;  /* 0x00000000fffff984 */ /* 0x000fe20000000800 */
[----:B------:R-:W-:Y:S01]  /*aed0*/  @!PT LDS RZ, [RZ] ;  /* 0x00000000fffff984 */ /* 0x000fe20000000800 */
[----:B------:R-:W-:Y:S01]  /*aee0*/  @!PT LDS RZ, [RZ] ;  /* 0x00000000fffff984 */ /* 0x000fe20000000800 */
[----:B------:R2:W-:Y:S01]  /*aef0*/  @!P0 LDGSTS.E.BYPASS.LTC128B.128 [R245+0x13080], [R2.64], !P4 ;  /* 0x1308000002f58fae */ /* 0x0005e2000e101d4a */
[----:B------:R-:W-:Y:S02]  /*af00*/  @!P0 LEA.HI.X R9, R238, R4, R248, 0x1, P1 ;  /* 0x00000004ee098211 */ /* 0x000fe400008f0cf8 */
[----:B------:R-:W-:Y:S01]  /*af10*/  IMAD.IADD R21, R251, 0x1, R241 ;  /* 0x00000001fb157824 */ /* 0x000fe200078e02f1 */
[----:B------:R-:W-:Y:S01]  /*af20*/  ISETP.NE.AND P4, PT, R18, RZ, PT ;  /* 0x000000ff1200720c */ /* 0x000fe20003f85270 */
[----:B------:R-:W-:Y:S01]  /*af30*/  IMAD.U32 R18, RZ, RZ, UR4 ;  /* 0x00000004ff127e24 */ /* 0x000fe2000f8e00ff */
[----:B------:R4:W-:Y:S01]  /*af40*/  @!P0 LDGSTS.E.BYPASS.LTC128B.128 [R245+0x17080], [R8.64], !P5 ;  /* 0x1708000008f58fae */ /* 0x0009e2000e901d4a */
[----:B------:R-:W-:-:S05]  /*af50*/  IMAD.IADD R6, R21, 0x1, R128 ;  /* 0x0000000115067824 */ /* 0x000fca00078e0280 */
[----:B---3--:R-:W-:-:S04]  /*af60*/  ISETP.GE.AND P2, PT, R6, R13, PT ;  /* 0x0000000d0600720c */ /* 0x008fc80003f46270 */
[----:B------:R-:W-:Y:S01]  /*af70*/  ISETP.GT.OR P1, PT, R21, 0x2f, P2 ;  /* 0x0000002f1500780c */ /* 0x000fe20001724670 */
[----:B--2---:R-:W-:Y:S01]  /*af80*/  IMAD.IADD R3, R10, 0x1, R6 ;  /* 0x000000010a037824 */ /* 0x004fe200078e0206 */
[----:B------:R-:W-:-:S03]  /*af90*/  SHF.R.S32.HI R6, RZ, 0x1f, R20 ;  /* 0x0000001fff067819 */ /* 0x000fc60000011414 */
[----:B-1----:R-:W-:Y:S01]  /*afa0*/  @P3 IMAD.HI.U32 R10, R3, c[0x0][0x2bc], RZ ;  /* 0x0000af00030a3a27 */ /* 0x002fe200078e00ff */
[----:B----4-:R-:W-:-:S03]  /*afb0*/  @!P0 LEA R8, P2, R228, R0, 0x1 ;  /* 0x00000000e4088211 */ /* 0x010fc600078408ff */
[----:B------:R-:W-:Y:S01]  /*afc0*/  IMAD.MOV.U32 R2, RZ, RZ, R3 ;  /* 0x000000ffff027224 */ /* 0x000fe200078e0003 */
[----:B------:R-:W-:Y:S01]  /*afd0*/  @P3 SHF.R.U32.HI R2, RZ, c[0x0][0x2c0], R10 ;  /* 0x0000b000ff023a19 */ /* 0x000fe2000001160a */
[----:B------:R-:W-:Y:S01]  /*afe0*/  IMAD R6, R6, c[0x0][0x2b0], RZ ;  /* 0x0000ac0006067a24 */ /* 0x000fe200078e02ff */
[C---:B------:R-:W-:Y:S02]  /*aff0*/  @!P0 LEA R10, P3, R229.reuse, R0, 0x1 ;  /* 0x00000000e50a8211 */ /* 0x040fe400078608ff */
[-C--:B------:R-:W-:Y:S01]  /*b000*/  @!P0 LEA.HI.X R9, R228, R4.reuse, R250, 0x1, P2 ;  /* 0x00000004e4098211 */ /* 0x080fe200010f0cfa */
[----:B------:R-:W-:Y:S01]  /*b010*/  IMAD R6, R20, c[0x0][0x2b4], R6 ;  /* 0x0000ad0014067a24 */ /* 0x000fe200078e0206 */
[----:B------:R-:W-:Y:S02]  /*b020*/  @!P0 LEA.HI.X R11, R229, R4, R249, 0x1, P3 ;  /* 0x00000004e50b8211 */ /* 0x000fe400018f0cf9 */
[----:B------:R-:W-:Y:S01]  /*b030*/  @!P1 IADD3 R0, P2, R2, R16, RZ ;  /* 0x0000001002009210 */ /* 0x000fe20007f5e0ff */
[----:B------:R1:W-:Y:S01]  /*b040*/  @!P0 LDGSTS.E.BYPASS.LTC128B.128 [R245+0x1b080], [R8.64], !P6 ;  /* 0x1b08000008f58fae */ /* 0x0003e2000f101d4a */
[----:B------:R-:W-:-:S03]  /*b050*/  IMAD.IADD R15, R17, 0x1, R6 ;  /* 0x00000001110f7824 */ /* 0x000fc600078e0206 */
[----:B------:R2:W-:Y:S02]  /*b060*/  @!P0 LDGSTS.E.BYPASS.LTC128B.128 [R245+0x1f080], [R10.64], !P4 ;  /* 0x1f0800000af58fae */ /* 0x0005e4000e101d4a */
[----:B------:R-:W-:Y:S02]  /*b070*/  @!P1 LEA.HI.X.SX32 R4, R2, R15, 0x1, P2 ;  /* 0x0000000f02049211 */ /* 0x000fe400010f0eff */
[----:B------:R-:W0:Y:S01]  /*b080*/  LDGDEPBAR ;  /* 0x00000000000079af */ /* 0x000e220000000000 */
[----:B------:R-:W-:Y:S01]  /*b090*/  WARPSYNC 0xffffffff ;  /* 0xffffffff00007948 */ /* 0x000fe20003800000 */
[----:B------:R-:W-:Y:S02]  /*b0a0*/  IMAD.WIDE.U32 R16, R252, c[0x0][0x1e8], RZ ;  /* 0x00007a00fc107a25 */ /* 0x000fe400078e00ff */
[----:B------:R3:W-:Y:S01]  /*b0b0*/  STL [R1+0x9c], R15 ;  /* 0x00009c0f01007387 */ /* 0x0007e20000100800 */
[----:B-1----:R-:W-:-:S04]  /*b0c0*/  @!P1 LEA R8, P2, R0, c[0x0][0x2a0], 0x2 ;  /* 0x0000a80000089a11 */ /* 0x002fc800078410ff */
[----:B------:R-:W-:Y:S01]  /*b0d0*/  @!P1 LEA.HI.X R9, R0, c[0x0][0x2a4], R4, 0x2, P2 ;  /* 0x0000a90000099a11 */ /* 0x000fe200010f1404 */
[----:B------:R-:W-:Y:S06]  /*b0e0*/  BAR.SYNC.DEFER_BLOCKING 0x0 ;  /* 0x0000000000007b1d */ /* 0x000fec0000010000 */
[----:B------:R1:W4:Y:S01]  /*b0f0*/  @!P1 LDG.E R224, [R8.64] ;  /* 0x0000000a08e09981 */ /* 0x000322000c1e1900 */
[----:B------:R-:W-:Y:S01]  /*b100*/  IMAD.MOV R0, RZ, RZ, -R2 ;  /* 0x000000ffff007224 */ /* 0x000fe200078e0a02 */
[----:B------:R-:W-:Y:S01]  /*b110*/  LOP3.LUT R213, R213, 0xfffffbff, RZ, 0xc0, !PT ;  /* 0xfffffbffd5d57812 */ /* 0x000fe200078ec0ff */
[----:B------:R-:W-:Y:S01]  /*b120*/  IMAD.SHL.U32 R6, R241, 0x40, RZ ;  /* 0x00000040f1067824 */ /* 0x000fe200078e00ff */
[----:B------:R2:W-:Y:S01]  /*b130*/  STL.64 [R1+0x88], R16 ;  /* 0x0000881001007387 */ /* 0x0005e20000100a00 */
[----:B------:R-:W-:Y:S01]  /*b140*/  IMAD R226, R0, c[0x0][0x2b8], R3 ;  /* 0x0000ae0000e27a24 */ /* 0x000fe200078e0203 */
[----:B------:R-:W-:Y:S01]  /*b150*/  IADD3 R201, R192, 0x20, RZ ;  /* 0x00000020c0c97810 */ /* 0x000fe20007ffe0ff */
[----:B---3--:R-:W-:Y:S01]  /*b160*/  IMAD R15, R252, c[0x0][0x1ec], R17 ;  /* 0x00007b00fc0f7a24 */ /* 0x008fe200078e0211 */
[----:B------:R-:W-:Y:S01]  /*b170*/  STL.64 [R1+0x28], R22 ;  /* 0x0000281601007387 */ /* 0x000fe20000100a00 */
[C---:B------:R-:W-:Y:S01]  /*b180*/  IMAD.WIDE.U32 R2, R226.reuse, c[0x0][0x1e0], RZ ;  /* 0x00007800e2027a25 */ /* 0x040fe200078e00ff */
[----:B------:R-:W-:Y:S01]  /*b190*/  SHF.R.S32.HI R127, RZ, 0x1f, R226 ;  /* 0x0000001fff7f7819 */ /* 0x000fe200000114e2 */
[----:B------:R-:W-:Y:S01]  /*b1a0*/  BSSY B2, `(.L_x_2356) ;  /* 0x000005e000027945 */ /* 0x000fe20003800000 */
[----:B------:R3:W-:Y:S01]  /*b1b0*/  STL [R1+0x98], R15 ;  /* 0x0000980f01007387 */ /* 0x0007e20000100800 */
[----:B------:R-:W-:Y:S01]  /*b1c0*/  IMAD.SHL.U32 R215, R215, 0x8, RZ ;  /* 0x00000008d7d77824 */ /* 0x000fe200078e00ff */
[----:B------:R-:W-:Y:S01]  /*b1d0*/  MOV R130, 0xb780 ;  /* 0x0000b78000827802 */ /* 0x000fe20000000f00 */
[----:B------:R-:W-:Y:S01]  /*b1e0*/  IMAD R0, R127, c[0x0][0x1e0], RZ ;  /* 0x000078007f007a24 */ /* 0x000fe200078e02ff */
[----:B------:R-:W-:Y:S01]  /*b1f0*/  STL.64 [R1+0x30], R172 ;  /* 0x000030ac01007387 */ /* 0x000fe20000100a00 */
[----:B------:R-:W-:Y:S01]  /*b200*/  IMAD R96, R225, -0x30, R96 ;  /* 0xffffffd0e1607824 */ /* 0x000fe200078e0260 */
[----:B------:R-:W-:Y:S01]  /*b210*/  ISETP.GE.AND P6, PT, R215, c[0x0][0x1d4], PT ;  /* 0x00007500d7007a0c */ /* 0x000fe20003fc6270 */
[----:B------:R-:W-:Y:S01]  /*b220*/  IMAD R0, R226, c[0x0][0x1e4], R0 ;  /* 0x00007900e2007a24 */ /* 0x000fe200078e0200 */
[----:B------:R-:W-:Y:S01]  /*b230*/  STL.64 [R1+0x38], R26 ;  /* 0x0000381a01007387 */ /* 0x000fe20000100a00 */
[----:B------:R-:W-:-:S02]  /*b240*/  IMAD.IADD R125, R13, 0x1, R96 ;  /* 0x000000010d7d7824 */ /* 0x000fc400078e0260 */
[----:B------:R-:W-:Y:S01]  /*b250*/  IMAD.IADD R3, R3, 0x1, R0 ;  /* 0x0000000103037824 */ /* 0x000fe200078e0200 */
[----:B------:R-:W-:Y:S01]  /*b260*/  STL.64 [R1+0x40], R24 ;  /* 0x0000401801007387 */ /* 0x000fe20000100a00 */
[----:B-1----:R-:W-:Y:S02]  /*b270*/  IMAD.U32 R8, RZ, RZ, UR7 ;  /* 0x00000007ff087e24 */ /* 0x002fe4000f8e00ff */
[----:B------:R-:W-:Y:S01]  /*b280*/  IMAD.U32 R9, RZ, RZ, UR6 ;  /* 0x00000006ff097e24 */ /* 0x000fe2000f8e00ff */
[----:B------:R-:W-:Y:S01]  /*b290*/  STL.64 [R1+0x18], R18 ;  /* 0x0000181201007387 */ /* 0x000fe20000100a00 */
[----:B--2---:R-:W-:-:S03]  /*b2a0*/  IADD3 R17, R215, 0x40, RZ ;  /* 0x00000040d7117810 */ /* 0x004fc60007ffe0ff */
[----:B------:R-:W-:Y:S01]  /*b2b0*/  STL.64 [R1+0x20], R8 ;  /* 0x0000200801007387 */ /* 0x000fe20000100a00 */
[----:B------:R-:W-:Y:S02]  /*b2c0*/  @P6 LOP3.LUT R213, R213, 0x400, RZ, 0xfc, !PT ;  /* 0x00000400d5d56812 */ /* 0x000fe400078efcff */
[----:B------:R-:W-:Y:S02]  /*b2d0*/  ISETP.GE.AND P5, PT, R17, c[0x0][0x1d4], PT ;  /* 0x0000750011007a0c */ /* 0x000fe40003fa6270 */
[----:B------:R-:W-:-:S11]  /*b2e0*/  LOP3.LUT R213, R213, 0xfffffdff, RZ, 0xc0, !PT ;  /* 0xfffffdffd5d57812 */ /* 0x000fd600078ec0ff */
[----:B------:R-:W-:-:S04]  /*b2f0*/  @P5 LOP3.LUT R213, R213, 0x200, RZ, 0xfc, !PT ;  /* 0x00000200d5d55812 */ /* 0x000fc800078efcff */
[----:B------:R-:W-:Y:S02]  /*b300*/  LOP3.LUT R213, R213, 0xfffffeff, RZ, 0xc0, !PT ;  /* 0xfffffeffd5d57812 */ /* 0x000fe400078ec0ff */
[----:B----4-:R-:W-:Y:S01]  /*b310*/  SHF.R.S32.HI R126, RZ, 0x1f, R224 ;  /* 0x0000001fff7e7819 */ /* 0x010fe200000114e0 */
[----:B------:R-:W-:-:S04]  /*b320*/  IMAD.WIDE.U32 R2, R224, c[0x0][0x1f0], R2 ;  /* 0x00007c00e0027a25 */ /* 0x000fc800078e0002 */
[----:B------:R-:W-:Y:S01]  /*b330*/  IMAD R0, R126, c[0x0][0x1f0], RZ ;  /* 0x00007c007e007a24 */ /* 0x000fe200078e02ff */
[----:B------:R-:W-:Y:S02]  /*b340*/  IADD3 R2, P0, R2, R16, RZ ;  /* 0x0000001002027210 */ /* 0x000fe40007f1e0ff */
[----:B------:R-:W-:Y:S01]  /*b350*/  IADD3 R16, R215, 0x80, RZ ;  /* 0x00000080d7107810 */ /* 0x000fe20007ffe0ff */
[----:B------:R-:W-:Y:S01]  /*b360*/  IMAD R4, R224, c[0x0][0x1f4], R0 ;  /* 0x00007d00e0047a24 */ /* 0x000fe200078e0200 */
[----:B------:R-:W-:Y:S02]  /*b370*/  LOP3.LUT R0, R6, 0x1c0, RZ, 0xc0, !PT ;  /* 0x000001c006007812 */ /* 0x000fe400078ec0ff */
[----:B------:R-:W-:Y:S02]  /*b380*/  ISETP.GE.AND P4, PT, R16, c[0x0][0x1d4], PT ;  /* 0x0000750010007a0c */ /* 0x000fe40003f86270 */
[----:B------:R-:W-:Y:S02]  /*b390*/  IADD3.X R6, R15, R3, R4, P0, !PT ;  /* 0x000000030f067210 */ /* 0x000fe400007fe404 */
[----:B------:R-:W-:-:S02]  /*b3a0*/  LOP3.LUT R3, R0, 0x38, R215, 0xf8, !PT ;  /* 0x0000003800037812 */ /* 0x000fc400078ef8d7 */
[----:B------:R-:W-:Y:S02]  /*b3b0*/  SHF.R.U32.HI R0, RZ, 0x3, R0 ;  /* 0x00000003ff007819 */ /* 0x000fe40000011600 */
[----:B------:R-:W-:Y:S02]  /*b3c0*/  LEA R4, P0, R2, c[0x0][0x1c8], 0x1 ;  /* 0x0000720002047a11 */ /* 0x000fe400078008ff */
[----:B------:R-:W-:Y:S02]  /*b3d0*/  LOP3.LUT R10, R3, R0, RZ, 0x3c, !PT ;  /* 0x00000000030a7212 */ /* 0x000fe400078e3cff */
[----:B------:R-:W-:Y:S01]  /*b3e0*/  LEA.HI R3, R14, R113, RZ, 0x6 ;  /* 0x000000710e037211 */ /* 0x000fe200078f30ff */
[----:B------:R-:W-:Y:S01]  /*b3f0*/  SHFL.IDX PT, R8, R4, 0x1, 0x181f ;  /* 0x00381f0004087f89 */ /* 0x000fe200000e0000 */
[----:B------:R-:W-:Y:S02]  /*b400*/  LEA.HI.X R11, R2, c[0x0][0x1cc], R6, 0x1, P0 ;  /* 0x00007300020b7a11 */ /* 0x000fe400000f0c06 */
[----:B------:R-:W-:Y:S01]  /*b410*/  IMNMX R0, R125, 0x30, PT ;  /* 0x000000307d007817 */ /* 0x000fe20003800200 */
[----:B------:R-:W-:Y:S01]  /*b420*/  IMAD.SHL.U32 R6, R3, 0x8, RZ ;  /* 0x0000000803067824 */ /* 0x000fe200078e00ff */
[----:B------:R1:W-:Y:S01]  /*b430*/  SHFL.IDX PT, R2, R4, RZ, 0x181f ;  /* 0x00181fff04027589 */ /* 0x0003e200000e0000 */
[----:B---3--:R-:W-:-:S02]  /*b440*/  IADD3 R15, R215, 0xc0, RZ ;  /* 0x000000c0d70f7810 */ /* 0x008fc40007ffe0ff */
[----:B------:R-:W-:Y:S01]  /*b450*/  IMAD.IADD R0, R0, 0x1, -R241 ;  /* 0x0000000100007824 */ /* 0x000fe200078e0af1 */
[----:B------:R-:W2:Y:S01]  /*b460*/  SHFL.IDX PT, R3, R11, RZ, 0x181f ;  /* 0x00181fff0b037589 */ /* 0x000ea200000e0000 */
[----:B------:R-:W-:Y:S02]  /*b470*/  LOP3.LUT R214, R10, 0xfffffe00, R6, 0xf8, !PT ;  /* 0xfffffe000ad67812 */ /* 0x000fe400078ef806 */
[----:B------:R-:W-:Y:S01]  /*b480*/  SHF.R.S32.HI R6, RZ, 0x1f, R15 ;  /* 0x0000001fff067819 */ /* 0x000fe2000001140f */
[----:B------:R3:W4:Y:S01]  /*b490*/  SHFL.IDX PT, R9, R11, 0x1, 0x181f ;  /* 0x00381f000b097f89 */ /* 0x00072200000e0000 */
[C---:B------:R-:W-:Y:S02]  /*b4a0*/  ISETP.GE.AND P1, PT, R0.reuse, 0x1, PT ;  /* 0x000000010000780c */ /* 0x040fe40003f26270 */
[----:B------:R-:W-:Y:S02]  /*b4b0*/  ISETP.GT.AND P0, PT, R0, 0x20, PT ;  /* 0x000000200000780c */ /* 0x000fe40003f04270 */
[----:B------:R-:W-:-:S02]  /*b4c0*/  SHF.R.S32.HI R0, RZ, 0x1f, R16 ;  /* 0x0000001fff007819 */ /* 0x000fc40000011410 */
[----:B------:R-:W-:Y:S02]  /*b4d0*/  LEA.HI R6, R6, R15, RZ, 0x3 ;  /* 0x0000000f06067211 */ /* 0x000fe400078f18ff */
[----:B------:R-:W-:Y:S02]  /*b4e0*/  LEA.HI R0, R0, R16, RZ, 0x3 ;  /* 0x0000001000007211 */ /* 0x000fe400078f18ff */
[----:B------:R-:W-:Y:S02]  /*b4f0*/  ISETP.GE.AND P3, PT, R15, c[0x0][0x1d4], PT ;  /* 0x000075000f007a0c */ /* 0x000fe40003f66270 */
[----:B------:R-:W-:Y:S02]  /*b500*/  LOP3.LUT R231, R0, 0xfffffff8, RZ, 0xc0, !PT ;  /* 0xfffffff800e77812 */ /* 0x000fe400078ec0ff */
[----:B-1----:R-:W-:Y:S01]  /*b510*/  SHF.R.S32.HI R4, RZ, 0x1f, R17 ;  /* 0x0000001fff047819 */ /* 0x002fe20000011411 */
[----:B------:R-:W-:Y:S01]  /*b520*/  @P0 IMAD.SHL.U32 R0, R214, 0x2, RZ ;  /* 0x00000002d6000824 */ /* 0x000fe200078e00ff */
[----:B------:R-:W-:-:S02]  /*b530*/  LOP3.LUT R230, R6, 0xfffffff8, RZ, 0xc0, !PT ;  /* 0xfffffff806e67812 */ /* 0x000fc400078ec0ff */
[----:B------:R-:W-:Y:S01]  /*b540*/  LEA.HI R4, R4, R17, RZ, 0x3 ;  /* 0x0000001104047211 */ /* 0x000fe200078f18ff */
[--C-:B--2---:R-:W-:Y:S01]  /*b550*/  @P1 IMAD.WIDE R14, R215, 0x2, R2.reuse ;  /* 0x00000002d70e1825 */ /* 0x104fe200078e0202 */
[----:B------:R-:W-:Y:S02]  /*b560*/  @P4 LOP3.LUT R213, R213, 0x100, RZ, 0xfc, !PT ;  /* 0x00000100d5d54812 */ /* 0x000fe400078efcff */
[----:B------:R-:W-:Y:S01]  /*b570*/  LOP3.LUT R232, R4, 0xfffffff8, RZ, 0xc0, !PT ;  /* 0xfffffff804e87812 */ /* 0x000fe200078ec0ff */
[----:B------:R-:W-:Y:S01]  /*b580*/  @P1 IMAD.SHL.U32 R4, R214, 0x2, RZ ;  /* 0x00000002d6041824 */ /* 0x000fe200078e00ff */
[----:B------:R-:W-:Y:S01]  /*b590*/  LOP3.LUT R213, R213, 0xffffff7f, RZ, 0xc0, !PT ;  /* 0xffffff7fd5d57812 */ /* 0x000fe200078ec0ff */
[----:B------:R-:W-:Y:S01]  /*b5a0*/  @P1 IMAD.WIDE R16, R231, 0x2, R2 ;  /* 0x00000002e7101825 */ /* 0x000fe200078e0202 */
[----:B------:R-:W-:Y:S02]  /*b5b0*/  SHF.R.S32.HI R244, RZ, 0x1f, R232 ;  /* 0x0000001ffff47819 */ /* 0x000fe400000114e8 */
[----:B------:R4:W-:Y:S01]  /*b5c0*/  @P1 LDGSTS.E.BYPASS.LTC128B.128 [R4+0xa080], [R14.64], !P6 ;  /* 0x0a0800000e041fae */ /* 0x0009e2000f101d4a */
[----:B---3--:R-:W-:Y:S01]  /*b5d0*/  @P1 IMAD.WIDE R10, R232, 0x2, R2 ;  /* 0x00000002e80a1825 */ /* 0x008fe200078e0202 */
[----:B------:R-:W-:-:S02]  /*b5e0*/  @P3 LOP3.LUT R213, R213, 0x80, RZ, 0xfc, !PT ;  /* 0x00000080d5d53812 */ /* 0x000fc400078efcff */
[----:B------:R-:W-:Y:S01]  /*b5f0*/  SHF.R.S32.HI R243, RZ, 0x1f, R231 ;  /* 0x0000001ffff37819 */ /* 0x000fe200000114e7 */
[----:B------:R-:W-:Y:S01]  /*b600*/  @P1 IMAD.WIDE R2, R230, 0x2, R2 ;  /* 0x00000002e6021825 */ /* 0x000fe200078e0202 */
[----:B------:R1:W-:Y:S01]  /*b610*/  @P1 LDGSTS.E.BYPASS.LTC128B.128 [R4+0xb880], [R10.64], !P5 ;  /* 0x0b8800000a041fae */ /* 0x0003e2000e901d4a */
[----:B------:R-:W-:Y:S02]  /*b620*/  LOP3.LUT R213, R213, 0xffffffbf, RZ, 0xc0, !PT ;  /* 0xffffffbfd5d57812 */ /* 0x000fe400078ec0ff */
[----:B------:R-:W-:Y:S01]  /*b630*/  SHF.R.S32.HI R242, RZ, 0x1f, R230 ;  /* 0x0000001ffff27819 */ /* 0x000fe200000114e6 */
[----:B------:R2:W-:Y:S04]  /*b640*/  @P1 LDGSTS.E.BYPASS.LTC128B.128 [R4+0xd080], [R16.64], !P4 ;  /* 0x0d08000010041fae */ /* 0x0005e8000e101d4a */
[----:B------:R3:W-:Y:S01]  /*b650*/  @P1 LDGSTS.E.BYPASS.LTC128B.128 [R4+0xe880], [R2.64], !P3 ;  /* 0x0e88000002041fae */ /* 0x0007e2000d901d4a */
[----:B------:R-:W-:Y:S01]  /*b660*/  LOP3.LUT P1, RZ, R146, 0x2, RZ, 0xc0, !PT ;  /* 0x0000000292ff7812 */ /* 0x000fe2000782c0ff */
[----:B----4-:R-:W-:-:S12]  /*b670*/  @P0 IMAD.WIDE R14, R215, 0x2, R8 ;  /* 0x00000002d70e0825 */ /* 0x010fd800078e0208 */
[----:B------:R-:W-:Y:S01]  /*b680*/  @P1 IADD3 R201, R192, -0x20, RZ ;  /* 0xffffffe0c0c91810 */ /* 0x000fe20007ffe0ff */
[----:B------:R4:W-:Y:S01]  /*b690*/  @P0 LDGSTS.E.BYPASS.LTC128B.128 [R0+0xb080], [R14.64], !P6 ;  /* 0x0b0800000e000fae */ /* 0x0009e2000f101d4a */
[--C-:B-1----:R-:W-:Y:S02]  /*b6a0*/  @P0 IMAD.WIDE R10, R232, 0x2, R8.reuse ;  /* 0x00000002e80a0825 */ /* 0x102fe400078e0208 */
[C---:B------:R-:W-:Y:S02]  /*b6b0*/  IADD3 R212, R201.reuse, 0x1000, RZ ;  /* 0x00001000c9d47810 */ /* 0x040fe40007ffe0ff */
[----:B------:R-:W-:Y:S01]  /*b6c0*/  IADD3 R211, R201, 0x800, RZ ;  /* 0x00000800c9d37810 */ /* 0x000fe20007ffe0ff */
[----:B------:R4:W-:Y:S01]  /*b6d0*/  @P0 LDGSTS.E.BYPASS.LTC128B.128 [R0+0xc880], [R10.64], !P5 ;  /* 0x0c8800000a000fae */ /* 0x0009e2000e901d4a */
[----:B---3--:R-:W-:-:S04]  /*b6e0*/  @P0 IMAD.WIDE R2, R231, 0x2, R8 ;  /* 0x00000002e7020825 */ /* 0x008fc800078e0208 */
[----:B------:R-:W-:Y:S01]  /*b6f0*/  @P0 IMAD.WIDE R8, R230, 0x2, R8 ;  /* 0x00000002e6080825 */ /* 0x000fe200078e0208 */
[----:B------:R4:W-:Y:S04]  /*b700*/  @P0 LDGSTS.E.BYPASS.LTC128B.128 [R0+0xe080], [R2.64], !P4 ;  /* 0x0e08000002000fae */ /* 0x0009e8000e101d4a */
[----:B------:R4:W-:Y:S01]  /*b710*/  @P0 LDGSTS.E.BYPASS.LTC128B.128 [R0+0xf880], [R8.64], !P3 ;  /* 0x0f88000008000fae */ /* 0x0009e2000d901d4a */
[----:B------:R-:W-:-:S03]  /*b720*/  ISETP.GT.AND P0, PT, R21, 0x2f, PT ;  /* 0x0000002f1500780c */ /* 0x000fc60003f04270 */
[----:B------:R-:W0:Y:S10]  /*b730*/  LDGDEPBAR ;  /* 0x00000000000079af */ /* 0x000e340000000000 */
[----:B------:R-:W-:Y:S01]  /*b740*/  @P0 LOP3.LUT R213, R213, 0x40, RZ, 0xfc, !PT ;  /* 0x00000040d5d50812 */ /* 0x000fe200078efcff */
[----:B----4-:R-:W-:-:S05]  /*b750*/  IMAD.U32 R0, RZ, RZ, UR7 ;  /* 0x00000007ff007e24 */ /* 0x010fca000f8e00ff */
[----:B------:R-:W-:Y:S02]  /*b760*/  IADD3 R79, R0, 0x18, RZ ;  /* 0x00000018004f7810 */ /* 0x000fe40007ffe0ff */
[----:B--2---:R-:W-:Y:S05]  /*b770*/  CALL.REL.NOINC `($_ZN7cutlass13device_kernelIN5flash19enable_sm80_to_sm89INS1_16FlashAttnFwdSm80INS1_25CollectiveMainloopFwdSm80ILi8ELi1ELb0EN4cute5tupleIJNS5_1CILi128EEENS7_ILi48EEENS7_ILi256EEEEEELi256ENS_10bfloat16_tEfNS_4arch4Sm80ELb0ELb1ELb0ELb1ELb1ELb1ELb1ELb1EEENS1_21CollectiveEpilogueFwdINS6_IJS8_SA_S9_EEENS6_IJNS7_ILi1EEESI_SI_EEESC_SE_Li256ELb1ELb1ELb1ELb0EEENS1_36VarlenDynamicPersistentTileSchedulerILi128ELi48ELi256ELi256ELb1ELb1ELb0ELb1ELb0ELb1EEEEEEEEEvNT_6ParamsE$_ZZN5flash25CollectiveMainloopFwdSm80ILi8ELi1ELb0EN4cute5tupleIJNS1_1CILi128EEENS3_ILi48EEENS3_ILi256EEEEEELi256EN7cutlass10bfloat16_tEfNS8_4arch4Sm80ELb0ELb1ELb0ELb1ELb1ELb1ELb1ELb1EE3mmaINS_16FlashAttnFwdSm80ISC_NS_21CollectiveEpilogueFwdINS2_IJS4_S6_S5_EEENS2_IJNS3_ILi1EEESH_SH_EEES9_SB_Li256ELb1ELb1ELb1ELb0EEENS_36VarlenDynamicPersistentTileSchedulerILi128ELi48ELi256ELi256ELb1ELb1ELb0ELb1ELb0ELb1EEEE13SharedStorageENS1_6TensorINS1_11ArrayEngineIfLm128EEENS1_6LayoutINS2_IJNS2_IJNS3_ILi2EEESS_EEESH_NS3_ILi32EEEEEENS2_IJNS2_IJSH_SS_EEENS3_ILi0EEENS3_ILi4EEEEEEEEEENS_7SoftmaxILi2ELi0EEEEEbRKNSC_6ParamsERT0_RT1_iRKNS_16SeqlenInfoQKNewKILb1ELb1EEENS2_IJiiiiEEERT_ENKUlvE_clEv) ;  /* 0x0001686000007944 */ /* 0x004fea0003c00000 */
[----:B------:R-:W-:Y:S05]  /*b780*/  BSYNC B2 ;  /* 0x0000000000027941 */ /* 0x000fea0003800000 */
.L_x_2356:
[----:B------:R2:W5:Y:S01]  /*b790*/  LDL R76, [R1] ;  /* 0x00000000014c7983 */ /* 0x0005620000100800 */
[----:B------:R-:W-:-:S04]  /*b7a0*/  DEPBAR.LE SB0, 0x0 ;  /* 0x000080000000791a */ /* 0x000fc80000000000 */
[----:B------:R2:W5:Y:S01]  /*b7b0*/  LDL R240, [R1+0x10] ;  /* 0x0000100001f07983 */ /* 0x0005620000100800 */
[----:B------:R-:W-:Y:S01]  /*b7c0*/  WARPSYNC 0xffffffff ;  /* 0xffffffff00007948 */ /* 0x000fe20003800000 */
[----:B------:R-:W-:Y:S02]  /*b7d0*/  IMAD R0, R127, c[0x0][0x208], RZ ;  /* 0x000082007f007a24 */ /* 0x000fe400078e02ff */
[----:B------:R-:W-:Y:S01]  /*b7e0*/  BAR.SYNC.DEFER_BLOCKING 0x0 ;  /* 0x0000000000007b1d */ /* 0x000fe20000010000 */
[----:B------:R-:W-:-:S04]  /*b7f0*/  IMAD.WIDE.U32 R14, R252, c[0x0][0x210], RZ ;  /* 0x00008400fc0e7a25 */ /* 0x000fc800078e00ff */
[C---:B------:R-:W-:Y:S01]  /*b800*/  IMAD.WIDE.U32 R2, R226.reuse, c[0x0][0x208], RZ ;  /* 0x00008200e2027a25 */ /* 0x040fe200078e00ff */
[----:B------:R2:W-:Y:S03]  /*b810*/  STL.64 [R1+0x70], R14 ;  /* 0x0000700e01007387 */ /* 0x0005e60000100a00 */
[----:B------:R-:W-:Y:S02]  /*b820*/  IMAD R0, R226, c[0x0][0x20c], R0 ;  /* 0x00008300e2007a24 */ /* 0x000fe400078e0200 */
[----:B------:R-:W-:-:S03]  /*b830*/  IMAD R252, R252, c[0x0][0x214], R15 ;  /* 0x00008500fcfc7a24 */ /* 0x000fc600078e020f */
[----:B------:R-:W-:Y:S01]  /*b840*/  IADD3 R3, R3, R0, RZ ;  /* 0x0000000003037210 */ /* 0x000fe20007ffe0ff */
[----:B------:R-:W-:-:S04]  /*b850*/  IMAD R0, R126, c[0x0][0x218], RZ ;  /* 0x000086007e007a24 */ /* 0x000fc800078e02ff */
[----:B------:R-:W-:-:S04]  /*b860*/  IMAD.WIDE.U32 R2, R224, c[0x0][0x218], R2 ;  /* 0x00008600e0027a25 */ /* 0x000fc800078e0002 */
[----:B------:R-:W-:Y:S01]  /*b870*/  IMAD R4, R224, c[0x0][0x21c], R0 ;  /* 0x00008700e0047a24 */ /* 0x000fe200078e0200 */
[----:B------:R-:W-:Y:S01]  /*b880*/  IADD3 R0, P1, R2, R14, RZ ;  /* 0x0000000e02007210 */ /* 0x000fe20007f3e0ff */
[----:B-1----:R2:W1:Y:S03]  /*b890*/  LDSM.16.M88.4 R8, [R197] ;  /* 0x00000000c508783b */ /* 0x0024660000000200 */
[----:B------:R-:W-:Y:S01]  /*b8a0*/  LEA R6, P0, R0, c[0x0][0x1f8], 0x1 ;  /* 0x00007e0000067a11 */ /* 0x000fe200078008ff */
[----:B------:R2:W3:Y:S01]  /*b8b0*/  LDSM.16.M88.4 R28, [R192] ;  /* 0x00000000c01c783b */ /* 0x0004e20000000200 */
[----:B------:R-:W-:-:S03]  /*b8c0*/  IADD3.X R2, R252, R3, R4, P1, !PT ;  /* 0x00000003fc027210 */ /* 0x000fc60000ffe404 */
[----:B----45:R2:W4:Y:S01]  /*b8d0*/  LDSM.16.M88.4 R36, [R192+0x800] ;  /* 0x00080000c024783b */ /* 0x0305220000000200 */
[----:B------:R-:W-:Y:S02]  /*b8e0*/  LEA.HI.X R4, R0, c[0x0][0x1fc], R2, 0x1, P0 ;  /* 0x00007f0000047a11 */ /* 0x000fe400000f0c02 */
[----:B------:R-:W-:Y:S01]  /*b8f0*/  IADD3 R0, -R241, R125, RZ ;  /* 0x0000007df1007210 */ /* 0x000fe20007ffe1ff */
[----:B------:R2:W1:Y:S04]  /*b900*/  LDSM.16.M88.4 R44, [R192+0x1000] ;  /* 0x00100000c02c783b */ /* 0x0004680000000200 */
[----:B------:R2:W1:Y:S04]  /*b910*/  LDSM.16.M88.4 R16, [R198] ;  /* 0x00000000c610783b */ /* 0x0004680000000200 */
[----:B------:R2:W1:Y:S04]  /*b920*/  LDSM.16.M88.4 R40, [R201] ;  /* 0x00000000c928783b */ /* 0x0004680000000200 */
[----:B------:R2:W1:Y:S04]  /*b930*/  LDSM.16.M88.4 R56, [R201+0x800] ;  /* 0x00080000c938783b */ /* 0x0004680000000200 */
[----:B------:R2:W1:Y:S01]  /*b940*/  LDSM.16.M88.4 R64, [R201+0x1000] ;  /* 0x00100000c940783b */ /* 0x0004620000000200 */
[----:B------:R-:W-:Y:S05]  /*b950*/  BRA.DIV ~URZ, `(.L_x_2357) ;  /* 0x000142427f007947 */ /* 0x000fea000b800000 */
[----:B------:R2:W4:Y:S02]  /*b960*/  SHFL.IDX PT, R3, R4, RZ, 0x181f ;  /* 0x00181fff04037589 */ /* 0x00052400000e0000 */
.L_x_2522:
[----:B------:R-:W5:Y:S01]  /*b970*/  SHFL.IDX PT, R2, R6, RZ, 0x181f ;  /* 0x00181fff06027589 */ /* 0x000f6200000e0000 */
[C---:B------:R-:W-:Y:S01]  /*b980*/  ISETP.GE.AND P1, PT, R215.reuse, c[0x0][0x1d4], PT ;  /* 0x00007500d7007a0c */ /* 0x040fe20003f26270 */
[----:B------:R-:W-:Y:S01]  /*b990*/  IMAD.SHL.U32 R214, R214, 0x2, RZ ;  /* 0x00000002d6d67824 */ /* 0x000fe200078e00ff */
[----:B------:R-:W-:Y:S01]  /*b9a0*/  IADD3 R13, R215, 0x40, RZ ;  /* 0x00000040d70d7810 */ /* 0x000fe20007ffe0ff */
[----:B------:R-:W-:Y:S01]  /*b9b0*/  BSSY B0, `(.L_x_2358) ;  /* 0x0000030000007945 */ /* 0x000fe20003800000 */
[----:B------:R-:W-:-:S02]  /*b9c0*/  ISETP.LT.OR P0, PT, R0, 0x1, P1 ;  /* 0x000000010000780c */ /* 0x000fc40000f01670 */
[----:B------:R-:W-:Y:S02]  /*b9d0*/  ISETP.GE.AND P4, PT, R13, c[0x0][0x1d4], PT ;  /* 0x000075000d007a0c */ /* 0x000fe40003f86270 */
[----:B------:R-:W-:Y:S02]  /*b9e0*/  IADD3 R13, R215, 0x80, RZ ;  /* 0x00000080d70d7810 */ /* 0x000fe40007ffe0ff */
[----:B------:R-:W-:Y:S02]  /*b9f0*/  ISETP.GT.AND P5, PT, R113, 0x7f, PT ;  /* 0x0000007f7100780c */ /* 0x000fe40003fa4270 */
[----:B------:R-:W-:Y:S02]  /*ba00*/  ISETP.GE.AND P3, PT, R13, c[0x0][0x1d4], PT ;  /* 0x000075000d007a0c */ /* 0x000fe40003f66270 */
[----:B------:R-:W-:Y:S02]  /*ba10*/  IADD3 R13, R215, 0xc0, RZ ;  /* 0x000000c0d70d7810 */ /* 0x000fe40007ffe0ff */
[----:B------:R-:W-:-:S02]  /*ba20*/  LOP3.LUT R213, R213, 0xfffff7ff, RZ, 0xc0, !PT ;  /* 0xfffff7ffd5d57812 */ /* 0x000fc400078ec0ff */
[----:B------:R-:W-:Y:S01]  /*ba30*/  ISETP.GE.AND P2, PT, R13, c[0x0][0x1d4], PT ;  /* 0x000075000d007a0c */ /* 0x000fe20003f46270 */
[----:B--2-45:R-:W-:-:S04]  /*ba40*/  IMAD.WIDE R14, R215, 0x2, R2 ;  /* 0x00000002d70e7825 */ /* 0x034fc800078e0202 */
[----:B------:R-:W-:Y:S01]  /*ba50*/  @P5 LOP3.LUT R213, R213, 0x800, RZ, 0xfc, !PT ;  /* 0x00000800d5d55812 */ /* 0x000fe200078efcff */
[----:B------:R-:W-:Y:S01]  /*ba60*/  @!PT LDS RZ, [RZ] ;  /* 0x00000000fffff984 */ /* 0x000fe20000000800 */
[----:B------:R-:W-:Y:S01]  /*ba70*/  @!PT LDS RZ, [RZ] ;  /* 0x00000000fffff984 */ /* 0x000fe20000000800 */
[----:B------:R2:W-:Y:S01]  /*ba80*/  LDGSTS.E.BYPASS.LTC128B.128 [R214+0x4080], [R14.64], !P0 ;  /* 0x040800000ed67fae */ /* 0x0005e2000c101d4a */
[----:B------:R-:W-:Y:S01]  /*ba90*/  ISETP.LT.OR P0, PT, R0, 0x1, P4 ;  /* 0x000000010000780c */ /* 0x000fe20002701670 */
[----:B--2---:R-:W-:-:S12]  /*baa0*/  IMAD.WIDE R14, R232, 0x2, R2 ;  /* 0x00000002e80e7825 */ /* 0x004fd800078e0202 */
[----:B------:R2:W-:Y:S01]  /*bab0*/  LDGSTS.E.BYPASS.LTC128B.128 [R214+0x5880], [R14.64], !P0 ;  /* 0x058800000ed67fae */ /* 0x0005e2000c101d4a */
[----:B------:R-:W-:Y:S01]  /*bac0*/  ISETP.LT.OR P0, PT, R0, 0x1, P3 ;  /* 0x000000010000780c */ /* 0x000fe20001f01670 */
[----:B--2---:R-:W-:-:S04]  /*bad0*/  IMAD.WIDE R14, R231, 0x2, R2 ;  /* 0x00000002e70e7825 */ /* 0x004fc800078e0202 */
[----:B------:R-:W-:-:S08]  /*bae0*/  IMAD.WIDE R2, R230, 0x2, R2 ;  /* 0x00000002e6027825 */ /* 0x000fd000078e0202 */
[----:B------:R2:W-:Y:S01]  /*baf0*/  LDGSTS.E.BYPASS.LTC128B.128 [R214+0x7080], [R14.64], !P0 ;  /* 0x070800000ed67fae */ /* 0x0005e2000c101d4a */
[----:B------:R-:W-:-:S13]  /*bb00*/  ISETP.LT.OR P0, PT, R0, 0x1, P2 ;  /* 0x000000010000780c */ /* 0x000fda0001701670 */
[----:B------:R4:W-:Y:S02]  /*bb10*/  LDGSTS.E.BYPASS.LTC128B.128 [R214+0x8880], [R2.64], !P0 ;  /* 0x0888000002d67fae */ /* 0x0009e4000c101d4a */
[----:B----4-:R-:W-:Y:S01]  /*bb20*/  SHF.R.S32.HI R2, RZ, 0x1f, R215 ;  /* 0x0000001fff027819 */ /* 0x010fe200000114d7 */
[----:B------:R-:W-:Y:S05]  /*bb30*/  @P5 BRA `(.L_x_2359) ;  /* 0x0000017000005947 */ /* 0x000fea0003800000 */
[----:B--2---:R-:W-:Y:S05]  /*bb40*/  BRA.DIV ~URZ, `(.L_x_2360) ;  /* 0x000140c27f007947 */ /* 0x004fea000b800000 */
[----:B------:R-:W2:Y:S04]  /*bb50*/  SHFL.IDX PT, R4, R4, 0x1, 0x181f ;  /* 0x00381f0004047f89 */ /* 0x000ea800000e0000 */
[----:B------:R4:W3:Y:S02]  /*bb60*/  SHFL.IDX PT, R2, R6, 0x1, 0x181f ;  /* 0x00381f0006027f89 */ /* 0x0008e400000e0000 */
.L_x_2523:
[C---:B---3--:R-:W-:Y:S02]  /*bb70*/  LEA R22, P0, R232.reuse, R2, 0x1 ;  /* 0x00000002e8167211 */ /* 0x048fe400078008ff */
[----:B------:R-:W-:Y:S02]  /*bb80*/  SHF.R.S32.HI R3, RZ, 0x1f, R215 ;  /* 0x0000001fff037819 */ /* 0x000fe400000114d7 */
[----:B--2---:R-:W-:-:S02]  /*bb90*/  LEA.HI.X R23, R232, R4, R244, 0x1, P0 ;  /* 0x00000004e8177211 */ /* 0x004fc400000f0cf4 */
[----:B------:R-:W-:-:S04]  /*bba0*/  LEA R20, P0, R231, R2, 0x1 ;  /* 0x00000002e7147211 */ /* 0x000fc800078008ff */
[----:B------:R-:W-:Y:S02]  /*bbb0*/  LEA.HI.X R21, R231, R4, R243, 0x1, P0 ;  /* 0x00000004e7157211 */ /* 0x000fe400000f0cf3 */
[----:B------:R-:W-:-:S04]  /*bbc0*/  LEA R14, P0, R215, R2, 0x1 ;  /* 0x00000002d70e7211 */ /* 0x000fc800078008ff */
[----:B------:R-:W-:Y:S02]  /*bbd0*/  LEA.HI.X R15, R215, R4, R3, 0x1, P0 ;  /* 0x00000004d70f7211 */ /* 0x000fe400000f0c03 */
[----:B------:R-:W-:-:S13]  /*bbe0*/  ISETP.LT.OR P0, PT, R0, 0x21, P1 ;  /* 0x000000210000780c */ /* 0x000fda0000f01670 */
[----:B------:R-:W-:Y:S01]  /*bbf0*/  @!PT LDS RZ, [RZ] ;  /* 0x00000000fffff984 */ /* 0x000fe20000000800 */
[----:B------:R-:W-:Y:S01]  /*bc00*/  @!PT LDS RZ, [RZ] ;  /* 0x00000000fffff984 */ /* 0x000fe20000000800 */
[----:B------:R-:W-:Y:S01]  /*bc10*/  @!PT LDS RZ, [RZ] ;  /* 0x00000000fffff984 */ /* 0x000fe20000000800 */
[----:B------:R2:W-:Y:S01]  /*bc20*/  LDGSTS.E.BYPASS.LTC128B.128 [R214+0x5080], [R14.64], !P0 ;  /* 0x050800000ed67fae */ /* 0x0005e2000c101d4a */
[----:B------:R-:W-:-:S04]  /*bc30*/  LEA R2, P0, R230, R2, 0x1 ;  /* 0x00000002e6027211 */ /* 0x000fc800078008ff */
[----:B------:R-:W-:Y:S02]  /*bc40*/  LEA.HI.X R3, R230, R4, R242, 0x1, P0 ;  /* 0x00000004e6037211 */ /* 0x000fe400000f0cf2 */
[----:B------:R-:W-:-:S13]  /*bc50*/  ISETP.LT.OR P0, PT, R0, 0x21, P4 ;  /* 0x000000210000780c */ /* 0x000fda0002701670 */
[----:B------:R2:W-:Y:S01]  /*bc60*/  LDGSTS.E.BYPASS.LTC128B.128 [R214+0x6880], [R22.64], !P0 ;  /* 0x0688000016d67fae */ /* 0x0005e2000c101d4a */
[----:B------:R-:W-:-:S13]  /*bc70*/  ISETP.LT.OR P0, PT, R0, 0x21, P3 ;  /* 0x000000210000780c */ /* 0x000fda0001f01670 */
[----:B------:R2:W-:Y:S01]  /*bc80*/  LDGSTS.E.BYPASS.LTC128B.128 [R214+0x8080], [R20.64], !P0 ;  /* 0x0808000014d67fae */ /* 0x0005e2000c101d4a */
[----:B------:R-:W-:-:S13]  /*bc90*/  ISETP.LT.OR P0, PT, R0, 0x21, P2 ;  /* 0x000000210000780c */ /* 0x000fda0001701670 */
[----:B------:R2:W-:Y:S02]  /*bca0*/  LDGSTS.E.BYPASS.LTC128B.128 [R214+0x9880], [R2.64], !P0 ;  /* 0x0988000002d67fae */ /* 0x0005e4000c101d4a */
.L_x_2359:
[----:B--2---:R-:W-:Y:S05]  /*bcb0*/  BSYNC B0 ;  /* 0x0000000000007941 */ /* 0x004fea0003800000 */
.L_x_2358:
[----:B------:R-:W-:Y:S01]  /*bcc0*/  IMAD.MOV.U32 R0, RZ, RZ, 0x40 ;  /* 0x00000040ff007424 */ /* 0x000fe200078e00ff */
[----:B------:R-:W-:Y:S01]  /*bcd0*/  LOP3.LUT P0, RZ, R146, 0x4, RZ, 0xc0, !PT ;  /* 0x0000000492ff7812 */ /* 0x000fe2000780c0ff */
[----:B------:R-:W0:Y:S01]  /*bce0*/  LDGDEPBAR ;  /* 0x00000000000079af */ /* 0x000e220000000000 */
[----:B------:R-:W-:Y:S01]  /*bcf0*/  WARPSYNC 0xffffffff ;  /* 0xffffffff00007948 */ /* 0x000fe20003800000 */
[C---:B-1-3--:R-:W-:Y:S01]  /*bd00*/  HMMA.16816.F32.BF16 R32, R8.reuse, R28, RZ ;  /* 0x0000001c0820723c */ /* 0x04afe200000418ff */
[----:B------:R-:W-:Y:S01]  /*bd10*/  SEL R0, R0, 0xffffffc0, !P0 ;  /* 0xffffffc000007807 */ /* 0x000fe20004000000 */
[----:B------:R-:W-:Y:S01]  /*bd20*/  BSSY B1, `(.L_x_2361) ;  /* 0x0000107000017945 */ /* 0x000fe20003800000 */
[----:B------:R-:W-:Y:S02]  /*bd30*/  ISETP.GT.AND P0, PT, R129, R247, PT ;  /* 0x000000f78100720c */ /* 0x000fe40003f04270 */
[C---:B------:R-:W-:Y:S01]  /*bd40*/  IADD3 R210, R201.reuse, 0x4800, RZ ;  /* 0x00004800c9d27810 */ /* 0x040fe20007ffe0ff */
[--C-:B------:R-:W-:Y:S01]  /*bd50*/  IMAD.IADD R147, R192, 0x1, R0.reuse ;  /* 0x00000001c0937824 */ /* 0x100fe200078e0200 */
[C---:B------:R-:W-:Y:S01]  /*bd60*/  IADD3 R209, R201.reuse, 0x5800, RZ ;  /* 0x00005800c9d17810 */ /* 0x040fe20007ffe0ff */
[----:B------:R-:W-:Y:S01]  /*bd70*/  HMMA.16816.F32.BF16 R28, R8, R30, RZ ;  /* 0x0000001e081c723c */ /* 0x000fe200000418ff */
[C---:B------:R-:W-:Y:S01]  /*bd80*/  IMAD.IADD R15, R201.reuse, 0x1, R0 ;  /* 0x00000001c90f7824 */ /* 0x040fe200078e0200 */
[C---:B------:R-:W-:Y:S01]  /*bd90*/  IADD3 R208, R201.reuse, 0x5000, RZ ;  /* 0x00005000c9d07810 */ /* 0x040fe20007ffe0ff */
[----:B------:R-:W-:Y:S01]  /*bda0*/  LDSM.16.M88.4 R52, [R147] ;  /* 0x000000009334783b */ /* 0x000fe20000000200 */
[----:B------:R-:W-:-:S02]  /*bdb0*/  IADD3 R207, R201, 0x3000, RZ ;  /* 0x00003000c9cf7810 */ /* 0x000fc40007ffe0ff */
[C---:B------:R-:W-:Y:S01]  /*bdc0*/  IADD3 R206, R201.reuse, 0x4000, RZ ;  /* 0x00004000c9ce7810 */ /* 0x040fe20007ffe0ff */
[----:B------:R-:W-:Y:S01]  /*bdd0*/  LDSM.16.M88.4 R60, [R147+0x800] ;  /* 0x00080000933c783b */ /* 0x000fe20000000200 */
[C---:B------:R-:W-:Y:S01]  /*bde0*/  HMMA.16816.F32.BF16 R24, R8.reuse, R36, RZ ;  /* 0x000000240818723c */ /* 0x040fe200000418ff */
[C---:B------:R-:W-:Y:S02]  /*bdf0*/  IADD3 R205, R201.reuse, 0x3800, RZ ;  /* 0x00003800c9cd7810 */ /* 0x040fe40007ffe0ff */
[----:B------:R-:W-:Y:S01]  /*be00*/  LDSM.16.M88.4 R68, [R147+0x1000] ;  /* 0x001000009344783b */ /* 0x000fe20000000200 */
[C---:B------:R-:W-:Y:S02]  /*be10*/  IADD3 R204, R201.reuse, 0x1800, RZ ;  /* 0x00001800c9cc7810 */ /* 0x040fe40007ffe0ff */
[C---:B------:R-:W-:Y:S01]  /*be20*/  IADD3 R203, R201.reuse, 0x2800, RZ ;  /* 0x00002800c9cb7810 */ /* 0x040fe20007ffe0ff */
[----:B------:R-:W-:Y:S01]  /*be30*/  LDSM.16.M88.4 R72, [R15+0x1000] ;  /* 0x001000000f48783b */ /* 0x000fe20000000200 */
[----:B------:R-:W-:Y:S01]  /*be40*/  HMMA.16816.F32.BF16 R20, R8, R38, RZ ;  /* 0x000000260814723c */ /* 0x000fe200000418ff */
[----:B------:R-:W-:-:S07]  /*be50*/  IADD3 R202, R201, 0x2000, RZ ;  /* 0x00002000c9ca7810 */ /* 0x000fce0007ffe0ff */
[C---:B------:R-:W-:Y:S08]  /*be60*/  HMMA.16816.F32.BF16 R36, R8.reuse, R44, RZ ;  /* 0x0000002c0824723c */ /* 0x040ff000000418ff */
[----:B------:R-:W-:Y:S01]  /*be70*/  HMMA.16816.F32.BF16 R44, R8, R46, RZ ;  /* 0x0000002e082c723c */ /* 0x000fe200000418ff */
[----:B------:R-:W1:Y:S07]  /*be80*/  LDSM.16.M88.4 R8, [R200] ;  /* 0x00000000c808783b */ /* 0x000e6e0000000200 */
[C---:B------:R-:W-:Y:S08]  /*be90*/  HMMA.16816.F32.BF16 R48, R16.reuse, R40, R32 ;  /* 0x000000281030723c */ /* 0x040ff00000041820 */
        /* <DEDUP_REMOVED lines=18> */
[----:B------:R-:W5:Y:S03]  /*bfc0*/  LDSM.16.M88.4 R68, [R192+0x2800] ;  /* 0x00280000c044783b */ /* 0x000f660000000200 */
        /* <DEDUP_REMOVED lines=17> */
[C---:B-----5:R-:W-:Y:S08]  /*c0e0*/  HMMA.16816.F32.BF16 R24, R8.reuse, R68, R24 ;  /* 0x000000440818723c */ /* 0x060ff00000041818 */
[----:B------:R-:W-:Y:S01]  /*c0f0*/  HMMA.16816.F32.BF16 R20, R8, R70, R20 ;  /* 0x000000460814723c */ /* 0x000fe20000041814 */
[----:B------:R-:W1:Y:S04]  /*c100*/  LDSM.16.M88.4 R8, [R200+0x4000] ;  /* 0x00400000c808783b */ /* 0x000e680000000200 */
[----:B------:R-:W5:Y:S03]  /*c110*/  LDSM.16.M88.4 R68, [R147+0x2800] ;  /* 0x002800009344783b */ /* 0x000f660000000200 */
        /* <DEDUP_REMOVED lines=48> */
[----:B------:R-:W5:Y:S03]  /*c420*/  LDSM.16.M88.4 R68, [R15+0x4000] ;  /* 0x004000000f44783b */ /* 0x000f660000000200 */
[C---:B-1----:R-:W-:Y:S08]  /*c430*/  HMMA.16816.F32.BF16 R40, R8.reuse, R44, R40 ;  /* 0x0000002c0828723c */ /* 0x042ff00000041828 */
[C---:B------:R-:W-:Y:S01]  /*c440*/  HMMA.16816.F32.BF16 R36, R8.reuse, R46, R36 ;  /* 0x0000002e0824723c */ /* 0x040fe20000041824 */
[----:B------:R-:W-:Y:S07]  /*c450*/  LDSM.16.M88.4 R44, [R201+0x4800] ;  /* 0x00480000c92c783b */ /* 0x000fee0000000200 */
[C---:B---3--:R-:W-:Y:S08]  /*c460*/  HMMA.16816.F32.BF16 R32, R8.reuse, R56, R32 ;  /* 0x000000380820723c */ /* 0x048ff00000041820 */
        /* <DEDUP_REMOVED lines=12> */
[C---:B-----5:R-:W-:Y:S08]  /*c530*/  HMMA.16816.F32.BF16 R24, R16.reuse, R68, R24 ;  /* 0x000000441018723c */ /* 0x060ff00000041818 */
[----:B------:R-:W-:Y:S01]  /*c540*/  HMMA.16816.F32.BF16 R16, R16, R70, R20 ;  /* 0x000000461010723c */ /* 0x000fe20000041814 */
[----:B------:R-:W2:Y:S04]  /*c550*/  LDSM.16.M88.4 R20, [R198+0xc000] ;  /* 0x00c00000c614783b */ /* 0x000ea80000000200 */
[----:B------:R-:W5:Y:S03]  /*c560*/  LDSM.16.M88.4 R68, [R201+0x5800] ;  /* 0x00580000c944783b */ /* 0x000f660000000200 */
        /* <DEDUP_REMOVED lines=18> */
[----:B------:R-:W2:Y:S01]  /*c690*/  LDSM.16.M88.4 R8, [R199+0xc000] ;  /* 0x00c00000c708783b */ /* 0x000ea20000000200 */
[----:B------:R-:W-:-:S06]  /*c6a0*/  DEPBAR.LE SB0, 0x0 ;  /* 0x000080000000791a */ /* 0x000fcc0000000000 */
[C---:B-1----:R-:W-:Y:S08]  /*c6b0*/  HMMA.16816.F32.BF16 R40, R16.reuse, R56, R40 ;  /* 0x000000381028723c */ /* 0x042ff00000041828 */
[C---:B------:R-:W-:Y:S08]  /*c6c0*/  HMMA.16816.F32.BF16 R36, R16.reuse, R58, R36 ;  /* 0x0000003a1024723c */ /* 0x040ff00000041824 */
[C---:B------:R-:W-:Y:S08]  /*c6d0*/  HMMA.16816.F32.BF16 R32, R16.reuse, R60, R32 ;  /* 0x0000003c1020723c */ /* 0x040ff00000041820 */
[C---:B------:R-:W-:Y:S08]  /*c6e0*/  HMMA.16816.F32.BF16 R28, R16.reuse, R62, R28 ;  /* 0x0000003e101c723c */ /* 0x040ff0000004181c */
[C---:B---3--:R-:W-:Y:S08]  /*c6f0*/  HMMA.16816.F32.BF16 R24, R16.reuse, R64, R24 ;  /* 0x000000401018723c */ /* 0x048ff00000041818 */
        /* <DEDUP_REMOVED lines=10> */
[----:B------:R-:W2:Y:S04]  /*c7a0*/  LDL R2, [R1+0x84] ;  /* 0x0000840001027983 */ /* 0x000ea80000100800 */
[----:B------:R-:W3:Y:S04]  /*c7b0*/  LDL.64 R80, [R1+0x90] ;  /* 0x0000900001507983 */ /* 0x000ee80000100a00 */
[----:B------:R-:W5:Y:S01]  /*c7c0*/  LDL R4, [R1+0x9c] ;  /* 0x00009c0001047983 */ /* 0x000f620000100800 */
[----:B------:R-:W-:-:S02]  /*c7d0*/  IMAD.MOV.U32 R0, RZ, RZ, 0x1 ;  /* 0x00000001ff007424 */ /* 0x000fc400078e00ff */
[----:B------:R-:W-:Y:S01]  /*c7e0*/  IMAD.IADD R3, R251, 0x1, R241 ;  /* 0x00000001fb037824 */ /* 0x000fe200078e02f1 */
[----:B----4-:R-:W4:Y:S02]  /*c7f0*/  LDL.64 R78, [R1+0x88] ;  /* 0x00008800014e7983 */ /* 0x010f240000100a00 */
[----:B------:R-:W-:Y:S02]  /*c800*/  ISETP.NE.AND P0, PT, R0, c[0x0][0x2b8], PT ;  /* 0x0000ae0000007a0c */ /* 0x000fe40003f05270 */
[C---:B------:R-:W-:Y:S01]  /*c810*/  ISETP.GT.AND P1, PT, R3.reuse, 0x2f, PT ;  /* 0x0000002f0300780c */ /* 0x040fe20003f24270 */
[----:B------:R-:W-:Y:S01]  /*c820*/  IMAD.MOV.U32 R224, RZ, RZ, RZ ;  /* 0x000000ffffe07224 */ /* 0x000fe200078e00ff */
[----:B------:R-:W3:Y:S01]  /*c830*/  LDL R6, [R1+0x98] ;  /* 0x0000980001067983 */ /* 0x000ee20000100800 */
[----:B--2---:R-:W-:-:S04]  /*c840*/  IADD3 R2, R3, R128, R2 ;  /* 0x0000008003027210 */ /* 0x004fc80007ffe002 */
[----:B------:R-:W-:-:S05]  /*c850*/  IADD3 R2, R2, -0x30, RZ ;  /* 0xffffffd002027810 */ /* 0x000fca0007ffe0ff */
[----:B------:R-:W-:-:S04]  /*c860*/  @P0 IMAD.HI.U32 R3, R2, c[0x0][0x2bc], RZ ;  /* 0x0000af0002030a27 */ /* 0x000fc800078e00ff */
[----:B------:R-:W-:Y:S01]  /*c870*/  IMAD.MOV.U32 R0, RZ, RZ, R2 ;  /* 0x000000ffff007224 */ /* 0x000fe200078e0002 */
[----:B------:R-:W-:-:S04]  /*c880*/  @P0 SHF.R.U32.HI R0, RZ, c[0x0][0x2c0], R3 ;  /* 0x0000b000ff000a19 */ /* 0x000fc80000011603 */
[----:B---3--:R-:W-:-:S04]  /*c890*/  @!P1 IADD3 R3, P0, R0, R80, RZ ;  /* 0x0000005000039210 */ /* 0x008fc80007f1e0ff */
[----:B-----5:R-:W-:Y:S02]  /*c8a0*/  @!P1 LEA.HI.X.SX32 R4, R0, R4, 0x1, P0 ;  /* 0x0000000400049211 */ /* 0x020fe400000f0eff */
[----:B------:R-:W-:-:S04]  /*c8b0*/  @!P1 LEA R8, P0, R3, c[0x0][0x2a0], 0x2 ;  /* 0x0000a80003089a11 */ /* 0x000fc800078010ff */
[----:B------:R-:W-:-:S05]  /*c8c0*/  @!P1 LEA.HI.X R9, R3, c[0x0][0x2a4], R4, 0x2, P0 ;  /* 0x0000a90003099a11 */ /* 0x000fca00000f1404 */
[----:B------:R-:W2:Y:S01]  /*c8d0*/  @!P1 LDG.E R224, [R8.64] ;  /* 0x0000000a08e09981 */ /* 0x000ea2000c1e1900 */
[----:B------:R-:W-:Y:S01]  /*c8e0*/  IMAD.MOV R0, RZ, RZ, -R0 ;  /* 0x000000ffff007224 */ /* 0x000fe200078e0a00 */
[----:B------:R-:W-:-:S03]  /*c8f0*/  IADD3 R14, -R241, 0x30, RZ ;  /* 0x00000030f10e7810 */ /* 0x000fc60007ffe1ff */
        /* <DEDUP_REMOVED lines=8> */
[----:B------:R-:W-:-:S04]  /*c980*/  IMAD R0, R0, c[0x0][0x1f0], RZ ;  /* 0x00007c0000007a24 */ /* 0x000fc800078e02ff */
[----:B------:R-:W-:Y:S01]  /*c990*/  IMAD R4, R224, c[0x0][0x1f4], R0 ;  /* 0x00007d00e0047a24 */ /* 0x000fe200078e0200 */
[----:B----4-:R-:W-:-:S04]  /*c9a0*/  IADD3 R0, P0, R78, R2, RZ ;  /* 0x000000024e007210 */ /* 0x010fc80007f1e0ff */
[----:B------:R-:W-:Y:S02]  /*c9b0*/  IADD3.X R2, R6, R3, R4, P0, !PT ;  /* 0x0000000306027210 */ /* 0x000fe400007fe404 */
[----:B------:R-:W-:-:S04]  /*c9c0*/  LEA R13, P0, R0, c[0x0][0x1c8], 0x1 ;  /* 0x00007200000d7a11 */ /* 0x000fc800078008ff */
[----:B------:R-:W-:Y:S02]  /*c9d0*/  LEA.HI.X R6, R0, c[0x0][0x1cc], R2, 0x1, P0 ;  /* 0x0000730000067a11 */ /* 0x000fe400000f0c02 */
[----:B------:R-:W-:Y:S01]  /*c9e0*/  ISETP.GE.AND P0, PT, R14, 0x1, PT ;  /* 0x000000010e00780c */ /* 0x000fe20003f06270 */
[----:B------:R-:W-:Y:S10]  /*c9f0*/  BRA.DIV ~URZ, `(.L_x_2363) ;  /* 0x000132e27f007947 */ /* 0x000ff4000b800000 */
[----:B------:R1:W2:Y:S02]  /*ca00*/  SHFL.IDX PT, R4, R6, RZ, 0x181f ;  /* 0x00181fff06047589 */ /* 0x0002a400000e0000 */
.L_x_2524:
[----:B------:R-:W-:Y:S05]  /*ca10*/  BRA.DIV ~URZ, `(.L_x_2364) ;  /* 0x000133327f007947 */ /* 0x000fea000b800000 */
[----:B------:R3:W4:Y:S02]  /*ca20*/  SHFL.IDX PT, R0, R13, RZ, 0x181f ;  /* 0x00181fff0d007589 */ /* 0x00072400000e0000 */
.L_x_2525:
[----:B------:R-:W-:Y:S01]  /*ca30*/  BSSY B0, `(.L_x_2365) ;  /* 0x0000019000007945 */ /* 0x000fe20003800000 */
[----:B------:R-:W-:Y:S05]  /*ca40*/  @!P0 BRA `(.L_x_2366) ;  /* 0x0000017000008947 */ /* 0x000fea0003800000 */
[----:B------:R-:W-:Y:S02]  /*ca50*/  SHF.R.S32.HI R2, RZ, 0x1f, R215 ;  /* 0x0000001fff027819 */ /* 0x000fe400000114d7 */
[C---:B----4-:R-:W-:Y:S02]  /*ca60*/  LEA R16, P0, R215.reuse, R0, 0x1 ;  /* 0x00000000d7107211 */ /* 0x050fe400078008ff */
[C---:B------:R-:W-:Y:S02]  /*ca70*/  IADD3 R20, R215.reuse, 0x40, RZ ;  /* 0x00000040d7147810 */ /* 0x040fe40007ffe0ff */
[----:B--2---:R-:W-:-:S02]  /*ca80*/  LEA.HI.X R17, R215, R4, R2, 0x1, P0 ;  /* 0x00000004d7117211 */ /* 0x004fc400000f0c02 */
[C---:B------:R-:W-:Y:S02]  /*ca90*/  LEA R10, P0, R232.reuse, R0, 0x1 ;  /* 0x00000000e80a7211 */ /* 0x040fe400078008ff */
[C---:B------:R-:W-:Y:S02]  /*caa0*/  IADD3 R19, R215.reuse, 0x80, RZ ;  /* 0x00000080d7137810 */ /* 0x040fe40007ffe0ff */
[C---:B------:R-:W-:Y:S02]  /*cab0*/  IADD3 R18, R215.reuse, 0xc0, RZ ;  /* 0x000000c0d7127810 */ /* 0x040fe40007ffe0ff */
[----:B------:R-:W-:Y:S02]  /*cac0*/  ISETP.GE.AND P4, PT, R215, c[0x0][0x1d4], PT ;  /* 0x00007500d7007a0c */ /* 0x000fe40003f86270 */
[----:B------:R-:W-:Y:S02]  /*cad0*/  LEA.HI.X R11, R232, R4, R244, 0x1, P0 ;  /* 0x00000004e80b7211 */ /* 0x000fe400000f0cf4 */
[----:B------:R-:W-:-:S02]  /*cae0*/  ISETP.GE.AND P3, PT, R20, c[0x0][0x1d4], PT ;  /* 0x0000750014007a0c */ /* 0x000fc40003f66270 */
[----:B------:R-:W-:Y:S02]  /*caf0*/  LEA R8, P0, R231, R0, 0x1 ;  /* 0x00000000e7087211 */ /* 0x000fe400078008ff */
[----:B------:R-:W-:Y:S02]  /*cb00*/  ISETP.GE.AND P2, PT, R19, c[0x0][0x1d4], PT ;  /* 0x0000750013007a0c */ /* 0x000fe40003f46270 */
[----:B------:R-:W-:Y:S02]  /*cb10*/  ISETP.GE.AND P1, PT, R18, c[0x0][0x1d4], PT ;  /* 0x0000750012007a0c */ /* 0x000fe40003f26270 */
[----:B------:R-:W-:Y:S01]  /*cb20*/  LEA.HI.X R9, R231, R4, R243, 0x1, P0 ;  /* 0x00000004e7097211 */ /* 0x000fe200000f0cf3 */
[----:B------:R-:W-:Y:S01]  /*cb30*/  @!PT LDS RZ, [RZ] ;  /* 0x00000000fffff984 */ /* 0x000fe20000000800 */
[----:B------:R-:W-:Y:S01]  /*cb40*/  @!PT LDS RZ, [RZ] ;  /* 0x00000000fffff984 */ /* 0x000fe20000000800 */
[----:B------:R-:W-:Y:S01]  /*cb50*/  @!PT LDS RZ, [RZ] ;  /* 0x00000000fffff984 */ /* 0x000fe20000000800 */
[----:B------:R2:W-:Y:S01]  /*cb60*/  LDGSTS.E.BYPASS.LTC128B.128 [R214+0xa080], [R16.64], !P4 ;  /* 0x0a08000010d67fae */ /* 0x0005e2000e101d4a */
[----:B------:R-:W-:-:S03]  /*cb70*/  LEA R2, P0, R230, R0, 0x1 ;  /* 0x00000000e6027211 */ /* 0x000fc600078008ff */
[----:B------:R2:W-:Y:S01]  /*cb80*/  LDGSTS.E.BYPASS.LTC128B.128 [R214+0xb880], [R10.64], !P3 ;  /* 0x0b8800000ad67fae */ /* 0x0005e2000d901d4a */
[----:B------:R-:W-:-:S03]  /*cb90*/  LEA.HI.X R3, R230, R4, R242, 0x1, P0 ;  /* 0x00000004e6037211 */ /* 0x000fc600000f0cf2 */
[----:B------:R2:W-:Y:S04]  /*cba0*/  LDGSTS.E.BYPASS.LTC128B.128 [R214+0xd080], [R8.64], !P2 ;  /* 0x0d08000008d67fae */ /* 0x0005e8000d101d4a */
[----:B------:R2:W-:Y:S02]  /*cbb0*/  LDGSTS.E.BYPASS.LTC128B.128 [R214+0xe880], [R2.64], !P1 ;  /* 0x0e88000002d67fae */ /* 0x0005e4000c901d4a */
.L_x_2366:
[----:B------:R-:W-:Y:S05]  /*cbc0*/  BSYNC B0 ;  /* 0x0000000000007941 */ /* 0x000fea0003800000 */
.L_x_2365:
[----:B------:R-:W-:Y:S05]  /*cbd0*/  BRA.DIV ~URZ, `(.L_x_2367) ;  /* 0x000131e27f007947 */ /* 0x000fea000b800000 */
[----:B--2---:R2:W1:Y:S04]  /*cbe0*/  SHFL.IDX PT, R4, R6, 0x1, 0x181f ;  /* 0x00381f0006047f89 */ /* 0x00446800000e0000 */
[----:B----4-:R2:W4:Y:S02]  /*cbf0*/  SHFL.IDX PT, R0, R13, 0x1, 0x181f ;  /* 0x00381f000d007f89 */ /* 0x01052400000e0000 */
.L_x_2526:
[----:B------:R-:W-:-:S13]  /*cc00*/  ISETP.GE.AND P0, PT, R14, 0x21, PT ;  /* 0x000000210e00780c */ /* 0x000fda0003f06270 */
[----:B------:R-:W-:Y:S05]  /*cc10*/  @!P0 BRA `(.L_x_2362) ;  /* 0x0000017000008947 */ /* 0x000fea0003800000 */
[----:B------:R-:W-:Y:S02]  /*cc20*/  SHF.R.S32.HI R2, RZ, 0x1f, R215 ;  /* 0x0000001fff027819 */ /* 0x000fe400000114d7 */
[C---:B----4-:R-:W-:Y:S02]  /*cc30*/  LEA R16, P0, R215.reuse, R0, 0x1 ;  /* 0x00000000d7107211 */ /* 0x050fe400078008ff */
[C---:B------:R-:W-:Y:S02]  /*cc40*/  IADD3 R18, R215.reuse, 0x40, RZ ;  /* 0x00000040d7127810 */ /* 0x040fe40007ffe0ff */
[C---:B-1----:R-:W-:Y:S02]  /*cc50*/  LEA.HI.X R17, R215.reuse, R4, R2, 0x1, P0 ;  /* 0x00000004d7117211 */ /* 0x042fe400000f0c02 */
[----:B------:R-:W-:Y:S02]  /*cc60*/  LEA R10, P0, R232, R0, 0x1 ;  /* 0x00000000e80a7211 */ /* 0x000fe400078008ff */
[----:B--23--:R-:W-:-:S02]  /*cc70*/  IADD3 R13, R215, 0x80, RZ ;  /* 0x00000080d70d7810 */ /* 0x00cfc40007ffe0ff */
[C---:B------:R-:W-:Y:S02]  /*cc80*/  IADD3 R6, R215.reuse, 0xc0, RZ ;  /* 0x000000c0d7067810 */ /* 0x040fe40007ffe0ff */
[----:B------:R-:W-:Y:S02]  /*cc90*/  ISETP.GE.AND P4, PT, R215, c[0x0][0x1d4], PT ;  /* 0x00007500d7007a0c */ /* 0x000fe40003f86270 */
[----:B------:R-:W-:Y:S02]  /*cca0*/  LEA.HI.X R11, R232, R4, R244, 0x1, P0 ;  /* 0x00000004e80b7211 */ /* 0x000fe400000f0cf4 */
[----:B------:R-:W-:Y:S02]  /*ccb0*/  ISETP.GE.AND P3, PT, R18, c[0x0][0x1d4], PT ;  /* 0x0000750012007a0c */ /* 0x000fe40003f66270 */
[----:B------:R-:W-:Y:S02]  /*ccc0*/  LEA R8, P0, R231, R0, 0x1 ;  /* 0x00000000e7087211 */ /* 0x000fe400078008ff */
[----:B------:R-:W-:-:S02]  /*ccd0*/  ISETP.GE.AND P2, PT, R13, c[0x0][0x1d4], PT ;  /* 0x000075000d007a0c */ /* 0x000fc40003f46270 */
        /* <DEDUP_REMOVED lines=11> */
.L_x_2362:
[----:B------:R-:W-:Y:S05]  /*cd90*/  BSYNC B1 ;  /* 0x0000000000017941 */ /* 0x000fea0003800000 */
.L_x_2361:
[----:B-1----:R-:W5:Y:S01]  /*cda0*/  LDL R10, [R1+0x4] ;  /* 0x00000400010a7983 */ /* 0x002f620000100800 */
[----:B----4-:R-:W-:Y:S01]  /*cdb0*/  SHF.R.S32.HI R0, RZ, 0x1f, R76 ;  /* 0x0000001fff007819 */ /* 0x010fe2000001144c */
[----:B------:R-:W-:Y:S01]  /*cdc0*/  IMAD.MOV.U32 R9, RZ, RZ, 0x1 ;  /* 0x00000001ff097424 */ /* 0x000fe200078e00ff */
[----:B------:R-:W-:Y:S01]  /*cdd0*/  ULDC UR4, c[0x0][0x324] ;  /* 0x0000c90000047ab9 */ /* 0x000fe20000000800 */
[----:B------:R-:W0:Y:S01]  /*cde0*/  LDGDEPBAR ;  /* 0x00000000000079af */ /* 0x000e220000000000 */
[CC--:B------:R-:W-:Y:S01]  /*cdf0*/  LEA.HI R2, R0.reuse, R76.reuse, RZ, 0x5 ;  /* 0x0000004c00027211 */ /* 0x0c0fe200078f28ff */
[----:B------:R-:W-:Y:S01]  /*ce00*/  ULOP3.LUT UR4, URZ, UR4, URZ, 0x33, !UPT ;  /* 0x000000043f047292 */ /* 0x000fe2000f8e333f */
[----:B------:R-:W-:-:S02]  /*ce10*/  LEA.HI R0, R0, R76, RZ, 0x2 ;  /* 0x0000004c00007211 */ /* 0x000fc400078f10ff */
[----:B--2---:R-:W-:Y:S02]  /*ce20*/  LOP3.LUT R6, R2, 0xffffffe0, RZ, 0xc0, !PT ;  /* 0xffffffe002067812 */ /* 0x004fe400078ec0ff */
[----:B------:R-:W-:Y:S02]  /*ce30*/  LOP3.LUT R3, R0, 0xfffffffc, RZ, 0xc0, !PT ;  /* 0xfffffffc00037812 */ /* 0x000fe400078ec0ff */
[----:B------:R-:W-:Y:S01]  /*ce40*/  SHF.R.S32.HI R4, RZ, 0x5, R2 ;  /* 0x00000005ff047819 */ /* 0x000fe20000011402 */
[C---:B------:R-:W-:Y:S01]  /*ce50*/  IMAD.IADD R0, R76.reuse, 0x1, -R6 ;  /* 0x000000014c007824 */ /* 0x040fe200078e0a06 */
[----:B------:R-:W-:Y:S01]  /*ce60*/  SHF.R.S32.HI R6, RZ, 0x1f, R2 ;  /* 0x0000001fff067819 */ /* 0x000fe20000011402 */
[----:B------:R-:W-:Y:S01]  /*ce70*/  IMAD.IADD R2, R76, 0x1, -R3 ;  /* 0x000000014c027824 */ /* 0x000fe200078e0a03 */
[----:B------:R-:W-:Y:S02]  /*ce80*/  ISETP.NE.AND P0, PT, R9, c[0x0][0x2c4], PT ;  /* 0x0000b10009007a0c */ /* 0x000fe40003f05270 */
[----:B------:R-:W-:-:S02]  /*ce90*/  LEA.HI R8, R6, R4, RZ, 0x3 ;  /* 0x0000000406087211 */ /* 0x000fc400078f18ff */
[----:B------:R-:W-:Y:S02]  /*cea0*/  SHF.R.S32.HI R3, RZ, 0x1f, R0 ;  /* 0x0000001fff037819 */ /* 0x000fe40000011400 */
[----:B------:R-:W-:Y:S02]  /*ceb0*/  LOP3.LUT R8, R8, 0xffffff8, RZ, 0xc0, !PT ;  /* 0x0ffffff808087812 */ /* 0x000fe400078ec0ff */
[----:B------:R-:W-:Y:S02]  /*cec0*/  LEA.HI R6, R2, R2, RZ, 0x1 ;  /* 0x0000000202067211 */ /* 0x000fe400078f08ff */
[----:B------:R-:W-:Y:S01]  /*ced0*/  LEA.HI R3, R3, R0, RZ, 0x2 ;  /* 0x0000000003037211 */ /* 0x000fe200078f10ff */
[----:B------:R-:W-:Y:S01]  /*cee0*/  IMAD.IADD R4, R4, 0x1, -R8 ;  /* 0x0000000104047824 */ /* 0x000fe200078e0a08 */
[----:B------:R-:W-:Y:S02]  /*cef0*/  LOP3.LUT R6, R6, 0x1ffffffe, RZ, 0xc0, !PT ;  /* 0x1ffffffe06067812 */ /* 0x000fe400078ec0ff */
[----:B------:R-:W-:Y:S01]  /*cf00*/  LOP3.LUT R9, R3, 0x7ffffffc, RZ, 0xc0, !PT ;  /* 0x7ffffffc03097812 */ /* 0x000fe200078ec0ff */
[----:B------:R-:W-:Y:S01]  /*cf10*/  IMAD.SHL.U32 R11, R4, 0x10, RZ ;  /* 0x00000010040b7824 */ /* 0x000fe200078e00ff */
[----:B---3--:R-:W-:Y:S01]  /*cf20*/  SHF.R.S32.HI R13, RZ, 0x2, R3 ;  /* 0x00000002ff0d7819 */ /* 0x008fe20000011403 */
[----:B------:R-:W-:-:S02]  /*cf30*/  IMAD.IADD R2, R2, 0x1, -R6 ;  /* 0x0000000102027824 */ /* 0x000fc400078e0a06 */
[----:B------:R-:W-:Y:S01]  /*cf40*/  IMAD.IADD R3, R0, 0x1, -R9 ;  /* 0x0000000100037824 */ /* 0x000fe200078e0a09 */
[----:B------:R-:W-:Y:S01]  /*cf50*/  STL [R1+0x7c], R11 ;  /* 0x00007c0b01007387 */ /* 0x000fe20000100800 */
[----:B------:R-:W-:Y:S02]  /*cf60*/  IMAD.SHL.U32 R6, R2, 0x8, RZ ;  /* 0x0000000802067824 */ /* 0x000fe400078e00ff */
[----:B------:R-:W-:Y:S01]  /*cf70*/  IMAD.IADD R0, R96, 0x1, R5 ;  /* 0x0000000160007824 */ /* 0x000fe200078e0205 */
[----:B------:R-:W-:Y:S01]  /*cf80*/  STL [R1+0x80], R13 ;  /* 0x0000800d01007387 */ /* 0x000fe20000100800 */
[----:B------:R-:W-:-:S03]  /*cf90*/  IMAD.SHL.U32 R246, R3, 0x2, RZ ;  /* 0x0000000203f67824 */ /* 0x000fc600078e00ff */
[----:B------:R1:W-:Y:S01]  /*cfa0*/  STL [R1+0x78], R6 ;  /* 0x0000780601007387 */ /* 0x0003e20000100800 */
[--C-:B------:R-:W-:Y:S02]  /*cfb0*/  IMAD.IADD R9, R0, 0x1, -R246.reuse ;  /* 0x0000000100097824 */ /* 0x100fe400078e0af6 */
[----:B-----5:R-:W-:Y:S02]  /*cfc0*/  IMAD R2, R10, 0x80, R13 ;  /* 0x000000800a027824 */ /* 0x020fe400078e020d */
[----:B------:R-:W-:-:S03]  /*cfd0*/  IMAD.IADD R10, R96, 0x1, -R246 ;  /* 0x00000001600a7824 */ /* 0x000fc600078e0af6 */
[----:B------:R-:W-:Y:S02]  /*cfe0*/  IADD3 R4, R6, R2, R11 ;  /* 0x0000000206047210 */ /* 0x000fe40007ffe00b */
[----:B------:R-:W-:-:S03]  /*cff0*/  IADD3 R2, -R246, 0x1, R0 ;  /* 0x00000001f6027810 */ /* 0x000fc60007ffe100 */
[----:B------:R-:W-:-:S04]  /*d000*/  @P0 IMAD.HI.U32 R3, R4, c[0x0][0x2c8], RZ ;  /* 0x0000b20004030a27 */ /* 0x000fc800078e00ff */
[----:B------:R-:W-:Y:S01]  /*d010*/  IMAD.IADD R2, R2, 0x1, -R240 ;  /* 0x0000000102027824 */ /* 0x000fe200078e0af0 */
[----:B------:R-:W-:-:S04]  /*d020*/  @P0 SHF.R.U32.HI R4, RZ, c[0x0][0x2cc], R3 ;  /* 0x0000b300ff040a19 */ /* 0x000fc80000011603 */
[C---:B------:R-:W-:Y:S02]  /*d030*/  IADD3 R8, R2.reuse, UR4, RZ ;  /* 0x0000000402087c10 */ /* 0x040fe4000fffe0ff */
[----:B-1----:R-:W-:Y:S01]  /*d040*/  IADD3 R6, R2, c[0x0][0x328], RZ ;  /* 0x0000ca0002067a10 */ /* 0x002fe20007ffe0ff */
[----:B------:R-:W-:Y:S05]  /*d050*/  BRA.DIV ~URZ, `(.L_x_2368) ;  /* 0x00012e327f007947 */ /* 0x000fea000b800000 */
[----:B------:R1:W2:Y:S02]  /*d060*/  SHFL.IDX PT, R3, R4, RZ, 0x1c1f ;  /* 0x001c1fff04037589 */ /* 0x0002a400000e0000 */
.L_x_2527:
[----:B------:R-:W-:Y:S01]  /*d070*/  IMAD.MOV.U32 R13, RZ, RZ, 0x1 ;  /* 0x00000001ff0d7424 */ /* 0x000fe200078e00ff */
[----:B------:R-:W-:Y:S01]  /*d080*/  LOP3.LUT R213, R213, 0xffffefff, RZ, 0xc0, !PT ;  /* 0xffffefffd5d57812 */ /* 0x000fe200078ec0ff */
[--C-:B--2---:R-:W-:Y:S02]  /*d090*/  IMAD.IADD R2, R6, 0x1, R3.reuse ;  /* 0x0000000106027824 */ /* 0x104fe400078e0203 */
[----:B------:R-:W-:Y:S01]  /*d0a0*/  IMAD.IADD R0, R8, 0x1, R3 ;  /* 0x0000000108007824 */ /* 0x000fe200078e0203 */
[----:B------:R-:W-:Y:S02]  /*d0b0*/  ISETP.LE.AND P0, PT, R13, c[0x0][0x32c], PT ;  /* 0x0000cb000d007a0c */ /* 0x000fe40003f03270 */
[----:B------:R-:W-:-:S11]  /*d0c0*/  IMNMX R2, R9, R2, PT ;  /* 0x0000000209027217 */ /* 0x000fd60003800200 */
[----:B------:R-:W-:Y:S01]  /*d0d0*/  @P0 LOP3.LUT R213, R213, 0x1000, RZ, 0xfc, !PT ;  /* 0x00001000d5d50812 */ /* 0x000fe200078efcff */
[----:B------:R-:W-:Y:S05]  /*d0e0*/  @!P0 BRA `(.L_x_2369) ;  /* 0x0000012000008947 */ /* 0x000fea0003800000 */
[----:B------:R-:W-:Y:S01]  /*d0f0*/  IADD3 R3, -R240, R5, R3 ;  /* 0x00000005f0037210 */ /* 0x000fe20007ffe103 */
[----:B------:R-:W-:Y:S03]  /*d100*/  BSSY B0, `(.L_x_2370) ;  /* 0x000000c000007945 */ /* 0x000fe60003800000 */
[----:B------:R-:W-:-:S13]  /*d110*/  ISETP.GT.AND P0, PT, R3, -0x1, PT ;  /* 0xffffffff0300780c */ /* 0x000fda0003f04270 */
[----:B------:R-:W-:Y:S05]  /*d120*/  @P0 BRA `(.L_x_2371) ;  /* 0x0000006000000947 */ /* 0x000fea0003800000 */
[----:B------:R-:W-:Y:S02]  /*d130*/  ISETP.NE.AND P0, PT, R13, c[0x0][0x32c], PT ;  /* 0x0000cb000d007a0c */ /* 0x000fe40003f05270 */
[----:B------:R-:W-:-:S11]  /*d140*/  LOP3.LUT R3, RZ, R3, RZ, 0x33, !PT ;  /* 0x00000003ff037212 */ /* 0x000fd600078e33ff */
[----:B------:R-:W-:-:S05]  /*d150*/  @P0 IMAD.HI.U32 R11, R3, c[0x0][0x330], RZ ;  /* 0x0000cc00030b0a27 */ /* 0x000fca00078e00ff */
[----:B------:R-:W-:-:S04]  /*d160*/  @P0 SHF.R.U32.HI R3, RZ, c[0x0][0x334], R11 ;  /* 0x0000cd00ff030a19 */ /* 0x000fc8000001160b */
[----:B------:R-:W-:Y:S01]  /*d170*/  LOP3.LUT R3, RZ, R3, RZ, 0x33, !PT ;  /* 0x00000003ff037212 */ /* 0x000fe200078e33ff */
[----:B------:R-:W-:Y:S05]  /*d180*/  BRA `(.L_x_2372) ;  /* 0x0000003000007947 */ /* 0x000fea0003800000 */
.L_x_2371:
[----:B------:R-:W-:-:S13]  /*d190*/  ISETP.NE.AND P0, PT, R13, c[0x0][0x32c], PT ;  /* 0x0000cb000d007a0c */ /* 0x000fda0003f05270 */
[----:B------:R-:W-:-:S05]  /*d1a0*/  @P0 IMAD.HI.U32 R11, R3, c[0x0][0x330], RZ ;  /* 0x0000cc00030b0a27 */ /* 0x000fca00078e00ff */
[----:B------:R-:W-:Y:S02]  /*d1b0*/  @P0 SHF.R.U32.HI R3, RZ, c[0x0][0x334], R11 ;  /* 0x0000cd00ff030a19 */ /* 0x000fe4000001160b */
.L_x_2372:
[----:B------:R-:W-:Y:S05]  /*d1c0*/  BSYNC B0 ;  /* 0x0000000000007941 */ /* 0x000fea0003800000 */
.L_x_2370:
[----:B------:R-:W-:-:S05]  /*d1d0*/  IMAD R3, R3, c[0x0][0x32c], R10 ;  /* 0x0000cb0003037a24 */ /* 0x000fca00078e020a */
[----:B------:R-:W-:Y:S02]  /*d1e0*/  IADD3 R11, R3, c[0x0][0x32c], RZ ;  /* 0x0000cb00030b7a10 */ /* 0x000fe40007ffe0ff */
[----:B------:R-:W-:Y:S02]  /*d1f0*/  IMNMX R0, R0, R3, !PT ;  /* 0x0000000300007217 */ /* 0x000fe40007800200 */
[----:B------:R-:W-:Y:S02]  /*d200*/  IMNMX R2, R2, R11, PT ;  /* 0x0000000b02027217 */ /* 0x000fe40003800200 */
.L_x_2369:
[C---:B------:R-:W-:Y:S02]  /*d210*/  ISETP.GE.AND P0, PT, R96.reuse, 0x2, PT ;  /* 0x000000026000780c */ /* 0x040fe40003f06270 */
[----:B------:R-:W-:Y:S02]  /*d220*/  LOP3.LUT R213, R213, 0xffffffdf, RZ, 0xc0, !PT ;  /* 0xffffffdfd5d57812 */ /* 0x000fe400078ec0ff */
[C---:B------:R-:W-:Y:S02]  /*d230*/  ISETP.GE.AND P1, PT, R96.reuse, 0x9, PT ;  /* 0x000000096000780c */ /* 0x040fe40003f26270 */
[----:B------:R-:W-:-:S02]  /*d240*/  ISETP.GE.AND P6, PT, R96, 0x11, PT ;  /* 0x000000116000780c */ /* 0x000fc40003fc6270 */
[C---:B------:R-:W-:Y:S02]  /*d250*/  ISETP.GE.AND P5, PT, R96.reuse, 0x12, PT ;  /* 0x000000126000780c */ /* 0x040fe40003fa6270 */
[C---:B------:R-:W-:Y:S02]  /*d260*/  ISETP.GE.AND P4, PT, R96.reuse, 0x19, PT ;  /* 0x000000196000780c */ /* 0x040fe40003f86270 */
[----:B------:R-:W-:Y:S02]  /*d270*/  ISETP.GE.AND P3, PT, R96, 0x1a, PT ;  /* 0x0000001a6000780c */ /* 0x000fe40003f66270 */
[----:B------:R-:W-:Y:S02]  /*d280*/  @P0 LOP3.LUT R213, R213, 0x20, RZ, 0xfc, !PT ;  /* 0x00000020d5d50812 */ /* 0x000fe400078efcff */
[----:B------:R-:W-:Y:S02]  /*d290*/  ISETP.GT.AND P0, PT, R0, 0x1, !P0 ;  /* 0x000000010000780c */ /* 0x000fe40004704270 */
[----:B------:R-:W-:-:S02]  /*d2a0*/  LOP3.LUT R213, R213, 0xfffffffd, RZ, 0xc0, !PT ;  /* 0xfffffffdd5d57812 */ /* 0x000fc400078ec0ff */
[----:B------:R-:W-:Y:S02]  /*d2b0*/  ISETP.LT.OR P0, PT, R2, 0x2, P0 ;  /* 0x000000020200780c */ /* 0x000fe40000701670 */
[----:B------:R-:W-:Y:S02]  /*d2c0*/  @P1 LOP3.LUT R213, R213, 0x2, RZ, 0xfc, !PT ;  /* 0x00000002d5d51812 */ /* 0x000fe400078efcff */
[----:B------:R-:W-:Y:S02]  /*d2d0*/  FSEL R20, R41, -INF , !P0 ;  /* 0xff80000029147808 */ /* 0x000fe40004000000 */
[----:B------:R-:W-:Y:S02]  /*d2e0*/  ISETP.GT.AND P0, PT, R0, 0x8, !P1 ;  /* 0x000000080000780c */ /* 0x000fe40004f04270 */
[----:B------:R-:W-:Y:S02]  /*d2f0*/  ISETP.GE.AND P1, PT, R96, 0xa, PT ;  /* 0x0000000a6000780c */ /* 0x000fe40003f26270 */
[----:B------:R-:W-:-:S02]  /*d300*/  ISETP.LT.OR P0, PT, R2, 0x9, P0 ;  /* 0x000000090200780c */ /* 0x000fc40000701670 */
[----:B------:R-:W-:Y:S02]  /*d310*/  ISETP.GE.AND P2, PT, R96, 0x21, PT ;  /* 0x000000216000780c */ /* 0x000fe40003f46270 */
[----:B------:R-:W-:Y:S02]  /*d320*/  FSEL R22, R52, -INF , !P0 ;  /* 0xff80000034167808 */ /* 0x000fe40004000000 */
[----:B------:R-:W-:Y:S02]  /*d330*/  ISETP.GT.AND P0, PT, R0, 0x9, !P1 ;  /* 0x000000090000780c */ /* 0x000fe40004f04270 */
[----:B------:R-:W-:Y:S02]  /*d340*/  LOP3.LUT R213, R213, 0xfffffffe, RZ, 0xc0, !PT ;  /* 0xfffffffed5d57812 */ /* 0x000fe400078ec0ff */
[----:B------:R-:W-:Y:S02]  /*d350*/  ISETP.LT.OR P0, PT, R2, 0xa, P0 ;  /* 0x0000000a0200780c */ /* 0x000fe40000701670 */
[----:B------:R-:W-:-:S02]  /*d360*/  @P1 LOP3.LUT R213, R213, 0x1, RZ, 0xfc, !PT ;  /* 0x00000001d5d51812 */ /* 0x000fc400078efcff */
[----:B------:R-:W-:Y:S02]  /*d370*/  FSEL R23, R53, -INF , !P0 ;  /* 0xff80000035177808 */ /* 0x000fe40004000000 */
[----:B------:R-:W-:Y:S02]  /*d380*/  ISETP.GT.AND P0, PT, R0, 0x10, !P6 ;  /* 0x000000100000780c */ /* 0x000fe40007704270 */
[----:B------:R-:W-:Y:S02]  /*d390*/  ISETP.GE.AND P1, PT, R96, 0x22, PT ;  /* 0x000000226000780c */ /* 0x000fe40003f26270 */
[----:B------:R-:W-:Y:S02]  /*d3a0*/  ISETP.LT.OR P0, PT, R2, 0x11, P0 ;  /* 0x000000110200780c */ /* 0x000fe40000701670 */
[----:B------:R-:W-:Y:S02]  /*d3b0*/  LOP3.LUT R213, R213, 0xfffffff7, RZ, 0xc0, !PT ;  /* 0xfffffff7d5d57812 */ /* 0x000fe400078ec0ff */
[----:B------:R-:W-:-:S02]  /*d3c0*/  FSEL R25, R36, -INF , !P0 ;  /* 0xff80000024197808 */ /* 0x000fc40004000000 */
        /* <DEDUP_REMOVED lines=29> */
[----:B------:R-:W-:-:S04]  /*d5a0*/  ISETP.GT.AND P0, PT, R0, 0x29, !P0 ;  /* 0x000000290000780c */ /* 0x000fc80004704270 */
[----:B------:R-:W-:-:S04]  /*d5b0*/  ISETP.LT.OR P0, PT, R2, 0x2a, P0 ;  /* 0x0000002a0200780c */ /* 0x000fc80000701670 */
[----:B------:R-:W-:Y:S01]  /*d5c0*/  FSEL R32, R45, -INF , !P0 ;  /* 0xff8000002d207808 */ /* 0x000fe20004000000 */
[----:B------:R-:W-:Y:S06]  /*d5d0*/  BRA.DIV ~URZ, `(.L_x_2373) ;  /* 0x000129227f007947 */ /* 0x000fec000b800000 */
[----:B------:R2:W3:Y:S02]  /*d5e0*/  SHFL.IDX PT, R3, R4, 0x1, 0x1c1f ;  /* 0x003c1f0004037f89 */ /* 0x0004e400000e0000 */
.L_x_2528:
[----:B------:R-:W-:Y:S01]  /*d5f0*/  ISETP.LE.AND P0, PT, R13, c[0x0][0x32c], PT ;  /* 0x0000cb000d007a0c */ /* 0x000fe20003f03270 */
[--C-:B---3--:R-:W-:Y:S02]  /*d600*/  IMAD.IADD R2, R6, 0x1, R3.reuse ;  /* 0x0000000106027824 */ /* 0x108fe400078e0203 */
[----:B------:R-:W-:-:S03]  /*d610*/  IMAD.IADD R0, R8, 0x1, R3 ;  /* 0x0000000108007824 */ /* 0x000fc600078e0203 */
[----:B------:R-:W-:-:S07]  /*d620*/  IMNMX R2, R9, R2, PT ;  /* 0x0000000209027217 */ /* 0x000fce0003800200 */
        /* <DEDUP_REMOVED lines=12> */
.L_x_2376:
[----:B-12---:R-:W-:-:S04]  /*d6f0*/  MOV R4, 0x1 ;  /* 0x0000000100047802 */ /* 0x006fc80000000f00 */
[----:B------:R-:W-:-:S13]  /*d700*/  ISETP.NE.AND P0, PT, R4, c[0x0][0x32c], PT ;  /* 0x0000cb0004007a0c */ /* 0x000fda0003f05270 */
[----:B------:R-:W-:-:S05]  /*d710*/  @P0 IMAD.HI.U32 R4, R3, c[0x0][0x330], RZ ;  /* 0x0000cc0003040a27 */ /* 0x000fca00078e00ff */
[----:B------:R-:W-:Y:S02]  /*d720*/  @P0 SHF.R.U32.HI R3, RZ, c[0x0][0x334], R4 ;  /* 0x0000cd00ff030a19 */ /* 0x000fe40000011604 */
.L_x_2377:
[----:B------:R-:W-:Y:S05]  /*d730*/  BSYNC B0 ;  /* 0x0000000000007941 */ /* 0x000fea0003800000 */
.L_x_2375:
[----:B------:R-:W-:-:S05]  /*d740*/  IMAD R3, R3, c[0x0][0x32c], R10 ;  /* 0x0000cb0003037a24 */ /* 0x000fca00078e020a */
[----:B------:R-:W-:Y:S02]  /*d750*/  IADD3 R4, R3, c[0x0][0x32c], RZ ;  /* 0x0000cb0003047a10 */ /* 0x000fe40007ffe0ff */
[----:B------:R-:W-:Y:S02]  /*d760*/  IMNMX R0, R0, R3, !PT ;  /* 0x0000000300007217 */ /* 0x000fe40007800200 */
[----:B------:R-:W-:Y:S02]  /*d770*/  IMNMX R2, R2, R4, PT ;  /* 0x0000000402027217 */ /* 0x000fe40003800200 */
.L_x_2374:
[----:B------:R-:W-:Y:S02]  /*d780*/  LOP3.LUT P0, RZ, R213, 0x2, RZ, 0xc0, !PT ;  /* 0x00000002d5ff7812 */ /* 0x000fe4000780c0ff */
[----:B------:R-:W-:Y:S02]  /*d790*/  FMNMX.FTZ R13, R18, R20, !PT ;  /* 0x00000014120d7209 */ /* 0x000fe40007810000 */
[----:B------:R-:W-:Y:S02]  /*d7a0*/  ISETP.GT.AND P0, PT, R0, 0x8, !P0 ;  /* 0x000000080000780c */ /* 0x000fe40004704270 */
[----:B------:R-:W-:-:S02]  /*d7b0*/  FMNMX.FTZ R13, R22, R13, !PT ;  /* 0x0000000d160d7209 */ /* 0x000fc40007810000 */
[----:B------:R-:W-:Y:S02]  /*d7c0*/  ISETP.LT.OR P0, PT, R2, 0x9, P0 ;  /* 0x000000090200780c */ /* 0x000fe40000701670 */
[----:B------:R-:W-:Y:S02]  /*d7d0*/  FMNMX.FTZ R13, R23, R13, !PT ;  /* 0x0000000d170d7209 */ /* 0x000fe40007810000 */
[----:B------:R-:W-:Y:S02]  /*d7e0*/  FSEL R9, R54, -INF , !P0 ;  /* 0xff80000036097808 */ /* 0x000fe40004000000 */
[----:B------:R-:W-:Y:S02]  /*d7f0*/  LOP3.LUT P0, RZ, R213, 0x1, RZ, 0xc0, !PT ;  /* 0x00000001d5ff7812 */ /* 0x000fe4000780c0ff */
[----:B------:R-:W-:Y:S02]  /*d800*/  FMNMX.FTZ R13, R25, R13, !PT ;  /* 0x0000000d190d7209 */ /* 0x000fe40007810000 */
[----:B------:R-:W-:-:S02]  /*d810*/  ISETP.GT.AND P0, PT, R0, 0x9, !P0 ;  /* 0x000000090000780c */ /* 0x000fc40004704270 */
[----:B------:R-:W-:Y:S02]  /*d820*/  FMNMX.FTZ R13, R26, R13, !PT ;  /* 0x0000000d1a0d7209 */ /* 0x000fe40007810000 */
[----:B------:R-:W-:Y:S02]  /*d830*/  ISETP.LT.OR P0, PT, R2, 0xa, P0 ;  /* 0x0000000a0200780c */ /* 0x000fe40000701670 */
[----:B------:R-:W-:Y:S02]  /*d840*/  FMNMX.FTZ R13, R27, R13, !PT ;  /* 0x0000000d1b0d7209 */ /* 0x000fe40007810000 */
[----:B------:R-:W-:Y:S02]  /*d850*/  FSEL R11, R55, -INF , !P0 ;  /* 0xff800000370b7808 */ /* 0x000fe40004000000 */
[----:B------:R-:W-:Y:S02]  /*d860*/  ISETP.GT.AND P0, PT, R0, 0x10, !P6 ;  /* 0x000000100000780c */ /* 0x000fe40007704270 */
[----:B------:R-:W-:-:S02]  /*d870*/  LOP3.LUT P6, RZ, R213, 0x10, RZ, 0xc0, !PT ;  /* 0x00000010d5ff7812 */ /* 0x000fc400078cc0ff */
[----:B------:R-:W-:Y:S02]  /*d880*/  ISETP.LT.OR P0, PT, R2, 0x11, P0 ;  /* 0x000000110200780c */ /* 0x000fe40000701670 */
[----:B------:R-:W-:Y:S02]  /*d890*/  FMNMX.FTZ R13, R28, R13, !PT ;  /* 0x0000000d1c0d7209 */ /* 0x000fe40007810000 */
[----:B------:R-:W-:Y:S02]  /*d8a0*/  FSEL R14, R38, -INF , !P0 ;  /* 0xff800000260e7808 */ /* 0x000fe40004000000 */
[----:B------:R-:W-:Y:S02]  /*d8b0*/  ISETP.GT.AND P0, PT, R0, 0x11, !P5 ;  /* 0x000000110000780c */ /* 0x000fe40006f04270 */
[----:B------:R-:W-:Y:S02]  /*d8c0*/  LOP3.LUT P5, RZ, R213, 0x8, RZ, 0xc0, !PT ;  /* 0x00000008d5ff7812 */ /* 0x000fe400078ac0ff */
[----:B------:R-:W-:-:S02]  /*d8d0*/  ISETP.LT.OR P0, PT, R2, 0x12, P0 ;  /* 0x000000120200780c */ /* 0x000fc40000701670 */
[----:B------:R-:W-:Y:S02]  /*d8e0*/  FMNMX.FTZ R13, R29, R13, !PT ;  /* 0x0000000d1d0d7209 */ /* 0x000fe40007810000 */
[----:B------:R-:W-:Y:S02]  /*d8f0*/  FSEL R16, R39, -INF , !P0 ;  /* 0xff80000027107808 */ /* 0x000fe40004000000 */
[----:B------:R-:W-:Y:S02]  /*d900*/  ISETP.GT.AND P0, PT, R0, 0x18, !P4 ;  /* 0x000000180000780c */ /* 0x000fe40006704270 */
[----:B------:R-:W-:Y:S02]  /*d910*/  LOP3.LUT P4, RZ, R213, 0x4, RZ, 0xc0, !PT ;  /* 0x00000004d5ff7812 */ /* 0x000fe4000788c0ff */
[----:B------:R-:W-:Y:S02]  /*d920*/  ISETP.LT.OR P0, PT, R2, 0x19, P0 ;  /* 0x000000190200780c */ /* 0x000fe40000701670 */
[----:B------:R-:W-:-:S02]  /*d930*/  FMNMX.FTZ R13, R31, R13, !PT ;  /* 0x0000000d1f0d7209 */ /* 0x000fc40007810000 */
[----:B------:R-:W-:Y:S02]  /*d940*/  FSEL R17, R50, -INF , !P0 ;  /* 0xff80000032117808 */ /* 0x000fe40004000000 */
[----:B------:R-:W-:Y:S02]  /*d950*/  ISETP.GT.AND P0, PT, R0, 0x19, !P3 ;  /* 0x000000190000780c */ /* 0x000fe40005f04270 */
[----:B------:R-:W-:Y:S02]  /*d960*/  LOP3.LUT P3, RZ, R213, 0x20, RZ, 0xc0, !PT ;  /* 0x00000020d5ff7812 */ /* 0x000fe4000786c0ff */
[----:B------:R-:W-:Y:S02]  /*d970*/  ISETP.LT.OR P0, PT, R2, 0x1a, P0 ;  /* 0x0000001a0200780c */ /* 0x000fe40000701670 */
[----:B------:R-:W-:Y:S02]  /*d980*/  FMNMX.FTZ R13, R33, R13, !PT ;  /* 0x0000000d210d7209 */ /* 0x000fe40007810000 */
[----:B------:R-:W-:-:S02]  /*d990*/  FSEL R19, R51, -INF , !P0 ;  /* 0xff80000033137808 */ /* 0x000fc40004000000 */
[----:B------:R-:W-:Y:S02]  /*d9a0*/  ISETP.GT.AND P0, PT, R0, 0x20, !P2 ;  /* 0x000000200000780c */ /* 0x000fe40005704270 */
[----:B------:R-:W-:Y:S02]  /*d9b0*/  FMNMX.FTZ R13, R32, R13, !PT ;  /* 0x0000000d200d7209 */ /* 0x000fe40007810000 */
        /* <DEDUP_REMOVED lines=8> */
[----:B------:R-:W-:-:S04]  /*da40*/  ISETP.GT.AND P0, PT, R0, RZ, !P4 ;  /* 0x000000ff0000720c */ /* 0x000fc80006704270 */
[----:B------:R-:W-:-:S04]  /*da50*/  ISETP.LT.OR P0, PT, R2, 0x1, P0 ;  /* 0x000000010200780c */ /* 0x000fc80000701670 */
[----:B-12---:R-:W-:Y:S02]  /*da60*/  FSEL R4, R42, -INF , !P0 ;  /* 0xff8000002a047808 */ /* 0x006fe40004000000 */
[----:B------:R-:W-:Y:S02]  /*da70*/  ISETP.GT.AND P0, PT, R0, 0x28, !P5 ;  /* 0x000000280000780c */ /* 0x000fe40006f04270 */
[----:B------:R-:W-:Y:S02]  /*da80*/  FMNMX.FTZ R6, R4, R8, !PT ;  /* 0x0000000804067209 */ /* 0x000fe40007810000 */
[----:B------:R-:W-:Y:S02]  /*da90*/  ISETP.LT.OR P0, PT, R2, 0x29, P0 ;  /* 0x000000290200780c */ /* 0x000fe40000701670 */
[----:B------:R-:W-:Y:S02]  /*daa0*/  FMNMX.FTZ R6, R9, R6, !PT ;  /* 0x0000000609067209 */ /* 0x000fe40007810000 */
[----:B------:R-:W-:-:S02]  /*dab0*/  FSEL R30, R46, -INF , !P0 ;  /* 0xff8000002e1e7808 */ /* 0x000fc40004000000 */
[----:B------:R-:W-:Y:S02]  /*dac0*/  FMNMX.FTZ R6, R11, R6, !PT ;  /* 0x000000060b067209 */ /* 0x000fe40007810000 */
[----:B------:R-:W-:Y:S02]  /*dad0*/  ISETP.GT.AND P0, PT, R0, 0x29, !P6 ;  /* 0x000000290000780c */ /* 0x000fe40007704270 */
        /* <DEDUP_REMOVED lines=9> */
[----:B------:R-:W-:Y:S01]  /*db70*/  FMNMX.FTZ R6, R10, R6, !PT ;  /* 0x000000060a067209 */ /* 0x000fe20007810000 */
[----:B------:R-:W-:Y:S05]  /*db80*/  BRA.DIV ~URZ, `(.L_x_2378) ;  /* 0x000123e27f007947 */ /* 0x000fea000b800000 */
[----:B------:R1:W2:Y:S02]  /*db90*/  SHFL.BFLY PT, R172, R13, 0x2, 0x1f ;  /* 0x0c401f000dac7f89 */ /* 0x0002a400000e0000 */
.L_x_2529:
[----:B-12---:R-:W-:Y:S01]  /*dba0*/  FMNMX.FTZ R13, R13, R172, !PT ;  /* 0x000000ac0d0d7209 */ /* 0x006fe20007810000 */
[----:B------:R-:W-:Y:S05]  /*dbb0*/  BRA.DIV ~URZ, `(.L_x_2379) ;  /* 0x000124027f007947 */ /* 0x000fea000b800000 */
[----:B------:R-:W1:Y:S04]  /*dbc0*/  SHFL.BFLY PT, R0, R6, 0x2, 0x1f ;  /* 0x0c401f0006007f89 */ /* 0x000e6800000e0000 */
[----:B------:R-:W2:Y:S01]  /*dbd0*/  SHFL.BFLY PT, R2, R13, 0x1, 0x1f ;  /* 0x0c201f000d027f89 */ /* 0x000ea200000e0000 */
[----:B-1----:R-:W-:Y:S02]  /*dbe0*/  FMNMX.FTZ R6, R6, R0, !PT ;  /* 0x0000000006067209 */ /* 0x002fe40007810000 */
[----:B--2---:R-:W-:-:S03]  /*dbf0*/  FMNMX.FTZ R13, R13, R2, !PT ;  /* 0x000000020d0d7209 */ /* 0x004fc60007810000 */
[----:B------:R1:W2:Y:S04]  /*dc00*/  SHFL.BFLY PT, R172, R6, 0x1, 0x1f ;  /* 0x0c201f0006ac7f89 */ /* 0x0002a800000e0000 */
.L_x_2530:
[C---:B------:R-:W-:Y:S01]  /*dc10*/  FMUL.FTZ R0, R13.reuse, c[0x0][0x2d0] ;  /* 0x0000b4000d007a20 */ /* 0x040fe20000410000 */
[----:B------:R-:W-:Y:S01]  /*dc20*/  FSETP.NEU.FTZ.AND P0, PT, R13, -INF , PT ;  /* 0xff8000000d00780b */ /* 0x000fe20003f1d000 */
[----:B------:R-:W-:Y:S01]  /*dc30*/  WARPSYNC 0xffffffff ;  /* 0xffffffff00007948 */ /* 0x000fe20003800000 */
[----:B-12---:R-:W-:Y:S02]  /*dc40*/  FMNMX.FTZ R6, R172, R6, !PT ;  /* 0x00000006ac067209 */ /* 0x006fe40007810000 */
[----:B------:R-:W-:Y:S02]  /*dc50*/  FSEL R0, R0, RZ, P0 ;  /* 0x000000ff00007208 */ /* 0x000fe40000000000 */
[C---:B------:R-:W-:Y:S01]  /*dc60*/  FSETP.NEU.FTZ.AND P0, PT, R6.reuse, -INF , PT ;  /* 0xff8000000600780b */ /* 0x040fe20003f1d000 */
[----:B------:R-:W-:Y:S02]  /*dc70*/  FMUL.FTZ R3, R6, c[0x0][0x2d0] ;  /* 0x0000b40006037a20 */ /* 0x000fe40000410000 */
[----:B------:R-:W-:-:S04]  /*dc80*/  FFMA.FTZ R2, R18, c[0x0][0x2d0], -R0 ;  /* 0x0000b40012027a23 */ /* 0x000fc80000010800 */
[----:B------:R1:W-:Y:S02]  /*dc90*/  MUFU.EX2 R40, R2 ;  /* 0x0000000200287308 */ /* 0x0003e40000000800 */
[----:B-1----:R-:W-:-:S06]  /*dca0*/  FFMA.FTZ R2, R20, c[0x0][0x2d0], -R0 ;  /* 0x0000b40014027a23 */ /* 0x002fcc0000010800 */
[----:B------:R1:W2:Y:S02]  /*dcb0*/  MUFU.EX2 R38, R2 ;  /* 0x0000000200267308 */ /* 0x0002a40000000800 */
[----:B-1----:R-:W-:-:S06]  /*dcc0*/  FFMA.FTZ R2, R22, c[0x0][0x2d0], -R0 ;  /* 0x0000b40016027a23 */ /* 0x002fcc0000010800 */
[----:B------:R1:W3:Y:S02]  /*dcd0*/  MUFU.EX2 R39, R2 ;  /* 0x0000000200277308 */ /* 0x0002e40000000800 */
[----:B-1----:R-:W-:-:S06]  /*dce0*/  FFMA.FTZ R2, R23, c[0x0][0x2d0], -R0 ;  /* 0x0000b40017027a23 */ /* 0x002fcc0000010800 */
[----:B------:R1:W4:Y:S02]  /*dcf0*/  MUFU.EX2 R18, R2 ;  /* 0x0000000200127308 */ /* 0x0003240000000800 */
[----:B-1----:R-:W-:-:S06]  /*dd00*/  FFMA.FTZ R2, R25, c[0x0][0x2d0], -R0 ;  /* 0x0000b40019027a23 */ /* 0x002fcc0000010800 */
[----:B------:R1:W5:Y:S02]  /*dd10*/  MUFU.EX2 R37, R2 ;  /* 0x0000000200257308 */ /* 0x0003640000000800 */
[----:B-1----:R-:W-:-:S06]  /*dd20*/  FFMA.FTZ R2, R26, c[0x0][0x2d0], -R0 ;  /* 0x0000b4001a027a23 */ /* 0x002fcc0000010800 */
[----:B------:R1:W1:Y:S02]  /*dd30*/  MUFU.EX2 R35, R2 ;  /* 0x0000000200237308 */ /* 0x0002640000000800 */
[----:B-1----:R-:W-:-:S06]  /*dd40*/  FFMA.FTZ R2, R27, c[0x0][0x2d0], -R0 ;  /* 0x0000b4001b027a23 */ /* 0x002fcc0000010800 */
[----:B------:R1:W-:Y:S02]  /*dd50*/  MUFU.EX2 R36, R2 ;  /* 0x0000000200247308 */ /* 0x0003e40000000800 */
        /* <DEDUP_REMOVED lines=8> */
[----:B-1----:R-:W-:Y:S01]  /*dde0*/  FFMA.FTZ R2, R32, c[0x0][0x2d0], -R0 ;  /* 0x0000b40020027a23 */ /* 0x002fe20000010800 */
[----:B------:R-:W-:Y:S01]  /*ddf0*/  FSEL R0, R3, RZ, P0 ;  /* 0x000000ff03007208 */ /* 0x000fe20000000000 */
[----:B--2---:R-:W-:-:S04]  /*de00*/  FADD.FTZ R3, R40, R38 ;  /* 0x0000002628037221 */ /* 0x004fc80000010000 */
[----:B------:R1:W-:Y:S01]  /*de10*/  MUFU.EX2 R138, R2 ;  /* 0x00000002008a7308 */ /* 0x0003e20000000800 */
[----:B---3--:R-:W-:-:S04]  /*de20*/  FADD.FTZ R3, R39, R3 ;  /* 0x0000000327037221 */ /* 0x008fc80000010000 */
[C---:B----4-:R-:W-:Y:S01]  /*de30*/  FADD.FTZ R3, R18.reuse, R3 ;  /* 0x0000000312037221 */ /* 0x050fe20000010000 */
[----:B------:R-:W-:-:S03]  /*de40*/  F2FP.BF16.PACK_AB R18, R18, R39 ;  /* 0x000000271212723e */ /* 0x000fc600000010ff */
[----:B-----5:R-:W-:Y:S02]  /*de50*/  FADD.FTZ R3, R37, R3 ;  /* 0x0000000325037221 */ /* 0x020fe40000010000 */
[----:B-1----:R-:W-:-:S04]  /*de60*/  FFMA.FTZ R2, R4, c[0x0][0x2d0], -R0 ;  /* 0x0000b40004027a23 */ /* 0x002fc80000010800 */
[----:B------:R1:W-:Y:S02]  /*de70*/  MUFU.EX2 R27, R2 ;  /* 0x00000002001b7308 */ /* 0x0003e40000000800 */
[----:B-1----:R-:W-:Y:S01]  /*de80*/  FFMA.FTZ R2, R8, c[0x0][0x2d0], -R0 ;  /* 0x0000b40008027a23 */ /* 0x002fe20000010800 */
[----:B------:R-:W-:-:S05]  /*de90*/  F2FP.BF16.PACK_AB R8, R35, R37 ;  /* 0x000000252308723e */ /* 0x000fca00000010ff */
[----:B------:R1:W2:Y:S02]  /*dea0*/  MUFU.EX2 R26, R2 ;  /* 0x00000002001a7308 */ /* 0x0002a40000000800 */
[----:B-1----:R-:W-:Y:S02]  /*deb0*/  FFMA.FTZ R2, R9, c[0x0][0x2d0], -R0 ;  /* 0x0000b40009027a23 */ /* 0x002fe40000010800 */
[----:B--2---:R-:W-:-:S04]  /*dec0*/  FADD.FTZ R4, R27, R26 ;  /* 0x0000001a1b047221 */ /* 0x004fc80000010000 */
[----:B------:R1:W2:Y:S02]  /*ded0*/  MUFU.EX2 R25, R2 ;  /* 0x0000000200197308 */ /* 0x0002a40000000800 */
[----:B-1----:R-:W-:Y:S02]  /*dee0*/  FFMA.FTZ R2, R11, c[0x0][0x2d0], -R0 ;  /* 0x0000b4000b027a23 */ /* 0x002fe40000010800 */
[----:B--2---:R-:W-:-:S04]  /*def0*/  FADD.FTZ R4, R25, R4 ;  /* 0x0000000419047221 */ /* 0x004fc80000010000 */
[----:B------:R1:W2:Y:S02]  /*df00*/  MUFU.EX2 R23, R2 ;  /* 0x0000000200177308 */ /* 0x0002a40000000800 */
[----:B-1----:R-:W-:Y:S02]  /*df10*/  FFMA.FTZ R2, R14, c[0x0][0x2d0], -R0 ;  /* 0x0000b4000e027a23 */ /* 0x002fe40000010800 */
[----:B--2---:R-:W-:-:S04]  /*df20*/  FADD.FTZ R4, R23, R4 ;  /* 0x0000000417047221 */ /* 0x004fc80000010000 */
[----:B------:R1:W2:Y:S02]  /*df30*/  MUFU.EX2 R22, R2 ;  /* 0x0000000200167308 */ /* 0x0002a40000000800 */
[----:B-1----:R-:W-:Y:S01]  /*df40*/  FFMA.FTZ R2, R16, c[0x0][0x2d0], -R0 ;  /* 0x0000b40010027a23 */ /* 0x002fe20000010800 */
[----:B------:R-:W-:Y:S01]  /*df50*/  F2FP.BF16.PACK_AB R16, R38, R40 ;  /* 0x000000282610723e */ /* 0x000fe200000010ff */
[----:B--2---:R-:W-:-:S04]  /*df60*/  FADD.FTZ R4, R22, R4 ;  /* 0x0000000416047221 */ /* 0x004fc80000010000 */
[----:B------:R1:W2:Y:S02]  /*df70*/  MUFU.EX2 R9, R2 ;  /* 0x0000000200097308 */ /* 0x0002a40000000800 */
[----:B-1----:R-:W-:Y:S01]  /*df80*/  FFMA.FTZ R2, R17, c[0x0][0x2d0], -R0 ;  /* 0x0000b40011027a23 */ /* 0x002fe20000010800 */
[----:B------:R-:W-:-:S05]  /*df90*/  F2FP.BF16.PACK_AB R17, R26, R27 ;  /* 0x0000001b1a11723e */ /* 0x000fca00000010ff */
[----:B------:R1:W3:Y:S02]  /*dfa0*/  MUFU.EX2 R20, R2 ;  /* 0x0000000200147308 */ /* 0x0002e40000000800 */
[----:B-1----:R-:W-:Y:S01]  /*dfb0*/  FFMA.FTZ R2, R19, c[0x0][0x2d0], -R0 ;  /* 0x0000b40013027a23 */ /* 0x002fe20000010800 */
[----:B------:R-:W-:-:S05]  /*dfc0*/  F2FP.BF16.PACK_AB R19, R23, R25 ;  /* 0x000000191713723e */ /* 0x000fca00000010ff */
[----:B------:R1:W4:Y:S02]  /*dfd0*/  MUFU.EX2 R11, R2 ;  /* 0x00000002000b7308 */ /* 0x0003240000000800 */
[----:B-1----:R-:W-:-:S06]  /*dfe0*/  FFMA.FTZ R2, R21, c[0x0][0x2d0], -R0 ;  /* 0x0000b40015027a23 */ /* 0x002fcc0000010800 */
[----:B------:R1:W5:Y:S02]  /*dff0*/  MUFU.EX2 R14, R2 ;  /* 0x00000002000e7308 */ /* 0x0003640000000800 */
[----:B-1----:R-:W-:-:S06]  /*e000*/  FFMA.FTZ R2, R24, c[0x0][0x2d0], -R0 ;  /* 0x0000b40018027a23 */ /* 0x002fcc0000010800 */
[----:B------:R1:W1:Y:S02]  /*e010*/  MUFU.EX2 R137, R2 ;  /* 0x0000000200897308 */ /* 0x0002640000000800 */
[----:B-1----:R-:W-:Y:S02]  /*e020*/  FADD.FTZ R2, R35, R3 ;  /* 0x0000000323027221 */ /* 0x002fe40000010000 */
[----:B------:R-:W-:Y:S02]  /*e030*/  FFMA.FTZ R3, R30, c[0x0][0x2d0], -R0 ;  /* 0x0000b4001e037a23 */ /* 0x000fe40000010800 */
[----:B------:R-:W-:Y:S02]  /*e040*/  FADD.FTZ R2, R36, R2 ;  /* 0x0000000224027221 */ /* 0x000fe40000010000 */
[----:B------:R2:W1:Y:S02]  /*e050*/  MUFU.EX2 R139, R3 ;  /* 0x00000003008b7308 */ /* 0x0004640000000800 */
[----:B------:R-:W-:-:S02]  /*e060*/  FADD.FTZ R2, R34, R2 ;  /* 0x0000000222027221 */ /* 0x000fc40000010000 */
[C---:B--2---:R-:W-:Y:S01]  /*e070*/  FADD.FTZ R3, R9.reuse, R4 ;  /* 0x0000000409037221 */ /* 0x044fe20000010000 */
[----:B------:R-:W-:Y:S01]  /*e080*/  F2FP.BF16.PACK_AB R9, R9, R22 ;  /* 0x000000160909723e */ /* 0x000fe200000010ff */
[----:B------:R-:W-:Y:S01]  /*e090*/  FFMA.FTZ R4, R10, c[0x0][0x2d0], -R0 ;  /* 0x0000b4000a047a23 */ /* 0x000fe20000010800 */
[----:B------:R-:W-:Y:S01]  /*e0a0*/  F2FP.BF16.PACK_AB R10, R34, R36 ;  /* 0x00000024220a723e */ /* 0x000fe200000010ff */
[----:B---3--:R-:W-:Y:S02]  /*e0b0*/  FADD.FTZ R3, R20, R3 ;  /* 0x0000000314037221 */ /* 0x008fe40000010000 */
[----:B------:R-:W-:Y:S02]  /*e0c0*/  FADD.FTZ R0, R29, R2 ;  /* 0x000000021d007221 */ /* 0x000fe40000010000 */
[----:B------:R-:W2:Y:S01]  /*e0d0*/  MUFU.EX2 R4, R4 ;  /* 0x0000000400047308 */ /* 0x000ea20000000800 */
[C---:B----4-:R-:W-:Y:S01]  /*e0e0*/  FADD.FTZ R3, R11.reuse, R3 ;  /* 0x000000030b037221 */ /* 0x050fe20000010000 */
[----:B------:R-:W-:Y:S01]  /*e0f0*/  F2FP.BF16.PACK_AB R11, R11, R20 ;  /* 0x000000140b0b723e */ /* 0x000fe200000010ff */
[C---:B------:R-:W-:Y:S01]  /*e100*/  FADD.FTZ R0, R136.reuse, R0 ;  /* 0x0000000088007221 */ /* 0x040fe20000010000 */
[----:B------:R-:W-:Y:S01]  /*e110*/  F2FP.BF16.PACK_AB R136, R136, R29 ;  /* 0x0000001d8888723e */ /* 0x000fe200000010ff */
[----:B-----5:R-:W-:-:S02]  /*e120*/  FADD.FTZ R3, R14, R3 ;  /* 0x000000030e037221 */ /* 0x020fc40000010000 */
[----:B------:R-:W-:Y:S02]  /*e130*/  FADD.FTZ R0, R28, R0 ;  /* 0x000000001c007221 */ /* 0x000fe40000010000 */
[C---:B------:R-:W-:Y:S01]  /*e140*/  FADD.FTZ R3, R137.reuse, R3 ;  /* 0x0000000389037221 */ /* 0x040fe20000010000 */
[----:B------:R-:W-:Y:S01]  /*e150*/  F2FP.BF16.PACK_AB R137, R137, R14 ;  /* 0x0000000e8989723e */ /* 0x000fe200000010ff */
[C---:B------:R-:W-:Y:S01]  /*e160*/  FADD.FTZ R234, R138.reuse, R0 ;  /* 0x000000008aea7221 */ /* 0x040fe20000010000 */
[----:B------:R-:W-:Y:S01]  /*e170*/  F2FP.BF16.PACK_AB R138, R138, R28 ;  /* 0x0000001c8a8a723e */ /* 0x000fe200000010ff */
[----:B-1----:R-:W-:Y:S01]  /*e180*/  FADD.FTZ R3, R139, R3 ;  /* 0x000000038b037221 */ /* 0x002fe20000010000 */
[----:B--2---:R-:W-:-:S03]  /*e190*/  F2FP.BF16.PACK_AB R139, R4, R139 ;  /* 0x0000008b048b723e */ /* 0x004fc600000010ff */
[----:B------:R-:W-:Y:S02]  /*e1a0*/  FADD.FTZ R233, R4, R3 ;  /* 0x0000000304e97221 */ /* 0x000fe40000010000 */
[----:B------:R-:W1:Y:S04]  /*e1b0*/  LDSM.16.MT88.4 R20, [R193] ;  /* 0x00000000c114783b */ /* 0x000e680000004200 */
[----:B------:R-:W2:Y:S04]  /*e1c0*/  LDSM.16.MT88.4 R32, [R194] ;  /* 0x00000000c220783b */ /* 0x000ea80000004200 */
[----:B------:R-:W-:Y:S04]  /*e1d0*/  LDSM.16.MT88.4 R48, [R194+0x800] ;  /* 0x00080000c230783b */ /* 0x000fe80000004200 */
[----:B------:R-:W3:Y:S04]  /*e1e0*/  LDSM.16.MT88.4 R36, [R193+0x800] ;  /* 0x00080000c124783b */ /* 0x000ee80000004200 */
[----:B------:R-:W4:Y:S04]  /*e1f0*/  LDSM.16.MT88.4 R40, [R196] ;  /* 0x00000000c428783b */ /* 0x000f280000004200 */
[----:B------:R-:W5:Y:S04]  /*e200*/  LDSM.16.MT88.4 R52, [R195] ;  /* 0x00000000c334783b */ /* 0x000f680000004200 */
[----:B------:R-:W-:Y:S04]  /*e210*/  LDSM.16.MT88.4 R60, [R195+0x800] ;  /* 0x00080000c33c783b */ /* 0x000fe80000004200 */
[----:B------:R-:W-:Y:S04]  /*e220*/  LDSM.16.MT88.4 R44, [R193+0x1800] ;  /* 0x00180000c12c783b */ /* 0x000fe80000004200 */
[----:B------:R-:W-:Y:S04]  /*e230*/  LDSM.16.MT88.4 R64, [R194+0x2000] ;  /* 0x00200000c240783b */ /* 0x000fe80000004200 */
[----:B------:R-:W-:Y:S01]  /*e240*/  LDSM.16.MT88.4 R72, [R193+0x3000] ;  /* 0x00300000c148783b */ /* 0x000fe20000004200 */
[C---:B-1----:R-:W-:Y:S03]  /*e250*/  HMMA.16816.F32.BF16 R28, R16.reuse, R20, RZ ;  /* 0x00000014101c723c */ /* 0x042fe600000418ff */
[----:B------:R-:W-:Y:S04]  /*e260*/  LDSM.16.MT88.4 R68, [R196+0x2000] ;  /* 0x00200000c444783b */ /* 0x000fe80000004200 */
[----:B------:R-:W-:Y:S01]  /*e270*/  LDSM.16.MT88.4 R76, [R194+0x3000] ;  /* 0x00300000c24c783b */ /* 0x000fe20000004200 */
[C---:B------:R-:W-:Y:S03]  /*e280*/  HMMA.16816.F32.BF16 R24, R16.reuse, R22, RZ ;  /* 0x000000161018723c */ /* 0x040fe600000418ff */
[----:B------:R-:W-:Y:S04]  /*e290*/  LDSM.16.MT88.4 R80, [R194+0x3800] ;  /* 0x00380000c250783b */ /* 0x000fe80000004200 */
[----:B------:R-:W-:Y:S01]  /*e2a0*/  LDSM.16.MT88.4 R84, [R195+0x3000] ;  /* 0x00300000c354783b */ /* 0x000fe20000004200 */
[----:B--2---:R-:W-:Y:S03]  /*e2b0*/  HMMA.16816.F32.BF16 R20, R16, R32, RZ ;  /* 0x000000201014723c */ /* 0x004fe600000418ff */
[----:B------:R-:W-:Y:S04]  /*e2c0*/  LDSM.16.MT88.4 R164, [R193+0x1000] ;  /* 0x00100000c1a4783b */ /* 0x000fe80000004200 */
[----:B------:R-:W-:Y:S01]  /*e2d0*/  LDSM.16.MT88.4 R156, [R194+0x1000] ;  /* 0x00100000c29c783b */ /* 0x000fe20000004200 */
[C---:B---3--:R-:W-:Y:S08]  /*e2e0*/  HMMA.16816.F32.BF16 R168, R8.reuse, R36, R28 ;  /* 0x0000002408a8723c */ /* 0x048ff0000004181c */
[C---:B------:R-:W-:Y:S01]  /*e2f0*/  HMMA.16816.F32.BF16 R148, R8.reuse, R38, R24 ;  /* 0x000000260894723c */ /* 0x040fe20000041818 */
[----:B------:R-:W1:Y:S07]  /*e300*/  LDSM.16.MT88.4 R36, [R196+0x800] ;  /* 0x00080000c424783b */ /* 0x000e6e0000004200 */
[----:B------:R-:W-:Y:S08]  /*e310*/  HMMA.16816.F32.BF16 R160, R8, R48, R20 ;  /* 0x0000003008a0723c */ /* 0x000ff00000041814 */
[C---:B------:R-:W-:Y:S01]  /*e320*/  HMMA.16816.F32.BF16 R20, R16.reuse, R34, RZ ;  /* 0x000000221014723c */ /* 0x040fe200000418ff */
[----:B------:R-:W-:Y:S07]  /*e330*/  LDSM.16.MT88.4 R32, [R196+0x1800] ;  /* 0x00180000c420783b */ /* 0x000fee0000004200 */
[C---:B----4-:R-:W-:Y:S08]  /*e340*/  HMMA.16816.F32.BF16 R28, R16.reuse, R40, RZ ;  /* 0x00000028101c723c */ /* 0x050ff000000418ff */
[----:B------:R-:W-:Y:S01]  /*e350*/  HMMA.16816.F32.BF16 R24, R16, R42, RZ ;  /* 0x0000002a1018723c */ /* 0x000fe200000418ff */
[----:B------:R-:W2:Y:S07]  /*e360*/  LDSM.16.MT88.4 R40, [R193+0x2000] ;  /* 0x00200000c128783b */ /* 0x000eae0000004200 */
[----:B------:R-:W-:Y:S01]  /*e370*/  HMMA.16816.F32.BF16 R56, R8, R50, R20 ;  /* 0x000000320838723c */ /* 0x000fe20000041814 */
[----:B------:R-:W-:Y:S07]  /*e380*/  LDSM.16.MT88.4 R48, [R193+0x3800] ;  /* 0x00380000c130783b */ /* 0x000fee0000004200 */
[----:B-----5:R-:W-:Y:S08]  /*e390*/  HMMA.16816.F32.BF16 R20, R16, R52, RZ ;  /* 0x000000341014723c */ /* 0x020ff000000418ff */
[----:B-1----:R-:W-:Y:S08]  /*e3a0*/  HMMA.16816.F32.BF16 R152, R8, R36, R28 ;  /* 0x000000240898723c */ /* 0x002ff0000004181c */
[----:B------:R-:W-:Y:S01]  /*e3b0*/  HMMA.16816.F32.BF16 R28, R16, R54, RZ ;  /* 0x00000036101c723c */ /* 0x000fe200000418ff */
[----:B------:R-:W-:Y:S01]  /*e3c0*/  IMAD.MOV.U32 R4, RZ, RZ, R56 ;  /* 0x000000ffff047224 */ /* 0x000fe200078e0038 */
[----:B------:R-:W-:Y:S01]  /*e3d0*/  MOV R2, R58 ;  /* 0x0000003a00027202 */ /* 0x000fe20000000f00 */
[----:B------:R-:W-:Y:S01]  /*e3e0*/  IMAD.MOV.U32 R3, RZ, RZ, R57 ;  /* 0x000000ffff037224 */ /* 0x000fe200078e0039 */
[----:B------:R-:W-:Y:S01]  /*e3f0*/  LDSM.16.MT88.4 R52, [R195+0x2000] ;  /* 0x00200000c334783b */ /* 0x000fe20000004200 */
[----:B------:R-:W-:-:S03]  /*e400*/  IMAD.MOV.U32 R0, RZ, RZ, R59 ;  /* 0x000000ffff007224 */ /* 0x000fc600078e003b */
[C---:B------:R-:W-:Y:S01]  /*e410*/  HMMA.16816.F32.BF16 R20, R8.reuse, R60, R20 ;  /* 0x0000003c0814723c */ /* 0x040fe20000041814 */
[----:B------:R-:W1:Y:S07]  /*e420*/  LDSM.16.MT88.4 R56, [R194+0x1800] ;  /* 0x00180000c238783b */ /* 0x000e6e0000004200 */
[----:B------:R-:W-:Y:S08]  /*e430*/  HMMA.16816.F32.BF16 R24, R8, R38, R24 ;  /* 0x000000260818723c */ /* 0x000ff00000041818 */
[----:B------:R-:W-:Y:S08]  /*e440*/  HMMA.16816.F32.BF16 R36, R16, R44, RZ ;  /* 0x0000002c1024723c */ /* 0x000ff000000418ff */
[----:B------:R-:W-:Y:S01]  /*e450*/  MOV R95, R20 ;  /* 0x00000014005f7202 */ /* 0x000fe20000000f00 */
[----:B------:R-:W-:Y:S01]  /*e460*/  IMAD.MOV.U32 R94, RZ, RZ, R21 ;  /* 0x000000ffff5e7224 */ /* 0x000fe200078e0015 */
[----:B------:R-:W-:Y:S01]  /*e470*/  MOV R92, R23 ;  /* 0x00000017005c7202 */ /* 0x000fe20000000f00 */
[----:B------:R-:W-:Y:S01]  /*e480*/  IMAD.MOV.U32 R93, RZ, RZ, R22 ;  /* 0x000000ffff5d7224 */ /* 0x000fe200078e0016 */
[----:B------:R-:W-:Y:S04]  /*e490*/  HMMA.16816.F32.BF16 R168, R136, R164, R168 ;  /* 0x000000a488a8723c */ /* 0x000fe800000418a8 */
[----:B------:R-:W-:Y:S01]  /*e4a0*/  IMAD.MOV.U32 R102, RZ, RZ, R24 ;  /* 0x000000ffff667224 */ /* 0x000fe200078e0018 */
[----:B------:R-:W-:Y:S01]  /*e4b0*/  MOV R101, R25 ;  /* 0x0000001900657202 */ /* 0x000fe20000000f00 */
[----:B------:R-:W-:-:S02]  /*e4c0*/  IMAD.MOV.U32 R100, RZ, RZ, R26 ;  /* 0x000000ffff647224 */ /* 0x000fc400078e001a */
[----:B------:R-:W-:Y:S01]  /*e4d0*/  HMMA.16816.F32.BF16 R20, R8, R62, R28 ;  /* 0x0000003e0814723c */ /* 0x000fe2000004181c */
[----:B------:R-:W-:Y:S01]  /*e4e0*/  IMAD.MOV.U32 R14, RZ, RZ, R27 ;  /* 0x000000ffff0e7224 */ /* 0x000fe200078e001b */
[----:B------:R-:W3:Y:S04]  /*e4f0*/  LDSM.16.MT88.4 R28, [R195+0x1800] ;  /* 0x00180000c31c783b */ /* 0x000ee80000004200 */
[----:B------:R-:W4:Y:S02]  /*e500*/  LDSM.16.MT88.4 R60, [R196+0x3000] ;  /* 0x00300000c43c783b */ /* 0x000f240000004200 */
[----:B------:R-:W-:Y:S08]  /*e510*/  HMMA.16816.F32.BF16 R24, R16, R46, RZ ;  /* 0x0000002e1018723c */ /* 0x000ff000000418ff */
[----:B--2---:R-:W-:Y:S08]  /*e520*/  HMMA.16816.F32.BF16 R216, R8, R40, R36 ;  /* 0x0000002808d8723c */ /* 0x004ff00000041824 */
[----:B------:R-:W-:Y:S01]  /*e530*/  IMAD.MOV.U32 R106, RZ, RZ, R20 ;  /* 0x000000ffff6a7224 */ /* 0x000fe200078e0014 */
[----:B------:R-:W-:Y:S01]  /*e540*/  MOV R104, R22 ;  /* 0x0000001600687202 */ /* 0x000fe20000000f00 */
[----:B------:R-:W-:Y:S01]  /*e550*/  IMAD.MOV.U32 R105, RZ, RZ, R21 ;  /* 0x000000ffff697224 */ /* 0x000fe200078e0015 */
[----:B------:R-:W-:Y:S01]  /*e560*/  HMMA.16816.F32.BF16 R164, R136, R166, R148 ;  /* 0x000000a688a4723c */ /* 0x000fe20000041894 */
[----:B------:R-:W-:Y:S01]  /*e570*/  IMAD.MOV.U32 R103, RZ, RZ, R23 ;  /* 0x000000ffff677224 */ /* 0x000fe200078e0017 */
[----:B------:R-:W-:Y:S06]  /*e580*/  LDSM.16.MT88.4 R148, [R196+0x1000] ;  /* 0x00100000c494783b */ /* 0x000fec0000004200 */
[----:B-1----:R-:W-:Y:S08]  /*e590*/  HMMA.16816.F32.BF16 R20, R16, R56, RZ ;  /* 0x000000381014723c */ /* 0x002ff000000418ff */
[----:B------:R-:W-:Y:S08]  /*e5a0*/  HMMA.16816.F32.BF16 R188, R8, R42, R24 ;  /* 0x0000002a08bc723c */ /* 0x000ff00000041818 */
[----:B------:R-:W-:Y:S08]  /*e5b0*/  HMMA.16816.F32.BF16 R40, R16, R34, RZ ;  /* 0x000000221028723c */ /* 0x000ff000000418ff */
[----:B------:R-:W-:Y:S08]  /*e5c0*/  HMMA.16816.F32.BF16 R44, R8, R64, R20 ;  /* 0x00000040082c723c */ /* 0x000ff00000041814 */
[C---:B---3--:R-:W-:Y:S08]  /*e5d0*/  HMMA.16816.F32.BF16 R36, R16.reuse, R28, RZ ;  /* 0x0000001c1024723c */ /* 0x048ff000000418ff */
[C---:B------:R-:W-:Y:S08]  /*e5e0*/  HMMA.16816.F32.BF16 R24, R16.reuse, R74, RZ ;  /* 0x0000004a1018723c */ /* 0x040ff000000418ff */
[----:B------:R-:W-:Y:S01]  /*e5f0*/  MOV R108, R44 ;  /* 0x0000002c006c7202 */ /* 0x000fe20000000f00 */
[----:B------:R-:W-:Y:S01]  /*e600*/  IMAD.MOV.U32 R107, RZ, RZ, R45 ;  /* 0x000000ffff6b7224 */ /* 0x000fe200078e002d */
[----:B------:R-:W-:Y:S01]  /*e610*/  MOV R65, R46 ;  /* 0x0000002e00417202 */ /* 0x000fe20000000f00 */
[----:B------:R-:W-:Y:S01]  /*e620*/  IMAD.MOV.U32 R64, RZ, RZ, R47 ;  /* 0x000000ffff407224 */ /* 0x000fe200078e002f */
[C---:B------:R-:W-:Y:S08]  /*e630*/  HMMA.16816.F32.BF16 R56, R16.reuse, R58, RZ ;  /* 0x0000003a1038723c */ /* 0x040ff000000418ff */
[C---:B------:R-:W-:Y:S08]  /*e640*/  HMMA.16816.F32.BF16 R44, R16.reuse, R32, RZ ;  /* 0x00000020102c723c */ /* 0x040ff000000418ff */
[C---:B------:R-:W-:Y:S08]  /*e650*/  HMMA.16816.F32.BF16 R32, R16.reuse, R30, RZ ;  /* 0x0000001e1020723c */ /* 0x040ff000000418ff */
[----:B------:R-:W-:Y:S08]  /*e660*/  HMMA.16816.F32.BF16 R28, R16, R72, RZ ;  /* 0x00000048101c723c */ /* 0x000ff000000418ff */
[----:B------:R-:W-:Y:S01]  /*e670*/  HMMA.16816.F32.BF16 R72, R8, R68, R44 ;  /* 0x000000440848723c */ /* 0x000fe2000004182c */
[----:B------:R-:W1:Y:S07]  /*e680*/  LDSM.16.MT88.4 R44, [R196+0x3800] ;  /* 0x00380000c42c783b */ /* 0x000e6e0000004200 */
[----:B------:R-:W-:Y:S07]  /*e690*/  HMMA.16816.F32.BF16 R20, R16, R76, RZ ;  /* 0x0000004c1014723c */ /* 0x000fee00000418ff */
[----:B------:R-:W-:Y:S01]  /*e6a0*/  IMAD.MOV.U32 R77, RZ, RZ, R107 ;  /* 0x000000ffff4d7224 */ /* 0x000fe200078e006b */
[----:B------:R-:W-:Y:S01]  /*e6b0*/  HMMA.16816.F32.BF16 R96, R8, R54, R32 ;  /* 0x000000360860723c */ /* 0x000fe20000041820 */
[----:B------:R-:W-:-:S07]  /*e6c0*/  MOV R76, R108 ;  /* 0x0000006c004c7202 */ /* 0x000fce0000000f00 */
[----:B------:R-:W-:Y:S07]  /*e6d0*/  HMMA.16816.F32.BF16 R32, R16, R78, RZ ;  /* 0x0000004e1020723c */ /* 0x000fee00000418ff */
[----:B------:R-:W-:Y:S01]  /*e6e0*/  MOV R78, R65 ;  /* 0x00000041004e7202 */ /* 0x000fe20000000f00 */
[----:B------:R-:W-:Y:S01]  /*e6f0*/  HMMA.16816.F32.BF16 R88, R8, R48, R28 ;  /* 0x000000300858723c */ /* 0x000fe2000004181c */
[----:B------:R-:W-:Y:S01]  /*e700*/  IMAD.MOV.U32 R79, RZ, RZ, R64 ;  /* 0x000000ffff4f7224 */ /* 0x000fe200078e0040 */
[----:B------:R-:W-:Y:S01]  /*e710*/  MOV R64, R106 ;  /* 0x0000006a00407202 */ /* 0x000fe20000000f00 */
[----:B------:R-:W-:-:S05]  /*e720*/  IMAD.MOV.U32 R65, RZ, RZ, R105 ;  /* 0x000000ffff417224 */ /* 0x000fca00078e0069 */
[----:B------:R-:W-:Y:S01]  /*e730*/  HMMA.16816.F32.BF16 R180, R8, R50, R24 ;  /* 0x0000003208b4723c */ /* 0x000fe20000041818 */
[----:B------:R-:W2:Y:S07]  /*e740*/  LDSM.16.MT88.4 R48, [R193+0x4800] ;  /* 0x00480000c130783b */ /* 0x000eae0000004200 */
[C---:B----4-:R-:W-:Y:S07]  /*e750*/  HMMA.16816.F32.BF16 R28, R16.reuse, R60, RZ ;  /* 0x0000003c101c723c */ /* 0x050fee00000418ff */
[----:B------:R-:W-:Y:S01]  /*e760*/  MOV R60, R95 ;  /* 0x0000005f003c7202 */ /* 0x000fe20000000f00 */
[----:B------:R-:W-:Y:S01]  /*e770*/  HMMA.16816.F32.BF16 R24, R16, R62, RZ ;  /* 0x0000003e1018723c */ /* 0x000fe200000418ff */
[----:B------:R-:W-:-:S06]  /*e780*/  IMAD.MOV.U32 R61, RZ, RZ, R94 ;  /* 0x000000ffff3d7224 */ /* 0x000fcc00078e005e */
[----:B------:R-:W-:Y:S01]  /*e790*/  MOV R62, R93 ;  /* 0x0000005d003e7202 */ /* 0x000fe20000000f00 */
[----:B------:R-:W-:Y:S01]  /*e7a0*/  HMMA.16816.F32.BF16 R172, R8, R66, R56 ;  /* 0x0000004208ac723c */ /* 0x000fe20000041838 */
[----:B------:R-:W3:Y:S01]  /*e7b0*/  LDSM.16.MT88.4 R56, [R195+0x3800] ;  /* 0x00380000c338783b */ /* 0x000ee20000004200 */
[----:B------:R-:W-:-:S05]  /*e7c0*/  IMAD.MOV.U32 R63, RZ, RZ, R92 ;  /* 0x000000ffff3f7224 */ /* 0x000fca00078e005c */
[----:B------:R-:W-:Y:S01]  /*e7d0*/  MOV R66, R104 ;  /* 0x0000006800427202 */ /* 0x000fe20000000f00 */
[----:B------:R-:W-:Y:S01]  /*e7e0*/  HMMA.16816.F32.BF16 R184, R8, R52, R36 ;  /* 0x0000003408b8723c */ /* 0x000fe20000041824 */
[----:B------:R-:W4:Y:S01]  /*e7f0*/  LDSM.16.MT88.4 R52, [R194+0x4800] ;  /* 0x00480000c234783b */ /* 0x000f220000004200 */
[----:B------:R-:W-:-:S06]  /*e800*/  IMAD.MOV.U32 R67, RZ, RZ, R103 ;  /* 0x000000ffff437224 */ /* 0x000fcc00078e0067 */
[----:B------:R-:W-:Y:S07]  /*e810*/  HMMA.16816.F32.BF16 R176, R8, R80, R20 ;  /* 0x0000005008b0723c */ /* 0x000fee0000041814 */
[----:B------:R-:W-:Y:S01]  /*e820*/  MOV R80, R102 ;  /* 0x0000006600507202 */ /* 0x000fe20000000f00 */
[----:B------:R-:W-:Y:S01]  /*e830*/  HMMA.16816.F32.BF16 R20, R16, R84, RZ ;  /* 0x000000541014723c */ /* 0x000fe200000418ff */
[----:B------:R-:W-:-:S06]  /*e840*/  IMAD.MOV.U32 R81, RZ, RZ, R101 ;  /* 0x000000ffff517224 */ /* 0x000fcc00078e0065 */
[----:B------:R-:W-:Y:S01]  /*e850*/  MOV R84, R4 ;  /* 0x0000000400547202 */ /* 0x000fe20000000f00 */
[----:B------:R-:W-:Y:S01]  /*e860*/  HMMA.16816.F32.BF16 R92, R8, R82, R32 ;  /* 0x00000052085c723c */ /* 0x000fe20000041820 */
[----:B------:R-:W5:Y:S01]  /*e870*/  LDL R4, [R1+0x58] ;  /* 0x0000580001047983 */ /* 0x000f620000100800 */
[----:B------:R-:W-:-:S05]  /*e880*/  IMAD.MOV.U32 R85, RZ, RZ, R3 ;  /* 0x000000ffff557224 */ /* 0x000fca00078e0003 */
[----:B------:R-:W-:Y:S01]  /*e890*/  MOV R82, R100 ;  /* 0x0000006400527202 */ /* 0x000fe20000000f00 */
[C---:B-1----:R-:W-:Y:S01]  /*e8a0*/  HMMA.16816.F32.BF16 R104, R8.reuse, R44, R28 ;  /* 0x0000002c0868723c */ /* 0x042fe2000004181c */
[----:B------:R-:W-:Y:S02]  /*e8b0*/  IMAD.MOV.U32 R83, RZ, RZ, R14 ;  /* 0x000000ffff537224 */ /* 0x000fe400078e000e */
[----:B------:R-:W5:Y:S05]  /*e8c0*/  LDL R14, [R1+0x64] ;  /* 0x00006400010e7983 */ /* 0x000f6a0000100800 */
[C---:B------:R-:W-:Y:S01]  /*e8d0*/  HMMA.16816.F32.BF16 R100, R8.reuse, R46, R24 ;  /* 0x0000002e0864723c */ /* 0x040fe20000041818 */
[----:B------:R-:W1:Y:S07]  /*e8e0*/  LDSM.16.MT88.4 R44, [R193+0x5000] ;  /* 0x00500000c12c783b */ /* 0x000e6e0000004200 */
[----:B------:R-:W-:Y:S01]  /*e8f0*/  HMMA.16816.F32.BF16 R68, R8, R70, R40 ;  /* 0x000000460844723c */ /* 0x000fe20000041828 */
[----:B------:R-:W1:Y:S07]  /*e900*/  LDSM.16.MT88.4 R40, [R194+0x5000] ;  /* 0x00500000c228783b */ /* 0x000e6e0000004200 */
[C---:B--2---:R-:W-:Y:S08]  /*e910*/  HMMA.16816.F32.BF16 R32, R16.reuse, R48, RZ ;  /* 0x000000301020723c */ /* 0x044ff000000418ff */
[----:B------:R-:W-:Y:S01]  /*e920*/  HMMA.16816.F32.BF16 R28, R16, R50, RZ ;  /* 0x00000032101c723c */ /* 0x000fe200000418ff */
[----:B------:R-:W2:Y:S07]  /*e930*/  LDSM.16.MT88.4 R48, [R196+0x4800] ;  /* 0x00480000c430783b */ /* 0x000eae0000004200 */
[----:B---3--:R-:W-:Y:S08]  /*e940*/  HMMA.16816.F32.BF16 R112, R8, R56, R20 ;  /* 0x000000380870723c */ /* 0x008ff00000041814 */
[C---:B----4-:R-:W-:Y:S08]  /*e950*/  HMMA.16816.F32.BF16 R24, R16.reuse, R52, RZ ;  /* 0x000000341018723c */ /* 0x050ff000000418ff */
[C---:B------:R-:W-:Y:S08]  /*e960*/  HMMA.16816.F32.BF16 R20, R16.reuse, R54, RZ ;  /* 0x000000361014723c */ /* 0x040ff000000418ff */
[----:B------:R-:W-:Y:S07]  /*e970*/  HMMA.16816.F32.BF16 R36, R16, R86, RZ ;  /* 0x000000561024723c */ /* 0x000fee00000418ff */
[----:B------:R-:W-:Y:S01]  /*e980*/  IMAD.MOV.U32 R87, RZ, RZ, R0 ;  /* 0x000000ffff577224 */ /* 0x000fe200078e0000 */
[----:B-1----:R-:W-:Y:S01]  /*e990*/  HMMA.16816.F32.BF16 R120, R8, R44, R32 ;  /* 0x0000002c0878723c */ /* 0x002fe20000041820 */
[----:B------:R-:W1:Y:S01]  /*e9a0*/  LDSM.16.MT88.4 R32, [R196+0x5000] ;  /* 0x00500000c420783b */ /* 0x000e620000004200 */
[----:B------:R-:W-:-:S03]  /*e9b0*/  MOV R86, R2 ;  /* 0x0000000200567202 */ /* 0x000fc60000000f00 */
[----:B------:R-:W3:Y:S03]  /*e9c0*/  LDL R0, [R1+0x4] ;  /* 0x0000040001007983 */ /* 0x000ee60000100800 */
[C---:B------:R-:W-:Y:S01]  /*e9d0*/  HMMA.16816.F32.BF16 R132, R8.reuse, R40, R24 ;  /* 0x000000280884723c */ /* 0x040fe20000041818 */
[----:B------:R-:W-:Y:S07]  /*e9e0*/  LDSM.16.MT88.4 R24, [R195+0x4800] ;  /* 0x00480000c318783b */ /* 0x000fee0000004200 */
[C---:B------:R-:W-:Y:S01]  /*e9f0*/  HMMA.16816.F32.BF16 R128, R8.reuse, R42, R20 ;  /* 0x0000002a0880723c */ /* 0x040fe20000041814 */
[----:B------:R-:W4:Y:S07]  /*ea00*/  LDSM.16.MT88.4 R40, [R195+0x1000] ;  /* 0x00100000c328783b */ /* 0x000f2e0000004200 */
[----:B------:R-:W-:Y:S01]  /*ea10*/  HMMA.16816.F32.BF16 R108, R8, R58, R36 ;  /* 0x0000003a086c723c */ /* 0x000fe20000041824 */
[----:B------:R-:W4:Y:S07]  /*ea20*/  LDSM.16.MT88.4 R56, [R194+0x2800] ;  /* 0x00280000c238783b */ /* 0x000f2e0000004200 */
[C---:B--2---:R-:W-:Y:S08]  /*ea30*/  HMMA.16816.F32.BF16 R20, R16.reuse, R48, RZ ;  /* 0x000000301014723c */ /* 0x044ff000000418ff */
[----:B------:R-:W-:Y:S01]  /*ea40*/  HMMA.16816.F32.BF16 R36, R16, R50, RZ ;  /* 0x000000321024723c */ /* 0x000fe200000418ff */
[----:B------:R-:W-:Y:S07]  /*ea50*/  LDSM.16.MT88.4 R48, [R193+0x2800] ;  /* 0x00280000c130783b */ /* 0x000fee0000004200 */
[----:B------:R-:W-:Y:S08]  /*ea60*/  HMMA.16816.F32.BF16 R152, R136, R148, R152 ;  /* 0x000000948898723c */ /* 0x000ff00000041898 */
[C---:B-1----:R-:W-:Y:S01]  /*ea70*/  HMMA.16816.F32.BF16 R124, R8.reuse, R32, R20 ;  /* 0x00000020087c723c */ /* 0x042fe20000041814 */
[----:B------:R-:W-:Y:S07]  /*ea80*/  LDSM.16.MT88.4 R20, [R195+0x5000] ;  /* 0x00500000c314783b */ /* 0x000fee0000004200 */
[----:B------:R-:W-:Y:S08]  /*ea90*/  HMMA.16816.F32.BF16 R32, R8, R34, R36 ;  /* 0x000000220820723c */ /* 0x000ff00000041824 */
[C---:B----4-:R-:W-:Y:S08]  /*eaa0*/  HMMA.16816.F32.BF16 R36, R136.reuse, R40, R60 ;  /* 0x000000288824723c */ /* 0x050ff0000004183c */
[C---:B------:R-:W-:Y:S01]  /*eab0*/  HMMA.16816.F32.BF16 R40, R136.reuse, R42, R64 ;  /* 0x0000002a8828723c */ /* 0x040fe20000041840 */
[----:B------:R-:W1:Y:S07]  /*eac0*/  LDSM.16.MT88.4 R64, [R196+0x2800] ;  /* 0x00280000c440783b */ /* 0x000e6e0000004200 */
[C---:B------:R-:W-:Y:S01]  /*ead0*/  HMMA.16816.F32.BF16 R148, R136.reuse, R150, R80 ;  /* 0x000000968894723c */ /* 0x040fe20000041850 */
[----:B------:R-:W2:Y:S07]  /*eae0*/  LDSM.16.MT88.4 R80, [R193+0x4000] ;  /* 0x00400000c150783b */ /* 0x000eae0000004200 */
[C---:B------:R-:W-:Y:S08]  /*eaf0*/  HMMA.16816.F32.BF16 R52, R136.reuse, R56, R76 ;  /* 0x000000388834723c */ /* 0x040ff0000004184c */
[C---:B------:R-:W-:Y:S08]  /*eb00*/  HMMA.16816.F32.BF16 R160, R136.reuse, R156, R160 ;  /* 0x0000009c88a0723c */ /* 0x040ff000000418a0 */
[----:B------:R-:W-:Y:S08]  /*eb10*/  HMMA.16816.F32.BF16 R156, R136, R158, R84 ;  /* 0x0000009e889c723c */ /* 0x000ff00000041854 */
[----:B------:R-:W-:Y:S08]  /*eb20*/  HMMA.16816.F32.BF16 R116, R8, R46, R28 ;  /* 0x0000002e0874723c */ /* 0x000ff0000004181c */
[C---:B-1----:R-:W-:Y:S01]  /*eb30*/  HMMA.16816.F32.BF16 R60, R136.reuse, R64, R72 ;  /* 0x00000040883c723c */ /* 0x042fe20000041848 */
[----:B------:R-:W1:Y:S07]  /*eb40*/  LDSM.16.MT88.4 R72, [R195+0x2800] ;  /* 0x00280000c348783b */ /* 0x000e6e0000004200 */
[C---:B------:R-:W-:Y:S08]  /*eb50*/  HMMA.16816.F32.BF16 R64, R136.reuse, R66, R68 ;  /* 0x000000428840723c */ /* 0x040ff00000041844 */
[----:B--2---:R-:W-:Y:S01]  /*eb60*/  HMMA.16816.F32.BF16 R76, R136, R80, R88 ;  /* 0x00000050884c723c */ /* 0x004fe20000041858 */
[----:B------:R-:W2:Y:S07]  /*eb70*/  LDSM.16.MT88.4 R88, [R194+0x4000] ;  /* 0x00400000c258783b */ /* 0x000eae0000004200 */
[C---:B------:R-:W-:Y:S08]  /*eb80*/  HMMA.16816.F32.BF16 R28, R16.reuse, R24, RZ ;  /* 0x00000018101c723c */ /* 0x040ff000000418ff */
[----:B------:R-:W-:Y:S08]  /*eb90*/  HMMA.16816.F32.BF16 R16, R16, R26, RZ ;  /* 0x0000001a1010723c */ /* 0x000ff000000418ff */
[C---:B------:R-:W-:Y:S08]  /*eba0*/  HMMA.16816.F32.BF16 R44, R136.reuse, R48, R216 ;  /* 0x00000030882c723c */ /* 0x040ff000000418d8 */
[C---:B-1----:R-:W-:Y:S08]  /*ebb0*/  HMMA.16816.F32.BF16 R68, R136.reuse, R72, R184 ;  /* 0x000000488844723c */ /* 0x042ff000000418b8 */
[C---:B------:R-:W-:Y:S01]  /*ebc0*/  HMMA.16816.F32.BF16 R72, R136.reuse, R74, R96 ;  /* 0x0000004a8848723c */ /* 0x040fe20000041860 */
[----:B------:R-:W1:Y:S07]  /*ebd0*/  LDSM.16.MT88.4 R96, [R196+0x4000] ;  /* 0x00400000c460783b */ /* 0x000e6e0000004200 */
[C---:B--2---:R-:W-:Y:S08]  /*ebe0*/  HMMA.16816.F32.BF16 R84, R136.reuse, R88, R176 ;  /* 0x000000588854723c */ /* 0x044ff000000418b0 */
[----:B------:R-:W-:Y:S08]  /*ebf0*/  HMMA.16816.F32.BF16 R88, R136, R90, R92 ;  /* 0x0000005a8858723c */ /* 0x000ff0000004185c */
[C---:B------:R-:W-:Y:S08]  /*ec00*/  HMMA.16816.F32.BF16 R28, R8.reuse, R20, R28 ;  /* 0x00000014081c723c */ /* 0x040ff0000004181c */
[----:B------:R-:W-:Y:S01]  /*ec10*/  HMMA.16816.F32.BF16 R16, R8, R22, R16 ;  /* 0x000000160810723c */ /* 0x000fe20000041810 */
[----:B------:R-:W-:Y:S01]  /*ec20*/  LDSM.16.MT88.4 R8, [R195+0x5800] ;  /* 0x00580000c308783b */ /* 0x000fe20000004200 */
[----:B------:R-:W-:-:S02]  /*ec30*/  LOP3.LUT R213, R213, 0xffffefff, RZ, 0xc0, !PT ;  /* 0xffffefffd5d57812 */ /* 0x000fc400078ec0ff */
[----:B------:R-:W-:-:S04]  /*ec40*/  IADD3 R225, R225, -0x2, RZ ;  /* 0xfffffffee1e17810 */ /* 0x000fc80007ffe0ff */
[C---:B------:R-:W-:Y:S08]  /*ec50*/  HMMA.16816.F32.BF16 R48, R136.reuse, R50, R188 ;  /* 0x000000328830723c */ /* 0x040ff000000418bc */
[C---:B-1----:R-:W-:Y:S01]  /*ec60*/  HMMA.16816.F32.BF16 R92, R136.reuse, R96, R104 ;  /* 0x00000060885c723c */ /* 0x042fe20000041868 */
[----:B------:R-:W1:Y:S07]  /*ec70*/  LDSM.16.MT88.4 R104, [R195+0x4000] ;  /* 0x00400000c368783b */ /* 0x000e6e0000004200 */
[C---:B------:R-:W-:Y:S08]  /*ec80*/  HMMA.16816.F32.BF16 R96, R136.reuse, R98, R100 ;  /* 0x000000628860723c */ /* 0x040ff00000041864 */
[C---:B------:R-:W-:Y:S08]  /*ec90*/  HMMA.16816.F32.BF16 R56, R136.reuse, R58, R172 ;  /* 0x0000003a8838723c */ /* 0x040ff000000418ac */
[C---:B-1----:R-:W-:Y:S01]  /*eca0*/  HMMA.16816.F32.BF16 R100, R136.reuse, R104, R112 ;  /* 0x000000688864723c */ /* 0x042fe20000041870 */
[----:B------:R-:W1:Y:S07]  /*ecb0*/  LDSM.16.MT88.4 R112, [R193+0x5800] ;  /* 0x00580000c170783b */ /* 0x000e6e0000004200 */
[C---:B------:R-:W-:Y:S08]  /*ecc0*/  HMMA.16816.F32.BF16 R104, R136.reuse, R106, R108 ;  /* 0x0000006a8868723c */ /* 0x040ff0000004186c */
[C---:B-1----:R-:W-:Y:S01]  /*ecd0*/  HMMA.16816.F32.BF16 R108, R136.reuse, R112, R120 ;  /* 0x00000070886c723c */ /* 0x042fe20000041878 */
[----:B------:R-:W1:Y:S07]  /*ece0*/  LDSM.16.MT88.4 R120, [R194+0x5800] ;  /* 0x00580000c278783b */ /* 0x000e6e0000004200 */
[----:B------:R-:W-:Y:S01]  /*ecf0*/  HMMA.16816.F32.BF16 R112, R136, R114, R116 ;  /* 0x000000728870723c */ /* 0x000fe20000041874 */
[----:B------:R-:W-:-:S04]  /*ed00*/  MOV R218, 0x1 ;  /* 0x0000000100da7802 */ /* 0x000fc80000000f00 */
[----:B------:R-:W-:-:S03]  /*ed10*/  ISETP.NE.AND P0, PT, R218, c[0x0][0x2c4], PT ;  /* 0x0000b100da007a0c */ /* 0x000fc60003f05270 */
[C---:B-1----:R-:W-:Y:S08]  /*ed20*/  HMMA.16816.F32.BF16 R116, R136.reuse, R120, R132 ;  /* 0x000000788874723c */ /* 0x042ff00000041884 */
[----:B------:R-:W-:Y:S01]  /*ed30*/  HMMA.16816.F32.BF16 R120, R136, R122, R128 ;  /* 0x0000007a8878723c */ /* 0x000fe20000041880 */
[----:B------:R-:W1:Y:S01]  /*ed40*/  LDSM.16.MT88.4 R128, [R196+0x5800] ;  /* 0x00580000c480783b */ /* 0x000e620000004200 */
[----:B---3--:R-:W-:Y:S01]  /*ed50*/  IMAD.SHL.U32 R0, R0, 0x80, RZ ;  /* 0x0000008000007824 */ /* 0x008fe200078e00ff */
[----:B------:R-:W-:-:S03]  /*ed60*/  ISETP.LE.AND P1, PT, R218, c[0x0][0x32c], PT ;  /* 0x0000cb00da007a0c */ /* 0x000fc60003f23270 */
[----:B------:R-:W-:Y:S01]  /*ed70*/  @P0 IMAD.HI.U32 R3, R0, c[0x0][0x2c8], RZ ;  /* 0x0000b20000030a27 */ /* 0x000fe200078e00ff */
[----:B------:R-:W-:-:S04]  /*ed80*/  MOV R2, R0 ;  /* 0x0000000000027202 */ /* 0x000fc80000000f00 */
[----:B------:R-:W-:Y:S01]  /*ed90*/  @P0 SHF.R.U32.HI R2, RZ, c[0x0][0x2cc], R3 ;  /* 0x0000b300ff020a19 */ /* 0x000fe20000011603 */
[----:B------:R-:W-:Y:S03]  /*eda0*/  HMMA.16816.F32.BF16 R80, R136, R82, R180 ;  /* 0x000000528850723c */ /* 0x000fe600000418b4 */
[----:B-----5:R-:W-:-:S05]  /*edb0*/  IADD3 R2, -R4, R14, R2 ;  /* 0x0000000e04027210 */ /* 0x020fca0007ffe102 */
[----:B------:R-:W-:Y:S01]  /*edc0*/  HMMA.16816.F32.BF16 R132, R136, R8, R28 ;  /* 0x000000088884723c */ /* 0x000fe2000004181c */
[----:B------:R-:W-:Y:S02]  /*edd0*/  IADD3 R4, R2, c[0x0][0x328], RZ ;  /* 0x0000ca0002047a10 */ /* 0x000fe40007ffe0ff */
[----:B------:R-:W-:-:S05]  /*ede0*/  @P1 LOP3.LUT R213, R213, 0x1000, RZ, 0xfc, !PT ;  /* 0x00001000d5d51812 */ /* 0x000fca00078efcff */
[C---:B-1----:R-:W-:Y:S08]  /*edf0*/  HMMA.16816.F32.BF16 R124, R136.reuse, R128, R124 ;  /* 0x00000080887c723c */ /* 0x042ff0000004187c */
[C---:B------:R-:W-:Y:S08]  /*ee00*/  HMMA.16816.F32.BF16 R128, R136.reuse, R130, R32 ;  /* 0x000000828880723c */ /* 0x040ff00000041820 */
[----:B------:R-:W-:Y:S01]  /*ee10*/  HMMA.16816.F32.BF16 R136, R136, R10, R16 ;  /* 0x0000000a8888723c */ /* 0x000fe20000041810 */
[----:B------:R-:W-:Y:S07]  /*ee20*/  @!P1 BRA `(.L_x_2380) ;  /* 0x0000011000009947 */ /* 0x000fee0003800000 */
[C---:B------:R-:W-:Y:S01]  /*ee30*/  ISETP.GT.AND P0, PT, R2.reuse, RZ, PT ;  /* 0x000000ff0200720c */ /* 0x040fe20003f04270 */
[----:B------:R-:W-:Y:S01]  /*ee40*/  BSSY B0, `(.L_x_2381) ;  /* 0x000000c000007945 */ /* 0x000fe20003800000 */
[----:B------:R-:W-:-:S11]  /*ee50*/  IADD3 R3, R2, -0x1, RZ ;  /* 0xffffffff02037810 */ /* 0x000fd60007ffe0ff */
[----:B------:R-:W-:Y:S05]  /*ee60*/  @P0 BRA `(.L_x_2382) ;  /* 0x0000006000000947 */ /* 0x000fea0003800000 */
[----:B------:R-:W-:Y:S01]  /*ee70*/  ISETP.NE.AND P0, PT, R218, c[0x0][0x32c], PT ;  /* 0x0000cb00da007a0c */ /* 0x000fe20003f05270 */
[----:B------:R-:W-:-:S12]  /*ee80*/  IMAD.MOV R2, RZ, RZ, -R2 ;  /* 0x000000ffff027224 */ /* 0x000fd800078e0a02 */
[----:B------:R-:W-:-:S05]  /*ee90*/  @P0 IMAD.HI.U32 R3, R2, c[0x0][0x330], RZ ;  /* 0x0000cc0002030a27 */ /* 0x000fca00078e00ff */
[----:B------:R-:W-:-:S04]  /*eea0*/  @P0 SHF.R.U32.HI R2, RZ, c[0x0][0x334], R3 ;  /* 0x0000cd00ff020a19 */ /* 0x000fc80000011603 */
[----:B------:R-:W-:Y:S01]  /*eeb0*/  LOP3.LUT R3, RZ, R2, RZ, 0x33, !PT ;  /* 0x00000002ff037212 */ /* 0x000fe200078e33ff */
[----:B------:R-:W-:Y:S05]  /*eec0*/  BRA `(.L_x_2383) ;  /* 0x0000003000007947 */ /* 0x000fea0003800000 */
.L_x_2382:
[----:B------:R-:W-:-:S13]  /*eed0*/  ISETP.NE.AND P0, PT, R218, c[0x0][0x32c], PT ;  /* 0x0000cb00da007a0c */ /* 0x000fda0003f05270 */
[----:B------:R-:W-:-:S05]  /*eee0*/  @P0 IMAD.HI.U32 R2, R3, c[0x0][0x330], RZ ;  /* 0x0000cc0003020a27 */ /* 0x000fca00078e00ff */
[----:B------:R-:W-:Y:S02]  /*eef0*/  @P0 SHF.R.U32.HI R3, RZ, c[0x0][0x334], R2 ;  /* 0x0000cd00ff030a19 */ /* 0x000fe40000011602 */
.L_x_2383:
[----:B------:R-:W-:Y:S05]  /*ef00*/  BSYNC B0 ;  /* 0x0000000000007941 */ /* 0x000fea0003800000 */
.L_x_2381:
[----:B------:R-:W-:-:S05]  /*ef10*/  MOV R2, c[0x0][0x32c] ;  /* 0x0000cb0000027a02 */ /* 0x000fca0000000f00 */
[----:B------:R-:W-:-:S05]  /*ef20*/  IMAD R3, R3, R2, c[0x0][0x32c] ;  /* 0x0000cb0003037624 */ /* 0x000fca00078e0202 */
[----:B------:R-:W-:-:S05]  /*ef30*/  IMNMX R4, R4, R3, PT ;  /* 0x0000000304047217 */ /* 0x000fca0003800200 */
.L_x_2380:
[----:B------:R-:W-:-:S05]  /*ef40*/  IMAD.HI R4, R4, 0x2aaaaaab, RZ ;  /* 0x2aaaaaab04047827 */ /* 0x000fca00078e02ff */
[----:B------:R-:W-:-:S04]  /*ef50*/  SHF.R.U32.HI R217, RZ, 0x1f, R4 ;  /* 0x0000001fffd97819 */ /* 0x000fc80000011604 */
[----:B------:R-:W-:-:S04]  /*ef60*/  LEA.HI.SX32 R217, R4, R217, 0x1d ;  /* 0x000000d904d97211 */ /* 0x000fc800078feaff */
[----:B------:R-:W-:-:S04]  /*ef70*/  IMNMX R217, R247, R217, !PT ;  /* 0x000000d9f7d97217 */ /* 0x000fc80007800200 */
[----:B------:R-:W-:-:S13]  /*ef80*/  ISETP.GE.AND P0, PT, R225, R217, PT ;  /* 0x000000d9e100720c */ /* 0x000fda0003f06270 */
[----:B------:R-:W-:Y:S05]  /*ef90*/  @!P0 BRA `(.L_x_2384) ;  /* 0x00003ac000008947 */ /* 0x000fea0003800000 */
.L_x_2407:
        /* <DEDUP_REMOVED lines=9> */
[----:B------:R1:W1:Y:S04]  /*f030*/  LDSM.16.M88.4 R176, [R198] ;  /* 0x00000000c6b0783b */ /* 0x0002680000000200 */
[----:B------:R1:W1:Y:S04]  /*f040*/  LDSM.16.M88.4 R180, [R201] ;  /* 0x00000000c9b4783b */ /* 0x0002680000000200 */
[----:B------:R1:W1:Y:S04]  /*f050*/  LDSM.16.M88.4 R184, [R211] ;  /* 0x00000000d3b8783b */ /* 0x0002680000000200 */
[----:B------:R1:W1:Y:S01]  /*f060*/  LDSM.16.M88.4 R188, [R212] ;  /* 0x00000000d4bc783b */ /* 0x0002620000000200 */
[----:B------:R-:W-:-:S05]  /*f070*/  @P0 BRA `(.L_x_2386) ;  /* 0x000004c000000947 */ /* 0x000fca0003800000 */
[----:B------:R-:W-:Y:S01]  /*f080*/  IMAD.WIDE.U32 R2, R226, c[0x0][0x208], RZ ;  /* 0x00008200e2027a25 */ /* 0x000fe200078e00ff */
[----:B------:R-:W-:Y:S01]  /*f090*/  SHF.R.S32.HI R0, RZ, 0x1f, R226 ;  /* 0x0000001fff007819 */ /* 0x000fe200000114e2 */
[----:B------:R-:W5:Y:S04]  /*f0a0*/  LDL.64 R10, [R1+0x70] ;  /* 0x00007000010a7983 */ /* 0x000f680000100a00 */
[----:B------:R-:W-:Y:S04]  /*f0b0*/  IMAD R0, R0, c[0x0][0x208], RZ ;  /* 0x0000820000007a24 */ /* 0x000fe800078e02ff */
[----:B------:R-:W-:Y:S05]  /*f0c0*/  IMAD R0, R226, c[0x0][0x20c], R0 ;  /* 0x00008300e2007a24 */ /* 0x000fea00078e0200 */
[----:B------:R-:W-:Y:S02]  /*f0d0*/  IADD3 R3, R3, R0, RZ ;  /* 0x0000000003037210 */ /* 0x000fe40007ffe0ff */
[----:B------:R-:W-:Y:S03]  /*f0e0*/  SHF.R.S32.HI R0, RZ, 0x1f, R224 ;  /* 0x0000001fff007819 */ /* 0x000fe600000114e0 */
[----:B------:R-:W-:Y:S04]  /*f0f0*/  IMAD.WIDE.U32 R2, R224, c[0x0][0x218], R2 ;  /* 0x00008600e0027a25 */ /* 0x000fe800078e0002 */
[----:B------:R-:W-:Y:S04]  /*f100*/  IMAD R8, R0, c[0x0][0x218], RZ ;  /* 0x0000860000087a24 */ /* 0x000fe800078e02ff */
[----:B------:R-:W-:Y:S01]  /*f110*/  IMAD R8, R224, c[0x0][0x21c], R8 ;  /* 0x00008700e0087a24 */ /* 0x000fe200078e0208 */
[----:B-----5:R-:W-:Y:S04]  /*f120*/  IADD3 R0, P0, R10, R2, RZ ;  /* 0x000000020a007210 */ /* 0x020fe80007f1e0ff */
[----:B------:R-:W-:Y:S02]  /*f130*/  IADD3.X R8, R252, R3, R8, P0, !PT ;  /* 0x00000003fc087210 */ /* 0x000fe400007fe408 */
[C---:B------:R-:W-:Y:S04]  /*f140*/  LEA R9, P0, R0.reuse, c[0x0][0x1f8], 0x1 ;  /* 0x00007e0000097a11 */ /* 0x040fe800078008ff */
[----:B------:R-:W-:Y:S01]  /*f150*/  LEA.HI.X R8, R0, c[0x0][0x1fc], R8, 0x1, P0 ;  /* 0x00007f0000087a11 */ /* 0x000fe200000f0c08 */
[----:B------:R-:W-:-:S06]  /*f160*/  BRA.DIV ~URZ, `(.L_x_2387) ;  /* 0x00010f427f007947 */ /* 0x000fcc000b800000 */
[----:B------:R4:W3:Y:S02]  /*f170*/  SHFL.IDX PT, R4, R8, RZ, 0x181f ;  /* 0x00181fff08047589 */ /* 0x0008e400000e0000 */
.L_x_2531:
[----:B------:R-:W-:-:S05]  /*f180*/  BRA.DIV ~URZ, `(.L_x_2388) ;  /* 0x00010f927f007947 */ /* 0x000fca000b800000 */
[----:B------:R4:W3:Y:S02]  /*f190*/  SHFL.IDX PT, R0, R9, RZ, 0x181f ;  /* 0x00181fff09007589 */ /* 0x0008e400000e0000 */
.L_x_2532:
[----:B------:R-:W-:Y:S01]  /*f1a0*/  SHF.R.S32.HI R2, RZ, 0x1f, R215 ;  /* 0x0000001fff027819 */ /* 0x000fe200000114d7 */
[C---:B------:R-:W-:Y:S01]  /*f1b0*/  IMAD.SHL.U32 R20, R215.reuse, 0x2, RZ ;  /* 0x00000002d7147824 */ /* 0x040fe200078e00ff */
[C---:B------:R-:W-:Y:S01]  /*f1c0*/  ISETP.GE.AND P3, PT, R215.reuse, c[0x0][0x1d4], PT ;  /* 0x00007500d7007a0c */ /* 0x040fe20003f66270 */
[----:B------:R-:W-:Y:S01]  /*f1d0*/  IMAD.SHL.U32 R11, R232, 0x2, RZ ;  /* 0x00000002e80b7824 */ /* 0x000fe200078e00ff */
[C---:B------:R-:W-:Y:S01]  /*f1e0*/  SHF.L.U64.HI R10, R215.reuse, 0x1, R2 ;  /* 0x00000001d70a7819 */ /* 0x040fe20000010202 */
[----:B------:R-:W-:Y:S01]  /*f1f0*/  IMAD.SHL.U32 R22, R230, 0x2, RZ ;  /* 0x00000002e6167824 */ /* 0x000fe200078e00ff */
[----:B---3--:R-:W-:Y:S02]  /*f200*/  IADD3 R2, P0, R0, R20, RZ ;  /* 0x0000001400027210 */ /* 0x008fe40007f1e0ff */
[----:B------:R-:W-:Y:S02]  /*f210*/  IADD3 R14, R215, 0x40, RZ ;  /* 0x00000040d70e7810 */ /* 0x000fe40007ffe0ff */
[----:B------:R-:W-:Y:S01]  /*f220*/  SHF.L.U64.HI R29, R232, 0x1, R244 ;  /* 0x00000001e81d7819 */ /* 0x000fe200000102f4 */
[----:B------:R-:W-:Y:S01]  /*f230*/  IMAD.X R3, R4, 0x1, R10, P0 ;  /* 0x0000000104037824 */ /* 0x000fe200000e060a */
[----:B------:R-:W-:Y:S01]  /*f240*/  ISETP.GE.AND P2, PT, R14, c[0x0][0x1d4], PT ;  /* 0x000075000e007a0c */ /* 0x000fe20003f46270 */
[----:B------:R-:W-:Y:S01]  /*f250*/  IMAD.SHL.U32 R14, R231, 0x2, RZ ;  /* 0x00000002e70e7824 */ /* 0x000fe200078e00ff */
[----:B------:R-:W-:Y:S02]  /*f260*/  IADD3 R21, R215, 0x80, RZ ;  /* 0x00000080d7157810 */ /* 0x000fe40007ffe0ff */
[----:B------:R-:W-:Y:S01]  /*f270*/  @!PT LDS RZ, [RZ] ;  /* 0x00000000fffff984 */ /* 0x000fe20000000800 */
[----:B------:R-:W-:Y:S01]  /*f280*/  @!PT LDS RZ, [RZ] ;  /* 0x00000000fffff984 */ /* 0x000fe20000000800 */
[----:B------:R-:W-:Y:S01]  /*f290*/  @!PT LDS RZ, [RZ] ;  /* 0x00000000fffff984 */ /* 0x000fe20000000800 */
[----:B------:R3:W-:Y:S01]  /*f2a0*/  LDGSTS.E.BYPASS.LTC128B.128 [R214+0x4080], [R2.64], !P3 ;  /* 0x0408000002d67fae */ /* 0x0007e2000d901d4a */
[----:B------:R-:W-:Y:S02]  /*f2b0*/  SHF.L.U64.HI R23, R231, 0x1, R243 ;  /* 0x00000001e7177819 */ /* 0x000fe400000102f3 */
[----:B------:R-:W-:Y:S02]  /*f2c0*/  SHF.L.U64.HI R28, R230, 0x1, R242 ;  /* 0x00000001e61c7819 */ /* 0x000fe400000102f2 */
[----:B------:R-:W-:Y:S02]  /*f2d0*/  LOP3.LUT P1, RZ, R213, 0x800, RZ, 0xc0, !PT ;  /* 0x00000800d5ff7812 */ /* 0x000fe4000782c0ff */
[----:B---3--:R-:W-:Y:S05]  /*f2e0*/  IADD3 R2, P0, R0, R11, RZ ;  /* 0x0000000b00027210 */ /* 0x008fea0007f1e0ff */
[----:B------:R-:W-:Y:S05]  /*f2f0*/  IMAD.X R3, R4, 0x1, R29, P0 ;  /* 0x0000000104037824 */ /* 0x000fea00000e061d */
[----:B------:R3:W-:Y:S01]  /*f300*/  LDGSTS.E.BYPASS.LTC128B.128 [R214+0x5880], [R2.64], !P2 ;  /* 0x0588000002d67fae */ /* 0x0007e2000d101d4a */
[----:B------:R-:W-:Y:S02]  /*f310*/  ISETP.GE.AND P2, PT, R21, c[0x0][0x1d4], PT ;  /* 0x0000750015007a0c */ /* 0x000fe40003f46270 */
[----:B------:R-:W-:Y:S02]  /*f320*/  IADD3 R21, R215, 0xc0, RZ ;  /* 0x000000c0d7157810 */ /* 0x000fe40007ffe0ff */
[----:B---3--:R-:W-:Y:S05]  /*f330*/  IADD3 R2, P0, R0, R14, RZ ;  /* 0x0000000e00027210 */ /* 0x008fea0007f1e0ff */
[----:B------:R-:W-:Y:S05]  /*f340*/  IMAD.X R3, R4, 0x1, R23, P0 ;  /* 0x0000000104037824 */ /* 0x000fea00000e0617 */
[----:B------:R3:W-:Y:S01]  /*f350*/  LDGSTS.E.BYPASS.LTC128B.128 [R214+0x7080], [R2.64], !P2 ;  /* 0x0708000002d67fae */ /* 0x0007e2000d101d4a */
[----:B------:R-:W-:Y:S02]  /*f360*/  ISETP.GE.AND P2, PT, R21, c[0x0][0x1d4], PT ;  /* 0x0000750015007a0c */ /* 0x000fe40003f46270 */
[----:B---3--:R-:W-:Y:S05]  /*f370*/  IADD3 R2, P0, R0, R22, RZ ;  /* 0x0000001600027210 */ /* 0x008fea0007f1e0ff */
[----:B------:R-:W-:Y:S06]  /*f380*/  IMAD.X R3, R4, 0x1, R28, P0 ;  /* 0x0000000104037824 */ /* 0x000fec00000e061c */
[----:B------:R3:W-:Y:S01]  /*f390*/  LDGSTS.E.BYPASS.LTC128B.128 [R214+0x8880], [R2.64], !P2 ;  /* 0x0888000002d67fae */ /* 0x0007e2000d101d4a */
[----:B------:R-:W-:-:S05]  /*f3a0*/  @P1 BRA `(.L_x_2386) ;  /* 0x0000019000001947 */ /* 0x000fca0003800000 */
[----:B------:R-:W-:-:S05]  /*f3b0*/  BRA.DIV ~URZ, `(.L_x_2389) ;  /* 0x00010dd27f007947 */ /* 0x000fca000b800000 */
[----:B------:R3:W4:Y:S04]  /*f3c0*/  SHFL.IDX PT, R4, R8, 0x1, 0x181f ;  /* 0x00381f0008047f89 */ /* 0x00072800000e0000 */
[----:B------:R3:W2:Y:S02]  /*f3d0*/  SHFL.IDX PT, R0, R9, 0x1, 0x181f ;  /* 0x00381f0009007f89 */ /* 0x0006a400000e0000 */
.L_x_2533:
[----:B--2---:R-:W-:Y:S02]  /*f3e0*/  IADD3 R20, P0, R0, R20, RZ ;  /* 0x0000001400147210 */ /* 0x004fe40007f1e0ff */
[C---:B------:R-:W-:Y:S02]  /*f3f0*/  IADD3 R216, R215.reuse, 0x40, RZ ;  /* 0x00000040d7d87810 */ /* 0x040fe40007ffe0ff */
[C---:B------:R-:W-:Y:S01]  /*f400*/  ISETP.GE.AND P4, PT, R215.reuse, c[0x0][0x1d4], PT ;  /* 0x00007500d7007a0c */ /* 0x040fe20003f86270 */
[----:B----4-:R-:W-:Y:S01]  /*f410*/  IMAD.X R21, R4, 0x1, R10, P0 ;  /* 0x0000000104157824 */ /* 0x010fe200000e060a */
[----:B------:R-:W-:Y:S02]  /*f420*/  ISETP.GE.AND P3, PT, R216, c[0x0][0x1d4], PT ;  /* 0x00007500d8007a0c */ /* 0x000fe40003f66270 */
[----:B------:R-:W-:Y:S02]  /*f430*/  IADD3 R31, R215, 0x80, RZ ;  /* 0x00000080d71f7810 */ /* 0x000fe40007ffe0ff */
[----:B------:R-:W-:Y:S02]  /*f440*/  IADD3 R10, P0, R0, R11, RZ ;  /* 0x0000000b000a7210 */ /* 0x000fe40007f1e0ff */
[----:B------:R-:W-:Y:S02]  /*f450*/  ISETP.GE.AND P2, PT, R31, c[0x0][0x1d4], PT ;  /* 0x000075001f007a0c */ /* 0x000fe40003f46270 */
[----:B------:R-:W-:Y:S01]  /*f460*/  IADD3 R30, R215, 0xc0, RZ ;  /* 0x000000c0d71e7810 */ /* 0x000fe20007ffe0ff */
[----:B------:R-:W-:Y:S01]  /*f470*/  IMAD.X R11, R4, 0x1, R29, P0 ;  /* 0x00000001040b7824 */ /* 0x000fe200000e061d */
[----:B---3--:R-:W-:Y:S01]  /*f480*/  IADD3 R8, P0, R0, R14, RZ ;  /* 0x0000000e00087210 */ /* 0x008fe20007f1e0ff */
[----:B------:R-:W-:Y:S01]  /*f490*/  @!PT LDS RZ, [RZ] ;  /* 0x00000000fffff984 */ /* 0x000fe20000000800 */
[----:B------:R-:W-:Y:S01]  /*f4a0*/  @!PT LDS RZ, [RZ] ;  /* 0x00000000fffff984 */ /* 0x000fe20000000800 */
[----:B------:R-:W-:Y:S01]  /*f4b0*/  @!PT LDS RZ, [RZ] ;  /* 0x00000000fffff984 */ /* 0x000fe20000000800 */
[----:B------:R2:W-:Y:S01]  /*f4c0*/  LDGSTS.E.BYPASS.LTC128B.128 [R214+0x5080], [R20.64], !P4 ;  /* 0x0508000014d67fae */ /* 0x0005e2000e101d4a */
[----:B------:R-:W-:Y:S03]  /*f4d0*/  ISETP.GE.AND P1, PT, R30, c[0x0][0x1d4], PT ;  /* 0x000075001e007a0c */ /* 0x000fe60003f26270 */
[----:B------:R2:W-:Y:S01]  /*f4e0*/  LDGSTS.E.BYPASS.LTC128B.128 [R214+0x6880], [R10.64], !P3 ;  /* 0x068800000ad67fae */ /* 0x0005e2000d901d4a */
[----:B------:R-:W-:Y:S01]  /*f4f0*/  IMAD.X R9, R4, 0x1, R23, P0 ;  /* 0x0000000104097824 */ /* 0x000fe200000e0617 */
[----:B------:R-:W-:Y:S04]  /*f500*/  IADD3 R2, P0, R0, R22, RZ ;  /* 0x0000001600027210 */ /* 0x000fe80007f1e0ff */
[----:B------:R2:W-:Y:S01]  /*f510*/  LDGSTS.E.BYPASS.LTC128B.128 [R214+0x8080], [R8.64], !P2 ;  /* 0x0808000008d67fae */ /* 0x0005e2000d101d4a */
[----:B------:R-:W-:Y:S05]  /*f520*/  IMAD.X R3, R4, 0x1, R28, P0 ;  /* 0x0000000104037824 */ /* 0x000fea00000e061c */
[----:B------:R2:W-:Y:S03]  /*f530*/  LDGSTS.E.BYPASS.LTC128B.128 [R214+0x9880], [R2.64], !P1 ;  /* 0x0988000002d67fae */ /* 0x0005e6000c901d4a */
.L_x_2386:
[----:B------:R-:W-:Y:S05]  /*f540*/  BSYNC B0 ;  /* 0x0000000000007941 */ /* 0x000fea0003800000 */
.L_x_2385:
[----:B------:R-:W0:Y:S01]  /*f550*/  LDGDEPBAR ;  /* 0x00000000000079af */ /* 0x000e220000000000 */
[----:B------:R-:W-:Y:S01]  /*f560*/  WARPSYNC 0xffffffff ;  /* 0xffffffff00007948 */ /* 0x000fe20003800000 */
[C---:B--234-:R-:W-:Y:S01]  /*f570*/  HMMA.16816.F32.BF16 R8, R32.reuse, R16, RZ ;  /* 0x000000102008723c */ /* 0x05cfe200000418ff */
[----:B------:R-:W-:Y:S02]  /*f580*/  BSSY B0, `(.L_x_2390) ;  /* 0x00000f9000007945 */ /* 0x000fe40003800000 */
[----:B------:R-:W-:Y:S05]  /*f590*/  ISETP.GT.AND P0, PT, R225, R247, PT ;  /* 0x000000f7e100720c */ /* 0x000fea0003f04270 */
[C---:B------:R-:W-:Y:S08]  /*f5a0*/  HMMA.16816.F32.BF16 R16, R32.reuse, R18, RZ ;  /* 0x000000122010723c */ /* 0x040ff000000418ff */
[C---:B------:R-:W-:Y:S08]  /*f5b0*/  HMMA.16816.F32.BF16 R20, R32.reuse, R24, RZ ;  /* 0x000000182014723c */ /* 0x040ff000000418ff */
[C---:B------:R-:W-:Y:S08]  /*f5c0*/  HMMA.16816.F32.BF16 R24, R32.reuse, R26, RZ ;  /* 0x0000001a2018723c */ /* 0x040ff000000418ff */
[C---:B-1----:R-:W-:Y:S08]  /*f5d0*/  HMMA.16816.F32.BF16 R28, R32.reuse, R172, RZ ;  /* 0x000000ac201c723c */ /* 0x042ff000000418ff */
        /* <DEDUP_REMOVED lines=33> */
[----:B------:R-:W-:Y:S07]  /*f7f0*/  LDSM.16.M88.4 R180, [R204] ;  /* 0x00000000ccb4783b */ /* 0x000fee0000000200 */
[C---:B--2---:R-:W-:Y:S08]  /*f800*/  HMMA.16816.F32.BF16 R20, R172.reuse, R176, R20 ;  /* 0x000000b0ac14723c */ /* 0x044ff00000041814 */
[C---:B------:R-:W-:Y:S01]  /*f810*/  HMMA.16816.F32.BF16 R24, R172.reuse, R178, R24 ;  /* 0x000000b2ac18723c */ /* 0x040fe20000041818 */
[----:B------:R-:W1:Y:S07]  /*f820*/  LDSM.16.M88.4 R176, [R198+0x4000] ;  /* 0x00400000c6b0783b */ /* 0x000e6e0000000200 */
[C---:B---3--:R-:W-:Y:S08]  /*f830*/  HMMA.16816.F32.BF16 R28, R172.reuse, R184, R28 ;  /* 0x000000b8ac1c723c */ /* 0x048ff0000004181c */
[----:B------:R-:W-:Y:S01]  /*f840*/  HMMA.16816.F32.BF16 R32, R172, R186, R32 ;  /* 0x000000baac20723c */ /* 0x000fe20000041820 */
[----:B------:R-:W2:Y:S05]  /*f850*/  LDSM.16.M88.4 R172, [R202] ;  /* 0x00000000caac783b */ /* 0x000eaa0000000200 */
[----:B------:R-:W3:Y:S02]  /*f860*/  LDSM.16.M88.4 R184, [R203] ;  /* 0x00000000cbb8783b */ /* 0x000ee40000000200 */
        /* <DEDUP_REMOVED lines=110> */
[--C-:B------:R-:W-:Y:S01]  /*ff50*/  IMAD.IADD R3, R251, 0x1, R241.reuse ;  /* 0x00000001fb037824 */ /* 0x100fe200078e02f1 */
[----:B------:R-:W2:Y:S01]  /*ff60*/  LDL R0, [R1+0x84] ;  /* 0x0000840001007983 */ /* 0x000ea20000100800 */
[----:B------:R-:W-:Y:S03]  /*ff70*/  IMAD.MOV.U32 R224, RZ, RZ, RZ ;  /* 0x000000ffffe07224 */ /* 0x000fe600078e00ff */
[----:B------:R-:W-:Y:S01]  /*ff80*/  ISETP.GT.AND P1, PT, R3, 0x2f, PT ;  /* 0x0000002f0300780c */ /* 0x000fe20003f24270 */
[----:B------:R-:W3:Y:S06]  /*ff90*/  LDL.64 R188, [R1+0x90] ;  /* 0x0000900001bc7983 */ /* 0x000eec0000100a00 */
[----:B------:R-:W4:Y:S04]  /*ffa0*/  LDL R4, [R1+0x9c] ;  /* 0x00009c0001047983 */ /* 0x000f280000100800 */
[----:B------:R-:W5:Y:S06]  /*ffb0*/  LDL.64 R220, [R1+0x88] ;  /* 0x0000880001dc7983 */ /* 0x000f6c0000100a00 */
[----:B------:R-:W3:Y:S01]  /*ffc0*/  LDL R14, [R1+0x98] ;  /* 0x00009800010e7983 */ /* 0x000ee20000100800 */
[----:B--2---:R-:W-:Y:S02]  /*ffd0*/  IMAD R2, R225, 0x30, R0 ;  /* 0x00000030e1027824 */ /* 0x004fe400078e0200 */
[----:B------:R-:W-:Y:S03]  /*ffe0*/  IMAD.MOV.U32 R0, RZ, RZ, 0x1 ;  /* 0x00000001ff007424 */ /* 0x000fe600078e00ff */
[----:B------:R-:W-:Y:S02]  /*fff0*/  IADD3 R2, R2, R251, R241 ;  /* 0x000000fb02027210 */ /* 0x000fe40007ffe0f1 */
[----:B------:R-:W-:Y:S02]  /*10000*/  ISETP.NE.AND P0, PT, R0, c[0x0][0x2b8], PT ;  /* 0x0000ae0000007a0c */ /* 0x000fe40003f05270 */
[----:B------:R-:W-:Y:S05]  /*10010*/  IADD3 R2, R2, -0x30, RZ ;  /* 0xffffffd002027810 */ /* 0x000fea0007ffe0ff */
[----:B------:R-:W-:Y:S06]  /*10020*/  IMAD.MOV.U32 R0, RZ, RZ, R2 ;  /* 0x000000ffff007224 */ /* 0x000fec00078e0002 */
[----:B------:R-:W-:Y:S05]  /*10030*/  @P0 IMAD.HI.U32 R3, R2, c[0x0][0x2bc], RZ ;  /* 0x0000af0002030a27 */ /* 0x000fea00078e00ff */
[----:B------:R-:W-:Y:S04]  /*10040*/  @P0 SHF.R.U32.HI R0, RZ, c[0x0][0x2c0], R3 ;  /* 0x0000b000ff000a19 */ /* 0x000fe80000011603 */
[C---:B---3--:R-:W-:Y:S04]  /*10050*/  @!P1 IADD3 R3, P0, R0.reuse, R188, RZ ;  /* 0x000000bc00039210 */ /* 0x048fe80007f1e0ff */
[----:B----4-:R-:W-:Y:S01]  /*10060*/  @!P1 LEA.HI.X.SX32 R4, R0, R4, 0x1, P0 ;  /* 0x0000000400049211 */ /* 0x010fe200000f0eff */
        /* <DEDUP_REMOVED lines=22> */
.L_x_2534:
[----:B------:R-:W-:-:S05]  /*101d0*/  BRA.DIV ~URZ, `(.L_x_2393) ;  /* 0x000100f27f007947 */ /* 0x000fca000b800000 */
[----:B------:R3:W4:Y:S02]  /*101e0*/  SHFL.IDX PT, R0, R175, RZ, 0x181f ;  /* 0x00181fffaf007589 */ /* 0x00072400000e0000 */
.L_x_2535:
[C---:B------:R-:W-:Y:S02]  /*101f0*/  IADD3 R2, R215.reuse, 0x40, RZ ;  /* 0x00000040d7027810 */ /* 0x040fe40007ffe0ff */
[C---:B------:R-:W-:Y:S02]  /*10200*/  ISETP.GE.AND P3, PT, R215.reuse, c[0x0][0x1d4], PT ;  /* 0x00007500d7007a0c */ /* 0x040fe40003f66270 */
[----:B------:R-:W-:Y:S02]  /*10210*/  SHF.R.S32.HI R3, RZ, 0x1f, R215 ;  /* 0x0000001fff037819 */ /* 0x000fe400000114d7 */
[C---:B----4-:R-:W-:Y:S02]  /*10220*/  @P0 LEA R172, P1, R215.reuse, R0, 0x1 ;  /* 0x00000000d7ac0211 */ /* 0x050fe400078208ff */
[----:B------:R-:W-:Y:S02]  /*10230*/  ISETP.GE.AND P2, PT, R2, c[0x0][0x1d4], PT ;  /* 0x0000750002007a0c */ /* 0x000fe40003f46270 */
[C---:B--2---:R-:W-:Y:S02]  /*10240*/  @P0 LEA.HI.X R173, R215.reuse, R4, R3, 0x1, P1 ;  /* 0x00000004d7ad0211 */ /* 0x044fe400008f0c03 */
[C---:B------:R-:W-:Y:S02]  /*10250*/  @P0 LEA R2, P1, R232.reuse, R0, 0x1 ;  /* 0x00000000e8020211 */ /* 0x040fe400078208ff */
[----:B------:R-:W-:Y:S01]  /*10260*/  IADD3 R177, R215, 0x80, RZ ;  /* 0x00000080d7b17810 */ /* 0x000fe20007ffe0ff */
[----:B------:R-:W-:Y:S01]  /*10270*/  @!PT LDS RZ, [RZ] ;  /* 0x00000000fffff984 */ /* 0x000fe20000000800 */
[----:B------:R-:W-:Y:S01]  /*10280*/  @!PT LDS RZ, [RZ] ;  /* 0x00000000fffff984 */ /* 0x000fe20000000800 */
[----:B------:R-:W-:Y:S01]  /*10290*/  @!PT LDS RZ, [RZ] ;  /* 0x00000000fffff984 */ /* 0x000fe20000000800 */
[----:B------:R2:W-:Y:S01]  /*102a0*/  @P0 LDGSTS.E.BYPASS.LTC128B.128 [R214+0xa080], [R172.64], !P3 ;  /* 0x0a080000acd60fae */ /* 0x0005e2000d901d4a */
[----:B------:R-:W-:Y:S02]  /*102b0*/  @P0 LEA.HI.X R3, R232, R4, R244, 0x1, P1 ;  /* 0x00000004e8030211 */ /* 0x000fe400008f0cf4 */
[----:B------:R-:W-:Y:S02]  /*102c0*/  ISETP.GE.AND P3, PT, R177, c[0x0][0x1d4], PT ;  /* 0x00007500b1007a0c */ /* 0x000fe40003f66270 */
[----:B------:R-:W-:Y:S01]  /*102d0*/  IADD3 R176, R215, 0xc0, RZ ;  /* 0x000000c0d7b07810 */ /* 0x000fe20007ffe0ff */
[----:B------:R4:W-:Y:S03]  /*102e0*/  @P0 LDGSTS.E.BYPASS.LTC128B.128 [R214+0xb880], [R2.64], !P2 ;  /* 0x0b88000002d60fae */ /* 0x0009e6000d101d4a */
[----:B------:R-:W-:Y:S02]  /*102f0*/  ISETP.GE.AND P2, PT, R176, c[0x0][0x1d4], PT ;  /* 0x00007500b0007a0c */ /* 0x000fe40003f46270 */
[C---:B----4-:R-:W-:Y:S04]  /*10300*/  @P0 LEA R2, P1, R231.reuse, R0, 0x1 ;  /* 0x00000000e7020211 */ /* 0x050fe800078208ff */
[----:B------:R-:W-:Y:S05]  /*10310*/  @P0 LEA.HI.X R3, R231, R4, R243, 0x1, P1 ;  /* 0x00000004e7030211 */ /* 0x000fea00008f0cf3 */
[----:B------:R4:W-:Y:S02]  /*10320*/  @P0 LDGSTS.E.BYPASS.LTC128B.128 [R214+0xd080], [R2.64], !P3 ;  /* 0x0d08000002d60fae */ /* 0x0009e4000d901d4a */
[C---:B----4-:R-:W-:Y:S04]  /*10330*/  @P0 LEA R2, P1, R230.reuse, R0, 0x1 ;  /* 0x00000000e6020211 */ /* 0x050fe800078208ff */
[----:B------:R-:W-:Y:S05]  /*10340*/  @P0 LEA.HI.X R3, R230, R4, R242, 0x1, P1 ;  /* 0x00000004e6030211 */ /* 0x000fea00008f0cf2 */
[----:B------:R2:W-:Y:S01]  /*10350*/  @P0 LDGSTS.E.BYPASS.LTC128B.128 [R214+0xe880], [R2.64], !P2 ;  /* 0x0e88000002d60fae */ /* 0x0005e2000d101d4a */
[----:B------:R-:W-:Y:S01]  /*10360*/  ISETP.GE.AND P0, PT, R14, 0x21, PT ;  /* 0x000000210e00780c */ /* 0x000fe20003f06270 */
[----:B------:R-:W-:-:S06]  /*10370*/  BRA.DIV ~URZ, `(.L_x_2394) ;  /* 0x0000ffc27f007947 */ /* 0x000fcc000b800000 */
[----:B------:R4:W1:Y:S04]  /*10380*/  SHFL.IDX PT, R4, R174, 0x1, 0x181f ;  /* 0x00381f00ae047f89 */ /* 0x00086800000e0000 */
[----:B------:R4:W2:Y:S02]  /*10390*/  SHFL.IDX PT, R0, R175, 0x1, 0x181f ;  /* 0x00381f00af007f89 */ /* 0x0008a400000e0000 */
.L_x_2536:
[C---:B--2---:R-:W-:Y:S02]  /*103a0*/  IADD3 R2, R215.reuse, 0x40, RZ ;  /* 0x00000040d7027810 */ /* 0x044fe40007ffe0ff */
[C---:B------:R-:W-:Y:S02]  /*103b0*/  ISETP.GE.AND P3, PT, R215.reuse, c[0x0][0x1d4], PT ;  /* 0x00007500d7007a0c */ /* 0x040fe40003f66270 */
[----:B------:R-:W-:Y:S02]  /*103c0*/  SHF.R.S32.HI R3, RZ, 0x1f, R215 ;  /* 0x0000001fff037819 */ /* 0x000fe400000114d7 */
[C---:B------:R-:W-:Y:S02]  /*103d0*/  @P0 LEA R172, P1, R215.reuse, R0, 0x1 ;  /* 0x00000000d7ac0211 */ /* 0x040fe400078208ff */
[----:B------:R-:W-:Y:S02]  /*103e0*/  ISETP.GE.AND P2, PT, R2, c[0x0][0x1d4], PT ;  /* 0x0000750002007a0c */ /* 0x000fe40003f46270 */
[C---:B-1----:R-:W-:Y:S02]  /*103f0*/  @P0 LEA.HI.X R173, R215.reuse, R4, R3, 0x1, P1 ;  /* 0x00000004d7ad0211 */ /* 0x042fe400008f0c03 */
[C---:B------:R-:W-:Y:S02]  /*10400*/  @P0 LEA R2, P1, R232.reuse, R0, 0x1 ;  /* 0x00000000e8020211 */ /* 0x040fe400078208ff */
[C---:B----4-:R-:W-:Y:S01]  /*10410*/  IADD3 R174, R215.reuse, 0x80, RZ ;  /* 0x00000080d7ae7810 */ /* 0x050fe20007ffe0ff */
        /* <DEDUP_REMOVED lines=9> */
[C---:B--2---:R-:W-:Y:S04]  /*104b0*/  @P0 LEA R2, P1, R231.reuse, R0, 0x1 ;  /* 0x00000000e7020211 */ /* 0x044fe800078208ff */
[----:B------:R-:W-:Y:S05]  /*104c0*/  @P0 LEA.HI.X R3, R231, R4, R243, 0x1, P1 ;  /* 0x00000004e7030211 */ /* 0x000fea00008f0cf3 */
[----:B------:R2:W-:Y:S02]  /*104d0*/  @P0 LDGSTS.E.BYPASS.LTC128B.128 [R214+0xe080], [R2.64], !P3 ;  /* 0x0e08000002d60fae */ /* 0x0005e4000d901d4a */
[C---:B--2---:R-:W-:Y:S04]  /*104e0*/  @P0 LEA R2, P1, R230.reuse, R0, 0x1 ;  /* 0x00000000e6020211 */ /* 0x044fe800078208ff */
[----:B------:R-:W-:Y:S05]  /*104f0*/  @P0 LEA.HI.X R3, R230, R4, R242, 0x1, P1 ;  /* 0x00000004e6030211 */ /* 0x000fea00008f0cf2 */
[----:B------:R1:W-:Y:S04]  /*10500*/  @P0 LDGSTS.E.BYPASS.LTC128B.128 [R214+0xf880], [R2.64], !P2 ;  /* 0x0f88000002d60fae */ /* 0x0003e8000d101d4a */
.L_x_2391:
[----:B------:R-:W-:Y:S05]  /*10510*/  BSYNC B0 ;  /* 0x0000000000007941 */ /* 0x000fea0003800000 */
.L_x_2390:
[----:B------:R-:W2:Y:S01]  /*10520*/  LDL R0, [R1+0x80] ;  /* 0x0000800001007983 */ /* 0x000ea20000100800 */
[----:B------:R-:W-:Y:S01]  /*10530*/  IMAD R4, R225, -0x30, RZ ;  /* 0xffffffd0e1047824 */ /* 0x000fe200078e02ff */
[----:B------:R-:W-:Y:S02]  /*10540*/  ULDC UR4, c[0x0][0x324] ;  /* 0x0000c90000047ab9 */ /* 0x000fe40000000800 */
[----:B------:R-:W2:Y:S01]  /*10550*/  LDL R14, [R1+0x4] ;  /* 0x00000400010e7983 */ /* 0x000ea20000100800 */
[----:B------:R-:W-:Y:S01]  /*10560*/  ULOP3.LUT UR4, URZ, UR4, URZ, 0x33, !UPT ;  /* 0x000000043f047292 */ /* 0x000fe2000f8e333f */
[----:B------:R-:W-:Y:S02]  /*10570*/  IMAD.IADD R174, R4, 0x1, -R246 ;  /* 0x0000000104ae7824 */ /* 0x000fe400078e0af6 */
[----:B-1----:R-:W4:Y:S04]  /*10580*/  LDL R3, [R1+0x7c] ;  /* 0x00007c0001037983 */ /* 0x002f280000100800 */
[----:B------:R-:W4:Y:S04]  /*10590*/  LDL R2, [R1+0x78] ;  /* 0x0000780001027983 */ /* 0x000f280000100800 */
[----:B------:R-:W0:Y:S01]  /*105a0*/  LDGDEPBAR ;  /* 0x00000000000079af */ /* 0x000e220000000000 */
[----:B--2---:R-:W-:Y:S02]  /*105b0*/  IMAD R14, R14, 0x80, R0 ;  /* 0x000000800e0e7824 */ /* 0x004fe400078e0200 */
[----:B------:R-:W-:Y:S05]  /*105c0*/  IMAD.MOV.U32 R0, RZ, RZ, 0x1 ;  /* 0x00000001ff007424 */ /* 0x000fea00078e00ff */
[----:B------:R-:W-:Y:S02]  /*105d0*/  ISETP.NE.AND P0, PT, R0, c[0x0][0x2c4], PT ;  /* 0x0000b10000007a0c */ /* 0x000fe40003f05270 */
[----:B----4-:R-:W-:Y:S11]  /*105e0*/  IADD3 R14, R2, R14, R3 ;  /* 0x0000000e020e7210 */ /* 0x010ff60007ffe003 */
[----:B------:R-:W-:Y:S05]  /*105f0*/  @P0 IMAD.HI.U32 R0, R14, c[0x0][0x2c8], RZ ;  /* 0x0000b2000e000a27 */ /* 0x000fea00078e00ff */
[----:B------:R-:W-:Y:S02]  /*10600*/  @P0 SHF.R.U32.HI R14, RZ, c[0x0][0x2cc], R0 ;  /* 0x0000b300ff0e0a19 */ /* 0x000fe40000011600 */
[----:B------:R-:W-:Y:S04]  /*10610*/  IADD3 R0, -R246, 0x1, R4 ;  /* 0x00000001f6007810 */ /* 0x000fe80007ffe104 */
[----:B------:R-:W-:Y:S04]  /*10620*/  IADD3 R0, -R240, R0, R5 ;  /* 0x00000000f0007210 */ /* 0x000fe80007ffe105 */
[C---:B------:R-:W-:Y:S02]  /*10630*/  IADD3 R172, R0.reuse, UR4, RZ ;  /* 0x0000000400ac7c10 */ /* 0x040fe4000fffe0ff */
[----:B------:R-:W-:Y:S01]  /*10640*/  IADD3 R173, R0, c[0x0][0x328], RZ ;  /* 0x0000ca0000ad7a10 */ /* 0x000fe20007ffe0ff */
[----:B------:R-:W-:-:S05]  /*10650*/  BRA.DIV ~URZ, `(.L_x_2395) ;  /* 0x0000fdb27f007947 */ /* 0x000fca000b800000 */
[----:B------:R1:W2:Y:S02]  /*10660*/  SHFL.IDX PT, R3, R14, RZ, 0x1c1f ;  /* 0x001c1fff0e037589 */ /* 0x0002a400000e0000 */
.L_x_2537:
[----:B------:R-:W-:Y:S01]  /*10670*/  ISETP.LE.AND P0, PT, R218, c[0x0][0x32c], PT ;  /* 0x0000cb00da007a0c */ /* 0x000fe20003f03270 */
[----:B--2---:R-:W-:Y:S01]  /*10680*/  IMAD.IADD R2, R173, 0x1, R3 ;  /* 0x00000001ad027824 */ /* 0x004fe200078e0203 */
        /* <DEDUP_REMOVED lines=8> */
[----:B---3--:R-:W-:Y:S05]  /*10710*/  IMAD.MOV.U32 R175, RZ, RZ, 0x1 ;  /* 0x00000001ffaf7424 */ /* 0x008fea00078e00ff */
[----:B------:R-:W-:Y:S11]  /*10720*/  ISETP.NE.AND P0, PT, R175, c[0x0][0x32c], PT ;  /* 0x0000cb00af007a0c */ /* 0x000ff60003f05270 */
[----:B------:R-:W-:Y:S02]  /*10730*/  @!UPT UIADD3 URZ, URZ, URZ, URZ ;  /* 0x0000003f3f3ff290 */ /* 0x000fe4000fffe03f */
[----:B------:R-:W-:Y:S05]  /*10740*/  @P0 IMAD.HI.U32 R175, R3, c[0x0][0x330], RZ ;  /* 0x0000cc0003af0a27 */ /* 0x000fea00078e00ff */
[----:B------:R-:W-:Y:S04]  /*10750*/  @P0 SHF.R.U32.HI R3, RZ, c[0x0][0x334], R175 ;  /* 0x0000cd00ff030a19 */ /* 0x000fe800000116af */
[----:B------:R-:W-:Y:S01]  /*10760*/  LOP3.LUT R3, RZ, R3, RZ, 0x33, !PT ;  /* 0x00000003ff037212 */ /* 0x000fe200078e33ff */
[----:B------:R-:W-:-:S05]  /*10770*/  BRA `(.L_x_2399) ;  /* 0x0000005000007947 */ /* 0x000fca0003800000 */
.L_x_2398:
[----:B---3--:R-:W-:Y:S04]  /*10780*/  MOV R175, 0x1 ;  /* 0x0000000100af7802 */ /* 0x008fe80000000f00 */
[----:B------:R-:W-:Y:S11]  /*10790*/  ISETP.NE.AND P0, PT, R175, c[0x0][0x32c], PT ;  /* 0x0000cb00af007a0c */ /* 0x000ff60003f05270 */
[----:B------:R-:W-:Y:S02]  /*107a0*/  @!UPT UIADD3 URZ, URZ, URZ, URZ ;  /* 0x0000003f3f3ff290 */ /* 0x000fe4000fffe03f */
[----:B------:R-:W-:Y:S05]  /*107b0*/  @P0 IMAD.HI.U32 R175, R3, c[0x0][0x330], RZ ;  /* 0x0000cc0003af0a27 */ /* 0x000fea00078e00ff */
[----:B------:R-:W-:Y:S02]  /*107c0*/  @P0 SHF.R.U32.HI R3, RZ, c[0x0][0x334], R175 ;  /* 0x0000cd00ff030a19 */ /* 0x000fe400000116af */
.L_x_2399:
[----:B------:R-:W-:Y:S05]  /*107d0*/  BSYNC B0 ;  /* 0x0000000000007941 */ /* 0x000fea0003800000 */
.L_x_2397:
[----:B------:R-:W-:Y:S05]  /*107e0*/  IMAD R3, R3, c[0x0][0x32c], R174 ;  /* 0x0000cb0003037a24 */ /* 0x000fea00078e02ae */
[----:B------:R-:W-:Y:S02]  /*107f0*/  IMNMX R0, R0, R3, !PT ;  /* 0x0000000300007217 */ /* 0x000fe40007800200 */
[----:B------:R-:W-:Y:S04]  /*10800*/  IADD3 R3, R3, c[0x0][0x32c], RZ ;  /* 0x0000cb0003037a10 */ /* 0x000fe80007ffe0ff */
[----:B------:R-:W-:Y:S02]  /*10810*/  IMNMX R2, R2, R3, PT ;  /* 0x0000000302027217 */ /* 0x000fe40003800200 */
.L_x_2396:
[C---:B------:R-:W-:Y:S02]  /*10820*/  ISETP.GE.AND P0, PT, R4.reuse, 0x2, PT ;  /* 0x000000020400780c */ /* 0x040fe40003f06270 */
[C---:B------:R-:W-:Y:S02]  /*10830*/  ISETP.GE.AND P1, PT, R4.reuse, 0x9, PT ;  /* 0x000000090400780c */ /* 0x040fe40003f26270 */
[----:B------:R-:W-:Y:S02]  /*10840*/  LOP3.LUT R213, R213, 0xffffffef, RZ, 0xc0, !PT ;  /* 0xffffffefd5d57812 */ /* 0x000fe400078ec0ff */
[C---:B------:R-:W-:Y:S02]  /*10850*/  ISETP.GE.AND P6, PT, R4.reuse, 0x19, PT ;  /* 0x000000190400780c */ /* 0x040fe40003fc6270 */
[C---:B------:R-:W-:Y:S02]  /*10860*/  ISETP.GE.AND P5, PT, R4.reuse, 0x1a, PT ;  /* 0x0000001a0400780c */ /* 0x040fe40003fa6270 */
[C---:B------:R-:W-:Y:S02]  /*10870*/  ISETP.GE.AND P4, PT, R4.reuse, 0x21, PT ;  /* 0x000000210400780c */ /* 0x040fe40003f86270 */
[----:B------:R-:W-:Y:S02]  /*10880*/  ISETP.GE.AND P3, PT, R4, 0x22, PT ;  /* 0x000000220400780c */ /* 0x000fe40003f66270 */
[----:B------:R-:W-:Y:S02]  /*10890*/  @P0 LOP3.LUT R213, R213, 0x10, RZ, 0xfc, !PT ;  /* 0x00000010d5d50812 */ /* 0x000fe400078efcff */
[----:B------:R-:W-:Y:S02]  /*108a0*/  ISETP.GT.AND P0, PT, R0, 0x1, !P0 ;  /* 0x000000010000780c */ /* 0x000fe40004704270 */
[----:B------:R-:W-:Y:S02]  /*108b0*/  LOP3.LUT R213, R213, 0xfffffff7, RZ, 0xc0, !PT ;  /* 0xfffffff7d5d57812 */ /* 0x000fe400078ec0ff */
[----:B------:R-:W-:Y:S02]  /*108c0*/  ISETP.LT.OR P0, PT, R2, 0x2, P0 ;  /* 0x000000020200780c */ /* 0x000fe40000701670 */
[----:B------:R-:W-:Y:S02]  /*108d0*/  @P1 LOP3.LUT R213, R213, 0x8, RZ, 0xfc, !PT ;  /* 0x00000008d5d51812 */ /* 0x000fe400078efcff */
[----:B---3--:R-:W-:Y:S02]  /*108e0*/  FSEL R175, R9, -INF , !P0 ;  /* 0xff80000009af7808 */ /* 0x008fe40004000000 */
[----:B------:R-:W-:Y:S02]  /*108f0*/  ISETP.GT.AND P0, PT, R0, 0x8, !P1 ;  /* 0x000000080000780c */ /* 0x000fe40004f04270 */
[----:B------:R-:W-:Y:S02]  /*10900*/  ISETP.GE.AND P1, PT, R4, 0xa, PT ;  /* 0x0000000a0400780c */ /* 0x000fe40003f26270 */
[----:B------:R-:W-:Y:S02]  /*10910*/  ISETP.LT.OR P0, PT, R2, 0x9, P0 ;  /* 0x000000090200780c */ /* 0x000fe40000701670 */
[----:B------:R-:W-:Y:S02]  /*10920*/  LOP3.LUT R213, R213, 0xfffffffb, RZ, 0xc0, !PT ;  /* 0xfffffffbd5d57812 */ /* 0x000fe400078ec0ff */
[----:B------:R-:W-:Y:S02]  /*10930*/  FSEL R16, R16, -INF , !P0 ;  /* 0xff80000010107808 */ /* 0x000fe40004000000 */
[----:B------:R-:W-:Y:S02]  /*10940*/  ISETP.GT.AND P0, PT, R0, 0x9, !P1 ;  /* 0x000000090000780c */ /* 0x000fe40004f04270 */
[----:B------:R-:W-:Y:S02]  /*10950*/  ISETP.GE.AND P2, PT, R4, 0x29, PT ;  /* 0x000000290400780c */ /* 0x000fe40003f46270 */
[----:B------:R-:W-:Y:S02]  /*10960*/  ISETP.LT.OR P0, PT, R2, 0xa, P0 ;  /* 0x0000000a0200780c */ /* 0x000fe40000701670 */
        /* <DEDUP_REMOVED lines=11> */
[----:B------:R-:W-:Y:S04]  /*10a20*/  ISETP.LT.OR P0, PT, R2, 0x12, P0 ;  /* 0x000000120200780c */ /* 0x000fe80000701670 */
        /* <DEDUP_REMOVED lines=8> */
[----:B------:R-:W-:Y:S04]  /*10ab0*/  ISETP.LT.OR P0, PT, R2, 0x1a, P0 ;  /* 0x0000001a0200780c */ /* 0x000fe80000701670 */
[----:B------:R-:W-:Y:S02]  /*10ac0*/  FSEL R25, R25, -INF , !P0 ;  /* 0xff80000019197808 */ /* 0x000fe40004000000 */
[----:B------:R-:W-:Y:S04]  /*10ad0*/  ISETP.GT.AND P0, PT, R0, 0x20, !P4 ;  /* 0x000000200000780c */ /* 0x000fe80006704270 */
        /* <DEDUP_REMOVED lines=8> */
[----:B------:R-:W-:Y:S04]  /*10b60*/  ISETP.GT.AND P0, PT, R0, RZ, !P1 ;  /* 0x000000ff0000720c */ /* 0x000fe80004f04270 */
[----:B------:R-:W-:Y:S04]  /*10b70*/  ISETP.LT.OR P0, PT, R2, 0x1, P0 ;  /* 0x000000010200780c */ /* 0x000fe80000701670 */
[----:B------:R-:W-:Y:S02]  /*10b80*/  FSEL R9, R8, -INF , !P0 ;  /* 0xff80000008097808 */ /* 0x000fe40004000000 */
[----:B------:R-:W-:Y:S11]  /*10b90*/  ISETP.GE.AND P0, PT, R4, 0x2a, PT ;  /* 0x0000002a0400780c */ /* 0x000ff60003f06270 */
[----:B------:R-:W-:Y:S02]  /*10ba0*/  @!UPT UIADD3 URZ, URZ, URZ, URZ ;  /* 0x0000003f3f3ff290 */ /* 0x000fe4000fffe03f */
[----:B------:R-:W-:Y:S02]  /*10bb0*/  @P0 LOP3.LUT R213, R213, 0x20, RZ, 0xfc, !PT ;  /* 0x00000020d5d50812 */ /* 0x000fe400078efcff */
[----:B------:R-:W-:Y:S04]  /*10bc0*/  ISETP.GT.AND P0, PT, R0, 0x29, !P0 ;  /* 0x000000290000780c */ /* 0x000fe80004704270 */
[----:B------:R-:W-:Y:S04]  /*10bd0*/  ISETP.LT.OR P0, PT, R2, 0x2a, P0 ;  /* 0x0000002a0200780c */ /* 0x000fe80000701670 */
[----:B------:R-:W-:Y:S01]  /*10be0*/  FSEL R33, R33, -INF , !P0 ;  /* 0xff80000021217808 */ /* 0x000fe20004000000 */
[----:B------:R-:W-:-:S06]  /*10bf0*/  BRA.DIV ~URZ, `(.L_x_2400) ;  /* 0x0000f8827f007947 */ /* 0x000fcc000b800000 */
[----:B------:R2:W3:Y:S02]  /*10c00*/  SHFL.IDX PT, R3, R14, 0x1, 0x1c1f ;  /* 0x003c1f000e037f89 */ /* 0x0004e400000e0000 */
.L_x_2538:
[----:B------:R-:W-:Y:S01]  /*10c10*/  ISETP.LE.AND P0, PT, R218, c[0x0][0x32c], PT ;  /* 0x0000cb00da007a0c */ /* 0x000fe20003f03270 */
[----:B---3--:R-:W-:Y:S01]  /*10c20*/  IMAD.IADD R2, R173, 0x1, R3 ;  /* 0x00000001ad027824 */ /* 0x008fe200078e0203 */
        /* <DEDUP_REMOVED lines=15> */
.L_x_2403:
[----:B------:R-:W-:Y:S04]  /*10d20*/  MOV R4, 0x1 ;  /* 0x0000000100047802 */ /* 0x000fe80000000f00 */
[----:B------:R-:W-:Y:S11]  /*10d30*/  ISETP.NE.AND P0, PT, R4, c[0x0][0x32c], PT ;  /* 0x0000cb0004007a0c */ /* 0x000ff60003f05270 */
[----:B------:R-:W-:Y:S02]  /*10d40*/  @!UPT UIADD3 URZ, URZ, URZ, URZ ;  /* 0x0000003f3f3ff290 */ /* 0x000fe4000fffe03f */
[----:B------:R-:W-:Y:S05]  /*10d50*/  @P0 IMAD.HI.U32 R4, R3, c[0x0][0x330], RZ ;  /* 0x0000cc0003040a27 */ /* 0x000fea00078e00ff */
[----:B------:R-:W-:Y:S02]  /*10d60*/  @P0 SHF.R.U32.HI R3, RZ, c[0x0][0x334], R4 ;  /* 0x0000cd00ff030a19 */ /* 0x000fe40000011604 */
.L_x_2404:
[----:B------:R-:W-:Y:S05]  /*10d70*/  BSYNC B0 ;  /* 0x0000000000007941 */ /* 0x000fea0003800000 */
.L_x_2402:
[----:B------:R-:W-:Y:S05]  /*10d80*/  IMAD R3, R3, c[0x0][0x32c], R174 ;  /* 0x0000cb0003037a24 */ /* 0x000fea00078e02ae */
[----:B------:R-:W-:Y:S02]  /*10d90*/  IMNMX R0, R0, R3, !PT ;  /* 0x0000000300007217 */ /* 0x000fe40007800200 */
[----:B------:R-:W-:Y:S04]  /*10da0*/  IADD3 R3, R3, c[0x0][0x32c], RZ ;  /* 0x0000cb0003037a10 */ /* 0x000fe80007ffe0ff */
[----:B------:R-:W-:Y:S02]  /*10db0*/  IMNMX R2, R2, R3, PT ;  /* 0x0000000302027217 */ /* 0x000fe40003800200 */
.L_x_2401:
[----:B------:R-:W-:Y:S02]  /*10dc0*/  ISETP.GT.AND P0, PT, R0, RZ, !P1 ;  /* 0x000000ff0000720c */ /* 0x000fe40004f04270 */
[C---:B------:R-:W-:Y:S02]  /*10dd0*/  LOP3.LUT P1, RZ, R213.reuse, 0x1, RZ, 0xc0, !PT ;  /* 0x00000001d5ff7812 */ /* 0x040fe4000782c0ff */
[----:B------:R-:W-:Y:S04]  /*10de0*/  ISETP.LT.OR P0, PT, R2, 0x1, P0 ;  /* 0x000000010200780c */ /* 0x000fe80000701670 */
[----:B------:R-:W-:Y:S02]  /*10df0*/  FSEL R10, R10, -INF , !P0 ;  /* 0xff8000000a0a7808 */ /* 0x000fe40004000000 */
[----:B------:R-:W-:Y:S02]  /*10e00*/  LOP3.LUT P0, RZ, R213, 0x10, RZ, 0xc0, !PT ;  /* 0x00000010d5ff7812 */ /* 0x000fe4000780c0ff */
[----:B------:R-:W-:Y:S02]  /*10e10*/  FMNMX.FTZ R8, R10, R6, !PT ;  /* 0x000000060a087209 */ /* 0x000fe40007810000 */
[----:B------:R-:W-:Y:S04]  /*10e20*/  ISETP.GT.AND P0, PT, R0, 0x1, !P0 ;  /* 0x000000010000780c */ /* 0x000fe80004704270 */
        /* <DEDUP_REMOVED lines=24> */
[----:B------:R-:W-:Y:S04]  /*10fb0*/  ISETP.LT.OR P0, PT, R2, 0x19, P0 ;  /* 0x000000190200780c */ /* 0x000fe80000701670 */
        /* <DEDUP_REMOVED lines=19> */
[----:B------:R-:W-:Y:S02]  /*110f0*/  ISETP.LT.OR P0, PT, R2, 0x2a, P0 ;  /* 0x0000002a0200780c */ /* 0x000fe40000701670 */
[----:B------:R-:W-:Y:S02]  /*11100*/  FMNMX.FTZ R0, R175, R0, !PT ;  /* 0x00000000af007209 */ /* 0x000fe40007810000 */
[----:B------:R-:W-:Y:S02]  /*11110*/  FSEL R35, R35, -INF , !P0 ;  /* 0xff80000023237808 */ /* 0x000fe40004000000 */
[----:B------:R-:W-:Y:S02]  /*11120*/  FMNMX.FTZ R0, R16, R0, !PT ;  /* 0x0000000010007209 */ /* 0x000fe40007810000 */
[----:B------:R-:W-:Y:S02]  /*11130*/  FMNMX.FTZ R8, R34, R8, !PT ;  /* 0x0000000822087209 */ /* 0x000fe40007810000 */
[----:B------:R-:W-:Y:S02]  /*11140*/  FMNMX.FTZ R0, R17, R0, !PT ;  /* 0x0000000011007209 */ /* 0x000fe40007810000 */
[----:B------:R-:W-:Y:S02]  /*11150*/  FMNMX.FTZ R8, R35, R8, !PT ;  /* 0x0000000823087209 */ /* 0x000fe40007810000 */
[----:B------:R-:W-:Y:S04]  /*11160*/  FMNMX.FTZ R0, R20, R0, !PT ;  /* 0x0000000014007209 */ /* 0x000fe80007810000 */
[----:B------:R-:W-:Y:S04]  /*11170*/  FMNMX.FTZ R0, R21, R0, !PT ;  /* 0x0000000015007209 */ /* 0x000fe80007810000 */
[----:B------:R-:W-:Y:S04]  /*11180*/  FMNMX.FTZ R0, R24, R0, !PT ;  /* 0x0000000018007209 */ /* 0x000fe80007810000 */
[----:B------:R-:W-:Y:S04]  /*11190*/  FMNMX.FTZ R0, R25, R0, !PT ;  /* 0x0000000019007209 */ /* 0x000fe80007810000 */
[----:B------:R-:W-:Y:S04]  /*111a0*/  FMNMX.FTZ R0, R28, R0, !PT ;  /* 0x000000001c007209 */ /* 0x000fe80007810000 */
[----:B------:R-:W-:Y:S04]  /*111b0*/  FMNMX.FTZ R0, R29, R0, !PT ;  /* 0x000000001d007209 */ /* 0x000fe80007810000 */
[----:B------:R-:W-:Y:S04]  /*111c0*/  FMNMX.FTZ R0, R32, R0, !PT ;  /* 0x0000000020007209 */ /* 0x000fe80007810000 */
[----:B------:R-:W-:Y:S01]  /*111d0*/  FMNMX.FTZ R0, R33, R0, !PT ;  /* 0x0000000021007209 */ /* 0x000fe20007810000 */
[----:B------:R-:W-:-:S05]  /*111e0*/  BRA.DIV ~URZ, `(.L_x_2405) ;  /* 0x0000f3027f007947 */ /* 0x000fca000b800000 */
[----:B------:R3:W4:Y:S02]  /*111f0*/  SHFL.BFLY PT, R2, R0, 0x2, 0x1f ;  /* 0x0c401f0000027f89 */ /* 0x00072400000e0000 */
.L_x_2539:
[----:B---34-:R-:W-:Y:S01]  /*11200*/  FMNMX.FTZ R0, R0, R2, !PT ;  /* 0x0000000200007209 */ /* 0x018fe20007810000 */
[----:B------:R-:W-:-:S05]  /*11210*/  BRA.DIV ~URZ, `(.L_x_2406) ;  /* 0x0000f3227f007947 */ /* 0x000fca000b800000 */
[----:B------:R-:W3:Y:S02]  /*11220*/  SHFL.BFLY PT, R4, R0, 0x1, 0x1f ;  /* 0x0c201f0000047f89 */ /* 0x000ee400000e0000 */
[----:B---3--:R-:W-:Y:S02]  /*11230*/  FMNMX.FTZ R4, R0, R4, !PT ;  /* 0x0000000400047209 */ /* 0x008fe40007810000 */
[----:B------:R-:W3:Y:S02]  /*11240*/  SHFL.BFLY PT, R0, R8, 0x2, 0x1f ;  /* 0x0c401f0008007f89 */ /* 0x000ee400000e0000 */
[----:B---3--:R-:W-:Y:S05]  /*11250*/  FMNMX.FTZ R0, R8, R0, !PT ;  /* 0x0000000008007209 */ /* 0x008fea0007810000 */
[----:B------:R3:W4:Y:S02]  /*11260*/  SHFL.BFLY PT, R2, R0, 0x1, 0x1f ;  /* 0x0c201f0000027f89 */ /* 0x00072400000e0000 */
.L_x_2540:
[----:B------:R-:W-:Y:S01]  /*11270*/  FSETP.NEU.FTZ.AND P0, PT, R4, -INF , PT ;  /* 0xff8000000400780b */ /* 0x000fe20003f1d000 */
[----:B------:R-:W-:Y:S01]  /*11280*/  WARPSYNC 0xffffffff ;  /* 0xffffffff00007948 */ /* 0x000fe20003800000 */
[----:B----4-:R-:W-:Y:S01]  /*11290*/  FMNMX.FTZ R3, R2, R0, !PT ;  /* 0x0000000002037209 */ /* 0x010fe20007810000 */
[C---:B------:R-:W-:Y:S01]  /*112a0*/  FMUL.FTZ R2, R4.reuse, c[0x0][0x2d0] ;  /* 0x0000b40004027a20 */ /* 0x040fe20000410000 */
[----:B---3--:R-:W-:Y:S04]  /*112b0*/  FSEL R0, R4, RZ, P0 ;  /* 0x000000ff04007208 */ /* 0x008fe80000000000 */
[----:B------:R-:W-:Y:S01]  /*112c0*/  FSEL R2, R2, RZ, P0 ;  /* 0x000000ff02027208 */ /* 0x000fe20000000000 */
[----:B------:R-:W-:Y:S01]  /*112d0*/  FADD.FTZ R0, -R0, R13 ;  /* 0x0000000d00007221 */ /* 0x000fe20000010100 */
[----:B------:R-:W-:Y:S03]  /*112e0*/  FSETP.NEU.FTZ.AND P0, PT, R3, -INF , PT ;  /* 0xff8000000300780b */ /* 0x000fe60003f1d000 */
[----:B------:R-:W-:Y:S02]  /*112f0*/  FMUL.FTZ R0, R0, c[0x0][0x2d0] ;  /* 0x0000b40000007a20 */ /* 0x000fe40000410000 */
[--C-:B------:R-:W-:Y:S02]  /*11300*/  FFMA.FTZ R9, R9, c[0x0][0x2d0], -R2.reuse ;  /* 0x0000b40009097a23 */ /* 0x100fe40000010802 */
        /* <DEDUP_REMOVED lines=15> */
[----:B------:R-:W3:Y:S02]  /*11400*/  MUFU.EX2 R17, R17 ;  /* 0x0000001100117308 */ /* 0x000ee40000000800 */
[----:B---3--:R-:W-:Y:S01]  /*11410*/  F2FP.BF16.PACK_AB R174, R17, R16 ;  /* 0x0000001011ae723e */ /* 0x008fe200000010ff */
[C---:B------:R-:W-:Y:S02]  /*11420*/  FFMA.FTZ R2, R0.reuse, R234, R9 ;  /* 0x000000ea00027223 */ /* 0x040fe40000010009 */
[----:B------:R-:W-:Y:S02]  /*11430*/  FMUL.FTZ R32, R0, R148 ;  /* 0x0000009400207220 */ /* 0x000fe40000410000 */
[----:B------:R-:W-:Y:S01]  /*11440*/  FADD.FTZ R8, R172, R2 ;  /* 0x00000002ac087221 */ /* 0x000fe20000010000 */
[C---:B------:R-:W-:Y:S01]  /*11450*/  FSEL R2, R3.reuse, RZ, P0 ;  /* 0x000000ff03027208 */ /* 0x040fe20000000000 */
[----:B------:R-:W-:Y:S01]  /*11460*/  FMUL.FTZ R33, R0, R149 ;  /* 0x0000009500217220 */ /* 0x000fe20000410000 */
[----:B------:R-:W-:Y:S01]  /*11470*/  F2FP.BF16.PACK_AB R172, R172, R9 ;  /* 0x00000009acac723e */ /* 0x000fe200000010ff */
[----:B------:R-:W-:Y:S02]  /*11480*/  FADD.FTZ R8, R16, R8 ;  /* 0x0000000810087221 */ /* 0x000fe40000010000 */
[----:B------:R-:W-:Y:S02]  /*11490*/  FADD.FTZ R2, -R2, R6 ;  /* 0x0000000602027221 */ /* 0x000fe40000010100 */
[----:B------:R-:W-:Y:S02]  /*114a0*/  FMUL.FTZ R6, R3, c[0x0][0x2d0] ;  /* 0x0000b40003067a20 */ /* 0x000fe40000410000 */
[----:B------:R-:W-:Y:S02]  /*114b0*/  FMUL.FTZ R2, R2, c[0x0][0x2d0] ;  /* 0x0000b40002027a20 */ /* 0x000fe40000410000 */
[----:B------:R-:W-:Y:S01]  /*114c0*/  FADD.FTZ R177, R17, R8 ;  /* 0x0000000811b17221 */ /* 0x000fe20000010000 */
[----:B------:R-:W-:Y:S01]  /*114d0*/  FSEL R6, R6, RZ, P0 ;  /* 0x000000ff06067208 */ /* 0x000fe20000000000 */
[C---:B------:R-:W-:Y:S01]  /*114e0*/  FMUL.FTZ R8, R0.reuse, R168 ;  /* 0x000000a800087220 */ /* 0x040fe20000410000 */
[----:B------:R-:W-:Y:S01]  /*114f0*/  ISETP.GT.AND P0, PT, R225, R217, PT ;  /* 0x000000d9e100720c */ /* 0x000fe20003f04270 */
[----:B------:R-:W3:Y:S01]  /*11500*/  MUFU.EX2 R2, R2 ;  /* 0x0000000200027308 */ /* 0x000ee20000000800 */
[----:B------:R-:W-:Y:S02]  /*11510*/  FMUL.FTZ R21, R0, R161 ;  /* 0x000000a100157220 */ /* 0x000fe40000410000 */
[--C-:B------:R-:W-:Y:S02]  /*11520*/  FFMA.FTZ R13, R18, c[0x0][0x2d0], -R6.reuse ;  /* 0x0000b400120d7a23 */ /* 0x100fe40000010806 */
[--C-:B-12---:R-:W-:Y:S02]  /*11530*/  FFMA.FTZ R14, R19, c[0x0][0x2d0], -R6.reuse ;  /* 0x0000b400130e7a23 */ /* 0x106fe40000010806 */
        /* <DEDUP_REMOVED lines=11> */
[C---:B---3--:R-:W-:Y:S02]  /*115f0*/  FMUL.FTZ R34, R2.reuse, R150 ;  /* 0x0000009602227220 */ /* 0x048fe40000410000 */
[----:B------:R-:W-:Y:S02]  /*11600*/  FFMA.FTZ R6, R35, c[0x0][0x2d0], -R6 ;  /* 0x0000b40023067a23 */ /* 0x000fe40000010806 */
[----:B------:R-:W-:Y:S01]  /*11610*/  FMUL.FTZ R35, R2, R151 ;  /* 0x0000009702237220 */ /* 0x000fe20000410000 */
[----:B------:R2:W-:Y:S01]  /*11620*/  MUFU.EX2 R168, R11 ;  /* 0x0000000b00a87308 */ /* 0x0005e20000000800 */
[----:B------:R-:W3:Y:S01]  /*11630*/  LDSM.16.MT88.4 R148, [R193] ;  /* 0x00000000c194783b */ /* 0x000ee20000004200 */
[C---:B------:R-:W-:Y:S02]  /*11640*/  FMUL.FTZ R9, R0.reuse, R169 ;  /* 0x000000a900097220 */ /* 0x040fe40000410000 */
[C---:B------:R-:W-:Y:S02]  /*11650*/  FMUL.FTZ R20, R0.reuse, R160 ;  /* 0x000000a000147220 */ /* 0x040fe40000410000 */
[C---:B------:R-:W-:Y:S02]  /*11660*/  FMUL.FTZ R16, R0.reuse, R164 ;  /* 0x000000a400107220 */ /* 0x040fe40000410000 */
[----:B------:R-:W-:Y:S02]  /*11670*/  FMUL.FTZ R17, R0, R165 ;  /* 0x000000a500117220 */ /* 0x000fe40000410000 */
[----:B------:R4:W5:Y:S01]  /*11680*/  MUFU.EX2 R173, R10 ;  /* 0x0000000a00ad7308 */ /* 0x0009620000000800 */
[C---:B------:R-:W-:Y:S02]  /*11690*/  FMUL.FTZ R18, R2.reuse, R166 ;  /* 0x000000a602127220 */ /* 0x040fe40000410000 */
[----:B------:R-:W-:Y:S01]  /*116a0*/  FMUL.FTZ R19, R2, R167 ;  /* 0x000000a702137220 */ /* 0x000fe20000410000 */
[----:B-1----:R-:W-:Y:S01]  /*116b0*/  F2FP.BF16.PACK_AB R175, R216, R161 ;  /* 0x000000a1d8af723e */ /* 0x002fe200000010ff */
[C---:B------:R-:W-:Y:S01]  /*116c0*/  FMUL.FTZ R22, R2.reuse, R162 ;  /* 0x000000a202167220 */ /* 0x040fe20000410000 */
[----:B------:R-:W-:Y:S01]  /*116d0*/  LDSM.16.MT88.4 R164, [R193+0x1000] ;  /* 0x00100000c1a4783b */ /* 0x000fe20000004200 */
[----:B------:R-:W-:Y:S02]  /*116e0*/  FMUL.FTZ R23, R2, R163 ;  /* 0x000000a302177220 */ /* 0x000fe40000410000 */
[----:B------:R-:W-:Y:S01]  /*116f0*/  FMUL.FTZ R25, R0, R157 ;  /* 0x0000009d00197220 */ /* 0x000fe20000410000 */
[----:B------:R-:W1:Y:S01]  /*11700*/  MUFU.EX2 R13, R184 ;  /* 0x000000b8000d7308 */ /* 0x000e620000000800 */
[C---:B------:R-:W-:Y:S02]  /*11710*/  FMUL.FTZ R26, R2.reuse, R158 ;  /* 0x0000009e021a7220 */ /* 0x040fe40000410000 */
[C---:B------:R-:W-:Y:S02]  /*11720*/  FMUL.FTZ R27, R2.reuse, R159 ;  /* 0x0000009f021b7220 */ /* 0x040fe40000410000 */
[----:B--2---:R-:W-:Y:S02]  /*11730*/  FMUL.FTZ R11, R2, R171 ;  /* 0x000000ab020b7220 */ /* 0x004fe40000410000 */
[C---:B------:R-:W-:Y:S02]  /*11740*/  FMUL.FTZ R24, R0.reuse, R156 ;  /* 0x0000009c00187220 */ /* 0x040fe40000410000 */
[C---:B------:R-:W-:Y:S01]  /*11750*/  FMUL.FTZ R28, R0.reuse, R152 ;  /* 0x00000098001c7220 */ /* 0x040fe20000410000 */
[----:B------:R-:W-:Y:S01]  /*11760*/  MUFU.EX2 R156, R182 ;  /* 0x000000b6009c7308 */ /* 0x000fe20000000800 */
[----:B------:R-:W-:Y:S02]  /*11770*/  FMUL.FTZ R29, R0, R153 ;  /* 0x00000099001d7220 */ /* 0x000fe40000410000 */
[C---:B------:R-:W-:Y:S02]  /*11780*/  FMUL.FTZ R30, R2.reuse, R154 ;  /* 0x0000009a021e7220 */ /* 0x040fe40000410000 */
[C---:B----4-:R-:W-:Y:S02]  /*11790*/  FMUL.FTZ R10, R2.reuse, R170 ;  /* 0x000000aa020a7220 */ /* 0x050fe40000410000 */
[----:B-----5:R-:W-:Y:S01]  /*117a0*/  FFMA.FTZ R160, R2, R233, R173 ;  /* 0x000000e902a07223 */ /* 0x020fe200000100ad */
[----:B------:R-:W-:Y:S01]  /*117b0*/  F2FP.BF16.PACK_AB R173, R168, R173 ;  /* 0x000000ada8ad723e */ /* 0x000fe200000010ff */
[----:B------:R-:W-:Y:S01]  /*117c0*/  FMUL.FTZ R31, R2, R155 ;  /* 0x0000009b021f7220 */ /* 0x000fe20000410000 */
[----:B------:R-:W-:Y:S01]  /*117d0*/  MUFU.EX2 R14, R181 ;  /* 0x000000b5000e7308 */ /* 0x000fe20000000800 */
[----:B------:R-:W-:Y:S01]  /*117e0*/  LDSM.16.MT88.4 R152, [R193+0x800] ;  /* 0x00080000c198783b */ /* 0x000fe20000004200 */
[C---:B------:R-:W-:Y:S02]  /*117f0*/  FMUL.FTZ R36, R0.reuse, R36 ;  /* 0x0000002400247220 */ /* 0x040fe40000410000 */
[----:B------:R-:W-:Y:S01]  /*11800*/  FMUL.FTZ R37, R0, R37 ;  /* 0x0000002500257220 */ /* 0x000fe20000410000 */
[C---:B---3--:R-:W-:Y:S05]  /*11810*/  HMMA.16816.F32.BF16 R8, R172.reuse, R148, R8 ;  /* 0x00000094ac08723c */ /* 0x048fea0000041808 */
[C---:B------:R-:W-:Y:S01]  /*11820*/  FMUL.FTZ R38, R2.reuse, R38 ;  /* 0x0000002602267220 */ /* 0x040fe20000410000 */
[----:B------:R-:W-:Y:S01]  /*11830*/  MUFU.EX2 R178, R178 ;  /* 0x000000b200b27308 */ /* 0x000fe20000000800 */
[----:B------:R-:W-:Y:S01]  /*11840*/  FMUL.FTZ R39, R2, R39 ;  /* 0x0000002702277220 */ /* 0x000fe20000410000 */
[C---:B------:R-:W-:Y:S01]  /*11850*/  HMMA.16816.F32.BF16 R16, R172.reuse, R150, R16 ;  /* 0x00000096ac10723c */ /* 0x040fe20000041810 */
[----:B------:R-:W2:Y:S03]  /*11860*/  LDSM.16.MT88.4 R148, [R194] ;  /* 0x00000000c294783b */ /* 0x000ea60000004200 */
[C---:B------:R-:W-:Y:S02]  /*11870*/  FMUL.FTZ R40, R0.reuse, R40 ;  /* 0x0000002800287220 */ /* 0x040fe40000410000 */
[----:B------:R-:W-:Y:S02]  /*11880*/  FMUL.FTZ R41, R0, R41 ;  /* 0x0000002900297220 */ /* 0x000fe40000410000 */
[C---:B------:R-:W-:Y:S01]  /*11890*/  FMUL.FTZ R42, R2.reuse, R42 ;  /* 0x0000002a022a7220 */ /* 0x040fe20000410000 */
[----:B------:R-:W-:Y:S03]  /*118a0*/  MUFU.EX2 R181, R176 ;  /* 0x000000b000b57308 */ /* 0x000fe60000000800 */
        /* <DEDUP_REMOVED lines=17> */
[----:B------:R-:W-:Y:S01]  /*119c0*/  FMUL.FTZ R57, R0, R57 ;  /* 0x0000003900397220 */ /* 0x000fe20000410000 */
[C---:B--2---:R-:W-:Y:S03]  /*119d0*/  HMMA.16816.F32.BF16 R20, R172.reuse, R148, R20 ;  /* 0x00000094ac14723c */ /* 0x044fe60000041814 */
[C---:B------:R-:W-:Y:S02]  /*119e0*/  FMUL.FTZ R58, R2.reuse, R58 ;  /* 0x0000003a023a7220 */ /* 0x040fe40000410000 */
[----:B------:R-:W-:Y:S02]  /*119f0*/  FMUL.FTZ R59, R2, R59 ;  /* 0x0000003b023b7220 */ /* 0x000fe40000410000 */
[C---:B------:R-:W-:Y:S01]  /*11a00*/  FMUL.FTZ R60, R0.reuse, R60 ;  /* 0x0000003c003c7220 */ /* 0x040fe20000410000 */
[C---:B------:R-:W-:Y:S01]  /*11a10*/  HMMA.16816.F32.BF16 R24, R172.reuse, R150, R24 ;  /* 0x00000096ac18723c */ /* 0x040fe20000041818 */
[----:B------:R-:W2:Y:S01]  /*11a20*/  LDSM.16.MT88.4 R148, [R196] ;  /* 0x00000000c494783b */ /* 0x000ea20000004200 */
[----:B------:R-:W-:Y:S02]  /*11a30*/  MUFU.EX2 R6, R6 ;  /* 0x0000000600067308 */ /* 0x000fe40000000800 */
        /* <DEDUP_REMOVED lines=18> */
[C---:B--2---:R-:W-:Y:S03]  /*11b60*/  HMMA.16816.F32.BF16 R28, R172.reuse, R148, R28 ;  /* 0x00000094ac1c723c */ /* 0x044fe6000004181c */
[----:B------:R-:W-:Y:S02]  /*11b70*/  FMUL.FTZ R79, R2, R79 ;  /* 0x0000004f024f7220 */ /* 0x000fe40000410000 */
[C---:B------:R-:W-:Y:S02]  /*11b80*/  FMUL.FTZ R80, R0.reuse, R80 ;  /* 0x0000005000507220 */ /* 0x040fe40000410000 */
[----:B------:R-:W-:Y:S01]  /*11b90*/  FMUL.FTZ R81, R0, R81 ;  /* 0x0000005100517220 */ /* 0x000fe20000410000 */
[C---:B------:R-:W-:Y:S01]  /*11ba0*/  HMMA.16816.F32.BF16 R32, R172.reuse, R150, R32 ;  /* 0x00000096ac20723c */ /* 0x040fe20000041820 */
[----:B------:R-:W2:Y:S03]  /*11bb0*/  LDSM.16.MT88.4 R148, [R195] ;  /* 0x00000000c394783b */ /* 0x000ea60000004200 */
        /* <DEDUP_REMOVED lines=18> */
[C---:B--2---:R-:W-:Y:S03]  /*11ce0*/  HMMA.16816.F32.BF16 R36, R172.reuse, R148, R36 ;  /* 0x00000094ac24723c */ /* 0x044fe60000041824 */
[C---:B------:R-:W-:Y:S02]  /*11cf0*/  FMUL.FTZ R100, R0.reuse, R100 ;  /* 0x0000006400647220 */ /* 0x040fe40000410000 */
[----:B------:R-:W-:Y:S02]  /*11d00*/  FMUL.FTZ R101, R0, R101 ;  /* 0x0000006500657220 */ /* 0x000fe40000410000 */
[C---:B------:R-:W-:Y:S01]  /*11d10*/  FMUL.FTZ R102, R2.reuse, R102 ;  /* 0x0000006602667220 */ /* 0x040fe20000410000 */
[C---:B------:R-:W-:Y:S01]  /*11d20*/  HMMA.16816.F32.BF16 R40, R172.reuse, R150, R40 ;  /* 0x00000096ac28723c */ /* 0x040fe20000041828 */
[----:B------:R-:W2:Y:S03]  /*11d30*/  LDSM.16.MT88.4 R148, [R193+0x1800] ;  /* 0x00180000c194783b */ /* 0x000ea60000004200 */
        /* <DEDUP_REMOVED lines=23> */
[----:B------:R-:W2:Y:S03]  /*11eb0*/  LDSM.16.MT88.4 R148, [R194+0x1800] ;  /* 0x00180000c294783b */ /* 0x000ea60000004200 */
[C---:B------:R-:W-:Y:S02]  /*11ec0*/  FMUL.FTZ R124, R0.reuse, R124 ;  /* 0x0000007c007c7220 */ /* 0x040fe40000410000 */
[----:B------:R-:W-:Y:S02]  /*11ed0*/  FMUL.FTZ R125, R0, R125 ;  /* 0x0000007d007d7220 */ /* 0x000fe40000410000 */
[C---:B------:R-:W-:Y:S04]  /*11ee0*/  FMUL.FTZ R126, R2.reuse, R126 ;  /* 0x0000007e027e7220 */ /* 0x040fe80000410000 */
        /* <DEDUP_REMOVED lines=14> */
[----:B-1----:R-:W-:Y:S01]  /*11fd0*/  FADD.FTZ R0, R13, R177 ;  /* 0x000000b10d007221 */ /* 0x002fe20000010000 */
[C---:B--2---:R-:W-:Y:S01]  /*11fe0*/  HMMA.16816.F32.BF16 R52, R172.reuse, R148, R52 ;  /* 0x00000094ac34723c */ /* 0x044fe20000041834 */
[----:B------:R-:W1:Y:S07]  /*11ff0*/  MUFU.EX2 R177, R185 ;  /* 0x000000b900b17308 */ /* 0x000e6e0000000800 */
[C---:B------:R-:W-:Y:S01]  /*12000*/  HMMA.16816.F32.BF16 R56, R172.reuse, R150, R56 ;  /* 0x00000096ac38723c */ /* 0x040fe20000041838 */
[----:B------:R-:W2:Y:S03]  /*12010*/  LDSM.16.MT88.4 R148, [R196+0x1800] ;  /* 0x00180000c494783b */ /* 0x000ea60000004200 */
[----:B---3--:R-:W-:Y:S04]  /*12020*/  FADD.FTZ R0, R2, R0 ;  /* 0x0000000002007221 */ /* 0x008fe80000010000 */
[----:B------:R-:W-:Y:S04]  /*12030*/  FADD.FTZ R0, R156, R0 ;  /* 0x000000009c007221 */ /* 0x000fe80000010000 */
[----:B------:R-:W-:Y:S01]  /*12040*/  FADD.FTZ R0, R14, R0 ;  /* 0x000000000e007221 */ /* 0x000fe20000010000 */
        /* <DEDUP_REMOVED lines=38> */
[----:B------:R-:W1:Y:S03]  /*122b0*/  MUFU.EX2 R13, R189 ;  /* 0x000000bd000d7308 */ /* 0x000e660000000800 */
[----:B--2---:R-:W-:Y:S03]  /*122c0*/  FADD.FTZ R0, R2, R0 ;  /* 0x0000000002007221 */ /* 0x004fe60000010000 */
[C---:B------:R-:W-:Y:S01]  /*122d0*/  HMMA.16816.F32.BF16 R16, R148.reuse, R154, R16 ;  /* 0x0000009a9410723c */ /* 0x040fe20000041810 */
[----:B------:R-:W2:Y:S03]  /*122e0*/  LDSM.16.MT88.4 R152, [R196+0x800] ;  /* 0x00080000c498783b */ /* 0x000ea60000004200 */
[----:B------:R-:W5:Y:S01]  /*122f0*/  MUFU.EX2 R174, R188 ;  /* 0x000000bc00ae7308 */ /* 0x000f620000000800 */
[C---:B----4-:R-:W-:Y:S01]  /*12300*/  FADD.FTZ R0, R172.reuse, R0 ;  /* 0x00000000ac007221 */ /* 0x050fe20000010000 */
[----:B------:R-:W-:Y:S01]  /*12310*/  F2FP.BF16.PACK_AB R172, R172, R2 ;  /* 0x00000002acac723e */ /* 0x000fe200000010ff */
[----:B------:R-:W-:Y:S07]  /*12320*/  FADD.FTZ R2, R168, R160 ;  /* 0x000000a0a8027221 */ /* 0x000fee0000010000 */
[----:B------:R-:W4:Y:S01]  /*12330*/  MUFU.EX2 R14, R187 ;  /* 0x000000bb000e7308 */ /* 0x000f220000000800 */
[----:B-1----:R-:W-:Y:S01]  /*12340*/  FADD.FTZ R0, R13, R0 ;  /* 0x000000000d007221 */ /* 0x002fe20000010000 */
[C---:B---3--:R-:W-:Y:S03]  /*12350*/  HMMA.16816.F32.BF16 R20, R148.reuse, R156, R20 ;  /* 0x0000009c9414723c */ /* 0x048fe60000041814 */
[C---:B-----5:R-:W-:Y:S01]  /*12360*/  FADD.FTZ R234, R174.reuse, R0 ;  /* 0x00000000aeea7221 */ /* 0x060fe20000010000 */
[----:B------:R-:W-:Y:S04]  /*12370*/  F2FP.BF16.PACK_AB R174, R174, R13 ;  /* 0x0000000daeae723e */ /* 0x000fe800000010ff */
[C---:B------:R-:W-:Y:S01]  /*12380*/  HMMA.16816.F32.BF16 R24, R148.reuse, R158, R24 ;  /* 0x0000009e9418723c */ /* 0x040fe20000041818 */
[----:B------:R-:W1:Y:S03]  /*12390*/  LDSM.16.MT88.4 R156, [R195+0x800] ;  /* 0x00080000c39c783b */ /* 0x000e660000004200 */
[----:B------:R-:W-:Y:S01]  /*123a0*/  FADD.FTZ R0, R161, R2 ;  /* 0x00000002a1007221 */ /* 0x000fe20000010000 */
[----:B------:R-:W-:Y:S02]  /*123b0*/  MOV R13, R4 ;  /* 0x00000004000d7202 */ /* 0x000fe40000000f00 */
[----:B----4-:R-:W-:Y:S01]  /*123c0*/  F2FP.BF16.PACK_AB R175, R6, R14 ;  /* 0x0000000e06af723e */ /* 0x010fe200000010ff */
[----:B------:R-:W-:Y:S01]  /*123d0*/  FADD.FTZ R0, R216, R0 ;  /* 0x00000000d8007221 */ /* 0x000fe20000010000 */
[C---:B--2---:R-:W-:Y:S03]  /*123e0*/  HMMA.16816.F32.BF16 R28, R148.reuse, R152, R28 ;  /* 0x00000098941c723c */ /* 0x044fe6000004181c */
[----:B------:R-:W-:Y:S04]  /*123f0*/  FADD.FTZ R0, R178, R0 ;  /* 0x00000000b2007221 */ /* 0x000fe80000010000 */
[----:B------:R-:W-:Y:S01]  /*12400*/  FADD.FTZ R0, R181, R0 ;  /* 0x00000000b5007221 */ /* 0x000fe20000010000 */
[C---:B------:R-:W-:Y:S01]  /*12410*/  HMMA.16816.F32.BF16 R32, R148.reuse, R154, R32 ;  /* 0x0000009a9420723c */ /* 0x040fe20000041820 */
[----:B------:R-:W2:Y:S03]  /*12420*/  LDSM.16.MT88.4 R152, [R193+0x2000] ;  /* 0x00200000c198783b */ /* 0x000ea60000004200 */
[----:B------:R-:W-:Y:S04]  /*12430*/  FADD.FTZ R0, R179, R0 ;  /* 0x00000000b3007221 */ /* 0x000fe80000010000 */
[----:B------:R-:W-:Y:S04]  /*12440*/  FADD.FTZ R0, R180, R0 ;  /* 0x00000000b4007221 */ /* 0x000fe80000010000 */
[----:B------:R-:W-:Y:S04]  /*12450*/  FADD.FTZ R0, R176, R0 ;  /* 0x00000000b0007221 */ /* 0x000fe80000010000 */
[----:B------:R-:W-:Y:S04]  /*12460*/  FADD.FTZ R0, R177, R0 ;  /* 0x00000000b1007221 */ /* 0x000fe80000010000 */
[----:B------:R-:W-:Y:S01]  /*12470*/  FADD.FTZ R0, R14, R0 ;  /* 0x000000000e007221 */ /* 0x000fe20000010000 */
[C---:B-1----:R-:W-:Y:S03]  /*12480*/  HMMA.16816.F32.BF16 R36, R148.reuse, R156, R36 ;  /* 0x0000009c9424723c */ /* 0x042fe60000041824 */
[----:B------:R-:W-:Y:S01]  /*12490*/  FADD.FTZ R233, R6, R0 ;  /* 0x0000000006e97221 */ /* 0x000fe20000010000 */
[----:B------:R-:W-:Y:S02]  /*124a0*/  IADD3 R0, R225, -0x1, RZ ;  /* 0xffffffffe1007810 */ /* 0x000fe40007ffe0ff */
[----:B------:R-:W-:Y:S02]  /*124b0*/  MOV R6, R3 ;  /* 0x0000000300067202 */ /* 0x000fe40000000f00 */
[C---:B------:R-:W-:Y:S01]  /*124c0*/  HMMA.16816.F32.BF16 R40, R148.reuse, R158, R40 ;  /* 0x0000009e9428723c */ /* 0x040fe20000041828 */
[----:B------:R-:W1:Y:S03]  /*124d0*/  LDSM.16.MT88.4 R156, [R194+0x2000] ;  /* 0x00200000c29c783b */ /* 0x000e660000004200 */
[----:B------:R-:W-:Y:S04]  /*124e0*/  MOV R225, R0 ;  /* 0x0000000000e17202 */ /* 0x000fe80000000f00 */
        /* <DEDUP_REMOVED lines=31> */
[C---:B------:R-:W-:Y:S08]  /*126e0*/  HMMA.16816.F32.BF16 R128, R148.reuse, R154, R128 ;  /* 0x0000009a9480723c */ /* 0x040ff00000041880 */
[C---:B-1----:R-:W-:Y:S08]  /*126f0*/  HMMA.16816.F32.BF16 R132, R148.reuse, R156, R132 ;  /* 0x0000009c9484723c */ /* 0x042ff00000041884 */
        /* <DEDUP_REMOVED lines=48> */
[----:B------:R-:W-:-:S11]  /*12a00*/  @P0 BRA `(.L_x_2407) ;  /* 0xffffc59000000947 */ /* 0x000fd6000383ffff */
[----:B------:R-:W2:Y:S01]  /*12a10*/  LDL R2, [R1+0x4] ;  /* 0x0000040001027983 */ /* 0x000ea20000100800 */
[----:B------:R-:W-:Y:S01]  /*12a20*/  MOV R225, R0 ;  /* 0x0000000000e17202 */ /* 0x000fe20000000f00 */
[----:B------:R-:W-:-:S02]  /*12a30*/  IMAD.MOV.U32 R6, RZ, RZ, R3 ;  /* 0x000000ffff067224 */ /* 0x000fc400078e0003 */
[----:B------:R-:W-:Y:S01]  /*12a40*/  IMAD.MOV.U32 R13, RZ, RZ, R4 ;  /* 0x000000ffff0d7224 */ /* 0x000fe200078e0004 */
[----:B--2---:R-:W-:-:S07]  /*12a50*/  SHF.L.U32 R0, R2, 0x7, RZ ;  /* 0x0000000702007819 */ /* 0x004fce00000006ff */
.L_x_2384:
[----:B------:R-:W-:Y:S01]  /*12a60*/  IMAD.MOV.U32 R4, RZ, RZ, 0x1 ;  /* 0x00000001ff047424 */ /* 0x000fe200078e00ff */
[----:B------:R-:W-:-:S04]  /*12a70*/  IADD3 R0, R0, 0x7f, RZ ;  /* 0x0000007f00007810 */ /* 0x000fc80007ffe0ff */
[----:B------:R-:W-:-:S13]  /*12a80*/  ISETP.NE.AND P0, PT, R4, c[0x0][0x2c4], PT ;  /* 0x0000b10004007a0c */ /* 0x000fda0003f05270 */
[----:B------:R-:W-:-:S05]  /*12a90*/  @P0 IMAD.HI.U32 R2, R0, c[0x0][0x2c8], RZ ;  /* 0x0000b20000020a27 */ /* 0x000fca00078e00ff */
[----:B------:R-:W-:Y:S02]  /*12aa0*/  @P0 SHF.R.U32.HI R0, RZ, c[0x0][0x2cc], R2 ;  /* 0x0000b300ff000a19 */ /* 0x000fe40000011602 */
[----:B------:R-:W2:Y:S01]  /*12ab0*/  LDL R2, [R1+0x64] ;  /* 0x0000640001027983 */ /* 0x000ea20000100800 */
[----:B------:R-:W-:Y:S02]  /*12ac0*/  ISETP.LE.AND P1, PT, R4, c[0x0][0x32c], PT ;  /* 0x0000cb0004007a0c */ /* 0x000fe40003f23270 */
[----:B--2---:R-:W-:Y:S02]  /*12ad0*/  IADD3 R2, R0, 0x1, R2 ;  /* 0x0000000100027810 */ /* 0x004fe40007ffe002 */
[----:B------:R-:W2:Y:S01]  /*12ae0*/  LDL R0, [R1+0x58] ;  /* 0x0000580001007983 */ /* 0x000ea20000100800 */
[----:B------:R-:W-:-:S08]  /*12af0*/  LOP3.LUT R213, R213, 0xffffefff, RZ, 0xc0, !PT ;  /* 0xffffefffd5d57812 */ /* 0x000fd000078ec0ff */
[----:B------:R-:W-:Y:S01]  /*12b00*/  @P1 LOP3.LUT R213, R213, 0x1000, RZ, 0xfc, !PT ;  /* 0x00001000d5d51812 */ /* 0x000fe200078efcff */
[----:B--2---:R-:W-:-:S05]  /*12b10*/  IMAD.IADD R0, R2, 0x1, -R0 ;  /* 0x0000000102007824 */ /* 0x004fca00078e0a00 */
[----:B------:R-:W-:Y:S01]  /*12b20*/  IADD3 R2, R0, -c[0x0][0x324], RZ ;  /* 0x8000c90000027a10 */ /* 0x000fe20007ffe0ff */
[----:B------:R-:W-:Y:S05]  /*12b30*/  @!P1 BRA `(.L_x_2408) ;  /* 0x000000f000009947 */ /* 0x000fea0003800000 */
[----:B------:R-:W-:Y:S01]  /*12b40*/  ISETP.GT.AND P0, PT, R0, -0x1, PT ;  /* 0xffffffff0000780c */ /* 0x000fe20003f04270 */
[----:B------:R-:W-:-:S12]  /*12b50*/  BSSY B0, `(.L_x_2409) ;  /* 0x000000b000007945 */ /* 0x000fd80003800000 */
[----:B------:R-:W-:Y:S05]  /*12b60*/  @P0 BRA `(.L_x_2410) ;  /* 0x0000006000000947 */ /* 0x000fea0003800000 */
[----:B------:R-:W-:Y:S02]  /*12b70*/  ISETP.NE.AND P0, PT, R4, c[0x0][0x32c], PT ;  /* 0x0000cb0004007a0c */ /* 0x000fe40003f05270 */
[----:B------:R-:W-:-:S11]  /*12b80*/  LOP3.LUT R0, RZ, R0, RZ, 0x33, !PT ;  /* 0x00000000ff007212 */ /* 0x000fd600078e33ff */
[----:B------:R-:W-:-:S05]  /*12b90*/  @P0 IMAD.HI.U32 R3, R0, c[0x0][0x330], RZ ;  /* 0x0000cc0000030a27 */ /* 0x000fca00078e00ff */
[----:B------:R-:W-:-:S04]  /*12ba0*/  @P0 SHF.R.U32.HI R0, RZ, c[0x0][0x334], R3 ;  /* 0x0000cd00ff000a19 */ /* 0x000fc80000011603 */
[----:B------:R-:W-:Y:S01]  /*12bb0*/  LOP3.LUT R0, RZ, R0, RZ, 0x33, !PT ;  /* 0x00000000ff007212 */ /* 0x000fe200078e33ff */
[----:B------:R-:W-:Y:S05]  /*12bc0*/  BRA `(.L_x_2411) ;  /* 0x0000003000007947 */ /* 0x000fea0003800000 */
.L_x_2410:
[----:B------:R-:W-:-:S13]  /*12bd0*/  ISETP.NE.AND P0, PT, R4, c[0x0][0x32c], PT ;  /* 0x0000cb0004007a0c */ /* 0x000fda0003f05270 */
[----:B------:R-:W-:-:S05]  /*12be0*/  @P0 IMAD.HI.U32 R3, R0, c[0x0][0x330], RZ ;  /* 0x0000cc0000030a27 */ /* 0x000fca00078e00ff */
[----:B------:R-:W-:Y:S02]  /*12bf0*/  @P0 SHF.R.U32.HI R0, RZ, c[0x0][0x334], R3 ;  /* 0x0000cd00ff000a19 */ /* 0x000fe40000011603 */
.L_x_2411:
[----:B------:R-:W-:Y:S05]  /*12c00*/  BSYNC B0 ;  /* 0x0000000000007941 */ /* 0x000fea0003800000 */
.L_x_2409:
[----:B------:R-:W-:-:S05]  /*12c10*/  IMAD R0, R0, c[0x0][0x32c], RZ ;  /* 0x0000cb0000007a24 */ /* 0x000fca00078e02ff */
[----:B------:R-:W-:-:S04]  /*12c20*/  IMNMX R2, R2, R0, !PT ;  /* 0x0000000002027217 */ /* 0x000fc80007800200 */
.L_x_2408:
[----:B------:R-:W-:-:S05]  /*12c30*/  IADD3 R2, R2, 0x2f, RZ ;  /* 0x0000002f02027810 */ /* 0x000fca0007ffe0ff */
[----:B------:R-:W-:-:S05]  /*12c40*/  IMAD.HI R2, R2, 0x2aaaaaab, RZ ;  /* 0x2aaaaaab02027827 */ /* 0x000fca00078e02ff */
[----:B------:R-:W-:-:S04]  /*12c50*/  SHF.R.U32.HI R217, RZ, 0x1f, R2 ;  /* 0x0000001fffd97819 */ /* 0x000fc80000011602 */
[----:B------:R-:W-:-:S04]  /*12c60*/  LEA.HI.SX32 R217, R2, R217, 0x1d ;  /* 0x000000d902d97211 */ /* 0x000fc800078feaff */
[----:B------:R-:W-:-:S04]  /*12c70*/  IMNMX R217, R247, R217, !PT ;  /* 0x000000d9f7d97217 */ /* 0x000fc80007800200 */
[----:B------:R-:W-:-:S13]  /*12c80*/  ISETP.GE.AND P0, PT, R225, R217, PT ;  /* 0x000000d9e100720c */ /* 0x000fda0003f06270 */
[----:B------:R-:W-:Y:S05]  /*12c90*/  @!P0 BRA `(.L_x_2412) ;  /* 0x00002ee000008947 */ /* 0x000fea0003800000 */
.L_x_2425:
[----:B------:R-:W-:Y:S04]  /*12ca0*/  DEPBAR.LE SB0, 0x0 ;  /* 0x000080000000791a */ /* 0x000fe80000000000 */
[----:B------:R-:W-:Y:S01]  /*12cb0*/  WARPSYNC 0xffffffff ;  /* 0xffffffff00007948 */ /* 0x000fe20003800000 */
[----:B------:R-:W-:Y:S01]  /*12cc0*/  BAR.SYNC.DEFER_BLOCKING 0x0 ;  /* 0x0000000000007b1d */ /* 0x000fe20000010000 */
[----:B------:R-:W-:Y:S02]  /*12cd0*/  ISETP.GT.AND P0, PT, R247, R225, PT ;  /* 0x000000e1f700720c */ /* 0x000fe40003f04270 */
[----:B------:R-:W-:Y:S03]  /*12ce0*/  MOV R4, R13 ;  /* 0x0000000d00047202 */ /* 0x000fe60000000f00 */
        /* <DEDUP_REMOVED lines=26> */
.L_x_2541:
[----:B------:R-:W-:-:S05]  /*12e90*/  BRA.DIV ~URZ, `(.L_x_2416) ;  /* 0x0000d7f27f007947 */ /* 0x000fca000b800000 */
[----:B------:R4:W3:Y:S02]  /*12ea0*/  SHFL.IDX PT, R0, R10, RZ, 0x181f ;  /* 0x00181fff0a007589 */ /* 0x0008e400000e0000 */
.L_x_2542:
[----:B------:R-:W-:Y:S01]  /*12eb0*/  SHF.R.S32.HI R2, RZ, 0x1f, R215 ;  /* 0x0000001fff027819 */ /* 0x000fe200000114d7 */
[C---:B------:R-:W-:Y:S01]  /*12ec0*/  IMAD.SHL.U32 R22, R215.reuse, 0x2, RZ ;  /* 0x00000002d7167824 */ /* 0x040fe200078e00ff */
[C---:B------:R-:W-:Y:S01]  /*12ed0*/  ISETP.GE.AND P3, PT, R215.reuse, c[0x0][0x1d4], PT ;  /* 0x00007500d7007a0c */ /* 0x040fe20003f66270 */
[----:B------:R-:W-:Y:S01]  /*12ee0*/  IMAD.SHL.U32 R20, R232, 0x2, RZ ;  /* 0x00000002e8147824 */ /* 0x000fe200078e00ff */
[C---:B------:R-:W-:Y:S02]  /*12ef0*/  SHF.L.U64.HI R21, R215.reuse, 0x1, R2 ;  /* 0x00000001d7157819 */ /* 0x040fe40000010202 */
        /* <DEDUP_REMOVED lines=12> */
[----:B------:R-:W-:Y:S02]  /*12fc0*/  IADD3 R23, R215, 0xc0, RZ ;  /* 0x000000c0d7177810 */ /* 0x000fe40007ffe0ff */
[----:B------:R-:W-:Y:S02]  /*12fd0*/  SHF.L.U64.HI R28, R230, 0x1, R242 ;  /* 0x00000001e61c7819 */ /* 0x000fe400000102f2 */
[----:B------:R-:W-:Y:S02]  /*12fe0*/  LOP3.LUT P1, RZ, R213, 0x800, RZ, 0xc0, !PT ;  /* 0x00000800d5ff7812 */ /* 0x000fe4000782c0ff */
[----:B---3--:R-:W-:Y:S05]  /*12ff0*/  IADD3 R2, P0, R0, R20, RZ ;  /* 0x0000001400027210 */ /* 0x008fea0007f1e0ff */
[----:B------:R-:W-:Y:S05]  /*13000*/  IMAD.X R3, R8, 0x1, R30, P0 ;  /* 0x0000000108037824 */ /* 0x000fea00000e061e */
[----:B------:R3:W-:Y:S01]  /*13010*/  LDGSTS.E.BYPASS.LTC128B.128 [R214+0x5880], [R2.64], !P2 ;  /* 0x0588000002d67fae */ /* 0x0007e2000d101d4a */
[----:B------:R-:W-:Y:S01]  /*13020*/  ISETP.GE.AND P2, PT, R14, c[0x0][0x1d4], PT ;  /* 0x000075000e007a0c */ /* 0x000fe20003f46270 */
[----:B------:R-:W-:Y:S01]  /*13030*/  IMAD.SHL.U32 R14, R230, 0x2, RZ ;  /* 0x00000002e60e7824 */ /* 0x000fe200078e00ff */
[----:B---3--:R-:W-:Y:S05]  /*13040*/  IADD3 R2, P0, R0, R11, RZ ;  /* 0x0000000b00027210 */ /* 0x008fea0007f1e0ff */
[----:B------:R-:W-:Y:S06]  /*13050*/  IMAD.X R3, R8, 0x1, R29, P0 ;  /* 0x0000000108037824 */ /* 0x000fec00000e061d */
        /* <DEDUP_REMOVED lines=9> */
.L_x_2543:
        /* <DEDUP_REMOVED lines=8> */
[----:B---3--:R-:W-:Y:S01]  /*13170*/  IADD3 R9, R215, 0xc0, RZ ;  /* 0x000000c0d7097810 */ /* 0x008fe20007ffe0ff */
[----:B------:R-:W-:Y:S01]  /*13180*/  IMAD.X R21, R8, 0x1, R30, P0 ;  /* 0x0000000108157824 */ /* 0x000fe200000e061e */
[----:B------:R-:W-:Y:S01]  /*13190*/  IADD3 R10, P0, R0, R11, RZ ;  /* 0x0000000b000a7210 */ /* 0x000fe20007f1e0ff */
        /* <DEDUP_REMOVED lines=11> */
.L_x_2414:
[----:B------:R-:W-:Y:S05]  /*13250*/  BSYNC B0 ;  /* 0x0000000000007941 */ /* 0x000fea0003800000 */
.L_x_2413:
        /* <DEDUP_REMOVED lines=184> */
[----:B------:R1:W2:Y:S04]  /*13de0*/  @!P1 LDG.E R224, [R172.64] ;  /* 0x0000000aace09981 */ /* 0x0002a8000c1e1900 */
[----:B------:R-:W-:Y:S04]  /*13df0*/  IMAD R0, R0, c[0x0][0x1e0], RZ ;  /* 0x0000780000007a24 */ /* 0x000fe800078e02ff */
[----:B------:R-:W-:Y:S04]  /*13e00*/  IMAD R0, R226, c[0x0][0x1e4], R0 ;  /* 0x00007900e2007a24 */ /* 0x000fe800078e0200 */
[----:B------:R-:W-:Y:S01]  /*13e10*/  IMAD.IADD R3, R3, 0x1, R0 ;  /* 0x0000000103037824 */ /* 0x000fe200078e0200 */
[----:B-1----:R-:W-:Y:S02]  /*13e20*/  IADD3 R172, -R241, 0x30, RZ ;  /* 0x00000030f1ac7810 */ /* 0x002fe40007ffe1ff */
[----:B--2---:R-:W-:Y:S01]  /*13e30*/  SHF.R.S32.HI R0, RZ, 0x1f, R224 ;  /* 0x0000001fff007819 */ /* 0x004fe200000114e0 */
[----:B------:R-:W-:Y:S04]  /*13e40*/  IMAD.WIDE.U32 R2, R224, c[0x0][0x1f0], R2 ;  /* 0x00007c00e0027a25 */ /* 0x000fe800078e0002 */
[----:B------:R-:W-:Y:S01]  /*13e50*/  IMAD R173, R0, c[0x0][0x1f0], RZ ;  /* 0x00007c0000ad7a24 */ /* 0x000fe200078e02ff */
[----:B-----5:R-:W-:Y:S03]  /*13e60*/  IADD3 R0, P0, R218, R2, RZ ;  /* 0x00000002da007210 */ /* 0x020fe60007f1e0ff */
[----:B------:R-:W-:Y:S05]  /*13e70*/  IMAD R173, R224, c[0x0][0x1f4], R173 ;  /* 0x00007d00e0ad7a24 */ /* 0x000fea00078e02ad */
[----:B------:R-:W-:Y:S02]  /*13e80*/  IADD3.X R173, R216, R3, R173, P0, !PT ;  /* 0x00000003d8ad7210 */ /* 0x000fe400007fe4ad */
[C---:B------:R-:W-:Y:S04]  /*13e90*/  LEA R176, P0, R0.reuse, c[0x0][0x1c8], 0x1 ;  /* 0x0000720000b07a11 */ /* 0x040fe800078008ff */
[----:B------:R-:W-:Y:S02]  /*13ea0*/  LEA.HI.X R173, R0, c[0x0][0x1cc], R173, 0x1, P0 ;  /* 0x0000730000ad7a11 */ /* 0x000fe400000f0cad */
[----:B------:R-:W-:Y:S01]  /*13eb0*/  ISETP.GE.AND P0, PT, R172, 0x1, PT ;  /* 0x00000001ac00780c */ /* 0x000fe20003f06270 */
[----:B------:R-:W-:-:S10]  /*13ec0*/  BRA.DIV ~URZ, `(.L_x_2420) ;  /* 0x0000c9027f007947 */ /* 0x000fd4000b800000 */
[----:B------:R1:W2:Y:S02]  /*13ed0*/  SHFL.IDX PT, R14, R173, RZ, 0x181f ;  /* 0x00181fffad0e7589 */ /* 0x0002a400000e0000 */
.L_x_2544:
[----:B------:R-:W-:-:S05]  /*13ee0*/  BRA.DIV ~URZ, `(.L_x_2421) ;  /* 0x0000c9527f007947 */ /* 0x000fca000b800000 */
[----:B------:R3:W4:Y:S02]  /*13ef0*/  SHFL.IDX PT, R0, R176, RZ, 0x181f ;  /* 0x00181fffb0007589 */ /* 0x00072400000e0000 */
.L_x_2545:
[C---:B------:R-:W-:Y:S02]  /*13f00*/  IADD3 R2, R215.reuse, 0x40, RZ ;  /* 0x00000040d7027810 */ /* 0x040fe40007ffe0ff */
[C---:B------:R-:W-:Y:S02]  /*13f10*/  ISETP.GE.AND P3, PT, R215.reuse, c[0x0][0x1d4], PT ;  /* 0x00007500d7007a0c */ /* 0x040fe40003f66270 */
[----:B------:R-:W-:Y:S02]  /*13f20*/  SHF.R.S32.HI R3, RZ, 0x1f, R215 ;  /* 0x0000001fff037819 */ /* 0x000fe400000114d7 */
[C---:B----4-:R-:W-:Y:S02]  /*13f30*/  @P0 LEA R174, P1, R215.reuse, R0, 0x1 ;  /* 0x00000000d7ae0211 */ /* 0x050fe400078208ff */
[----:B------:R-:W-:Y:S02]  /*13f40*/  ISETP.GE.AND P2, PT, R2, c[0x0][0x1d4], PT ;  /* 0x0000750002007a0c */ /* 0x000fe40003f46270 */
[C---:B--2---:R-:W-:Y:S02]  /*13f50*/  @P0 LEA.HI.X R175, R215.reuse, R14, R3, 0x1, P1 ;  /* 0x0000000ed7af0211 */ /* 0x044fe400008f0c03 */
[C---:B------:R-:W-:Y:S02]  /*13f60*/  @P0 LEA R2, P1, R232.reuse, R0, 0x1 ;  /* 0x00000000e8020211 */ /* 0x040fe400078208ff */
[C---:B------:R-:W-:Y:S01]  /*13f70*/  IADD3 R178, R215.reuse, 0x80, RZ ;  /* 0x00000080d7b27810 */ /* 0x040fe20007ffe0ff */
        /* <DEDUP_REMOVED lines=19> */
.L_x_2546:
[C---:B--2---:R-:W-:Y:S02]  /*140b0*/  IADD3 R2, R215.reuse, 0x40, RZ ;  /* 0x00000040d7027810 */ /* 0x044fe40007ffe0ff */
[C---:B------:R-:W-:Y:S02]  /*140c0*/  ISETP.GE.AND P3, PT, R215.reuse, c[0x0][0x1d4], PT ;  /* 0x00007500d7007a0c */ /* 0x040fe40003f66270 */
[----:B------:R-:W-:Y:S02]  /*140d0*/  SHF.R.S32.HI R3, RZ, 0x1f, R215 ;  /* 0x0000001fff037819 */ /* 0x000fe400000114d7 */
[C---:B------:R-:W-:Y:S02]  /*140e0*/  @P0 LEA R172, P1, R215.reuse, R0, 0x1 ;  /* 0x00000000d7ac0211 */ /* 0x040fe400078208ff */
[----:B------:R-:W-:Y:S02]  /*140f0*/  ISETP.GE.AND P2, PT, R2, c[0x0][0x1d4], PT ;  /* 0x0000750002007a0c */ /* 0x000fe40003f46270 */
[C---:B-1--4-:R-:W-:Y:S02]  /*14100*/  @P0 LEA.HI.X R173, R215.reuse, R14, R3, 0x1, P1 ;  /* 0x0000000ed7ad0211 */ /* 0x052fe400008f0c03 */
        /* <DEDUP_REMOVED lines=17> */
.L_x_2419:
[----:B------:R-:W-:Y:S05]  /*14220*/  BSYNC B0 ;  /* 0x0000000000007941 */ /* 0x000fea0003800000 */
.L_x_2418:
        /* <DEDUP_REMOVED lines=27> */
.L_x_2547:
[----:B-12---:R-:W-:Y:S01]  /*143e0*/  FMNMX.FTZ R0, R0, R2, !PT ;  /* 0x0000000200007209 */ /* 0x006fe20007810000 */
[----:B------:R-:W-:-:S05]  /*143f0*/  BRA.DIV ~URZ, `(.L_x_2424) ;  /* 0x0000c5d27f007947 */ /* 0x000fca000b800000 */
[----:B------:R-:W1:Y:S02]  /*14400*/  SHFL.BFLY PT, R13, R0, 0x1, 0x1f ;  /* 0x0c201f00000d7f89 */ /* 0x000e6400000e0000 */
[----:B-1----:R-:W-:Y:S02]  /*14410*/  FMNMX.FTZ R13, R0, R13, !PT ;  /* 0x0000000d000d7209 */ /* 0x002fe40007810000 */
[----:B------:R-:W1:Y:S02]  /*14420*/  SHFL.BFLY PT, R0, R14, 0x2, 0x1f ;  /* 0x0c401f000e007f89 */ /* 0x000e6400000e0000 */
[----:B-1----:R-:W-:Y:S05]  /*14430*/  FMNMX.FTZ R0, R14, R0, !PT ;  /* 0x000000000e007209 */ /* 0x002fea0007810000 */
[----:B------:R1:W2:Y:S02]  /*14440*/  SHFL.BFLY PT, R2, R0, 0x1, 0x1f ;  /* 0x0c201f0000027f89 */ /* 0x0002a400000e0000 */
.L_x_2548:
[----:B--2---:R-:W-:Y:S01]  /*14450*/  FMNMX.FTZ R3, R2, R0, !PT ;  /* 0x0000000002037209 */ /* 0x004fe20007810000 */
[C---:B-1----:R-:W-:Y:S01]  /*14460*/  FADD.FTZ R0, -R13.reuse, R4 ;  /* 0x000000040d007221 */ /* 0x042fe20000010100 */
        /* <DEDUP_REMOVED lines=17> */
[----:B------:R-:W-:Y:S01]  /*14580*/  FFMA.FTZ R182, R21, c[0x0][0x2d0], -R4 ;  /* 0x0000b40015b67a23 */ /* 0x000fe20000010804 */
[----:B------:R-:W2:Y:S01]  /*14590*/  MUFU.EX2 R9, R9 ;  /* 0x0000000900097308 */ /* 0x000ea20000000800 */
[----:B------:R-:W-:Y:S04]  /*145a0*/  FMUL.FTZ R4, R3, c[0x0][0x2d0] ;  /* 0x0000b40003047a20 */ /* 0x000fe80000410000 */
        /* <DEDUP_REMOVED lines=12> */
[--C-:B---3--:R-:W-:Y:S02]  /*14670*/  FFMA.FTZ R176, R23, c[0x0][0x2d0], -R4.reuse ;  /* 0x0000b40017b07a23 */ /* 0x108fe40000010804 */
[----:B------:R-:W-:Y:S03]  /*14680*/  FFMA.FTZ R4, R35, c[0x0][0x2d0], -R4 ;  /* 0x0000b40023047a23 */ /* 0x000fe60000010804 */
[----:B------:R-:W-:Y:S10]  /*14690*/  MUFU.EX2 R216, R173 ;  /* 0x000000ad00d87308 */ /* 0x000ff40000000800 */
[----:B------:R-:W-:Y:S10]  /*146a0*/  MUFU.EX2 R178, R178 ;  /* 0x000000b200b27308 */ /* 0x000ff40000000800 */
[----:B------:R-:W-:Y:S10]  /*146b0*/  MUFU.EX2 R179, R179 ;  /* 0x000000b300b37308 */ /* 0x000ff40000000800 */
[----:B------:R-:W-:Y:S01]  /*146c0*/  MUFU.EX2 R4, R4 ;  /* 0x0000000400047308 */ /* 0x000fe20000000800 */
[C---:B-1----:R-:W-:Y:S01]  /*146d0*/  FFMA.FTZ R0, R2.reuse, R234, R172 ;  /* 0x000000ea02007223 */ /* 0x042fe200000100ac */
[----:B--2---:R-:W-:Y:S01]  /*146e0*/  F2FP.BF16.PACK_AB R172, R9, R172 ;  /* 0x000000ac09ac723e */ /* 0x004fe200000010ff */
[C---:B------:R-:W-:Y:S01]  /*146f0*/  FMUL.FTZ R32, R2.reuse, R148 ;  /* 0x0000009402207220 */ /* 0x040fe20000410000 */
[----:B----4-:R-:W-:Y:S01]  /*14700*/  F2FP.BF16.PACK_AB R174, R17, R16 ;  /* 0x0000001011ae723e */ /* 0x010fe200000010ff */
[----:B------:R-:W-:Y:S02]  /*14710*/  FADD.FTZ R8, R9, R0 ;  /* 0x0000000009087221 */ /* 0x000fe40000010000 */
[----:B------:R-:W-:Y:S02]  /*14720*/  FADD.FTZ R0, -R3, R6 ;  /* 0x0000000603007221 */ /* 0x000fe40000010100 */
[----:B------:R-:W-:Y:S02]  /*14730*/  FMUL.FTZ R33, R2, R149 ;  /* 0x0000009502217220 */ /* 0x000fe40000410000 */
[----:B------:R-:W-:Y:S02]  /*14740*/  FMUL.FTZ R0, R0, c[0x0][0x2d0] ;  /* 0x0000b40000007a20 */ /* 0x000fe40000410000 */
[----:B------:R-:W-:Y:S02]  /*14750*/  FADD.FTZ R6, R16, R8 ;  /* 0x0000000810067221 */ /* 0x000fe40000010000 */
[C---:B------:R-:W-:Y:S02]  /*14760*/  FMUL.FTZ R8, R2.reuse, R168 ;  /* 0x000000a802087220 */ /* 0x040fe40000410000 */
[----:B------:R-:W1:Y:S01]  /*14770*/  MUFU.EX2 R0, R0 ;  /* 0x0000000000007308 */ /* 0x000e620000000800 */
[----:B------:R-:W-:Y:S02]  /*14780*/  FADD.FTZ R184, R17, R6 ;  /* 0x0000000611b87221 */ /* 0x000fe40000010000 */
        /* <DEDUP_REMOVED lines=10> */
[----:B------:R-:W3:Y:S01]  /*14830*/  MUFU.EX2 R161, R14 ;  /* 0x0000000e00a17308 */ /* 0x000ee20000000800 */
[C---:B------:R-:W-:Y:S02]  /*14840*/  FMUL.FTZ R36, R2.reuse, R36 ;  /* 0x0000002402247220 */ /* 0x040fe40000410000 */
[----:B------:R-:W-:Y:S02]  /*14850*/  FMUL.FTZ R37, R2, R37 ;  /* 0x0000002502257220 */ /* 0x000fe40000410000 */
[C---:B-1----:R-:W-:Y:S02]  /*14860*/  FMUL.FTZ R34, R0.reuse, R150 ;  /* 0x0000009600227220 */ /* 0x042fe40000410000 */
[C---:B------:R-:W-:Y:S02]  /*14870*/  FMUL.FTZ R35, R0.reuse, R151 ;  /* 0x0000009700237220 */ /* 0x040fe40000410000 */
[----:B------:R-:W1:Y:S01]  /*14880*/  LDSM.16.MT88.4 R148, [R193] ;  /* 0x00000000c194783b */ /* 0x000e620000004200 */
[----:B------:R-:W4:Y:S01]  /*14890*/  MUFU.EX2 R6, R10 ;  /* 0x0000000a00067308 */ /* 0x000f220000000800 */
[C---:B------:R-:W-:Y:S02]  /*148a0*/  FMUL.FTZ R18, R0.reuse, R166 ;  /* 0x000000a600127220 */ /* 0x040fe40000410000 */
[C---:B------:R-:W-:Y:S02]  /*148b0*/  FMUL.FTZ R19, R0.reuse, R167 ;  /* 0x000000a700137220 */ /* 0x040fe40000410000 */
[C---:B--2---:R-:W-:Y:S02]  /*148c0*/  FMUL.FTZ R11, R0.reuse, R171 ;  /* 0x000000ab000b7220 */ /* 0x044fe40000410000 */
[C---:B------:R-:W-:Y:S01]  /*148d0*/  FMUL.FTZ R22, R0.reuse, R162 ;  /* 0x000000a200167220 */ /* 0x040fe20000410000 */
[----:B------:R-:W-:Y:S01]  /*148e0*/  LDSM.16.MT88.4 R164, [R193+0x1000] ;  /* 0x00100000c1a4783b */ /* 0x000fe20000004200 */
        /* <DEDUP_REMOVED lines=8> */
[----:B------:R-:W-:Y:S01]  /*14970*/  LDSM.16.MT88.4 R152, [R193+0x800] ;  /* 0x00080000c198783b */ /* 0x000fe20000004200 */
[----:B------:R-:W-:Y:S01]  /*14980*/  FMUL.FTZ R39, R0, R39 ;  /* 0x0000002700277220 */ /* 0x000fe20000410000 */
[----:B------:R-:W-:Y:S01]  /*14990*/  MUFU.EX2 R14, R180 ;  /* 0x000000b4000e7308 */ /* 0x000fe20000000800 */
[----:B------:R-:W-:Y:S01]  /*149a0*/  FMUL.FTZ R40, R2, R40 ;  /* 0x0000002802287220 */ /* 0x000fe20000410000 */
[----:B----4-:R-:W-:Y:S01]  /*149b0*/  F2FP.BF16.PACK_AB R173, R168, R6 ;  /* 0x00000006a8ad723e */ /* 0x010fe200000010ff */
[----:B------:R-:W-:Y:S02]  /*149c0*/  FMUL.FTZ R10, R0, R170 ;  /* 0x000000aa000a7220 */ /* 0x000fe40000410000 */
[----:B------:R-:W-:Y:S02]  /*149d0*/  FMUL.FTZ R41, R2, R41 ;  /* 0x0000002902297220 */ /* 0x000fe40000410000 */
[C---:B------:R-:W-:Y:S02]  /*149e0*/  FMUL.FTZ R42, R0.reuse, R42 ;  /* 0x0000002a002a7220 */ /* 0x040fe40000410000 */
[----:B------:R-:W-:Y:S01]  /*149f0*/  FMUL.FTZ R43, R0, R43 ;  /* 0x0000002b002b7220 */ /* 0x000fe20000410000 */
[----:B------:R-:W-:Y:S01]  /*14a00*/  MUFU.EX2 R180, R177 ;  /* 0x000000b100b47308 */ /* 0x000fe20000000800 */
[C---:B------:R-:W-:Y:S02]  /*14a10*/  FMUL.FTZ R44, R2.reuse, R44 ;  /* 0x0000002c022c7220 */ /* 0x040fe40000410000 */
[----:B------:R-:W-:Y:S02]  /*14a20*/  FMUL.FTZ R45, R2, R45 ;  /* 0x0000002d022d7220 */ /* 0x000fe40000410000 */
[C---:B------:R-:W-:Y:S01]  /*14a30*/  FMUL.FTZ R46, R0.reuse, R46 ;  /* 0x0000002e002e7220 */ /* 0x040fe20000410000 */
[C---:B-1----:R-:W-:Y:S04]  /*14a40*/  HMMA.16816.F32.BF16 R8, R172.reuse, R148, R8 ;  /* 0x00000094ac08723c */ /* 0x042fe80000041808 */
[----:B------:R-:W-:Y:S01]  /*14a50*/  MUFU.EX2 R181, R176 ;  /* 0x000000b000b57308 */ /* 0x000fe20000000800 */
[----:B------:R-:W-:Y:S02]  /*14a60*/  FMUL.FTZ R47, R0, R47 ;  /* 0x0000002f002f7220 */ /* 0x000fe40000410000 */
[C---:B------:R-:W-:Y:S01]  /*14a70*/  FMUL.FTZ R48, R2.reuse, R48 ;  /* 0x0000003002307220 */ /* 0x040fe20000410000 */
[C---:B------:R-:W-:Y:S01]  /*14a80*/  HMMA.16816.F32.BF16 R16, R172.reuse, R150, R16 ;  /* 0x00000096ac10723c */ /* 0x040fe20000041810 */
[----:B------:R-:W1:Y:S03]  /*14a90*/  LDSM.16.MT88.4 R148, [R194] ;  /* 0x00000000c294783b */ /* 0x000e660000004200 */
[----:B------:R-:W-:Y:S02]  /*14aa0*/  FMUL.FTZ R49, R2, R49 ;  /* 0x0000003102317220 */ /* 0x000fe40000410000 */
[----:B------:R-:W-:Y:S01]  /*14ab0*/  MUFU.EX2 R176, R186 ;  /* 0x000000ba00b07308 */ /* 0x000fe20000000800 */
[C---:B------:R-:W-:Y:S02]  /*14ac0*/  FMUL.FTZ R50, R0.reuse, R50 ;  /* 0x0000003200327220 */ /* 0x040fe40000410000 */
[----:B------:R-:W-:Y:S03]  /*14ad0*/  FMUL.FTZ R51, R0, R51 ;  /* 0x0000003300337220 */ /* 0x000fe60000410000 */
[C---:B------:R-:W-:Y:S02]  /*14ae0*/  FMUL.FTZ R52, R2.reuse, R52 ;  /* 0x0000003402347220 */ /* 0x040fe40000410000 */
[----:B------:R-:W-:Y:S02]  /*14af0*/  FMUL.FTZ R53, R2, R53 ;  /* 0x0000003502357220 */ /* 0x000fe40000410000 */
        /* <DEDUP_REMOVED lines=88> */
[C---:B------:R-:W-:Y:S02]  /*15080*/  FMUL.FTZ R131, R0.reuse, R131 ;  /* 0x0000008300837220 */ /* 0x040fe40000410000 */
[----:B------:R-:W-:Y:S01]  /*15090*/  FFMA.FTZ R160, R0, R233, R6 ;  /* 0x000000e900a07223 */ /* 0x000fe20000010006 */
[C---:B------:R-:W-:Y:S01]  /*150a0*/  HMMA.16816.F32.BF16 R48, R172.reuse, R150, R48 ;  /* 0x00000096ac30723c */ /* 0x040fe20000041830 */
[----:B------:R-:W1:Y:S01]  /*150b0*/  LDSM.16.MT88.4 R148, [R194+0x1800] ;  /* 0x00180000c294783b */ /* 0x000e620000004200 */
[----:B------:R-:W2:Y:S02]  /*150c0*/  MUFU.EX2 R6, R183 ;  /* 0x000000b700067308 */ /* 0x000ea40000000800 */
[C---:B------:R-:W-:Y:S02]  /*150d0*/  FMUL.FTZ R132, R2.reuse, R132 ;  /* 0x0000008402847220 */ /* 0x040fe40000410000 */
[C---:B------:R-:W-:Y:S02]  /*150e0*/  FMUL.FTZ R133, R2.reuse, R133 ;  /* 0x0000008502857220 */ /* 0x040fe40000410000 */
[C---:B------:R-:W-:Y:S04]  /*150f0*/  FMUL.FTZ R136, R2.reuse, R136 ;  /* 0x0000008802887220 */ /* 0x040fe80000410000 */
[----:B------:R-:W-:Y:S02]  /*15100*/  FMUL.FTZ R137, R2, R137 ;  /* 0x0000008902897220 */ /* 0x000fe40000410000 */
[----:B------:R-:W3:Y:S01]  /*15110*/  MUFU.EX2 R2, R182 ;  /* 0x000000b600027308 */ /* 0x000ee20000000800 */
[C---:B------:R-:W-:Y:S02]  /*15120*/  FMUL.FTZ R134, R0.reuse, R134 ;  /* 0x0000008600867220 */ /* 0x040fe40000410000 */
[C---:B------:R-:W-:Y:S02]  /*15130*/  FMUL.FTZ R135, R0.reuse, R135 ;  /* 0x0000008700877220 */ /* 0x040fe40000410000 */
[C---:B------:R-:W-:Y:S02]  /*15140*/  FMUL.FTZ R138, R0.reuse, R138 ;  /* 0x0000008a008a7220 */ /* 0x040fe40000410000 */
[----:B------:R-:W-:Y:S02]  /*15150*/  FMUL.FTZ R139, R0, R139 ;  /* 0x0000008b008b7220 */ /* 0x000fe40000410000 */
[----:B--2---:R-:W-:Y:S04]  /*15160*/  FADD.FTZ R0, R6, R184 ;  /* 0x000000b806007221 */ /* 0x004fe80000010000 */
[----:B---3--:R-:W-:Y:S01]  /*15170*/  FADD.FTZ R0, R2, R0 ;  /* 0x0000000002007221 */ /* 0x008fe20000010000 */
[C---:B-1----:R-:W-:Y:S03]  /*15180*/  HMMA.16816.F32.BF16 R52, R172.reuse, R148, R52 ;  /* 0x00000094ac34723c */ /* 0x042fe60000041834 */
[----:B------:R-:W-:Y:S04]  /*15190*/  FADD.FTZ R0, R156, R0 ;  /* 0x000000009c007221 */ /* 0x000fe80000010000 */
[----:B------:R-:W-:Y:S01]  /*151a0*/  FADD.FTZ R0, R14, R0 ;  /* 0x000000000e007221 */ /* 0x000fe20000010000 */
        /* <DEDUP_REMOVED lines=35> */
[----:B------:R-:W2:Y:S02]  /*153e0*/  LDSM.16.MT88.4 R156, [R194+0x800] ;  /* 0x00080000c29c783b */ /* 0x000ea40000004200 */
[----:B------:R-:W3:Y:S01]  /*153f0*/  MUFU.EX2 R172, R190 ;  /* 0x000000be00ac7308 */ /* 0x000ee20000000800 */
[----:B------:R-:W-:Y:S02]  /*15400*/  F2FP.BF16.PACK_AB R151, R179, R178 ;  /* 0x000000b2b397723e */ /* 0x000fe400000010ff */
[----:B------:R-:W-:Y:S05]  /*15410*/  F2FP.BF16.PACK_AB R173, R177, R176 ;  /* 0x000000b0b1ad723e */ /* 0x000fea00000010ff */
[C---:B------:R-:W-:Y:S02]  /*15420*/  HMMA.16816.F32.BF16 R8, R148.reuse, R152, R8 ;  /* 0x000000989408723c */ /* 0x040fe40000041808 */
[----:B------:R-:W4:Y:S03]  /*15430*/  MUFU.EX2 R6, R189 ;  /* 0x000000bd00067308 */ /* 0x000f260000000800 */
[----:B-1----:R-:W-:Y:S03]  /*15440*/  FADD.FTZ R0, R2, R0 ;  /* 0x0000000002007221 */ /* 0x002fe60000010000 */
[C---:B------:R-:W-:Y:S01]  /*15450*/  HMMA.16816.F32.BF16 R16, R148.reuse, R154, R16 ;  /* 0x0000009a9410723c */ /* 0x040fe20000041810 */
[----:B------:R-:W1:Y:S03]  /*15460*/  LDSM.16.MT88.4 R152, [R196+0x800] ;  /* 0x00080000c498783b */ /* 0x000e660000004200 */
[----:B------:R-:W5:Y:S01]  /*15470*/  MUFU.EX2 R174, R188 ;  /* 0x000000bc00ae7308 */ /* 0x000f620000000800 */
[C---:B---3--:R-:W-:Y:S01]  /*15480*/  FADD.FTZ R0, R172.reuse, R0 ;  /* 0x00000000ac007221 */ /* 0x048fe20000010000 */
[----:B------:R-:W-:Y:S01]  /*15490*/  F2FP.BF16.PACK_AB R172, R172, R2 ;  /* 0x00000002acac723e */ /* 0x000fe200000010ff */
[----:B------:R-:W-:Y:S07]  /*154a0*/  FADD.FTZ R2, R168, R160 ;  /* 0x000000a0a8027221 */ /* 0x000fee0000010000 */
[----:B------:R-:W3:Y:S01]  /*154b0*/  MUFU.EX2 R14, R187 ;  /* 0x000000bb000e7308 */ /* 0x000ee20000000800 */
[----:B----4-:R-:W-:Y:S01]  /*154c0*/  FADD.FTZ R0, R6, R0 ;  /* 0x0000000006007221 */ /* 0x010fe20000010000 */
[C---:B--2---:R-:W-:Y:S03]  /*154d0*/  HMMA.16816.F32.BF16 R20, R148.reuse, R156, R20 ;  /* 0x0000009c9414723c */ /* 0x044fe60000041814 */
[C---:B-----5:R-:W-:Y:S01]  /*154e0*/  FADD.FTZ R234, R174.reuse, R0 ;  /* 0x00000000aeea7221 */ /* 0x060fe20000010000 */
[----:B------:R-:W-:Y:S04]  /*154f0*/  F2FP.BF16.PACK_AB R174, R174, R6 ;  /* 0x00000006aeae723e */ /* 0x000fe800000010ff */
[C---:B------:R-:W-:Y:S01]  /*15500*/  HMMA.16816.F32.BF16 R24, R148.reuse, R158, R24 ;  /* 0x0000009e9418723c */ /* 0x040fe20000041818 */
[----:B------:R-:W2:Y:S03]  /*15510*/  LDSM.16.MT88.4 R156, [R195+0x800] ;  /* 0x00080000c39c783b */ /* 0x000ea60000004200 */
[----:B------:R-:W-:Y:S01]  /*15520*/  FADD.FTZ R0, R161, R2 ;  /* 0x00000002a1007221 */ /* 0x000fe20000010000 */
[----:B------:R-:W-:Y:S02]  /*15530*/  MOV R6, R3 ;  /* 0x0000000300067202 */ /* 0x000fe40000000f00 */
[----:B---3--:R-:W-:Y:S01]  /*15540*/  F2FP.BF16.PACK_AB R175, R4, R14 ;  /* 0x0000000e04af723e */ /* 0x008fe200000010ff */
[----:B------:R-:W-:Y:S01]  /*15550*/  FADD.FTZ R0, R216, R0 ;  /* 0x00000000d8007221 */ /* 0x000fe20000010000 */
[C---:B-1----:R-:W-:Y:S03]  /*15560*/  HMMA.16816.F32.BF16 R28, R148.reuse, R152, R28 ;  /* 0x00000098941c723c */ /* 0x042fe6000004181c */
[----:B------:R-:W-:Y:S04]  /*15570*/  FADD.FTZ R0, R180, R0 ;  /* 0x00000000b4007221 */ /* 0x000fe80000010000 */
[----:B------:R-:W-:Y:S01]  /*15580*/  FADD.FTZ R0, R181, R0 ;  /* 0x00000000b5007221 */ /* 0x000fe20000010000 */
[C---:B------:R-:W-:Y:S01]  /*15590*/  HMMA.16816.F32.BF16 R32, R148.reuse, R154, R32 ;  /* 0x0000009a9420723c */ /* 0x040fe20000041820 */
[----:B------:R-:W1:Y:S03]  /*155a0*/  LDSM.16.MT88.4 R152, [R193+0x2000] ;  /* 0x00200000c198783b */ /* 0x000e660000004200 */
[----:B------:R-:W-:Y:S04]  /*155b0*/  FADD.FTZ R0, R178, R0 ;  /* 0x00000000b2007221 */ /* 0x000fe80000010000 */
[----:B------:R-:W-:Y:S04]  /*155c0*/  FADD.FTZ R0, R179, R0 ;  /* 0x00000000b3007221 */ /* 0x000fe80000010000 */
[----:B------:R-:W-:Y:S04]  /*155d0*/  FADD.FTZ R0, R176, R0 ;  /* 0x00000000b0007221 */ /* 0x000fe80000010000 */
[----:B------:R-:W-:Y:S04]  /*155e0*/  FADD.FTZ R0, R177, R0 ;  /* 0x00000000b1007221 */ /* 0x000fe80000010000 */
[----:B------:R-:W-:Y:S01]  /*155f0*/  FADD.FTZ R0, R14, R0 ;  /* 0x000000000e007221 */ /* 0x000fe20000010000 */
[C---:B--2---:R-:W-:Y:S03]  /*15600*/  HMMA.16816.F32.BF16 R36, R148.reuse, R156, R36 ;  /* 0x0000009c9424723c */ /* 0x044fe60000041824 */
[----:B------:R-:W-:Y:S01]  /*15610*/  FADD.FTZ R233, R4, R0 ;  /* 0x0000000004e97221 */ /* 0x000fe20000010000 */
[----:B------:R-:W-:Y:S04]  /*15620*/  IADD3 R0, R225, -0x1, RZ ;  /* 0xffffffffe1007810 */ /* 0x000fe80007ffe0ff */
[C---:B------:R-:W-:Y:S01]  /*15630*/  HMMA.16816.F32.BF16 R40, R148.reuse, R158, R40 ;  /* 0x0000009e9428723c */ /* 0x040fe20000041828 */
[----:B------:R-:W2:Y:S03]  /*15640*/  LDSM.16.MT88.4 R156, [R194+0x2000] ;  /* 0x00200000c29c783b */ /* 0x000ea60000004200 */
[----:B------:R-:W-:Y:S04]  /*15650*/  MOV R225, R0 ;  /* 0x0000000000e17202 */ /* 0x000fe80000000f00 */
        /* <DEDUP_REMOVED lines=82> */
.L_x_2412:
[----:B------:R-:W-:-:S13]  /*15b80*/  ISETP.GE.AND P0, PT, R225, R247, PT ;  /* 0x000000f7e100720c */ /* 0x000fda0003f06270 */
[----:B------:R-:W-:Y:S05]  /*15b90*/  @!P0 BRA `(.L_x_2426) ;  /* 0x00003aa000008947 */ /* 0x000fea0003800000 */
[----:B------:R-:W-:Y:S01]  /*15ba0*/  IMAD.MOV.U32 R14, RZ, RZ, R6 ;  /* 0x000000ffff0e7224 */ /* 0x000fe200078e0006 */
[----:B------:R-:W-:Y:S02]  /*15bb0*/  MOV R4, R13 ;  /* 0x0000000d00047202 */ /* 0x000fe40000000f00 */
[----:B------:R-:W-:Y:S02]  /*15bc0*/  IADD3 R227, -R241, 0x30, RZ ;  /* 0x00000030f1e37810 */ /* 0x000fe40007ffe1ff */
.L_x_2448:
[----:B------:R-:W2:Y:S01]  /*15bd0*/  LDL.64 R8, [R1+0x70] ;  /* 0x0000700001087983 */ /* 0x000ea20000100a00 */
        /* <DEDUP_REMOVED lines=9> */
[C---:B------:R-:W-:Y:S03]  /*15c70*/  IMAD R6, R224.reuse, c[0x0][0x21c], R6 ;  /* 0x00008700e0067a24 */ /* 0x040fe600078e0206 */
[----:B------:R-:W-:Y:S05]  /*15c80*/  IADD3 R3, R3, R0, RZ ;  /* 0x0000000003037210 */ /* 0x000fea0007ffe0ff */
[----:B------:R-:W-:Y:S01]  /*15c90*/  IMAD.WIDE.U32 R2, R224, c[0x0][0x218], R2 ;  /* 0x00008600e0027a25 */ /* 0x000fe200078e0002 */
[----:B------:R1:W3:Y:S04]  /*15ca0*/  LDSM.16.M88.4 R32, [R197] ;  /* 0x00000000c520783b */ /* 0x0002e80000000200 */
[----:B------:R1:W4:Y:S04]  /*15cb0*/  LDSM.16.M88.4 R16, [R192] ;  /* 0x00000000c010783b */ /* 0x0003280000000200 */
[----:B------:R1:W1:Y:S04]  /*15cc0*/  LDSM.16.M88.4 R24, [R192+0x800] ;  /* 0x00080000c018783b */ /* 0x0002680000000200 */
[----:B------:R1:W1:Y:S04]  /*15cd0*/  LDSM.16.M88.4 R172, [R192+0x1000] ;  /* 0x00100000c0ac783b */ /* 0x0002680000000200 */
[----:B------:R1:W1:Y:S04]  /*15ce0*/  LDSM.16.M88.4 R176, [R198] ;  /* 0x00000000c6b0783b */ /* 0x0002680000000200 */
[----:B------:R1:W1:Y:S04]  /*15cf0*/  LDSM.16.M88.4 R180, [R201] ;  /* 0x00000000c9b4783b */ /* 0x0002680000000200 */
[----:B------:R1:W1:Y:S04]  /*15d00*/  LDSM.16.M88.4 R184, [R211] ;  /* 0x00000000d3b8783b */ /* 0x0002680000000200 */
[----:B------:R1:W1:Y:S01]  /*15d10*/  LDSM.16.M88.4 R188, [R212] ;  /* 0x00000000d4bc783b */ /* 0x0002620000000200 */
[----:B--2---:R-:W-:Y:S04]  /*15d20*/  IADD3 R0, P0, R8, R2, RZ ;  /* 0x0000000208007210 */ /* 0x004fe80007f1e0ff */
[----:B------:R-:W-:Y:S02]  /*15d30*/  IADD3.X R6, R252, R3, R6, P0, !PT ;  /* 0x00000003fc067210 */ /* 0x000fe400007fe406 */
[C---:B------:R-:W-:Y:S04]  /*15d40*/  LEA R10, P0, R0.reuse, c[0x0][0x1f8], 0x1 ;  /* 0x00007e00000a7a11 */ /* 0x040fe800078008ff */
[----:B------:R-:W-:Y:S01]  /*15d50*/  LEA.HI.X R6, R0, c[0x0][0x1fc], R6, 0x1, P0 ;  /* 0x00007f0000067a11 */ /* 0x000fe200000f0c06 */
[----:B------:R-:W-:-:S06]  /*15d60*/  BRA.DIV ~URZ, `(.L_x_2427) ;  /* 0x0000ad427f007947 */ /* 0x000fcc000b800000 */
[----:B-1-34-:R1:W2:Y:S02]  /*15d70*/  SHFL.IDX PT, R0, R6, RZ, 0x181f ;  /* 0x00181fff06007589 */ /* 0x01a2a400000e0000 */
.L_x_2549:
[----:B------:R-:W-:Y:S01]  /*15d80*/  SHF.R.S32.HI R3, RZ, 0x1f, R215 ;  /* 0x0000001fff037819 */ /* 0x000fe200000114d7 */
[----:B------:R-:W3:Y:S01]  /*15d90*/  SHFL.IDX PT, R2, R10, RZ, 0x181f ;  /* 0x00181fff0a027589 */ /* 0x000ee200000e0000 */
[C---:B------:R-:W-:Y:S01]  /*15da0*/  ISETP.GE.AND P3, PT, R215.reuse, c[0x0][0x1d4], PT ;  /* 0x00007500d7007a0c */ /* 0x040fe20003f66270 */
[C---:B------:R-:W-:Y:S01]  /*15db0*/  IMAD.SHL.U32 R239, R215.reuse, 0x2, RZ ;  /* 0x00000002d7ef7824 */ /* 0x040fe200078e00ff */
[C---:B------:R-:W-:Y:S01]  /*15dc0*/  SHF.L.U64.HI R221, R215.reuse, 0x1, R3 ;  /* 0x00000001d7dd7819 */ /* 0x040fe20000010203 */
[C---:B------:R-:W-:Y:S01]  /*15dd0*/  IMAD.SHL.U32 R220, R232.reuse, 0x2, RZ ;  /* 0x00000002e8dc7824 */ /* 0x040fe200078e00ff */
[----:B------:R-:W-:Y:S01]  /*15de0*/  IADD3 R3, R215, 0x40, RZ ;  /* 0x00000040d7037810 */ /* 0x000fe20007ffe0ff */
[----:B------:R-:W-:Y:S01]  /*15df0*/  IMAD.SHL.U32 R217, R231, 0x2, RZ ;  /* 0x00000002e7d97824 */ /* 0x000fe200078e00ff */
[----:B------:R-:W-:Y:S01]  /*15e00*/  SHF.L.U64.HI R222, R232, 0x1, R244 ;  /* 0x00000001e8de7819 */ /* 0x000fe200000102f4 */
[C---:B------:R-:W-:Y:S01]  /*15e10*/  IMAD.SHL.U32 R216, R230.reuse, 0x2, RZ ;  /* 0x00000002e6d87824 */ /* 0x040fe200078e00ff */
[----:B------:R-:W-:Y:S01]  /*15e20*/  ISETP.GE.AND P2, PT, R3, c[0x0][0x1d4], PT ;  /* 0x0000750003007a0c */ /* 0x000fe20003f46270 */
[----:B------:R-:W-:Y:S01]  /*15e30*/  BSSY B0, `(.L_x_2428) ;  /* 0x0000031000007945 */ /* 0x000fe20003800000 */
[----:B------:R-:W-:Y:S02]  /*15e40*/  IADD3 R3, R215, 0x80, RZ ;  /* 0x00000080d7037810 */ /* 0x000fe40007ffe0ff */
[----:B------:R-:W-:Y:S02]  /*15e50*/  SHF.L.U64.HI R219, R231, 0x1, R243 ;  /* 0x00000001e7db7819 */ /* 0x000fe400000102f3 */
[----:B------:R-:W-:Y:S02]  /*15e60*/  SHF.L.U64.HI R218, R230, 0x1, R242 ;  /* 0x00000001e6da7819 */ /* 0x000fe400000102f2 */
[----:B------:R-:W-:Y:S02]  /*15e70*/  LOP3.LUT P1, RZ, R213, 0x800, RZ, 0xc0, !PT ;  /* 0x00000800d5ff7812 */ /* 0x000fe4000782c0ff */
[----:B---3--:R-:W-:Y:S05]  /*15e80*/  IADD3 R8, P0, R2, R239, RZ ;  /* 0x000000ef02087210 */ /* 0x008fea0007f1e0ff */
[----:B--2---:R-:W-:Y:S05]  /*15e90*/  IMAD.X R9, R0, 0x1, R221, P0 ;  /* 0x0000000100097824 */ /* 0x004fea00000e06dd */
[----:B------:R-:W-:Y:S01]  /*15ea0*/  @!PT LDS RZ, [RZ] ;  /* 0x00000000fffff984 */ /* 0x000fe20000000800 */
[----:B------:R-:W-:Y:S01]  /*15eb0*/  @!PT LDS RZ, [RZ] ;  /* 0x00000000fffff984 */ /* 0x000fe20000000800 */
[----:B------:R2:W-:Y:S02]  /*15ec0*/  LDGSTS.E.BYPASS.LTC128B.128 [R214+0x4080], [R8.64], !P3 ;  /* 0x0408000008d67fae */ /* 0x0005e4000d901d4a */
[----:B--2---:R-:W-:Y:S05]  /*15ed0*/  IADD3 R8, P0, R2, R220, RZ ;  /* 0x000000dc02087210 */ /* 0x004fea0007f1e0ff */
[----:B------:R-:W-:Y:S05]  /*15ee0*/  IMAD.X R9, R0, 0x1, R222, P0 ;  /* 0x0000000100097824 */ /* 0x000fea00000e06de */
[----:B------:R2:W-:Y:S01]  /*15ef0*/  LDGSTS.E.BYPASS.LTC128B.128 [R214+0x5880], [R8.64], !P2 ;  /* 0x0588000008d67fae */ /* 0x0005e2000d101d4a */
[----:B------:R-:W-:Y:S02]  /*15f00*/  ISETP.GE.AND P2, PT, R3, c[0x0][0x1d4], PT ;  /* 0x0000750003007a0c */ /* 0x000fe40003f46270 */
[----:B------:R-:W-:Y:S02]  /*15f10*/  IADD3 R3, R215, 0xc0, RZ ;  /* 0x000000c0d7037810 */ /* 0x000fe40007ffe0ff */
[----:B--2---:R-:W-:Y:S05]  /*15f20*/  IADD3 R8, P0, R2, R217, RZ ;  /* 0x000000d902087210 */ /* 0x004fea0007f1e0ff */
[----:B------:R-:W-:Y:S01]  /*15f30*/  IMAD.X R9, R0, 0x1, R219, P0 ;  /* 0x0000000100097824 */ /* 0x000fe200000e06db */
[----:B------:R-:W-:Y:S04]  /*15f40*/  IADD3 R2, P0, R2, R216, RZ ;  /* 0x000000d802027210 */ /* 0x000fe80007f1e0ff */
[----:B------:R2:W-:Y:S01]  /*15f50*/  LDGSTS.E.BYPASS.LTC128B.128 [R214+0x7080], [R8.64], !P2 ;  /* 0x0708000008d67fae */ /* 0x0005e2000d101d4a */
[----:B------:R-:W-:Y:S01]  /*15f60*/  ISETP.GE.AND P2, PT, R3, c[0x0][0x1d4], PT ;  /* 0x0000750003007a0c */ /* 0x000fe20003f46270 */
[----:B------:R-:W-:Y:S11]  /*15f70*/  IMAD.X R3, R0, 0x1, R218, P0 ;  /* 0x0000000100037824 */ /* 0x000ff600000e06da */
[----:B------:R-:W-:Y:S01]  /*15f80*/  @!UPT UIADD3 URZ, URZ, URZ, URZ ;  /* 0x0000003f3f3ff290 */ /* 0x000fe2000fffe03f */
[----:B------:R2:W-:Y:S01]  /*15f90*/  LDGSTS.E.BYPASS.LTC128B.128 [R214+0x8880], [R2.64], !P2 ;  /* 0x0888000002d67fae */ /* 0x0005e2000d101d4a */
[----:B------:R-:W-:-:S05]  /*15fa0*/  @P1 BRA `(.L_x_2429) ;  /* 0x0000019000001947 */ /* 0x000fca0003800000 */
[----:B------:R-:W-:-:S05]  /*15fb0*/  BRA.DIV ~URZ, `(.L_x_2430) ;  /* 0x0000ab627f007947 */ /* 0x000fca000b800000 */
[----:B-1----:R-:W1:Y:S04]  /*15fc0*/  SHFL.IDX PT, R6, R6, 0x1, 0x181f ;  /* 0x00381f0006067f89 */ /* 0x002e6800000e0000 */
[----:B------:R3:W4:Y:S02]  /*15fd0*/  SHFL.IDX PT, R0, R10, 0x1, 0x181f ;  /* 0x00381f000a007f89 */ /* 0x00072400000e0000 */
.L_x_2550:
[C---:B--2---:R-:W-:Y:S02]  /*15fe0*/  IADD3 R2, R215.reuse, 0x40, RZ ;  /* 0x00000040d7027810 */ /* 0x044fe40007ffe0ff */
[C---:B------:R-:W-:Y:S02]  /*15ff0*/  ISETP.GE.AND P2, PT, R215.reuse, c[0x0][0x1d4], PT ;  /* 0x00007500d7007a0c */ /* 0x040fe40003f46270 */
[----:B----4-:R-:W-:Y:S02]  /*16000*/  IADD3 R8, P0, R0, R239, RZ ;  /* 0x000000ef00087210 */ /* 0x010fe40007f1e0ff */
[----:B------:R-:W-:Y:S02]  /*16010*/  ISETP.GE.AND P1, PT, R2, c[0x0][0x1d4], PT ;  /* 0x0000750002007a0c */ /* 0x000fe40003f26270 */
[C---:B------:R-:W-:Y:S01]  /*16020*/  IADD3 R11, R215.reuse, 0x80, RZ ;  /* 0x00000080d70b7810 */ /* 0x040fe20007ffe0ff */
[----:B-1----:R-:W-:Y:S01]  /*16030*/  IMAD.X R9, R6, 0x1, R221, P0 ;  /* 0x0000000106097824 */ /* 0x002fe200000e06dd */
[----:B------:R-:W-:Y:S02]  /*16040*/  IADD3 R2, P0, R0, R220, RZ ;  /* 0x000000dc00027210 */ /* 0x000fe40007f1e0ff */
[----:B---3--:R-:W-:Y:S03]  /*16050*/  IADD3 R10, R215, 0xc0, RZ ;  /* 0x000000c0d70a7810 */ /* 0x008fe60007ffe0ff */
[----:B------:R-:W-:Y:S01]  /*16060*/  @!PT LDS RZ, [RZ] ;  /* 0x00000000fffff984 */ /* 0x000fe20000000800 */
[----:B------:R-:W-:Y:S01]  /*16070*/  @!PT LDS RZ, [RZ] ;  /* 0x00000000fffff984 */ /* 0x000fe20000000800 */
[----:B------:R-:W-:Y:S01]  /*16080*/  @!PT LDS RZ, [RZ] ;  /* 0x00000000fffff984 */ /* 0x000fe20000000800 */
[----:B------:R1:W-:Y:S01]  /*16090*/  LDGSTS.E.BYPASS.LTC128B.128 [R214+0x5080], [R8.64], !P2 ;  /* 0x0508000008d67fae */ /* 0x0003e2000d101d4a */
[----:B------:R-:W-:Y:S01]  /*160a0*/  IMAD.X R3, R6, 0x1, R222, P0 ;  /* 0x0000000106037824 */ /* 0x000fe200000e06de */
[----:B------:R-:W-:Y:S04]  /*160b0*/  ISETP.GE.AND P2, PT, R11, c[0x0][0x1d4], PT ;  /* 0x000075000b007a0c */ /* 0x000fe80003f46270 */
[----:B------:R2:W-:Y:S01]  /*160c0*/  LDGSTS.E.BYPASS.LTC128B.128 [R214+0x6880], [R2.64], !P1 ;  /* 0x0688000002d67fae */ /* 0x0005e2000c901d4a */
[----:B------:R-:W-:Y:S02]  /*160d0*/  ISETP.GE.AND P1, PT, R10, c[0x0][0x1d4], PT ;  /* 0x000075000a007a0c */ /* 0x000fe40003f26270 */
[----:B--2---:R-:W-:Y:S05]  /*160e0*/  IADD3 R2, P0, R0, R217, RZ ;  /* 0x000000d900027210 */ /* 0x004fea0007f1e0ff */
[----:B------:R-:W-:Y:S05]  /*160f0*/  IMAD.X R3, R6, 0x1, R219, P0 ;  /* 0x0000000106037824 */ /* 0x000fea00000e06db */
[----:B------:R2:W-:Y:S02]  /*16100*/  LDGSTS.E.BYPASS.LTC128B.128 [R214+0x8080], [R2.64], !P2 ;  /* 0x0808000002d67fae */ /* 0x0005e4000d101d4a */
[----:B--2---:R-:W-:Y:S05]  /*16110*/  IADD3 R2, P0, R0, R216, RZ ;  /* 0x000000d800027210 */ /* 0x004fea0007f1e0ff */
[----:B------:R-:W-:Y:S05]  /*16120*/  IMAD.X R3, R6, 0x1, R218, P0 ;  /* 0x0000000106037824 */ /* 0x000fea00000e06da */
[----:B------:R1:W-:Y:S03]  /*16130*/  LDGSTS.E.BYPASS.LTC128B.128 [R214+0x9880], [R2.64], !P1 ;  /* 0x0988000002d67fae */ /* 0x0003e6000c901d4a */
.L_x_2429:
[----:B------:R-:W-:Y:S05]  /*16140*/  BSYNC B0 ;  /* 0x0000000000007941 */ /* 0x000fea0003800000 */
.L_x_2428:
[----:B------:R-:W0:Y:S01]  /*16150*/  LDGDEPBAR ;  /* 0x00000000000079af */ /* 0x000e220000000000 */
[----:B------:R-:W-:Y:S01]  /*16160*/  WARPSYNC 0xffffffff ;  /* 0xffffffff00007948 */ /* 0x000fe20003800000 */
[C---:B-12---:R-:W-:Y:S01]  /*16170*/  HMMA.16816.F32.BF16 R8, R32.reuse, R16, RZ ;  /* 0x000000102008723c */ /* 0x046fe200000418ff */
[----:B------:R-:W-:Y:S02]  /*16180*/  BSSY B0, `(.L_x_2431) ;  /* 0x00000f6000007945 */ /* 0x000fe40003800000 */
[----:B------:R-:W-:Y:S05]  /*16190*/  ISETP.GT.AND P0, PT, R225, R247, PT ;  /* 0x000000f7e100720c */ /* 0x000fea0003f04270 */
[C---:B------:R-:W-:Y:S08]  /*161a0*/  HMMA.16816.F32.BF16 R16, R32.reuse, R18, RZ ;  /* 0x000000122010723c */ /* 0x040ff000000418ff */
[C---:B------:R-:W-:Y:S08]  /*161b0*/  HMMA.16816.F32.BF16 R20, R32.reuse, R24, RZ ;  /* 0x000000182014723c */ /* 0x040ff000000418ff */
        /* <DEDUP_REMOVED lines=156> */
[----:B------:R-:W3:Y:S01]  /*16b80*/  LDL.64 R190, [R1+0x90] ;  /* 0x0000900001be7983 */ /* 0x000ee20000100a00 */
[----:B------:R-:W-:Y:S05]  /*16b90*/  ISETP.GT.AND P1, PT, R3, 0x2f, PT ;  /* 0x0000002f0300780c */ /* 0x000fea0003f24270 */
        /* <DEDUP_REMOVED lines=29> */
[C---:B------:R-:W-:Y:S04]  /*16d70*/  LEA R174, P0, R0.reuse, c[0x0][0x1c8], 0x1 ;  /* 0x0000720000ae7a11 */ /* 0x040fe800078008ff */
[----:B------:R-:W-:Y:S01]  /*16d80*/  LEA.HI.X R13, R0, c[0x0][0x1cc], R13, 0x1, P0 ;  /* 0x00007300000d7a11 */ /* 0x000fe200000f0c0d */
[----:B------:R-:W-:-:S06]  /*16d90*/  BRA.DIV ~URZ, `(.L_x_2433) ;  /* 0x00009e527f007947 */ /* 0x000fcc000b800000 */
[----:B------:R1:W2:Y:S02]  /*16da0*/  SHFL.IDX PT, R6, R13, RZ, 0x181f ;  /* 0x00181fff0d067589 */ /* 0x0002a400000e0000 */
.L_x_2551:
[----:B------:R-:W-:-:S05]  /*16db0*/  BRA.DIV ~URZ, `(.L_x_2434) ;  /* 0x00009ea27f007947 */ /* 0x000fca000b800000 */
[----:B------:R3:W4:Y:S02]  /*16dc0*/  SHFL.IDX PT, R0, R174, RZ, 0x181f ;  /* 0x00181fffae007589 */ /* 0x00072400000e0000 */
.L_x_2552:
[----:B------:R-:W-:Y:S02]  /*16dd0*/  ISETP.GE.AND P0, PT, R227, 0x1, PT ;  /* 0x00000001e300780c */ /* 0x000fe40003f06270 */
[C---:B------:R-:W-:Y:S02]  /*16de0*/  IADD3 R2, R215.reuse, 0x40, RZ ;  /* 0x00000040d7027810 */ /* 0x040fe40007ffe0ff */
[C---:B------:R-:W-:Y:S02]  /*16df0*/  ISETP.GE.AND P3, PT, R215.reuse, c[0x0][0x1d4], PT ;  /* 0x00007500d7007a0c */ /* 0x040fe40003f66270 */
[----:B------:R-:W-:Y:S02]  /*16e00*/  ISETP.GE.AND P2, PT, R2, c[0x0][0x1d4], PT ;  /* 0x0000750002007a0c */ /* 0x000fe40003f46270 */
[C---:B------:R-:W-:Y:S02]  /*16e10*/  IADD3 R176, R215.reuse, 0x80, RZ ;  /* 0x00000080d7b07810 */ /* 0x040fe40007ffe0ff */
[----:B------:R-:W-:Y:S03]  /*16e20*/  IADD3 R175, R215, 0xc0, RZ ;  /* 0x000000c0d7af7810 */ /* 0x000fe60007ffe0ff */
[----:B----4-:R-:W-:Y:S05]  /*16e30*/  @P0 IADD3 R172, P1, R0, R239, RZ ;  /* 0x000000ef00ac0210 */ /* 0x010fea0007f3e0ff */
[----:B--2---:R-:W-:Y:S01]  /*16e40*/  @P0 IMAD.X R173, R6, 0x1, R221, P1 ;  /* 0x0000000106ad0824 */ /* 0x004fe200008e06dd */
[----:B------:R-:W-:Y:S04]  /*16e50*/  @P0 IADD3 R2, P1, R0, R220, RZ ;  /* 0x000000dc00020210 */ /* 0x000fe80007f3e0ff */
[----:B------:R-:W-:Y:S01]  /*16e60*/  @!PT LDS RZ, [RZ] ;  /* 0x00000000fffff984 */ /* 0x000fe20000000800 */
[----:B------:R-:W-:Y:S01]  /*16e70*/  @!PT LDS RZ, [RZ] ;  /* 0x00000000fffff984 */ /* 0x000fe20000000800 */
[----:B------:R-:W-:Y:S01]  /*16e80*/  @!PT LDS RZ, [RZ] ;  /* 0x00000000fffff984 */ /* 0x000fe20000000800 */
[----:B------:R2:W-:Y:S01]  /*16e90*/  @P0 LDGSTS.E.BYPASS.LTC128B.128 [R214+0xa080], [R172.64], !P3 ;  /* 0x0a080000acd60fae */ /* 0x0005e2000d901d4a */
[----:B------:R-:W-:Y:S01]  /*16ea0*/  @P0 IMAD.X R3, R6, 0x1, R222, P1 ;  /* 0x0000000106030824 */ /* 0x000fe200008e06de */
[----:B------:R-:W-:Y:S04]  /*16eb0*/  ISETP.GE.AND P3, PT, R176, c[0x0][0x1d4], PT ;  /* 0x00007500b0007a0c */ /* 0x000fe80003f66270 */
[----:B------:R4:W-:Y:S01]  /*16ec0*/  @P0 LDGSTS.E.BYPASS.LTC128B.128 [R214+0xb880], [R2.64], !P2 ;  /* 0x0b88000002d60fae */ /* 0x0009e2000d101d4a */
[----:B------:R-:W-:Y:S02]  /*16ed0*/  ISETP.GE.AND P2, PT, R175, c[0x0][0x1d4], PT ;  /* 0x00007500af007a0c */ /* 0x000fe40003f46270 */
[----:B----4-:R-:W-:Y:S05]  /*16ee0*/  @P0 IADD3 R2, P1, R0, R217, RZ ;  /* 0x000000d900020210 */ /* 0x010fea0007f3e0ff */
[----:B------:R-:W-:Y:S05]  /*16ef0*/  @P0 IMAD.X R3, R6, 0x1, R219, P1 ;  /* 0x0000000106030824 */ /* 0x000fea00008e06db */
[----:B------:R4:W-:Y:S02]  /*16f00*/  @P0 LDGSTS.E.BYPASS.LTC128B.128 [R214+0xd080], [R2.64], !P3 ;  /* 0x0d08000002d60fae */ /* 0x0009e4000d901d4a */
[----:B----4-:R-:W-:Y:S05]  /*16f10*/  @P0 IADD3 R2, P1, R0, R216, RZ ;  /* 0x000000d800020210 */ /* 0x010fea0007f3e0ff */
[----:B------:R-:W-:Y:S05]  /*16f20*/  @P0 IMAD.X R3, R6, 0x1, R218, P1 ;  /* 0x0000000106030824 */ /* 0x000fea00008e06da */
[----:B------:R2:W-:Y:S01]  /*16f30*/  @P0 LDGSTS.E.BYPASS.LTC128B.128 [R214+0xe880], [R2.64], !P2 ;  /* 0x0e88000002d60fae */ /* 0x0005e2000d101d4a */
[----:B------:R-:W-:-:S05]  /*16f40*/  BRA.DIV ~URZ, `(.L_x_2435) ;  /* 0x00009d827f007947 */ /* 0x000fca000b800000 */
[----:B------:R4:W1:Y:S04]  /*16f50*/  SHFL.IDX PT, R6, R13, 0x1, 0x181f ;  /* 0x00381f000d067f89 */ /* 0x00086800000e0000 */
[----:B------:R4:W2:Y:S02]  /*16f60*/  SHFL.IDX PT, R0, R174, 0x1, 0x181f ;  /* 0x00381f00ae007f89 */ /* 0x0008a400000e0000 */
.L_x_2553:
[----:B------:R-:W-:Y:S02]  /*16f70*/  ISETP.GE.AND P0, PT, R227, 0x21, PT ;  /* 0x00000021e300780c */ /* 0x000fe40003f06270 */
[C---:B------:R-:W-:Y:S02]  /*16f80*/  IADD3 R179, R215.reuse, 0x40, RZ ;  /* 0x00000040d7b37810 */ /* 0x040fe40007ffe0ff */
[C---:B------:R-:W-:Y:S02]  /*16f90*/  ISETP.GE.AND P5, PT, R215.reuse, c[0x0][0x1d4], PT ;  /* 0x00007500d7007a0c */ /* 0x040fe40003fa6270 */
[----:B------:R-:W-:Y:S02]  /*16fa0*/  IADD3 R178, R215, 0x80, RZ ;  /* 0x00000080d7b27810 */ /* 0x000fe40007ffe0ff */
[----:B------:R-:W-:Y:S02]  /*16fb0*/  ISETP.GE.AND P4, PT, R179, c[0x0][0x1d4], PT ;  /* 0x00007500b3007a0c */ /* 0x000fe40003f86270 */
[----:B------:R-:W-:Y:S02]  /*16fc0*/  ISETP.GE.AND P3, PT, R178, c[0x0][0x1d4], PT ;  /* 0x00007500b2007a0c */ /* 0x000fe40003f66270 */
[----:B-1--4-:R-:W-:Y:S02]  /*16fd0*/  IADD3 R13, R215, 0xc0, RZ ;  /* 0x000000c0d70d7810 */ /* 0x012fe40007ffe0ff */
[----:B--2---:R-:W-:Y:S02]  /*16fe0*/  @P0 IADD3 R176, P1, R0, R239, RZ ;  /* 0x000000ef00b00210 */ /* 0x004fe40007f3e0ff */
[----:B------:R-:W-:Y:S03]  /*16ff0*/  ISETP.GE.AND P2, PT, R13, c[0x0][0x1d4], PT ;  /* 0x000075000d007a0c */ /* 0x000fe60003f46270 */
[----:B------:R-:W-:Y:S01]  /*17000*/  @P0 IMAD.X R177, R6, 0x1, R221, P1 ;  /* 0x0000000106b10824 */ /* 0x000fe200008e06dd */
[----:B---3--:R-:W-:Y:S04]  /*17010*/  @P0 IADD3 R174, P1, R0, R220, RZ ;  /* 0x000000dc00ae0210 */ /* 0x008fe80007f3e0ff */
[----:B------:R-:W-:Y:S01]  /*17020*/  @!PT LDS RZ, [RZ] ;  /* 0x00000000fffff984 */ /* 0x000fe20000000800 */
[----:B------:R-:W-:Y:S01]  /*17030*/  @!PT LDS RZ, [RZ] ;  /* 0x00000000fffff984 */ /* 0x000fe20000000800 */
[----:B------:R-:W-:Y:S01]  /*17040*/  @!PT LDS RZ, [RZ] ;  /* 0x00000000fffff984 */ /* 0x000fe20000000800 */
[----:B------:R1:W-:Y:S01]  /*17050*/  @P0 LDGSTS.E.BYPASS.LTC128B.128 [R214+0xb080], [R176.64], !P5 ;  /* 0x0b080000b0d60fae */ /* 0x0003e2000e901d4a */
[----:B------:R-:W-:Y:S01]  /*17060*/  @P0 IMAD.X R175, R6, 0x1, R222, P1 ;  /* 0x0000000106af0824 */ /* 0x000fe200008e06de */
[----:B------:R-:W-:Y:S04]  /*17070*/  @P0 IADD3 R172, P1, R0, R217, RZ ;  /* 0x000000d900ac0210 */ /* 0x000fe80007f3e0ff */
[----:B------:R1:W-:Y:S01]  /*17080*/  @P0 LDGSTS.E.BYPASS.LTC128B.128 [R214+0xc880], [R174.64], !P4 ;  /* 0x0c880000aed60fae */ /* 0x0003e2000e101d4a */
[----:B------:R-:W-:Y:S01]  /*17090*/  @P0 IMAD.X R173, R6, 0x1, R219, P1 ;  /* 0x0000000106ad0824 */ /* 0x000fe200008e06db */
[----:B------:R-:W-:Y:S04]  /*170a0*/  @P0 IADD3 R2, P1, R0, R216, RZ ;  /* 0x000000d800020210 */ /* 0x000fe80007f3e0ff */
[----:B------:R1:W-:Y:S01]  /*170b0*/  @P0 LDGSTS.E.BYPASS.LTC128B.128 [R214+0xe080], [R172.64], !P3 ;  /* 0x0e080000acd60fae */ /* 0x0003e2000d901d4a */
[----:B------:R-:W-:Y:S05]  /*170c0*/  @P0 IMAD.X R3, R6, 0x1, R218, P1 ;  /* 0x0000000106030824 */ /* 0x000fea00008e06da */
[----:B------:R1:W-:Y:S03]  /*170d0*/  @P0 LDGSTS.E.BYPASS.LTC128B.128 [R214+0xf880], [R2.64], !P2 ;  /* 0x0f88000002d60fae */ /* 0x0003e6000d101d4a */
.L_x_2432:
[----:B------:R-:W-:Y:S05]  /*170e0*/  BSYNC B0 ;  /* 0x0000000000007941 */ /* 0x000fea0003800000 */
.L_x_2431:
[----:B------:R-:W2:Y:S01]  /*170f0*/  LDL R0, [R1+0x80] ;  /* 0x0000800001007983 */ /* 0x000ea20000100800 */
[----:B------:R-:W-:Y:S01]  /*17100*/  IMAD R6, R225, -0x30, RZ ;  /* 0xffffffd0e1067824 */ /* 0x000fe200078e02ff */
[----:B------:R-:W-:Y:S02]  /*17110*/  ULDC UR4, c[0x0][0x324] ;  /* 0x0000c90000047ab9 */ /* 0x000fe40000000800 */
[----:B------:R-:W2:Y:S01]  /*17120*/  LDL R13, [R1+0x4] ;  /* 0x00000400010d7983 */ /* 0x000ea20000100800 */
[----:B------:R-:W-:Y:S01]  /*17130*/  ULOP3.LUT UR4, URZ, UR4, URZ, 0x33, !UPT ;  /* 0x000000043f047292 */ /* 0x000fe2000f8e333f */
[----:B-1----:R-:W-:Y:S02]  /*17140*/  IMAD.IADD R174, R6, 0x1, -R246 ;  /* 0x0000000106ae7824 */ /* 0x002fe400078e0af6 */
[----:B------:R-:W3:Y:S04]  /*17150*/  LDL R3, [R1+0x7c] ;  /* 0x00007c0001037983 */ /* 0x000ee80000100800 */
[----:B------:R-:W3:Y:S04]  /*17160*/  LDL R2, [R1+0x78] ;  /* 0x0000780001027983 */ /* 0x000ee80000100800 */
[----:B------:R-:W0:Y:S01]  /*17170*/  LDGDEPBAR ;  /* 0x00000000000079af */ /* 0x000e220000000000 */
[----:B--2---:R-:W-:Y:S02]  /*17180*/  IMAD R13, R13, 0x80, R0 ;  /* 0x000000800d0d7824 */ /* 0x004fe400078e0200 */
[----:B------:R-:W-:Y:S05]  /*17190*/  IMAD.MOV.U32 R0, RZ, RZ, 0x1 ;  /* 0x00000001ff007424 */ /* 0x000fea00078e00ff */
[----:B------:R-:W-:Y:S02]  /*171a0*/  ISETP.NE.AND P0, PT, R0, c[0x0][0x2c4], PT ;  /* 0x0000b10000007a0c */ /* 0x000fe40003f05270 */
[----:B---3--:R-:W-:Y:S11]  /*171b0*/  IADD3 R13, R2, R13, R3 ;  /* 0x0000000d020d7210 */ /* 0x008ff60007ffe003 */
        /* <DEDUP_REMOVED lines=8> */
.L_x_2554:
[----:B--2---:R-:W-:Y:S01]  /*17240*/  IADD3 R2, R173, R3, RZ ;  /* 0x00000003ad027210 */ /* 0x004fe20007ffe0ff */
[----:B------:R-:W-:Y:S05]  /*17250*/  IMAD.MOV.U32 R0, RZ, RZ, 0x1 ;  /* 0x00000001ff007424 */ /* 0x000fea00078e00ff */
[----:B------:R-:W-:Y:S01]  /*17260*/  ISETP.LE.AND P0, PT, R0, c[0x0][0x32c], PT ;  /* 0x0000cb0000007a0c */ /* 0x000fe20003f03270 */
        /* <DEDUP_REMOVED lines=16> */
.L_x_2439:
[----:B------:R-:W-:Y:S04]  /*17370*/  MOV R175, 0x1 ;  /* 0x0000000100af7802 */ /* 0x000fe80000000f00 */
[----:B------:R-:W-:Y:S11]  /*17380*/  ISETP.NE.AND P0, PT, R175, c[0x0][0x32c], PT ;  /* 0x0000cb00af007a0c */ /* 0x000ff60003f05270 */
[----:B------:R-:W-:Y:S02]  /*17390*/  @!UPT UIADD3 URZ, URZ, URZ, URZ ;  /* 0x0000003f3f3ff290 */ /* 0x000fe4000fffe03f */
[----:B------:R-:W-:Y:S05]  /*173a0*/  @P0 IMAD.HI.U32 R175, R3, c[0x0][0x330], RZ ;  /* 0x0000cc0003af0a27 */ /* 0x000fea00078e00ff */
[----:B------:R-:W-:Y:S02]  /*173b0*/  @P0 SHF.R.U32.HI R3, RZ, c[0x0][0x334], R175 ;  /* 0x0000cd00ff030a19 */ /* 0x000fe400000116af */
.L_x_2440:
[----:B------:R-:W-:Y:S05]  /*173c0*/  BSYNC B0 ;  /* 0x0000000000007941 */ /* 0x000fea0003800000 */
.L_x_2438:
[----:B------:R-:W-:Y:S05]  /*173d0*/  IMAD R3, R3, c[0x0][0x32c], R174 ;  /* 0x0000cb0003037a24 */ /* 0x000fea00078e02ae */
[----:B------:R-:W-:Y:S02]  /*173e0*/  IMNMX R0, R0, R3, !PT ;  /* 0x0000000300007217 */ /* 0x000fe40007800200 */
[----:B------:R-:W-:Y:S04]  /*173f0*/  IADD3 R3, R3, c[0x0][0x32c], RZ ;  /* 0x0000cb0003037a10 */ /* 0x000fe80007ffe0ff */
[----:B------:R-:W-:Y:S02]  /*17400*/  IMNMX R2, R2, R3, PT ;  /* 0x0000000302027217 */ /* 0x000fe40003800200 */
.L_x_2437:
        /* <DEDUP_REMOVED lines=12> */
[----:B------:R-:W-:Y:S02]  /*174d0*/  FSEL R9, R9, -INF , !P0 ;  /* 0xff80000009097808 */ /* 0x000fe40004000000 */
        /* <DEDUP_REMOVED lines=50> */
.L_x_2555:
[----:B---3--:R-:W-:Y:S01]  /*17800*/  IADD3 R2, R173, R3, RZ ;  /* 0x00000003ad027210 */ /* 0x008fe20007ffe0ff */
        /* <DEDUP_REMOVED lines=18> */
.L_x_2444:
[----:B------:R-:W-:Y:S04]  /*17930*/  MOV R6, 0x1 ;  /* 0x0000000100067802 */ /* 0x000fe80000000f00 */
[----:B------:R-:W-:Y:S11]  /*17940*/  ISETP.NE.AND P0, PT, R6, c[0x0][0x32c], PT ;  /* 0x0000cb0006007a0c */ /* 0x000ff60003f05270 */
[----:B------:R-:W-:Y:S02]  /*17950*/  @!UPT UIADD3 URZ, URZ, URZ, URZ ;  /* 0x0000003f3f3ff290 */ /* 0x000fe4000fffe03f */
[----:B------:R-:W-:Y:S05]  /*17960*/  @P0 IMAD.HI.U32 R6, R3, c[0x0][0x330], RZ ;  /* 0x0000cc0003060a27 */ /* 0x000fea00078e00ff */
[----:B------:R-:W-:Y:S02]  /*17970*/  @P0 SHF.R.U32.HI R3, RZ, c[0x0][0x334], R6 ;  /* 0x0000cd00ff030a19 */ /* 0x000fe40000011606 */
.L_x_2445:
[----:B------:R-:W-:Y:S05]  /*17980*/  BSYNC B0 ;  /* 0x0000000000007941 */ /* 0x000fea0003800000 */
.L_x_2443:
[----:B------:R-:W-:Y:S05]  /*17990*/  IMAD R3, R3, c[0x0][0x32c], R174 ;  /* 0x0000cb0003037a24 */ /* 0x000fea00078e02ae */
[----:B------:R-:W-:Y:S02]  /*179a0*/  IMNMX R0, R0, R3, !PT ;  /* 0x0000000300007217 */ /* 0x000fe40007800200 */
[----:B------:R-:W-:Y:S04]  /*179b0*/  IADD3 R3, R3, c[0x0][0x32c], RZ ;  /* 0x0000cb0003037a10 */ /* 0x000fe80007ffe0ff */
[----:B------:R-:W-:Y:S02]  /*179c0*/  IMNMX R2, R2, R3, PT ;  /* 0x0000000302027217 */ /* 0x000fe40003800200 */
.L_x_2442:
        /* <DEDUP_REMOVED lines=68> */
.L_x_2556:
[----:B---34-:R-:W-:Y:S01]  /*17e10*/  FMNMX.FTZ R0, R0, R2, !PT ;  /* 0x0000000200007209 */ /* 0x018fe20007810000 */
[----:B------:R-:W-:-:S05]  /*17e20*/  BRA.DIV ~URZ, `(.L_x_2447) ;  /* 0x000090a27f007947 */ /* 0x000fca000b800000 */
[----:B-12---:R-:W1:Y:S02]  /*17e30*/  SHFL.BFLY PT, R13, R0, 0x1, 0x1f ;  /* 0x0c201f00000d7f89 */ /* 0x006e6400000e0000 */
[----:B-1----:R-:W-:Y:S02]  /*17e40*/  FMNMX.FTZ R13, R0, R13, !PT ;  /* 0x0000000d000d7209 */ /* 0x002fe40007810000 */
[----:B------:R-:W1:Y:S02]  /*17e50*/  SHFL.BFLY PT, R0, R6, 0x2, 0x1f ;  /* 0x0c401f0006007f89 */ /* 0x000e6400000e0000 */
[----:B-1----:R-:W-:Y:S05]  /*17e60*/  FMNMX.FTZ R0, R6, R0, !PT ;  /* 0x0000000006007209 */ /* 0x002fea0007810000 */
[----:B------:R1:W2:Y:S02]  /*17e70*/  SHFL.BFLY PT, R2, R0, 0x1, 0x1f ;  /* 0x0c201f0000027f89 */ /* 0x0002a400000e0000 */
.L_x_2557:
[C---:B------:R-:W-:Y:S01]  /*17e80*/  FSETP.NEU.FTZ.AND P0, PT, R13.reuse, -INF , PT ;  /* 0xff8000000d00780b */ /* 0x040fe20003f1d000 */
[----:B------:R-:W-:Y:S01]  /*17e90*/  WARPSYNC 0xffffffff ;  /* 0xffffffff00007948 */ /* 0x000fe20003800000 */
[----:B--2---:R-:W-:Y:S01]  /*17ea0*/  FMNMX.FTZ R3, R2, R0, !PT ;  /* 0x0000000002037209 */ /* 0x004fe20007810000 */
[C---:B------:R-:W-:Y:S01]  /*17eb0*/  FMUL.FTZ R2, R13.reuse, c[0x0][0x2d0] ;  /* 0x0000b4000d027a20 */ /* 0x040fe20000410000 */
[----:B-1----:R-:W-:Y:S04]  /*17ec0*/  FSEL R0, R13, RZ, P0 ;  /* 0x000000ff0d007208 */ /* 0x002fe80000000000 */
[----:B------:R-:W-:Y:S01]  /*17ed0*/  FSEL R2, R2, RZ, P0 ;  /* 0x000000ff02027208 */ /* 0x000fe20000000000 */
[----:B------:R-:W-:Y:S01]  /*17ee0*/  FADD.FTZ R0, -R0, R4 ;  /* 0x0000000400007221 */ /* 0x000fe20000010100 */
[C---:B------:R-:W-:Y:S01]  /*17ef0*/  FSETP.NEU.FTZ.AND P0, PT, R3.reuse, -INF , PT ;  /* 0xff8000000300780b */ /* 0x040fe20003f1d000 */
[----:B------:R-:W-:Y:S02]  /*17f00*/  FMUL.FTZ R4, R3, c[0x0][0x2d0] ;  /* 0x0000b40003047a20 */ /* 0x000fe40000410000 */
[----:B------:R-:W-:Y:S02]  /*17f10*/  FMUL.FTZ R0, R0, c[0x0][0x2d0] ;  /* 0x0000b40000007a20 */ /* 0x000fe40000410000 */
[--C-:B------:R-:W-:Y:S01]  /*17f20*/  FFMA.FTZ R8, R8, c[0x0][0x2d0], -R2.reuse ;  /* 0x0000b40008087a23 */ /* 0x100fe20000010802 */
[----:B------:R-:W-:Y:S01]  /*17f30*/  FSEL R4, R4, RZ, P0 ;  /* 0x000000ff04047208 */ /* 0x000fe20000000000 */
        /* <DEDUP_REMOVED lines=25> */
[----:B------:R-:W3:Y:S10]  /*180d0*/  MUFU.EX2 R17, R17 ;  /* 0x0000001100117308 */ /* 0x000ef40000000800 */
[----:B------:R-:W-:Y:S10]  /*180e0*/  MUFU.EX2 R175, R10 ;  /* 0x0000000a00af7308 */ /* 0x000ff40000000800 */
[----:B------:R-:W-:Y:S10]  /*180f0*/  MUFU.EX2 R216, R173 ;  /* 0x000000ad00d87308 */ /* 0x000ff40000000800 */
[----:B------:R-:W-:Y:S10]  /*18100*/  MUFU.EX2 R178, R178 ;  /* 0x000000b200b27308 */ /* 0x000ff40000000800 */
[----:B------:R-:W-:Y:S10]  /*18110*/  MUFU.EX2 R179, R179 ;  /* 0x000000b300b37308 */ /* 0x000ff40000000800 */
[----:B------:R-:W-:Y:S01]  /*18120*/  MUFU.EX2 R180, R180 ;  /* 0x000000b400b47308 */ /* 0x000fe20000000800 */
[C---:B-1----:R-:W-:Y:S01]  /*18130*/  FFMA.FTZ R2, R0.reuse, R234, R8 ;  /* 0x000000ea00027223 */ /* 0x042fe20000010008 */
[----:B--2---:R-:W-:Y:S01]  /*18140*/  F2FP.BF16.PACK_AB R172, R9, R8 ;  /* 0x0000000809ac723e */ /* 0x004fe200000010ff */
[C---:B------:R-:W-:Y:S01]  /*18150*/  FMUL.FTZ R32, R0.reuse, R148 ;  /* 0x0000009400207220 */ /* 0x040fe20000410000 */
[----:B---3--:R-:W-:Y:S01]  /*18160*/  F2FP.BF16.PACK_AB R174, R17, R16 ;  /* 0x0000001011ae723e */ /* 0x008fe200000010ff */
[----:B------:R-:W-:Y:S01]  /*18170*/  FADD.FTZ R6, R9, R2 ;  /* 0x0000000209067221 */ /* 0x000fe20000010000 */
[----:B------:R-:W-:Y:S01]  /*18180*/  FSEL R2, R3, RZ, P0 ;  /* 0x000000ff03027208 */ /* 0x000fe20000000000 */
[C---:B------:R-:W-:Y:S01]  /*18190*/  FMUL.FTZ R33, R0.reuse, R149 ;  /* 0x0000009500217220 */ /* 0x040fe20000410000 */
[----:B------:R-:W-:Y:S01]  /*181a0*/  ISETP.GT.AND P0, PT, R225, R247, PT ;  /* 0x000000f7e100720c */ /* 0x000fe20003f04270 */
[----:B------:R-:W-:Y:S02]  /*181b0*/  FMUL.FTZ R8, R0, R168 ;  /* 0x000000a800087220 */ /* 0x000fe40000410000 */
[----:B------:R-:W-:Y:S01]  /*181c0*/  FADD.FTZ R2, -R2, R14 ;  /* 0x0000000e02027221 */ /* 0x000fe20000010100 */
[----:B------:R-:W1:Y:S01]  /*181d0*/  MUFU.EX2 R168, R11 ;  /* 0x0000000b00a87308 */ /* 0x000e620000000800 */
[--C-:B------:R-:W-:Y:S02]  /*181e0*/  FFMA.FTZ R14, R18, c[0x0][0x2d0], -R4.reuse ;  /* 0x0000b400120e7a23 */ /* 0x100fe40000010804 */
[----:B------:R-:W-:Y:S02]  /*181f0*/  FMUL.FTZ R2, R2, c[0x0][0x2d0] ;  /* 0x0000b40002027a20 */ /* 0x000fe40000410000 */
[----:B------:R-:W-:Y:S02]  /*18200*/  FFMA.FTZ R4, R35, c[0x0][0x2d0], -R4 ;  /* 0x0000b40023047a23 */ /* 0x000fe40000010804 */
[C---:B------:R-:W-:Y:S02]  /*18210*/  FMUL.FTZ R21, R0.reuse, R161 ;  /* 0x000000a100157220 */ /* 0x040fe40000410000 */
[C---:B------:R-:W-:Y:S01]  /*18220*/  FMUL.FTZ R9, R0.reuse, R169 ;  /* 0x000000a900097220 */ /* 0x040fe20000410000 */
[----:B------:R-:W2:Y:S01]  /*18230*/  MUFU.EX2 R2, R2 ;  /* 0x0000000200027308 */ /* 0x000ea20000000800 */
[----:B------:R-:W-:Y:S02]  /*18240*/  FMUL.FTZ R20, R0, R160 ;  /* 0x000000a000147220 */ /* 0x000fe40000410000 */
[----:B------:R-:W-:Y:S02]  /*18250*/  FADD.FTZ R6, R16, R6 ;  /* 0x0000000610067221 */ /* 0x000fe40000010000 */
[C---:B------:R-:W-:Y:S02]  /*18260*/  FMUL.FTZ R16, R0.reuse, R164 ;  /* 0x000000a400107220 */ /* 0x040fe40000410000 */
[----:B------:R-:W-:Y:S02]  /*18270*/  FADD.FTZ R177, R17, R6 ;  /* 0x0000000611b17221 */ /* 0x000fe40000010000 */
[C---:B------:R-:W-:Y:S01]  /*18280*/  FMUL.FTZ R17, R0.reuse, R165 ;  /* 0x000000a500117220 */ /* 0x040fe20000410000 */
[----:B------:R-:W3:Y:S01]  /*18290*/  MUFU.EX2 R161, R14 ;  /* 0x0000000e00a17308 */ /* 0x000ee20000000800 */
        /* <DEDUP_REMOVED lines=8> */
[----:B------:R-:W-:Y:S02]  /*18320*/  FMUL.FTZ R40, R0, R40 ;  /* 0x0000002800287220 */ /* 0x000fe40000410000 */
[C---:B--2---:R-:W-:Y:S02]  /*18330*/  FMUL.FTZ R34, R2.reuse, R150 ;  /* 0x0000009602227220 */ /* 0x044fe40000410000 */
[C---:B------:R-:W-:Y:S02]  /*18340*/  FMUL.FTZ R35, R2.reuse, R151 ;  /* 0x0000009702237220 */ /* 0x040fe40000410000 */
[----:B------:R-:W1:Y:S01]  /*18350*/  LDSM.16.MT88.4 R148, [R193] ;  /* 0x00000000c194783b */ /* 0x000e620000004200 */
[C---:B------:R-:W-:Y:S01]  /*18360*/  FMUL.FTZ R10, R2.reuse, R170 ;  /* 0x000000aa020a7220 */ /* 0x040fe20000410000 */
[----:B------:R-:W2:Y:S01]  /*18370*/  MUFU.EX2 R6, R184 ;  /* 0x000000b800067308 */ /* 0x000ea20000000800 */
[C---:B------:R-:W-:Y:S02]  /*18380*/  FMUL.FTZ R11, R2.reuse, R171 ;  /* 0x000000ab020b7220 */ /* 0x040fe40000410000 */
[----:B------:R-:W-:Y:S01]  /*18390*/  FFMA.FTZ R160, R2, R233, R175 ;  /* 0x000000e902a07223 */ /* 0x000fe200000100af */
[----:B---3--:R-:W-:Y:S01]  /*183a0*/  F2FP.BF16.PACK_AB R175, R216, R161 ;  /* 0x000000a1d8af723e */ /* 0x008fe200000010ff */
[C---:B------:R-:W-:Y:S02]  /*183b0*/  FMUL.FTZ R18, R2.reuse, R166 ;  /* 0x000000a602127220 */ /* 0x040fe40000410000 */
[C---:B------:R-:W-:Y:S02]  /*183c0*/  FMUL.FTZ R19, R2.reuse, R167 ;  /* 0x000000a702137220 */ /* 0x040fe40000410000 */
[----:B------:R-:W-:Y:S01]  /*183d0*/  LDSM.16.MT88.4 R164, [R193+0x1000] ;  /* 0x00100000c1a4783b */ /* 0x000fe20000004200 */
[C---:B------:R-:W-:Y:S01]  /*183e0*/  FMUL.FTZ R26, R2.reuse, R158 ;  /* 0x0000009e021a7220 */ /* 0x040fe20000410000 */
[----:B------:R-:W-:Y:S01]  /*183f0*/  MUFU.EX2 R14, R181 ;  /* 0x000000b5000e7308 */ /* 0x000fe20000000800 */
[C---:B------:R-:W-:Y:S02]  /*18400*/  FMUL.FTZ R27, R2.reuse, R159 ;  /* 0x0000009f021b7220 */ /* 0x040fe40000410000 */
[C---:B------:R-:W-:Y:S02]  /*18410*/  FMUL.FTZ R30, R2.reuse, R154 ;  /* 0x0000009a021e7220 */ /* 0x040fe40000410000 */
[C---:B------:R-:W-:Y:S02]  /*18420*/  FMUL.FTZ R31, R2.reuse, R155 ;  /* 0x0000009b021f7220 */ /* 0x040fe40000410000 */
[----:B------:R-:W-:Y:S01]  /*18430*/  LDSM.16.MT88.4 R152, [R193+0x800] ;  /* 0x00080000c198783b */ /* 0x000fe20000004200 */
[C---:B------:R-:W-:Y:S02]  /*18440*/  FMUL.FTZ R22, R2.reuse, R162 ;  /* 0x000000a202167220 */ /* 0x040fe40000410000 */
[C---:B------:R-:W-:Y:S01]  /*18450*/  FMUL.FTZ R23, R2.reuse, R163 ;  /* 0x000000a302177220 */ /* 0x040fe20000410000 */
[----:B------:R-:W-:Y:S01]  /*18460*/  MUFU.EX2 R181, R176 ;  /* 0x000000b000b57308 */ /* 0x000fe20000000800 */
[C---:B------:R-:W-:Y:S02]  /*18470*/  FMUL.FTZ R38, R2.reuse, R38 ;  /* 0x0000002602267220 */ /* 0x040fe40000410000 */
        /* <DEDUP_REMOVED lines=112> */
[----:B------:R-:W-:Y:S02]  /*18b80*/  FMUL.FTZ R139, R2, R139 ;  /* 0x0000008b028b7220 */ /* 0x000fe40000410000 */
[----:B------:R-:W3:Y:S02]  /*18b90*/  MUFU.EX2 R2, R183 ;  /* 0x000000b700027308 */ /* 0x000ee40000000800 */
[C---:B------:R-:W-:Y:S02]  /*18ba0*/  FMUL.FTZ R132, R0.reuse, R132 ;  /* 0x0000008400847220 */ /* 0x040fe40000410000 */
[C---:B------:R-:W-:Y:S02]  /*18bb0*/  FMUL.FTZ R133, R0.reuse, R133 ;  /* 0x0000008500857220 */ /* 0x040fe40000410000 */
[C---:B------:R-:W-:Y:S02]  /*18bc0*/  FMUL.FTZ R136, R0.reuse, R136 ;  /* 0x0000008800887220 */ /* 0x040fe40000410000 */
[----:B------:R-:W-:Y:S02]  /*18bd0*/  FMUL.FTZ R137, R0, R137 ;  /* 0x0000008900897220 */ /* 0x000fe40000410000 */
[----:B--2---:R-:W-:Y:S02]  /*18be0*/  FADD.FTZ R0, R6, R177 ;  /* 0x000000b106007221 */ /* 0x004fe40000010000 */
[----:B------:R-:W2:Y:S02]  /*18bf0*/  MUFU.EX2 R177, R185 ;  /* 0x000000b900b17308 */ /* 0x000ea40000000800 */
[----:B---3--:R-:W-:Y:S04]  /*18c00*/  FADD.FTZ R0, R2, R0 ;  /* 0x0000000002007221 */ /* 0x008fe80000010000 */
[----:B------:R-:W-:Y:S01]  /*18c10*/  FADD.FTZ R0, R156, R0 ;  /* 0x000000009c007221 */ /* 0x000fe20000010000 */
[C---:B-1----:R-:W-:Y:S03]  /*18c20*/  HMMA.16816.F32.BF16 R52, R172.reuse, R148, R52 ;  /* 0x00000094ac34723c */ /* 0x042fe60000041834 */
[----:B------:R-:W-:Y:S05]  /*18c30*/  FADD.FTZ R0, R14, R0 ;  /* 0x000000000e007221 */ /* 0x000fea0000010000 */
        /* <DEDUP_REMOVED lines=37> */
[----:B------:R-:W-:Y:S02]  /*18e90*/  F2FP.BF16.PACK_AB R151, R180, R179 ;  /* 0x000000b3b497723e */ /* 0x000fe400000010ff */
[----:B--2---:R-:W-:Y:S05]  /*18ea0*/  F2FP.BF16.PACK_AB R173, R177, R176 ;  /* 0x000000b0b1ad723e */ /* 0x004fea00000010ff */
[C---:B------:R-:W-:Y:S02]  /*18eb0*/  HMMA.16816.F32.BF16 R8, R148.reuse, R152, R8 ;  /* 0x000000989408723c */ /* 0x040fe40000041808 */
[----:B------:R-:W2:Y:S03]  /*18ec0*/  MUFU.EX2 R6, R189 ;  /* 0x000000bd00067308 */ /* 0x000ea60000000800 */
[----:B-1----:R-:W-:Y:S03]  /*18ed0*/  FADD.FTZ R0, R2, R0 ;  /* 0x0000000002007221 */ /* 0x002fe60000010000 */
[C---:B------:R-:W-:Y:S01]  /*18ee0*/  HMMA.16816.F32.BF16 R16, R148.reuse, R154, R16 ;  /* 0x0000009a9410723c */ /* 0x040fe20000041810 */
[----:B------:R-:W1:Y:S03]  /*18ef0*/  LDSM.16.MT88.4 R152, [R196+0x800] ;  /* 0x00080000c498783b */ /* 0x000e660000004200 */
[----:B------:R-:W5:Y:S01]  /*18f00*/  MUFU.EX2 R174, R188 ;  /* 0x000000bc00ae7308 */ /* 0x000f620000000800 */
[C---:B----4-:R-:W-:Y:S01]  /*18f10*/  FADD.FTZ R0, R172.reuse, R0 ;  /* 0x00000000ac007221 */ /* 0x050fe20000010000 */
[----:B------:R-:W-:Y:S01]  /*18f20*/  F2FP.BF16.PACK_AB R172, R172, R2 ;  /* 0x00000002acac723e */ /* 0x000fe200000010ff */
[----:B------:R-:W-:Y:S07]  /*18f30*/  FADD.FTZ R2, R168, R160 ;  /* 0x000000a0a8027221 */ /* 0x000fee0000010000 */
[----:B------:R-:W4:Y:S01]  /*18f40*/  MUFU.EX2 R14, R187 ;  /* 0x000000bb000e7308 */ /* 0x000f220000000800 */
[----:B--2---:R-:W-:Y:S01]  /*18f50*/  FADD.FTZ R0, R6, R0 ;  /* 0x0000000006007221 */ /* 0x004fe20000010000 */
[C---:B---3--:R-:W-:Y:S03]  /*18f60*/  HMMA.16816.F32.BF16 R20, R148.reuse, R156, R20 ;  /* 0x0000009c9414723c */ /* 0x048fe60000041814 */
[C---:B-----5:R-:W-:Y:S01]  /*18f70*/  FADD.FTZ R234, R174.reuse, R0 ;  /* 0x00000000aeea7221 */ /* 0x060fe20000010000 */
[----:B------:R-:W-:Y:S04]  /*18f80*/  F2FP.BF16.PACK_AB R174, R174, R6 ;  /* 0x00000006aeae723e */ /* 0x000fe800000010ff */
[C---:B------:R-:W-:Y:S01]  /*18f90*/  HMMA.16816.F32.BF16 R24, R148.reuse, R158, R24 ;  /* 0x0000009e9418723c */ /* 0x040fe20000041818 */
[----:B------:R-:W2:Y:S03]  /*18fa0*/  LDSM.16.MT88.4 R156, [R195+0x800] ;  /* 0x00080000c39c783b */ /* 0x000ea60000004200 */
[----:B------:R-:W-:Y:S01]  /*18fb0*/  FADD.FTZ R0, R161, R2 ;  /* 0x00000002a1007221 */ /* 0x000fe20000010000 */
[-C--:B------:R-:W-:Y:S02]  /*18fc0*/  MOV R6, R3.reuse ;  /* 0x0000000300067202 */ /* 0x080fe40000000f00 */
[----:B----4-:R-:W-:Y:S01]  /*18fd0*/  F2FP.BF16.PACK_AB R175, R4, R14 ;  /* 0x0000000e04af723e */ /* 0x010fe200000010ff */
        /* <DEDUP_REMOVED lines=11> */
[----:B------:R-:W-:Y:S01]  /*19090*/  MOV R14, R3 ;  /* 0x00000003000e7202 */ /* 0x000fe20000000f00 */
[C---:B--2---:R-:W-:Y:S03]  /*190a0*/  HMMA.16816.F32.BF16 R36, R148.reuse, R156, R36 ;  /* 0x0000009c9424723c */ /* 0x044fe60000041824 */
[----:B------:R-:W-:Y:S01]  /*190b0*/  FADD.FTZ R233, R4, R0 ;  /* 0x0000000004e97221 */ /* 0x000fe20000010000 */
[----:B------:R-:W-:Y:S02]  /*190c0*/  IADD3 R0, R225, -0x1, RZ ;  /* 0xffffffffe1007810 */ /* 0x000fe40007ffe0ff */
[----:B------:R-:W-:Y:S02]  /*190d0*/  MOV R4, R13 ;  /* 0x0000000d00047202 */ /* 0x000fe40000000f00 */
        /* <DEDUP_REMOVED lines=86> */
.L_x_2426:
[----:B------:R-:W-:Y:S05]  /*19640*/  BRA.DIV ~URZ, `(.L_x_2449) ;  /* 0x000079627f007947 */ /* 0x000fea000b800000 */
[----:B------:R1:W2:Y:S02]  /*19650*/  SHFL.BFLY PT, R4, R234, 0x2, 0x1f ;  /* 0x0c401f00ea047f89 */ /* 0x0002a400000e0000 */
.L_x_2558:
[----:B--2---:R-:W-:Y:S01]  /*19660*/  FADD.FTZ R4, R4, R234 ;  /* 0x000000ea04047221 */ /* 0x004fe20000010000 */
[----:B------:R-:W-:Y:S05]  /*19670*/  BRA.DIV ~URZ, `(.L_x_2450) ;  /* 0x000079927f007947 */ /* 0x000fea000b800000 */
[----:B------:R-:W2:Y:S02]  /*19680*/  SHFL.BFLY PT, R0, R233, 0x2, 0x1f ;  /* 0x0c401f00e9007f89 */ /* 0x000ea400000e0000 */
[----:B--2---:R-:W-:-:S02]  /*19690*/  FADD.FTZ R233, R0, R233 ;  /* 0x000000e900e97221 */ /* 0x004fc40000010000 */
[----:B------:R-:W2:Y:S04]  /*196a0*/  SHFL.BFLY PT, R0, R4, 0x1, 0x1f ;  /* 0x0c201f0004007f89 */ /* 0x000ea800000e0000 */
[----:B------:R3:W4:Y:S01]  /*196b0*/  SHFL.BFLY PT, R3, R233, 0x1, 0x1f ;  /* 0x0c201f00e9037f89 */ /* 0x00072200000e0000 */
[----:B--2---:R-:W-:-:S05]  /*196c0*/  FADD.FTZ R4, R4, R0 ;  /* 0x0000000004047221 */ /* 0x004fca0000010000 */
.L_x_2559:
[----:B------:R-:W-:Y:S01]  /*196d0*/  FSETP.NE.FTZ.AND P1, PT, R4, RZ, PT ;  /* 0x000000ff0400720b */ /* 0x000fe20003f35000 */
[----:B----4-:R-:W-:Y:S01]  /*196e0*/  FADD.FTZ R3, R3, R233 ;  /* 0x000000e903037221 */ /* 0x010fe20000010000 */
[----:B------:R-:W-:Y:S02]  /*196f0*/  MOV R2, RZ ;  /* 0x000000ff00027202 */ /* 0x000fe40000000f00 */
[----:B------:R-:W-:Y:S02]  /*19700*/  MOV R20, 0xff800000 ;  /* 0xff80000000147802 */ /* 0x000fe40000000f00 */
[----:B------:R-:W-:-:S02]  /*19710*/  FSETP.NE.FTZ.AND P0, PT, R3, RZ, PT ;  /* 0x000000ff0300720b */ /* 0x000fc40003f15000 */
[----:B------:R-:W-:-:S05]  /*19720*/  MOV R21, 0xff800000 ;  /* 0xff80000000157802 */ /* 0x000fca0000000f00 */
[----:B------:R-:W2:Y:S01]  /*19730*/  @P1 MUFU.LG2 R0, R4 ;  /* 0x0000000400001308 */ /* 0x000ea20000000c00 */
[----:B------:R-:W-:-:S07]  /*19740*/  @P1 MOV R5, 0x3f317218 ;  /* 0x3f31721800051802 */ /* 0x000fce0000000f00 */
[----:B------:R2:W4:Y:S02]  /*19750*/  @P1 MUFU.RCP R2, R4 ;  /* 0x0000000400021308 */ /* 0x0005240000001000 */
[----:B--2---:R-:W-:Y:S02]  /*19760*/  @P1 FMUL.FTZ R4, R0, 0.69314718246459960938 ;  /* 0x3f31721800041820 */ /* 0x004fe40000410000 */
[----:B------:R-:W-:Y:S01]  /*19770*/  @P1 FMUL.FTZ R0, R5, c[0x0][0x2d0] ;  /* 0x0000b40005001a20 */ /* 0x000fe20000410000 */
[----:B------:R-:W-:Y:S01]  /*19780*/  @P0 MOV R5, 0x3f317218 ;  /* 0x3f31721800050802 */ /* 0x000fe20000000f00 */
[----:B----4-:R-:W-:Y:S02]  /*19790*/  FMUL.FTZ R168, R2, R168 ;  /* 0x000000a802a87220 */ /* 0x010fe40000410000 */
[----:B------:R-:W-:Y:S01]  /*197a0*/  @P1 FFMA.FTZ R20, R0, R13, R4 ;  /* 0x0000000d00141223 */ /* 0x000fe20000010004 */
[----:B------:R-:W-:Y:S01]  /*197b0*/  MOV R0, RZ ;  /* 0x000000ff00007202 */ /* 0x000fe20000000f00 */
[----:B------:R-:W2:Y:S01]  /*197c0*/  @P0 MUFU.LG2 R4, R3 ;  /* 0x0000000300040308 */ /* 0x000ea20000000c00 */
[----:B------:R-:W-:-:S02]  /*197d0*/  FMUL.FTZ R169, R2, R169 ;  /* 0x000000a902a97220 */ /* 0x000fc40000410000 */
[C---:B------:R-:W-:Y:S02]  /*197e0*/  FMUL.FTZ R164, R2.reuse, R164 ;  /* 0x000000a402a47220 */ /* 0x040fe40000410000 */
[C---:B------:R-:W-:Y:S02]  /*197f0*/  FMUL.FTZ R165, R2.reuse, R165 ;  /* 0x000000a502a57220 */ /* 0x040fe40000410000 */
[C---:B------:R-:W-:Y:S01]  /*19800*/  FMUL.FTZ R160, R2.reuse, R160 ;  /* 0x000000a002a07220 */ /* 0x040fe20000410000 */
[----:B------:R2:W4:Y:S01]  /*19810*/  @P0 MUFU.RCP R0, R3 ;  /* 0x0000000300000308 */ /* 0x0005220000001000 */
        /* <DEDUP_REMOVED lines=8> */
[----:B--2---:R-:W-:-:S02]  /*198a0*/  @P0 FMUL.FTZ R3, R4, 0.69314718246459960938 ;  /* 0x3f31721804030820 */ /* 0x004fc40000410000 */
[----:B------:R-:W-:Y:S02]  /*198b0*/  @P0 FMUL.FTZ R4, R5, c[0x0][0x2d0] ;  /* 0x0000b40005040a20 */ /* 0x000fe40000410000 */
[C---:B----4-:R-:W-:Y:S02]  /*198c0*/  FMUL.FTZ R170, R0.reuse, R170 ;  /* 0x000000aa00aa7220 */ /* 0x050fe40000410000 */
        /* <DEDUP_REMOVED lines=116> */
.L_x_2343:
[----:B------:R2:W5:Y:S04]  /*1a010*/  LDL R6, [R1+0xd4] ;  /* 0x0000d40001067983 */ /* 0x0005680000100800 */
        /* <DEDUP_REMOVED lines=8> */
[----:B------:R-:W-:Y:S01]  /*1a0a0*/  IMAD.MOV.U32 R5, RZ, RZ, c[0x0][0x564] ;  /* 0x00015900ff057624 */ /* 0x000fe200078e00ff */
[----:B--2---:R-:W-:-:S06]  /*1a0b0*/  ISETP.EQ.U32.AND P0, PT, R3, R2, PT ;  /* 0x000000020300720c */ /* 0x004fcc0003f02070 */
[----:B------:R-:W2:Y:S07]  /*1a0c0*/  POPC R2, UR4 ;  /* 0x0000000400027d09 */ /* 0x000eae0008000000 */
[----:B--2---:R2:W4:Y:S04]  /*1a0d0*/  @P0 ATOMG.E.ADD.STRONG.GPU PT, R2, [R4.64], R2 ;  /* 0x00000002040209a8 */ /* 0x00452800081ee1ca */
[----:B--2---:R-:W2:Y:S04]  /*1a0e0*/  S2R R4, SR_LTMASK ;  /* 0x0000000000047919 */ /* 0x004ea80000003900 */
[----:B----4-:R2:W4:Y:S02]  /*1a0f0*/  SHFL.IDX PT, R3, R2, R3, 0x1f ;  /* 0x00001f0302037589 */ /* 0x01052400000e0000 */
[----:B--2---:R-:W-:-:S06]  /*1a100*/  LOP3.LUT R2, R4, UR4, RZ, 0xc0, !PT ;  /* 0x0000000404027c12 */ /* 0x004fcc000f8ec0ff */
[----:B------:R-:W4:Y:S02]  /*1a110*/  POPC R2, R2 ;  /* 0x0000000200027309 */ /* 0x000f240000000000 */
[----:B----45:R-:W-:-:S05]  /*1a120*/  IADD3 R6, R3, c[0x0][0xc], R2 ;  /* 0x0000030003067a10 */ /* 0x030fca0007ffe002 */
[----:B------:R2:W-:Y:S02]  /*1a130*/  STL [R1+0xd4], R6 ;  /* 0x0000d40601007387 */ /* 0x0005e40000100800 */
.L_x_2452:
[----:B--2---:R-:W-:Y:S05]  /*1a140*/  BSYNC B0 ;  /* 0x0000000000007941 */ /* 0x004fea0003800000 */
.L_x_2451:
[----:B------:R-:W-:Y:S01]  /*1a150*/  PRMT R0, R0, 0x9910, RZ ;  /* 0x0000991000007816 */ /* 0x000fe200000000ff */
[----:B------:R-:W-:Y:S01]  /*1a160*/  BSSY B1, `(.L_x_2453) ;  /* 0x000041a000017945 */ /* 0x000fe20003800000 */
[----:B-----5:R-:W-:Y:S02]  /*1a170*/  IMAD.MOV.U32 R147, RZ, RZ, R6 ;  /* 0x000000ffff937224 */ /* 0x020fe400078e0006 */
        /* <DEDUP_REMOVED lines=16> */
[----:B--2---:R-:W-:Y:S02]  /*1a280*/  F2FP.BF16.PACK_AB R2, R165, R164 ;  /* 0x000000a4a502723e */ /* 0x004fe400000010ff */
[----:B-1----:R-:W-:-:S03]  /*1a290*/  F2FP.BF16.PACK_AB R0, R167, R166 ;  /* 0x000000a6a700723e */ /* 0x002fc600000010ff */
[----:B----4-:R1:W-:Y:S04]  /*1a2a0*/  STS [R6], R2 ;  /* 0x0000000206007388 */ /* 0x0103e80000000800 */
[----:B------:R2:W-:Y:S01]  /*1a2b0*/  STS [R6+0x400], R0 ;  /* 0x0004000006007388 */ /* 0x0005e20000000800 */
[----:B-1----:R-:W-:Y:S02]  /*1a2c0*/  F2FP.BF16.PACK_AB R2, R161, R160 ;  /* 0x000000a0a102723e */ /* 0x002fe400000010ff */
[----:B--2---:R-:W-:-:S03]  /*1a2d0*/  F2FP.BF16.PACK_AB R0, R163, R162 ;  /* 0x000000a2a300723e */ /* 0x004fc600000010ff */
[----:B---3--:R1:W-:Y:S04]  /*1a2e0*/  STS [R8+0x80], R2 ;  /* 0x0000800208007388 */ /* 0x0083e80000000800 */
        /* <DEDUP_REMOVED lines=138> */
.L_x_2455:
[----:B-1----:R-:W2:Y:S04]  /*1ab90*/  LDL.LU R4, [R1+0xa8] ;  /* 0x0000a80001047983 */ /* 0x002ea80000300800 */
[----:B------:R-:W3:Y:S04]  /*1aba0*/  LDL R23, [R1+0x1e4] ;  /* 0x0001e40001177983 */ /* 0x000ee80000100800 */
[----:B------:R-:W3:Y:S04]  /*1abb0*/  LDL R19, [R1+0xa0] ;  /* 0x0000a00001137983 */ /* 0x000ee80000100800 */
[----:B------:R-:W4:Y:S04]  /*1abc0*/  LDL R13, [R1+0xd8] ;  /* 0x0000d800010d7983 */ /* 0x000f280000100800 */
[----:B------:R-:W3:Y:S01]  /*1abd0*/  LDL R22, [R1+0x1e0] ;  /* 0x0001e00001167983 */ /* 0x000ee20000100800 */
[----:B------:R-:W-:Y:S01]  /*1abe0*/  IMAD.MOV.U32 R18, RZ, RZ, 0x368 ;  /* 0x00000368ff127424 */ /* 0x000fe200078e00ff */
[----:B------:R-:W-:-:S04]  /*1abf0*/  ISETP.GT.AND P2, PT, R3, 0x1, PT ;  /* 0x000000010300780c */ /* 0x000fc80003f44270 */
[----:B------:R-:W-:-:S04]  /*1ac00*/  SEL R18, R18, 0x328, P2 ;  /* 0x0000032812127807 */ /* 0x000fc80001000000 */
[----:B------:R-:W1:Y:S08]  /*1ac10*/  LDC.64 R8, c[0x0][R18+0x170] ;  /* 0x00005c0012087b82 */ /* 0x000e700000000a00 */
[----:B------:R-:W2:Y:S01]  /*1ac20*/  LDC.64 R14, c[0x0][R18+0x168] ;  /* 0x00005a00120e7b82 */ /* 0x000ea20000000a00 */
[----:B------:R-:W-:-:S04]  /*1ac30*/  ISETP.NE.U32.AND P0, PT, RZ, c[0x0][0x500], PT ;  /* 0x00014000ff007a0c */ /* 0x000fc80003f05070 */
[----:B------:R-:W-:Y:S02]  /*1ac40*/  ISETP.NE.AND.EX P0, PT, RZ, c[0x0][0x504], PT, P0 ;  /* 0x00014100ff007a0c */ /* 0x000fe40003f05300 */
[----:B------:R-:W-:Y:S02]  /*1ac50*/  SHF.R.S32.HI R3, RZ, 0x1f, R6 ;  /* 0x0000001fff037819 */ /* 0x000fe40000011406 */
[----:B------:R-:W-:Y:S02]  /*1ac60*/  SEL R0, R6, RZ, !P0 ;  /* 0x000000ff06007207 */ /* 0x000fe40004000000 */
[----:B------:R-:W-:-:S03]  /*1ac70*/  SEL R5, R3, RZ, !P0 ;  /* 0x000000ff03057207 */ /* 0x000fc60004000000 */
[----:B-1----:R-:W-:-:S04]  /*1ac80*/  IMAD R3, R9, R0, RZ ;  /* 0x0000000009037224 */ /* 0x002fc800078e02ff */
[C---:B------:R-:W-:Y:S02]  /*1ac90*/  IMAD R5, R8.reuse, R5, R3 ;  /* 0x0000000508057224 */ /* 0x040fe400078e0203 */
[----:B------:R-:W-:Y:S01]  /*1aca0*/  IMAD.WIDE.U32 R8, R8, R0, RZ ;  /* 0x0000000008087225 */ /* 0x000fe200078e00ff */
[----:B-----5:R-:W-:-:S03]  /*1acb0*/  SHF.R.S32.HI R6, RZ, 0x1f, R2 ;  /* 0x0000001fff067819 */ /* 0x020fc60000011402 */
[----:B------:R-:W-:Y:S01]  /*1acc0*/  IMAD.IADD R5, R9, 0x1, R5 ;  /* 0x0000000109057824 */ /* 0x000fe200078e0205 */
[----:B------:R-:W1:Y:S01]  /*1acd0*/  S2R R24, SR_TID.X ;  /* 0x0000000000187919 */ /* 0x000e620000002100 */
[----:B--2---:R-:W-:-:S05]  /*1ace0*/  LOP3.LUT R4, R4, 0xffff, RZ, 0xc0, !PT ;  /* 0x0000ffff04047812 */ /* 0x004fca00078ec0ff */
[----:B------:R-:W-:-:S04]  /*1acf0*/  IMAD.WIDE.U32 R10, R14, R4, RZ ;  /* 0x000000040e0a7225 */ /* 0x000fc800078e00ff */
[----:B------:R-:W-:Y:S02]  /*1ad00*/  IMAD R3, R15, R4, RZ ;  /* 0x000000040f037224 */ /* 0x000fe400078e02ff */
[----:B------:R-:W2:Y:S01]  /*1ad10*/  LDC.64 R14, c[0x0][R18+0x178] ;  /* 0x00005e00120e7b82 */ /* 0x000ea20000000a00 */
[----:B------:R-:W-:Y:S01]  /*1ad20*/  IADD3 R16, P1, P0, R8, R10, R2 ;  /* 0x0000000a08107210 */ /* 0x000fe2000783e002 */
[----:B------:R-:W-:Y:S02]  /*1ad30*/  IMAD.IADD R10, R11, 0x1, R3 ;  /* 0x000000010b0a7824 */ /* 0x000fe400078e0203 */
[----:B------:R-:W-:-:S05]  /*1ad40*/  IMAD.MOV.U32 R3, RZ, RZ, c[0x0][0x4e8] ;  /* 0x00013a00ff037624 */ /* 0x000fca00078e00ff */
[----:B------:R-:W-:Y:S01]  /*1ad50*/  ISETP.NE.AND P3, PT, R3, 0x1, PT ;  /* 0x000000010300780c */ /* 0x000fe20003f65270 */
[----:B---3--:R-:W-:Y:S01]  /*1ad60*/  IMAD.IADD R3, R23, 0x1, R19 ;  /* 0x0000000117037824 */ /* 0x008fe200078e0213 */
[----:B----4-:R-:W-:Y:S02]  /*1ad70*/  SEL R8, R13, RZ, P2 ;  /* 0x000000ff0d087207 */ /* 0x010fe40001000000 */
[----:B------:R-:W-:Y:S01]  /*1ad80*/  IADD3.X R13, R5, R10, R6, P1, P0 ;  /* 0x0000000a050d7210 */ /* 0x000fe20000fe0406 */
[----:B------:R-:W-:-:S08]  /*1ad90*/  IMAD.MOV.U32 R5, RZ, RZ, R3 ;  /* 0x000000ffff057224 */ /* 0x000fd000078e0003 */
[----:B------:R-:W-:-:S05]  /*1ada0*/  @P3 IMAD.HI.U32 R10, R3, c[0x0][0x4ec], RZ ;  /* 0x00013b00030a3a27 */ /* 0x000fca00078e00ff */
[----:B------:R-:W-:Y:S01]  /*1adb0*/  @P3 SHF.R.U32.HI R5, RZ, c[0x0][0x4f0], R10 ;  /* 0x00013c00ff053a19 */ /* 0x000fe2000001160a */
[-C--:B--2---:R-:W-:Y:S02]  /*1adc0*/  IMAD R11, R15, R8.reuse, RZ ;  /* 0x000000080f0b7224 */ /* 0x084fe400078e02ff */
[----:B------:R-:W-:-:S04]  /*1add0*/  IMAD.WIDE.U32 R8, R14, R8, RZ ;  /* 0x000000080e087225 */ /* 0x000fc800078e00ff */
[----:B------:R-:W-:Y:S01]  /*1ade0*/  IMAD.IADD R11, R9, 0x1, R11 ;  /* 0x00000001090b7824 */ /* 0x000fe200078e020b */
[----:B------:R-:W-:Y:S02]  /*1adf0*/  IADD3 R8, P1, P0, R5, R16, R8 ;  /* 0x0000001005087210 */ /* 0x000fe4000783e008 */
[----:B------:R-:W-:-:S04]  /*1ae00*/  SHF.R.S32.HI R9, RZ, 0x1f, R5 ;  /* 0x0000001fff097819 */ /* 0x000fc80000011405 */
[----:B------:R-:W-:Y:S02]  /*1ae10*/  IADD3.X R9, R9, R13, R11, P1, P0 ;  /* 0x0000000d09097210 */ /* 0x000fe40000fe040b */
[----:B------:R-:W2:Y:S01]  /*1ae20*/  LDC.64 R10, c[0x0][R18+0x160] ;  /* 0x00005800120a7b82 */ /* 0x000ea20000000a00 */
[----:B------:R-:W-:-:S04]  /*1ae30*/  IMAD.MOV R5, RZ, RZ, -R5 ;  /* 0x000000ffff057224 */ /* 0x000fc800078e0a05 */
[----:B------:R-:W-:-:S05]  /*1ae40*/  IMAD R5, R5, c[0x0][0x4e8], R3 ;  /* 0x00013a0005057a24 */ /* 0x000fca00078e0203 */
[----:B------:R-:W-:Y:S02]  /*1ae50*/  SHF.R.S32.HI R13, RZ, 0x1f, R5 ;  /* 0x0000001fff0d7819 */ /* 0x000fe40000011405 */
[----:B-1----:R-:W-:-:S04]  /*1ae60*/  SHF.R.S32.HI R23, RZ, 0x1f, R24 ;  /* 0x0000001fff177819 */ /* 0x002fc80000011418 */
[----:B------:R-:W-:-:S04]  /*1ae70*/  LEA.HI R23, R23, R24, RZ, 0x5 ;  /* 0x0000001817177211 */ /* 0x000fc800078f28ff */
[----:B------:R-:W-:-:S05]  /*1ae80*/  LOP3.LUT R23, R23, 0xffffffe0, RZ, 0xc0, !PT ;  /* 0xffffffe017177812 */ /* 0x000fca00078ec0ff */
[----:B------:R-:W-:Y:S02]  /*1ae90*/  IMAD.IADD R23, R24, 0x1, -R23 ;  /* 0x0000000118177824 */ /* 0x000fe400078e0a17 */
[----:B--2---:R-:W-:-:S04]  /*1aea0*/  IMAD.WIDE.U32 R8, R10, R5, R8 ;  /* 0x000000050a087225 */ /* 0x004fc800078e0008 */
[----:B------:R-:W-:Y:S02]  /*1aeb0*/  IMAD R5, R11, R5, RZ ;  /* 0x000000050b057224 */ /* 0x000fe400078e02ff */
[----:B------:R-:W-:Y:S02]  /*1aec0*/  IMAD.MOV.U32 R11, RZ, RZ, c[0x0][0x4a8] ;  /* 0x00012a00ff0b7624 */ /* 0x000fe400078e00ff */
[----:B------:R-:W-:Y:S02]  /*1aed0*/  IMAD R5, R10, R13, R5 ;  /* 0x0000000d0a057224 */ /* 0x000fe400078e0205 */
[----:B------:R-:W-:Y:S01]  /*1aee0*/  IMAD.MOV.U32 R10, RZ, RZ, c[0x0][0x4ac] ;  /* 0x00012b00ff0a7624 */ /* 0x000fe200078e00ff */
[----:B------:R-:W-:Y:S01]  /*1aef0*/  SEL R11, R11, c[0x0][0x450], P2 ;  /* 0x000114000b0b7a07 */ /* 0x000fe20001000000 */
[----:B------:R-:W-:-:S03]  /*1af00*/  IMAD.IADD R5, R9, 0x1, R5 ;  /* 0x0000000109057824 */ /* 0x000fc600078e0205 */
[----:B------:R-:W-:Y:S02]  /*1af10*/  SEL R10, R10, c[0x0][0x454], P2 ;  /* 0x000115000a0a7a07 */ /* 0x000fe40001000000 */
[----:B------:R-:W-:-:S04]  /*1af20*/  LEA R11, P0, R8, R11, 0x2 ;  /* 0x0000000b080b7211 */ /* 0x000fc800078010ff */
[----:B------:R-:W-:Y:S02]  /*1af30*/  LEA.HI.X R9, R8, R10, R5, 0x2, P0 ;  /* 0x0000000a08097211 */ /* 0x000fe400000f1405 */
[----:B------:R-:W-:Y:S04]  /*1af40*/  SHFL.IDX PT, R10, R11, RZ, 0x1c1f ;  /* 0x001c1fff0b0a7589 */ /* 0x000fe800000e0000 */
[----:B------:R-:W-:Y:S01]  /*1af50*/  SHFL.IDX PT, R8, R11, 0x1, 0x1c1f ;  /* 0x003c1f000b087f89 */ /* 0x000fe200000e0000 */
[----:B------:R-:W-:-:S03]  /*1af60*/  IMAD.IADD R13, R22, 0x1, R19 ;  /* 0x00000001160d7824 */ /* 0x000fc600078e0213 */
[----:B------:R-:W1:Y:S04]  /*1af70*/  SHFL.IDX PT, R11, R9, RZ, 0x1c1f ;  /* 0x001c1fff090b7589 */ /* 0x000e6800000e0000 */
[----:B------:R-:W2:Y:S01]  /*1af80*/  SHFL.IDX PT, R9, R9, 0x1, 0x1c1f ;  /* 0x003c1f0009097f89 */ /* 0x000ea200000e0000 */
[----:B------:R-:W-:Y:S01]  /*1af90*/  IMAD R5, R17, c[0x0][0x4e8], RZ ;  /* 0x00013a0011057a24 */ /* 0x000fe200078e02ff */
[----:B------:R-:W-:Y:S02]  /*1afa0*/  LOP3.LUT P0, RZ, R23, 0x3, RZ, 0xc0, !PT ;  /* 0x0000000317ff7812 */ /* 0x000fe4000780c0ff */
[C---:B------:R-:W-:Y:S02]  /*1afb0*/  IADD3 R16, R13.reuse, 0x8, RZ ;  /* 0x000000080d107810 */ /* 0x040fe40007ffe0ff */
[----:B------:R-:W-:-:S02]  /*1afc0*/  ISETP.GE.OR P1, PT, R13, R5, P0 ;  /* 0x000000050d00720c */ /* 0x000fc40000726670 */
[----:B------:R-:W-:-:S11]  /*1afd0*/  ISETP.GE.OR P0, PT, R16, R5, P0 ;  /* 0x000000051000720c */ /* 0x000fd60000706670 */
[----:B-1----:R1:W-:Y:S04]  /*1afe0*/  @!P1 ST.E [R10.64], R20 ;  /* 0x000000140a009985 */ /* 0x0023e8000c10190a */
[----:B--2---:R1:W-:Y:S01]  /*1aff0*/  @!P0 ST.E [R8.64], R21 ;  /* 0x0000001508008985 */ /* 0x0043e2000c10190a */
[----:B------:R-:W-:Y:S05]  /*1b000*/  @P2 BRA `(.L_x_2456) ;  /* 0x0000093000002947 */ /* 0x000fea0003800000 */
[----:B------:R-:W-:Y:S01]  /*1b010*/  IMAD R6, R6, c[0x0][0x3a0], RZ ;  /* 0x0000e80006067a24 */ /* 0x000fe200078e02ff */
[----:B------:R-:W-:Y:S01]  /*1b020*/  SHF.R.S32.HI R5, RZ, 0x1f, R0 ;  /* 0x0000001fff057819 */ /* 0x000fe20000011400 */
[C---:B-1----:R-:W-:Y:S01]  /*1b030*/  IMAD.WIDE.U32 R8, R2.reuse, c[0x0][0x3a0], RZ ;  /* 0x0000e80002087a25 */ /* 0x042fe200078e00ff */
[----:B------:R1:W2:Y:S03]  /*1b040*/  LDS.128 R32, [R223+0x80] ;  /* 0x00008000df207984 */ /* 0x0002a60000000c00 */
[----:B------:R-:W-:Y:S01]  /*1b050*/  IMAD R2, R2, c[0x0][0x3a4], R6 ;  /* 0x0000e90002027a24 */ /* 0x000fe200078e0206 */
[----:B------:R-:W-:Y:S01]  /*1b060*/  LEA R6, R146, R145, 0x5 ;  /* 0x0000009192067211 */ /* 0x000fe200078e28ff */
[----:B------:R1:W3:Y:S03]  /*1b070*/  LDS.128 R48, [R223+0x1080] ;  /* 0x00108000df307984 */ /* 0x0002e60000000c00 */
[----:B------:R-:W-:Y:S01]  /*1b080*/  IADD3 R3, R9, R2, RZ ;  /* 0x0000000209037210 */ /* 0x000fe20007ffe0ff */
[----:B------:R1:W4:Y:S01]  /*1b090*/  LDS.128 R64, [R223+0x2080] ;  /* 0x00208000df407984 */ /* 0x0003220000000c00 */
[----:B------:R-:W-:-:S02]  /*1b0a0*/  MOV R2, R8 ;  /* 0x0000000800027202 */ /* 0x000fc40000000f00 */
[----:B------:R-:W-:Y:S01]  /*1b0b0*/  IADD3 R6, R19, R6, RZ ;  /* 0x0000000613067210 */ /* 0x000fe20007ffe0ff */
[----:B------:R1:W1:Y:S02]  /*1b0c0*/  LDS.128 R80, [R223+0x3080] ;  /* 0x00308000df507984 */ /* 0x0002640000000c00 */
[----:B------:R-:W-:Y:S01]  /*1b0d0*/  IMAD.WIDE.U32 R8, R4, c[0x0][0x3e8], R2 ;  /* 0x0000fa0004087a25 */ /* 0x000fe200078e0002 */
[----:B------:R-:W-:Y:S01]  /*1b0e0*/  MOV R2, R6 ;  /* 0x0000000600027202 */ /* 0x000fe20000000f00 */
[----:B------:R1:W1:Y:S02]  /*1b0f0*/  LDS.128 R28, [R223+0x4080] ;  /* 0x00408000df1c7984 */ /* 0x0002640000000c00 */
[----:B------:R-:W-:Y:S02]  /*1b100*/  @P3 IMAD.HI.U32 R10, R6, c[0x0][0x4ec], RZ ;  /* 0x00013b00060a3a27 */ /* 0x000fe400078e00ff */
[----:B------:R1:W1:Y:S02]  /*1b110*/  LDS.128 R44, [R223+0x5080] ;  /* 0x00508000df2c7984 */ /* 0x0002640000000c00 */
[----:B------:R-:W-:Y:S01]  /*1b120*/  IMAD R3, R5, c[0x0][0x3f0], RZ ;  /* 0x0000fc0005037a24 */ /* 0x000fe200078e02ff */
[----:B------:R-:W-:Y:S01]  /*1b130*/  @P3 SHF.R.U32.HI R2, RZ, c[0x0][0x4f0], R10 ;  /* 0x00013c00ff023a19 */ /* 0x000fe2000001160a */
[----:B------:R-:W-:Y:S01]  /*1b140*/  IMAD R5, R4, c[0x0][0x3ec], R9 ;  /* 0x0000fb0004057a24 */ /* 0x000fe200078e0209 */
[----:B------:R1:W1:Y:S01]  /*1b150*/  LDS.128 R60, [R223+0x6080] ;  /* 0x00608000df3c7984 */ /* 0x0002620000000c00 */
[----:B------:R-:W-:Y:S01]  /*1b160*/  MOV R4, R8 ;  /* 0x0000000800047202 */ /* 0x000fe20000000f00 */
[C---:B------:R-:W-:Y:S01]  /*1b170*/  IMAD R9, R0.reuse, c[0x0][0x3f4], R3 ;  /* 0x0000fd0000097a24 */ /* 0x040fe200078e0203 */
[----:B------:R-:W-:Y:S01]  /*1b180*/  SHF.R.S32.HI R3, RZ, 0x1f, R2 ;  /* 0x0000001fff037819 */ /* 0x000fe20000011402 */
[----:B------:R1:W1:Y:S02]  /*1b190*/  LDS.128 R76, [R223+0x7080] ;  /* 0x00708000df4c7984 */ /* 0x0002640000000c00 */
[----:B------:R-:W-:Y:S01]  /*1b1a0*/  IMAD.WIDE.U32 R4, R0, c[0x0][0x3f0], R4 ;  /* 0x0000fc0000047a25 */ /* 0x000fe200078e0004 */
[----:B------:R-:W-:Y:S01]  /*1b1b0*/  IADD3 R0, -R2, RZ, RZ ;  /* 0x000000ff02007210 */ /* 0x000fe20007ffe1ff */
[----:B------:R1:W1:Y:S02]  /*1b1c0*/  LDS.128 R24, [R223+0x8080] ;  /* 0x00808000df187984 */ /* 0x0002640000000c00 */
[----:B------:R-:W-:Y:S01]  /*1b1d0*/  IMAD R3, R3, c[0x0][0x3e0], RZ ;  /* 0x0000f80003037a24 */ /* 0x000fe200078e02ff */
[----:B------:R-:W-:Y:S01]  /*1b1e0*/  IADD3 R5, R5, R9, RZ ;  /* 0x0000000905057210 */ /* 0x000fe20007ffe0ff */
[----:B------:R1:W1:Y:S01]  /*1b1f0*/  LDS.128 R40, [R223+0x9080] ;  /* 0x00908000df287984 */ /* 0x0002620000000c00 */
[----:B------:R-:W-:-:S02]  /*1b200*/  IMAD R0, R0, c[0x0][0x4e8], R6 ;  /* 0x00013a0000007a24 */ /* 0x000fc400078e0206 */
[C---:B------:R-:W-:Y:S01]  /*1b210*/  IMAD R6, R2.reuse, c[0x0][0x3e4], R3 ;  /* 0x0000f90002067a24 */ /* 0x040fe200078e0203 */
[----:B------:R1:W1:Y:S01]  /*1b220*/  LDS.128 R56, [R223+0xa080] ;  /* 0x00a08000df387984 */ /* 0x0002620000000c00 */
[----:B------:R-:W-:Y:S01]  /*1b230*/  IMAD.WIDE.U32 R2, R2, c[0x0][0x3e0], R4 ;  /* 0x0000f80002027a25 */ /* 0x000fe200078e0004 */
[----:B------:R-:W-:Y:S02]  /*1b240*/  SHF.R.S32.HI R4, RZ, 0x1f, R0 ;  /* 0x0000001fff047819 */ /* 0x000fe40000011400 */
        /* <DEDUP_REMOVED lines=9> */
[----:B------:R-:W-:Y:S02]  /*1b2e0*/  LEA R16, P0, R2, c[0x0][0x380], 0x1 ;  /* 0x0000e00002107a11 */ /* 0x000fe400078008ff */
[----:B------:R1:W1:Y:S02]  /*1b2f0*/  LDS.128 R68, [R223+0xf080] ;  /* 0x00f08000df447984 */ /* 0x0002640000000c00 */
[----:B------:R-:W-:-:S04]  /*1b300*/  IADD3 R0, R3, R0, RZ ;  /* 0x0000000003007210 */ /* 0x000fc80007ffe0ff */
[----:B------:R-:W-:Y:S01]  /*1b310*/  LEA.HI.X R6, R2, c[0x0][0x384], R0, 0x1, P0 ;  /* 0x0000e10002067a11 */ /* 0x000fe200000f0c00 */
[----:B------:R-:W-:Y:S05]  /*1b320*/  BRA.DIV ~URZ, `(.L_x_2457) ;  /* 0x00005de27f007947 */ /* 0x000fea000b800000 */
[----:B--234-:R2:W3:Y:S02]  /*1b330*/  SHFL.IDX PT, R4, R6, RZ, 0x181f ;  /* 0x00181fff06047589 */ /* 0x01c4e400000e0000 */
.L_x_2560:
[----:B------:R-:W-:Y:S05]  /*1b340*/  BRA.DIV ~URZ, `(.L_x_2458) ;  /* 0x00005e327f007947 */ /* 0x000fea000b800000 */
[----:B------:R4:W2:Y:S02]  /*1b350*/  SHFL.IDX PT, R0, R16, RZ, 0x181f ;  /* 0x00181fff10007589 */ /* 0x0008a400000e0000 */
.L_x_2561:
        /* <DEDUP_REMOVED lines=20> */
.L_x_2460:
[----:B------:R-:W-:Y:S05]  /*1b4a0*/  BSYNC B0 ;  /* 0x0000000000007941 */ /* 0x000fea0003800000 */
.L_x_2459:
[----:B------:R-:W-:Y:S05]  /*1b4b0*/  BRA.DIV ~URZ, `(.L_x_2461) ;  /* 0x00005d327f007947 */ /* 0x000fea000b800000 */
[----:B---3--:R3:W4:Y:S04]  /*1b4c0*/  SHFL.IDX PT, R4, R6, 0x1, 0x181f ;  /* 0x00381f0006047f89 */ /* 0x00872800000e0000 */
[----:B--2---:R3:W2:Y:S02]  /*1b4d0*/  SHFL.IDX PT, R0, R16, 0x1, 0x181f ;  /* 0x00381f0010007f89 */ /* 0x0046a400000e0000 */
.L_x_2562:
        /* <DEDUP_REMOVED lines=20> */
.L_x_2463:
[----:B------:R-:W-:Y:S05]  /*1b620*/  BSYNC B0 ;  /* 0x0000000000007941 */ /* 0x000fea0003800000 */
.L_x_2462:
[----:B------:R-:W-:Y:S05]  /*1b630*/  BRA.DIV ~URZ, `(.L_x_2464) ;  /* 0x00005c827f007947 */ /* 0x000fea000b800000 */
[----:B----4-:R4:W3:Y:S02]  /*1b640*/  SHFL.IDX PT, R4, R6, 0x2, 0x181f ;  /* 0x00581f0006047f89 */ /* 0x0108e400000e0000 */
.L_x_2563:
[----:B------:R-:W-:Y:S05]  /*1b650*/  BRA.DIV ~URZ, `(.L_x_2465) ;  /* 0x00005cd27f007947 */ /* 0x000fea000b800000 */
[----:B--2---:R2:W4:Y:S02]  /*1b660*/  SHFL.IDX PT, R0, R16, 0x2, 0x181f ;  /* 0x00581f0010007f89 */ /* 0x00452400000e0000 */
.L_x_2564:
        /* <DEDUP_REMOVED lines=20> */
.L_x_2467:
[----:B------:R-:W-:Y:S05]  /*1b7b0*/  BSYNC B0 ;  /* 0x0000000000007941 */ /* 0x000fea0003800000 */
.L_x_2466:
[----:B------:R-:W-:Y:S05]  /*1b7c0*/  BRA.DIV ~URZ, `(.L_x_2468) ;  /* 0x00005bd27f007947 */ /* 0x000fea000b800000 */
[----:B---3--:R3:W2:Y:S04]  /*1b7d0*/  SHFL.IDX PT, R4, R6, 0x3, 0x181f ;  /* 0x00781f0006047f89 */ /* 0x0086a800000e0000 */
[----:B----4-:R3:W4:Y:S02]  /*1b7e0*/  SHFL.IDX PT, R0, R16, 0x3, 0x181f ;  /* 0x00781f0010007f89 */ /* 0x01072400000e0000 */
.L_x_2565:
        /* <DEDUP_REMOVED lines=21> */
.L_x_2456:
        /* <DEDUP_REMOVED lines=9> */
[----:B------:R-:W-:Y:S01]  /*1b9d0*/  MOV R4, R8 ;  /* 0x0000000800047202 */ /* 0x000fe20000000f00 */
        /* <DEDUP_REMOVED lines=12> */
[----:B------:R-:W-:-:S05]  /*1baa0*/  IADD3 R0, -R0, RZ, RZ ;  /* 0x000000ff00007210 */ /* 0x000fca0007ffe1ff */
[----:B------:R-:W-:Y:S01]  /*1bab0*/  IMAD R0, R0, c[0x0][0x4e8], R3 ;  /* 0x00013a0000007a24 */ /* 0x000fe200078e0203 */
        /* <DEDUP_REMOVED lines=11> */
.L_x_2566:
[----:B------:R-:W-:Y:S05]  /*1bb70*/  BRA.DIV ~URZ, `(.L_x_2471) ;  /* 0x000059627f007947 */ /* 0x000fea000b800000 */
[----:B------:R3:W4:Y:S02]  /*1bb80*/  SHFL.IDX PT, R0, R6, RZ, 0x1c1f ;  /* 0x001c1fff06007589 */ /* 0x00072400000e0000 */
.L_x_2567:
[----:B------:R-:W-:Y:S01]  /*1bb90*/  IMAD R17, R17, c[0x0][0x4e8], RZ ;  /* 0x00013a0011117a24 */ /* 0x000fe200078e02ff */
[----:B------:R-:W-:Y:S04]  /*1bba0*/  BSSY B0, `(.L_x_2472) ;  /* 0x00000cb000007945 */ /* 0x000fe80003800000 */
        /* <DEDUP_REMOVED lines=25> */
[----:B---3--:R-:W-:-:S11]  /*1bd40*/  ISETP.GE.AND P1, PT, R19, c[0x0][0x3c8], PT ;  /* 0x0000f20013007a0c */ /* 0x008fd60003f26270 */
[----:B------:R-:W-:Y:S02]  /*1bd50*/  @!P0 IMAD.MOV.U32 R2, RZ, RZ, R0 ;  /* 0x000000ffff028224 */ /* 0x000fe400078e0000 */
[----:B------:R-:W-:Y:S01]  /*1bd60*/  @!P0 IMAD.MOV.U32 R3, RZ, RZ, R4 ;  /* 0x000000ffff038224 */ /* 0x000fe200078e0004 */
[----:B----4-:R-:W-:-:S03]  /*1bd70*/  ISETP.GE.AND P2, PT, R11, c[0x0][0x3c8], PT ;  /* 0x0000f2000b007a0c */ /* 0x010fc60003f46270 */
[----:B------:R-:W-:Y:S02]  /*1bd80*/  @!P0 IMAD.WIDE R2, R9, 0x4, R2 ;  /* 0x0000000409028825 */ /* 0x000fe400078e0202 */
[----:B------:R-:W3:Y:S04]  /*1bd90*/  LDL R9, [R1+0x1c8] ;  /* 0x0001c80001097983 */ /* 0x000ee80000100800 */
[----:B------:R4:W-:Y:S02]  /*1bda0*/  @!P0 ST.E.64 [R2.64], R168 ;  /* 0x000000a802008985 */ /* 0x0009e4000c101b0a */
[----:B----4-:R-:W-:-:S04]  /*1bdb0*/  @!P1 LEA R2, P0, R19, R0, 0x2 ;  /* 0x0000000013029211 */ /* 0x010fc800078010ff */
[----:B--2---:R-:W-:Y:S02]  /*1bdc0*/  @!P1 LEA.HI.X R3, R19, R4, R21, 0x2, P0 ;  /* 0x0000000413039211 */ /* 0x004fe400000f1415 */
[----:B------:R-:W2:Y:S04]  /*1bdd0*/  LDL R21, [R1+0x1c4] ;  /* 0x0001c40001157983 */ /* 0x000ea80000100800 */
[----:B------:R4:W-:Y:S04]  /*1bde0*/  @!P1 ST.E.64 [R2.64], R164 ;  /* 0x000000a402009985 */ /* 0x0009e8000c101b0a */
[----:B------:R-:W5:Y:S01]  /*1bdf0*/  LDL R19, [R1+0x13c] ;  /* 0x00013c0001137983 */ /* 0x000f620000100800 */
[----:B----4-:R-:W-:-:S04]  /*1be00*/  @!P2 LEA R2, P0, R11, R0, 0x2 ;  /* 0x000000000b02a211 */ /* 0x010fc800078010ff */
[----:B------:R-:W-:Y:S02]  /*1be10*/  @!P2 LEA.HI.X R3, R11, R4, R23, 0x2, P0 ;  /* 0x000000040b03a211 */ /* 0x000fe400000f1417 */
[----:B------:R-:W4:Y:S01]  /*1be20*/  LDL R11, [R1+0x1c0] ;  /* 0x0001c000010b7983 */ /* 0x000f220000100800 */
[----:B------:R-:W-:-:S03]  /*1be30*/  ISETP.GE.AND P1, PT, R14, c[0x0][0x3c8], PT ;  /* 0x0000f2000e007a0c */ /* 0x000fc60003f26270 */
[----:B------:R1:W-:Y:S01]  /*1be40*/  @!P2 ST.E.64 [R2.64], R160 ;  /* 0x000000a00200a985 */ /* 0x0003e2000c101b0a */
[----:B------:R-:W-:Y:S02]  /*1be50*/  ISETP.GE.AND P2, PT, R15, c[0x0][0x3c8], PT ;  /* 0x0000f2000f007a0c */ /* 0x000fe40003f46270 */
[----:B------:R-:W-:Y:S01]  /*1be60*/  ISETP.GE.AND P4, PT, R20, c[0x0][0x3c8], PT ;  /* 0x0000f20014007a0c */ /* 0x000fe20003f86270 */
[----:B------:R-:W4:Y:S01]  /*1be70*/  LDL R23, [R1+0x120] ;  /* 0x0001200001177983 */ /* 0x000f220000100800 */
[----:B------:R-:W-:-:S05]  /*1be80*/  ISETP.GE.AND P3, PT, R10, c[0x0][0x3c8], PT ;  /* 0x0000f2000a007a0c */ /* 0x000fca0003f66270 */
[----:B-1----:R-:W-:-:S04]  /*1be90*/  @!P1 LEA R2, P0, R14, R0, 0x2 ;  /* 0x000000000e029211 */ /* 0x002fc800078010ff */
[----:B------:R-:W-:Y:S02]  /*1bea0*/  @!P1 LEA.HI.X R3, R14, R4, R22, 0x2, P0 ;  /* 0x000000040e039211 */ /* 0x000fe400000f1416 */
[----:B------:R-:W4:Y:S04]  /*1beb0*/  LDL R14, [R1+0x130] ;  /* 0x00013000010e7983 */ /* 0x000f280000100800 */
[----:B------:R1:W-:Y:S01]  /*1bec0*/  @!P1 ST.E.64 [R2.64], R156 ;  /* 0x0000009c02009985 */ /* 0x0003e2000c101b0a */
[----:B------:R-:W-:-:S03]  /*1bed0*/  ISETP.GE.AND P1, PT, R8, c[0x0][0x3c8], PT ;  /* 0x0000f20008007a0c */ /* 0x000fc60003f26270 */
[----:B------:R-:W4:Y:S01]  /*1bee0*/  LDL R22, [R1+0x12c] ;  /* 0x00012c0001167983 */ /* 0x000f220000100800 */
[----:B-1----:R-:W-:-:S04]  /*1bef0*/  @!P2 LEA R2, P0, R15, R0, 0x2 ;  /* 0x000000000f02a211 */ /* 0x002fc800078010ff */
[----:B------:R-:W-:Y:S02]  /*1bf00*/  @!P2 LEA.HI.X R3, R15, R4, R18, 0x2, P0 ;  /* 0x000000040f03a211 */ /* 0x000fe400000f1412 */
[----:B------:R-:W4:Y:S04]  /*1bf10*/  LDL R18, [R1+0xe0] ;  /* 0x0000e00001127983 */ /* 0x000f280000100800 */
[----:B------:R1:W-:Y:S01]  /*1bf20*/  @!P2 ST.E.64 [R2.64], R152 ;  /* 0x000000980200a985 */ /* 0x0003e2000c101b0a */
[----:B------:R-:W-:-:S03]  /*1bf30*/  ISETP.GE.AND P2, PT, R28, c[0x0][0x3c8], PT ;  /* 0x0000f2001c007a0c */ /* 0x000fc60003f46270 */
[----:B------:R-:W4:Y:S01]  /*1bf40*/  LDL R15, [R1+0x1b0] ;  /* 0x0001b000010f7983 */ /* 0x000f220000100800 */
[----:B-1----:R-:W-:-:S04]  /*1bf50*/  @!P1 LEA R2, P0, R8, R0, 0x2 ;  /* 0x0000000008029211 */ /* 0x002fc800078010ff */
[----:B---3--:R-:W-:Y:S02]  /*1bf60*/  @!P1 LEA.HI.X R3, R8, R4, R9, 0x2, P0 ;  /* 0x0000000408039211 */ /* 0x008fe400000f1409 */
[----:B------:R-:W-:-:S03]  /*1bf70*/  @!P4 LEA R8, P0, R20, R0, 0x2 ;  /* 0x000000001408c211 */ /* 0x000fc600078010ff */
[----:B------:R1:W-:Y:S02]  /*1bf80*/  @!P1 ST.E.64 [R2.64], R148 ;  /* 0x0000009402009985 */ /* 0x0003e4000c101b0a */
[----:B-1----:R-:W-:Y:S02]  /*1bf90*/  @!P3 LEA R2, P5, R10, R0, 0x2 ;  /* 0x000000000a02b211 */ /* 0x002fe400078a10ff */
[----:B--2---:R-:W-:Y:S02]  /*1bfa0*/  @!P4 LEA.HI.X R9, R20, R4, R21, 0x2, P0 ;  /* 0x000000041409c211 */ /* 0x004fe400000f1415 */
[----:B------:R-:W2:Y:S04]  /*1bfb0*/  LDL R20, [R1+0x124] ;  /* 0x0001240001147983 */ /* 0x000ea80000100800 */
[----:B------:R1:W-:Y:S04]  /*1bfc0*/  @!P4 ST.E.64 [R8.64], R36 ;  /* 0x000000240800c985 */ /* 0x0003e8000c101b0a */
[----:B------:R-:W3:Y:S01]  /*1bfd0*/  LDL R21, [R1+0x1a8] ;  /* 0x0001a80001157983 */ /* 0x000ee20000100800 */
[----:B-----5:R-:W-:-:S02]  /*1bfe0*/  ISETP.GE.AND P1, PT, R19, c[0x0][0x3c8], PT ;  /* 0x0000f20013007a0c */ /* 0x020fc40003f26270 */
[----:B------:R-:W-:Y:S02]  /*1bff0*/  ISETP.GE.AND P0, PT, R13, c[0x0][0x3c8], PT ;  /* 0x0000f2000d007a0c */ /* 0x000fe40003f06270 */
[----:B----4-:R-:W-:-:S05]  /*1c000*/  @!P3 LEA.HI.X R3, R10, R4, R11, 0x2, P5 ;  /* 0x000000040a03b211 */ /* 0x010fca00028f140b */
[----:B------:R4:W-:Y:S01]  /*1c010*/  @!P3 ST.E.64 [R2.64], R40 ;  /* 0x000000280200b985 */ /* 0x0009e2000c101b0a */
[----:B------:R-:W-:-:S04]  /*1c020*/  @!P2 LEA R10, P3, R28, R0, 0x2 ;  /* 0x000000001c0aa211 */ /* 0x000fc800078610ff */
[----:B------:R-:W-:Y:S02]  /*1c030*/  @!P2 LEA.HI.X R11, R28, R4, R30, 0x2, P3 ;  /* 0x000000041c0ba211 */ /* 0x000fe400018f141e */
[----:B------:R-:W5:Y:S01]  /*1c040*/  LDL R28, [R1+0x1a4] ;  /* 0x0001a400011c7983 */ /* 0x000f620000100800 */
[----:B-1----:R-:W-:Y:S02]  /*1c050*/  @!P1 LEA R8, P4, R19, R0, 0x2 ;  /* 0x0000000013089211 */ /* 0x002fe400078810ff */
[----:B------:R-:W-:Y:S01]  /*1c060*/  ISETP.GE.AND P6, PT, R25, c[0x0][0x3c8], PT ;  /* 0x0000f20019007a0c */ /* 0x000fe20003fc6270 */
[----:B------:R-:W5:Y:S01]  /*1c070*/  LDL R30, [R1+0x17c] ;  /* 0x00017c00011e7983 */ /* 0x000f620000100800 */
[----:B------:R-:W-:-:S03]  /*1c080*/  @!P1 LEA.HI.X R9, R19, R4, R27, 0x2, P4 ;  /* 0x0000000413099211 */ /* 0x000fc600020f141b */
[----:B------:R-:W5:Y:S01]  /*1c090*/  LDL R27, [R1+0x1a0] ;  /* 0x0001a000011b7983 */ /* 0x000f620000100800 */
[----:B----4-:R-:W-:-:S03]  /*1c0a0*/  @!P0 LEA R2, P3, R13, R0, 0x2 ;  /* 0x000000000d028211 */ /* 0x010fc600078610ff */
[----:B------:R-:W-:Y:S01]  /*1c0b0*/  @!P2 ST.E.64 [R10.64], R44 ;  /* 0x0000002c0a00a985 */ /* 0x000fe2000c101b0a */
[----:B------:R-:W-:-:S03]  /*1c0c0*/  @!P0 LEA.HI.X R3, R13, R4, R24, 0x2, P3 ;  /* 0x000000040d038211 */ /* 0x000fc600018f1418 */
[----:B------:R-:W4:Y:S04]  /*1c0d0*/  LDL R19, [R1+0x11c] ;  /* 0x00011c0001137983 */ /* 0x000f280000100800 */
[----:B------:R-:W4:Y:S01]  /*1c0e0*/  LDL R24, [R1+0x19c] ;  /* 0x00019c0001187983 */ /* 0x000f220000100800 */
[----:B------:R-:W-:-:S03]  /*1c0f0*/  ISETP.GE.AND P5, PT, R14, c[0x0][0x3c8], PT ;  /* 0x0000f2000e007a0c */ /* 0x000fc60003fa6270 */
[----:B------:R1:W-:Y:S01]  /*1c100*/  @!P1 ST.E.64 [R8.64], R48 ;  /* 0x0000003008009985 */ /* 0x0003e2000c101b0a */
[----:B------:R-:W-:-:S03]  /*1c110*/  ISETP.GE.AND P4, PT, R22, c[0x0][0x3c8], PT ;  /* 0x0000f20016007a0c */ /* 0x000fc60003f86270 */
[----:B------:R1:W-:Y:S04]  /*1c120*/  @!P0 ST.E.64 [R2.64], R52 ;  /* 0x0000003402008985 */ /* 0x0003e8000c101b0a */
[----:B------:R-:W4:Y:S01]  /*1c130*/  LDL R13, [R1+0x118] ;  /* 0x00011800010d7983 */ /* 0x000f220000100800 */
[----:B------:R-:W-:Y:S02]  /*1c140*/  ISETP.GE.AND P2, PT, R18, c[0x0][0x3c8], PT ;  /* 0x0000f20012007a0c */ /* 0x000fe40003f46270 */
[----:B-1----:R-:W-:-:S04]  /*1c150*/  @!P6 LEA R8, P1, R25, R0, 0x2 ;  /* 0x000000001908e211 */ /* 0x002fc800078210ff */
[----:B------:R-:W-:Y:S02]  /*1c160*/  @!P6 LEA.HI.X R9, R25, R4, R29, 0x2, P1 ;  /* 0x000000041909e211 */ /* 0x000fe400008f141d */
[C---:B------:R-:W-:Y:S01]  /*1c170*/  ISETP.GE.AND P1, PT, R18.reuse, c[0x0][0x3c8], PT ;  /* 0x0000f20012007a0c */ /* 0x040fe20003f26270 */
[----:B------:R-:W4:Y:S04]  /*1c180*/  LDL R25, [R1+0x198] ;  /* 0x0001980001197983 */ /* 0x000f280000100800 */
[C---:B------:R-:W-:Y:S01]  /*1c190*/  @!P2 LEA R10, P0, R18.reuse, R0, 0x2 ;  /* 0x00000000120aa211 */ /* 0x040fe200078010ff */
[----:B------:R-:W4:Y:S03]  /*1c1a0*/  LDL R29, [R1+0x108] ;  /* 0x00010800011d7983 */ /* 0x000f260000100800 */
[----:B------:R-:W-:-:S02]  /*1c1b0*/  @!P2 LEA.HI.X R11, R18, R4, R15, 0x2, P0 ;  /* 0x00000004120ba211 */ /* 0x000fc400000f140f */
[----:B------:R-:W-:Y:S01]  /*1c1c0*/  @!P5 LEA R2, P0, R14, R0, 0x2 ;  /* 0x000000000e02d211 */ /* 0x000fe200078010ff */
[----:B------:R-:W4:Y:S04]  /*1c1d0*/  LDL R15, [R1+0x114] ;  /* 0x00011400010f7983 */ /* 0x000f280000100800 */
[----:B------:R-:W-:Y:S01]  /*1c1e0*/  @!P1 ST.E.64 [R10.64], R56 ;  /* 0x000000380a009985 */ /* 0x000fe2000c101b0a */
[----:B------:R-:W-:-:S03]  /*1c1f0*/  ISETP.GE.AND P3, PT, R26, c[0x0][0x3c8], PT ;  /* 0x0000f2001a007a0c */ /* 0x000fc60003f66270 */
[----:B------:R1:W-:Y:S04]  /*1c200*/  @!P6 ST.E.64 [R8.64], R60 ;  /* 0x0000003c0800e985 */ /* 0x0003e8000c101b0a */
[----:B------:R-:W4:Y:S06]  /*1c210*/  LDL R18, [R1+0x110] ;  /* 0x0001100001127983 */ /* 0x000f2c0000100800 */
[----:B-1----:R-:W-:-:S02]  /*1c220*/  @!P3 LEA R8, P6, R26, R0, 0x2 ;  /* 0x000000001a08b211 */ /* 0x002fc400078c10ff */
[----:B--2---:R-:W-:Y:S02]  /*1c230*/  ISETP.GE.AND P2, PT, R20, c[0x0][0x3c8], PT ;  /* 0x0000f20014007a0c */ /* 0x004fe40003f46270 */
[----:B---3--:R-:W-:Y:S02]  /*1c240*/  @!P5 LEA.HI.X R3, R14, R4, R21, 0x2, P0 ;  /* 0x000000040e03d211 */ /* 0x008fe400000f1415 */
[-C--:B------:R-:W-:Y:S01]  /*1c250*/  @!P4 LEA R10, P0, R22, R0.reuse, 0x2 ;  /* 0x00000000160ac211 */ /* 0x080fe200078010ff */
[----:B------:R-:W2:Y:S04]  /*1c260*/  LDL R21, [R1+0x194] ;  /* 0x0001940001157983 */ /* 0x000ea80000100800 */
[----:B------:R1:W-:Y:S04]  /*1c270*/  @!P5 ST.E.64 [R2.64], R64 ;  /* 0x000000400200d985 */ /* 0x0003e8000c101b0a */
[----:B------:R-:W3:Y:S01]  /*1c280*/  LDL R14, [R1+0x190] ;  /* 0x00019000010e7983 */ /* 0x000ee20000100800 */
[----:B-1----:R-:W-:-:S02]  /*1c290*/  @!P2 LEA R2, P1, R20, R0, 0x2 ;  /* 0x000000001402a211 */ /* 0x002fc400078210ff */
[----:B-----5:R-:W-:Y:S02]  /*1c2a0*/  @!P4 LEA.HI.X R11, R22, R4, R28, 0x2, P0 ;  /* 0x00000004160bc211 */ /* 0x020fe400000f141c */
[----:B------:R-:W5:Y:S09]  /*1c2b0*/  LDL R22, [R1+0xdc] ;  /* 0x0000dc0001167983 */ /* 0x000f720000100800 */
[----:B------:R-:W-:-:S02]  /*1c2c0*/  P2R R3, PR, RZ, 0x2 ;  /* 0x00000002ff037803 */ /* 0x000fc40000000000 */
[----:B------:R-:W-:Y:S01]  /*1c2d0*/  @!P3 LEA.HI.X R9, R26, R4, R27, 0x2, P6 ;  /* 0x000000041a09b211 */ /* 0x000fe200030f141b */
[----:B------:R-:W5:Y:S01]  /*1c2e0*/  LDL R28, [R1+0x178] ;  /* 0x00017800011c7983 */ /* 0x000f620000100800 */
[----:B------:R-:W-:-:S03]  /*1c2f0*/  ISETP.NE.AND P6, PT, R3, RZ, PT ;  /* 0x000000ff0300720c */ /* 0x000fc60003fc5270 */
[----:B------:R-:W5:Y:S01]  /*1c300*/  LDL R26, [R1+0x18c] ;  /* 0x00018c00011a7983 */ /* 0x000f620000100800 */
[----:B------:R-:W-:-:S03]  /*1c310*/  ISETP.GE.AND P5, PT, R23, c[0x0][0x3c8], PT ;  /* 0x0000f20017007a0c */ /* 0x000fc60003fa6270 */
[----:B------:R-:W5:Y:S01]  /*1c320*/  LDL R27, [R1+0x104] ;  /* 0x00010400011b7983 */ /* 0x000f620000100800 */
[----:B----4-:R-:W-:-:S03]  /*1c330*/  @!P2 LEA.HI.X R3, R20, R4, R24, 0x2, P6 ;  /* 0x000000041403a211 */ /* 0x010fc600030f1418 */
[----:B------:R-:W4:Y:S04]  /*1c340*/  LDL R24, [R1+0x188] ;  /* 0x0001880001187983 */ /* 0x000f280000100800 */
[----:B------:R-:W4:Y:S01]  /*1c350*/  LDL R20, [R1+0x184] ;  /* 0x0001840001147983 */ /* 0x000f220000100800 */
[----:B------:R-:W-:Y:S02]  /*1c360*/  ISETP.GE.AND P1, PT, R19, c[0x0][0x3c8], PT ;  /* 0x0000f20013007a0c */ /* 0x000fe40003f26270 */
[----:B------:R-:W-:Y:S01]  /*1c370*/  ISETP.GE.AND P0, PT, R13, c[0x0][0x3c8], PT ;  /* 0x0000f2000d007a0c */ /* 0x000fe20003f06270 */
[----:B------:R1:W-:Y:S04]  /*1c380*/  @!P4 ST.E.64 [R10.64], R68 ;  /* 0x000000440a00c985 */ /* 0x0003e8000c101b0a */
[----:B------:R1:W-:Y:S04]  /*1c390*/  @!P3 ST.E.64 [R8.64], R72 ;  /* 0x000000480800b985 */ /* 0x0003e8000c101b0a */
[----:B------:R1:W-:Y:S02]  /*1c3a0*/  @!P2 ST.E.64 [R2.64], R76 ;  /* 0x0000004c0200a985 */ /* 0x0003e4000c101b0a */
[----:B-1----:R-:W-:-:S02]  /*1c3b0*/  @!P5 LEA R10, P2, R23, R0, 0x2 ;  /* 0x00000000170ad211 */ /* 0x002fc400078410ff */
[----:B------:R-:W-:Y:S02]  /*1c3c0*/  @!P1 LEA R8, P3, R19, R0, 0x2 ;  /* 0x0000000013089211 */ /* 0x000fe400078610ff */
[----:B------:R-:W-:Y:S02]  /*1c3d0*/  @!P5 LEA.HI.X R11, R23, R4, R25, 0x2, P2 ;  /* 0x00000004170bd211 */ /* 0x000fe400010f1419 */
[----:B------:R-:W-:Y:S01]  /*1c3e0*/  @!P0 LEA R2, P2, R13, R0, 0x2 ;  /* 0x000000000d028211 */ /* 0x000fe200078410ff */
[----:B------:R-:W4:Y:S01]  /*1c3f0*/  LDL R25, [R1+0x100] ;  /* 0x0001000001197983 */ /* 0x000f220000100800 */
[----:B------:R-:W-:-:S03]  /*1c400*/  ISETP.GE.AND P6, PT, R15, c[0x0][0x3c8], PT ;  /* 0x0000f2000f007a0c */ /* 0x000fc60003fc6270 */
[----:B------:R-:W-:Y:S04]  /*1c410*/  @!P5 ST.E.64 [R10.64], R80 ;  /* 0x000000500a00d985 */ /* 0x000fe8000c101b0a */
[----:B------:R-:W4:Y:S01]  /*1c420*/  LDL R23, [R1+0xf8] ;  /* 0x0000f80001177983 */ /* 0x000f220000100800 */
[----:B------:R-:W-:Y:S02]  /*1c430*/  ISETP.GE.AND P4, PT, R18, c[0x0][0x3c8], PT ;  /* 0x0000f20012007a0c */ /* 0x000fe40003f86270 */
[-C--:B--2---:R-:W-:Y:S02]  /*1c440*/  @!P1 LEA.HI.X R9, R19, R4.reuse, R21, 0x2, P3 ;  /* 0x0000000413099211 */ /* 0x084fe400018f1415 */
[----:B------:R-:W2:Y:S01]  /*1c450*/  LDL R21, [R1+0xf4] ;  /* 0x0000f40001157983 */ /* 0x000ea20000100800 */
[----:B---3--:R-:W-:-:S03]  /*1c460*/  @!P0 LEA.HI.X R3, R13, R4, R14, 0x2, P2 ;  /* 0x000000040d038211 */ /* 0x008fc600010f140e */
[----:B------:R-:W3:Y:S04]  /*1c470*/  LDL R19, [R1+0xf0] ;  /* 0x0000f00001137983 */ /* 0x000ee80000100800 */
[----:B------:R-:W2:Y:S04]  /*1c480*/  LDL R14, [R1+0xfc] ;  /* 0x0000fc00010e7983 */ /* 0x000ea80000100800 */
[----:B------:R1:W-:Y:S04]  /*1c490*/  @!P1 ST.E.64 [R8.64], R84 ;  /* 0x0000005408009985 */ /* 0x0003e8000c101b0a */
[----:B------:R4:W-:Y:S04]  /*1c4a0*/  @!P0 ST.E.64 [R2.64], R88 ;  /* 0x0000005802008985 */ /* 0x0009e8000c101b0a */
[----:B------:R-:W3:Y:S01]  /*1c4b0*/  LDL R13, [R1+0xec] ;  /* 0x0000ec00010d7983 */ /* 0x000ee20000100800 */
[----:B-----5:R-:W-:-:S02]  /*1c4c0*/  ISETP.GE.AND P3, PT, R22, c[0x0][0x3c8], PT ;  /* 0x0000f20016007a0c */ /* 0x020fc40003f66270 */
[----:B-1----:R-:W-:-:S11]  /*1c4d0*/  @!P6 LEA R8, P5, R15, R0, 0x2 ;  /* 0x000000000f08e211 */ /* 0x002fd600078a10ff */
[----:B------:R-:W-:-:S04]  /*1c4e0*/  @!P3 LEA R10, P0, R22, R0, 0x2 ;  /* 0x00000000160ab211 */ /* 0x000fc800078010ff */
[-C--:B------:R-:W-:Y:S02]  /*1c4f0*/  @!P3 LEA.HI.X R11, R22, R4.reuse, R26, 0x2, P0 ;  /* 0x00000004160bb211 */ /* 0x080fe400000f141a */
[----:B------:R-:W5:Y:S01]  /*1c500*/  LDL R26, [R1+0x174] ;  /* 0x00017400011a7983 */ /* 0x000f620000100800 */
[----:B----4-:R-:W-:-:S03]  /*1c510*/  @!P6 LEA.HI.X R9, R15, R4, R24, 0x2, P5 ;  /* 0x000000040f09e211 */ /* 0x010fc600028f1418 */
[----:B------:R-:W4:Y:S01]  /*1c520*/  LDL R15, [R1+0x170] ;  /* 0x00017000010f7983 */ /* 0x000f220000100800 */
[----:B------:R-:W-:-:S03]  /*1c530*/  @!P4 LEA R2, P3, R18, R0, 0x2 ;  /* 0x000000001202c211 */ /* 0x000fc600078610ff */
[----:B------:R-:W4:Y:S01]  /*1c540*/  LDL R24, [R1+0x16c] ;  /* 0x00016c0001187983 */ /* 0x000f220000100800 */
[----:B------:R-:W-:Y:S02]  /*1c550*/  ISETP.GE.AND P5, PT, R22, c[0x0][0x3c8], PT ;  /* 0x0000f20016007a0c */ /* 0x000fe40003fa6270 */
[----:B------:R-:W-:Y:S01]  /*1c560*/  @!P4 LEA.HI.X R3, R18, R4, R20, 0x2, P3 ;  /* 0x000000041203c211 */ /* 0x000fe200018f1414 */
[----:B------:R-:W4:Y:S04]  /*1c570*/  LDL R22, [R1+0x168] ;  /* 0x0001680001167983 */ /* 0x000f280000100800 */
[----:B------:R-:W4:Y:S04]  /*1c580*/  LDL R20, [R1+0x164] ;  /* 0x0001640001147983 */ /* 0x000f280000100800 */
[----:B------:R-:W4:Y:S01]  /*1c590*/  LDL R18, [R1+0x160] ;  /* 0x0001600001127983 */ /* 0x000f220000100800 */
[----:B------:R-:W-:-:S03]  /*1c5a0*/  ISETP.GE.AND P1, PT, R29, c[0x0][0x3c8], PT ;  /* 0x0000f2001d007a0c */ /* 0x000fc60003f26270 */
[----:B------:R-:W-:Y:S01]  /*1c5b0*/  @!P5 ST.E.64 [R10.64], R92 ;  /* 0x0000005c0a00d985 */ /* 0x000fe2000c101b0a */
[----:B------:R-:W-:-:S03]  /*1c5c0*/  ISETP.GE.AND P2, PT, R31, c[0x0][0x3c8], PT ;  /* 0x0000f2001f007a0c */ /* 0x000fc60003f46270 */
[----:B------:R1:W-:Y:S04]  /*1c5d0*/  @!P6 ST.E.64 [R8.64], R96 ;  /* 0x000000600800e985 */ /* 0x0003e8000c101b0a */
[----:B------:R1:W-:Y:S01]  /*1c5e0*/  @!P4 ST.E.64 [R2.64], R100 ;  /* 0x000000640200c985 */ /* 0x0003e2000c101b0a */
[----:B------:R-:W-:Y:S02]  /*1c5f0*/  ISETP.GE.AND P0, PT, R27, c[0x0][0x3c8], PT ;  /* 0x0000f2001b007a0c */ /* 0x000fe40003f06270 */
[----:B-1----:R-:W-:-:S03]  /*1c600*/  @!P1 LEA R8, P4, R29, R0, 0x2 ;  /* 0x000000001d089211 */ /* 0x002fc600078810ff */
[----:B------:R-:W-:Y:S02]  /*1c610*/  @!P2 LEA R10, P3, R31, R0, 0x2 ;  /* 0x000000001f0aa211 */ /* 0x000fe400078610ff */
[----:B------:R-:W-:Y:S02]  /*1c620*/  ISETP.GE.AND P5, PT, R25, c[0x0][0x3c8], PT ;  /* 0x0000f20019007a0c */ /* 0x000fe40003fa6270 */
[----:B------:R-:W-:-:S04]  /*1c630*/  @!P2 LEA.HI.X R11, R31, R4, R32, 0x2, P3 ;  /* 0x000000041f0ba211 */ /* 0x000fc800018f1420 */
[----:B------:R-:W-:Y:S02]  /*1c640*/  @!P0 LEA R2, P6, R27, R0, 0x2 ;  /* 0x000000001b028211 */ /* 0x000fe400078c10ff */
[----:B------:R-:W-:-:S04]  /*1c650*/  P2R R3, PR, RZ, 0x10 ;  /* 0x00000010ff037803 */ /* 0x000fc80000000000 */
[----:B------:R-:W-:Y:S02]  /*1c660*/  ISETP.NE.AND P3, PT, R3, RZ, PT ;  /* 0x000000ff0300720c */ /* 0x000fe40003f65270 */
[-C--:B------:R-:W-:Y:S02]  /*1c670*/  @!P0 LEA.HI.X R3, R27, R4.reuse, R28, 0x2, P6 ;  /* 0x000000041b038211 */ /* 0x080fe400030f141c */
[----:B------:R-:W-:Y:S01]  /*1c680*/  @!P1 LEA.HI.X R9, R29, R4, R30, 0x2, P3 ;  /* 0x000000041d099211 */ /* 0x000fe200018f141e */
[----:B------:R-:W-:Y:S01]  /*1c690*/  @!P2 ST.E.64 [R10.64], R104 ;  /* 0x000000680a00a985 */ /* 0x000fe2000c101b0a */
[----:B------:R-:W-:-:S03]  /*1c6a0*/  ISETP.GE.AND P3, PT, R23, c[0x0][0x3c8], PT ;  /* 0x0000f20017007a0c */ /* 0x000fc60003f66270 */
[----:B------:R1:W-:Y:S04]  /*1c6b0*/  @!P1 ST.E.64 [R8.64], R108 ;  /* 0x0000006c08009985 */ /* 0x0003e8000c101b0a */
[----:B------:R2:W-:Y:S01]  /*1c6c0*/  @!P0 ST.E.64 [R2.64], R112 ;  /* 0x0000007002008985 */ /* 0x0005e2000c101b0a */
[----:B-1----:R-:W-:Y:S02]  /*1c6d0*/  @!P5 LEA R8, P0, R25, R0, 0x2 ;  /* 0x000000001908d211 */ /* 0x002fe400078010ff */
[----:B--2---:R-:W-:-:S13]  /*1c6e0*/  ISETP.GE.AND P4, PT, R14, c[0x0][0x3c8], PT ;  /* 0x0000f2000e007a0c */ /* 0x004fda0003f86270 */
[----:B------:R-:W-:Y:S02]  /*1c6f0*/  @!P4 LEA R2, P6, R14, R0, 0x2 ;  /* 0x000000000e02c211 */ /* 0x000fe400078c10ff */
[----:B------:R-:W-:Y:S02]  /*1c700*/  ISETP.GE.AND P2, PT, R21, c[0x0][0x3c8], PT ;  /* 0x0000f20015007a0c */ /* 0x000fe40003f46270 */
[----:B---3--:R-:W-:Y:S02]  /*1c710*/  ISETP.GE.AND P1, PT, R19, c[0x0][0x3c8], PT ;  /* 0x0000f20013007a0c */ /* 0x008fe40003f26270 */
[----:B-----5:R-:W-:-:S05]  /*1c720*/  @!P5 LEA.HI.X R9, R25, R4, R26, 0x2, P0 ;  /* 0x000000041909d211 */ /* 0x020fca00000f141a */
[----:B------:R-:W-:Y:S01]  /*1c730*/  @!P5 ST.E.64 [R8.64], R116 ;  /* 0x000000740800d985 */ /* 0x000fe2000c101b0a */
[----:B----4-:R-:W-:Y:S02]  /*1c740*/  @!P4 LEA.HI.X R3, R14, R4, R15, 0x2, P6 ;  /* 0x000000040e03c211 */ /* 0x010fe400030f140f */
[-C--:B------:R-:W-:Y:S02]  /*1c750*/  @!P3 LEA R14, P5, R23, R0.reuse, 0x2 ;  /* 0x00000000170eb211 */ /* 0x080fe400078a10ff */
[----:B------:R-:W-:Y:S01]  /*1c760*/  ISETP.GE.AND P0, PT, R13, c[0x0][0x3c8], PT ;  /* 0x0000f2000d007a0c */ /* 0x000fe20003f06270 */
[----:B------:R1:W-:Y:S01]  /*1c770*/  @!P4 ST.E.64 [R2.64], R120 ;  /* 0x000000780200c985 */ /* 0x0003e2000c101b0a */
[----:B------:R-:W-:-:S04]  /*1c780*/  @!P2 LEA R10, P6, R21, R0, 0x2 ;  /* 0x00000000150aa211 */ /* 0x000fc800078c10ff */
[----:B------:R-:W-:-:S05]  /*1c790*/  @!P2 LEA.HI.X R11, R21, R4, R22, 0x2, P6 ;  /* 0x00000004150ba211 */ /* 0x000fca00030f1416 */
[----:B-1----:R-:W-:-:S04]  /*1c7a0*/  P2R R2, PR, RZ, 0x20 ;  /* 0x00000020ff027803 */ /* 0x002fc80000000000 */
[----:B------:R-:W-:Y:S02]  /*1c7b0*/  ISETP.NE.AND P4, PT, R2, RZ, PT ;  /* 0x000000ff0200720c */ /* 0x000fe40003f85270 */
[----:B------:R-:W-:Y:S02]  /*1c7c0*/  @!P1 LEA R8, P5, R19, R0, 0x2 ;  /* 0x0000000013089211 */ /* 0x000fe400078a10ff */
[----:B------:R-:W-:Y:S02]  /*1c7d0*/  @!P3 LEA.HI.X R15, R23, R4, R24, 0x2, P4 ;  /* 0x00000004170fb211 */ /* 0x000fe400020f1418 */
[----:B------:R-:W-:Y:S02]  /*1c7e0*/  @!P0 LEA R2, P4, R13, R0, 0x2 ;  /* 0x000000000d028211 */ /* 0x000fe400078810ff */
[-C--:B------:R-:W-:Y:S02]  /*1c7f0*/  @!P1 LEA.HI.X R9, R19, R4.reuse, R20, 0x2, P5 ;  /* 0x0000000413099211 */ /* 0x080fe400028f1414 */
[----:B------:R-:W-:Y:S01]  /*1c800*/  @!P0 LEA.HI.X R3, R13, R4, R18, 0x2, P4 ;  /* 0x000000040d038211 */ /* 0x000fe200020f1412 */
[----:B------:R1:W-:Y:S04]  /*1c810*/  @!P3 ST.E.64 [R14.64], R124 ;  /* 0x0000007c0e00b985 */ /* 0x0003e8000c101b0a */
[----:B------:R1:W-:Y:S04]  /*1c820*/  @!P2 ST.E.64 [R10.64], R128 ;  /* 0x000000800a00a985 */ /* 0x0003e8000c101b0a */
[----:B------:R1:W-:Y:S04]  /*1c830*/  @!P1 ST.E.64 [R8.64], R132 ;  /* 0x0000008408009985 */ /* 0x0003e8000c101b0a */
[----:B------:R1:W-:Y:S02]  /*1c840*/  @!P0 ST.E.64 [R2.64], R136 ;  /* 0x0000008802008985 */ /* 0x0003e4000c101b0a */
.L_x_2473:
[----:B------:R-:W-:Y:S05]  /*1c850*/  BSYNC B0 ;  /* 0x0000000000007941 */ /* 0x000fea0003800000 */
.L_x_2472:
[----:B------:R-:W-:Y:S05]  /*1c860*/  BRA.DIV ~URZ, `(.L_x_2474) ;  /* 0x00004ce27f007947 */ /* 0x000fea000b800000 */
[----:B--2---:R2:W1:Y:S04]  /*1c870*/  SHFL.IDX PT, R4, R5, 0x1, 0x1c1f ;  /* 0x003c1f0005047f89 */ /* 0x00446800000e0000 */
[----:B----4-:R2:W4:Y:S02]  /*1c880*/  SHFL.IDX PT, R0, R6, 0x1, 0x1c1f ;  /* 0x003c1f0006007f89 */ /* 0x01052400000e0000 */
.L_x_2568:
[----:B------:R-:W-:-:S13]  /*1c890*/  ISETP.GE.AND P0, PT, R16, R17, PT ;  /* 0x000000111000720c */ /* 0x000fda0003f06270 */
[----:B------:R-:W-:Y:S05]  /*1c8a0*/  @P0 BRA `(.L_x_2469) ;  /* 0x00001a5000000947 */ /* 0x000fea0003800000 */
[----:B-1----:R-:W5:Y:S04]  /*1c8b0*/  LDL R8, [R1+0x158] ;  /* 0x0001580001087983 */ /* 0x002f680000100800 */
[----:B--23--:R-:W2:Y:S04]  /*1c8c0*/  LDL R6, [R1+0x154] ;  /* 0x0001540001067983 */ /* 0x00cea80000100800 */
[----:B------:R-:W3:Y:S04]  /*1c8d0*/  LDL R23, [R1+0x150] ;  /* 0x0001500001177983 */ /* 0x000ee80000100800 */
        /* <DEDUP_REMOVED lines=25> */
[C---:B------:R-:W-:Y:S02]  /*1ca70*/  @!P2 LEA R10, P3, R6.reuse, R0, 0x2 ;  /* 0x00000000060aa211 */ /* 0x040fe400078610ff */
        /* <DEDUP_REMOVED lines=181> */
.L_x_2454:
[----:B------:R-:W2:Y:S01]  /*1d5d0*/  LDL R8, [R1+0xac] ;  /* 0x0000ac0001087983 */ /* 0x000ea20000100800 */
[----:B------:R-:W-:Y:S02]  /*1d5e0*/  ISETP.NE.U32.AND P0, PT, RZ, c[0x0][0x508], PT ;  /* 0x00014200ff007a0c */ /* 0x000fe40003f05070 */
[----:B------:R-:W-:Y:S01]  /*1d5f0*/  ISETP.NE.U32.AND P2, PT, RZ, c[0x0][0x500], PT ;  /* 0x00014000ff007a0c */ /* 0x000fe20003f45070 */
[----:B------:R-:W4:Y:S01]  /*1d600*/  LDL.LU R6, [R1+0xb0] ;  /* 0x0000b00001067983 */ /* 0x000f220000300800 */
[----:B------:R-:W-:Y:S02]  /*1d610*/  ISETP.NE.AND.EX P0, PT, RZ, c[0x0][0x50c], PT, P0 ;  /* 0x00014300ff007a0c */ /* 0x000fe40003f05300 */
[----:B------:R-:W-:Y:S01]  /*1d620*/  ISETP.NE.AND.EX P2, PT, RZ, c[0x0][0x504], PT, P2 ;  /* 0x00014100ff007a0c */ /* 0x000fe20003f45320 */
[----:B------:R-:W-:Y:S02]  /*1d630*/  IMAD.MOV.U32 R4, RZ, RZ, 0x4 ;  /* 0x00000004ff047424 */ /* 0x000fe400078e00ff */
[----:B------:R-:W-:-:S02]  /*1d640*/  IMAD.MOV.U32 R21, RZ, RZ, c[0x0][0x388] ;  /* 0x0000e200ff157624 */ /* 0x000fc400078e00ff */
[----:B------:R-:W-:Y:S02]  /*1d650*/  IMAD.MOV.U32 R0, RZ, RZ, RZ ;  /* 0x000000ffff007224 */ /* 0x000fe400078e00ff */
[----:B--2---:R-:W-:-:S04]  /*1d660*/  IMAD.WIDE R2, R8, R4, c[0x0][0x500] ;  /* 0x0001400008027625 */ /* 0x004fc800078e0204 */
[----:B------:R-:W-:Y:S02]  /*1d670*/  @P0 IMAD.WIDE R4, R8, R4, c[0x0][0x508] ;  /* 0x0001420008040625 */ /* 0x000fe400078e0204 */
[----:B------:R2:W5:Y:S04]  /*1d680*/  @P2 LDG.E R0, [R2.64] ;  /* 0x0000000a02002981 */ /* 0x000568000c1e1900 */
[----:B------:R2:W5:Y:S01]  /*1d690*/  @P0 LDG.E R21, [R4.64] ;  /* 0x0000000a04150981 */ /* 0x000562000c1e1900 */
[----:B----4-:R-:W-:-:S04]  /*1d6a0*/  ISETP.NE.AND P1, PT, R6, RZ, PT ;  /* 0x000000ff0600720c */ /* 0x010fc80003f25270 */
[----:B------:R-:W-:Y:S01]  /*1d6b0*/  SEL R22, R6, c[0x0][0x3d4], P1 ;  /* 0x0000f50006167a07 */ /* 0x000fe20000800000 */
[----:B------:R-:W-:Y:S05]  /*1d6c0*/  @P0 BRA `(.L_x_2475) ;  /* 0x0000004000000947 */ /* 0x000fea0003800000 */
[----:B------:R-:W-:Y:S05]  /*1d6d0*/  @!P2 BRA `(.L_x_2475) ;  /* 0x000000300000a947 */ /* 0x000fea0003800000 */
[----:B--2---:R2:W4:Y:S04]  /*1d6e0*/  LDG.E R4, [R2.64] ;  /* 0x0000000a02047981 */ /* 0x004528000c1e1900 */
[----:B--2---:R-:W4:Y:S02]  /*1d6f0*/  LDG.E R2, [R2.64+0x4] ;  /* 0x0000040a02027981 */ /* 0x004f24000c1e1900 */
[----:B----45:R-:W-:Y:S02]  /*1d700*/  IADD3 R21, -R4, R2, RZ ;  /* 0x0000000204157210 */ /* 0x030fe40007ffe1ff */
.L_x_2475:
[----:B--2---:R-:W2:Y:S01]  /*1d710*/  LDL.LU R3, [R1+0xa8] ;  /* 0x0000a80001037983 */ /* 0x004ea20000300800 */
[----:B------:R-:W-:Y:S01]  /*1d720*/  SHF.R.S32.HI R2, RZ, 0x1f, R8 ;  /* 0x0000001fff027819 */ /* 0x000fe20000011408 */
[----:B------:R-:W-:Y:S01]  /*1d730*/  BSSY B0, `(.L_x_2476) ;  /* 0x0000039000007945 */ /* 0x000fe20003800000 */
[----:B-----5:R-:W-:Y:S01]  /*1d740*/  SHF.R.S32.HI R20, RZ, 0x1f, R0 ;  /* 0x0000001fff147819 */ /* 0x020fe20000011400 */
[----:B------:R-:W4:Y:S01]  /*1d750*/  S2R R4, SR_TID.X ;  /* 0x0000000000047919 */ /* 0x000f220000002100 */
[----:B------:R-:W-:-:S02]  /*1d760*/  SEL R13, R8, RZ, !P2 ;  /* 0x000000ff080d7207 */ /* 0x000fc40005000000 */
[----:B------:R-:W-:Y:S02]  /*1d770*/  SEL R23, R2, RZ, !P2 ;  /* 0x000000ff02177207 */ /* 0x000fe40005000000 */
[----:B----4-:R-:W-:Y:S02]  /*1d780*/  ISETP.GT.AND P0, PT, R4, 0x7f, PT ;  /* 0x0000007f0400780c */ /* 0x010fe40003f04270 */
        /* <DEDUP_REMOVED lines=11> */
[----:B------:R4:W5:Y:S08]  /*1d840*/  LDC.64 R10, c[0x0][R2+0x170] ;  /* 0x00005c00020a7b82 */ /* 0x0009700000000a00 */
[----:B------:R4:W1:Y:S08]  /*1d850*/  LDC.64 R8, c[0x0][R2+0x168] ;  /* 0x00005a0002087b82 */ /* 0x0008700000000a00 */
[----:B------:R4:W3:Y:S08]  /*1d860*/  LDC.64 R16, c[0x0][R2+0x178] ;  /* 0x00005e0002107b82 */ /* 0x0008f00000000a00 */
[----:B------:R4:W2:Y:S02]  /*1d870*/  LDC.64 R14, c[0x0][R2+0x160] ;  /* 0x00005800020e7b82 */ /* 0x0008a40000000a00 */
[----:B----4-:R-:W-:-:S02]  /*1d880*/  IMAD.MOV.U32 R2, RZ, RZ, c[0x0][0x4e8] ;  /* 0x00013a00ff027624 */ /* 0x010fc400078e00ff */
[-C--:B-----5:R-:W-:Y:S02]  /*1d890*/  IMAD R3, R11, R13.reuse, RZ ;  /* 0x0000000d0b037224 */ /* 0x0a0fe400078e02ff */
[----:B------:R-:W-:Y:S01]  /*1d8a0*/  IMAD.WIDE.U32 R4, R10, R13, RZ ;  /* 0x0000000d0a047225 */ /* 0x000fe200078e00ff */
[----:B------:R-:W-:Y:S02]  /*1d8b0*/  ISETP.NE.AND P0, PT, R2, 0x1, PT ;  /* 0x000000010200780c */ /* 0x000fe40003f05270 */
[----:B------:R-:W-:Y:S01]  /*1d8c0*/  MOV R2, R18 ;  /* 0x0000001200027202 */ /* 0x000fe20000000f00 */
[----:B------:R-:W-:Y:S02]  /*1d8d0*/  IMAD R10, R10, R23, R3 ;  /* 0x000000170a0a7224 */ /* 0x000fe400078e0203 */
[-C--:B-1----:R-:W-:Y:S02]  /*1d8e0*/  IMAD R11, R9, R6.reuse, RZ ;  /* 0x00000006090b7224 */ /* 0x082fe400078e02ff */
[----:B------:R-:W-:-:S04]  /*1d8f0*/  IMAD.WIDE.U32 R8, R8, R6, RZ ;  /* 0x0000000608087225 */ /* 0x000fc800078e00ff */
[----:B------:R-:W-:Y:S01]  /*1d900*/  IMAD.IADD R11, R9, 0x1, R11 ;  /* 0x00000001090b7824 */ /* 0x000fe200078e020b */
[----:B------:R-:W-:Y:S01]  /*1d910*/  IADD3 R9, R5, R10, RZ ;  /* 0x0000000a05097210 */ /* 0x000fe20007ffe0ff */
[----:B------:R-:W-:-:S05]  /*1d920*/  @P0 IMAD.HI.U32 R19, R18, c[0x0][0x4ec], RZ ;  /* 0x00013b0012130a27 */ /* 0x000fca00078e00ff */
[----:B------:R-:W-:Y:S02]  /*1d930*/  @P0 SHF.R.U32.HI R2, RZ, c[0x0][0x4f0], R19 ;  /* 0x00013c00ff020a19 */ /* 0x000fe40000011613 */
[----:B------:R-:W-:-:S03]  /*1d940*/  IADD3 R19, P1, P0, R4, R8, R0 ;  /* 0x0000000804137210 */ /* 0x000fc6000783e000 */
[----:B------:R-:W-:Y:S01]  /*1d950*/  IMAD.MOV R8, RZ, RZ, -R2 ;  /* 0x000000ffff087224 */ /* 0x000fe200078e0a02 */
[----:B------:R-:W-:Y:S02]  /*1d960*/  IADD3.X R11, R9, R11, R20, P1, P0 ;  /* 0x0000000b090b7210 */ /* 0x000fe40000fe0414 */
[----:B--2---:R-:W-:-:S05]  /*1d970*/  SEL R3, R24, RZ, P2 ;  /* 0x000000ff18037207 */ /* 0x004fca0001000000 */
[-C--:B---3--:R-:W-:Y:S02]  /*1d980*/  IMAD R10, R17, R3.reuse, RZ ;  /* 0x00000003110a7224 */ /* 0x088fe400078e02ff */
[----:B------:R-:W-:-:S04]  /*1d990*/  IMAD.WIDE.U32 R4, R16, R3, RZ ;  /* 0x0000000310047225 */ /* 0x000fc800078e00ff */
[----:B------:R-:W-:Y:S01]  /*1d9a0*/  IMAD R3, R8, c[0x0][0x4e8], R18 ;  /* 0x00013a0008037a24 */ /* 0x000fe200078e0212 */
[----:B------:R-:W-:Y:S02]  /*1d9b0*/  IADD3 R9, R5, R10, RZ ;  /* 0x0000000a05097210 */ /* 0x000fe40007ffe0ff */
[----:B------:R-:W-:Y:S02]  /*1d9c0*/  IADD3 R4, P1, P0, R2, R19, R4 ;  /* 0x0000001302047210 */ /* 0x000fe4000783e004 */
[----:B------:R-:W-:Y:S01]  /*1d9d0*/  SHF.R.S32.HI R5, RZ, 0x1f, R2 ;  /* 0x0000001fff057819 */ /* 0x000fe20000011402 */
[----:B------:R-:W-:Y:S01]  /*1d9e0*/  IMAD R2, R15, R3, RZ ;  /* 0x000000030f027224 */ /* 0x000fe200078e02ff */
[----:B------:R-:W-:Y:S02]  /*1d9f0*/  SHF.R.S32.HI R8, RZ, 0x1f, R3 ;  /* 0x0000001fff087819 */ /* 0x000fe40000011403 */
[----:B------:R-:W-:Y:S01]  /*1da00*/  IADD3.X R5, R5, R11, R9, P1, P0 ;  /* 0x0000000b05057210 */ /* 0x000fe20000fe0409 */
[----:B------:R-:W-:-:S02]  /*1da10*/  IMAD.MOV.U32 R9, RZ, RZ, c[0x0][0x4a8] ;  /* 0x00012a00ff097624 */ /* 0x000fc400078e00ff */
        /* <DEDUP_REMOVED lines=10> */
.L_x_2477:
[----:B------:R-:W-:Y:S05]  /*1dac0*/  BSYNC B0 ;  /* 0x0000000000007941 */ /* 0x000fea0003800000 */
.L_x_2476:
[----:B------:R-:W-:-:S13]  /*1dad0*/  ISETP.GT.AND P0, PT, R22, 0x1, PT ;  /* 0x000000011600780c */ /* 0x000fda0003f04270 */
[----:B------:R-:W-:Y:S05]  /*1dae0*/  @P0 BRA `(.L_x_2469) ;  /* 0x0000081000000947 */ /* 0x000fea0003800000 */
[----:B------:R-:W2:Y:S01]  /*1daf0*/  LDL.LU R9, [R1+0xa0] ;  /* 0x0000a00001097983 */ /* 0x000ea20000300800 */
[----:B-1----:R-:W-:Y:S01]  /*1db00*/  MOV R2, c[0x0][0x4e8] ;  /* 0x00013a0000027a02 */ /* 0x002fe20000000f00 */
[----:B------:R-:W-:Y:S02]  /*1db10*/  IMAD R4, R20, c[0x0][0x3a0], RZ ;  /* 0x0000e80014047a24 */ /* 0x000fe400078e02ff */
[----:B------:R-:W-:Y:S01]  /*1db20*/  IMAD R5, R23, c[0x0][0x3f0], RZ ;  /* 0x0000fc0017057a24 */ /* 0x000fe200078e02ff */
[----:B------:R-:W-:Y:S01]  /*1db30*/  ISETP.NE.AND P0, PT, R2, 0x1, PT ;  /* 0x000000010200780c */ /* 0x000fe20003f05270 */
[----:B------:R-:W-:-:S04]  /*1db40*/  IMAD.WIDE.U32 R2, R0, c[0x0][0x3a0], RZ ;  /* 0x0000e80000027a25 */ /* 0x000fc800078e00ff */
[----:B------:R-:W-:Y:S01]  /*1db50*/  IMAD R0, R0, c[0x0][0x3a4], R4 ;  /* 0x0000e90000007a24 */ /* 0x000fe200078e0204 */
[----:B------:R-:W-:-:S04]  /*1db60*/  LEA R4, R146, R145, 0x5 ;  /* 0x0000009192047211 */ /* 0x000fc800078e28ff */
[----:B------:R-:W-:-:S05]  /*1db70*/  IADD3 R3, R3, R0, RZ ;  /* 0x0000000003037210 */ /* 0x000fca0007ffe0ff */
[----:B------:R-:W-:-:S04]  /*1db80*/  IMAD.WIDE.U32 R2, R6, c[0x0][0x3e8], R2 ;  /* 0x0000fa0006027a25 */ /* 0x000fc800078e0002 */
[----:B------:R-:W-:-:S04]  /*1db90*/  IMAD R3, R6, c[0x0][0x3ec], R3 ;  /* 0x0000fb0006037a24 */ /* 0x000fc800078e0203 */
[----:B------:R-:W-:Y:S01]  /*1dba0*/  IMAD.WIDE.U32 R2, R13, c[0x0][0x3f0], R2 ;  /* 0x0000fc000d027a25 */ /* 0x000fe200078e0002 */
[----:B--2---:R-:W-:-:S04]  /*1dbb0*/  IADD3 R4, R9, R4, RZ ;  /* 0x0000000409047210 */ /* 0x004fc80007ffe0ff */
[----:B------:R-:W-:Y:S01]  /*1dbc0*/  MOV R0, R4 ;  /* 0x0000000400007202 */ /* 0x000fe20000000f00 */
[----:B------:R-:W-:-:S05]  /*1dbd0*/  @P0 IMAD.HI.U32 R8, R4, c[0x0][0x4ec], RZ ;  /* 0x00013b0004080a27 */ /* 0x000fca00078e00ff */
[----:B------:R-:W-:Y:S01]  /*1dbe0*/  @P0 SHF.R.U32.HI R0, RZ, c[0x0][0x4f0], R8 ;  /* 0x00013c00ff000a19 */ /* 0x000fe20000011608 */
[----:B------:R-:W-:Y:S01]  /*1dbf0*/  IMAD R8, R13, c[0x0][0x3f4], R5 ;  /* 0x0000fd000d087a24 */ /* 0x000fe200078e0205 */
[----:B------:R-:W-:Y:S02]  /*1dc00*/  IADD3 R13, R145, R9, RZ ;  /* 0x00000009910d7210 */ /* 0x000fe40007ffe0ff */
[----:B------:R-:W-:Y:S02]  /*1dc10*/  SHF.R.S32.HI R6, RZ, 0x1f, R0 ;  /* 0x0000001fff067819 */ /* 0x000fe40000011400 */
[----:B------:R-:W-:Y:S02]  /*1dc20*/  IADD3 R5, -R0, RZ, RZ ;  /* 0x000000ff00057210 */ /* 0x000fe40007ffe1ff */
[----:B------:R-:W-:Y:S01]  /*1dc30*/  IADD3 R3, R3, R8, RZ ;  /* 0x0000000803037210 */ /* 0x000fe20007ffe0ff */
[----:B------:R-:W-:Y:S02]  /*1dc40*/  IMAD R6, R6, c[0x0][0x3e0], RZ ;  /* 0x0000f80006067a24 */ /* 0x000fe400078e02ff */
[----:B------:R-:W-:-:S02]  /*1dc50*/  IMAD R4, R5, c[0x0][0x4e8], R4 ;  /* 0x00013a0005047a24 */ /* 0x000fc400078e0204 */
        /* <DEDUP_REMOVED lines=12> */
.L_x_2569:
[----:B------:R-:W-:Y:S05]  /*1dd20*/  BRA.DIV ~URZ, `(.L_x_2479) ;  /* 0x000039627f007947 */ /* 0x000fea000b800000 */
[----:B------:R4:W1:Y:S02]  /*1dd30*/  SHFL.IDX PT, R0, R16, RZ, 0x181f ;  /* 0x00181fff10007589 */ /* 0x00086400000e0000 */
.L_x_2570:
        /* <DEDUP_REMOVED lines=20> */
.L_x_2481:
[----:B------:R-:W-:Y:S05]  /*1de80*/  BSYNC B0 ;  /* 0x0000000000007941 */ /* 0x000fea0003800000 */
.L_x_2480:
[----:B------:R-:W-:Y:S05]  /*1de90*/  BRA.DIV ~URZ, `(.L_x_2482) ;  /* 0x000038627f007947 */ /* 0x000fea000b800000 */
[----:B--2---:R2:W3:Y:S04]  /*1dea0*/  SHFL.IDX PT, R4, R5, 0x1, 0x181f ;  /* 0x00381f0005047f89 */ /* 0x0044e800000e0000 */
[----:B-1----:R2:W1:Y:S02]  /*1deb0*/  SHFL.IDX PT, R0, R16, 0x1, 0x181f ;  /* 0x00381f0010007f89 */ /* 0x00246400000e0000 */
.L_x_2571:
        /* <DEDUP_REMOVED lines=20> */
.L_x_2484:
[----:B------:R-:W-:Y:S05]  /*1e000*/  BSYNC B0 ;  /* 0x0000000000007941 */ /* 0x000fea0003800000 */
.L_x_2483:
[----:B------:R-:W-:Y:S05]  /*1e010*/  BRA.DIV ~URZ, `(.L_x_2485) ;  /* 0x000037b27f007947 */ /* 0x000fea000b800000 */
[----:B---3--:R3:W2:Y:S02]  /*1e020*/  SHFL.IDX PT, R4, R5, 0x2, 0x181f ;  /* 0x00581f0005047f89 */ /* 0x0086a400000e0000 */
.L_x_2572:
[----:B------:R-:W-:Y:S05]  /*1e030*/  BRA.DIV ~URZ, `(.L_x_2486) ;  /* 0x000038027f007947 */ /* 0x000fea000b800000 */
[----:B-1----:R1:W3:Y:S02]  /*1e040*/  SHFL.IDX PT, R0, R16, 0x2, 0x181f ;  /* 0x00581f0010007f89 */ /* 0x0022e400000e0000 */
.L_x_2573:
        /* <DEDUP_REMOVED lines=8> */
[-C--:B---3--:R-:W-:Y:S02]  /*1e0d0*/  @!P3 LEA R14, P4, R140, R0.reuse, 0x1 ;  /* 0x000000008c0eb211 */ /* 0x088fe400078808ff */
        /* <DEDUP_REMOVED lines=11> */
.L_x_2488:
[----:B------:R-:W-:Y:S05]  /*1e190*/  BSYNC B0 ;  /* 0x0000000000007941 */ /* 0x000fea0003800000 */
.L_x_2487:
[----:B------:R-:W-:Y:S05]  /*1e1a0*/  BRA.DIV ~URZ, `(.L_x_2489) ;  /* 0x000037027f007947 */ /* 0x000fea000b800000 */
[----:B--2---:R2:W1:Y:S04]  /*1e1b0*/  SHFL.IDX PT, R4, R5, 0x3, 0x181f ;  /* 0x00781f0005047f89 */ /* 0x00446800000e0000 */
[----:B---3--:R2:W3:Y:S02]  /*1e1c0*/  SHFL.IDX PT, R0, R16, 0x3, 0x181f ;  /* 0x00781f0010007f89 */ /* 0x0084e400000e0000 */
.L_x_2574:
[----:B------:R-:W-:-:S04]  /*1e1d0*/  IADD3 R13, R13, 0x60, RZ ;  /* 0x000000600d0d7810 */ /* 0x000fc80007ffe0ff */
        /* <DEDUP_REMOVED lines=18> */
.L_x_2469:
[----:B------:R-:W-:Y:S05]  /*1e300*/  BSYNC B1 ;  /* 0x0000000000017941 */ /* 0x000fea0003800000 */
.L_x_2453:
[----:B-1----:R1:W5:Y:S01]  /*1e310*/  LDL R11, [R1+0xac] ;  /* 0x0000ac00010b7983 */ /* 0x0023620000100800 */
[----:B------:R-:W-:-:S13]  /*1e320*/  ISETP.NE.AND P0, PT, RZ, UR8, PT ;  /* 0x00000008ff007c0c */ /* 0x000fda000bf05270 */
[----:B------:R-:W-:Y:S01]  /*1e330*/  @P0 WARPSYNC 0xffffffff ;  /* 0xffffffff00000948 */ /* 0x000fe20003800000 */
[----:B------:R-:W-:Y:S06]  /*1e340*/  @P0 BAR.SYNC.DEFER_BLOCKING 0x5, 0x100 ;  /* 0x0144000000000b1d */ /* 0x000fec0000010000 */
[----:B-----5:R-:W5:Y:S02]  /*1e350*/  @P0 LDS.128 R8, [0x20080] ;  /* 0x02008000ff080984 */ /* 0x020f640000000c00 */
[----:B-----5:R-:W-:Y:S01]  /*1e360*/  IMAD.MOV.U32 R2, RZ, RZ, R8 ;  /* 0x000000ffff027224 */ /* 0x020fe200078e0008 */
[----:B---34-:R-:W-:Y:S01]  /*1e370*/  MOV R0, R9 ;  /* 0x0000000900007202 */ /* 0x018fe20000000f00 */
[----:B------:R1:W-:Y:S04]  /*1e380*/  @P0 STL.64 [R1+0xa8], R10 ;  /* 0x0000a80a01000387 */ /* 0x0003e80000100a00 */
[----:B------:R1:W-:Y:S04]  /*1e390*/  @P0 STL [R1+0x15c], R0 ;  /* 0x00015c0001000387 */ /* 0x0003e80000100800 */
[----:B------:R1:W-:Y:S04]  /*1e3a0*/  @P0 STL [R1+0xd4], R2 ;  /* 0x0000d40201000387 */ /* 0x0003e80000100800 */
[----:B------:R-:W-:Y:S06]  /*1e3b0*/  @P0 BAR.ARV 0x4, 0x100 ;  /* 0x0104000000000b1d */ /* 0x000fec0000002000 */
[----:B------:R-:W-:Y:S05]  /*1e3c0*/  @P0 BRA `(.L_x_2490) ;  /* 0x0000106000000947 */ /* 0x000fea0003800000 */
[----:B-1----:R-:W1:Y:S01]  /*1e3d0*/  S2R R0, SR_TID.X ;  /* 0x0000000000007919 */ /* 0x002e620000002100 */
[----:B------:R-:W-:Y:S01]  /*1e3e0*/  IMAD.MOV.U32 R8, RZ, RZ, RZ ;  /* 0x000000ffff087224 */ /* 0x000fe200078e00ff */
[----:B-1----:R-:W-:-:S04]  /*1e3f0*/  LOP3.LUT R14, R0, 0x1f, RZ, 0xc0, !PT ;  /* 0x0000001f000e7812 */ /* 0x002fc800078ec0ff */
[----:B------:R-:W-:Y:S01]  /*1e400*/  ISETP.NE.AND P6, PT, R14, 0x1f, PT ;  /* 0x0000001f0e00780c */ /* 0x000fe20003fc5270 */
[----:B------:R-:W-:Y:S10]  /*1e410*/  BRA.DIV ~URZ, `(.L_x_2491) ;  /* 0x000035627f007947 */ /* 0x000ff4000b800000 */
[----:B------:R1:W3:Y:S02]  /*1e420*/  SHFL.IDX PT, R10, R147, RZ, 0x1f ;  /* 0x00001fff930a7589 */ /* 0x0002e400000e0000 */
.L_x_2575:
[----:B------:R-:W-:Y:S05]  /*1e430*/  BRA.DIV ~URZ, `(.L_x_2492) ;  /* 0x000035b27f007947 */ /* 0x000fea000b800000 */
[----:B------:R4:W1:Y:S02]  /*1e440*/  SHFL.IDX PT, R9, R147, 0x1, 0x1f ;  /* 0x00201f0093097f89 */ /* 0x00086400000e0000 */
.L_x_2576:
[----:B------:R-:W5:Y:S01]  /*1e450*/  LDL R0, [R1+0xac] ;  /* 0x0000ac0001007983 */ /* 0x000f620000100800 */
[----:B--2---:R-:W-:Y:S02]  /*1e460*/  IMAD.MOV.U32 R6, RZ, RZ, RZ ;  /* 0x000000ffff067224 */ /* 0x004fe400078e00ff */
[----:B-----5:R-:W-:-:S05]  /*1e470*/  IMAD.IADD R0, R0, 0x1, R14 ;  /* 0x0000000100007824 */ /* 0x020fca00078e020e */
[----:B------:R-:W-:-:S13]  /*1e480*/  ISETP.GE.OR P0, PT, R0, c[0x0][0x53c], !P6 ;  /* 0x00014f0000007a0c */ /* 0x000fda0007706670 */
[----:B------:R-:W-:Y:S01]  /*1e490*/  @!P0 MOV R2, 0x4 ;  /* 0x0000000400028802 */ /* 0x000fe20000000f00 */
[----:B------:R-:W-:-:S04]  /*1e4a0*/  @!P0 IMAD.MOV.U32 R4, RZ, RZ, 0x4 ;  /* 0x00000004ff048424 */ /* 0x000fc800078e00ff */
        /* <DEDUP_REMOVED lines=12> */
[----:B------:R2:W4:Y:S02]  /*1e570*/  SHFL.UP PT, R4, R0, 0x1, RZ ;  /* 0x0420000000047989 */ /* 0x00052400000e00ff */
.L_x_2577:
[----:B----4-:R-:W-:-:S04]  /*1e580*/  SEL R4, R4, RZ, P5 ;  /* 0x000000ff04047207 */ /* 0x010fc80002800000 */
[----:B--2---:R-:W-:Y:S01]  /*1e590*/  IADD3 R0, R0, R4, RZ ;  /* 0x0000000400007210 */ /* 0x004fe20007ffe0ff */
[----:B------:R-:W-:Y:S05]  /*1e5a0*/  BRA.DIV ~URZ, `(.L_x_2494) ;  /* 0x000034f27f007947 */ /* 0x000fea000b800000 */
        /* <DEDUP_REMOVED lines=12> */
[----:B------:R2:W4:Y:S02]  /*1e670*/  SHFL.IDX PT, R0, R4, 0x1f, 0x1f ;  /* 0x03e01f0004007f89 */ /* 0x00052400000e0000 */
.L_x_2578:
[----:B----4-:R-:W-:Y:S01]  /*1e680*/  IMAD R0, R0, c[0x0][0x538], RZ ;  /* 0x00014e0000007a24 */ /* 0x010fe200078e02ff */
[----:B------:R-:W-:Y:S04]  /*1e690*/  BSSY B1, `(.L_x_2495) ;  /* 0x00000cc000017945 */ /* 0x000fe80003800000 */
[----:B-1----:R-:W-:-:S04]  /*1e6a0*/  IADD3 R9, R0, R9, RZ ;  /* 0x0000000900097210 */ /* 0x002fc80007ffe0ff */
[----:B---3--:R-:W-:-:S13]  /*1e6b0*/  ISETP.GT.AND P0, PT, R9, R10, PT ;  /* 0x0000000a0900720c */ /* 0x008fda0003f04270 */
[----:B------:R-:W-:Y:S05]  /*1e6c0*/  @P0 BRA `(.L_x_2496) ;  /* 0x0000026000000947 */ /* 0x000fea0003800000 */
.L_x_2500:
[----:B------:R-:W3:Y:S02]  /*1e6d0*/  LDL.LU R0, [R1+0xac] ;  /* 0x0000ac0001007983 */ /* 0x000ee40000300800 */
[----:B---3--:R-:W-:-:S04]  /*1e6e0*/  IADD3 R0, R0, 0x1f, RZ ;  /* 0x0000001f00007810 */ /* 0x008fc80007ffe0ff */
[----:B------:R-:W-:-:S13]  /*1e6f0*/  ISETP.GE.AND P0, PT, R0, c[0x0][0x53c], PT ;  /* 0x00014f0000007a0c */ /* 0x000fda0003f06270 */
[----:B------:R-:W-:Y:S05]  /*1e700*/  @P0 BRA `(.L_x_2497) ;  /* 0x00000bf000000947 */ /* 0x000fea0003800000 */
[----:B------:R1:W-:Y:S01]  /*1e710*/  STL [R1+0xac], R0 ;  /* 0x0000ac0001007387 */ /* 0x0003e20000100800 */
[----:B------:R-:W-:Y:S02]  /*1e720*/  MOV R6, RZ ;  /* 0x000000ff00067202 */ /* 0x000fe40000000f00 */
[----:B------:R-:W-:Y:S02]  /*1e730*/  MOV R8, RZ ;  /* 0x000000ff00087202 */ /* 0x000fe40000000f00 */
[----:B-1----:R-:W-:-:S04]  /*1e740*/  IADD3 R0, R0, R14, RZ ;  /* 0x0000000e00007210 */ /* 0x002fc80007ffe0ff */
[----:B------:R-:W-:-:S13]  /*1e750*/  ISETP.GE.OR P0, PT, R0, c[0x0][0x53c], !P6 ;  /* 0x00014f0000007a0c */ /* 0x000fda0007706670 */
[----:B--2---:R-:W-:Y:S02]  /*1e760*/  @!P0 MOV R4, 0x4 ;  /* 0x0000000400048802 */ /* 0x004fe40000000f00 */
        /* <DEDUP_REMOVED lines=8> */
.L_x_2579:
        /* <DEDUP_REMOVED lines=16> */
.L_x_2580:
[----:B--2---:R-:W-:-:S05]  /*1e8f0*/  IMAD R0, R0, c[0x0][0x538], RZ ;  /* 0x00014e0000007a24 */ /* 0x004fca00078e02ff */
[----:B------:R-:W-:-:S04]  /*1e900*/  IADD3 R9, R0, R9, RZ ;  /* 0x0000000900097210 */ /* 0x000fc80007ffe0ff */
[----:B------:R-:W-:-:S13]  /*1e910*/  ISETP.GT.AND P0, PT, R9, R10, PT ;  /* 0x0000000a0900720c */ /* 0x000fda0003f04270 */
[----:B-1----:R-:W-:Y:S05]  /*1e920*/  @!P0 BRA `(.L_x_2500) ;  /* 0xfffffda000008947 */ /* 0x002fea000383ffff */
.L_x_2496:
[----:B------:R-:W-:-:S05]  /*1e930*/  IADD3 R9, -R0, R9, RZ ;  /* 0x0000000900097210 */ /* 0x000fca0007ffe1ff */
[----:B------:R-:W-:-:S05]  /*1e940*/  IMAD R0, R4, c[0x0][0x538], R9 ;  /* 0x00014e0004007a24 */ /* 0x000fca00078e0209 */
[----:B------:R-:W-:Y:S01]  /*1e950*/  ISETP.GT.AND P0, PT, R0, R10, PT ;  /* 0x0000000a0000720c */ /* 0x000fe20003f04270 */
[----:B------:R-:W-:-:S12]  /*1e960*/  BRA.DIV ~URZ, `(.L_x_2501) ;  /* 0x000034e27f007947 */ /* 0x000fd8000b800000 */
[----:B------:R-:W-:-:S03]  /*1e970*/  VOTE.ANY R5, PT, !P0 ;  /* 0x0000000000057806 */ /* 0x000fc600040e0100 */
.L_x_2581:
[----:B------:R-:W3:Y:S01]  /*1e980*/  LDL.LU R2, [R1+0xac] ;  /* 0x0000ac0001027983 */ /* 0x000ee20000300800 */
[----:B------:R-:W3:Y:S02]  /*1e990*/  POPC R0, R5 ;  /* 0x0000000500007309 */ /* 0x000ee40000000000 */
[----:B---3--:R-:W-:-:S05]  /*1e9a0*/  IADD3 R2, R0, R2, RZ ;  /* 0x0000000200027210 */ /* 0x008fca0007ffe0ff */
[----:B------:R1:W-:Y:S01]  /*1e9b0*/  STL [R1+0xac], R2 ;  /* 0x0000ac0201007387 */ /* 0x0003e20000100800 */
[----:B------:R-:W-:Y:S05]  /*1e9c0*/  BRA.DIV ~URZ, `(.L_x_2502) ;  /* 0x000034d27f007947 */ /* 0x000fea000b800000 */
[----:B------:R3:W4:Y:S04]  /*1e9d0*/  SHFL.IDX PT, R6, R6, R0, 0x1f ;  /* 0x00001f0006067589 */ /* 0x00072800000e0000 */
[----:B------:R3:W1:Y:S02]  /*1e9e0*/  SHFL.IDX PT, R8, R8, R0, 0x1f ;  /* 0x00001f0008087589 */ /* 0x00066400000e0000 */
.L_x_2582:
[----:B------:R-:W-:Y:S01]  /*1e9f0*/  ISETP.NE.AND P0, PT, R5, RZ, PT ;  /* 0x000000ff0500720c */ /* 0x000fe20003f05270 */
[----:B------:R-:W-:-:S12]  /*1ea00*/  BSSY B0, `(.L_x_2503) ;  /* 0x0000005000007945 */ /* 0x000fd80003800000 */
[----:B------:R-:W-:Y:S05]  /*1ea10*/  @!P0 BRA `(.L_x_2504) ;  /* 0x0000003000008947 */ /* 0x000fea0003800000 */
[----:B---3--:R-:W-:Y:S01]  /*1ea20*/  IADD3 R0, R0, -0x1, RZ ;  /* 0xffffffff00007810 */ /* 0x008fe20007ffe0ff */
[----:B------:R-:W-:Y:S05]  /*1ea30*/  BRA.DIV ~URZ, `(.L_x_2505) ;  /* 0x000035327f007947 */ /* 0x000fea000b800000 */
[----:B------:R3:W2:Y:S02]  /*1ea40*/  SHFL.IDX PT, R11, R4, R0, 0x1f ;  /* 0x00001f00040b7589 */ /* 0x0006a400000e0000 */
.L_x_2504:
[----:B------:R-:W-:Y:S05]  /*1ea50*/  BSYNC B0 ;  /* 0x0000000000007941 */ /* 0x000fea0003800000 */
.L_x_2503:
[----:B--23--:R-:W-:Y:S01]  /*1ea60*/  IMAD R0, R11, c[0x0][0x538], R9 ;  /* 0x00014e000b007a24 */ /* 0x00cfe200078e0209 */
[----:B-1----:R-:W-:Y:S01]  /*1ea70*/  ISETP.NE.AND P0, PT, R8, 0x1, PT ;  /* 0x000000010800780c */ /* 0x002fe20003f05270 */
[----:B------:R-:W-:Y:S03]  /*1ea80*/  BSSY B0, `(.L_x_2506) ;  /* 0x0000083000007945 */ /* 0x000fe60003800000 */
[----:B------:R1:W-:Y:S01]  /*1ea90*/  STL [R1+0xd4], R0 ;  /* 0x0000d40001007387 */ /* 0x0003e20000100800 */
[----:B------:R-:W-:-:S08]  /*1eaa0*/  IADD3 R9, -R0, R10, RZ ;  /* 0x0000000a00097210 */ /* 0x000fd00007ffe1ff */
[----:B------:R-:W-:Y:S05]  /*1eab0*/  @!P0 BRA `(.L_x_2507) ;  /* 0x000003e000008947 */ /* 0x000fea0003800000 */
[----:B----4-:R-:W-:Y:S02]  /*1eac0*/  IABS R4, R6 ;  /* 0x0000000600047213 */ /* 0x010fe40000000000 */
[----:B------:R-:W-:Y:S02]  /*1ead0*/  IABS R5, R8 ;  /* 0x0000000800057213 */ /* 0x000fe40000000000 */
[----:B------:R-:W2:Y:S01]  /*1eae0*/  I2F.RP R2, R4 ;  /* 0x0000000400027306 */ /* 0x000ea20000209400 */
[----:B------:R-:W-:-:S07]  /*1eaf0*/  IABS R11, R6 ;  /* 0x00000006000b7213 */ /* 0x000fce0000000000 */
[----:B------:R-:W-:Y:S08]  /*1eb00*/  I2F.RP R13, R5 ;  /* 0x00000005000d7306 */ /* 0x000ff00000209400 */
[----:B--2---:R-:W2:Y:S02]  /*1eb10*/  MUFU.RCP R2, R2 ;  /* 0x0000000200027308 */ /* 0x004ea40000001000 */
[----:B--2---:R-:W-:-:S06]  /*1eb20*/  IADD3 R2, R2, 0xffffffe, RZ ;  /* 0x0ffffffe02027810 */ /* 0x004fcc0007ffe0ff */
[----:B------:R-:W2:Y:S02]  /*1eb30*/  F2I.FTZ.U32.TRUNC.NTZ R3, R2 ;  /* 0x0000000200037305 */ /* 0x000ea4000021f000 */
[----:B-12---:R-:W-:Y:S02]  /*1eb40*/  IMAD.MOV R0, RZ, RZ, -R3 ;  /* 0x000000ffff007224 */ /* 0x006fe400078e0a03 */
[----:B------:R-:W-:Y:S02]  /*1eb50*/  IMAD.MOV.U32 R2, RZ, RZ, RZ ;  /* 0x000000ffff027224 */ /* 0x000fe400078e00ff */
[----:B------:R-:W-:Y:S01]  /*1eb60*/  IMAD.MOV.U32 R10, RZ, RZ, R0 ;  /* 0x000000ffff0a7224 */ /* 0x000fe200078e0000 */
[----:B------:R-:W-:-:S03]  /*1eb70*/  IABS R0, R9 ;  /* 0x0000000900007213 */ /* 0x000fc60000000000 */
[----:B------:R-:W-:-:S04]  /*1eb80*/  IMAD R10, R10, R4, RZ ;  /* 0x000000040a0a7224 */ /* 0x000fc800078e02ff */
[----:B------:R-:W-:-:S04]  /*1eb90*/  IMAD.HI.U32 R10, R3, R10, R2 ;  /* 0x0000000a030a7227 */ /* 0x000fc800078e0002 */
[----:B------:R-:W-:Y:S02]  /*1eba0*/  IMAD.MOV.U32 R2, RZ, RZ, R0 ;  /* 0x000000ffff027224 */ /* 0x000fe400078e0000 */
[----:B------:R-:W-:-:S05]  /*1ebb0*/  IMAD.MOV R0, RZ, RZ, -R11 ;  /* 0x000000ffff007224 */ /* 0x000fca00078e0a0b */
[----:B------:R-:W-:Y:S01]  /*1ebc0*/  MOV R3, R0 ;  /* 0x0000000000037202 */ /* 0x000fe20000000f00 */
        /* <DEDUP_REMOVED lines=45> */
.L_x_2507:
[----:B-1----:R-:W2:Y:S01]  /*1eea0*/  LDL R0, [R1+0xac] ;  /* 0x0000ac0001007983 */ /* 0x002ea20000100800 */
[----:B------:R-:W-:-:S04]  /*1eeb0*/  IMAD.MOV.U32 R4, RZ, RZ, 0x4 ;  /* 0x00000004ff047424 */ /* 0x000fc800078e00ff */
[----:B--2---:R-:W-:-:S06]  /*1eec0*/  IMAD.WIDE R4, R0, R4, c[0x0][0x590] ;  /* 0x0001640000047625 */ /* 0x004fcc00078e0204 */
[----:B------:R-:W2:Y:S01]  /*1eed0*/  LDG.E R4, [R4.64] ;  /* 0x0000000a04047981 */ /* 0x000ea2000c1e1900 */
[----:B------:R-:W-:Y:S01]  /*1eee0*/  IABS R8, R9 ;  /* 0x0000000900087213 */ /* 0x000fe20000000000 */
[----:B--2-4-:R-:W-:-:S05]  /*1eef0*/  IMAD R10, R4, R6, RZ ;  /* 0x00000006040a7224 */ /* 0x014fca00078e02ff */
[-C--:B------:R-:W-:Y:S02]  /*1ef00*/  IABS R5, R10.reuse ;  /* 0x0000000a00057213 */ /* 0x080fe40000000000 */
[----:B------:R-:W-:Y:S02]  /*1ef10*/  IABS R11, R10 ;  /* 0x0000000a000b7213 */ /* 0x000fe40000000000 */
[----:B------:R-:W1:Y:S08]  /*1ef20*/  I2F.RP R2, R5 ;  /* 0x0000000500027306 */ /* 0x000e700000209400 */
[----:B-1----:R-:W1:Y:S02]  /*1ef30*/  MUFU.RCP R2, R2 ;  /* 0x0000000200027308 */ /* 0x002e640000001000 */
[----:B-1----:R-:W-:-:S06]  /*1ef40*/  IADD3 R2, R2, 0xffffffe, RZ ;  /* 0x0ffffffe02027810 */ /* 0x002fcc0007ffe0ff */
[----:B------:R-:W1:Y:S02]  /*1ef50*/  F2I.FTZ.U32.TRUNC.NTZ R3, R2 ;  /* 0x0000000200037305 */ /* 0x000e64000021f000 */
[----:B-1----:R-:W-:Y:S02]  /*1ef60*/  IMAD.MOV R0, RZ, RZ, -R3 ;  /* 0x000000ffff007224 */ /* 0x002fe400078e0a03 */
[----:B------:R-:W-:Y:S02]  /*1ef70*/  IMAD.MOV.U32 R2, RZ, RZ, RZ ;  /* 0x000000ffff027224 */ /* 0x000fe400078e00ff */
[----:B------:R-:W-:-:S04]  /*1ef80*/  IMAD R0, R0, R5, RZ ;  /* 0x0000000500007224 */ /* 0x000fc800078e02ff */
        /* <DEDUP_REMOVED lines=12> */
[----:B------:R-:W-:-:S04]  /*1f050*/  IMAD.MOV.U32 R2, RZ, RZ, R0 ;  /* 0x000000ffff027224 */ /* 0x000fc800078e0000 */
[----:B------:R-:W-:Y:S01]  /*1f060*/  @!P1 IMAD.MOV R2, RZ, RZ, -R2 ;  /* 0x000000ffff029224 */ /* 0x000fe200078e0a02 */
[----:B------:R-:W-:-:S05]  /*1f070*/  @!P0 LOP3.LUT R2, RZ, R10, RZ, 0x33, !PT ;  /* 0x0000000aff028212 */ /* 0x000fca00078e33ff */
[----:B------:R-:W-:Y:S02]  /*1f080*/  IMAD R11, R4, R2, RZ ;  /* 0x00000002040b7224 */ /* 0x000fe400078e02ff */
[----:B------:R-:W-:-:S03]  /*1f090*/  IMAD.MOV R2, RZ, RZ, -R2 ;  /* 0x000000ffff027224 */ /* 0x000fc600078e0a02 */
[----:B------:R-:W-:Y:S01]  /*1f0a0*/  IADD3 R0, -R11, c[0x0][0x538], RZ ;  /* 0x00014e000b007a10 */ /* 0x000fe20007ffe1ff */
[----:B------:R-:W-:Y:S02]  /*1f0b0*/  IMAD R9, R10, R2, R9 ;  /* 0x000000020a097224 */ /* 0x000fe400078e0209 */
[----:B------:R-:W-:Y:S01]  /*1f0c0*/  IMAD.MOV.U32 R2, RZ, RZ, RZ ;  /* 0x000000ffff027224 */ /* 0x000fe200078e00ff */
[----:B------:R-:W-:-:S04]  /*1f0d0*/  IMNMX R0, R4, R0, PT ;  /* 0x0000000004007217 */ /* 0x000fc80003800200 */
[-C--:B------:R-:W-:Y:S02]  /*1f0e0*/  IABS R4, R0.reuse ;  /* 0x0000000000047213 */ /* 0x080fe40000000000 */
[----:B------:R-:W-:Y:S02]  /*1f0f0*/  IABS R10, R0 ;  /* 0x00000000000a7213 */ /* 0x000fe40000000000 */
[----:B------:R-:W1:Y:S08]  /*1f100*/  I2F.RP R3, R4 ;  /* 0x0000000400037306 */ /* 0x000e700000209400 */
[----:B-1----:R-:W1:Y:S02]  /*1f110*/  MUFU.RCP R3, R3 ;  /* 0x0000000300037308 */ /* 0x002e640000001000 */
[----:B-1----:R-:W-:-:S06]  /*1f120*/  IADD3 R3, R3, 0xffffffe, RZ ;  /* 0x0ffffffe03037810 */ /* 0x002fcc0007ffe0ff */
[----:B------:R-:W1:Y:S02]  /*1f130*/  F2I.FTZ.U32.TRUNC.NTZ R3, R3 ;  /* 0x0000000300037305 */ /* 0x000e64000021f000 */
[----:B-1----:R-:W-:-:S05]  /*1f140*/  IADD3 R5, RZ, -R3, RZ ;  /* 0x80000003ff057210 */ /* 0x002fca0007ffe0ff */
[----:B------:R-:W-:Y:S01]  /*1f150*/  IMAD.MOV.U32 R8, RZ, RZ, R5 ;  /* 0x000000ffff087224 */ /* 0x000fe200078e0005 */
        /* <DEDUP_REMOVED lines=21> */
.L_x_2508:
[----:B------:R-:W-:Y:S05]  /*1f2b0*/  BSYNC B0 ;  /* 0x0000000000007941 */ /* 0x000fea0003800000 */
.L_x_2506:
[----:B------:R-:W-:-:S04]  /*1f2c0*/  LOP3.LUT R2, RZ, R2, RZ, 0x33, !PT ;  /* 0x00000002ff027212 */ /* 0x000fc800078e33ff */
[----:B-1----:R-:W-:-:S05]  /*1f2d0*/  IADD3 R0, R2, R6, RZ ;  /* 0x0000000602007210 */ /* 0x002fca0007ffe0ff */
[----:B------:R1:W-:Y:S01]  /*1f2e0*/  STL [R1+0x15c], R0 ;  /* 0x00015c0001007387 */ /* 0x0003e20000100800 */
[----:B------:R-:W-:Y:S05]  /*1f2f0*/  BRA `(.L_x_2509) ;  /* 0x0000005000007947 */ /* 0x000fea0003800000 */
.L_x_2497:
[----:B------:R-:W-:Y:S01]  /*1f300*/  MOV R0, c[0x0][0x53c] ;  /* 0x00014f0000007a02 */ /* 0x000fe20000000f00 */
[----:B------:R1:W-:Y:S04]  /*1f310*/  STL [R1+0xd4], R10 ;  /* 0x0000d40a01007387 */ /* 0x0003e80000100800 */
[----:B------:R1:W-:Y:S04]  /*1f320*/  STL [R1+0x15c], RZ ;  /* 0x00015cff01007387 */ /* 0x0003e80000100800 */
[----:B------:R1:W-:Y:S04]  /*1f330*/  STL [R1+0xa8], RZ ;  /* 0x0000a8ff01007387 */ /* 0x0003e80000100800 */
[----:B------:R1:W-:Y:S02]  /*1f340*/  STL [R1+0xac], R0 ;  /* 0x0000ac0001007387 */ /* 0x0003e40000100800 */
.L_x_2509:
[----:B------:R-:W-:Y:S05]  /*1f350*/  BSYNC B1 ;  /* 0x0000000000017941 */ /* 0x000fea0003800000 */
.L_x_2495:
[----:B-1----:R-:W3:Y:S04]  /*1f360*/  LDL R0, [R1+0xd4] ;  /* 0x0000d40001007983 */ /* 0x002ee80000100800 */
[----:B--2---:R-:W2:Y:S04]  /*1f370*/  LDL R4, [R1+0x15c] ;  /* 0x00015c0001047983 */ /* 0x004ea80000100800 */
[----:B------:R-:W4:Y:S04]  /*1f380*/  LDL R3, [R1+0xa8] ;  /* 0x0000a80001037983 */ /* 0x000f280000100800 */
[----:B------:R-:W5:Y:S01]  /*1f390*/  LDL R2, [R1+0xac] ;  /* 0x0000ac0001027983 */ /* 0x000f620000100800 */
[----:B------:R-:W-:Y:S03]  /*1f3a0*/  WARPSYNC 0xffffffff ;  /* 0xffffffff00007948 */ /* 0x000fe60003800000 */
[----:B------:R-:W-:Y:S01]  /*1f3b0*/  BAR.SYNC.DEFER_BLOCKING 0x4, 0x100 ;  /* 0x0104000000007b1d */ /* 0x000fe20000010000 */
[----:B------:R-:W-:-:S02]  /*1f3c0*/  ISETP.NE.AND P0, PT, R14, RZ, PT ;  /* 0x000000ff0e00720c */ /* 0x000fc40003f05270 */
[----:B---3--:R-:W-:Y:S01]  /*1f3d0*/  MOV R8, R0 ;  /* 0x0000000000087202 */ /* 0x008fe20000000f00 */
[----:B--2---:R-:W-:Y:S02]  /*1f3e0*/  IMAD.MOV.U32 R9, RZ, RZ, R4 ;  /* 0x000000ffff097224 */ /* 0x004fe400078e0004 */
[----:B----4-:R-:W-:Y:S01]  /*1f3f0*/  IMAD.MOV.U32 R10, RZ, RZ, R3 ;  /* 0x000000ffff0a7224 */ /* 0x010fe200078e0003 */
[----:B-----5:R-:W-:-:S07]  /*1f400*/  MOV R11, R2 ;  /* 0x00000002000b7202 */ /* 0x020fce0000000f00 */
[----:B------:R1:W-:Y:S04]  /*1f410*/  @!P0 STS.128 [0x20080], R8 ;  /* 0x02008008ff008388 */ /* 0x0003e80000000c00 */
[----:B------:R-:W-:Y:S06]  /*1f420*/  BAR.ARV 0x5, 0x100 ;  /* 0x0144000000007b1d */ /* 0x000fec0000002000 */
.L_x_2490:
[----:B-1----:R-:W3:Y:S02]  /*1f430*/  LDL R0, [R1+0xac] ;  /* 0x0000ac0001007983 */ /* 0x002ee40000100800 */
[----:B---3--:R-:W-:-:S13]  /*1f440*/  ISETP.GE.AND P0, PT, R0, c[0x0][0x53c], PT ;  /* 0x00014f0000007a0c */ /* 0x008fda0003f06270 */
[----:B--2---:R-:W-:Y:S01]  /*1f450*/  @P0 CALL.REL.NOINC `(.L_x_2510) ;  /* 0x0000001000000944 */ /* 0x004fe20003c00000 */
[----:B------:R-:W-:Y:S05]  /*1f460*/  BRA `(.L_x_2511) ;  /* 0xfffe2da000007947 */ /* 0x000fea000383ffff */
.L_x_2510:
[----:B------:R-:W-:Y:S05]  /*1f470*/  EXIT ;  /* 0x000000000000794d */ /* 0x000fea0003800000 */
.L_x_2266:
[----:B------:R-:W-:Y:S01]  /*1f480*/  IMAD.MOV.U32 R0, RZ, RZ, R5 ;  /* 0x000000ffff007224 */ /* 0x000fe200078e0005 */
[----:B------:R-:W-:Y:S02]  /*1f490*/  MOV R3, 0x1 ;  /* 0x0000000100037802 */ /* 0x000fe40000000f00 */
[----:B------:R-:W-:Y:S02]  /*1f4a0*/  MOV R2, 0x1f4c0 ;  /* 0x0001f4c000027802 */ /* 0x000fe40000000f00 */
[----:B------:R-:W-:Y:S05]  /*1f4b0*/  CALL.REL.NOINC `($__internal_41_$__cuda_sm70_shflsync_up_p) ;  /* 0x0000d8c000007944 */ /* 0x000fea0003c00000 */
[----:B------:R-:W-:Y:S01]  /*1f4c0*/  MOV R0, R4 ;  /* 0x0000000400007202 */ /* 0x000fe20000000f00 */
[----:B------:R-:W-:Y:S05]  /*1f4d0*/  BRA `(.L_x_2512) ;  /* 0xfffe100000007947 */ /* 0x000fea000383ffff */
.L_x_2267:
[----:B------:R-:W-:Y:S01]  /*1f4e0*/  IMAD.MOV.U32 R0, RZ, RZ, R5 ;  /* 0x000000ffff007224 */ /* 0x000fe200078e0005 */
[----:B------:R-:W-:Y:S02]  /*1f4f0*/  MOV R3, 0x2 ;  /* 0x0000000200037802 */ /* 0x000fe40000000f00 */
[----:B------:R-:W-:Y:S02]  /*1f500*/  MOV R2, 0x1f520 ;  /* 0x0001f52000027802 */ /* 0x000fe40000000f00 */
[----:B------:R-:W-:Y:S05]  /*1f510*/  CALL.REL.NOINC `($__internal_41_$__cuda_sm70_shflsync_up_p) ;  /* 0x0000d86000007944 */ /* 0x000fea0003c00000 */
[----:B------:R-:W-:Y:S01]  /*1f520*/  SEL R4, R4, RZ, P4 ;  /* 0x000000ff04047207 */ /* 0x000fe20002000000 */
[----:B------:R-:W-:Y:S01]  /*1f530*/  IMAD.MOV.U32 R3, RZ, RZ, 0x4 ;  /* 0x00000004ff037424 */ /* 0x000fe200078e00ff */
[----:B------:R-:W-:-:S03]  /*1f540*/  MOV R2, 0x1f570 ;  /* 0x0001f57000027802 */ /* 0x000fc60000000f00 */
[----:B------:R-:W-:Y:S02]  /*1f550*/  IMAD.IADD R0, R5, 0x1, R4 ;  /* 0x0000000105007824 */ /* 0x000fe400078e0204 */
        /* <DEDUP_REMOVED lines=13> */
[----:B------:R-:W-:Y:S02]  /*1f630*/  MOV R236, 0x1f ;  /* 0x0000001f00ec7802 */ /* 0x000fe40000000f00 */
[----:B------:R-:W-:Y:S01]  /*1f640*/  MOV R3, 0x1f680 ;  /* 0x0001f68000037802 */ /* 0x000fe20000000f00 */
[----:B------:R-:W-:-:S04]  /*1f650*/  IMAD.IADD R4, R0, 0x1, R4 ;  /* 0x0000000100047824 */ /* 0x000fc800078e0204 */
[----:B------:R-:W-:Y:S02]  /*1f660*/  IMAD.MOV.U32 R235, RZ, RZ, R4 ;  /* 0x000000ffffeb7224 */ /* 0x000fe400078e0004 */
[----:B------:R-:W-:Y:S05]  /*1f670*/  CALL.REL.NOINC `($__internal_40_$__cuda_sm70_shflsync_idx_p) ;  /* 0x0000d6a000007944 */ /* 0x000fea0003c00000 */
[----:B------:R-:W-:Y:S01]  /*1f680*/  MOV R0, R237 ;  /* 0x000000ed00007202 */ /* 0x000fe20000000f00 */
[----:B------:R-:W-:Y:S05]  /*1f690*/  BRA `(.L_x_2513) ;  /* 0xfffe0f4000007947 */ /* 0x000fea000383ffff */
.L_x_2269:
[----:B------:R-:W-:Y:S02]  /*1f6a0*/  SEL R0, RZ, 0x1, P0 ;  /* 0x00000001ff007807 */ /* 0x000fe40000000000 */
[----:B------:R-:W-:Y:S02]  /*1f6b0*/  MOV R2, 0x1f6d0 ;  /* 0x0001f6d000027802 */ /* 0x000fe40000000f00 */
[----:B------:R-:W-:Y:S05]  /*1f6c0*/  CALL.REL.NOINC `($__internal_42_$__cuda_sm70_votesync_ballot) ;  /* 0x0000d71000007944 */ /* 0x000fea0003c00000 */
[----:B------:R-:W-:Y:S01]  /*1f6d0*/  MOV R7, R0 ;  /* 0x0000000000077202 */ /* 0x000fe20000000f00 */
[----:B------:R-:W-:Y:S05]  /*1f6e0*/  BRA `(.L_x_2514) ;  /* 0xfffe0f8000007947 */ /* 0x000fea000383ffff */
.L_x_2270:
[----:B------:R-:W-:Y:S01]  /*1f6f0*/  IMAD.MOV.U32 R235, RZ, RZ, R9 ;  /* 0x000000ffffeb7224 */ /* 0x000fe200078e0009 */
[----:B-1----:R-:W-:Y:S01]  /*1f700*/  MOV R2, R0 ;  /* 0x0000000000027202 */ /* 0x002fe20000000f00 */
[----:B------:R-:W-:Y:S01]  /*1f710*/  IMAD.MOV.U32 R236, RZ, RZ, 0x1f ;  /* 0x0000001fffec7424 */ /* 0x000fe200078e00ff */
[----:B------:R-:W-:Y:S02]  /*1f720*/  MOV R3, 0x1f740 ;  /* 0x0001f74000037802 */ /* 0x000fe40000000f00 */
[----:B------:R-:W-:Y:S05]  /*1f730*/  CALL.REL.NOINC `($__internal_40_$__cuda_sm70_shflsync_idx_p) ;  /* 0x0000d5e000007944 */ /* 0x000fea0003c00000 */
[----:B------:R-:W-:Y:S01]  /*1f740*/  IMAD.MOV.U32 R12, RZ, RZ, R237 ;  /* 0x000000ffff0c7224 */ /* 0x000fe200078e00ed */
[----:B------:R-:W-:Y:S01]  /*1f750*/  MOV R235, R8 ;  /* 0x0000000800eb7202 */ /* 0x000fe20000000f00 */
[----:B------:R-:W-:Y:S01]  /*1f760*/  IMAD.MOV.U32 R5, RZ, RZ, RZ ;  /* 0x000000ffff057224 */ /* 0x000fe200078e00ff */
[----:B------:R-:W-:Y:S01]  /*1f770*/  MOV R2, R0 ;  /* 0x0000000000027202 */ /* 0x000fe20000000f00 */
[----:B------:R-:W-:Y:S01]  /*1f780*/  IMAD.MOV.U32 R236, RZ, RZ, 0x1f ;  /* 0x0000001fffec7424 */ /* 0x000fe200078e00ff */
[----:B------:R-:W-:-:S02]  /*1f790*/  MOV R3, 0x1f7b0 ;  /* 0x0001f7b000037802 */ /* 0x000fc40000000f00 */
[----:B------:R-:W-:Y:S05]  /*1f7a0*/  CALL.REL.NOINC `($__internal_40_$__cuda_sm70_shflsync_idx_p) ;  /* 0x0000d57000007944 */ /* 0x000fea0003c00000 */
[----:B------:R-:W-:Y:S01]  /*1f7b0*/  MOV R9, R237 ;  /* 0x000000ed00097202 */ /* 0x000fe20000000f00 */
[----:B------:R-:W-:Y:S05]  /*1f7c0*/  BRA `(.L_x_2515) ;  /* 0xfffe0f1000007947 */ /* 0x000fea000383ffff */
.L_x_2273:
[----:B------:R-:W-:Y:S01]  /*1f7d0*/  IMAD.MOV.U32 R235, RZ, RZ, R4 ;  /* 0x000000ffffeb7224 */ /* 0x000fe200078e0004 */
[----:B-1----:R-:W-:Y:S01]  /*1f7e0*/  MOV R2, R0 ;  /* 0x0000000000027202 */ /* 0x002fe20000000f00 */
[----:B------:R-:W-:Y:S01]  /*1f7f0*/  IMAD.MOV.U32 R236, RZ, RZ, 0x1f ;  /* 0x0000001fffec7424 */ /* 0x000fe200078e00ff */
[----:B------:R-:W-:-:S02]  /*1f800*/  MOV R3, 0x1f820 ;  /* 0x0001f82000037802 */ /* 0x000fc40000000f00 */
[----:B---34-:R-:W-:Y:S05]  /*1f810*/  CALL.REL.NOINC `($__internal_40_$__cuda_sm70_shflsync_idx_p) ;  /* 0x0000d50000007944 */ /* 0x018fea0003c00000 */
[----:B------:R-:W-:Y:S01]  /*1f820*/  MOV R5, R237 ;  /* 0x000000ed00057202 */ /* 0x000fe20000000f00 */
[----:B------:R-:W-:Y:S05]  /*1f830*/  BRA `(.L_x_2272) ;  /* 0xfffe0f0000007947 */ /* 0x000fea000383ffff */
.L_x_2344:
[----:B-1----:R-:W-:Y:S01]  /*1f840*/  IMAD.MOV.U32 R235, RZ, RZ, R13 ;  /* 0x000000ffffeb7224 */ /* 0x002fe200078e000d */
[----:B------:R-:W-:Y:S01]  /*1f850*/  MOV R2, RZ ;  /* 0x000000ff00027202 */ /* 0x000fe20000000f00 */
[----:B------:R-:W-:Y:S01]  /*1f860*/  IMAD.MOV.U32 R236, RZ, RZ, 0x181f ;  /* 0x0000181fffec7424 */ /* 0x000fe200078e00ff */
[----:B------:R-:W-:-:S02]  /*1f870*/  MOV R3, 0x1f890 ;  /* 0x0001f89000037802 */ /* 0x000fc40000000f00 */
[----:B-----5:R-:W-:Y:S05]  /*1f880*/  CALL.REL.NOINC `($__internal_40_$__cuda_sm70_shflsync_idx_p) ;  /* 0x0000d49000007944 */ /* 0x020fea0003c00000 */
[----:B------:R-:W-:Y:S01]  /*1f890*/  MOV R4, R237 ;  /* 0x000000ed00047202 */ /* 0x000fe20000000f00 */
[----:B------:R-:W-:Y:S05]  /*1f8a0*/  BRA `(.L_x_2516) ;  /* 0xfffeafc000007947 */ /* 0x000fea000383ffff */
.L_x_2345:
[----:B------:R-:W-:Y:S01]  /*1f8b0*/  IMAD.MOV.U32 R235, RZ, RZ, R17 ;  /* 0x000000ffffeb7224 */ /* 0x000fe200078e0011 */
[----:B------:R-:W-:Y:S01]  /*1f8c0*/  MOV R2, RZ ;  /* 0x000000ff00027202 */ /* 0x000fe20000000f00 */
[----:B------:R-:W-:Y:S01]  /*1f8d0*/  IMAD.MOV.U32 R236, RZ, RZ, 0x181f ;  /* 0x0000181fffec7424 */ /* 0x000fe200078e00ff */
[----:B------:R-:W-:-:S02]  /*1f8e0*/  MOV R3, 0x1f900 ;  /* 0x0001f90000037802 */ /* 0x000fc40000000f00 */
[----:B-12--5:R-:W-:Y:S05]  /*1f8f0*/  CALL.REL.NOINC `($__internal_40_$__cuda_sm70_shflsync_idx_p) ;  /* 0x0000d42000007944 */ /* 0x026fea0003c00000 */
[----:B------:R-:W-:Y:S01]  /*1f900*/  MOV R0, R237 ;  /* 0x000000ed00007202 */ /* 0x000fe20000000f00 */
[----:B------:R-:W-:Y:S05]  /*1f910*/  BRA `(.L_x_2517) ;  /* 0xfffeaf7000007947 */ /* 0x000fea000383ffff */
.L_x_2348:
[----:B------:R-:W-:Y:S01]  /*1f920*/  IMAD.MOV.U32 R235, RZ, RZ, R13 ;  /* 0x000000ffffeb7224 */ /* 0x000fe200078e000d */
[----:B--2---:R-:W-:Y:S01]  /*1f930*/  MOV R2, 0x1 ;  /* 0x0000000100027802 */ /* 0x004fe20000000f00 */
[----:B------:R-:W-:Y:S01]  /*1f940*/  IMAD.MOV.U32 R236, RZ, RZ, 0x181f ;  /* 0x0000181fffec7424 */ /* 0x000fe200078e00ff */
[----:B------:R-:W-:-:S02]  /*1f950*/  MOV R3, 0x1f970 ;  /* 0x0001f97000037802 */ /* 0x000fc40000000f00 */
[----:B-1-345:R-:W-:Y:S05]  /*1f960*/  CALL.REL.NOINC `($__internal_40_$__cuda_sm70_shflsync_idx_p) ;  /* 0x0000d3b000007944 */ /* 0x03afea0003c00000 */
[----:B------:R-:W-:Y:S01]  /*1f970*/  IMAD.MOV.U32 R4, RZ, RZ, R237 ;  /* 0x000000ffff047224 */ /* 0x000fe200078e00ed */
[----:B------:R-:W-:Y:S01]  /*1f980*/  MOV R2, 0x1 ;  /* 0x0000000100027802 */ /* 0x000fe20000000f00 */
[----:B------:R-:W-:Y:S01]  /*1f990*/  IMAD.MOV.U32 R235, RZ, RZ, R17 ;  /* 0x000000ffffeb7224 */ /* 0x000fe200078e0011 */
[----:B------:R-:W-:-:S02]  /*1f9a0*/  MOV R236, 0x181f ;  /* 0x0000181f00ec7802 */ /* 0x000fc40000000f00 */
[----:B------:R-:W-:Y:S02]  /*1f9b0*/  MOV R3, 0x1f9d0 ;  /* 0x0001f9d000037802 */ /* 0x000fe40000000f00 */
[----:B------:R-:W-:Y:S05]  /*1f9c0*/  CALL.REL.NOINC `($__internal_40_$__cuda_sm70_shflsync_idx_p) ;  /* 0x0000d35000007944 */ /* 0x000fea0003c00000 */
[----:B------:R-:W-:Y:S01]  /*1f9d0*/  MOV R0, R237 ;  /* 0x000000ed00007202 */ /* 0x000fe20000000f00 */
[----:B------:R-:W-:Y:S05]  /*1f9e0*/  BRA `(.L_x_2518) ;  /* 0xfffeb02000007947 */ /* 0x000fea000383ffff */
.L_x_2351:
[----:B------:R-:W-:Y:S01]  /*1f9f0*/  IMAD.MOV.U32 R235, RZ, RZ, R13 ;  /* 0x000000ffffeb7224 */ /* 0x000fe200078e000d */
[----:B-1----:R-:W-:Y:S01]  /*1fa00*/  MOV R2, 0x2 ;  /* 0x0000000200027802 */ /* 0x002fe20000000f00 */
[----:B------:R-:W-:Y:S01]  /*1fa10*/  IMAD.MOV.U32 R236, RZ, RZ, 0x181f ;  /* 0x0000181fffec7424 */ /* 0x000fe200078e00ff */
[----:B------:R-:W-:Y:S02]  /*1fa20*/  MOV R3, 0x1fa40 ;  /* 0x0001fa4000037802 */ /* 0x000fe40000000f00 */
[----:B--2345:R-:W-:Y:S05]  /*1fa30*/  CALL.REL.NOINC `($__internal_40_$__cuda_sm70_shflsync_idx_p) ;  /* 0x0000d2e000007944 */ /* 0x03cfea0003c00000 */
[----:B------:R-:W-:Y:S01]  /*1fa40*/  MOV R4, R237 ;  /* 0x000000ed00047202 */ /* 0x000fe20000000f00 */
[----:B------:R-:W-:Y:S05]  /*1fa50*/  BRA `(.L_x_2519) ;  /* 0xfffeb12000007947 */ /* 0x000fea000383ffff */
.L_x_2352:
[----:B------:R-:W-:Y:S01]  /*1fa60*/  IMAD.MOV.U32 R235, RZ, RZ, R17 ;  /* 0x000000ffffeb7224 */ /* 0x000fe200078e0011 */
[----:B------:R-:W-:Y:S01]  /*1fa70*/  MOV R2, 0x2 ;  /* 0x0000000200027802 */ /* 0x000fe20000000f00 */
[----:B------:R-:W-:Y:S01]  /*1fa80*/  IMAD.MOV.U32 R236, RZ, RZ, 0x181f ;  /* 0x0000181fffec7424 */ /* 0x000fe200078e00ff */
[----:B------:R-:W-:Y:S02]  /*1fa90*/  MOV R3, 0x1fab0 ;  /* 0x0001fab000037802 */ /* 0x000fe40000000f00 */
[----:B-12345:R-:W-:Y:S05]  /*1faa0*/  CALL.REL.NOINC `($__internal_40_$__cuda_sm70_shflsync_idx_p) ;  /* 0x0000d27000007944 */ /* 0x03efea0003c00000 */
[----:B------:R-:W-:Y:S01]  /*1fab0*/  MOV R0, R237 ;  /* 0x000000ed00007202 */ /* 0x000fe20000000f00 */
[----:B------:R-:W-:Y:S05]  /*1fac0*/  BRA `(.L_x_2520) ;  /* 0xfffeb0d000007947 */ /* 0x000fea000383ffff */
.L_x_2355:
[----:B------:R-:W-:Y:S01]  /*1fad0*/  IMAD.MOV.U32 R235, RZ, RZ, R13 ;  /* 0x000000ffffeb7224 */ /* 0x000fe200078e000d */
[----:B-1----:R-:W-:Y:S01]  /*1fae0*/  MOV R2, 0x3 ;  /* 0x0000000300027802 */ /* 0x002fe20000000f00 */
[----:B------:R-:W-:Y:S01]  /*1faf0*/  IMAD.MOV.U32 R236, RZ, RZ, 0x181f ;  /* 0x0000181fffec7424 */ /* 0x000fe200078e00ff */
[----:B------:R-:W-:-:S02]  /*1fb00*/  MOV R3, 0x1fb20 ;  /* 0x0001fb2000037802 */ /* 0x000fc40000000f00 */
[----:B--2345:R-:W-:Y:S05]  /*1fb10*/  CALL.REL.NOINC `($__internal_40_$__cuda_sm70_shflsync_idx_p) ;  /* 0x0000d20000007944 */ /* 0x03cfea0003c00000 */
        /* <DEDUP_REMOVED lines=8> */
.L_x_2357:
[----:B------:R-:W-:Y:S01]  /*1fba0*/  IMAD.MOV.U32 R235, RZ, RZ, R4 ;  /* 0x000000ffffeb7224 */ /* 0x000fe200078e0004 */
[----:B------:R-:W-:Y:S01]  /*1fbb0*/  MOV R2, RZ ;  /* 0x000000ff00027202 */ /* 0x000fe20000000f00 */
[----:B------:R-:W-:Y:S01]  /*1fbc0*/  IMAD.MOV.U32 R236, RZ, RZ, 0x181f ;  /* 0x0000181fffec7424 */ /* 0x000fe200078e00ff */
[----:B------:R-:W-:Y:S02]  /*1fbd0*/  MOV R3, 0x1fbf0 ;  /* 0x0001fbf000037802 */ /* 0x000fe40000000f00 */
[----:B-1234-:R-:W-:Y:S05]  /*1fbe0*/  CALL.REL.NOINC `($__internal_40_$__cuda_sm70_shflsync_idx_p) ;  /* 0x0000d13000007944 */ /* 0x01efea0003c00000 */
[----:B------:R-:W-:Y:S01]  /*1fbf0*/  MOV R3, R237 ;  /* 0x000000ed00037202 */ /* 0x000fe20000000f00 */
[----:B------:R-:W-:Y:S05]  /*1fc00*/  BRA `(.L_x_2522) ;  /* 0xfffebd6000007947 */ /* 0x000fea000383ffff */
.L_x_2360:
[----:B------:R-:W-:Y:S01]  /*1fc10*/  IMAD.MOV.U32 R235, RZ, RZ, R4 ;  /* 0x000000ffffeb7224 */ /* 0x000fe200078e0004 */
[----:B------:R-:W-:Y:S01]  /*1fc20*/  MOV R2, 0x1 ;  /* 0x0000000100027802 */ /* 0x000fe20000000f00 */
[----:B------:R-:W-:Y:S01]  /*1fc30*/  IMAD.MOV.U32 R236, RZ, RZ, 0x181f ;  /* 0x0000181fffec7424 */ /* 0x000fe200078e00ff */
[----:B------:R-:W-:Y:S02]  /*1fc40*/  MOV R3, 0x1fc60 ;  /* 0x0001fc6000037802 */ /* 0x000fe40000000f00 */
[----:B-1-3--:R-:W-:Y:S05]  /*1fc50*/  CALL.REL.NOINC `($__internal_40_$__cuda_sm70_shflsync_idx_p) ;  /* 0x0000d0c000007944 */ /* 0x00afea0003c00000 */
        /* <DEDUP_REMOVED lines=8> */
.L_x_2363:
[----:B------:R-:W-:Y:S01]  /*1fce0*/  IMAD.MOV.U32 R235, RZ, RZ, R6 ;  /* 0x000000ffffeb7224 */ /* 0x000fe200078e0006 */
[----:B------:R-:W-:Y:S01]  /*1fcf0*/  MOV R2, RZ ;  /* 0x000000ff00027202 */ /* 0x000fe20000000f00 */
[----:B------:R-:W-:Y:S01]  /*1fd00*/  IMAD.MOV.U32 R236, RZ, RZ, 0x181f ;  /* 0x0000181fffec7424 */ /* 0x000fe200078e00ff */
[----:B------:R-:W-:Y:S02]  /*1fd10*/  MOV R3, 0x1fd30 ;  /* 0x0001fd3000037802 */ /* 0x000fe40000000f00 */
[----:B------:R-:W-:Y:S05]  /*1fd20*/  CALL.REL.NOINC `($__internal_40_$__cuda_sm70_shflsync_idx_p) ;  /* 0x0000cff000007944 */ /* 0x000fea0003c00000 */
[----:B------:R-:W-:Y:S01]  /*1fd30*/  MOV R4, R237 ;  /* 0x000000ed00047202 */ /* 0x000fe20000000f00 */
[----:B------:R-:W-:Y:S05]  /*1fd40*/  BRA `(.L_x_2524) ;  /* 0xfffeccc000007947 */ /* 0x000fea000383ffff */
.L_x_2364:
[----:B------:R-:W-:Y:S01]  /*1fd50*/  IMAD.MOV.U32 R235, RZ, RZ, R13 ;  /* 0x000000ffffeb7224 */ /* 0x000fe200078e000d */
[----:B------:R-:W-:Y:S01]  /*1fd60*/  MOV R2, RZ ;  /* 0x000000ff00027202 */ /* 0x000fe20000000f00 */
[----:B------:R-:W-:Y:S01]  /*1fd70*/  IMAD.MOV.U32 R236, RZ, RZ, 0x181f ;  /* 0x0000181fffec7424 */ /* 0x000fe200078e00ff */
[----:B------:R-:W-:Y:S02]  /*1fd80*/  MOV R3, 0x1fda0 ;  /* 0x0001fda000037802 */ /* 0x000fe40000000f00 */
[----:B-12---:R-:W-:Y:S05]  /*1fd90*/  CALL.REL.NOINC `($__internal_40_$__cuda_sm70_shflsync_idx_p) ;  /* 0x0000cf8000007944 */ /* 0x006fea0003c00000 */
[----:B------:R-:W-:Y:S01]  /*1fda0*/  MOV R0, R237 ;  /* 0x000000ed00007202 */ /* 0x000fe20000000f00 */
[----:B------:R-:W-:Y:S05]  /*1fdb0*/  BRA `(.L_x_2525) ;  /* 0xfffecc7000007947 */ /* 0x000fea000383ffff */
.L_x_2367:
[----:B------:R-:W-:Y:S01]  /*1fdc0*/  IMAD.MOV.U32 R235, RZ, RZ, R6 ;  /* 0x000000ffffeb7224 */ /* 0x000fe200078e0006 */
[----:B--2---:R-:W-:Y:S01]  /*1fdd0*/  MOV R2, 0x1 ;  /* 0x0000000100027802 */ /* 0x004fe20000000f00 */
[----:B------:R-:W-:Y:S01]  /*1fde0*/  IMAD.MOV.U32 R236, RZ, RZ, 0x181f ;  /* 0x0000181fffec7424 */ /* 0x000fe200078e00ff */
[----:B------:R-:W-:-:S02]  /*1fdf0*/  MOV R3, 0x1fe10 ;  /* 0x0001fe1000037802 */ /* 0x000fc40000000f00 */
[----:B-1-34-:R-:W-:Y:S05]  /*1fe00*/  CALL.REL.NOINC `($__internal_40_$__cuda_sm70_shflsync_idx_p) ;  /* 0x0000cf1000007944 */ /* 0x01afea0003c00000 */
        /* <DEDUP_REMOVED lines=8> */
.L_x_2368:
[----:B------:R-:W-:Y:S01]  /*1fe90*/  IMAD.MOV.U32 R235, RZ, RZ, R4 ;  /* 0x000000ffffeb7224 */ /* 0x000fe200078e0004 */
[----:B------:R-:W-:Y:S01]  /*1fea0*/  MOV R2, RZ ;  /* 0x000000ff00027202 */ /* 0x000fe20000000f00 */
[----:B------:R-:W-:Y:S01]  /*1feb0*/  IMAD.MOV.U32 R236, RZ, RZ, 0x1c1f ;  /* 0x00001c1fffec7424 */ /* 0x000fe200078e00ff */
[----:B------:R-:W-:Y:S02]  /*1fec0*/  MOV R3, 0x1fee0 ;  /* 0x0001fee000037802 */ /* 0x000fe40000000f00 */
[----:B------:R-:W-:Y:S05]  /*1fed0*/  CALL.REL.NOINC `($__internal_40_$__cuda_sm70_shflsync_idx_p) ;  /* 0x0000ce4000007944 */ /* 0x000fea0003c00000 */
[----:B------:R-:W-:Y:S01]  /*1fee0*/  MOV R3, R237 ;  /* 0x000000ed00037202 */ /* 0x000fe20000000f00 */
[----:B------:R-:W-:Y:S05]  /*1fef0*/  BRA `(.L_x_2527) ;  /* 0xfffed17000007947 */ /* 0x000fea000383ffff */
.L_x_2373:
[----:B------:R-:W-:Y:S01]  /*1ff00*/  IMAD.MOV.U32 R235, RZ, RZ, R4 ;  /* 0x000000ffffeb7224 */ /* 0x000fe200078e0004 */
[----:B------:R-:W-:Y:S01]  /*1ff10*/  MOV R2, 0x1 ;  /* 0x0000000100027802 */ /* 0x000fe20000000f00 */
[----:B------:R-:W-:Y:S01]  /*1ff20*/  IMAD.MOV.U32 R236, RZ, RZ, 0x1c1f ;  /* 0x00001c1fffec7424 */ /* 0x000fe200078e00ff */
[----:B------:R-:W-:Y:S02]  /*1ff30*/  MOV R3, 0x1ff50 ;  /* 0x0001ff5000037802 */ /* 0x000fe40000000f00 */
[----:B-1----:R-:W-:Y:S05]  /*1ff40*/  CALL.REL.NOINC `($__internal_40_$__cuda_sm70_shflsync_idx_p) ;  /* 0x0000cdd000007944 */ /* 0x002fea0003c00000 */
[----:B------:R-:W-:Y:S01]  /*1ff50*/  MOV R3, R237 ;  /* 0x000000ed00037202 */ /* 0x000fe20000000f00 */
[----:B------:R-:W-:Y:S05]  /*1ff60*/  BRA `(.L_x_2528) ;  /* 0xfffed68000007947 */ /* 0x000fea000383ffff */
.L_x_2378:
[----:B------:R-:W-:Y:S01]  /*1ff70*/  IMAD.MOV.U32 R0, RZ, RZ, R13 ;  /* 0x000000ffff007224 */ /* 0x000fe200078e000d */
[----:B------:R-:W-:-:S02]  /*1ff80*/  MOV R3, 0x2 ;  /* 0x0000000200037802 */ /* 0x000fc40000000f00 */
[----:B------:R-:W-:Y:S02]  /*1ff90*/  MOV R2, 0x1ffb0 ;  /* 0x0001ffb000027802 */ /* 0x000fe40000000f00 */
[----:B------:R-:W-:Y:S05]  /*1ffa0*/  CALL.REL.NOINC `($__internal_39_$__cuda_sm70_shflsync_bfly_p) ;  /* 0x0000cd1000007944 */ /* 0x000fea0003c00000 */
[----:B------:R-:W-:Y:S05]  /*1ffb0*/  BRA `(.L_x_2529) ;  /* 0xfffedbe000007947 */ /* 0x000fea000383ffff */
.L_x_2379:
[----:B------:R-:W-:Y:S01]  /*1ffc0*/  IMAD.MOV.U32 R0, RZ, RZ, R13 ;  /* 0x000000ffff007224 */ /* 0x000fe200078e000d */
[----:B------:R-:W-:Y:S02]  /*1ffd0*/  MOV R3, 0x1 ;  /* 0x0000000100037802 */ /* 0x000fe40000000f00 */
[----:B------:R-:W-:Y:S02]  /*1ffe0*/  MOV R2, 0x20000 ;  /* 0x0002000000027802 */ /* 0x000fe40000000f00 */
[----:B------:R-:W-:Y:S05]  /*1fff0*/  CALL.REL.NOINC `($__internal_39_$__cuda_sm70_shflsync_bfly_p) ;  /* 0x0000ccc000007944 */ /* 0x000fea0003c00000 */
[----:B------:R-:W-:Y:S01]  /*20000*/  FMNMX.FTZ R13, R13, R172, !PT ;  /* 0x000000ac0d0d7209 */ /* 0x000fe20007810000 */
[----:B------:R-:W-:Y:S01]  /*20010*/  IMAD.MOV.U32 R0, RZ, RZ, R6 ;  /* 0x000000ffff007224 */ /* 0x000fe200078e0006 */
[----:B------:R-:W-:Y:S01]  /*20020*/  MOV R2, 0x20050 ;  /* 0x0002005000027802 */ /* 0x000fe20000000f00 */
[----:B------:R-:W-:Y:S02]  /*20030*/  IMAD.MOV.U32 R3, RZ, RZ, 0x2 ;  /* 0x00000002ff037424 */ /* 0x000fe400078e00ff */
[----:B------:R-:W-:Y:S05]  /*20040*/  CALL.REL.NOINC `($__internal_39_$__cuda_sm70_shflsync_bfly_p) ;  /* 0x0000cc7000007944 */ /* 0x000fea0003c00000 */
[----:B------:R-:W-:Y:S01]  /*20050*/  FMNMX.FTZ R6, R6, R172, !PT ;  /* 0x000000ac06067209 */ /* 0x000fe20007810000 */
[----:B------:R-:W-:Y:S01]  /*20060*/  IMAD.MOV.U32 R3, RZ, RZ, 0x1 ;  /* 0x00000001ff037424 */ /* 0x000fe200078e00ff */
[----:B------:R-:W-:-:S03]  /*20070*/  MOV R2, 0x200a0 ;  /* 0x000200a000027802 */ /* 0x000fc60000000f00 */
[----:B------:R-:W-:Y:S02]  /*20080*/  IMAD.MOV.U32 R0, RZ, RZ, R6 ;  /* 0x000000ffff007224 */ /* 0x000fe400078e0006 */
[----:B------:R-:W-:Y:S05]  /*20090*/  CALL.REL.NOINC `($__internal_39_$__cuda_sm70_shflsync_bfly_p) ;  /* 0x0000cc2000007944 */ /* 0x000fea0003c00000 */
[----:B------:R-:W-:Y:S05]  /*200a0*/  BRA `(.L_x_2530) ;  /* 0xfffedb6000007947 */ /* 0x000fea000383ffff */
.L_x_2387:
[----:B------:R-:W-:Y:S01]  /*200b0*/  MOV R2, RZ ;  /* 0x000000ff00027202 */ /* 0x000fe20000000f00 */
[----:B------:R-:W-:Y:S01]  /*200c0*/  IMAD.MOV.U32 R235, RZ, RZ, R8 ;  /* 0x000000ffffeb7224 */ /* 0x000fe200078e0008 */
[----:B------:R-:W-:Y:S01]  /*200d0*/  MOV R3, 0x20100 ;  /* 0x0002010000037802 */ /* 0x000fe20000000f00 */
[----:B------:R-:W-:Y:S02]  /*200e0*/  IMAD.MOV.U32 R236, RZ, RZ, 0x181f ;  /* 0x0000181fffec7424 */ /* 0x000fe400078e00ff */
[----:B-1234-:R-:W-:Y:S05]  /*200f0*/  CALL.REL.NOINC `($__internal_40_$__cuda_sm70_shflsync_idx_p) ;  /* 0x0000cc2000007944 */ /* 0x01efea0003c00000 */
[----:B------:R-:W-:Y:S01]  /*20100*/  MOV R4, R237 ;  /* 0x000000ed00047202 */ /* 0x000fe20000000f00 */
[----:B------:R-:W-:-:S05]  /*20110*/  BRA `(.L_x_2531) ;  /* 0xfffef06000007947 */ /* 0x000fca000383ffff */
.L_x_2388:
[----:B------:R-:W-:Y:S01]  /*20120*/  MOV R2, RZ ;  /* 0x000000ff00027202 */ /* 0x000fe20000000f00 */
[----:B------:R-:W-:Y:S01]  /*20130*/  IMAD.MOV.U32 R235, RZ, RZ, R9 ;  /* 0x000000ffffeb7224 */ /* 0x000fe200078e0009 */
[----:B------:R-:W-:Y:S01]  /*20140*/  MOV R3, 0x20170 ;  /* 0x0002017000037802 */ /* 0x000fe20000000f00 */
[----:B------:R-:W-:Y:S02]  /*20150*/  IMAD.MOV.U32 R236, RZ, RZ, 0x181f ;  /* 0x0000181fffec7424 */ /* 0x000fe400078e00ff */
[----:B-1234-:R-:W-:Y:S05]  /*20160*/  CALL.REL.NOINC `($__internal_40_$__cuda_sm70_shflsync_idx_p) ;  /* 0x0000cbb000007944 */ /* 0x01efea0003c00000 */
[----:B------:R-:W-:Y:S01]  /*20170*/  MOV R0, R237 ;  /* 0x000000ed00007202 */ /* 0x000fe20000000f00 */
[----:B------:R-:W-:-:S05]  /*20180*/  BRA `(.L_x_2532) ;  /* 0xfffef01000007947 */ /* 0x000fca000383ffff */
.L_x_2389:
[----:B---3--:R-:W-:Y:S01]  /*20190*/  MOV R2, 0x1 ;  /* 0x0000000100027802 */ /* 0x008fe20000000f00 */
[----:B------:R-:W-:Y:S01]  /*201a0*/  IMAD.MOV.U32 R235, RZ, RZ, R8 ;  /* 0x000000ffffeb7224 */ /* 0x000fe200078e0008 */
[----:B------:R-:W-:Y:S01]  /*201b0*/  MOV R3, 0x201e0 ;  /* 0x000201e000037802 */ /* 0x000fe20000000f00 */
[----:B------:R-:W-:Y:S02]  /*201c0*/  IMAD.MOV.U32 R236, RZ, RZ, 0x181f ;  /* 0x0000181fffec7424 */ /* 0x000fe400078e00ff */
[----:B-12-4-:R-:W-:Y:S05]  /*201d0*/  CALL.REL.NOINC `($__internal_40_$__cuda_sm70_shflsync_idx_p) ;  /* 0x0000cb4000007944 */ /* 0x016fea0003c00000 */
[----:B------:R-:W-:Y:S01]  /*201e0*/  MOV R2, 0x1 ;  /* 0x0000000100027802 */ /* 0x000fe20000000f00 */
[----:B------:R-:W-:Y:S01]  /*201f0*/  IMAD.MOV.U32 R4, RZ, RZ, R237 ;  /* 0x000000ffff047224 */ /* 0x000fe200078e00ed */
[----:B------:R-:W-:Y:S01]  /*20200*/  MOV R236, 0x181f ;  /* 0x0000181f00ec7802 */ /* 0x000fe20000000f00 */
[----:B------:R-:W-:Y:S01]  /*20210*/  IMAD.MOV.U32 R235, RZ, RZ, R9 ;  /* 0x000000ffffeb7224 */ /* 0x000fe200078e0009 */
[----:B------:R-:W-:Y:S02]  /*20220*/  MOV R3, 0x20240 ;  /* 0x0002024000037802 */ /* 0x000fe40000000f00 */
[----:B------:R-:W-:Y:S05]  /*20230*/  CALL.REL.NOINC `($__internal_40_$__cuda_sm70_shflsync_idx_p) ;  /* 0x0000cae000007944 */ /* 0x000fea0003c00000 */
[----:B------:R-:W-:Y:S01]  /*20240*/  MOV R0, R237 ;  /* 0x000000ed00007202 */ /* 0x000fe20000000f00 */
[----:B------:R-:W-:-:S05]  /*20250*/  BRA `(.L_x_2533) ;  /* 0xfffef18000007947 */ /* 0x000fca000383ffff */
.L_x_2392:
[----:B------:R-:W-:Y:S01]  /*20260*/  MOV R2, RZ ;  /* 0x000000ff00027202 */ /* 0x000fe20000000f00 */
[----:B------:R-:W-:Y:S01]  /*20270*/  IMAD.MOV.U32 R235, RZ, RZ, R174 ;  /* 0x000000ffffeb7224 */ /* 0x000fe200078e00ae */
[----:B------:R-:W-:Y:S01]  /*20280*/  MOV R3, 0x202b0 ;  /* 0x000202b000037802 */ /* 0x000fe20000000f00 */
[----:B------:R-:W-:Y:S02]  /*20290*/  IMAD.MOV.U32 R236, RZ, RZ, 0x181f ;  /* 0x0000181fffec7424 */ /* 0x000fe400078e00ff */
[----:B------:R-:W-:Y:S05]  /*202a0*/  CALL.REL.NOINC `($__internal_40_$__cuda_sm70_shflsync_idx_p) ;  /* 0x0000ca7000007944 */ /* 0x000fea0003c00000 */
[----:B------:R-:W-:Y:S01]  /*202b0*/  MOV R4, R237 ;  /* 0x000000ed00047202 */ /* 0x000fe20000000f00 */
[----:B------:R-:W-:-:S05]  /*202c0*/  BRA `(.L_x_2534) ;  /* 0xfffeff0000007947 */ /* 0x000fca000383ffff */
.L_x_2393:
[----:B------:R-:W-:Y:S01]  /*202d0*/  MOV R2, RZ ;  /* 0x000000ff00027202 */ /* 0x000fe20000000f00 */
[----:B------:R-:W-:Y:S01]  /*202e0*/  IMAD.MOV.U32 R235, RZ, RZ, R175 ;  /* 0x000000ffffeb7224 */ /* 0x000fe200078e00af */
[----:B------:R-:W-:Y:S01]  /*202f0*/  MOV R3, 0x20320 ;  /* 0x0002032000037802 */ /* 0x000fe20000000f00 */
[----:B------:R-:W-:Y:S02]  /*20300*/  IMAD.MOV.U32 R236, RZ, RZ, 0x181f ;  /* 0x0000181fffec7424 */ /* 0x000fe400078e00ff */
[----:B-12---:R-:W-:Y:S05]  /*20310*/  CALL.REL.NOINC `($__internal_40_$__cuda_sm70_shflsync_idx_p) ;  /* 0x0000ca0000007944 */ /* 0x006fea0003c00000 */
[----:B------:R-:W-:Y:S01]  /*20320*/  MOV R0, R237 ;  /* 0x000000ed00007202 */ /* 0x000fe20000000f00 */
[----:B------:R-:W-:-:S05]  /*20330*/  BRA `(.L_x_2535) ;  /* 0xfffefeb000007947 */ /* 0x000fca000383ffff */
.L_x_2394:
[----:B--2---:R-:W-:Y:S01]  /*20340*/  MOV R2, 0x1 ;  /* 0x0000000100027802 */ /* 0x004fe20000000f00 */
[----:B------:R-:W-:Y:S01]  /*20350*/  IMAD.MOV.U32 R235, RZ, RZ, R174 ;  /* 0x000000ffffeb7224 */ /* 0x000fe200078e00ae */
[----:B------:R-:W-:Y:S01]  /*20360*/  MOV R3, 0x20390 ;  /* 0x0002039000037802 */ /* 0x000fe20000000f00 */
[----:B------:R-:W-:Y:S03]  /*20370*/  IMAD.MOV.U32 R236, RZ, RZ, 0x181f ;  /* 0x0000181fffec7424 */ /* 0x000fe600078e00ff */
[----:B-1-3--:R-:W-:Y:S05]  /*20380*/  CALL.REL.NOINC `($__internal_40_$__cuda_sm70_shflsync_idx_p) ;  /* 0x0000c99000007944 */ /* 0x00afea0003c00000 */
        /* <DEDUP_REMOVED lines=8> */
.L_x_2395:
[----:B------:R-:W-:Y:S01]  /*20410*/  MOV R2, RZ ;  /* 0x000000ff00027202 */ /* 0x000fe20000000f00 */
[----:B------:R-:W-:Y:S01]  /*20420*/  IMAD.MOV.U32 R235, RZ, RZ, R14 ;  /* 0x000000ffffeb7224 */ /* 0x000fe200078e000e */
[----:B------:R-:W-:Y:S01]  /*20430*/  MOV R3, 0x20460 ;  /* 0x0002046000037802 */ /* 0x000fe20000000f00 */
[----:B------:R-:W-:Y:S02]  /*20440*/  IMAD.MOV.U32 R236, RZ, RZ, 0x1c1f ;  /* 0x00001c1fffec7424 */ /* 0x000fe400078e00ff */
[----:B---3--:R-:W-:Y:S05]  /*20450*/  CALL.REL.NOINC `($__internal_40_$__cuda_sm70_shflsync_idx_p) ;  /* 0x0000c8c000007944 */ /* 0x008fea0003c00000 */
[----:B------:R-:W-:Y:S01]  /*20460*/  MOV R3, R237 ;  /* 0x000000ed00037202 */ /* 0x000fe20000000f00 */
[----:B------:R-:W-:-:S05]  /*20470*/  BRA `(.L_x_2537) ;  /* 0xffff01f000007947 */ /* 0x000fca000383ffff */
.L_x_2400:
[----:B------:R-:W-:Y:S01]  /*20480*/  MOV R2, 0x1 ;  /* 0x0000000100027802 */ /* 0x000fe20000000f00 */
[----:B------:R-:W-:Y:S01]  /*20490*/  IMAD.MOV.U32 R235, RZ, RZ, R14 ;  /* 0x000000ffffeb7224 */ /* 0x000fe200078e000e */
[----:B------:R-:W-:Y:S01]  /*204a0*/  MOV R3, 0x204d0 ;  /* 0x000204d000037802 */ /* 0x000fe20000000f00 */
[----:B------:R-:W-:Y:S02]  /*204b0*/  IMAD.MOV.U32 R236, RZ, RZ, 0x1c1f ;  /* 0x00001c1fffec7424 */ /* 0x000fe400078e00ff */
[----:B-1----:R-:W-:Y:S05]  /*204c0*/  CALL.REL.NOINC `($__internal_40_$__cuda_sm70_shflsync_idx_p) ;  /* 0x0000c85000007944 */ /* 0x002fea0003c00000 */
[----:B------:R-:W-:Y:S01]  /*204d0*/  MOV R3, R237 ;  /* 0x000000ed00037202 */ /* 0x000fe20000000f00 */
[----:B------:R-:W-:-:S05]  /*204e0*/  BRA `(.L_x_2538) ;  /* 0xffff072000007947 */ /* 0x000fca000383ffff */
.L_x_2405:
[----:B------:R-:W-:Y:S02]  /*204f0*/  MOV R3, 0x2 ;  /* 0x0000000200037802 */ /* 0x000fe40000000f00 */
[----:B------:R-:W-:Y:S02]  /*20500*/  MOV R2, 0x20520 ;  /* 0x0002052000027802 */ /* 0x000fe40000000f00 */
[----:B-12---:R-:W-:Y:S05]  /*20510*/  CALL.REL.NOINC `($__internal_39_$__cuda_sm70_shflsync_bfly_p) ;  /* 0x0000c7a000007944 */ /* 0x006fea0003c00000 */
[----:B------:R-:W-:Y:S01]  /*20520*/  MOV R2, R172 ;  /* 0x000000ac00027202 */ /* 0x000fe20000000f00 */
[----:B------:R-:W-:-:S05]  /*20530*/  BRA `(.L_x_2539) ;  /* 0xffff0cc000007947 */ /* 0x000fca000383ffff */
.L_x_2406:
[----:B------:R-:W-:Y:S02]  /*20540*/  MOV R3, 0x1 ;  /* 0x0000000100037802 */ /* 0x000fe40000000f00 */
[----:B------:R-:W-:Y:S02]  /*20550*/  MOV R2, 0x20570 ;  /* 0x0002057000027802 */ /* 0x000fe40000000f00 */
[----:B-12---:R-:W-:Y:S05]  /*20560*/  CALL.REL.NOINC `($__internal_39_$__cuda_sm70_shflsync_bfly_p) ;  /* 0x0000c75000007944 */ /* 0x006fea0003c00000 */
[----:B------:R-:W-:Y:S01]  /*20570*/  IMAD.MOV.U32 R3, RZ, RZ, 0x2 ;  /* 0x00000002ff037424 */ /* 0x000fe200078e00ff */
[----:B------:R-:W-:Y:S01]  /*20580*/  FMNMX.FTZ R4, R0, R172, !PT ;  /* 0x000000ac00047209 */ /* 0x000fe20007810000 */
[----:B------:R-:W-:Y:S01]  /*20590*/  IMAD.MOV.U32 R0, RZ, RZ, R8 ;  /* 0x000000ffff007224 */ /* 0x000fe200078e0008 */
[----:B------:R-:W-:Y:S02]  /*205a0*/  MOV R2, 0x205c0 ;  /* 0x000205c000027802 */ /* 0x000fe40000000f00 */
[----:B------:R-:W-:Y:S05]  /*205b0*/  CALL.REL.NOINC `($__internal_39_$__cuda_sm70_shflsync_bfly_p) ;  /* 0x0000c70000007944 */ /* 0x000fea0003c00000 */
[----:B------:R-:W-:Y:S01]  /*205c0*/  FMNMX.FTZ R0, R8, R172, !PT ;  /* 0x000000ac08007209 */ /* 0x000fe20007810000 */
[----:B------:R-:W-:Y:S01]  /*205d0*/  IMAD.MOV.U32 R3, RZ, RZ, 0x1 ;  /* 0x00000001ff037424 */ /* 0x000fe200078e00ff */
[----:B------:R-:W-:Y:S02]  /*205e0*/  MOV R2, 0x20600 ;  /* 0x0002060000027802 */ /* 0x000fe40000000f00 */
[----:B------:R-:W-:Y:S05]  /*205f0*/  CALL.REL.NOINC `($__internal_39_$__cuda_sm70_shflsync_bfly_p) ;  /* 0x0000c6c000007944 */ /* 0x000fea0003c00000 */
[----:B------:R-:W-:Y:S01]  /*20600*/  MOV R2, R172 ;  /* 0x000000ac00027202 */ /* 0x000fe20000000f00 */
[----:B------:R-:W-:-:S05]  /*20610*/  BRA `(.L_x_2540) ;  /* 0xffff0c5000007947 */ /* 0x000fca000383ffff */
.L_x_2415:
[----:B------:R-:W-:Y:S01]  /*20620*/  MOV R2, RZ ;  /* 0x000000ff00027202 */ /* 0x000fe20000000f00 */
[----:B------:R-:W-:Y:S01]  /*20630*/  IMAD.MOV.U32 R235, RZ, RZ, R9 ;  /* 0x000000ffffeb7224 */ /* 0x000fe200078e0009 */
[----:B------:R-:W-:Y:S01]  /*20640*/  MOV R3, 0x20670 ;  /* 0x0002067000037802 */ /* 0x000fe20000000f00 */
[----:B------:R-:W-:Y:S02]  /*20650*/  IMAD.MOV.U32 R236, RZ, RZ, 0x181f ;  /* 0x0000181fffec7424 */ /* 0x000fe400078e00ff */
[----:B-1234-:R-:W-:Y:S05]  /*20660*/  CALL.REL.NOINC `($__internal_40_$__cuda_sm70_shflsync_idx_p) ;  /* 0x0000c6b000007944 */ /* 0x01efea0003c00000 */
[----:B------:R-:W-:Y:S01]  /*20670*/  MOV R8, R237 ;  /* 0x000000ed00087202 */ /* 0x000fe20000000f00 */
[----:B------:R-:W-:-:S05]  /*20680*/  BRA `(.L_x_2541) ;  /* 0xffff280000007947 */ /* 0x000fca000383ffff */
.L_x_2416:
[----:B------:R-:W-:Y:S01]  /*20690*/  MOV R2, RZ ;  /* 0x000000ff00027202 */ /* 0x000fe20000000f00 */
[----:B------:R-:W-:Y:S01]  /*206a0*/  IMAD.MOV.U32 R235, RZ, RZ, R10 ;  /* 0x000000ffffeb7224 */ /* 0x000fe200078e000a */
[----:B------:R-:W-:Y:S01]  /*206b0*/  MOV R3, 0x206e0 ;  /* 0x000206e000037802 */ /* 0x000fe20000000f00 */
[----:B------:R-:W-:Y:S02]  /*206c0*/  IMAD.MOV.U32 R236, RZ, RZ, 0x181f ;  /* 0x0000181fffec7424 */ /* 0x000fe400078e00ff */
[----:B-1234-:R-:W-:Y:S05]  /*206d0*/  CALL.REL.NOINC `($__internal_40_$__cuda_sm70_shflsync_idx_p) ;  /* 0x0000c64000007944 */ /* 0x01efea0003c00000 */
[----:B------:R-:W-:Y:S01]  /*206e0*/  MOV R0, R237 ;  /* 0x000000ed00007202 */ /* 0x000fe20000000f00 */
[----:B------:R-:W-:-:S05]  /*206f0*/  BRA `(.L_x_2542) ;  /* 0xffff27b000007947 */ /* 0x000fca000383ffff */
.L_x_2417:
        /* <DEDUP_REMOVED lines=13> */
.L_x_2420:
[----:B------:R-:W-:Y:S01]  /*207d0*/  MOV R2, RZ ;  /* 0x000000ff00027202 */ /* 0x000fe20000000f00 */
[----:B------:R-:W-:Y:S01]  /*207e0*/  IMAD.MOV.U32 R235, RZ, RZ, R173 ;  /* 0x000000ffffeb7224 */ /* 0x000fe200078e00ad */
[----:B------:R-:W-:Y:S01]  /*207f0*/  MOV R3, 0x20820 ;  /* 0x0002082000037802 */ /* 0x000fe20000000f00 */
[----:B------:R-:W-:Y:S02]  /*20800*/  IMAD.MOV.U32 R236, RZ, RZ, 0x181f ;  /* 0x0000181fffec7424 */ /* 0x000fe400078e00ff */
[----:B------:R-:W-:Y:S05]  /*20810*/  CALL.REL.NOINC `($__internal_40_$__cuda_sm70_shflsync_idx_p) ;  /* 0x0000c50000007944 */ /* 0x000fea0003c00000 */
[----:B------:R-:W-:Y:S01]  /*20820*/  MOV R14, R237 ;  /* 0x000000ed000e7202 */ /* 0x000fe20000000f00 */
[----:B------:R-:W-:-:S05]  /*20830*/  BRA `(.L_x_2544) ;  /* 0xffff36a000007947 */ /* 0x000fca000383ffff */
.L_x_2421:
[----:B------:R-:W-:Y:S01]  /*20840*/  MOV R2, RZ ;  /* 0x000000ff00027202 */ /* 0x000fe20000000f00 */
[----:B------:R-:W-:Y:S01]  /*20850*/  IMAD.MOV.U32 R235, RZ, RZ, R176 ;  /* 0x000000ffffeb7224 */ /* 0x000fe200078e00b0 */
[----:B------:R-:W-:Y:S01]  /*20860*/  MOV R3, 0x20890 ;  /* 0x0002089000037802 */ /* 0x000fe20000000f00 */
[----:B------:R-:W-:Y:S02]  /*20870*/  IMAD.MOV.U32 R236, RZ, RZ, 0x181f ;  /* 0x0000181fffec7424 */ /* 0x000fe400078e00ff */
[----:B-12---:R-:W-:Y:S05]  /*20880*/  CALL.REL.NOINC `($__internal_40_$__cuda_sm70_shflsync_idx_p) ;  /* 0x0000c49000007944 */ /* 0x006fea0003c00000 */
[----:B------:R-:W-:Y:S01]  /*20890*/  MOV R0, R237 ;  /* 0x000000ed00007202 */ /* 0x000fe20000000f00 */
[----:B------:R-:W-:-:S05]  /*208a0*/  BRA `(.L_x_2545) ;  /* 0xffff365000007947 */ /* 0x000fca000383ffff */
.L_x_2422:
        /* <DEDUP_REMOVED lines=13> */
.L_x_2423:
[----:B------:R-:W-:Y:S02]  /*20980*/  MOV R3, 0x2 ;  /* 0x0000000200037802 */ /* 0x000fe40000000f00 */
[----:B------:R-:W-:Y:S02]  /*20990*/  MOV R2, 0x209b0 ;  /* 0x000209b000027802 */ /* 0x000fe40000000f00 */
[----:B---3--:R-:W-:Y:S05]  /*209a0*/  CALL.REL.NOINC `($__internal_39_$__cuda_sm70_shflsync_bfly_p) ;  /* 0x0000c31000007944 */ /* 0x008fea0003c00000 */
[----:B------:R-:W-:Y:S01]  /*209b0*/  MOV R2, R172 ;  /* 0x000000ac00027202 */ /* 0x000fe20000000f00 */
[----:B------:R-:W-:-:S05]  /*209c0*/  BRA `(.L_x_2547) ;  /* 0xffff3a1000007947 */ /* 0x000fca000383ffff */
.L_x_2424:
[----:B------:R-:W-:Y:S02]  /*209d0*/  MOV R3, 0x1 ;  /* 0x0000000100037802 */ /* 0x000fe40000000f00 */
[----:B------:R-:W-:Y:S02]  /*209e0*/  MOV R2, 0x20a00 ;  /* 0x00020a0000027802 */ /* 0x000fe40000000f00 */
[----:B---3--:R-:W-:Y:S05]  /*209f0*/  CALL.REL.NOINC `($__internal_39_$__cuda_sm70_shflsync_bfly_p) ;  /* 0x0000c2c000007944 */ /* 0x008fea0003c00000 */
        /* <DEDUP_REMOVED lines=11> */
.L_x_2427:
[----:B-1-34-:R-:W-:Y:S01]  /*20ab0*/  MOV R2, RZ ;  /* 0x000000ff00027202 */ /* 0x01afe20000000f00 */
[----:B------:R-:W-:Y:S01]  /*20ac0*/  IMAD.MOV.U32 R235, RZ, RZ, R6 ;  /* 0x000000ffffeb7224 */ /* 0x000fe200078e0006 */
[----:B------:R-:W-:Y:S01]  /*20ad0*/  MOV R3, 0x20b00 ;  /* 0x00020b0000037802 */ /* 0x000fe20000000f00 */
[----:B------:R-:W-:Y:S02]  /*20ae0*/  IMAD.MOV.U32 R236, RZ, RZ, 0x181f ;  /* 0x0000181fffec7424 */ /* 0x000fe400078e00ff */
[----:B------:R-:W-:Y:S05]  /*20af0*/  CALL.REL.NOINC `($__internal_40_$__cuda_sm70_shflsync_idx_p) ;  /* 0x0000c22000007944 */ /* 0x000fea0003c00000 */
[----:B------:R-:W-:Y:S01]  /*20b00*/  MOV R0, R237 ;  /* 0x000000ed00007202 */ /* 0x000fe20000000f00 */
[----:B------:R-:W-:-:S05]  /*20b10*/  BRA `(.L_x_2549) ;  /* 0xffff526000007947 */ /* 0x000fca000383ffff */
.L_x_2430:
[----:B--2---:R-:W-:Y:S01]  /*20b20*/  MOV R2, 0x1 ;  /* 0x0000000100027802 */ /* 0x004fe20000000f00 */
[----:B------:R-:W-:Y:S01]  /*20b30*/  IMAD.MOV.U32 R235, RZ, RZ, R6 ;  /* 0x000000ffffeb7224 */ /* 0x000fe200078e0006 */
[----:B------:R-:W-:Y:S01]  /*20b40*/  MOV R3, 0x20b70 ;  /* 0x00020b7000037802 */ /* 0x000fe20000000f00 */
[----:B------:R-:W-:Y:S02]  /*20b50*/  IMAD.MOV.U32 R236, RZ, RZ, 0x181f ;  /* 0x0000181fffec7424 */ /* 0x000fe400078e00ff */
[----:B-1----:R-:W-:Y:S05]  /*20b60*/  CALL.REL.NOINC `($__internal_40_$__cuda_sm70_shflsync_idx_p) ;  /* 0x0000c1b000007944 */ /* 0x002fea0003c00000 */
        /* <DEDUP_REMOVED lines=8> */
.L_x_2433:
[----:B------:R-:W-:Y:S01]  /*20bf0*/  MOV R2, RZ ;  /* 0x000000ff00027202 */ /* 0x000fe20000000f00 */
[----:B------:R-:W-:Y:S01]  /*20c00*/  IMAD.MOV.U32 R235, RZ, RZ, R13 ;  /* 0x000000ffffeb7224 */ /* 0x000fe200078e000d */
[----:B------:R-:W-:Y:S01]  /*20c10*/  MOV R3, 0x20c40 ;  /* 0x00020c4000037802 */ /* 0x000fe20000000f00 */
[----:B------:R-:W-:Y:S02]  /*20c20*/  IMAD.MOV.U32 R236, RZ, RZ, 0x181f ;  /* 0x0000181fffec7424 */ /* 0x000fe400078e00ff */
[----:B------:R-:W-:Y:S05]  /*20c30*/  CALL.REL.NOINC `($__internal_40_$__cuda_sm70_shflsync_idx_p) ;  /* 0x0000c0e000007944 */ /* 0x000fea0003c00000 */
[----:B------:R-:W-:Y:S01]  /*20c40*/  MOV R6, R237 ;  /* 0x000000ed00067202 */ /* 0x000fe20000000f00 */
[----:B------:R-:W-:-:S05]  /*20c50*/  BRA `(.L_x_2551) ;  /* 0xffff615000007947 */ /* 0x000fca000383ffff */
.L_x_2434:
[----:B------:R-:W-:Y:S01]  /*20c60*/  MOV R2, RZ ;  /* 0x000000ff00027202 */ /* 0x000fe20000000f00 */
[----:B------:R-:W-:Y:S01]  /*20c70*/  IMAD.MOV.U32 R235, RZ, RZ, R174 ;  /* 0x000000ffffeb7224 */ /* 0x000fe200078e00ae */
[----:B------:R-:W-:Y:S01]  /*20c80*/  MOV R3, 0x20cb0 ;  /* 0x00020cb000037802 */ /* 0x000fe20000000f00 */
[----:B------:R-:W-:Y:S02]  /*20c90*/  IMAD.MOV.U32 R236, RZ, RZ, 0x181f ;  /* 0x0000181fffec7424 */ /* 0x000fe400078e00ff */
[----:B-12---:R-:W-:Y:S05]  /*20ca0*/  CALL.REL.NOINC `($__internal_40_$__cuda_sm70_shflsync_idx_p) ;  /* 0x0000c07000007944 */ /* 0x006fea0003c00000 */
[----:B------:R-:W-:Y:S01]  /*20cb0*/  MOV R0, R237 ;  /* 0x000000ed00007202 */ /* 0x000fe20000000f00 */
[----:B------:R-:W-:-:S05]  /*20cc0*/  BRA `(.L_x_2552) ;  /* 0xffff610000007947 */ /* 0x000fca000383ffff */
.L_x_2435:
[----:B--2---:R-:W-:Y:S01]  /*20cd0*/  MOV R2, 0x1 ;  /* 0x0000000100027802 */ /* 0x004fe20000000f00 */
[----:B------:R-:W-:Y:S01]  /*20ce0*/  IMAD.MOV.U32 R235, RZ, RZ, R13 ;  /* 0x000000ffffeb7224 */ /* 0x000fe200078e000d */
[----:B------:R-:W-:Y:S01]  /*20cf0*/  MOV R3, 0x20d20 ;  /* 0x00020d2000037802 */ /* 0x000fe20000000f00 */
[----:B------:R-:W-:Y:S02]  /*20d00*/  IMAD.MOV.U32 R236, RZ, RZ, 0x181f ;  /* 0x0000181fffec7424 */ /* 0x000fe400078e00ff */
        /* <DEDUP_REMOVED lines=9> */
.L_x_2436:
[----:B------:R-:W-:Y:S01]  /*20da0*/  MOV R2, RZ ;  /* 0x000000ff00027202 */ /* 0x000fe20000000f00 */
[----:B------:R-:W-:Y:S01]  /*20db0*/  IMAD.MOV.U32 R235, RZ, RZ, R13 ;  /* 0x000000ffffeb7224 */ /* 0x000fe200078e000d */
[----:B------:R-:W-:Y:S01]  /*20dc0*/  MOV R3, 0x20df0 ;  /* 0x00020df000037802 */ /* 0x000fe20000000f00 */
[----:B------:R-:W-:Y:S02]  /*20dd0*/  IMAD.MOV.U32 R236, RZ, RZ, 0x1c1f ;  /* 0x00001c1fffec7424 */ /* 0x000fe400078e00ff */
[----:B------:R-:W-:Y:S05]  /*20de0*/  CALL.REL.NOINC `($__internal_40_$__cuda_sm70_shflsync_idx_p) ;  /* 0x0000bf3000007944 */ /* 0x000fea0003c00000 */
[----:B------:R-:W-:Y:S01]  /*20df0*/  MOV R3, R237 ;  /* 0x000000ed00037202 */ /* 0x000fe20000000f00 */
[----:B------:R-:W-:-:S05]  /*20e00*/  BRA `(.L_x_2554) ;  /* 0xffff643000007947 */ /* 0x000fca000383ffff */
.L_x_2441:
[----:B------:R-:W-:Y:S01]  /*20e10*/  MOV R2, 0x1 ;  /* 0x0000000100027802 */ /* 0x000fe20000000f00 */
[----:B------:R-:W-:Y:S01]  /*20e20*/  IMAD.MOV.U32 R235, RZ, RZ, R13 ;  /* 0x000000ffffeb7224 */ /* 0x000fe200078e000d */
[----:B------:R-:W-:Y:S01]  /*20e30*/  MOV R3, 0x20e60 ;  /* 0x00020e6000037802 */ /* 0x000fe20000000f00 */
[----:B------:R-:W-:Y:S02]  /*20e40*/  IMAD.MOV.U32 R236, RZ, RZ, 0x1c1f ;  /* 0x00001c1fffec7424 */ /* 0x000fe400078e00ff */
[----:B-1----:R-:W-:Y:S05]  /*20e50*/  CALL.REL.NOINC `($__internal_40_$__cuda_sm70_shflsync_idx_p) ;  /* 0x0000bec000007944 */ /* 0x002fea0003c00000 */
[----:B------:R-:W-:Y:S01]  /*20e60*/  MOV R3, R237 ;  /* 0x000000ed00037202 */ /* 0x000fe20000000f00 */
[----:B------:R-:W-:-:S05]  /*20e70*/  BRA `(.L_x_2555) ;  /* 0xffff698000007947 */ /* 0x000fca000383ffff */
.L_x_2446:
[----:B------:R-:W-:Y:S02]  /*20e80*/  MOV R3, 0x2 ;  /* 0x0000000200037802 */ /* 0x000fe40000000f00 */
[----:B------:R-:W-:Y:S02]  /*20e90*/  MOV R2, 0x20eb0 ;  /* 0x00020eb000027802 */ /* 0x000fe40000000f00 */
[----:B-12---:R-:W-:Y:S05]  /*20ea0*/  CALL.REL.NOINC `($__internal_39_$__cuda_sm70_shflsync_bfly_p) ;  /* 0x0000be1000007944 */ /* 0x006fea0003c00000 */
[----:B------:R-:W-:Y:S01]  /*20eb0*/  MOV R2, R172 ;  /* 0x000000ac00027202 */ /* 0x000fe20000000f00 */
[----:B------:R-:W-:-:S05]  /*20ec0*/  BRA `(.L_x_2556) ;  /* 0xffff6f4000007947 */ /* 0x000fca000383ffff */
.L_x_2447:
        /* <DEDUP_REMOVED lines=14> */
.L_x_2449:
[----:B------:R-:W-:Y:S01]  /*20fb0*/  IMAD.MOV.U32 R0, RZ, RZ, R234 ;  /* 0x000000ffff007224 */ /* 0x000fe200078e00ea */
[----:B------:R-:W-:-:S02]  /*20fc0*/  MOV R3, 0x2 ;  /* 0x0000000200037802 */ /* 0x000fc40000000f00 */
[----:B------:R-:W-:Y:S02]  /*20fd0*/  MOV R2, 0x20ff0 ;  /* 0x00020ff000027802 */ /* 0x000fe40000000f00 */
[----:B------:R-:W-:Y:S05]  /*20fe0*/  CALL.REL.NOINC `($__internal_39_$__cuda_sm70_shflsync_bfly_p) ;  /* 0x0000bcd000007944 */ /* 0x000fea0003c00000 */
[----:B------:R-:W-:Y:S01]  /*20ff0*/  MOV R4, R172 ;  /* 0x000000ac00047202 */ /* 0x000fe20000000f00 */
[----:B------:R-:W-:Y:S05]  /*21000*/  BRA `(.L_x_2558) ;  /* 0xffff865000007947 */ /* 0x000fea000383ffff */
.L_x_2450:
[----:B------:R-:W-:Y:S01]  /*21010*/  IMAD.MOV.U32 R0, RZ, RZ, R4 ;  /* 0x000000ffff007224 */ /* 0x000fe200078e0004 */
[----:B------:R-:W-:Y:S02]  /*21020*/  MOV R3, 0x1 ;  /* 0x0000000100037802 */ /* 0x000fe40000000f00 */
[----:B------:R-:W-:Y:S02]  /*21030*/  MOV R2, 0x21050 ;  /* 0x0002105000027802 */ /* 0x000fe40000000f00 */
[----:B-1----:R-:W-:Y:S05]  /*21040*/  CALL.REL.NOINC `($__internal_39_$__cuda_sm70_shflsync_bfly_p) ;  /* 0x0000bc7000007944 */ /* 0x002fea0003c00000 */
[----:B------:R-:W-:Y:S01]  /*21050*/  FADD.FTZ R4, R4, R172 ;  /* 0x000000ac04047221 */ /* 0x000fe20000010000 */
[----:B------:R-:W-:Y:S02]  /*21060*/  MOV R0, R233 ;  /* 0x000000e900007202 */ /* 0x000fe40000000f00 */
[----:B------:R-:W-:Y:S02]  /*21070*/  MOV R3, 0x2 ;  /* 0x0000000200037802 */ /* 0x000fe40000000f00 */
[----:B------:R-:W-:Y:S02]  /*21080*/  MOV R2, 0x210a0 ;  /* 0x000210a000027802 */ /* 0x000fe40000000f00 */
[----:B------:R-:W-:Y:S05]  /*21090*/  CALL.REL.NOINC `($__internal_39_$__cuda_sm70_shflsync_bfly_p) ;  /* 0x0000bc2000007944 */ /* 0x000fea0003c00000 */
[----:B------:R-:W-:Y:S01]  /*210a0*/  FADD.FTZ R233, R233, R172 ;  /* 0x000000ace9e97221 */ /* 0x000fe20000010000 */
[----:B------:R-:W-:-:S02]  /*210b0*/  MOV R3, 0x1 ;  /* 0x0000000100037802 */ /* 0x000fc40000000f00 */
[----:B------:R-:W-:Y:S02]  /*210c0*/  MOV R2, 0x210f0 ;  /* 0x000210f000027802 */ /* 0x000fe40000000f00 */
[----:B------:R-:W-:Y:S02]  /*210d0*/  MOV R0, R233 ;  /* 0x000000e900007202 */ /* 0x000fe40000000f00 */
[----:B------:R-:W-:Y:S05]  /*210e0*/  CALL.REL.NOINC `($__internal_39_$__cuda_sm70_shflsync_bfly_p) ;  /* 0x0000bbd000007944 */ /* 0x000fea0003c00000 */
[----:B------:R-:W-:Y:S01]  /*210f0*/  MOV R3, R172 ;  /* 0x000000ac00037202 */ /* 0x000fe20000000f00 */
[----:B------:R-:W-:Y:S05]  /*21100*/  BRA `(.L_x_2559) ;  /* 0xffff85c000007947 */ /* 0x000fea000383ffff */
.L_x_2457:
[----:B--234-:R-:W-:Y:S01]  /*21110*/  IMAD.MOV.U32 R235, RZ, RZ, R6 ;  /* 0x000000ffffeb7224 */ /* 0x01cfe200078e0006 */
[----:B------:R-:W-:Y:S01]  /*21120*/  MOV R2, RZ ;  /* 0x000000ff00027202 */ /* 0x000fe20000000f00 */
[----:B------:R-:W-:Y:S01]  /*21130*/  IMAD.MOV.U32 R236, RZ, RZ, 0x181f ;  /* 0x0000181fffec7424 */ /* 0x000fe200078e00ff */
[----:B------:R-:W-:Y:S02]  /*21140*/  MOV R3, 0x21160 ;  /* 0x0002116000037802 */ /* 0x000fe40000000f00 */
[----:B-1----:R-:W-:Y:S05]  /*21150*/  CALL.REL.NOINC `($__internal_40_$__cuda_sm70_shflsync_idx_p) ;  /* 0x0000bbc000007944 */ /* 0x002fea0003c00000 */
[----:B------:R-:W-:Y:S01]  /*21160*/  MOV R4, R237 ;  /* 0x000000ed00047202 */ /* 0x000fe20000000f00 */
[----:B------:R-:W-:Y:S05]  /*21170*/  BRA `(.L_x_2560) ;  /* 0xffffa1c000007947 */ /* 0x000fea000383ffff */
.L_x_2458:
[----:B------:R-:W-:Y:S01]  /*21180*/  IMAD.MOV.U32 R235, RZ, RZ, R16 ;  /* 0x000000ffffeb7224 */ /* 0x000fe200078e0010 */
[----:B------:R-:W-:Y:S01]  /*21190*/  MOV R2, RZ ;  /* 0x000000ff00027202 */ /* 0x000fe20000000f00 */
[----:B------:R-:W-:Y:S01]  /*211a0*/  IMAD.MOV.U32 R236, RZ, RZ, 0x181f ;  /* 0x0000181fffec7424 */ /* 0x000fe200078e00ff */
[----:B------:R-:W-:-:S02]  /*211b0*/  MOV R3, 0x211d0 ;  /* 0x000211d000037802 */ /* 0x000fc40000000f00 */
[----:B-123--:R-:W-:Y:S05]  /*211c0*/  CALL.REL.NOINC `($__internal_40_$__cuda_sm70_shflsync_idx_p) ;  /* 0x0000bb5000007944 */ /* 0x00efea0003c00000 */
[----:B------:R-:W-:Y:S01]  /*211d0*/  MOV R0, R237 ;  /* 0x000000ed00007202 */ /* 0x000fe20000000f00 */
[----:B------:R-:W-:Y:S05]  /*211e0*/  BRA `(.L_x_2561) ;  /* 0xffffa17000007947 */ /* 0x000fea000383ffff */
.L_x_2461:
        /* <DEDUP_REMOVED lines=13> */
.L_x_2464:
[----:B------:R-:W-:Y:S01]  /*212c0*/  IMAD.MOV.U32 R235, RZ, RZ, R6 ;  /* 0x000000ffffeb7224 */ /* 0x000fe200078e0006 */
[----:B--2---:R-:W-:Y:S01]  /*212d0*/  MOV R2, 0x2 ;  /* 0x0000000200027802 */ /* 0x004fe20000000f00 */
[----:B------:R-:W-:Y:S01]  /*212e0*/  IMAD.MOV.U32 R236, RZ, RZ, 0x181f ;  /* 0x0000181fffec7424 */ /* 0x000fe200078e00ff */
[----:B------:R-:W-:Y:S02]  /*212f0*/  MOV R3, 0x21310 ;  /* 0x0002131000037802 */ /* 0x000fe40000000f00 */
[----:B-1-34-:R-:W-:Y:S05]  /*21300*/  CALL.REL.NOINC `($__internal_40_$__cuda_sm70_shflsync_idx_p) ;  /* 0x0000ba1000007944 */ /* 0x01afea0003c00000 */
[----:B------:R-:W-:Y:S01]  /*21310*/  MOV R4, R237 ;  /* 0x000000ed00047202 */ /* 0x000fe20000000f00 */
[----:B------:R-:W-:Y:S05]  /*21320*/  BRA `(.L_x_2563) ;  /* 0xffffa32000007947 */ /* 0x000fea000383ffff */
.L_x_2465:
[----:B------:R-:W-:Y:S01]  /*21330*/  IMAD.MOV.U32 R235, RZ, RZ, R16 ;  /* 0x000000ffffeb7224 */ /* 0x000fe200078e0010 */
[----:B--2---:R-:W-:Y:S01]  /*21340*/  MOV R2, 0x2 ;  /* 0x0000000200027802 */ /* 0x004fe20000000f00 */
[----:B------:R-:W-:Y:S01]  /*21350*/  IMAD.MOV.U32 R236, RZ, RZ, 0x181f ;  /* 0x0000181fffec7424 */ /* 0x000fe200078e00ff */
[----:B------:R-:W-:Y:S02]  /*21360*/  MOV R3, 0x21380 ;  /* 0x0002138000037802 */ /* 0x000fe40000000f00 */
[----:B-1-34-:R-:W-:Y:S05]  /*21370*/  CALL.REL.NOINC `($__internal_40_$__cuda_sm70_shflsync_idx_p) ;  /* 0x0000b9a000007944 */ /* 0x01afea0003c00000 */
[----:B------:R-:W-:Y:S01]  /*21380*/  MOV R0, R237 ;  /* 0x000000ed00007202 */ /* 0x000fe20000000f00 */
[----:B------:R-:W-:Y:S05]  /*21390*/  BRA `(.L_x_2564) ;  /* 0xffffa2d000007947 */ /* 0x000fea000383ffff */
.L_x_2468:
[----:B------:R-:W-:Y:S01]  /*213a0*/  IMAD.MOV.U32 R235, RZ, RZ, R6 ;  /* 0x000000ffffeb7224 */ /* 0x000fe200078e0006 */
[----:B---3--:R-:W-:Y:S01]  /*213b0*/  MOV R2, 0x3 ;  /* 0x0000000300027802 */ /* 0x008fe20000000f00 */
        /* <DEDUP_REMOVED lines=11> */
.L_x_2470:
[----:B------:R-:W-:Y:S01]  /*21470*/  IMAD.MOV.U32 R235, RZ, RZ, R5 ;  /* 0x000000ffffeb7224 */ /* 0x000fe200078e0005 */
[----:B------:R-:W-:Y:S01]  /*21480*/  MOV R2, RZ ;  /* 0x000000ff00027202 */ /* 0x000fe20000000f00 */
[----:B------:R-:W-:Y:S01]  /*21490*/  IMAD.MOV.U32 R236, RZ, RZ, 0x1c1f ;  /* 0x00001c1fffec7424 */ /* 0x000fe200078e00ff */
[----:B------:R-:W-:Y:S02]  /*214a0*/  MOV R3, 0x214c0 ;  /* 0x000214c000037802 */ /* 0x000fe40000000f00 */
[----:B------:R-:W-:Y:S05]  /*214b0*/  CALL.REL.NOINC `($__internal_40_$__cuda_sm70_shflsync_idx_p) ;  /* 0x0000b86000007944 */ /* 0x000fea0003c00000 */
[----:B------:R-:W-:Y:S01]  /*214c0*/  MOV R4, R237 ;  /* 0x000000ed00047202 */ /* 0x000fe20000000f00 */
[----:B------:R-:W-:Y:S05]  /*214d0*/  BRA `(.L_x_2566) ;  /* 0xffffa69000007947 */ /* 0x000fea000383ffff */
.L_x_2471:
[----:B------:R-:W-:Y:S01]  /*214e0*/  IMAD.MOV.U32 R235, RZ, RZ, R6 ;  /* 0x000000ffffeb7224 */ /* 0x000fe200078e0006 */
[----:B------:R-:W-:Y:S01]  /*214f0*/  MOV R2, RZ ;  /* 0x000000ff00027202 */ /* 0x000fe20000000f00 */
[----:B------:R-:W-:Y:S01]  /*21500*/  IMAD.MOV.U32 R236, RZ, RZ, 0x1c1f ;  /* 0x00001c1fffec7424 */ /* 0x000fe200078e00ff */
[----:B------:R-:W-:Y:S02]  /*21510*/  MOV R3, 0x21530 ;  /* 0x0002153000037802 */ /* 0x000fe40000000f00 */
[----:B-12---:R-:W-:Y:S05]  /*21520*/  CALL.REL.NOINC `($__internal_40_$__cuda_sm70_shflsync_idx_p) ;  /* 0x0000b7f000007944 */ /* 0x006fea0003c00000 */
[----:B------:R-:W-:Y:S01]  /*21530*/  MOV R0, R237 ;  /* 0x000000ed00007202 */ /* 0x000fe20000000f00 */
[----:B------:R-:W-:Y:S05]  /*21540*/  BRA `(.L_x_2567) ;  /* 0xffffa64000007947 */ /* 0x000fea000383ffff */
.L_x_2474:
[----:B------:R-:W-:Y:S01]  /*21550*/  IMAD.MOV.U32 R235, RZ, RZ, R5 ;  /* 0x000000ffffeb7224 */ /* 0x000fe200078e0005 */
[----:B-1----:R-:W-:Y:S01]  /*21560*/  MOV R2, 0x1 ;  /* 0x0000000100027802 */ /* 0x002fe20000000f00 */
[----:B------:R-:W-:Y:S01]  /*21570*/  IMAD.MOV.U32 R236, RZ, RZ, 0x1c1f ;  /* 0x00001c1fffec7424 */ /* 0x000fe200078e00ff */
[----:B------:R-:W-:-:S02]  /*21580*/  MOV R3, 0x215a0 ;  /* 0x000215a000037802 */ /* 0x000fc40000000f00 */
[----:B--234-:R-:W-:Y:S05]  /*21590*/  CALL.REL.NOINC `($__internal_40_$__cuda_sm70_shflsync_idx_p) ;  /* 0x0000b78000007944 */ /* 0x01cfea0003c00000 */
        /* <DEDUP_REMOVED lines=8> */
.L_x_2478:
[----:B------:R-:W-:Y:S01]  /*21620*/  IMAD.MOV.U32 R235, RZ, RZ, R5 ;  /* 0x000000ffffeb7224 */ /* 0x000fe200078e0005 */
[----:B------:R-:W-:Y:S01]  /*21630*/  MOV R2, RZ ;  /* 0x000000ff00027202 */ /* 0x000fe20000000f00 */
[----:B------:R-:W-:Y:S01]  /*21640*/  IMAD.MOV.U32 R236, RZ, RZ, 0x181f ;  /* 0x0000181fffec7424 */ /* 0x000fe200078e00ff */
[----:B------:R-:W-:Y:S02]  /*21650*/  MOV R3, 0x21670 ;  /* 0x0002167000037802 */ /* 0x000fe40000000f00 */
[----:B---3--:R-:W-:Y:S05]  /*21660*/  CALL.REL.NOINC `($__internal_40_$__cuda_sm70_shflsync_idx_p) ;  /* 0x0000b6b000007944 */ /* 0x008fea0003c00000 */
[----:B------:R-:W-:Y:S01]  /*21670*/  MOV R4, R237 ;  /* 0x000000ed00047202 */ /* 0x000fe20000000f00 */
[----:B------:R-:W-:Y:S05]  /*21680*/  BRA `(.L_x_2569) ;  /* 0xffffc69000007947 */ /* 0x000fea000383ffff */
.L_x_2479:
[----:B------:R-:W-:Y:S01]  /*21690*/  IMAD.MOV.U32 R235, RZ, RZ, R16 ;  /* 0x000000ffffeb7224 */ /* 0x000fe200078e0010 */
[----:B------:R-:W-:Y:S01]  /*216a0*/  MOV R2, RZ ;  /* 0x000000ff00027202 */ /* 0x000fe20000000f00 */
[----:B------:R-:W-:Y:S01]  /*216b0*/  IMAD.MOV.U32 R236, RZ, RZ, 0x181f ;  /* 0x0000181fffec7424 */ /* 0x000fe200078e00ff */
[----:B------:R-:W-:Y:S02]  /*216c0*/  MOV R3, 0x216e0 ;  /* 0x000216e000037802 */ /* 0x000fe40000000f00 */
[----:B-123--:R-:W-:Y:S05]  /*216d0*/  CALL.REL.NOINC `($__internal_40_$__cuda_sm70_shflsync_idx_p) ;  /* 0x0000b64000007944 */ /* 0x00efea0003c00000 */
[----:B------:R-:W-:Y:S01]  /*216e0*/  MOV R0, R237 ;  /* 0x000000ed00007202 */ /* 0x000fe20000000f00 */
[----:B------:R-:W-:Y:S05]  /*216f0*/  BRA `(.L_x_2570) ;  /* 0xffffc64000007947 */ /* 0x000fea000383ffff */
.L_x_2482:
        /* <DEDUP_REMOVED lines=13> */
.L_x_2485:
[----:B------:R-:W-:Y:S01]  /*217d0*/  IMAD.MOV.U32 R235, RZ, RZ, R5 ;  /* 0x000000ffffeb7224 */ /* 0x000fe200078e0005 */
[----:B-1----:R-:W-:Y:S01]  /*217e0*/  MOV R2, 0x2 ;  /* 0x0000000200027802 */ /* 0x002fe20000000f00 */
[----:B------:R-:W-:Y:S01]  /*217f0*/  IMAD.MOV.U32 R236, RZ, RZ, 0x181f ;  /* 0x0000181fffec7424 */ /* 0x000fe200078e00ff */
[----:B------:R-:W-:Y:S02]  /*21800*/  MOV R3, 0x21820 ;  /* 0x0002182000037802 */ /* 0x000fe40000000f00 */
[----:B--234-:R-:W-:Y:S05]  /*21810*/  CALL.REL.NOINC `($__internal_40_$__cuda_sm70_shflsync_idx_p) ;  /* 0x0000b50000007944 */ /* 0x01cfea0003c00000 */
[----:B------:R-:W-:Y:S01]  /*21820*/  MOV R4, R237 ;  /* 0x000000ed00047202 */ /* 0x000fe20000000f00 */
[----:B------:R-:W-:Y:S05]  /*21830*/  BRA `(.L_x_2572) ;  /* 0xffffc7f000007947 */ /* 0x000fea000383ffff */
.L_x_2486:
[----:B------:R-:W-:Y:S01]  /*21840*/  IMAD.MOV.U32 R235, RZ, RZ, R16 ;  /* 0x000000ffffeb7224 */ /* 0x000fe200078e0010 */
[----:B-1----:R-:W-:Y:S01]  /*21850*/  MOV R2, 0x2 ;  /* 0x0000000200027802 */ /* 0x002fe20000000f00 */
[----:B------:R-:W-:Y:S01]  /*21860*/  IMAD.MOV.U32 R236, RZ, RZ, 0x181f ;  /* 0x0000181fffec7424 */ /* 0x000fe200078e00ff */
[----:B------:R-:W-:Y:S02]  /*21870*/  MOV R3, 0x21890 ;  /* 0x0002189000037802 */ /* 0x000fe40000000f00 */
[----:B--234-:R-:W-:Y:S05]  /*21880*/  CALL.REL.NOINC `($__internal_40_$__cuda_sm70_shflsync_idx_p) ;  /* 0x0000b49000007944 */ /* 0x01cfea0003c00000 */
[----:B------:R-:W-:Y:S01]  /*21890*/  MOV R0, R237 ;  /* 0x000000ed00007202 */ /* 0x000fe20000000f00 */
[----:B------:R-:W-:Y:S05]  /*218a0*/  BRA `(.L_x_2573) ;  /* 0xffffc7a000007947 */ /* 0x000fea000383ffff */
.L_x_2489:
        /* <DEDUP_REMOVED lines=13> */
.L_x_2491:
[----:B------:R-:W-:Y:S01]  /*21980*/  IMAD.MOV.U32 R235, RZ, RZ, R147 ;  /* 0x000000ffffeb7224 */ /* 0x000fe200078e0093 */
[----:B------:R-:W-:Y:S01]  /*21990*/  MOV R2, RZ ;  /* 0x000000ff00027202 */ /* 0x000fe20000000f00 */
[----:B------:R-:W-:Y:S01]  /*219a0*/  IMAD.MOV.U32 R236, RZ, RZ, 0x1f ;  /* 0x0000001fffec7424 */ /* 0x000fe200078e00ff */
[----:B------:R-:W-:Y:S02]  /*219b0*/  MOV R3, 0x219d0 ;  /* 0x000219d000037802 */ /* 0x000fe40000000f00 */
[----:B--2---:R-:W-:Y:S05]  /*219c0*/  CALL.REL.NOINC `($__internal_40_$__cuda_sm70_shflsync_idx_p) ;  /* 0x0000b35000007944 */ /* 0x004fea0003c00000 */
[----:B------:R-:W-:Y:S01]  /*219d0*/  MOV R10, R237 ;  /* 0x000000ed000a7202 */ /* 0x000fe20000000f00 */
[----:B------:R-:W-:Y:S05]  /*219e0*/  BRA `(.L_x_2575) ;  /* 0xffffca4000007947 */ /* 0x000fea000383ffff */
.L_x_2492:
[----:B------:R-:W-:Y:S01]  /*219f0*/  IMAD.MOV.U32 R235, RZ, RZ, R147 ;  /* 0x000000ffffeb7224 */ /* 0x000fe200078e0093 */
[----:B------:R-:W-:Y:S01]  /*21a00*/  MOV R2, 0x1 ;  /* 0x0000000100027802 */ /* 0x000fe20000000f00 */
[----:B------:R-:W-:Y:S01]  /*21a10*/  IMAD.MOV.U32 R236, RZ, RZ, 0x1f ;  /* 0x0000001fffec7424 */ /* 0x000fe200078e00ff */
[----:B------:R-:W-:Y:S02]  /*21a20*/  MOV R3, 0x21a40 ;  /* 0x00021a4000037802 */ /* 0x000fe40000000f00 */
[----:B-123--:R-:W-:Y:S05]  /*21a30*/  CALL.REL.NOINC `($__internal_40_$__cuda_sm70_shflsync_idx_p) ;  /* 0x0000b2e000007944 */ /* 0x00efea0003c00000 */
[----:B------:R-:W-:Y:S01]  /*21a40*/  MOV R9, R237 ;  /* 0x000000ed00097202 */ /* 0x000fe20000000f00 */
[----:B------:R-:W-:Y:S05]  /*21a50*/  BRA `(.L_x_2576) ;  /* 0xffffc9f000007947 */ /* 0x000fea000383ffff */
.L_x_2493:
[----:B------:R-:W-:Y:S02]  /*21a60*/  MOV R3, 0x1 ;  /* 0x0000000100037802 */ /* 0x000fe40000000f00 */
[----:B------:R-:W-:-:S02]  /*21a70*/  MOV R2, 0x21a90 ;  /* 0x00021a9000027802 */ /* 0x000fc40000000f00 */
[----:B-1-34-:R-:W-:Y:S05]  /*21a80*/  CALL.REL.NOINC `($__internal_41_$__cuda_sm70_shflsync_up_p) ;  /* 0x0000b2f000007944 */ /* 0x01afea0003c00000 */
[----:B------:R-:W-:Y:S05]  /*21a90*/  BRA `(.L_x_2577) ;  /* 0xffffcae000007947 */ /* 0x000fea000383ffff */
.L_x_2494:
[----:B------:R-:W-:Y:S02]  /*21aa0*/  MOV R3, 0x2 ;  /* 0x0000000200037802 */ /* 0x000fe40000000f00 */
[----:B------:R-:W-:-:S02]  /*21ab0*/  MOV R2, 0x21ad0 ;  /* 0x00021ad000027802 */ /* 0x000fc40000000f00 */
[----:B-1-3--:R-:W-:Y:S05]  /*21ac0*/  CALL.REL.NOINC `($__internal_41_$__cuda_sm70_shflsync_up_p) ;  /* 0x0000b2b000007944 */ /* 0x00afea0003c00000 */
        /* <DEDUP_REMOVED lines=24> */
.L_x_2498:
[----:B------:R-:W-:Y:S02]  /*21c50*/  MOV R3, 0x1 ;  /* 0x0000000100037802 */ /* 0x000fe40000000f00 */
[----:B------:R-:W-:Y:S02]  /*21c60*/  MOV R2, 0x21c80 ;  /* 0x00021c8000027802 */ /* 0x000fe40000000f00 */
[----:B------:R-:W-:Y:S05]  /*21c70*/  CALL.REL.NOINC `($__internal_41_$__cuda_sm70_shflsync_up_p) ;  /* 0x0000b10000007944 */ /* 0x000fea0003c00000 */
[----:B------:R-:W-:Y:S01]  /*21c80*/  MOV R2, R4 ;  /* 0x0000000400027202 */ /* 0x000fe20000000f00 */
[----:B------:R-:W-:Y:S05]  /*21c90*/  BRA `(.L_x_2579) ;  /* 0xffffcb5000007947 */ /* 0x000fea000383ffff */
.L_x_2499:
        /* <DEDUP_REMOVED lines=27> */
.L_x_2501:
[----:B------:R-:W-:Y:S02]  /*21e50*/  SEL R0, RZ, 0x1, P0 ;  /* 0x00000001ff007807 */ /* 0x000fe40000000000 */
[----:B------:R-:W-:Y:S02]  /*21e60*/  MOV R2, 0x21e80 ;  /* 0x00021e8000027802 */ /* 0x000fe40000000f00 */
[----:B--2---:R-:W-:Y:S05]  /*21e70*/  CALL.REL.NOINC `($__internal_42_$__cuda_sm70_votesync_ballot) ;  /* 0x0000af6000007944 */ /* 0x004fea0003c00000 */
[----:B------:R-:W-:Y:S01]  /*21e80*/  MOV R5, R0 ;  /* 0x0000000000057202 */ /* 0x000fe20000000f00 */
[----:B------:R-:W-:Y:S05]  /*21e90*/  BRA `(.L_x_2581) ;  /* 0xffffcae000007947 */ /* 0x000fea000383ffff */
.L_x_2502:
[----:B------:R-:W-:Y:S01]  /*21ea0*/  IMAD.MOV.U32 R235, RZ, RZ, R6 ;  /* 0x000000ffffeb7224 */ /* 0x000fe200078e0006 */
[----:B-1----:R-:W-:Y:S01]  /*21eb0*/  MOV R2, R0 ;  /* 0x0000000000027202 */ /* 0x002fe20000000f00 */
[----:B------:R-:W-:Y:S01]  /*21ec0*/  IMAD.MOV.U32 R236, RZ, RZ, 0x1f ;  /* 0x0000001fffec7424 */ /* 0x000fe200078e00ff */
[----:B------:R-:W-:Y:S02]  /*21ed0*/  MOV R3, 0x21ef0 ;  /* 0x00021ef000037802 */ /* 0x000fe40000000f00 */
[----:B--2---:R-:W-:Y:S05]  /*21ee0*/  CALL.REL.NOINC `($__internal_40_$__cuda_sm70_shflsync_idx_p) ;  /* 0x0000ae3000007944 */ /* 0x004fea0003c00000 */
[----:B------:R-:W-:Y:S01]  /*21ef0*/  IMAD.MOV.U32 R6, RZ, RZ, R237 ;  /* 0x000000ffff067224 */ /* 0x000fe200078e00ed */
[----:B------:R-:W-:Y:S01]  /*21f00*/  MOV R2, R0 ;  /* 0x0000000000027202 */ /* 0x000fe20000000f00 */
[----:B------:R-:W-:Y:S01]  /*21f10*/  IMAD.MOV.U32 R235, RZ, RZ, R8 ;  /* 0x000000ffffeb7224 */ /* 0x000fe200078e0008 */
[----:B------:R-:W-:-:S02]  /*21f20*/  MOV R236, 0x1f ;  /* 0x0000001f00ec7802 */ /* 0x000fc40000000f00 */
[----:B------:R-:W-:Y:S02]  /*21f30*/  MOV R3, 0x21f50 ;  /* 0x00021f5000037802 */ /* 0x000fe40000000f00 */
[----:B------:R-:W-:Y:S05]  /*21f40*/  CALL.REL.NOINC `($__internal_40_$__cuda_sm70_shflsync_idx_p) ;  /* 0x0000add000007944 */ /* 0x000fea0003c00000 */
[----:B------:R-:W-:Y:S01]  /*21f50*/  MOV R8, R237 ;  /* 0x000000ed00087202 */ /* 0x000fe20000000f00 */
[----:B------:R-:W-:Y:S05]  /*21f60*/  BRA `(.L_x_2582) ;  /* 0xffffca8000007947 */ /* 0x000fea000383ffff */
.L_x_2505:
[----:B------:R-:W-:Y:S01]  /*21f70*/  IMAD.MOV.U32 R235, RZ, RZ, R4 ;  /* 0x000000ffffeb7224 */ /* 0x000fe200078e0004 */
[----:B-1----:R-:W-:Y:S01]  /*21f80*/  MOV R2, R0 ;  /* 0x0000000000027202 */ /* 0x002fe20000000f00 */
[----:B------:R-:W-:Y:S01]  /*21f90*/  IMAD.MOV.U32 R236, RZ, RZ, 0x1f ;  /* 0x0000001fffec7424 */ /* 0x000fe200078e00ff */
[----:B------:R-:W-:Y:S02]  /*21fa0*/  MOV R3, 0x21fc0 ;  /* 0x00021fc000037802 */ /* 0x000fe40000000f00 */
[----:B--2-4-:R-:W-:Y:S05]  /*21fb0*/  CALL.REL.NOINC `($__internal_40_$__cuda_sm70_shflsync_idx_p) ;  /* 0x0000ad6000007944 */ /* 0x014fea0003c00000 */
[----:B------:R-:W-:Y:S01]  /*21fc0*/  MOV R11, R237 ;  /* 0x000000ed000b7202 */ /* 0x000fe20000000f00 */
[----:B------:R-:W-:Y:S05]  /*21fd0*/  BRA `(.L_x_2504) ;  /* 0xffffca7000007947 */ /* 0x000fea000383ffff */
        .type           $_ZN7cutlass13device_kernelIN5flash19enable_sm80_to_sm89INS1_16FlashAttnFwdSm80INS1_25CollectiveMainloopFwdSm80ILi8ELi1ELb0EN4cute5tupleIJNS5_1CILi128EEENS7_ILi48EEENS7_ILi256EEEEEELi256ENS_10bfloat16_tEfNS_4arch4Sm80ELb0ELb1ELb0ELb1ELb1ELb1ELb1ELb1EEENS1_21CollectiveEpilogueFwdINS6_IJS8_SA_S9_EEENS6_IJNS7_ILi1EEESI_SI_EEESC_SE_Li256ELb1ELb1ELb1ELb0EEENS1_36VarlenDynamicPersistentTileSchedulerILi128ELi48ELi256ELi256ELb1ELb1ELb0ELb1ELb0ELb1EEEEEEEEEvNT_6ParamsE$_ZZN5flash25CollectiveMainloopFwdSm80ILi8ELi1ELb0EN4cute5tupleIJNS1_1CILi128EEENS3_ILi48EEENS3_ILi256EEEEEELi256EN7cutlass10bfloat16_tEfNS8_4arch4Sm80ELb0ELb1ELb0ELb1ELb1ELb1ELb1ELb1EE3mmaINS_16FlashAttnFwdSm80ISC_NS_21CollectiveEpilogueFwdINS2_IJS4_S6_S5_EEENS2_IJNS3_ILi1EEESH_SH_EEES9_SB_Li256ELb1ELb1ELb1ELb0EEENS_36VarlenDynamicPersistentTileSchedulerILi128ELi48ELi256ELi256ELb1ELb1ELb0ELb1ELb0ELb1EEEE13SharedStorageENS1_6TensorINS1_11ArrayEngineIfLm128EEENS1_6LayoutINS2_IJNS2_IJNS3_ILi2EEESS_EEESH_NS3_ILi32EEEEEENS2_IJNS2_IJSH_SS_EEENS3_ILi0EEENS3_ILi4EEEEEEEEEENS_7SoftmaxILi2ELi0EEEEEbRKNSC_6ParamsERT0_RT1_iRKNS_16SeqlenInfoQKNewKILb1ELb1EEENS2_IJiiiiEEERT_ENKUlvE_clEv,@function
        .size           $_ZN7cutlass13device_kernelIN5flash19enable_sm80_to_sm89INS1_16FlashAttnFwdSm80INS1_25CollectiveMainloopFwdSm80ILi8ELi1ELb0EN4cute5tupleIJNS5_1CILi128EEENS7_ILi48EEENS7_ILi256EEEEEELi256ENS_10bfloat16_tEfNS_4arch4Sm80ELb0ELb1ELb0ELb1ELb1ELb1ELb1ELb1EEENS1_21CollectiveEpilogueFwdINS6_IJS8_SA_S9_EEENS6_IJNS7_ILi1EEESI_SI_EEESC_SE_Li256ELb1ELb1ELb1ELb0EEENS1_36VarlenDynamicPersistentTileSchedulerILi128ELi48ELi256ELi256ELb1ELb1ELb0ELb1ELb0ELb1EEEEEEEEEvNT_6ParamsE$_ZZN5flash25CollectiveMainloopFwdSm80ILi8ELi1ELb0EN4cute5tupleIJNS1_1CILi128EEENS3_ILi48EEENS3_ILi256EEEEEELi256EN7cutlass10bfloat16_tEfNS8_4arch4Sm80ELb0ELb1ELb0ELb1ELb1ELb1ELb1ELb1EE3mmaINS_16FlashAttnFwdSm80ISC_NS_21CollectiveEpilogueFwdINS2_IJS4_S6_S5_EEENS2_IJNS3_ILi1EEESH_SH_EEES9_SB_Li256ELb1ELb1ELb1ELb0EEENS_36VarlenDynamicPersistentTileSchedulerILi128ELi48ELi256ELi256ELb1ELb1ELb0ELb1ELb0ELb1EEEE13SharedStorageENS1_6TensorINS1_11ArrayEngineIfLm128EEENS1_6LayoutINS2_IJNS2_IJNS3_ILi2EEESS_EEESH_NS3_ILi32EEEEEENS2_IJNS2_IJSH_SS_EEENS3_ILi0EEENS3_ILi4EEEEEEEEEENS_7SoftmaxILi2ELi0EEEEEbRKNSC_6ParamsERT0_RT1_iRKNS_16SeqlenInfoQKNewKILb1ELb1EEENS2_IJiiiiEEERT_ENKUlvE_clEv,($__internal_39_$__cuda_sm70_shflsync_bfly_p - $_ZN7cutlass13device_kernelIN5flash19enable_sm80_to_sm89INS1_16FlashAttnFwdSm80INS1_25CollectiveMainloopFwdSm80ILi8ELi1ELb0EN4cute5tupleIJNS5_1CILi128EEENS7_ILi48EEENS7_ILi256EEEEEELi256ENS_10bfloat16_tEfNS_4arch4Sm80ELb0ELb1ELb0ELb1ELb1ELb1ELb1ELb1EEENS1_21CollectiveEpilogueFwdINS6_IJS8_SA_S9_EEENS6_IJNS7_ILi1EEESI_SI_EEESC_SE_Li256ELb1ELb1ELb1ELb0EEENS1_36VarlenDynamicPersistentTileSchedulerILi128ELi48ELi256ELi256ELb1ELb1ELb0ELb1ELb0ELb1EEEEEEEEEvNT_6ParamsE$_ZZN5flash25CollectiveMainloopFwdSm80ILi8ELi1ELb0EN4cute5tupleIJNS1_1CILi128EEENS3_ILi48EEENS3_ILi256EEEEEELi256EN7cutlass10bfloat16_tEfNS8_4arch4Sm80ELb0ELb1ELb0ELb1ELb1ELb1ELb1ELb1EE3mmaINS_16FlashAttnFwdSm80ISC_NS_21CollectiveEpilogueFwdINS2_IJS4_S6_S5_EEENS2_IJNS3_ILi1EEESH_SH_EEES9_SB_Li256ELb1ELb1ELb1ELb0EEENS_36VarlenDynamicPersistentTileSchedulerILi128ELi48ELi256ELi256ELb1ELb1ELb0ELb1ELb0ELb1EEEE13SharedStorageENS1_6TensorINS1_11ArrayEngineIfLm128EEENS1_6LayoutINS2_IJNS2_IJNS3_ILi2EEESS_EEESH_NS3_ILi32EEEEEENS2_IJNS2_IJSH_SS_EEENS3_ILi0EEENS3_ILi4EEEEEEEEEENS_7SoftmaxILi2ELi0EEEEEbRKNSC_6ParamsERT0_RT1_iRKNS_16SeqlenInfoQKNewKILb1ELb1EEENS2_IJiiiiEEERT_ENKUlvE_clEv)
$_ZN7cutlass13device_kernelIN5flash19enable_sm80_to_sm89INS1_16FlashAttnFwdSm80INS1_25CollectiveMainloopFwdSm80ILi8ELi1ELb0EN4cute5tupleIJNS5_1CILi128EEENS7_ILi48EEENS7_ILi256EEEEEELi256ENS_10bfloat16_tEfNS_4arch4Sm80ELb0ELb1ELb0ELb1ELb1ELb1ELb1ELb1EEENS1_21CollectiveEpilogueFwdINS6_IJS8_SA_S9_EEENS6_IJNS7_ILi1EEESI_SI_EEESC_SE_Li256ELb1ELb1ELb1ELb0EEENS1_36VarlenDynamicPersistentTileSchedulerILi128ELi48ELi256ELi256ELb1ELb1ELb0ELb1ELb0ELb1EEEEEEEEEvNT_6ParamsE$_ZZN5flash25CollectiveMainloopFwdSm80ILi8ELi1ELb0EN4cute5tupleIJNS1_1CILi128EEENS3_ILi48EEENS3_ILi256EEEEEELi256EN7cutlass10bfloat16_tEfNS8_4arch4Sm80ELb0ELb1ELb0ELb1ELb1ELb1ELb1ELb1EE3mmaINS_16FlashAttnFwdSm80ISC_NS_21CollectiveEpilogueFwdINS2_IJS4_S6_S5_EEENS2_IJNS3_ILi1EEESH_SH_EEES9_SB_Li256ELb1ELb1ELb1ELb0EEENS_36VarlenDynamicPersistentTileSchedulerILi128ELi48ELi256ELi256ELb1ELb1ELb0ELb1ELb0ELb1EEEE13SharedStorageENS1_6TensorINS1_11ArrayEngineIfLm128EEENS1_6LayoutINS2_IJNS2_IJNS3_ILi2EEESS_EEESH_NS3_ILi32EEEEEENS2_IJNS2_IJSH_SS_EEENS3_ILi0EEENS3_ILi4EEEEEEEEEENS_7SoftmaxILi2ELi0EEEEEbRKNSC_6ParamsERT0_RT1_iRKNS_16SeqlenInfoQKNewKILb1ELb1EEENS2_IJiiiiEEERT_ENKUlvE_clEv:
[----:B------:R-:W-:-:S05]  /*21fe0*/  IADD3 R16, R79, -c[0x0][0x20], RZ ;  /* 0x800008004f107a10 */ /* 0x000fca0007ffe0ff */
[----:B------:R-:W2:Y:S01]  /*21ff0*/  LDL.64 R10, [R16] ;  /* 0x00000000100a7983 */ /* 0x000ea20000100a00 */
[----:B------:R-:W-:-:S03]  /*22000*/  ULDC.64 UR4, c[0x0][0x118] ;  /* 0x0000460000047ab9 */ /* 0x000fc60000000a00 */
[----:B--2---:R-:W2:Y:S02]  /*22010*/  LD.E R0, [R10.64+0x11c] ;  /* 0x00011c040a007980 */ /* 0x004ea4000c101900 */
[----:B--2---:R-:W-:-:S13]  /*22020*/  ISETP.GT.AND P0, PT, R0, RZ, PT ;  /* 0x000000ff0000720c */ /* 0x004fda0003f04270 */
[----:B------:R-:W-:Y:S05]  /*22030*/  @P0 BRA `(.L_x_2583) ;  /* 0x0000004000000947 */ /* 0x000fea0003800000 */
[----:B------:R-:W-:Y:S01]  /*22040*/  MOV R2, R130 ;  /* 0x0000008200027202 */ /* 0x000fe20000000f00 */
[----:B------:R-:W-:-:S04]  /*22050*/  DEPBAR.LE SB0, 0x1 ;  /* 0x000080400000791a */ /* 0x000fc80000000000 */
[----:B------:R-:W-:-:S04]  /*22060*/  MOV R3, 0x0 ;  /* 0x0000000000037802 */ /* 0x000fc80000000f00 */
[----:B------:R-:W-:Y:S05]  /*22070*/  RET.REL.NODEC R2 `(_ZN7cutlass13device_kernelIN5flash19enable_sm80_to_sm89INS1_16FlashAttnFwdSm80INS1_25CollectiveMainloopFwdSm80ILi8ELi1ELb0EN4cute5tupleIJNS5_1CILi128EEENS7_ILi48EEENS7_ILi256EEEEEELi256ENS_10bfloat16_tEfNS_4arch4Sm80ELb0ELb1ELb0ELb1ELb1ELb1ELb1ELb1EEENS1_21CollectiveEpilogueFwdINS6_IJS8_SA_S9_EEENS6_IJNS7_ILi1EEESI_SI_EEESC_SE_Li256ELb1ELb1ELb1ELb0EEENS1_36VarlenDynamicPersistentTileSchedulerILi128ELi48ELi256ELi256ELb1ELb1ELb0ELb1ELb0ELb1EEEEEEEEEvNT_6ParamsE) ;  /* 0xfffddf8002007950 */ /* 0x000fea0003c3ffff */
.L_x_2583:
[----:B------:R1:W2:Y:S04]  /*22080*/  LDL.64 R8, [R16+0x8] ;  /* 0x0000080010087983 */ /* 0x0002a80000100a00 */
[----:B------:R1:W3:Y:S04]  /*22090*/  LDL.64 R2, [R16+0x20] ;  /* 0x0000200010027983 */ /* 0x0002e80000100a00 */
[----:B------:R1:W4:Y:S04]  /*220a0*/  LDL.64 R14, [R16+0x18] ;  /* 0x00001800100e7983 */ /* 0x0003280000100a00 */
[----:B------:R-:W4:Y:S04]  /*220b0*/  LD.E.U8 R19, [R10.64+0x138] ;  /* 0x000138040a137980 */ /* 0x000f28000c101100 */
[----:B------:R2:W5:Y:S04]  /*220c0*/  LD.E R13, [R10.64+0x164] ;  /* 0x000164040a0d7980 */ /* 0x000568000c101900 */
[----:B-1----:R-:W4:Y:S04]  /*220d0*/  LDL.64 R16, [R16+0x10] ;  /* 0x0000100010107983 */ /* 0x002f280000100a00 */
[----:B--2---:R1:W2:Y:S04]  /*220e0*/  LD.E R27, [R8.64] ;  /* 0x00000004081b7980 */ /* 0x0042a8000c101900 */
[----:B---3--:R3:W2:Y:S04]  /*220f0*/  LD.E R60, [R2.64] ;  /* 0x00000004023c7980 */ /* 0x0086a8000c101900 */
[----:B----4-:R4:W2:Y:S04]  /*22100*/  LD.E R6, [R14.64+0x20] ;  /* 0x000020040e067980 */ /* 0x0108a8000c101900 */
[----:B-1----:R1:W5:Y:S04]  /*22110*/  LD.E.64 R8, [R10.64+0x120] ;  /* 0x000120040a087980 */ /* 0x002368000c101b00 */
[----:B---3--:R1:W5:Y:S04]  /*22120*/  LD.E.64 R2, [R10.64+0x130] ;  /* 0x000130040a027980 */ /* 0x008368000c101b00 */
[----:B------:R3:W5:Y:S04]  /*22130*/  LD.E R22, [R16.64] ;  /* 0x0000000410167980 */ /* 0x000768000c101900 */
[----:B----4-:R1:W5:Y:S04]  /*22140*/  LD.E.64 R14, [R10.64+0x110] ;  /* 0x000110040a0e7980 */ /* 0x010368000c101b00 */
[----:B---3--:R1:W5:Y:S01]  /*22150*/  LD.E.64 R16, [R10.64+0x128] ;  /* 0x000128040a107980 */ /* 0x008362000c101b00 */
[----:B------:R-:W-:-:S02]  /*22160*/  ISETP.NE.AND P0, PT, R19, RZ, PT ;  /* 0x000000ff1300720c */ /* 0x000fc40003f05270 */
[----:B--2---:R-:W-:-:S04]  /*22170*/  SHF.R.S32.HI R4, RZ, 0x1f, R27 ;  /* 0x0000001fff047819 */ /* 0x004fc8000001141b */
[----:B------:R-:W-:-:S04]  /*22180*/  LEA.HI R4, R4, R27, RZ, 0x3 ;  /* 0x0000001b04047211 */ /* 0x000fc800078f18ff */
[----:B------:R-:W-:Y:S02]  /*22190*/  LOP3.LUT R18, R4, 0xfffffff8, RZ, 0xc0, !PT ;  /* 0xfffffff804127812 */ /* 0x000fe400078ec0ff */
[----:B------:R-:W-:-:S03]  /*221a0*/  SHF.R.S32.HI R78, RZ, 0x3, R4 ;  /* 0x00000003ff4e7819 */ /* 0x000fc60000011404 */
[----:B------:R-:W-:Y:S02]  /*221b0*/  IMAD.IADD R40, R27, 0x1, -R18 ;  /* 0x000000011b287824 */ /* 0x000fe400078e0a12 */
[----:B------:R-:W-:Y:S01]  /*221c0*/  IMAD R61, R60, 0x80, R78 ;  /* 0x000000803c3d7824 */ /* 0x000fe200078e024e */
[----:B------:R-:W-:Y:S01]  /*221d0*/  SHF.R.S32.HI R23, RZ, 0x1f, R6 ;  /* 0x0000001fff177819 */ /* 0x000fe20000011406 */
[C---:B------:R-:W-:Y:S02]  /*221e0*/  IMAD.SHL.U32 R42, R40.reuse, 0x8, RZ ;  /* 0x00000008282a7824 */ /* 0x040fe400078e00ff */
[----:B------:R-:W-:Y:S01]  /*221f0*/  IMAD R4, R40, 0x20, R61 ;  /* 0x0000002028047824 */ /* 0x000fe200078e023d */
[----:B------:R-:W-:Y:S05]  /*22200*/  @!P0 BRA `(.L_x_2584) ;  /* 0x00004ce000008947 */ /* 0x000fea0003800000 */
[----:B-1---5:R-:W-:-:S13]  /*22210*/  ISETP.NE.AND P0, PT, R13, 0x1, PT ;  /* 0x000000010d00780c */ /* 0x022fda0003f05270 */
[----:B------:R1:W2:Y:S04]  /*22220*/  @P0 LD.E R18, [R10.64+0x168] ;  /* 0x000168040a120980 */ /* 0x0002a8000c101900 */
[----:B-1----:R2:W3:Y:S02]  /*22230*/  @P0 LD.E R10, [R10.64+0x16c] ;  /* 0x00016c040a0a0980 */ /* 0x0024e4000c101900 */
[----:B--2---:R-:W-:-:S05]  /*22240*/  @P0 IMAD.HI.U32 R11, R4, R18, RZ ;  /* 0x00000012040b0227 */ /* 0x004fca00078e00ff */
[----:B---3--:R-:W-:-:S04]  /*22250*/  @P0 SHF.R.U32.HI R4, RZ, R10, R11 ;  /* 0x0000000aff040219 */ /* 0x008fc8000001160b */
[----:B------:R-:W-:Y:S01]  /*22260*/  SHF.R.S32.HI R18, RZ, 0x1f, R4 ;  /* 0x0000001fff127819 */ /* 0x000fe20000011404 */
[-C--:B------:R-:W-:Y:S02]  /*22270*/  IMAD R20, R9, R4.reuse, RZ ;  /* 0x0000000409147224 */ /* 0x080fe400078e02ff */
[-C--:B------:R-:W-:Y:S02]  /*22280*/  IMAD R19, R3, R4.reuse, RZ ;  /* 0x0000000403137224 */ /* 0x080fe400078e02ff */
[----:B------:R-:W-:-:S04]  /*22290*/  IMAD.WIDE.U32 R10, R8, R4, RZ ;  /* 0x00000004080a7225 */ /* 0x000fc800078e00ff */
[-C--:B------:R-:W-:Y:S02]  /*222a0*/  IMAD R21, R8, R18.reuse, R20 ;  /* 0x0000001208157224 */ /* 0x080fe400078e0214 */
[C---:B------:R-:W-:Y:S02]  /*222b0*/  IMAD R20, R2.reuse, R18, R19 ;  /* 0x0000001202147224 */ /* 0x040fe400078e0213 */
[----:B------:R-:W-:Y:S01]  /*222c0*/  IMAD.WIDE.U32 R18, R2, R4, RZ ;  /* 0x0000000402127225 */ /* 0x000fe200078e00ff */
[----:B------:R-:W-:-:S03]  /*222d0*/  IADD3 R11, R11, R21, RZ ;  /* 0x000000150b0b7210 */ /* 0x000fc60007ffe0ff */
[----:B------:R-:W-:Y:S01]  /*222e0*/  IMAD R4, R9, R6, RZ ;  /* 0x0000000609047224 */ /* 0x000fe200078e02ff */
[----:B------:R-:W-:Y:S01]  /*222f0*/  IADD3 R9, R19, R20, RZ ;  /* 0x0000001413097210 */ /* 0x000fe20007ffe0ff */
[----:B------:R-:W-:-:S04]  /*22300*/  IMAD.WIDE.U32 R10, R6, R8, R10 ;  /* 0x00000008060a7225 */ /* 0x000fc800078e000a */
[----:B------:R-:W-:Y:S01]  /*22310*/  IMAD R4, R8, R23, R4 ;  /* 0x0000001708047224 */ /* 0x000fe200078e0204 */
[----:B------:R-:W-:Y:S01]  /*22320*/  MOV R8, R18 ;  /* 0x0000001200087202 */ /* 0x000fe20000000f00 */
[----:B------:R-:W-:Y:S01]  /*22330*/  IMAD R3, R3, R6, RZ ;  /* 0x0000000603037224 */ /* 0x000fe200078e02ff */
[----:B------:R-:W-:-:S03]  /*22340*/  LEA R33, P1, R10, R14, 0x1 ;  /* 0x0000000e0a217211 */ /* 0x000fc600078208ff */
[----:B------:R-:W-:-:S04]  /*22350*/  IMAD.WIDE.U32 R8, R6, R2, R8 ;  /* 0x0000000206087225 */ /* 0x000fc800078e0008 */
[----:B------:R-:W-:Y:S01]  /*22360*/  IMAD R2, R2, R23, R3 ;  /* 0x0000001702027224 */ /* 0x000fe200078e0203 */
[----:B------:R-:W-:Y:S02]  /*22370*/  IADD3 R3, R11, R4, RZ ;  /* 0x000000040b037210 */ /* 0x000fe40007ffe0ff */
[----:B------:R-:W-:Y:S02]  /*22380*/  LEA R34, P0, R8, R16, 0x1 ;  /* 0x0000001008227211 */ /* 0x000fe400078008ff */
[----:B------:R-:W-:Y:S02]  /*22390*/  IADD3 R2, R9, R2, RZ ;  /* 0x0000000209027210 */ /* 0x000fe40007ffe0ff */
[----:B------:R-:W-:Y:S02]  /*223a0*/  LEA.HI.X R32, R10, R15, R3, 0x1, P1 ;  /* 0x0000000f0a207211 */ /* 0x000fe400008f0c03 */
[----:B------:R-:W-:Y:S02]  /*223b0*/  SHF.L.U32 R4, R40, 0x2, RZ ;  /* 0x0000000228047819 */ /* 0x000fe400000006ff */
[----:B------:R-:W-:Y:S01]  /*223c0*/  LEA.HI.X R26, R8, R17, R2, 0x1, P0 ;  /* 0x00000011081a7211 */ /* 0x000fe200000f0c02 */
[----:B------:R-:W-:Y:S05]  /*223d0*/  BRA.DIV ~URZ, `(.L_x_2585) ;  /* 0x00009ba27f007947 */ /* 0x000fea000b800000 */
[----:B------:R1:W2:Y:S02]  /*223e0*/  SHFL.IDX PT, R6, R32, RZ, 0x181f ;  /* 0x00181fff20067589 */ /* 0x0002a400000e0000 */
.L_x_2659:
[----:B------:R-:W-:Y:S05]  /*223f0*/  BRA.DIV ~URZ, `(.L_x_2586) ;  /* 0x00009bf27f007947 */ /* 0x000fea000b800000 */
[----:B------:R3:W4:Y:S01]  /*22400*/  SHFL.IDX PT, R8, R33, RZ, 0x181f ;  /* 0x00181fff21087589 */ /* 0x00072200000e0000 */
[----:B--2---:R-:W-:-:S03]  /*22410*/  MOV R9, R6 ;  /* 0x0000000600097202 */ /* 0x004fc60000000f00 */
[----:B------:R3:W2:Y:S04]  /*22420*/  SHFL.IDX PT, R10, R26, RZ, 0x181f ;  /* 0x00181fff1a0a7589 */ /* 0x0006a800000e0000 */
[----:B------:R3:W1:Y:S02]  /*22430*/  SHFL.IDX PT, R2, R34, RZ, 0x181f ;  /* 0x00181fff22027589 */ /* 0x00066400000e0000 */
.L_x_2660:
[----:B------:R-:W-:Y:S01]  /*22440*/  IMAD R35, R22, R13, RZ ;  /* 0x0000000d16237224 */ /* 0x000fe200078e02ff */
[----:B------:R-:W-:Y:S01]  /*22450*/  BSSY B0, `(.L_x_2587) ;  /* 0x0000035000007945 */ /* 0x000fe20003800000 */
[----:B------:R-:W-:Y:S01]  /*22460*/  CS2R R58, SRZ ;  /* 0x00000000003a7805 */ /* 0x000fe2000001ff00 */
[----:B------:R-:W-:Y:S01]  /*22470*/  CS2R R36, SRZ ;  /* 0x0000000000247805 */ /* 0x000fe2000001ff00 */
[----:B------:R-:W-:Y:S01]  /*22480*/  CS2R R28, SRZ ;  /* 0x00000000001c7805 */ /* 0x000fe2000001ff00 */
[----:B------:R-:W-:Y:S01]  /*22490*/  ISETP.GE.AND P0, PT, R61, R35, PT ;  /* 0x000000233d00720c */ /* 0x000fe20003f06270 */
[----:B------:R-:W-:Y:S01]  /*224a0*/  CS2R R22, SRZ ;  /* 0x0000000000167805 */ /* 0x000fe2000001ff00 */
[----:B------:R-:W-:Y:S01]  /*224b0*/  CS2R R18, SRZ ;  /* 0x0000000000127805 */ /* 0x000fe2000001ff00 */
[----:B------:R-:W-:Y:S01]  /*224c0*/  CS2R R38, SRZ ;  /* 0x0000000000267805 */ /* 0x000fe2000001ff00 */
[----:B------:R-:W-:Y:S01]  /*224d0*/  CS2R R30, SRZ ;  /* 0x00000000001e7805 */ /* 0x000fe2000001ff00 */
[----:B------:R-:W-:Y:S01]  /*224e0*/  CS2R R24, SRZ ;  /* 0x0000000000187805 */ /* 0x000fe2000001ff00 */
[----:B------:R-:W-:Y:S01]  /*224f0*/  CS2R R20, SRZ ;  /* 0x0000000000147805 */ /* 0x000fe2000001ff00 */
[----:B--2---:R-:W-:-:S06]  /*22500*/  MOV R3, R10 ;  /* 0x0000000a00037202 */ /* 0x004fcc0000000f00 */
[----:B------:R-:W-:Y:S05]  /*22510*/  @P0 BRA `(.L_x_2588) ;  /* 0x0000028000000947 */ /* 0x000fea0003800000 */
[C---:B------:R-:W-:Y:S01]  /*22520*/  IADD3 R13, R4.reuse, 0x20, RZ ;  /* 0x00000020040d7810 */ /* 0x040fe20007ffe0ff */
[----:B------:R-:W-:Y:S01]  /*22530*/  CS2R R18, SRZ ;  /* 0x0000000000127805 */ /* 0x000fe2000001ff00 */
[-C--:B------:R-:W-:Y:S01]  /*22540*/  ISETP.GE.AND P1, PT, R4, R0.reuse, PT ;  /* 0x000000000400720c */ /* 0x080fe20003f26270 */
[----:B------:R-:W-:Y:S01]  /*22550*/  CS2R R20, SRZ ;  /* 0x0000000000147805 */ /* 0x000fe2000001ff00 */
[----:B------:R-:W-:Y:S01]  /*22560*/  ISETP.GE.AND P0, PT, R13, R0, PT ;  /* 0x000000000d00720c */ /* 0x000fe20003f06270 */
[----:B------:R-:W-:Y:S01]  /*22570*/  CS2R R22, SRZ ;  /* 0x0000000000167805 */ /* 0x000fe2000001ff00 */
[----:B------:R-:W-:-:S09]  /*22580*/  CS2R R24, SRZ ;  /* 0x0000000000187805 */ /* 0x000fd2000001ff00 */
[C---:B----4-:R-:W-:Y:S02]  /*22590*/  @!P1 IMAD.WIDE R10, R4.reuse, 0x2, R8 ;  /* 0x00000002040a9825 */ /* 0x050fe400078e0208 */
[----:B------:R-:W-:Y:S02]  /*225a0*/  @!P0 SHF.R.S32.HI R6, RZ, 0x1f, R13 ;  /* 0x0000001fff068819 */ /* 0x000fe4000001140d */
[----:B-1----:R-:W-:Y:S01]  /*225b0*/  @!P1 IMAD.WIDE R16, R4, 0x2, R2 ;  /* 0x0000000204109825 */ /* 0x002fe200078e0202 */
[----:B------:R1:W5:Y:S01]  /*225c0*/  @!P1 LD.E.64 R18, [R10.64] ;  /* 0x000000040a129980 */ /* 0x000362000c101b00 */
[----:B------:R-:W-:-:S03]  /*225d0*/  @!P0 LEA.HI R6, R6, R13, RZ, 0x2 ;  /* 0x0000000d06068211 */ /* 0x000fc600078f10ff */
[----:B------:R2:W5:Y:S01]  /*225e0*/  @!P1 LD.E.64 R20, [R16.64] ;  /* 0x0000000410149980 */ /* 0x000562000c101b00 */
[----:B------:R-:W-:Y:S02]  /*225f0*/  @!P0 LOP3.LUT R6, R6, 0xfffffffc, RZ, 0xc0, !PT ;  /* 0xfffffffc06068812 */ /* 0x000fe400078ec0ff */
[----:B------:R-:W-:-:S03]  /*22600*/  IADD3 R13, R4, 0x40, RZ ;  /* 0x00000040040d7810 */ /* 0x000fc60007ffe0ff */
[----:B------:R-:W-:Y:S01]  /*22610*/  @!P0 IMAD.WIDE R14, R6, 0x2, R8 ;  /* 0x00000002060e8825 */ /* 0x000fe200078e0208 */
[----:B------:R-:W-:-:S04]  /*22620*/  ISETP.GE.AND P1, PT, R13, R0, PT ;  /* 0x000000000d00720c */ /* 0x000fc80003f26270 */
[----:B------:R4:W5:Y:S01]  /*22630*/  @!P0 LD.E.64 R22, [R14.64] ;  /* 0x000000040e168980 */ /* 0x000962000c101b00 */
[----:B-1----:R-:W-:Y:S01]  /*22640*/  @!P0 IMAD.WIDE R10, R6, 0x2, R2 ;  /* 0x00000002060a8825 */ /* 0x002fe200078e0202 */
[----:B--2---:R-:W-:-:S04]  /*22650*/  IADD3 R16, R4, 0x60, RZ ;  /* 0x0000006004107810 */ /* 0x004fc80007ffe0ff */
[----:B------:R1:W5:Y:S01]  /*22660*/  @!P0 LD.E.64 R24, [R10.64] ;  /* 0x000000040a188980 */ /* 0x000362000c101b00 */
[----:B------:R-:W-:Y:S01]  /*22670*/  ISETP.GE.AND P0, PT, R16, R0, PT ;  /* 0x000000001000720c */ /* 0x000fe20003f06270 */
[----:B------:R-:W-:-:S12]  /*22680*/  CS2R R28, SRZ ;  /* 0x00000000001c7805 */ /* 0x000fd8000001ff00 */
[----:B------:R-:W-:Y:S02]  /*22690*/  @!P0 SHF.R.S32.HI R6, RZ, 0x1f, R16 ;  /* 0x0000001fff068819 */ /* 0x000fe40000011410 */
[----:B-1----:R-:W-:Y:S02]  /*226a0*/  @!P1 SHF.R.S32.HI R10, RZ, 0x1f, R13 ;  /* 0x0000001fff0a9819 */ /* 0x002fe4000001140d */
[----:B------:R-:W-:Y:S02]  /*226b0*/  @!P0 LEA.HI R6, R6, R16, RZ, 0x2 ;  /* 0x0000001006068211 */ /* 0x000fe400078f10ff */
[----:B------:R-:W-:Y:S02]  /*226c0*/  @!P1 LEA.HI R10, R10, R13, RZ, 0x2 ;  /* 0x0000000d0a0a9211 */ /* 0x000fe400078f10ff */
[----:B------:R-:W-:Y:S02]  /*226d0*/  @!P0 LOP3.LUT R6, R6, 0xfffffffc, RZ, 0xc0, !PT ;  /* 0xfffffffc06068812 */ /* 0x000fe400078ec0ff */
[----:B------:R-:W-:Y:S01]  /*226e0*/  @!P1 LOP3.LUT R10, R10, 0xfffffffc, RZ, 0xc0, !PT ;  /* 0xfffffffc0a0a9812 */ /* 0x000fe200078ec0ff */
[----:B------:R-:W-:Y:S01]  /*226f0*/  CS2R R36, SRZ ;  /* 0x0000000000247805 */ /* 0x000fe2000001ff00 */
[----:B------:R-:W-:Y:S01]  /*22700*/  CS2R R30, SRZ ;  /* 0x00000000001e7805 */ /* 0x000fe2000001ff00 */
[----:B------:R-:W-:-:S02]  /*22710*/  CS2R R38, SRZ ;  /* 0x0000000000267805 */ /* 0x000fc4000001ff00 */
[----:B----4-:R-:W-:-:S04]  /*22720*/  @!P1 IMAD.WIDE R14, R10, 0x2, R8 ;  /* 0x000000020a0e9825 */ /* 0x010fc800078e0208 */
[----:B------:R-:W-:Y:S01]  /*22730*/  @!P1 IMAD.WIDE R10, R10, 0x2, R2 ;  /* 0x000000020a0a9825 */ /* 0x000fe200078e0202 */
[----:B------:R1:W5:Y:S03]  /*22740*/  @!P1 LD.E.64 R28, [R14.64] ;  /* 0x000000040e1c9980 */ /* 0x000366000c101b00 */
[C---:B------:R-:W-:Y:S01]  /*22750*/  @!P0 IMAD.WIDE R8, R6.reuse, 0x2, R8 ;  /* 0x0000000206088825 */ /* 0x040fe200078e0208 */
[----:B------:R1:W5:Y:S03]  /*22760*/  @!P1 LD.E.64 R30, [R10.64] ;  /* 0x000000040a1e9980 */ /* 0x000366000c101b00 */
[----:B------:R-:W-:Y:S01]  /*22770*/  @!P0 IMAD.WIDE R2, R6, 0x2, R2 ;  /* 0x0000000206028825 */ /* 0x000fe200078e0202 */
[----:B------:R1:W5:Y:S04]  /*22780*/  @!P0 LD.E.64 R36, [R8.64] ;  /* 0x0000000408248980 */ /* 0x000368000c101b00 */
[----:B------:R1:W5:Y:S02]  /*22790*/  @!P0 LD.E.64 R38, [R2.64] ;  /* 0x0000000402268980 */ /* 0x000364000c101b00 */
.L_x_2588:
[----:B------:R-:W-:Y:S05]  /*227a0*/  BSYNC B0 ;  /* 0x0000000000007941 */ /* 0x000fea0003800000 */
.L_x_2587:
[----:B-1--45:R-:W-:Y:S02]  /*227b0*/  IMAD.MOV.U32 R8, RZ, RZ, R36 ;  /* 0x000000ffff087224 */ /* 0x032fe400078e0024 */
[----:B------:R-:W-:-:S02]  /*227c0*/  IMAD.MOV.U32 R3, RZ, RZ, R28 ;  /* 0x000000ffff037224 */ /* 0x000fc400078e001c */
        /* <DEDUP_REMOVED lines=9> */
[----:B------:R-:W-:-:S04]  /*22860*/  MOV R6, R23 ;  /* 0x0000001700067202 */ /* 0x000fc80000000f00 */
        /* <DEDUP_REMOVED lines=12> */
[----:B------:R-:W-:-:S02]  /*22930*/  PRMT R94, R94, 0x5410, R6 ;  /* 0x000054105e5e7816 */ /* 0x000fc40000000006 */
[----:B------:R-:W-:Y:S02]  /*22940*/  MOV R6, R25 ;  /* 0x0000001900067202 */ /* 0x000fe40000000f00 */
[----:B------:R-:W-:Y:S02]  /*22950*/  PRMT R88, R2, 0x5410, R3 ;  /* 0x0000541002587816 */ /* 0x000fe40000000003 */
[----:B------:R-:W-:Y:S01]  /*22960*/  PRMT R90, R6, 0x5410, R8 ;  /* 0x00005410065a7816 */ /* 0x000fe20000000008 */
[----:B------:R-:W-:Y:S05]  /*22970*/  BRA.DIV ~URZ, `(.L_x_2589) ;  /* 0x000097b27f007947 */ /* 0x000fea000b800000 */
[----:B------:R1:W2:Y:S04]  /*22980*/  SHFL.IDX PT, R9, R32, 0x1, 0x181f ;  /* 0x00381f0020097f89 */ /* 0x0002a800000e0000 */
[----:B------:R1:W4:Y:S04]  /*22990*/  SHFL.IDX PT, R8, R33, 0x1, 0x181f ;  /* 0x00381f0021087f89 */ /* 0x00032800000e0000 */
[----:B------:R1:W3:Y:S04]  /*229a0*/  SHFL.IDX PT, R6, R26, 0x1, 0x181f ;  /* 0x00381f001a067f89 */ /* 0x0002e800000e0000 */
[----:B------:R1:W1:Y:S02]  /*229b0*/  SHFL.IDX PT, R2, R34, 0x1, 0x181f ;  /* 0x00381f0022027f89 */ /* 0x00026400000e0000 */
.L_x_2661:
[----:B------:R-:W-:Y:S01]  /*229c0*/  IADD3 R3, R61, 0x20, RZ ;  /* 0x000000203d037810 */ /* 0x000fe20007ffe0ff */
[----:B------:R-:W-:Y:S01]  /*229d0*/  BSSY B0, `(.L_x_2590) ;  /* 0x0000033000007945 */ /* 0x000fe20003800000 */
        /* <DEDUP_REMOVED lines=8> */
[----:B---3--:R-:W-:-:S07]  /*22a60*/  IMAD.MOV.U32 R3, RZ, RZ, R6 ;  /* 0x000000ffff037224 */ /* 0x008fce00078e0006 */
        /* <DEDUP_REMOVED lines=8> */
[C---:B--2-4-:R-:W-:Y:S02]  /*22af0*/  @!P1 IMAD.WIDE R10, R4.reuse, 0x2, R8 ;  /* 0x00000002040a9825 */ /* 0x054fe400078e0208 */
        /* <DEDUP_REMOVED lines=24> */
[----:B---3--:R-:W-:-:S04]  /*22c80*/  @!P1 IMAD.WIDE R14, R10, 0x2, R8 ;  /* 0x000000020a0e9825 */ /* 0x008fc800078e0208 */
[----:B------:R-:W-:Y:S01]  /*22c90*/  @!P1 IMAD.WIDE R10, R10, 0x2, R2 ;  /* 0x000000020a0a9825 */ /* 0x000fe200078e0202 */
[----:B------:R1:W5:Y:S03]  /*22ca0*/  @!P1 LD.E.64 R48, [R14.64] ;  /* 0x000000040e309980 */ /* 0x000366000c101b00 */
[C---:B------:R-:W-:Y:S01]  /*22cb0*/  @!P0 IMAD.WIDE R8, R6.reuse, 0x2, R8 ;  /* 0x0000000206088825 */ /* 0x040fe200078e0208 */
[----:B------:R1:W5:Y:S03]  /*22cc0*/  @!P1 LD.E.64 R50, [R10.64] ;  /* 0x000000040a329980 */ /* 0x000366000c101b00 */
[----:B------:R-:W-:Y:S01]  /*22cd0*/  @!P0 IMAD.WIDE R2, R6, 0x2, R2 ;  /* 0x0000000206028825 */ /* 0x000fe200078e0202 */
[----:B------:R1:W5:Y:S04]  /*22ce0*/  @!P0 LD.E.64 R58, [R8.64] ;  /* 0x00000004083a8980 */ /* 0x000368000c101b00 */
[----:B------:R1:W5:Y:S02]  /*22cf0*/  @!P0 LD.E.64 R52, [R2.64] ;  /* 0x0000000402348980 */ /* 0x000364000c101b00 */
.L_x_2591:
[----:B------:R-:W-:Y:S05]  /*22d00*/  BSYNC B0 ;  /* 0x0000000000007941 */ /* 0x000fea0003800000 */
.L_x_2590:
[----:B-1--45:R-:W-:Y:S02]  /*22d10*/  IMAD.MOV.U32 R8, RZ, RZ, R58 ;  /* 0x000000ffff087224 */ /* 0x032fe400078e003a */
[----:B------:R-:W-:-:S02]  /*22d20*/  IMAD.MOV.U32 R6, RZ, RZ, R59 ;  /* 0x000000ffff067224 */ /* 0x000fc400078e003b */
[----:B------:R-:W-:Y:S02]  /*22d30*/  IMAD.MOV.U32 R3, RZ, RZ, R48 ;  /* 0x000000ffff037224 */ /* 0x000fe400078e0030 */
[----:B------:R-:W-:Y:S01]  /*22d40*/  IMAD.MOV.U32 R2, RZ, RZ, R49 ;  /* 0x000000ffff027224 */ /* 0x000fe200078e0031 */
        /* <DEDUP_REMOVED lines=11> */
[----:B------:R-:W-:-:S02]  /*22e00*/  PRMT R95, R2, 0x7610, R95 ;  /* 0x00007610025f7816 */ /* 0x000fc4000000005f */
[----:B------:R-:W-:Y:S02]  /*22e10*/  MOV R2, R51 ;  /* 0x0000003300027202 */ /* 0x000fe40000000f00 */
[----:B------:R-:W-:Y:S01]  /*22e20*/  PRMT R105, R6, 0x5410, R8 ;  /* 0x0000541006697816 */ /* 0x000fe20000000008 */
[----:B------:R-:W-:Y:S01]  /*22e30*/  IMAD.MOV.U32 R8, RZ, RZ, R46 ;  /* 0x000000ffff087224 */ /* 0x000fe200078e002e */
[----:B------:R-:W-:Y:S01]  /*22e40*/  PRMT R101, R2, 0x5410, R3 ;  /* 0x0000541002657816 */ /* 0x000fe20000000003 */
[----:B------:R-:W-:Y:S01]  /*22e50*/  IMAD.MOV.U32 R6, RZ, RZ, R47 ;  /* 0x000000ffff067224 */ /* 0x000fe200078e002f */
[----:B------:R-:W-:Y:S01]  /*22e60*/  MOV R3, R40 ;  /* 0x0000002800037202 */ /* 0x000fe20000000f00 */
[----:B------:R-:W-:-:S03]  /*22e70*/  IMAD.MOV.U32 R2, RZ, RZ, R41 ;  /* 0x000000ffff027224 */ /* 0x000fc600078e0029 */
[----:B------:R-:W-:Y:S02]  /*22e80*/  PRMT R99, R6, 0x5410, R8 ;  /* 0x0000541006637816 */ /* 0x000fe40000000008 */
[----:B------:R-:W-:Y:S02]  /*22e90*/  PRMT R95, R95, 0x5410, R3 ;  /* 0x000054105f5f7816 */ /* 0x000fe40000000003 */
[----:B------:R-:W-:Y:S01]  /*22ea0*/  PRMT R94, R2, 0x7610, R94 ;  /* 0x00007610025e7816 */ /* 0x000fe2000000005e */
[----:B------:R-:W-:Y:S05]  /*22eb0*/  BRA.DIV ~URZ, `(.L_x_2592) ;  /* 0x000094127f007947 */ /* 0x000fea000b800000 */
[----:B------:R1:W3:Y:S02]  /*22ec0*/  SHFL.IDX PT, R6, R32, 0x2, 0x181f ;  /* 0x00581f0020067f89 */ /* 0x0002e400000e0000 */
.L_x_2662:
[----:B------:R-:W-:Y:S05]  /*22ed0*/  BRA.DIV ~URZ, `(.L_x_2593) ;  /* 0x000094627f007947 */ /* 0x000fea000b800000 */
[----:B------:R4:W1:Y:S01]  /*22ee0*/  SHFL.IDX PT, R8, R33, 0x2, 0x181f ;  /* 0x00581f0021087f89 */ /* 0x00086200000e0000 */
[----:B--23--:R-:W-:-:S03]  /*22ef0*/  MOV R9, R6 ;  /* 0x0000000600097202 */ /* 0x00cfc60000000f00 */
[----:B------:R4:W2:Y:S04]  /*22f00*/  SHFL.IDX PT, R10, R26, 0x2, 0x181f ;  /* 0x00581f001a0a7f89 */ /* 0x0008a800000e0000 */
[----:B------:R4:W3:Y:S02]  /*22f10*/  SHFL.IDX PT, R2, R34, 0x2, 0x181f ;  /* 0x00581f0022027f89 */ /* 0x0008e400000e0000 */
.L_x_2663:
        /* <DEDUP_REMOVED lines=11> */
[----:B--2---:R-:W-:-:S06]  /*22fd0*/  IMAD.MOV.U32 R3, RZ, RZ, R10 ;  /* 0x000000ffff037224 */ /* 0x004fcc00078e000a */
        /* <DEDUP_REMOVED lines=8> */
[C---:B-1----:R-:W-:Y:S02]  /*23060*/  @!P1 IMAD.WIDE R10, R4.reuse, 0x2, R8 ;  /* 0x00000002040a9825 */ /* 0x042fe400078e0208 */
[----:B------:R-:W-:Y:S02]  /*23070*/  @!P0 SHF.R.S32.HI R6, RZ, 0x1f, R13 ;  /* 0x0000001fff068819 */ /* 0x000fe4000001140d */
[----:B---3--:R-:W-:Y:S01]  /*23080*/  @!P1 IMAD.WIDE R16, R4, 0x2, R2 ;  /* 0x0000000204109825 */ /* 0x008fe200078e0202 */
        /* <DEDUP_REMOVED lines=30> */
.L_x_2595:
[----:B------:R-:W-:Y:S05]  /*23270*/  BSYNC B0 ;  /* 0x0000000000007941 */ /* 0x000fea0003800000 */
.L_x_2594:
[----:B-1---5:R-:W-:Y:S01]  /*23280*/  IMAD.MOV.U32 R3, RZ, RZ, R70 ;  /* 0x000000ffff037224 */ /* 0x022fe200078e0046 */
[----:B------:R-:W-:Y:S01]  /*23290*/  CS2R R86, SRZ ;  /* 0x0000000000567805 */ /* 0x000fe2000001ff00 */
[----:B---3--:R-:W-:-:S02]  /*232a0*/  IMAD.MOV.U32 R2, RZ, RZ, R71 ;  /* 0x000000ffff027224 */ /* 0x008fc400078e0047 */
[----:B------:R-:W-:Y:S02]  /*232b0*/  IMAD.MOV.U32 R8, RZ, RZ, R66 ;  /* 0x000000ffff087224 */ /* 0x000fe400078e0042 */
[----:B------:R-:W-:Y:S01]  /*232c0*/  IMAD.MOV.U32 R6, RZ, RZ, R67 ;  /* 0x000000ffff067224 */ /* 0x000fe200078e0043 */
[----:B------:R-:W-:Y:S01]  /*232d0*/  PRMT R112, R2, 0x5410, R3 ;  /* 0x0000541002707816 */ /* 0x000fe20000000003 */
[----:B------:R-:W-:Y:S01]  /*232e0*/  IMAD.MOV.U32 R2, RZ, RZ, R63 ;  /* 0x000000ffff027224 */ /* 0x000fe200078e003f */
[----:B------:R-:W-:Y:S01]  /*232f0*/  MOV R3, R62 ;  /* 0x0000003e00037202 */ /* 0x000fe20000000f00 */
[----:B------:R-:W-:Y:S01]  /*23300*/  IMAD.SHL.U32 R60, R60, 0x80, RZ ;  /* 0x000000803c3c7824 */ /* 0x000fe200078e00ff */
[----:B------:R-:W-:Y:S01]  /*23310*/  PRMT R110, R6, 0x5410, R8 ;  /* 0x00005410066e7816 */ /* 0x000fe20000000008 */
[----:B------:R-:W-:Y:S01]  /*23320*/  IMAD.MOV.U32 R8, RZ, RZ, R56 ;  /* 0x000000ffff087224 */ /* 0x000fe200078e0038 */
[----:B------:R-:W-:Y:S01]  /*23330*/  PRMT R108, R2, 0x5410, R3 ;  /* 0x00005410026c7816 */ /* 0x000fe20000000003 */
[----:B------:R-:W-:Y:S01]  /*23340*/  IMAD.MOV.U32 R2, RZ, RZ, R73 ;  /* 0x000000ffff027224 */ /* 0x000fe200078e0049 */
[----:B------:R-:W-:Y:S01]  /*23350*/  MOV R3, R72 ;  /* 0x0000004800037202 */ /* 0x000fe20000000f00 */
[----:B------:R-:W-:-:S03]  /*23360*/  IMAD.MOV.U32 R6, RZ, RZ, R57 ;  /* 0x000000ffff067224 */ /* 0x000fc600078e0039 */
[----:B------:R-:W-:Y:S01]  /*23370*/  PRMT R111, R2, 0x5410, R3 ;  /* 0x00005410026f7816 */ /* 0x000fe20000000003 */
[----:B------:R-:W-:Y:S01]  /*23380*/  IMAD.MOV.U32 R3, RZ, RZ, R68 ;  /* 0x000000ffff037224 */ /* 0x000fe200078e0044 */
[----:B------:R-:W-:Y:S02]  /*23390*/  MOV R2, R69 ;  /* 0x0000004500027202 */ /* 0x000fe40000000f00 */
[----:B------:R-:W-:Y:S02]  /*233a0*/  PRMT R104, R6, 0x5410, R8 ;  /* 0x0000541006687816 */ /* 0x000fe40000000008 */
[----:B------:R-:W-:Y:S01]  /*233b0*/  PRMT R109, R2, 0x5410, R3 ;  /* 0x00005410026d7816 */ /* 0x000fe20000000003 */
[----:B------:R-:W-:Y:S01]  /*233c0*/  IMAD.MOV.U32 R3, RZ, RZ, R64 ;  /* 0x000000ffff037224 */ /* 0x000fe200078e0040 */
[----:B------:R-:W-:Y:S01]  /*233d0*/  SHF.R.S32.HI R6, RZ, 0x1f, R27 ;  /* 0x0000001fff067819 */ /* 0x000fe2000001141b */
[----:B------:R-:W-:-:S03]  /*233e0*/  IMAD.MOV.U32 R2, RZ, RZ, R65 ;  /* 0x000000ffff027224 */ /* 0x000fc600078e0041 */
[----:B------:R-:W-:Y:S02]  /*233f0*/  LEA.HI R6, R6, R27, RZ, 0x3 ;  /* 0x0000001b06067211 */ /* 0x000fe400078f18ff */
[----:B------:R-:W-:Y:S01]  /*23400*/  PRMT R107, R2, 0x5410, R3 ;  /* 0x00005410026b7816 */ /* 0x000fe20000000003 */
[----:B------:R-:W-:Y:S01]  /*23410*/  IMAD.MOV.U32 R2, RZ, RZ, R55 ;  /* 0x000000ffff027224 */ /* 0x000fe200078e0037 */
[----:B------:R-:W-:Y:S02]  /*23420*/  MOV R3, R54 ;  /* 0x0000003600037202 */ /* 0x000fe40000000f00 */
[----:B------:R-:W-:Y:S02]  /*23430*/  LEA.HI.SX32 R6, R6, R60, 0x1d ;  /* 0x0000003c06067211 */ /* 0x000fe400078feaff */
[----:B------:R-:W-:Y:S01]  /*23440*/  PRMT R103, R2, 0x5410, R3 ;  /* 0x0000541002677816 */ /* 0x000fe20000000003 */
[----:B------:R-:W-:Y:S05]  /*23450*/  BRA.DIV ~URZ, `(.L_x_2596) ;  /* 0x000090227f007947 */ /* 0x000fea000b800000 */
[----:B------:R1:W2:Y:S02]  /*23460*/  SHFL.IDX PT, R9, R32, 0x3, 0x181f ;  /* 0x00781f0020097f89 */ /* 0x0002a400000e0000 */
.L_x_2664:
[----:B------:R-:W-:Y:S05]  /*23470*/  BRA.DIV ~URZ, `(.L_x_2597) ;  /* 0x000090727f007947 */ /* 0x000fea000b800000 */
[----:B------:R3:W1:Y:S04]  /*23480*/  SHFL.IDX PT, R8, R33, 0x3, 0x181f ;  /* 0x00781f0021087f89 */ /* 0x00066800000e0000 */
[----:B------:R3:W4:Y:S04]  /*23490*/  SHFL.IDX PT, R10, R26, 0x3, 0x181f ;  /* 0x00781f001a0a7f89 */ /* 0x00072800000e0000 */
[----:B------:R3:W2:Y:S02]  /*234a0*/  SHFL.IDX PT, R2, R34, 0x3, 0x181f ;  /* 0x00781f0022027f89 */ /* 0x0006a400000e0000 */
.L_x_2665:
[----:B------:R-:W-:Y:S01]  /*234b0*/  IADD3 R6, R6, 0x60, RZ ;  /* 0x0000006006067810 */ /* 0x000fe20007ffe0ff */
[----:B------:R-:W-:Y:S01]  /*234c0*/  BSSY B0, `(.L_x_2598) ;  /* 0x0000033000007945 */ /* 0x000fe20003800000 */
[----:B----4-:R-:W-:Y:S01]  /*234d0*/  IMAD.MOV.U32 R3, RZ, RZ, R10 ;  /* 0x000000ffff037224 */ /* 0x010fe200078e000a */
[----:B------:R-:W-:Y:S01]  /*234e0*/  CS2R R82, SRZ ;  /* 0x0000000000527805 */ /* 0x000fe2000001ff00 */
[----:B------:R-:W-:Y:S01]  /*234f0*/  ISETP.GE.AND P0, PT, R6, R35, PT ;  /* 0x000000230600720c */ /* 0x000fe20003f06270 */
[----:B------:R-:W-:Y:S01]  /*23500*/  CS2R R76, SRZ ;  /* 0x00000000004c7805 */ /* 0x000fe2000001ff00 */
[----:B------:R-:W-:Y:S01]  /*23510*/  CS2R R60, SRZ ;  /* 0x00000000003c7805 */ /* 0x000fe2000001ff00 */
[----:B------:R-:W-:Y:S01]  /*23520*/  CS2R R84, SRZ ;  /* 0x0000000000547805 */ /* 0x000fe2000001ff00 */
[----:B------:R-:W-:Y:S01]  /*23530*/  CS2R R80, SRZ ;  /* 0x0000000000507805 */ /* 0x000fe2000001ff00 */
[----:B------:R-:W-:Y:S01]  /*23540*/  CS2R R74, SRZ ;  /* 0x00000000004a7805 */ /* 0x000fe2000001ff00 */
[----:B-1-3--:R-:W-:-:S07]  /*23550*/  CS2R R32, SRZ ;  /* 0x0000000000207805 */ /* 0x00afce000001ff00 */
[----:B------:R-:W-:Y:S05]  /*23560*/  @P0 BRA `(.L_x_2599) ;  /* 0x0000028000000947 */ /* 0x000fea0003800000 */
[C---:B------:R-:W-:Y:S01]  /*23570*/  IADD3 R13, R4.reuse, 0x20, RZ ;  /* 0x00000020040d7810 */ /* 0x040fe20007ffe0ff */
[----:B------:R-:W-:Y:S01]  /*23580*/  CS2R R60, SRZ ;  /* 0x00000000003c7805 */ /* 0x000fe2000001ff00 */
[-C--:B------:R-:W-:Y:S02]  /*23590*/  ISETP.GE.AND P0, PT, R4, R0.reuse, PT ;  /* 0x000000000400720c */ /* 0x080fe40003f06270 */
[----:B------:R-:W-:Y:S01]  /*235a0*/  ISETP.GE.AND P2, PT, R13, R0, PT ;  /* 0x000000000d00720c */ /* 0x000fe20003f46270 */
[----:B------:R-:W-:-:S10]  /*235b0*/  CS2R R32, SRZ ;  /* 0x0000000000207805 */ /* 0x000fd4000001ff00 */
[----:B--2---:R-:W-:Y:S02]  /*235c0*/  @!P0 IMAD.WIDE R10, R4, 0x2, R8 ;  /* 0x00000002040a8825 */ /* 0x004fe400078e0208 */
[----:B------:R-:W-:-:S03]  /*235d0*/  @!P2 SHF.R.S32.HI R6, RZ, 0x1f, R13 ;  /* 0x0000001fff06a819 */ /* 0x000fc6000001140d */
[----:B------:R1:W5:Y:S01]  /*235e0*/  @!P0 LD.E.64 R60, [R10.64] ;  /* 0x000000040a3c8980 */ /* 0x000362000c101b00 */
[----:B------:R-:W-:Y:S02]  /*235f0*/  @!P2 LEA.HI R6, R6, R13, RZ, 0x2 ;  /* 0x0000000d0606a211 */ /* 0x000fe400078f10ff */
[----:B------:R-:W-:Y:S02]  /*23600*/  IADD3 R13, R4, 0x40, RZ ;  /* 0x00000040040d7810 */ /* 0x000fe40007ffe0ff */
[----:B------:R-:W-:Y:S02]  /*23610*/  @!P2 LOP3.LUT R6, R6, 0xfffffffc, RZ, 0xc0, !PT ;  /* 0xfffffffc0606a812 */ /* 0x000fe400078ec0ff */
[----:B------:R-:W-:Y:S01]  /*23620*/  ISETP.GE.AND P1, PT, R13, R0, PT ;  /* 0x000000000d00720c */ /* 0x000fe20003f26270 */
[----:B------:R-:W-:Y:S01]  /*23630*/  CS2R R76, SRZ ;  /* 0x00000000004c7805 */ /* 0x000fe2000001ff00 */
[----:B-1----:R-:W-:-:S05]  /*23640*/  @!P0 IMAD.WIDE R10, R4, 0x2, R2 ;  /* 0x00000002040a8825 */ /* 0x002fca00078e0202 */
[----:B------:R1:W5:Y:S01]  /*23650*/  @!P0 LD.E.64 R32, [R10.64] ;  /* 0x000000040a208980 */ /* 0x000362000c101b00 */
[----:B------:R-:W-:Y:S01]  /*23660*/  CS2R R74, SRZ ;  /* 0x00000000004a7805 */ /* 0x000fe2000001ff00 */
[----:B------:R-:W-:Y:S01]  /*23670*/  CS2R R82, SRZ ;  /* 0x0000000000527805 */ /* 0x000fe2000001ff00 */
[----:B-1----:R-:W-:-:S05]  /*23680*/  @!P2 IMAD.WIDE R10, R6, 0x2, R8 ;  /* 0x00000002060aa825 */ /* 0x002fca00078e0208 */
[----:B------:R1:W5:Y:S02]  /*23690*/  @!P2 LD.E.64 R76, [R10.64] ;  /* 0x000000040a4ca980 */ /* 0x000364000c101b00 */
[----:B-1----:R-:W-:Y:S01]  /*236a0*/  @!P2 IMAD.WIDE R10, R6, 0x2, R2 ;  /* 0x00000002060aa825 */ /* 0x002fe200078e0202 */
[----:B------:R-:W-:-:S04]  /*236b0*/  @!P1 SHF.R.S32.HI R6, RZ, 0x1f, R13 ;  /* 0x0000001fff069819 */ /* 0x000fc8000001140d */
[----:B------:R-:W-:Y:S01]  /*236c0*/  @!P1 LEA.HI R6, R6, R13, RZ, 0x2 ;  /* 0x0000000d06069211 */ /* 0x000fe200078f10ff */
[----:B------:R1:W5:Y:S01]  /*236d0*/  @!P2 LD.E.64 R74, [R10.64] ;  /* 0x000000040a4aa980 */ /* 0x000362000c101b00 */
[----:B------:R-:W-:Y:S02]  /*236e0*/  IADD3 R13, R4, 0x60, RZ ;  /* 0x00000060040d7810 */ /* 0x000fe40007ffe0ff */
[----:B------:R-:W-:Y:S02]  /*236f0*/  @!P1 LOP3.LUT R6, R6, 0xfffffffc, RZ, 0xc0, !PT ;  /* 0xfffffffc06069812 */ /* 0x000fe400078ec0ff */
[----:B------:R-:W-:Y:S01]  /*23700*/  ISETP.GE.AND P0, PT, R13, R0, PT ;  /* 0x000000000d00720c */ /* 0x000fe20003f06270 */
[----:B------:R-:W-:Y:S01]  /*23710*/  CS2R R80, SRZ ;  /* 0x0000000000507805 */ /* 0x000fe2000001ff00 */
[----:B------:R-:W-:Y:S01]  /*23720*/  CS2R R86, SRZ ;  /* 0x0000000000567805 */ /* 0x000fe2000001ff00 */
[----:B-1----:R-:W-:-:S05]  /*23730*/  @!P1 IMAD.WIDE R10, R6, 0x2, R8 ;  /* 0x00000002060a9825 */ /* 0x002fca00078e0208 */
[----:B------:R1:W5:Y:S01]  /*23740*/  @!P1 LD.E.64 R82, [R10.64] ;  /* 0x000000040a529980 */ /* 0x000362000c101b00 */
[----:B------:R-:W-:-:S04]  /*23750*/  CS2R R84, SRZ ;  /* 0x0000000000547805 */ /* 0x000fc8000001ff00 */
[----:B-1----:R-:W-:-:S04]  /*23760*/  @!P0 SHF.R.S32.HI R10, RZ, 0x1f, R13 ;  /* 0x0000001fff0a8819 */ /* 0x002fc8000001140d */
[----:B------:R-:W-:Y:S01]  /*23770*/  @!P0 LEA.HI R13, R10, R13, RZ, 0x2 ;  /* 0x0000000d0a0d8211 */ /* 0x000fe200078f10ff */
[----:B------:R-:W-:-:S03]  /*23780*/  @!P1 IMAD.WIDE R10, R6, 0x2, R2 ;  /* 0x00000002060a9825 */ /* 0x000fc600078e0202 */
[----:B------:R-:W-:Y:S02]  /*23790*/  @!P0 LOP3.LUT R6, R13, 0xfffffffc, RZ, 0xc0, !PT ;  /* 0xfffffffc0d068812 */ /* 0x000fe400078ec0ff */
[----:B------:R1:W5:Y:S03]  /*237a0*/  @!P1 LD.E.64 R80, [R10.64] ;  /* 0x000000040a509980 */ /* 0x000366000c101b00 */
[----:B------:R-:W-:-:S04]  /*237b0*/  @!P0 IMAD.WIDE R8, R6, 0x2, R8 ;  /* 0x0000000206088825 */ /* 0x000fc800078e0208 */
[----:B------:R-:W-:Y:S01]  /*237c0*/  @!P0 IMAD.WIDE R2, R6, 0x2, R2 ;  /* 0x0000000206028825 */ /* 0x000fe200078e0202 */
[----:B------:R1:W5:Y:S04]  /*237d0*/  @!P0 LD.E.64 R86, [R8.64] ;  /* 0x0000000408568980 */ /* 0x000368000c101b00 */
[----:B------:R1:W5:Y:S02]  /*237e0*/  @!P0 LD.E.64 R84, [R2.64] ;  /* 0x0000000402548980 */ /* 0x000364000c101b00 */
.L_x_2599:
[----:B------:R-:W-:Y:S05]  /*237f0*/  BSYNC B0 ;  /* 0x0000000000007941 */ /* 0x000fea0003800000 */
.L_x_2598:
[----:B-1----:R-:W-:Y:S01]  /*23800*/  IADD3 R8, R79, -c[0x0][0x20], RZ ;  /* 0x800008004f087a10 */ /* 0x002fe20007ffe0ff */
[----:B------:R-:W-:-:S04]  /*23810*/  DEPBAR.LE SB0, 0x1 ;  /* 0x000080400000791a */ /* 0x000fc80000000000 */
[----:B--2---:R1:W2:Y:S04]  /*23820*/  LDL.64 R2, [R8+0x20] ;  /* 0x0000200008027983 */ /* 0x0042a80000100a00 */
[----:B-1----:R-:W3:Y:S01]  /*23830*/  LDL.64 R8, [R8+0x28] ;  /* 0x0000280008087983 */ /* 0x002ee20000100a00 */
[----:B------:R-:W-:Y:S03]  /*23840*/  WARPSYNC 0xffffffff ;  /* 0xffffffff00007948 */ /* 0x000fe60003800000 */
[----:B------:R-:W-:Y:S01]  /*23850*/  BAR.SYNC.DEFER_BLOCKING 0x0 ;  /* 0x0000000000007b1d */ /* 0x000fe20000010000 */
[----:B------:R-:W-:-:S05]  /*23860*/  SHF.R.S32.HI R6, RZ, 0x1f, R27 ;  /* 0x0000001fff067819 */ /* 0x000fca000001141b */
[----:B--2---:R1:W2:Y:S04]  /*23870*/  LD.E R13, [R2.64] ;  /* 0x00000004020d7980 */ /* 0x0042a8000c101900 */
[----:B---3--:R3:W4:Y:S01]  /*23880*/  LD.E.64 R10, [R8.64] ;  /* 0x00000004080a7980 */ /* 0x008722000c101b00 */
[----:B------:R-:W-:Y:S01]  /*23890*/  BSSY B1, `(.L_x_2600) ;  /* 0x00000f6000017945 */ /* 0x000fe20003800000 */
[CC--:B-1----:R-:W-:Y:S02]  /*238a0*/  LEA.HI R2, R6.reuse, R27.reuse, RZ, 0x3 ;  /* 0x0000001b06027211 */ /* 0x0c2fe400078f18ff */
[----:B------:R-:W-:Y:S02]  /*238b0*/  LEA.HI R6, R6, R27, RZ, 0x6 ;  /* 0x0000001b06067211 */ /* 0x000fe400078f30ff */
[----:B------:R-:W-:-:S05]  /*238c0*/  LOP3.LUT R2, R2, 0xfffffff8, RZ, 0xc0, !PT ;  /* 0xfffffff802027812 */ /* 0x000fca00078ec0ff */
[----:B------:R-:W-:Y:S02]  /*238d0*/  IMAD.IADD R3, R27, 0x1, -R2 ;  /* 0x000000011b037824 */ /* 0x000fe400078e0a02 */
[----:B------:R-:W-:Y:S02]  /*238e0*/  IMAD.SHL.U32 R2, R78, 0x40, RZ ;  /* 0x000000404e027824 */ /* 0x000fe400078e00ff */
[----:B------:R-:W-:-:S03]  /*238f0*/  IMAD.SHL.U32 R3, R3, 0x8, RZ ;  /* 0x0000000803037824 */ /* 0x000fc600078e00ff */
[----:B------:R-:W-:-:S04]  /*23900*/  LOP3.LUT R2, R2, 0x1c0, RZ, 0xc0, !PT ;  /* 0x000001c002027812 */ /* 0x000fc800078ec0ff */
[----:B------:R-:W-:Y:S02]  /*23910*/  LOP3.LUT R3, R2, 0x38, R3, 0xf8, !PT ;  /* 0x0000003802037812 */ /* 0x000fe400078ef803 */
[----:B---3--:R-:W-:Y:S01]  /*23920*/  SHF.R.U32.HI R8, RZ, 0x3, R2 ;  /* 0x00000003ff087819 */ /* 0x008fe20000011602 */
[----:B------:R-:W-:-:S03]  /*23930*/  IMAD.SHL.U32 R2, R6, 0x8, RZ ;  /* 0x0000000806027824 */ /* 0x000fc600078e00ff */
[----:B------:R-:W-:Y:S01]  /*23940*/  LOP3.LUT R8, R3, R8, RZ, 0x3c, !PT ;  /* 0x0000000803087212 */ /* 0x000fe200078e3cff */
[----:B-----5:R-:W-:-:S03]  /*23950*/  IMAD.MOV.U32 R3, RZ, RZ, R86 ;  /* 0x000000ffff037224 */ /* 0x020fc600078e0056 */
[----:B------:R-:W-:Y:S01]  /*23960*/  LOP3.LUT R8, R8, 0xfffffe00, R2, 0xf8, !PT ;  /* 0xfffffe0008087812 */ /* 0x000fe200078ef802 */
[----:B------:R-:W-:-:S05]  /*23970*/  IMAD.MOV.U32 R2, RZ, RZ, R87 ;  /* 0x000000ffff027224 */ /* 0x000fca00078e0057 */
[----:B------:R-:W-:Y:S01]  /*23980*/  PRMT R117, R2, 0x5410, R3 ;  /* 0x0000541002757816 */ /* 0x000fe20000000003 */
[----:B------:R-:W-:Y:S02]  /*23990*/  IMAD.MOV.U32 R3, RZ, RZ, R82 ;  /* 0x000000ffff037224 */ /* 0x000fe400078e0052 */
        /* <DEDUP_REMOVED lines=11> */
[----:B------:R-:W-:-:S05]  /*23a50*/  IMAD.MOV.U32 R2, RZ, RZ, R80 ;  /* 0x000000ffff027224 */ /* 0x000fca00078e0050 */
[----:B------:R-:W-:Y:S01]  /*23a60*/  PRMT R114, R114, 0x5410, R2 ;  /* 0x0000541072727816 */ /* 0x000fe20000000002 */
[----:B------:R-:W-:-:S05]  /*23a70*/  IMAD.MOV.U32 R2, RZ, RZ, R81 ;  /* 0x000000ffff027224 */ /* 0x000fca00078e0051 */
[----:B------:R-:W-:Y:S01]  /*23a80*/  PRMT R114, R2, 0x7610, R114 ;  /* 0x0000761002727816 */ /* 0x000fe20000000072 */
[----:B------:R-:W-:Y:S02]  /*23a90*/  IMAD.MOV.U32 R2, RZ, RZ, R74 ;  /* 0x000000ffff027224 */ /* 0x000fe400078e004a */
[----:B--2---:R-:W-:-:S03]  /*23aa0*/  IMAD R13, R13, -0x80, R35 ;  /* 0xffffff800d0d7824 */ /* 0x004fc600078e0223 */
[----:B------:R-:W-:Y:S01]  /*23ab0*/  PRMT R35, R35, 0x5410, R2 ;  /* 0x0000541023237816 */ /* 0x000fe20000000002 */
[----:B------:R-:W-:Y:S01]  /*23ac0*/  IMAD.MOV.U32 R2, RZ, RZ, R75 ;  /* 0x000000ffff027224 */ /* 0x000fe200078e004b */
[----:B------:R-:W-:-:S04]  /*23ad0*/  IMNMX R26, R13, 0x80, PT ;  /* 0x000000800d1a7817 */ /* 0x000fc80003800200 */
[----:B------:R-:W-:Y:S01]  /*23ae0*/  PRMT R35, R2, 0x7610, R35 ;  /* 0x0000761002237816 */ /* 0x000fe20000000023 */
[----:B------:R-:W-:Y:S01]  /*23af0*/  IMAD.MOV.U32 R2, RZ, RZ, R32 ;  /* 0x000000ffff027224 */ /* 0x000fe200078e0020 */
[----:B------:R-:W-:-:S04]  /*23b00*/  ISETP.GE.AND P0, PT, R78, R26, PT ;  /* 0x0000001a4e00720c */ /* 0x000fc80003f06270 */
[----:B------:R-:W-:Y:S01]  /*23b10*/  PRMT R27, R27, 0x5410, R2 ;  /* 0x000054101b1b7816 */ /* 0x000fe20000000002 */
[----:B------:R-:W-:-:S05]  /*23b20*/  IMAD.MOV.U32 R2, RZ, RZ, R33 ;  /* 0x000000ffff027224 */ /* 0x000fca00078e0021 */
[----:B------:R-:W-:Y:S01]  /*23b30*/  PRMT R27, R2, 0x7610, R27 ;  /* 0x00007610021b7816 */ /* 0x000fe2000000001b */
[----:B----4-:R-:W-:Y:S02]  /*23b40*/  IMAD.WIDE.U32 R8, R8, 0x2, R10 ;  /* 0x0000000208087825 */ /* 0x010fe400078e000a */
[----:B------:R-:W-:Y:S05]  /*23b50*/  @P0 BRA `(.L_x_2601) ;  /* 0x00000c9000000947 */ /* 0x000fea0003800000 */
[----:B------:R-:W-:Y:S01]  /*23b60*/  ISETP.GE.AND P0, PT, R4, R0, PT ;  /* 0x000000000400720c */ /* 0x000fe20003f06270 */
[----:B------:R-:W-:-:S12]  /*23b70*/  BSSY B0, `(.L_x_2602) ;  /* 0x0000030000007945 */ /* 0x000fd80003800000 */
[----:B------:R-:W-:Y:S05]  /*23b80*/  @P0 BRA `(.L_x_2603) ;  /* 0x000002e000000947 */ /* 0x000fea0003800000 */
[--C-:B------:R-:W-:Y:S02]  /*23b90*/  SHF.R.U64 R11, R18, 0x10, R19.reuse ;  /* 0x00000010120b7819 */ /* 0x100fe40000001213 */
[----:B------:R-:W-:Y:S02]  /*23ba0*/  SHF.R.U32.HI R3, RZ, 0x10, R19 ;  /* 0x00000010ff037819 */ /* 0x000fe40000011613 */
[----:B------:R-:W2:Y:S01]  /*23bb0*/  LD.E.128 R16, [R8.64] ;  /* 0x0000000408107980 */ /* 0x000ea2000c101d00 */
[--C-:B------:R-:W-:Y:S02]  /*23bc0*/  SHF.R.U32.HI R2, RZ, 0x10, R21.reuse ;  /* 0x00000010ff027819 */ /* 0x100fe40000011615 */
[----:B------:R-:W-:Y:S02]  /*23bd0*/  SHF.R.U64 R10, R20, 0x10, R21 ;  /* 0x00000010140a7819 */ /* 0x000fe40000001215 */
[----:B------:R-:W-:Y:S02]  /*23be0*/  PRMT R2, R88, 0x5410, R2 ;  /* 0x0000541058027816 */ /* 0x000fe40000000002 */
[----:B------:R-:W-:-:S03]  /*23bf0*/  PRMT R3, R89, 0x5410, R3 ;  /* 0x0000541059037816 */ /* 0x000fc60000000003 */
[----:B------:R-:W-:Y:S01]  /*23c00*/  IMAD.U32 R6, R2, 0x10000, RZ ;  /* 0x0001000002067824 */ /* 0x000fe200078e00ff */
[C---:B------:R-:W-:Y:S02]  /*23c10*/  SHF.L.U32 R13, R3.reuse, 0x10, RZ ;  /* 0x00000010030d7819 */ /* 0x040fe400000006ff */
[----:B------:R-:W-:Y:S02]  /*23c20*/  LOP3.LUT R3, R3, 0xffff0000, RZ, 0xc0, !PT ;  /* 0xffff000003037812 */ /* 0x000fe400078ec0ff */
[----:B------:R-:W-:Y:S02]  /*23c30*/  PRMT R10, R88, 0x5432, R10 ;  /* 0x00005432580a7816 */ /* 0x000fe4000000000a */
[----:B------:R-:W-:Y:S02]  /*23c40*/  PRMT R11, R89, 0x5432, R11 ;  /* 0x00005432590b7816 */ /* 0x000fe4000000000b */
[C---:B--2---:R-:W-:Y:S01]  /*23c50*/  LOP3.LUT R15, R18.reuse, 0xffff0000, RZ, 0xc0, !PT ;  /* 0xffff0000120f7812 */ /* 0x044fe200078ec0ff */
[----:B------:R-:W-:-:S04]  /*23c60*/  IMAD.U32 R18, R18, 0x10000, RZ ;  /* 0x0001000012127824 */ /* 0x000fc800078e00ff */
[----:B------:R-:W-:-:S04]  /*23c70*/  FMUL.FTZ R14, R15, R6 ;  /* 0x000000060f0e7220 */ /* 0x000fc80000410000 */
[-C--:B------:R-:W-:Y:S02]  /*23c80*/  FFMA.FTZ R14, R18, R13.reuse, -R14 ;  /* 0x0000000d120e7223 */ /* 0x080fe4000001080e */
[----:B------:R-:W-:Y:S01]  /*23c90*/  FMUL.FTZ R13, R15, R13 ;  /* 0x0000000d0f0d7220 */ /* 0x000fe20000410000 */
[----:B------:R-:W-:-:S03]  /*23ca0*/  LOP3.LUT R15, R2, 0xffff0000, RZ, 0xc0, !PT ;  /* 0xffff0000020f7812 */ /* 0x000fc600078ec0ff */
[----:B------:R-:W-:Y:S01]  /*23cb0*/  FFMA.FTZ R13, R18, R6, R13 ;  /* 0x00000006120d7223 */ /* 0x000fe2000001000d */
[C---:B------:R-:W-:Y:S01]  /*23cc0*/  LOP3.LUT R18, R19.reuse, 0xffff0000, RZ, 0xc0, !PT ;  /* 0xffff000013127812 */ /* 0x040fe200078ec0ff */
[----:B------:R-:W-:-:S04]  /*23cd0*/  IMAD.U32 R6, R19, 0x10000, RZ ;  /* 0x0001000013067824 */ /* 0x000fc800078e00ff */
[C---:B------:R-:W-:Y:S02]  /*23ce0*/  FMUL.FTZ R2, R18.reuse, R15 ;  /* 0x0000000f12027220 */ /* 0x040fe40000410000 */
[-C--:B------:R-:W-:Y:S02]  /*23cf0*/  FMUL.FTZ R19, R18, R3.reuse ;  /* 0x0000000312137220 */ /* 0x080fe40000410000 */
[C---:B------:R-:W-:Y:S02]  /*23d00*/  FFMA.FTZ R2, R6.reuse, R3, -R2 ;  /* 0x0000000306027223 */ /* 0x040fe40000010802 */
[----:B------:R-:W-:Y:S01]  /*23d10*/  FFMA.FTZ R19, R6, R15, R19 ;  /* 0x0000000f06137223 */ /* 0x000fe20000010013 */
[----:B------:R-:W-:Y:S02]  /*23d20*/  F2FP.BF16.PACK_AB R18, R13, R14 ;  /* 0x0000000e0d12723e */ /* 0x000fe400000010ff */
[----:B------:R-:W-:Y:S02]  /*23d30*/  LOP3.LUT R13, R16, 0xffff0000, RZ, 0xc0, !PT ;  /* 0xffff0000100d7812 */ /* 0x000fe400078ec0ff */
[----:B------:R-:W-:Y:S01]  /*23d40*/  F2FP.BF16.PACK_AB R19, R19, R2 ;  /* 0x000000021313723e */ /* 0x000fe200000010ff */
[----:B------:R-:W-:Y:S01]  /*23d50*/  IMAD.U32 R2, R10, 0x10000, RZ ;  /* 0x000100000a027824 */ /* 0x000fe200078e00ff */
[----:B------:R-:W-:Y:S01]  /*23d60*/  SHF.L.U32 R14, R16, 0x10, RZ ;  /* 0x00000010100e7819 */ /* 0x000fe200000006ff */
[----:B------:R-:W-:-:S02]  /*23d70*/  IMAD.U32 R3, R11, 0x10000, RZ ;  /* 0x000100000b037824 */ /* 0x000fc400078e00ff */
[----:B------:R-:W-:-:S04]  /*23d80*/  FMUL.FTZ R6, R13, R2 ;  /* 0x000000020d067220 */ /* 0x000fc80000410000 */
[-C--:B------:R-:W-:Y:S02]  /*23d90*/  FFMA.FTZ R6, R14, R3.reuse, -R6 ;  /* 0x000000030e067223 */ /* 0x080fe40000010806 */
[----:B------:R-:W-:Y:S01]  /*23da0*/  FMUL.FTZ R3, R13, R3 ;  /* 0x000000030d037220 */ /* 0x000fe20000410000 */
[----:B------:R-:W-:Y:S02]  /*23db0*/  LOP3.LUT R13, R11, 0xffff0000, RZ, 0xc0, !PT ;  /* 0xffff00000b0d7812 */ /* 0x000fe400078ec0ff */
[----:B------:R-:W-:Y:S01]  /*23dc0*/  LOP3.LUT R11, R10, 0xffff0000, RZ, 0xc0, !PT ;  /* 0xffff00000a0b7812 */ /* 0x000fe200078ec0ff */
[----:B------:R-:W-:Y:S01]  /*23dd0*/  FFMA.FTZ R3, R14, R2, R3 ;  /* 0x000000020e037223 */ /* 0x000fe20000010003 */
[C---:B------:R-:W-:Y:S02]  /*23de0*/  LOP3.LUT R2, R17.reuse, 0xffff0000, RZ, 0xc0, !PT ;  /* 0xffff000011027812 */ /* 0x040fe400078ec0ff */
[----:B------:R-:W-:-:S03]  /*23df0*/  SHF.L.U32 R16, R17, 0x10, RZ ;  /* 0x0000001011107819 */ /* 0x000fc600000006ff */
[C---:B------:R-:W-:Y:S02]  /*23e00*/  FMUL.FTZ R10, R2.reuse, R11 ;  /* 0x0000000b020a7220 */ /* 0x040fe40000410000 */
[-C--:B------:R-:W-:Y:S02]  /*23e10*/  FMUL.FTZ R17, R2, R13.reuse ;  /* 0x0000000d02117220 */ /* 0x080fe40000410000 */
[C---:B------:R-:W-:Y:S02]  /*23e20*/  FFMA.FTZ R2, R16.reuse, R13, -R10 ;  /* 0x0000000d10027223 */ /* 0x040fe4000001080a */
[----:B------:R-:W-:Y:S01]  /*23e30*/  FFMA.FTZ R17, R16, R11, R17 ;  /* 0x0000000b10117223 */ /* 0x000fe20000010011 */
[----:B------:R-:W-:-:S04]  /*23e40*/  F2FP.BF16.PACK_AB R16, R3, R6 ;  /* 0x000000060310723e */ /* 0x000fc800000010ff */
[----:B------:R-:W-:-:S05]  /*23e50*/  F2FP.BF16.PACK_AB R17, R17, R2 ;  /* 0x000000021111723e */ /* 0x000fca00000010ff */
[----:B------:R1:W-:Y:S02]  /*23e60*/  ST.E.128 [R8.64], R16 ;  /* 0x0000001008007985 */ /* 0x0003e4000c101d04 */
.L_x_2603:
[----:B------:R-:W-:Y:S05]  /*23e70*/  BSYNC B0 ;  /* 0x0000000000007941 */ /* 0x000fea0003800000 */
.L_x_2602:
[----:B------:R-:W-:Y:S01]  /*23e80*/  IADD3 R2, R4, 0x20, RZ ;  /* 0x0000002004027810 */ /* 0x000fe20007ffe0ff */
[----:B------:R-:W-:Y:S03]  /*23e90*/  BSSY B0, `(.L_x_2604) ;  /* 0x0000031000007945 */ /* 0x000fe60003800000 */
[----:B------:R-:W-:-:S13]  /*23ea0*/  ISETP.GE.AND P0, PT, R2, R0, PT ;  /* 0x000000000200720c */ /* 0x000fda0003f06270 */
[----:B------:R-:W-:Y:S05]  /*23eb0*/  @P0 BRA `(.L_x_2605) ;  /* 0x000002e000000947 */ /* 0x000fea0003800000 */
[----:B-1----:R-:W2:Y:S01]  /*23ec0*/  LD.E.128 R16, [R8.64+0x4000] ;  /* 0x0040000408107980 */ /* 0x002ea2000c101d00 */
[----:B------:R-:W-:Y:S02]  /*23ed0*/  SHF.R.U32.HI R2, RZ, 0x10, R25 ;  /* 0x00000010ff027819 */ /* 0x000fe40000011619 */
[----:B------:R-:W-:Y:S02]  /*23ee0*/  SHF.R.U32.HI R3, RZ, 0x10, R23 ;  /* 0x00000010ff037819 */ /* 0x000fe40000011617 */
[----:B------:R-:W-:Y:S02]  /*23ef0*/  PRMT R2, R90, 0x5410, R2 ;  /* 0x000054105a027816 */ /* 0x000fe40000000002 */
[----:B------:R-:W-:Y:S02]  /*23f00*/  PRMT R3, R91, 0x5410, R3 ;  /* 0x000054105b037816 */ /* 0x000fe40000000003 */
[----:B------:R-:W-:Y:S01]  /*23f10*/  SHF.R.U64 R10, R24, 0x10, R25 ;  /* 0x00000010180a7819 */ /* 0x000fe20000001219 */
[----:B------:R-:W-:Y:S01]  /*23f20*/  IMAD.U32 R6, R2, 0x10000, RZ ;  /* 0x0001000002067824 */ /* 0x000fe200078e00ff */
[----:B------:R-:W-:-:S02]  /*23f30*/  SHF.L.U32 R13, R3, 0x10, RZ ;  /* 0x00000010030d7819 */ /* 0x000fc400000006ff */
[----:B------:R-:W-:Y:S02]  /*23f40*/  LOP3.LUT R3, R3, 0xffff0000, RZ, 0xc0, !PT ;  /* 0xffff000003037812 */ /* 0x000fe400078ec0ff */
[----:B------:R-:W-:Y:S02]  /*23f50*/  SHF.R.U64 R11, R22, 0x10, R23 ;  /* 0x00000010160b7819 */ /* 0x000fe40000001217 */
        /* <DEDUP_REMOVED lines=35> */
[----:B------:R1:W-:Y:S02]  /*24190*/  ST.E.128 [R8.64+0x4000], R16 ;  /* 0x0040001008007985 */ /* 0x0003e4000c101d04 */
.L_x_2605:
[----:B------:R-:W-:Y:S05]  /*241a0*/  BSYNC B0 ;  /* 0x0000000000007941 */ /* 0x000fea0003800000 */
.L_x_2604:
[----:B------:R-:W-:Y:S01]  /*241b0*/  IADD3 R2, R4, 0x40, RZ ;  /* 0x0000004004027810 */ /* 0x000fe20007ffe0ff */
[----:B------:R-:W-:Y:S03]  /*241c0*/  BSSY B0, `(.L_x_2606) ;  /* 0x0000031000007945 */ /* 0x000fe60003800000 */
[----:B------:R-:W-:-:S13]  /*241d0*/  ISETP.GE.AND P0, PT, R2, R0, PT ;  /* 0x000000000200720c */ /* 0x000fda0003f06270 */
[----:B------:R-:W-:Y:S05]  /*241e0*/  @P0 BRA `(.L_x_2607) ;  /* 0x000002e000000947 */ /* 0x000fea0003800000 */
[----:B-1----:R-:W2:Y:S01]  /*241f0*/  LD.E.128 R16, [R8.64+0x8000] ;  /* 0x0080000408107980 */ /* 0x002ea2000c101d00 */
[----:B------:R-:W-:Y:S02]  /*24200*/  SHF.R.U32.HI R2, RZ, 0x10, R31 ;  /* 0x00000010ff027819 */ /* 0x000fe4000001161f */
[----:B------:R-:W-:Y:S02]  /*24210*/  SHF.R.U32.HI R3, RZ, 0x10, R29 ;  /* 0x00000010ff037819 */ /* 0x000fe4000001161d */
[C---:B------:R-:W-:Y:S02]  /*24220*/  PRMT R2, R92.reuse, 0x5410, R2 ;  /* 0x000054105c027816 */ /* 0x040fe40000000002 */
[----:B------:R-:W-:Y:S02]  /*24230*/  PRMT R3, R92, 0x5432, R3 ;  /* 0x000054325c037816 */ /* 0x000fe40000000003 */
[----:B------:R-:W-:Y:S01]  /*24240*/  SHF.R.U64 R10, R30, 0x10, R31 ;  /* 0x000000101e0a7819 */ /* 0x000fe2000000121f */
[----:B------:R-:W-:Y:S01]  /*24250*/  IMAD.U32 R14, R2, 0x10000, RZ ;  /* 0x00010000020e7824 */ /* 0x000fe200078e00ff */
[----:B------:R-:W-:Y:S01]  /*24260*/  SHF.R.U64 R6, R28, 0x10, R29 ;  /* 0x000000101c067819 */ /* 0x000fe2000000121d */
[----:B------:R-:W-:Y:S01]  /*24270*/  IMAD.U32 R15, R3, 0x10000, RZ ;  /* 0x00010000030f7824 */ /* 0x000fe200078e00ff */
[----:B--2---:R-:W-:-:S02]  /*24280*/  LOP3.LUT R11, R18, 0xffff0000, RZ, 0xc0, !PT ;  /* 0xffff0000120b7812 */ /* 0x004fc400078ec0ff */
[----:B------:R-:W-:-:S03]  /*24290*/  SHF.L.U32 R18, R18, 0x10, RZ ;  /* 0x0000001012127819 */ /* 0x000fc600000006ff */
[CC--:B------:R-:W-:Y:S02]  /*242a0*/  FMUL.FTZ R13, R11.reuse, R14.reuse ;  /* 0x0000000e0b0d7220 */ /* 0x0c0fe40000410000 */
[-C--:B------:R-:W-:Y:S02]  /*242b0*/  FMUL.FTZ R11, R11, R15.reuse ;  /* 0x0000000f0b0b7220 */ /* 0x080fe40000410000 */
[----:B------:R-:W-:Y:S01]  /*242c0*/  FFMA.FTZ R20, R18, R15, -R13 ;  /* 0x0000000f12147223 */ /* 0x000fe2000001080d */
[----:B------:R-:W-:Y:S01]  /*242d0*/  LOP3.LUT R13, R2, 0xffff0000, RZ, 0xc0, !PT ;  /* 0xffff0000020d7812 */ /* 0x000fe200078ec0ff */
[----:B------:R-:W-:Y:S01]  /*242e0*/  FFMA.FTZ R15, R18, R14, R11 ;  /* 0x0000000e120f7223 */ /* 0x000fe2000001000b */
[C---:B------:R-:W-:Y:S01]  /*242f0*/  LOP3.LUT R2, R19.reuse, 0xffff0000, RZ, 0xc0, !PT ;  /* 0xffff000013027812 */ /* 0x040fe200078ec0ff */
[----:B------:R-:W-:Y:S01]  /*24300*/  IMAD.U32 R18, R19, 0x10000, RZ ;  /* 0x0001000013127824 */ /* 0x000fe200078e00ff */
[----:B------:R-:W-:-:S03]  /*24310*/  LOP3.LUT R11, R3, 0xffff0000, RZ, 0xc0, !PT ;  /* 0xffff0000030b7812 */ /* 0x000fc600078ec0ff */
[C---:B------:R-:W-:Y:S02]  /*24320*/  FMUL.FTZ R3, R2.reuse, R13 ;  /* 0x0000000d02037220 */ /* 0x040fe40000410000 */
[-C--:B------:R-:W-:Y:S01]  /*24330*/  FMUL.FTZ R19, R2, R11.reuse ;  /* 0x0000000b02137220 */ /* 0x080fe20000410000 */
[C---:B------:R-:W-:Y:S01]  /*24340*/  PRMT R2, R93.reuse, 0x5410, R10 ;  /* 0x000054105d027816 */ /* 0x040fe2000000000a */
[C---:B------:R-:W-:Y:S01]  /*24350*/  FFMA.FTZ R11, R18.reuse, R11, -R3 ;  /* 0x0000000b120b7223 */ /* 0x040fe20000010803 */
[----:B------:R-:W-:Y:S01]  /*24360*/  PRMT R3, R93, 0x5432, R6 ;  /* 0x000054325d037816 */ /* 0x000fe20000000006 */
[----:B------:R-:W-:Y:S01]  /*24370*/  FFMA.FTZ R19, R18, R13, R19 ;  /* 0x0000000d12137223 */ /* 0x000fe20000010013 */
[----:B------:R-:W-:Y:S01]  /*24380*/  LOP3.LUT R6, R16, 0xffff0000, RZ, 0xc0, !PT ;  /* 0xffff000010067812 */ /* 0x000fe200078ec0ff */
[----:B------:R-:W-:Y:S01]  /*24390*/  IMAD.U32 R14, R2, 0x10000, RZ ;  /* 0x00010000020e7824 */ /* 0x000fe200078e00ff */
[----:B------:R-:W-:Y:S01]  /*243a0*/  SHF.L.U32 R13, R3, 0x10, RZ ;  /* 0x00000010030d7819 */ /* 0x000fe200000006ff */
[----:B------:R-:W-:Y:S01]  /*243b0*/  IMAD.U32 R16, R16, 0x10000, RZ ;  /* 0x0001000010107824 */ /* 0x000fe200078e00ff */
[----:B------:R-:W-:Y:S01]  /*243c0*/  F2FP.BF16.PACK_AB R18, R15, R20 ;  /* 0x000000140f12723e */ /* 0x000fe200000010ff */
[C---:B------:R-:W-:Y:S01]  /*243d0*/  FMUL.FTZ R10, R6.reuse, R14 ;  /* 0x0000000e060a7220 */ /* 0x040fe20000410000 */
[----:B------:R-:W-:Y:S01]  /*243e0*/  F2FP.BF16.PACK_AB R19, R19, R11 ;  /* 0x0000000b1313723e */ /* 0x000fe200000010ff */
[----:B------:R-:W-:-:S02]  /*243f0*/  FMUL.FTZ R6, R6, R13 ;  /* 0x0000000d06067220 */ /* 0x000fc40000410000 */
[----:B------:R-:W-:Y:S01]  /*24400*/  FFMA.FTZ R10, R16, R13, -R10 ;  /* 0x0000000d100a7223 */ /* 0x000fe2000001080a */
[----:B------:R-:W-:Y:S01]  /*24410*/  LOP3.LUT R13, R2, 0xffff0000, RZ, 0xc0, !PT ;  /* 0xffff0000020d7812 */ /* 0x000fe200078ec0ff */
[----:B------:R-:W-:Y:S01]  /*24420*/  FFMA.FTZ R6, R16, R14, R6 ;  /* 0x0000000e10067223 */ /* 0x000fe20000010006 */
[----:B------:R-:W-:Y:S02]  /*24430*/  LOP3.LUT R14, R3, 0xffff0000, RZ, 0xc0, !PT ;  /* 0xffff0000030e7812 */ /* 0x000fe400078ec0ff */
[C---:B------:R-:W-:Y:S02]  /*24440*/  LOP3.LUT R2, R17.reuse, 0xffff0000, RZ, 0xc0, !PT ;  /* 0xffff000011027812 */ /* 0x040fe400078ec0ff */
[----:B------:R-:W-:-:S03]  /*24450*/  SHF.L.U32 R16, R17, 0x10, RZ ;  /* 0x0000001011107819 */ /* 0x000fc600000006ff */
[CC--:B------:R-:W-:Y:S02]  /*24460*/  FMUL.FTZ R3, R2.reuse, R13.reuse ;  /* 0x0000000d02037220 */ /* 0x0c0fe40000410000 */
[-C--:B------:R-:W-:Y:S02]  /*24470*/  FMUL.FTZ R17, R2, R14.reuse ;  /* 0x0000000e02117220 */ /* 0x080fe40000410000 */
[C---:B------:R-:W-:Y:S02]  /*24480*/  FFMA.FTZ R2, R16.reuse, R14, -R3 ;  /* 0x0000000e10027223 */ /* 0x040fe40000010803 */
[----:B------:R-:W-:Y:S01]  /*24490*/  FFMA.FTZ R17, R16, R13, R17 ;  /* 0x0000000d10117223 */ /* 0x000fe20000010011 */
[----:B------:R-:W-:-:S04]  /*244a0*/  F2FP.BF16.PACK_AB R16, R6, R10 ;  /* 0x0000000a0610723e */ /* 0x000fc800000010ff */
[----:B------:R-:W-:-:S05]  /*244b0*/  F2FP.BF16.PACK_AB R17, R17, R2 ;  /* 0x000000021111723e */ /* 0x000fca00000010ff */
[----:B------:R1:W-:Y:S02]  /*244c0*/  ST.E.128 [R8.64+0x8000], R16 ;  /* 0x0080001008007985 */ /* 0x0003e4000c101d04 */
.L_x_2607:
[----:B------:R-:W-:Y:S05]  /*244d0*/  BSYNC B0 ;  /* 0x0000000000007941 */ /* 0x000fea0003800000 */
.L_x_2606:
[----:B------:R-:W-:-:S04]  /*244e0*/  IADD3 R2, R4, 0x60, RZ ;  /* 0x0000006004027810 */ /* 0x000fc80007ffe0ff */
[----:B------:R-:W-:-:S13]  /*244f0*/  ISETP.GE.AND P0, PT, R2, R0, PT ;  /* 0x000000000200720c */ /* 0x000fda0003f06270 */
[----:B------:R-:W-:Y:S05]  /*24500*/  @P0 BRA `(.L_x_2601) ;  /* 0x000002e000000947 */ /* 0x000fea0003800000 */
[----:B-1----:R-:W2:Y:S01]  /*24510*/  LD.E.128 R16, [R8.64+0xc000] ;  /* 0x00c0000408107980 */ /* 0x002ea2000c101d00 */
[----:B------:R-:W-:Y:S02]  /*24520*/  SHF.R.U32.HI R2, RZ, 0x10, R39 ;  /* 0x00000010ff027819 */ /* 0x000fe40000011627 */
[----:B------:R-:W-:Y:S02]  /*24530*/  SHF.R.U32.HI R3, RZ, 0x10, R37 ;  /* 0x00000010ff037819 */ /* 0x000fe40000011625 */
[----:B------:R-:W-:Y:S02]  /*24540*/  PRMT R2, R94, 0x5432, R2 ;  /* 0x000054325e027816 */ /* 0x000fe40000000002 */
[----:B------:R-:W-:-:S03]  /*24550*/  PRMT R3, R97, 0x5410, R3 ;  /* 0x0000541061037816 */ /* 0x000fc60000000003 */
[----:B------:R-:W-:Y:S02]  /*24560*/  IMAD.U32 R11, R2, 0x10000, RZ ;  /* 0x00010000020b7824 */ /* 0x000fe400078e00ff */
[----:B------:R-:W-:Y:S01]  /*24570*/  IMAD.U32 R13, R3, 0x10000, RZ ;  /* 0x00010000030d7824 */ /* 0x000fe200078e00ff */
[C---:B--2---:R-:W-:Y:S02]  /*24580*/  LOP3.LUT R6, R18.reuse, 0xffff0000, RZ, 0xc0, !PT ;  /* 0xffff000012067812 */ /* 0x044fe400078ec0ff */
[----:B------:R-:W-:Y:S01]  /*24590*/  SHF.L.U32 R15, R18, 0x10, RZ ;  /* 0x00000010120f7819 */ /* 0x000fe200000006ff */
[----:B------:R-:W-:Y:S02]  /*245a0*/  IMAD.U32 R18, R19, 0x10000, RZ ;  /* 0x0001000013127824 */ /* 0x000fe400078e00ff */
[C---:B------:R-:W-:Y:S02]  /*245b0*/  FMUL.FTZ R10, R6.reuse, R11 ;  /* 0x0000000b060a7220 */ /* 0x040fe40000410000 */
[----:B------:R-:W-:-:S02]  /*245c0*/  FMUL.FTZ R6, R6, R13 ;  /* 0x0000000d06067220 */ /* 0x000fc40000410000 */
[C---:B------:R-:W-:Y:S01]  /*245d0*/  FFMA.FTZ R20, R15.reuse, R13, -R10 ;  /* 0x0000000d0f147223 */ /* 0x040fe2000001080a */
[----:B------:R-:W-:Y:S01]  /*245e0*/  LOP3.LUT R13, R2, 0xffff0000, RZ, 0xc0, !PT ;  /* 0xffff0000020d7812 */ /* 0x000fe200078ec0ff */
[----:B------:R-:W-:Y:S01]  /*245f0*/  FFMA.FTZ R15, R15, R11, R6 ;  /* 0x0000000b0f0f7223 */ /* 0x000fe20000010006 */
[----:B------:R-:W-:Y:S02]  /*24600*/  LOP3.LUT R2, R19, 0xffff0000, RZ, 0xc0, !PT ;  /* 0xffff000013027812 */ /* 0x000fe400078ec0ff */
[----:B------:R-:W-:Y:S02]  /*24610*/  LOP3.LUT R11, R3, 0xffff0000, RZ, 0xc0, !PT ;  /* 0xffff0000030b7812 */ /* 0x000fe400078ec0ff */
[----:B------:R-:W-:Y:S01]  /*24620*/  SHF.R.U64 R10, R38, 0x10, R39 ;  /* 0x00000010260a7819 */ /* 0x000fe20000001227 */
[----:B------:R-:W-:Y:S01]  /*24630*/  FMUL.FTZ R3, R2, R13 ;  /* 0x0000000d02037220 */ /* 0x000fe20000410000 */
[----:B------:R-:W-:Y:S01]  /*24640*/  SHF.R.U64 R6, R36, 0x10, R37 ;  /* 0x0000001024067819 */ /* 0x000fe20000001225 */
[-C--:B------:R-:W-:Y:S01]  /*24650*/  FMUL.FTZ R19, R2, R11.reuse ;  /* 0x0000000b02137220 */ /* 0x080fe20000410000 */
[----:B------:R-:W-:Y:S01]  /*24660*/  PRMT R2, R98, 0x5410, R10 ;  /* 0x0000541062027816 */ /* 0x000fe2000000000a */
[----:B------:R-:W-:Y:S01]  /*24670*/  FFMA.FTZ R11, R18, R11, -R3 ;  /* 0x0000000b120b7223 */ /* 0x000fe20000010803 */
        /* <DEDUP_REMOVED lines=23> */
.L_x_2601:
[----:B------:R-:W-:Y:S05]  /*247f0*/  BSYNC B1 ;  /* 0x0000000000017941 */ /* 0x000fea0003800000 */
.L_x_2600:
[----:B------:R-:W-:Y:S01]  /*24800*/  IADD3 R2, R78, 0x20, RZ ;  /* 0x000000204e027810 */ /* 0x000fe20007ffe0ff */
[----:B------:R-:W-:Y:S03]  /*24810*/  BSSY B1, `(.L_x_2608) ;  /* 0x00000cc000017945 */ /* 0x000fe60003800000 */
[----:B------:R-:W-:-:S13]  /*24820*/  ISETP.GE.AND P0, PT, R2, R26, PT ;  /* 0x0000001a0200720c */ /* 0x000fda0003f06270 */
[----:B------:R-:W-:Y:S05]  /*24830*/  @P0 BRA `(.L_x_2609) ;  /* 0x00000c9000000947 */ /* 0x000fea0003800000 */
[----:B------:R-:W-:Y:S01]  /*24840*/  ISETP.GE.AND P0, PT, R4, R0, PT ;  /* 0x000000000400720c */ /* 0x000fe20003f06270 */
[----:B------:R-:W-:-:S12]  /*24850*/  BSSY B0, `(.L_x_2610) ;  /* 0x0000030000007945 */ /* 0x000fd80003800000 */
        /* <DEDUP_REMOVED lines=8> */
[----:B------:R-:W-:Y:S01]  /*248e0*/  SHF.R.U64 R10, R42, 0x10, R43 ;  /* 0x000000102a0a7819 */ /* 0x000fe2000000122b */
[----:B------:R-:W-:Y:S01]  /*248f0*/  IMAD.U32 R15, R3, 0x10000, RZ ;  /* 0x00010000030f7824 */ /* 0x000fe200078e00ff */
[----:B------:R-:W-:-:S02]  /*24900*/  PRMT R6, R95, 0x5432, R6 ;  /* 0x000054325f067816 */ /* 0x000fc40000000006 */
[----:B------:R-:W-:Y:S02]  /*24910*/  PRMT R10, R97, 0x5432, R10 ;  /* 0x00005432610a7816 */ /* 0x000fe4000000000a */
[C---:B--2---:R-:W-:Y:S02]  /*24920*/  LOP3.LUT R11, R18.reuse, 0xffff0000, RZ, 0xc0, !PT ;  /* 0xffff0000120b7812 */ /* 0x044fe400078ec0ff */
        /* <DEDUP_REMOVED lines=8> */
[----:B------:R-:W-:Y:S01]  /*249b0*/  LOP3.LUT R11, R3, 0xffff0000, RZ, 0xc0, !PT ;  /* 0xffff0000030b7812 */ /* 0x000fe200078ec0ff */
[----:B------:R-:W-:-:S02]  /*249c0*/  IMAD.U32 R14, R6, 0x10000, RZ ;  /* 0x00010000060e7824 */ /* 0x000fc400078e00ff */
[C---:B------:R-:W-:Y:S02]  /*249d0*/  FMUL.FTZ R3, R2.reuse, R13 ;  /* 0x0000000d02037220 */ /* 0x040fe40000410000 */
[-C--:B------:R-:W-:Y:S01]  /*249e0*/  FMUL.FTZ R19, R2, R11.reuse ;  /* 0x0000000b02137220 */ /* 0x080fe20000410000 */
[----:B------:R-:W-:Y:S01]  /*249f0*/  SHF.L.U32 R2, R10, 0x10, RZ ;  /* 0x000000100a027819 */ /* 0x000fe200000006ff */
[----:B------:R-:W-:Y:S01]  /*24a00*/  FFMA.FTZ R3, R18, R11, -R3 ;  /* 0x0000000b12037223 */ /* 0x000fe20000010803 */
[----:B------:R-:W-:Y:S01]  /*24a10*/  LOP3.LUT R11, R16, 0xffff0000, RZ, 0xc0, !PT ;  /* 0xffff0000100b7812 */ /* 0x000fe200078ec0ff */
[----:B------:R-:W-:Y:S01]  /*24a20*/  FFMA.FTZ R19, R18, R13, R19 ;  /* 0x0000000d12137223 */ /* 0x000fe20000010013 */
[----:B------:R-:W-:Y:S01]  /*24a30*/  LOP3.LUT R10, R10, 0xffff0000, RZ, 0xc0, !PT ;  /* 0xffff00000a0a7812 */ /* 0x000fe200078ec0ff */
[----:B------:R-:W-:Y:S01]  /*24a40*/  IMAD.U32 R16, R16, 0x10000, RZ ;  /* 0x0001000010107824 */ /* 0x000fe200078e00ff */
[----:B------:R-:W-:Y:S01]  /*24a50*/  F2FP.BF16.PACK_AB R18, R15, R20 ;  /* 0x000000140f12723e */ /* 0x000fe200000010ff */
[----:B------:R-:W-:Y:S01]  /*24a60*/  FMUL.FTZ R13, R11, R14 ;  /* 0x0000000e0b0d7220 */ /* 0x000fe20000410000 */
[----:B------:R-:W-:Y:S01]  /*24a70*/  F2FP.BF16.PACK_AB R19, R19, R3 ;  /* 0x000000031313723e */ /* 0x000fe200000010ff */
[----:B------:R-:W-:-:S02]  /*24a80*/  FMUL.FTZ R11, R11, R2 ;  /* 0x000000020b0b7220 */ /* 0x000fc40000410000 */
[C---:B------:R-:W-:Y:S01]  /*24a90*/  FFMA.FTZ R13, R16.reuse, R2, -R13 ;  /* 0x00000002100d7223 */ /* 0x040fe2000001080d */
[C---:B------:R-:W-:Y:S01]  /*24aa0*/  LOP3.LUT R2, R17.reuse, 0xffff0000, RZ, 0xc0, !PT ;  /* 0xffff000011027812 */ /* 0x040fe200078ec0ff */
[----:B------:R-:W-:Y:S01]  /*24ab0*/  FFMA.FTZ R11, R16, R14, R11 ;  /* 0x0000000e100b7223 */ /* 0x000fe2000001000b */
[----:B------:R-:W-:Y:S02]  /*24ac0*/  LOP3.LUT R14, R6, 0xffff0000, RZ, 0xc0, !PT ;  /* 0xffff0000060e7812 */ /* 0x000fe400078ec0ff */
[----:B------:R-:W-:Y:S01]  /*24ad0*/  SHF.L.U32 R16, R17, 0x10, RZ ;  /* 0x0000001011107819 */ /* 0x000fe200000006ff */
[C---:B------:R-:W-:Y:S02]  /*24ae0*/  FMUL.FTZ R17, R2.reuse, R10 ;  /* 0x0000000a02117220 */ /* 0x040fe40000410000 */
[-C--:B------:R-:W-:Y:S02]  /*24af0*/  FMUL.FTZ R6, R2, R14.reuse ;  /* 0x0000000e02067220 */ /* 0x080fe40000410000 */
[----:B------:R-:W-:-:S02]  /*24b00*/  FFMA.FTZ R17, R16, R14, R17 ;  /* 0x0000000e10117223 */ /* 0x000fc40000010011 */
[----:B------:R-:W-:Y:S01]  /*24b10*/  FFMA.FTZ R2, R16, R10, -R6 ;  /* 0x0000000a10027223 */ /* 0x000fe20000010806 */
[----:B------:R-:W-:-:S04]  /*24b20*/  F2FP.BF16.PACK_AB R16, R11, R13 ;  /* 0x0000000d0b10723e */ /* 0x000fc800000010ff */
[----:B------:R-:W-:-:S05]  /*24b30*/  F2FP.BF16.PACK_AB R17, R17, R2 ;  /* 0x000000021111723e */ /* 0x000fca00000010ff */
[----:B------:R1:W-:Y:S02]  /*24b40*/  ST.E.128 [R8.64+0x1000], R16 ;  /* 0x0010001008007985 */ /* 0x0003e4000c101d04 */
.L_x_2611:
[----:B------:R-:W-:Y:S05]  /*24b50*/  BSYNC B0 ;  /* 0x0000000000007941 */ /* 0x000fea0003800000 */
.L_x_2610:
        /* <DEDUP_REMOVED lines=13> */
[----:B------:R-:W-:-:S02]  /*24c30*/  LOP3.LUT R25, R10, 0xffff0000, RZ, 0xc0, !PT ;  /* 0xffff00000a197812 */ /* 0x000fc400078ec0ff */
[----:B------:R-:W-:Y:S02]  /*24c40*/  LOP3.LUT R24, R11, 0xffff0000, RZ, 0xc0, !PT ;  /* 0xffff00000b187812 */ /* 0x000fe400078ec0ff */
[----:B------:R-:W-:Y:S02]  /*24c50*/  PRMT R14, R99, 0x5432, R14 ;  /* 0x00005432630e7816 */ /* 0x000fe4000000000e */
[----:B------:R-:W-:Y:S02]  /*24c60*/  PRMT R15, R100, 0x5432, R15 ;  /* 0x00005432640f7816 */ /* 0x000fe4000000000f */
[C---:B--2---:R-:W-:Y:S01]  /*24c70*/  LOP3.LUT R13, R18.reuse, 0xffff0000, RZ, 0xc0, !PT ;  /* 0xffff0000120d7812 */ /* 0x044fe200078ec0ff */
[----:B------:R-:W-:Y:S01]  /*24c80*/  IMAD.U32 R21, R18, 0x10000, RZ ;  /* 0x0001000012157824 */ /* 0x000fe200078e00ff */
[C---:B------:R-:W-:Y:S01]  /*24c90*/  LOP3.LUT R18, R19.reuse, 0xffff0000, RZ, 0xc0, !PT ;  /* 0xffff000013127812 */ /* 0x040fe200078ec0ff */
[----:B------:R-:W-:Y:S01]  /*24ca0*/  IMAD.U32 R20, R19, 0x10000, RZ ;  /* 0x0001000013147824 */ /* 0x000fe200078e00ff */
[C---:B------:R-:W-:Y:S01]  /*24cb0*/  LOP3.LUT R3, R16.reuse, 0xffff0000, RZ, 0xc0, !PT ;  /* 0xffff000010037812 */ /* 0x040fe200078ec0ff */
[C---:B------:R-:W-:Y:S01]  /*24cc0*/  FMUL.FTZ R19, R13.reuse, R23 ;  /* 0x000000170d137220 */ /* 0x040fe20000410000 */
[----:B------:R-:W-:Y:S01]  /*24cd0*/  SHF.L.U32 R6, R16, 0x10, RZ ;  /* 0x0000001010067819 */ /* 0x000fe200000006ff */
[-C--:B------:R-:W-:Y:S01]  /*24ce0*/  FMUL.FTZ R10, R13, R22.reuse ;  /* 0x000000160d0a7220 */ /* 0x080fe20000410000 */
[----:B------:R-:W-:Y:S01]  /*24cf0*/  LOP3.LUT R16, R17, 0xffff0000, RZ, 0xc0, !PT ;  /* 0xffff000011107812 */ /* 0x000fe200078ec0ff */
[----:B------:R-:W-:Y:S01]  /*24d00*/  FFMA.FTZ R13, R21, R22, -R19 ;  /* 0x00000016150d7223 */ /* 0x000fe20000010813 */
[----:B------:R-:W-:Y:S01]  /*24d10*/  SHF.L.U32 R2, R17, 0x10, RZ ;  /* 0x0000001011027819 */ /* 0x000fe200000006ff */
[----:B------:R-:W-:-:S02]  /*24d20*/  FMUL.FTZ R11, R18, R25 ;  /* 0x00000019120b7220 */ /* 0x000fc40000410000 */
[-C--:B------:R-:W-:Y:S01]  /*24d30*/  FMUL.FTZ R19, R18, R24.reuse ;  /* 0x0000001812137220 */ /* 0x080fe20000410000 */
[----:B------:R-:W-:Y:S01]  /*24d40*/  SHF.L.U32 R18, R15, 0x10, RZ ;  /* 0x000000100f127819 */ /* 0x000fe200000006ff */
[----:B------:R-:W-:Y:S01]  /*24d50*/  FFMA.FTZ R21, R21, R23, R10 ;  /* 0x0000001715157223 */ /* 0x000fe2000001000a */
[C---:B------:R-:W-:Y:S01]  /*24d60*/  LOP3.LUT R23, R14.reuse, 0xffff0000, RZ, 0xc0, !PT ;  /* 0xffff00000e177812 */ /* 0x040fe200078ec0ff */
[----:B------:R-:W-:Y:S01]  /*24d70*/  IMAD.U32 R22, R14, 0x10000, RZ ;  /* 0x000100000e167824 */ /* 0x000fe200078e00ff */
[----:B------:R-:W-:Y:S01]  /*24d80*/  LOP3.LUT R15, R15, 0xffff0000, RZ, 0xc0, !PT ;  /* 0xffff00000f0f7812 */ /* 0x000fe200078ec0ff */
[----:B------:R-:W-:Y:S02]  /*24d90*/  FFMA.FTZ R11, R20, R24, -R11 ;  /* 0x00000018140b7223 */ /* 0x000fe4000001080b */
[C---:B------:R-:W-:Y:S02]  /*24da0*/  FMUL.FTZ R10, R3.reuse, R22 ;  /* 0x00000016030a7220 */ /* 0x040fe40000410000 */
[----:B------:R-:W-:-:S02]  /*24db0*/  FMUL.FTZ R3, R3, R18 ;  /* 0x0000001203037220 */ /* 0x000fc40000410000 */
[C---:B------:R-:W-:Y:S02]  /*24dc0*/  FMUL.FTZ R14, R16.reuse, R23 ;  /* 0x00000017100e7220 */ /* 0x040fe40000410000 */
[----:B------:R-:W-:Y:S02]  /*24dd0*/  FMUL.FTZ R17, R16, R15 ;  /* 0x0000000f10117220 */ /* 0x000fe40000410000 */
[----:B------:R-:W-:Y:S02]  /*24de0*/  FFMA.FTZ R16, R6, R22, R3 ;  /* 0x0000001606107223 */ /* 0x000fe40000010003 */
[----:B------:R-:W-:Y:S02]  /*24df0*/  FFMA.FTZ R19, R20, R25, R19 ;  /* 0x0000001914137223 */ /* 0x000fe40000010013 */
[----:B------:R-:W-:Y:S01]  /*24e00*/  FFMA.FTZ R10, R6, R18, -R10 ;  /* 0x00000012060a7223 */ /* 0x000fe2000001080a */
[----:B------:R-:W-:Y:S01]  /*24e10*/  F2FP.BF16.PACK_AB R18, R21, R13 ;  /* 0x0000000d1512723e */ /* 0x000fe200000010ff */
[C---:B------:R-:W-:Y:S01]  /*24e20*/  FFMA.FTZ R3, R2.reuse, R15, -R14 ;  /* 0x0000000f02037223 */ /* 0x040fe2000001080e */
[----:B------:R-:W-:Y:S01]  /*24e30*/  F2FP.BF16.PACK_AB R19, R19, R11 ;  /* 0x0000000b1313723e */ /* 0x000fe200000010ff */
[----:B------:R-:W-:Y:S01]  /*24e40*/  FFMA.FTZ R17, R2, R23, R17 ;  /* 0x0000001702117223 */ /* 0x000fe20000010011 */
[----:B------:R-:W-:-:S04]  /*24e50*/  F2FP.BF16.PACK_AB R16, R16, R10 ;  /* 0x0000000a1010723e */ /* 0x000fc800000010ff */
[----:B------:R-:W-:-:S05]  /*24e60*/  F2FP.BF16.PACK_AB R17, R17, R3 ;  /* 0x000000031111723e */ /* 0x000fca00000010ff */
[----:B------:R1:W-:Y:S02]  /*24e70*/  ST.E.128 [R8.64+0x5000], R16 ;  /* 0x0050001008007985 */ /* 0x0003e4000c101d04 */
.L_x_2613:
[----:B------:R-:W-:Y:S05]  /*24e80*/  BSYNC B0 ;  /* 0x0000000000007941 */ /* 0x000fea0003800000 */
.L_x_2612:
        /* <DEDUP_REMOVED lines=50> */
.L_x_2615:
[----:B------:R-:W-:Y:S05]  /*251b0*/  BSYNC B0 ;  /* 0x0000000000007941 */ /* 0x000fea0003800000 */
.L_x_2614:
[----:B------:R-:W-:-:S04]  /*251c0*/  IADD3 R2, R4, 0x60, RZ ;  /* 0x0000006004027810 */ /* 0x000fc80007ffe0ff */
        /* <DEDUP_REMOVED lines=48> */
.L_x_2609:
[----:B------:R-:W-:Y:S05]  /*254d0*/  BSYNC B1 ;  /* 0x0000000000017941 */ /* 0x000fea0003800000 */
.L_x_2608:
        /* <DEDUP_REMOVED lines=53> */
.L_x_2619:
[----:B------:R-:W-:Y:S05]  /*25830*/  BSYNC B0 ;  /* 0x0000000000007941 */ /* 0x000fea0003800000 */
.L_x_2618:
        /* <DEDUP_REMOVED lines=50> */
.L_x_2621:
[----:B------:R-:W-:Y:S05]  /*25b60*/  BSYNC B0 ;  /* 0x0000000000007941 */ /* 0x000fea0003800000 */
.L_x_2620:
        /* <DEDUP_REMOVED lines=50> */
.L_x_2623:
[----:B------:R-:W-:Y:S05]  /*25e90*/  BSYNC B0 ;  /* 0x0000000000007941 */ /* 0x000fea0003800000 */
.L_x_2622:
        /* <DEDUP_REMOVED lines=49> */
.L_x_2617:
[----:B------:R-:W-:Y:S05]  /*261b0*/  BSYNC B1 ;  /* 0x0000000000017941 */ /* 0x000fea0003800000 */
.L_x_2616:
[----:B------:R-:W-:Y:S01]  /*261c0*/  IADD3 R2, R78, 0x60, RZ ;  /* 0x000000604e027810 */ /* 0x000fe20007ffe0ff */
[----:B------:R-:W-:-:S03]  /*261d0*/  IMAD.MOV.U32 R3, RZ, RZ, 0x0 ;  /* 0x00000000ff037424 */ /* 0x000fc600078e00ff */
[----:B------:R-:W-:Y:S01]  /*261e0*/  ISETP.GE.AND P0, PT, R2, R26, PT ;  /* 0x0000001a0200720c */ /* 0x000fe20003f06270 */
[----:B------:R-:W-:-:S12]  /*261f0*/  IMAD.MOV.U32 R2, RZ, RZ, R130 ;  /* 0x000000ffff027224 */ /* 0x000fd800078e0082 */
[----:B------:R-:W-:Y:S05]  /*26200*/  @P0 RET.REL.NODEC R2 `(_ZN7cutlass13device_kernelIN5flash19enable_sm80_to_sm89INS1_16FlashAttnFwdSm80INS1_25CollectiveMainloopFwdSm80ILi8ELi1ELb0EN4cute5tupleIJNS5_1CILi128EEENS7_ILi48EEENS7_ILi256EEEEEELi256ENS_10bfloat16_tEfNS_4arch4Sm80ELb0ELb1ELb0ELb1ELb1ELb1ELb1ELb1EEENS1_21CollectiveEpilogueFwdINS6_IJS8_SA_S9_EEENS6_IJNS7_ILi1EEESI_SI_EEESC_SE_Li256ELb1ELb1ELb1ELb0EEENS1_36VarlenDynamicPersistentTileSchedulerILi128ELi48ELi256ELi256ELb1ELb1ELb0ELb1ELb0ELb1EEEEEEEEEvNT_6ParamsE) ;  /* 0xfffd9df002000950 */ /* 0x000fea0003c3ffff */
        /* <DEDUP_REMOVED lines=49> */
.L_x_2625:
[----:B------:R-:W-:Y:S05]  /*26520*/  BSYNC B0 ;  /* 0x0000000000007941 */ /* 0x000fea0003800000 */
.L_x_2624:
        /* <DEDUP_REMOVED lines=50> */
.L_x_2627:
[----:B------:R-:W-:Y:S05]  /*26850*/  BSYNC B0 ;  /* 0x0000000000007941 */ /* 0x000fea0003800000 */
.L_x_2626:
        /* <DEDUP_REMOVED lines=50> */
.L_x_2629:
[----:B------:R-:W-:Y:S05]  /*26b80*/  BSYNC B0 ;  /* 0x0000000000007941 */ /* 0x000fea0003800000 */
.L_x_2628:
[----:B------:R-:W-:Y:S01]  /*26b90*/  IADD3 R4, R4, 0x60, RZ ;  /* 0x0000006004047810 */ /* 0x000fe20007ffe0ff */
[----:B------:R-:W-:Y:S02]  /*26ba0*/  IMAD.MOV.U32 R2, RZ, RZ, R130 ;  /* 0x000000ffff027224 */ /* 0x000fe400078e0082 */
[----:B------:R-:W-:Y:S01]  /*26bb0*/  IMAD.MOV.U32 R3, RZ, RZ, 0x0 ;  /* 0x00000000ff037424 */ /* 0x000fe200078e00ff */
[----:B------:R-:W-:-:S13]  /*26bc0*/  ISETP.GE.AND P0, PT, R4, R0, PT ;  /* 0x000000000400720c */ /* 0x000fda0003f06270 */
[----:B------:R-:W-:Y:S05]  /*26bd0*/  @P0 RET.REL.NODEC R2 `(_ZN7cutlass13device_kernelIN5flash19enable_sm80_to_sm89INS1_16FlashAttnFwdSm80INS1_25CollectiveMainloopFwdSm80ILi8ELi1ELb0EN4cute5tupleIJNS5_1CILi128EEENS7_ILi48EEENS7_ILi256EEEEEELi256ENS_10bfloat16_tEfNS_4arch4Sm80ELb0ELb1ELb0ELb1ELb1ELb1ELb1ELb1EEENS1_21CollectiveEpilogueFwdINS6_IJS8_SA_S9_EEENS6_IJNS7_ILi1EEESI_SI_EEESC_SE_Li256ELb1ELb1ELb1ELb0EEENS1_36VarlenDynamicPersistentTileSchedulerILi128ELi48ELi256ELi256ELb1ELb1ELb0ELb1ELb0ELb1EEEEEEEEEvNT_6ParamsE) ;  /* 0xfffd942002000950 */ /* 0x000fea0003c3ffff */
        /* <DEDUP_REMOVED lines=17> */
[----:B------:R-:W-:Y:S01]  /*26cf0*/  LOP3.LUT R2, R16, 0xffff0000, RZ, 0xc0, !PT ;  /* 0xffff000010027812 */ /* 0x000fe200078ec0ff */
[----:B------:R-:W-:Y:S01]  /*26d00*/  FMUL.FTZ R19, R10, R21 ;  /* 0x000000150a137220 */ /* 0x000fe20000410000 */
        /* <DEDUP_REMOVED lines=17> */
[C---:B------:R-:W-:Y:S02]  /*26e20*/  FFMA.FTZ R16, R3.reuse, R20, R2 ;  /* 0x0000001403107223 */ /* 0x040fe40000010002 */
[----:B------:R-:W-:Y:S02]  /*26e30*/  FFMA.FTZ R19, R14, R23, R19 ;  /* 0x000000170e137223 */ /* 0x000fe40000010013 */
[----:B------:R-:W-:Y:S01]  /*26e40*/  FFMA.FTZ R4, R3, R18, -R4 ;  /* 0x0000001203047223 */ /* 0x000fe20000010804 */
[----:B------:R-:W-:Y:S01]  /*26e50*/  F2FP.BF16.PACK_AB R18, R15, R10 ;  /* 0x0000000a0f12723e */ /* 0x000fe200000010ff */
[C---:B------:R-:W-:Y:S01]  /*26e60*/  FFMA.FTZ R2, R0.reuse, R13, -R11 ;  /* 0x0000000d00027223 */ /* 0x040fe2000001080b */
[----:B------:R-:W-:Y:S01]  /*26e70*/  F2FP.BF16.PACK_AB R19, R19, R6 ;  /* 0x000000061313723e */ /* 0x000fe200000010ff */
[----:B------:R-:W-:Y:S01]  /*26e80*/  FFMA.FTZ R17, R0, R21, R17 ;  /* 0x0000001500117223 */ /* 0x000fe20000010011 */
[----:B------:R-:W-:-:S02]  /*26e90*/  F2FP.BF16.PACK_AB R16, R16, R4 ;  /* 0x000000041010723e */ /* 0x000fc400000010ff */
[----:B------:R-:W-:Y:S02]  /*26ea0*/  MOV R3, 0x0 ;  /* 0x0000000000037802 */ /* 0x000fe40000000f00 */
[----:B------:R-:W-:Y:S01]  /*26eb0*/  F2FP.BF16.PACK_AB R17, R17, R2 ;  /* 0x000000021111723e */ /* 0x000fe200000010ff */
[----:B------:R-:W-:-:S04]  /*26ec0*/  IMAD.MOV.U32 R2, RZ, RZ, R130 ;  /* 0x000000ffff027224 */ /* 0x000fc800078e0082 */
[----:B------:R1:W-:Y:S01]  /*26ed0*/  ST.E.128 [R8.64+0xf000], R16 ;  /* 0x00f0001008007985 */ /* 0x0003e2000c101d04 */
[----:B------:R-:W-:Y:S05]  /*26ee0*/  RET.REL.NODEC R2 `(_ZN7cutlass13device_kernelIN5flash19enable_sm80_to_sm89INS1_16FlashAttnFwdSm80INS1_25CollectiveMainloopFwdSm80ILi8ELi1ELb0EN4cute5tupleIJNS5_1CILi128EEENS7_ILi48EEENS7_ILi256EEEEEELi256ENS_10bfloat16_tEfNS_4arch4Sm80ELb0ELb1ELb0ELb1ELb1ELb1ELb1ELb1EEENS1_21CollectiveEpilogueFwdINS6_IJS8_SA_S9_EEENS6_IJNS7_ILi1EEESI_SI_EEESC_SE_Li256ELb1ELb1ELb1ELb0EEENS1_36VarlenDynamicPersistentTileSchedulerILi128ELi48ELi256ELi256ELb1ELb1ELb0ELb1ELb0ELb1EEEEEEEEEvNT_6ParamsE) ;  /* 0xfffd911002007950 */ /* 0x000fea0003c3ffff */
.L_x_2584:
[----:B-1---5:R-:W-:-:S13]  /*26ef0*/  ISETP.NE.AND P0, PT, R13, 0x1, PT ;  /* 0x000000010d00780c */ /* 0x022fda0003f05270 */
[----:B------:R1:W2:Y:S04]  /*26f00*/  @P0 LD.E R18, [R10.64+0x168] ;  /* 0x000168040a120980 */ /* 0x0002a8000c101900 */
[----:B-1----:R2:W3:Y:S02]  /*26f10*/  @P0 LD.E R10, [R10.64+0x16c] ;  /* 0x00016c040a0a0980 */ /* 0x0024e4000c101900 */
[----:B--2---:R-:W-:-:S05]  /*26f20*/  @P0 IMAD.HI.U32 R11, R4, R18, RZ ;  /* 0x00000012040b0227 */ /* 0x004fca00078e00ff */
[----:B---3--:R-:W-:-:S04]  /*26f30*/  @P0 SHF.R.U32.HI R4, RZ, R10, R11 ;  /* 0x0000000aff040219 */ /* 0x008fc8000001160b */
[----:B------:R-:W-:Y:S01]  /*26f40*/  SHF.R.S32.HI R10, RZ, 0x1f, R4 ;  /* 0x0000001fff0a7819 */ /* 0x000fe20000011404 */
[-C--:B------:R-:W-:Y:S02]  /*26f50*/  IMAD R20, R9, R4.reuse, RZ ;  /* 0x0000000409147224 */ /* 0x080fe400078e02ff */
[----:B------:R-:W-:Y:S02]  /*26f60*/  IMAD R11, R3, R4, RZ ;  /* 0x00000004030b7224 */ /* 0x000fe400078e02ff */
[-C--:B------:R-:W-:Y:S02]  /*26f70*/  IMAD R21, R8, R10.reuse, R20 ;  /* 0x0000000a08157224 */ /* 0x080fe400078e0214 */
[C---:B------:R-:W-:Y:S02]  /*26f80*/  IMAD R20, R2.reuse, R10, R11 ;  /* 0x0000000a02147224 */ /* 0x040fe400078e020b */
[----:B------:R-:W-:-:S04]  /*26f90*/  IMAD.WIDE.U32 R10, R2, R4, RZ ;  /* 0x00000004020a7225 */ /* 0x000fc800078e00ff */
[----:B------:R-:W-:Y:S01]  /*26fa0*/  IMAD.WIDE.U32 R18, R8, R4, RZ ;  /* 0x0000000408127225 */ /* 0x000fe200078e00ff */
[----:B------:R-:W-:-:S03]  /*26fb0*/  IADD3 R11, R11, R20, RZ ;  /* 0x000000140b0b7210 */ /* 0x000fc60007ffe0ff */
[-C--:B------:R-:W-:Y:S01]  /*26fc0*/  IMAD R9, R9, R6.reuse, RZ ;  /* 0x0000000609097224 */ /* 0x080fe200078e02ff */
[----:B------:R-:W-:Y:S01]  /*26fd0*/  IADD3 R19, R19, R21, RZ ;  /* 0x0000001513137210 */ /* 0x000fe20007ffe0ff */
[----:B------:R-:W-:Y:S02]  /*26fe0*/  IMAD R4, R3, R6, RZ ;  /* 0x0000000603047224 */ /* 0x000fe400078e02ff */
[----:B------:R-:W-:-:S04]  /*26ff0*/  IMAD.WIDE.U32 R10, R6, R2, R10 ;  /* 0x00000002060a7225 */ /* 0x000fc800078e000a */
[----:B------:R-:W-:Y:S01]  /*27000*/  IMAD.WIDE.U32 R18, R6, R8, R18 ;  /* 0x0000000806127225 */ /* 0x000fe200078e0012 */
[----:B------:R-:W-:-:S03]  /*27010*/  LEA R36, P0, R10, R16, 0x1 ;  /* 0x000000100a247211 */ /* 0x000fc600078008ff */
[-C--:B------:R-:W-:Y:S01]  /*27020*/  IMAD R3, R8, R23.reuse, R9 ;  /* 0x0000001708037224 */ /* 0x080fe200078e0209 */
[----:B------:R-:W-:Y:S01]  /*27030*/  LEA R26, P1, R18, R14, 0x1 ;  /* 0x0000000e121a7211 */ /* 0x000fe200078208ff */
[----:B------:R-:W-:-:S03]  /*27040*/  IMAD R2, R2, R23, R4 ;  /* 0x0000001702027224 */ /* 0x000fc600078e0204 */
[----:B------:R-:W-:Y:S02]  /*27050*/  IADD3 R3, R19, R3, RZ ;  /* 0x0000000313037210 */ /* 0x000fe40007ffe0ff */
[----:B------:R-:W-:Y:S02]  /*27060*/  IADD3 R2, R11, R2, RZ ;  /* 0x000000020b027210 */ /* 0x000fe40007ffe0ff */
[----:B------:R-:W-:Y:S02]  /*27070*/  LEA.HI.X R25, R18, R15, R3, 0x1, P1 ;  /* 0x0000000f12197211 */ /* 0x000fe400008f0c03 */
[----:B------:R-:W-:Y:S01]  /*27080*/  LEA.HI.X R24, R10, R17, R2, 0x1, P0 ;  /* 0x000000110a187211 */ /* 0x000fe200000f0c02 */
[----:B------:R-:W-:Y:S05]  /*27090*/  BRA.DIV ~URZ, `(.L_x_2630) ;  /* 0x000055827f007947 */ /* 0x000fea000b800000 */
[----:B------:R1:W2:Y:S02]  /*270a0*/  SHFL.IDX PT, R4, R25, RZ, 0x181f ;  /* 0x00181fff19047589 */ /* 0x0002a400000e0000 */
.L_x_2666:
[----:B------:R-:W-:Y:S05]  /*270b0*/  BRA.DIV ~URZ, `(.L_x_2631) ;  /* 0x000055d27f007947 */ /* 0x000fea000b800000 */
[----:B------:R3:W4:Y:S01]  /*270c0*/  SHFL.IDX PT, R8, R26, RZ, 0x181f ;  /* 0x00181fff1a087589 */ /* 0x00072200000e0000 */
[----:B--2---:R-:W-:-:S03]  /*270d0*/  MOV R9, R4 ;  /* 0x0000000400097202 */ /* 0x004fc60000000f00 */
[----:B------:R3:W2:Y:S04]  /*270e0*/  SHFL.IDX PT, R6, R24, RZ, 0x181f ;  /* 0x00181fff18067589 */ /* 0x0006a800000e0000 */
[----:B------:R3:W1:Y:S02]  /*270f0*/  SHFL.IDX PT, R2, R36, RZ, 0x181f ;  /* 0x00181fff24027589 */ /* 0x00066400000e0000 */
.L_x_2667:
        /* <DEDUP_REMOVED lines=20> */
[----:B------:R-:W-:Y:S01]  /*27240*/  CS2R R20, SRZ ;  /* 0x0000000000147805 */ /* 0x000fe2000001ff00 */
[----:B------:R-:W-:Y:S01]  /*27250*/  CS2R R30, SRZ ;  /* 0x00000000001e7805 */ /* 0x000fe2000001ff00 */
[----:B------:R-:W-:Y:S01]  /*27260*/  CS2R R28, SRZ ;  /* 0x00000000001c7805 */ /* 0x000fe2000001ff00 */
[----:B------:R-:W-:Y:S01]  /*27270*/  CS2R R34, SRZ ;  /* 0x0000000000227805 */ /* 0x000fe2000001ff00 */
[----:B------:R-:W-:-:S05]  /*27280*/  CS2R R32, SRZ ;  /* 0x0000000000207805 */ /* 0x000fca000001ff00 */
[----:B----4-:R-:W-:Y:S02]  /*27290*/  @!P1 IMAD.WIDE R14, R42, 0x2, R8 ;  /* 0x000000022a0e9825 */ /* 0x010fe400078e0208 */
[----:B------:R-:W-:-:S03]  /*272a0*/  @!P0 SHF.R.S32.HI R4, RZ, 0x1f, R6 ;  /* 0x0000001fff048819 */ /* 0x000fc60000011406 */
[----:B------:R2:W5:Y:S01]  /*272b0*/  @!P1 LD.E.128 R16, [R14.64] ;  /* 0x000000040e109980 */ /* 0x000562000c101d00 */
[----:B------:R-:W-:-:S04]  /*272c0*/  @!P0 LEA.HI R4, R4, R6, RZ, 0x3 ;  /* 0x0000000604048211 */ /* 0x000fc800078f18ff */
[----:B------:R-:W-:-:S05]  /*272d0*/  @!P0 LOP3.LUT R4, R4, 0xfffffff8, RZ, 0xc0, !PT ;  /* 0xfffffff804048812 */ /* 0x000fca00078ec0ff */
[----:B------:R-:W-:-:S04]  /*272e0*/  @!P0 IMAD.WIDE R10, R4, 0x2, R8 ;  /* 0x00000002040a8825 */ /* 0x000fc800078e0208 */
[--C-:B-1----:R-:W-:Y:S01]  /*272f0*/  @!P0 IMAD.WIDE R8, R4, 0x2, R2.reuse ;  /* 0x0000000204088825 */ /* 0x102fe200078e0202 */
[----:B------:R2:W5:Y:S03]  /*27300*/  @!P0 LD.E.128 R28, [R10.64] ;  /* 0x000000040a1c8980 */ /* 0x000566000c101d00 */
[----:B------:R-:W-:Y:S01]  /*27310*/  @!P1 IMAD.WIDE R2, R42, 0x2, R2 ;  /* 0x000000022a029825 */ /* 0x000fe200078e0202 */
[----:B------:R2:W5:Y:S04]  /*27320*/  @!P0 LD.E.128 R32, [R8.64] ;  /* 0x0000000408208980 */ /* 0x000568000c101d00 */
[----:B------:R2:W5:Y:S02]  /*27330*/  @!P1 LD.E.128 R20, [R2.64] ;  /* 0x0000000402149980 */ /* 0x000564000c101d00 */
.L_x_2633:
[----:B------:R-:W-:Y:S05]  /*27340*/  BSYNC B0 ;  /* 0x0000000000007941 */ /* 0x000fea0003800000 */
.L_x_2632:
[----:B-----5:R-:W-:Y:S01]  /*27350*/  IMAD.MOV.U32 R6, RZ, RZ, R30 ;  /* 0x000000ffff067224 */ /* 0x020fe200078e001e */
[----:B-12---:R-:W-:Y:S01]  /*27360*/  MOV R2, R29 ;  /* 0x0000001d00027202 */ /* 0x006fe20000000f00 */
[----:B------:R-:W-:-:S02]  /*27370*/  IMAD.MOV.U32 R4, RZ, RZ, R31 ;  /* 0x000000ffff047224 */ /* 0x000fc400078e001f */
[----:B------:R-:W-:-:S03]  /*27380*/  IMAD.MOV.U32 R3, RZ, RZ, R28 ;  /* 0x000000ffff037224 */ /* 0x000fc600078e001c */
        /* <DEDUP_REMOVED lines=20> */
[----:B------:R-:W-:Y:S05]  /*274d0*/  BRA.DIV ~URZ, `(.L_x_2634) ;  /* 0x000052f27f007947 */ /* 0x000fea000b800000 */
[----:B------:R1:W2:Y:S04]  /*274e0*/  SHFL.IDX PT, R9, R25, 0x1, 0x181f ;  /* 0x00381f0019097f89 */ /* 0x0002a800000e0000 */
[----:B----4-:R1:W4:Y:S04]  /*274f0*/  SHFL.IDX PT, R8, R26, 0x1, 0x181f ;  /* 0x00381f001a087f89 */ /* 0x01032800000e0000 */
[----:B------:R1:W3:Y:S04]  /*27500*/  SHFL.IDX PT, R4, R24, 0x1, 0x181f ;  /* 0x00381f0018047f89 */ /* 0x0002e800000e0000 */
[----:B------:R1:W1:Y:S02]  /*27510*/  SHFL.IDX PT, R2, R36, 0x1, 0x181f ;  /* 0x00381f0024027f89 */ /* 0x00026400000e0000 */
.L_x_2668:
        /* <DEDUP_REMOVED lines=23> */
[----:B--2-4-:R-:W-:Y:S02]  /*27690*/  @!P1 IMAD.WIDE R14, R42, 0x2, R8 ;  /* 0x000000022a0e9825 */ /* 0x014fe400078e0208 */
        /* <DEDUP_REMOVED lines=10> */
.L_x_2636:
[----:B------:R-:W-:Y:S05]  /*27740*/  BSYNC B0 ;  /* 0x0000000000007941 */ /* 0x000fea0003800000 */
.L_x_2635:
[----:B-----5:R-:W-:Y:S02]  /*27750*/  IMAD.MOV.U32 R6, RZ, RZ, R58 ;  /* 0x000000ffff067224 */ /* 0x020fe400078e003a */
[----:B------:R-:W-:-:S02]  /*27760*/  IMAD.MOV.U32 R4, RZ, RZ, R59 ;  /* 0x000000ffff047224 */ /* 0x000fc400078e003b */
[----:B--2---:R-:W-:Y:S02]  /*27770*/  IMAD.MOV.U32 R3, RZ, RZ, R56 ;  /* 0x000000ffff037224 */ /* 0x004fe400078e0038 */
[----:B-1----:R-:W-:Y:S01]  /*27780*/  IMAD.MOV.U32 R2, RZ, RZ, R57 ;  /* 0x000000ffff027224 */ /* 0x002fe200078e0039 */
        /* <DEDUP_REMOVED lines=20> */
[----:B------:R-:W-:Y:S02]  /*278d0*/  PRMT R103, R6, 0x7610, R103 ;  /* 0x0000761006677816 */ /* 0x000fe40000000067 */
[----:B------:R-:W-:Y:S02]  /*278e0*/  PRMT R104, R4, 0x7610, R104 ;  /* 0x0000761004687816 */ /* 0x000fe40000000068 */
[----:B------:R-:W-:-:S02]  /*278f0*/  PRMT R101, R3, 0x7610, R101 ;  /* 0x0000761003657816 */ /* 0x000fc40000000065 */
[----:B------:R-:W-:Y:S01]  /*27900*/  PRMT R102, R2, 0x7610, R102 ;  /* 0x0000761002667816 */ /* 0x000fe20000000066 */
[----:B------:R-:W-:Y:S05]  /*27910*/  BRA.DIV ~URZ, `(.L_x_2637) ;  /* 0x000050427f007947 */ /* 0x000fea000b800000 */
[----:B------:R1:W2:Y:S02]  /*27920*/  SHFL.IDX PT, R4, R25, 0x2, 0x181f ;  /* 0x00581f0019047f89 */ /* 0x0002a400000e0000 */
.L_x_2669:
[----:B------:R-:W-:Y:S05]  /*27930*/  BRA.DIV ~URZ, `(.L_x_2638) ;  /* 0x000050927f007947 */ /* 0x000fea000b800000 */
[----:B----4-:R3:W4:Y:S01]  /*27940*/  SHFL.IDX PT, R8, R26, 0x2, 0x181f ;  /* 0x00581f001a087f89 */ /* 0x01072200000e0000 */
[----:B--2---:R-:W-:-:S03]  /*27950*/  MOV R9, R4 ;  /* 0x0000000400097202 */ /* 0x004fc60000000f00 */
[----:B------:R3:W2:Y:S04]  /*27960*/  SHFL.IDX PT, R6, R24, 0x2, 0x181f ;  /* 0x00581f0018067f89 */ /* 0x0006a800000e0000 */
[----:B------:R3:W1:Y:S02]  /*27970*/  SHFL.IDX PT, R2, R36, 0x2, 0x181f ;  /* 0x00581f0024027f89 */ /* 0x00066400000e0000 */
.L_x_2670:
        /* <DEDUP_REMOVED lines=21> */
[----:B------:R-:W-:-:S07]  /*27ad0*/  CS2R R72, SRZ ;  /* 0x0000000000487805 */ /* 0x000fce000001ff00 */
[----:B----4-:R-:W-:Y:S02]  /*27ae0*/  @!P1 IMAD.WIDE R10, R42, 0x2, R8 ;  /* 0x000000022a0a9825 */ /* 0x010fe400078e0208 */
[----:B------:R-:W-:Y:S01]  /*27af0*/  @!P0 SHF.R.S32.HI R4, RZ, 0x1f, R6 ;  /* 0x0000001fff048819 */ /* 0x000fe20000011406 */
[----:B------:R-:W-:Y:S02]  /*27b00*/  CS2R R82, SRZ ;  /* 0x0000000000527805 */ /* 0x000fe4000001ff00 */
[----:B------:R2:W5:Y:S01]  /*27b10*/  @!P1 LD.E.128 R64, [R10.64] ;  /* 0x000000040a409980 */ /* 0x000562000c101d00 */
[----:B------:R-:W-:-:S04]  /*27b20*/  @!P0 LEA.HI R4, R4, R6, RZ, 0x3 ;  /* 0x0000000604048211 */ /* 0x000fc800078f18ff */
[----:B------:R-:W-:Y:S01]  /*27b30*/  @!P0 LOP3.LUT R4, R4, 0xfffffff8, RZ, 0xc0, !PT ;  /* 0xfffffff804048812 */ /* 0x000fe200078ec0ff */
[----:B------:R-:W-:-:S04]  /*27b40*/  CS2R R80, SRZ ;  /* 0x0000000000507805 */ /* 0x000fc8000001ff00 */
[----:B--2---:R-:W-:-:S04]  /*27b50*/  @!P0 IMAD.WIDE R10, R4, 0x2, R8 ;  /* 0x00000002040a8825 */ /* 0x004fc800078e0208 */
[--C-:B-1----:R-:W-:Y:S01]  /*27b60*/  @!P0 IMAD.WIDE R8, R4, 0x2, R2.reuse ;  /* 0x0000000204088825 */ /* 0x102fe200078e0202 */
[----:B------:R1:W5:Y:S03]  /*27b70*/  @!P0 LD.E.128 R72, [R10.64] ;  /* 0x000000040a488980 */ /* 0x000366000c101d00 */
[----:B------:R-:W-:Y:S01]  /*27b80*/  @!P1 IMAD.WIDE R2, R42, 0x2, R2 ;  /* 0x000000022a029825 */ /* 0x000fe200078e0202 */
[----:B------:R1:W5:Y:S04]  /*27b90*/  @!P0 LD.E.128 R80, [R8.64] ;  /* 0x0000000408508980 */ /* 0x000368000c101d00 */
[----:B------:R1:W5:Y:S02]  /*27ba0*/  @!P1 LD.E.128 R68, [R2.64] ;  /* 0x0000000402449980 */ /* 0x000364000c101d00 */
.L_x_2640:
[----:B------:R-:W-:Y:S05]  /*27bb0*/  BSYNC B0 ;  /* 0x0000000000007941 */ /* 0x000fea0003800000 */
.L_x_2639:
[----:B-1---5:R-:W-:Y:S01]  /*27bc0*/  IMAD.MOV.U32 R3, RZ, RZ, R72 ;  /* 0x000000ffff037224 */ /* 0x022fe200078e0048 */
[----:B------:R-:W-:Y:S01]  /*27bd0*/  CS2R R94, SRZ ;  /* 0x00000000005e7805 */ /* 0x000fe2000001ff00 */
[----:B------:R-:W-:-:S02]  /*27be0*/  IMAD.MOV.U32 R2, RZ, RZ, R73 ;  /* 0x000000ffff027224 */ /* 0x000fc400078e0049 */
[----:B------:R-:W-:Y:S02]  /*27bf0*/  IMAD.MOV.U32 R6, RZ, RZ, R74 ;  /* 0x000000ffff067224 */ /* 0x000fe400078e004a */
[----:B------:R-:W-:Y:S01]  /*27c00*/  IMAD.MOV.U32 R4, RZ, RZ, R75 ;  /* 0x000000ffff047224 */ /* 0x000fe200078e004b */
[----:B------:R-:W-:Y:S01]  /*27c10*/  PRMT R116, R2, 0x5410, R3 ;  /* 0x0000541002747816 */ /* 0x000fe20000000003 */
        /* <DEDUP_REMOVED lines=9> */
[----:B------:R-:W-:-:S02]  /*27cb0*/  SHF.R.S32.HI R4, RZ, 0x1f, R27 ;  /* 0x0000001fff047819 */ /* 0x000fc4000001141b */
[----:B------:R-:W-:Y:S02]  /*27cc0*/  SHF.L.U32 R6, R60, 0x7, RZ ;  /* 0x000000073c067819 */ /* 0x000fe400000006ff */
[----:B------:R-:W-:Y:S01]  /*27cd0*/  PRMT R115, R2, 0x5410, R3 ;  /* 0x0000541002737816 */ /* 0x000fe20000000003 */
[----:B------:R-:W-:Y:S01]  /*27ce0*/  IMAD.MOV.U32 R3, RZ, RZ, R80 ;  /* 0x000000ffff037224 */ /* 0x000fe200078e0050 */
[----:B------:R-:W-:Y:S02]  /*27cf0*/  MOV R2, R81 ;  /* 0x0000005100027202 */ /* 0x000fe40000000f00 */
[----:B------:R-:W-:Y:S02]  /*27d00*/  LEA.HI R4, R4, R27, RZ, 0x3 ;  /* 0x0000001b04047211 */ /* 0x000fe400078f18ff */
[----:B------:R-:W-:Y:S01]  /*27d10*/  PRMT R114, R2, 0x5410, R3 ;  /* 0x0000541002727816 */ /* 0x000fe20000000003 */
[----:B------:R-:W-:Y:S01]  /*27d20*/  IMAD.MOV.U32 R3, RZ, RZ, R70 ;  /* 0x000000ffff037224 */ /* 0x000fe200078e0046 */
[----:B------:R-:W-:Y:S01]  /*27d30*/  LEA.HI.SX32 R6, R4, R6, 0x1d ;  /* 0x0000000604067211 */ /* 0x000fe200078feaff */
[----:B------:R-:W-:-:S05]  /*27d40*/  IMAD.MOV.U32 R2, RZ, RZ, R71 ;  /* 0x000000ffff027224 */ /* 0x000fca00078e0047 */
[----:B------:R-:W-:Y:S01]  /*27d50*/  PRMT R110, R2, 0x5410, R3 ;  /* 0x00005410026e7816 */ /* 0x000fe20000000003 */
[----:B------:R-:W-:Y:S01]  /*27d60*/  IMAD.MOV.U32 R2, RZ, RZ, R69 ;  /* 0x000000ffff027224 */ /* 0x000fe200078e0045 */
[----:B------:R-:W-:-:S04]  /*27d70*/  MOV R3, R68 ;  /* 0x0000004400037202 */ /* 0x000fc80000000f00 */
[----:B------:R-:W-:Y:S01]  /*27d80*/  PRMT R109, R2, 0x5410, R3 ;  /* 0x00005410026d7816 */ /* 0x000fe20000000003 */
[----:B------:R-:W-:Y:S05]  /*27d90*/  BRA.DIV ~URZ, `(.L_x_2641) ;  /* 0x00004d727f007947 */ /* 0x000fea000b800000 */
[----:B------:R1:W2:Y:S02]  /*27da0*/  SHFL.IDX PT, R4, R25, 0x3, 0x181f ;  /* 0x00781f0019047f89 */ /* 0x0002a400000e0000 */
.L_x_2671:
[----:B------:R-:W-:Y:S05]  /*27db0*/  BRA.DIV ~URZ, `(.L_x_2642) ;  /* 0x00004dc27f007947 */ /* 0x000fea000b800000 */
[----:B----4-:R4:W1:Y:S01]  /*27dc0*/  SHFL.IDX PT, R8, R26, 0x3, 0x181f ;  /* 0x00781f001a087f89 */ /* 0x01086200000e0000 */
[----:B--2---:R-:W-:-:S03]  /*27dd0*/  MOV R9, R4 ;  /* 0x0000000400097202 */ /* 0x004fc60000000f00 */
[----:B------:R4:W2:Y:S04]  /*27de0*/  SHFL.IDX PT, R10, R24, 0x3, 0x181f ;  /* 0x00781f00180a7f89 */ /* 0x0008a800000e0000 */
[----:B------:R4:W3:Y:S02]  /*27df0*/  SHFL.IDX PT, R2, R36, 0x3, 0x181f ;  /* 0x00781f0024027f89 */ /* 0x0008e400000e0000 */
.L_x_2672:
[----:B------:R-:W-:Y:S01]  /*27e00*/  IADD3 R3, R6, 0x60, RZ ;  /* 0x0000006006037810 */ /* 0x000fe20007ffe0ff */
[----:B------:R-:W-:Y:S01]  /*27e10*/  BSSY B0, `(.L_x_2643) ;  /* 0x0000021000007945 */ /* 0x000fe20003800000 */
[----:B------:R-:W-:Y:S01]  /*27e20*/  CS2R R92, SRZ ;  /* 0x00000000005c7805 */ /* 0x000fe2000001ff00 */
[----:B------:R-:W-:Y:S01]  /*27e30*/  CS2R R62, SRZ ;  /* 0x00000000003e7805 */ /* 0x000fe2000001ff00 */
[----:B------:R-:W-:Y:S01]  /*27e40*/  ISETP.GE.AND P0, PT, R3, R13, PT ;  /* 0x0000000d0300720c */ /* 0x000fe20003f06270 */
[----:B--2---:R-:W-:Y:S01]  /*27e50*/  IMAD.MOV.U32 R3, RZ, RZ, R10 ;  /* 0x000000ffff037224 */ /* 0x004fe200078e000a */
[----:B------:R-:W-:Y:S01]  /*27e60*/  CS2R R60, SRZ ;  /* 0x00000000003c7805 */ /* 0x000fe2000001ff00 */
[----:B------:R-:W-:Y:S01]  /*27e70*/  CS2R R90, SRZ ;  /* 0x00000000005a7805 */ /* 0x000fe2000001ff00 */
[----:B------:R-:W-:Y:S01]  /*27e80*/  CS2R R88, SRZ ;  /* 0x0000000000587805 */ /* 0x000fe2000001ff00 */
[----:B------:R-:W-:Y:S01]  /*27e90*/  CS2R R86, SRZ ;  /* 0x0000000000567805 */ /* 0x000fe2000001ff00 */
[----:B------:R-:W-:-:S07]  /*27ea0*/  CS2R R84, SRZ ;  /* 0x0000000000547805 */ /* 0x000fce000001ff00 */
        /* <DEDUP_REMOVED lines=10> */
[----:B-1----:R-:W-:Y:S02]  /*27f50*/  @!P1 IMAD.WIDE R10, R42, 0x2, R8 ;  /* 0x000000022a0a9825 */ /* 0x002fe400078e0208 */
[----:B------:R-:W-:Y:S01]  /*27f60*/  @!P0 SHF.R.S32.HI R4, RZ, 0x1f, R6 ;  /* 0x0000001fff048819 */ /* 0x000fe20000011406 */
[----:B------:R-:W-:Y:S01]  /*27f70*/  CS2R R90, SRZ ;  /* 0x00000000005a7805 */ /* 0x000fe2000001ff00 */
[----:B------:R-:W-:Y:S01]  /*27f80*/  CS2R R88, SRZ ;  /* 0x0000000000587805 */ /* 0x000fe2000001ff00 */
[----:B------:R1:W5:Y:S01]  /*27f90*/  @!P1 LD.E.128 R60, [R10.64] ;  /* 0x000000040a3c9980 */ /* 0x000362000c101d00 */
[----:B------:R-:W-:-:S04]  /*27fa0*/  @!P0 LEA.HI R4, R4, R6, RZ, 0x3 ;  /* 0x0000000604048211 */ /* 0x000fc800078f18ff */
[----:B------:R-:W-:-:S05]  /*27fb0*/  @!P0 LOP3.LUT R4, R4, 0xfffffff8, RZ, 0xc0, !PT ;  /* 0xfffffff804048812 */ /* 0x000fca00078ec0ff */
[----:B------:R-:W-:-:S05]  /*27fc0*/  @!P0 IMAD.WIDE R8, R4, 0x2, R8 ;  /* 0x0000000204088825 */ /* 0x000fca00078e0208 */
[----:B------:R2:W5:Y:S02]  /*27fd0*/  @!P0 LD.E.128 R92, [R8.64] ;  /* 0x00000004085c8980 */ /* 0x000564000c101d00 */
[----:B--23--:R-:W-:-:S04]  /*27fe0*/  @!P1 IMAD.WIDE R8, R42, 0x2, R2 ;  /* 0x000000022a089825 */ /* 0x00cfc800078e0202 */
[----:B------:R-:W-:Y:S01]  /*27ff0*/  @!P0 IMAD.WIDE R2, R4, 0x2, R2 ;  /* 0x0000000204028825 */ /* 0x000fe200078e0202 */
[----:B------:R1:W5:Y:S04]  /*28000*/  @!P1 LD.E.128 R84, [R8.64] ;  /* 0x0000000408549980 */ /* 0x000368000c101d00 */
[----:B------:R1:W5:Y:S02]  /*28010*/  @!P0 LD.E.128 R88, [R2.64] ;  /* 0x0000000402588980 */ /* 0x000364000c101d00 */
.L_x_2644:
[----:B------:R-:W-:Y:S05]  /*28020*/  BSYNC B0 ;  /* 0x0000000000007941 */ /* 0x000fea0003800000 */
.L_x_2643:
[----:B------:R-:W-:Y:S01]  /*28030*/  IADD3 R6, R79, -c[0x0][0x20], RZ ;  /* 0x800008004f067a10 */ /* 0x000fe20007ffe0ff */
[----:B------:R-:W-:-:S04]  /*28040*/  DEPBAR.LE SB0, 0x1 ;  /* 0x000080400000791a */ /* 0x000fc80000000000 */
[----:B-1-3--:R-:W2:Y:S01]  /*28050*/  LDL.64 R2, [R6+0x20] ;  /* 0x0000200006027983 */ /* 0x00aea20000100a00 */
[----:B------:R-:W-:Y:S03]  /*28060*/  WARPSYNC 0xffffffff ;  /* 0xffffffff00007948 */ /* 0x000fe60003800000 */
[----:B------:R-:W-:Y:S06]  /*28070*/  BAR.SYNC.DEFER_BLOCKING 0x0 ;  /* 0x0000000000007b1d */ /* 0x000fec0000010000 */
[----:B--2---:R1:W2:Y:S02]  /*28080*/  LD.E R2, [R2.64] ;  /* 0x0000000402027980 */ /* 0x0042a4000c101900 */
[----:B-1---5:R-:W-:-:S02]  /*28090*/  IMAD.MOV.U32 R3, RZ, RZ, R94 ;  /* 0x000000ffff037224 */ /* 0x022fc400078e005e */
[----:B--2---:R-:W-:Y:S02]  /*280a0*/  IMAD R4, R2, -0x80, R13 ;  /* 0xffffff8002047824 */ /* 0x004fe400078e020d */
[----:B------:R-:W-:-:S05]  /*280b0*/  IMAD.MOV.U32 R2, RZ, RZ, R95 ;  /* 0x000000ffff027224 */ /* 0x000fca00078e005f */
        /* <DEDUP_REMOVED lines=13> */
[----:B------:R-:W-:-:S05]  /*28190*/  IMAD.MOV.U32 R2, RZ, RZ, R88 ;  /* 0x000000ffff027224 */ /* 0x000fca00078e0058 */
[----:B------:R-:W-:Y:S01]  /*281a0*/  PRMT R121, R121, 0x5410, R2 ;  /* 0x0000541079797816 */ /* 0x000fe20000000002 */
[----:B------:R-:W-:-:S05]  /*281b0*/  IMAD.MOV.U32 R2, RZ, RZ, R89 ;  /* 0x000000ffff027224 */ /* 0x000fca00078e0059 */
[----:B------:R-:W-:Y:S01]  /*281c0*/  PRMT R121, R2, 0x7610, R121 ;  /* 0x0000761002797816 */ /* 0x000fe20000000079 */
[----:B------:R-:W-:-:S05]  /*281d0*/  IMAD.MOV.U32 R2, RZ, RZ, R86 ;  /* 0x000000ffff027224 */ /* 0x000fca00078e0056 */
[----:B------:R-:W-:Y:S02]  /*281e0*/  PRMT R118, R118, 0x5410, R2 ;  /* 0x0000541076767816 */ /* 0x000fe40000000002 */
[----:B------:R-:W-:-:S04]  /*281f0*/  MOV R2, R87 ;  /* 0x0000005700027202 */ /* 0x000fc80000000f00 */
[----:B------:R-:W-:Y:S01]  /*28200*/  PRMT R118, R2, 0x7610, R118 ;  /* 0x0000761002767816 */ /* 0x000fe20000000076 */
[----:B------:R-:W-:-:S05]  /*28210*/  IMAD.MOV.U32 R2, RZ, RZ, R84 ;  /* 0x000000ffff027224 */ /* 0x000fca00078e0054 */
[----:B------:R-:W-:Y:S01]  /*28220*/  PRMT R79, R79, 0x5410, R2 ;  /* 0x000054104f4f7816 */ /* 0x000fe20000000002 */
[----:B------:R-:W-:-:S05]  /*28230*/  IMAD.MOV.U32 R2, RZ, RZ, R85 ;  /* 0x000000ffff027224 */ /* 0x000fca00078e0055 */
[----:B------:R-:W-:Y:S02]  /*28240*/  PRMT R79, R2, 0x7610, R79 ;  /* 0x00007610024f7816 */ /* 0x000fe4000000004f */
[----:B------:R-:W2:Y:S01]  /*28250*/  LDL.64 R2, [R6+0x28] ;  /* 0x0000280006027983 */ /* 0x000ea20000100a00 */
[----:B------:R-:W-:-:S04]  /*28260*/  IMNMX R77, R4, 0x80, PT ;  /* 0x00000080044d7817 */ /* 0x000fc80003800200 */
[----:B------:R-:W-:Y:S01]  /*28270*/  ISETP.GE.AND P0, PT, R78, R77, PT ;  /* 0x0000004d4e00720c */ /* 0x000fe20003f06270 */
[----:B------:R-:W-:Y:S01]  /*28280*/  BSSY B1, `(.L_x_2645) ;  /* 0x00000f1000017945 */ /* 0x000fe20003800000 */
[----:B--2---:R1:W5:Y:S11]  /*28290*/  LD.E.64 R38, [R2.64] ;  /* 0x0000000402267980 */ /* 0x004376000c101b00 */
[----:B------:R-:W-:Y:S05]  /*282a0*/  @P0 BRA `(.L_x_2646) ;  /* 0x00000ee000000947 */ /* 0x000fea0003800000 */
[----:B------:R-:W-:Y:S01]  /*282b0*/  ISETP.GE.AND P0, PT, R42, R0, PT ;  /* 0x000000002a00720c */ /* 0x000fe20003f06270 */
[----:B------:R-:W-:-:S12]  /*282c0*/  BSSY B0, `(.L_x_2647) ;  /* 0x0000072000007945 */ /* 0x000fd80003800000 */
[----:B------:R-:W-:Y:S05]  /*282d0*/  @P0 BRA `(.L_x_2648) ;  /* 0x0000070000000947 */ /* 0x000fea0003800000 */
[----:B------:R-:W-:Y:S01]  /*282e0*/  LEA.HI R4, R0, R40, RZ, 0x1d ;  /* 0x0000002800047211 */ /* 0x000fe200078fe8ff */
[----:B-1----:R-:W-:Y:S01]  /*282f0*/  IMAD.SHL.U32 R2, R78, 0x40, RZ ;  /* 0x000000404e027824 */ /* 0x002fe200078e00ff */
[----:B------:R-:W-:Y:S02]  /*28300*/  SHF.R.S32.HI R3, RZ, 0x1f, R27 ;  /* 0x0000001fff037819 */ /* 0x000fe4000001141b */
[----:B------:R-:W-:Y:S01]  /*28310*/  SHF.R.S32.HI R6, RZ, 0x1f, R4 ;  /* 0x0000001fff067819 */ /* 0x000fe20000011404 */
[----:B------:R-:W-:Y:S01]  /*28320*/  IMAD.SHL.U32 R8, R4, 0x8, RZ ;  /* 0x0000000804087824 */ /* 0x000fe200078e00ff */
[----:B------:R-:W-:Y:S02]  /*28330*/  LEA.HI R3, R3, R27, RZ, 0x6 ;  /* 0x0000001b03037211 */ /* 0x000fe400078f30ff */
[----:B------:R-:W-:Y:S02]  /*28340*/  LEA.HI R6, R6, R4, RZ, 0x3 ;  /* 0x0000000406067211 */ /* 0x000fe400078f18ff */
[----:B------:R-:W-:Y:S01]  /*28350*/  LOP3.LUT R2, R2, 0x1c0, RZ, 0xc0, !PT ;  /* 0x000001c002027812 */ /* 0x000fe200078ec0ff */
[----:B------:R-:W-:Y:S01]  /*28360*/  IMAD.SHL.U32 R4, R3, 0x8, RZ ;  /* 0x0000000803047824 */ /* 0x000fe200078e00ff */
[----:B----4-:R-:W-:Y:S01]  /*28370*/  SHF.R.U64 R24, R20, 0x10, R21 ;  /* 0x0000001014187819 */ /* 0x010fe20000001215 */
[----:B------:R-:W-:Y:S01]  /*28380*/  IMAD.SHL.U32 R6, R6, 0x400, RZ ;  /* 0x0000040006067824 */ /* 0x000fe200078e00ff */
[----:B------:R-:W-:-:S02]  /*28390*/  LOP3.LUT R8, R2, 0x38, R8, 0xf8, !PT ;  /* 0x0000003802087812 */ /* 0x000fc400078ef808 */
[----:B------:R-:W-:Y:S02]  /*283a0*/  SHF.R.U32.HI R3, RZ, 0x3, R2 ;  /* 0x00000003ff037819 */ /* 0x000fe40000011602 */
[----:B------:R-:W-:Y:S02]  /*283b0*/  LOP3.LUT R9, R2, 0x38, R42, 0xf8, !PT ;  /* 0x0000003802097812 */ /* 0x000fe400078ef82a */
[----:B------:R-:W-:Y:S02]  /*283c0*/  LOP3.LUT R2, R4, 0xfffffe00, RZ, 0xc0, !PT ;  /* 0xfffffe0004027812 */ /* 0x000fe400078ec0ff */
[----:B------:R-:W-:Y:S02]  /*283d0*/  LOP3.LUT R4, R8, R3, RZ, 0x3c, !PT ;  /* 0x0000000308047212 */ /* 0x000fe400078e3cff */
[----:B------:R-:W-:Y:S02]  /*283e0*/  LOP3.LUT R6, R6, 0xffffe000, RZ, 0xc0, !PT ;  /* 0xffffe00006067812 */ /* 0x000fe400078ec0ff */
[----:B------:R-:W-:-:S02]  /*283f0*/  LOP3.LUT R9, R2, R9, R3, 0xf6, !PT ;  /* 0x0000000902097212 */ /* 0x000fc400078ef603 */
[----:B------:R-:W-:Y:S02]  /*28400*/  IADD3 R8, R4, R6, R2 ;  /* 0x0000000604087210 */ /* 0x000fe40007ffe002 */
[----:B------:R-:W-:Y:S01]  /*28410*/  SHF.R.U32.HI R13, RZ, 0x10, R21 ;  /* 0x00000010ff0d7819 */ /* 0x000fe20000011615 */
[----:B-----5:R-:W-:Y:S01]  /*28420*/  IMAD.WIDE.U32 R14, R9, 0x2, R38 ;  /* 0x00000002090e7825 */ /* 0x020fe200078e0026 */
[--C-:B------:R-:W-:Y:S02]  /*28430*/  SHF.R.U64 R3, R16, 0x10, R17.reuse ;  /* 0x0000001010037819 */ /* 0x100fe40000001211 */
[----:B------:R-:W-:Y:S01]  /*28440*/  SHF.R.U32.HI R2, RZ, 0x10, R17 ;  /* 0x00000010ff027819 */ /* 0x000fe20000011611 */
[----:B------:R-:W-:Y:S01]  /*28450*/  IMAD.WIDE.U32 R20, R8, 0x2, R38 ;  /* 0x0000000208147825 */ /* 0x000fe200078e0026 */
[--C-:B------:R-:W-:Y:S02]  /*28460*/  SHF.R.U64 R4, R18, 0x10, R19.reuse ;  /* 0x0000001012047819 */ /* 0x100fe40000001213 */
[----:B------:R-:W-:-:S02]  /*28470*/  SHF.R.U32.HI R6, RZ, 0x10, R19 ;  /* 0x00000010ff067819 */ /* 0x000fc40000011613 */
[----:B------:R-:W2:Y:S01]  /*28480*/  LD.E.128 R8, [R20.64] ;  /* 0x0000000414087980 */ /* 0x000ea2000c101d00 */
[----:B------:R-:W-:Y:S02]  /*28490*/  SHF.R.U64 R36, R22, 0x10, R23 ;  /* 0x0000001016247819 */ /* 0x000fe40000001217 */
[----:B------:R-:W-:Y:S01]  /*284a0*/  PRMT R22, R37, 0x5410, R2 ;  /* 0x0000541025167816 */ /* 0x000fe20000000002 */
[----:B------:R-:W3:Y:S01]  /*284b0*/  LD.E.128 R16, [R14.64] ;  /* 0x000000040e107980 */ /* 0x000ee2000c101d00 */
[----:B------:R-:W-:Y:S02]  /*284c0*/  PRMT R2, R43, 0x5432, R24 ;  /* 0x000054322b027816 */ /* 0x000fe40000000018 */
[----:B------:R-:W-:Y:S02]  /*284d0*/  PRMT R3, R37, 0x5432, R3 ;  /* 0x0000543225037816 */ /* 0x000fe40000000003 */
[C---:B------:R-:W-:Y:S02]  /*284e0*/  PRMT R26, R41.reuse, 0x5432, R4 ;  /* 0x00005432291a7816 */ /* 0x040fe40000000004 */
[----:B------:R-:W-:-:S02]  /*284f0*/  PRMT R25, R41, 0x5410, R6 ;  /* 0x0000541029197816 */ /* 0x000fc40000000006 */
[----:B------:R-:W-:Y:S01]  /*28500*/  PRMT R24, R76, 0x5432, R36 ;  /* 0x000054324c187816 */ /* 0x000fe20000000024 */
[----:B------:R-:W-:Y:S01]  /*28510*/  IMAD.U32 R36, R2, 0x10000, RZ ;  /* 0x0001000002247824 */ /* 0x000fe200078e00ff */
[----:B------:R-:W-:Y:S01]  /*28520*/  PRMT R13, R43, 0x5410, R13 ;  /* 0x000054102b0d7816 */ /* 0x000fe2000000000d */
[C---:B------:R-:W-:Y:S01]  /*28530*/  IMAD.U32 R6, R3.reuse, 0x10000, RZ ;  /* 0x0001000003067824 */ /* 0x040fe200078e00ff */
[----:B------:R-:W-:Y:S02]  /*28540*/  LOP3.LUT R3, R3, 0xffff0000, RZ, 0xc0, !PT ;  /* 0xffff000003037812 */ /* 0x000fe400078ec0ff */
[----:B------:R-:W-:-:S04]  /*28550*/  SHF.R.U32.HI R23, RZ, 0x10, R23 ;  /* 0x00000010ff177819 */ /* 0x000fc80000011617 */
[----:B------:R-:W-:Y:S01]  /*28560*/  PRMT R23, R76, 0x5410, R23 ;  /* 0x000054104c177816 */ /* 0x000fe20000000017 */
[----:B--2---:R-:W-:Y:S02]  /*28570*/  IMAD.U32 R41, R8, 0x10000, RZ ;  /* 0x0001000008297824 */ /* 0x004fe400078e00ff */
[----:B---3--:R-:W-:Y:S02]  /*28580*/  IMAD.U32 R43, R16, 0x10000, RZ ;  /* 0x00010000102b7824 */ /* 0x008fe400078e00ff */
[----:B------:R-:W-:-:S04]  /*28590*/  FMUL.FTZ R4, R41, R36 ;  /* 0x0000002429047220 */ /* 0x000fc80000410000 */
[-C--:B------:R-:W-:Y:S02]  /*285a0*/  FFMA.FTZ R37, R43, R6.reuse, -R4 ;  /* 0x000000062b257223 */ /* 0x080fe40000010804 */
[----:B------:R-:W-:Y:S01]  /*285b0*/  FMUL.FTZ R4, R41, R6 ;  /* 0x0000000629047220 */ /* 0x000fe20000410000 */
[----:B------:R-:W-:-:S03]  /*285c0*/  LOP3.LUT R6, R8, 0xffff0000, RZ, 0xc0, !PT ;  /* 0xffff000008067812 */ /* 0x000fc600078ec0ff */
[----:B------:R-:W-:Y:S01]  /*285d0*/  FFMA.FTZ R41, R43, R36, R4 ;  /* 0x000000242b297223 */ /* 0x000fe20000010004 */
[----:B------:R-:W-:Y:S02]  /*285e0*/  LOP3.LUT R4, R2, 0xffff0000, RZ, 0xc0, !PT ;  /* 0xffff000002047812 */ /* 0x000fe400078ec0ff */
[----:B------:R-:W-:-:S03]  /*285f0*/  LOP3.LUT R16, R16, 0xffff0000, RZ, 0xc0, !PT ;  /* 0xffff000010107812 */ /* 0x000fc600078ec0ff */
[----:B------:R-:W-:-:S04]  /*28600*/  FMUL.FTZ R2, R6, R4 ;  /* 0x0000000406027220 */ /* 0x000fc80000410000 */
[-C--:B------:R-:W-:Y:S02]  /*28610*/  FFMA.FTZ R8, R16, R3.reuse, -R2 ;  /* 0x0000000310087223 */ /* 0x080fe40000010802 */
[----:B------:R-:W-:-:S04]  /*28620*/  FMUL.FTZ R2, R6, R3 ;  /* 0x0000000306027220 */ /* 0x000fc80000410000 */
[----:B------:R-:W-:Y:S01]  /*28630*/  FFMA.FTZ R36, R16, R4, R2 ;  /* 0x0000000410247223 */ /* 0x000fe20000010002 */
[----:B------:R-:W-:Y:S01]  /*28640*/  F2FP.BF16.PACK_AB R16, R8, R37 ;  /* 0x000000250810723e */ /* 0x000fe200000010ff */
[----:B------:R-:W-:-:S03]  /*28650*/  IMAD.U32 R3, R9, 0x10000, RZ ;  /* 0x0001000009037824 */ /* 0x000fc600078e00ff */
[----:B------:R-:W-:Y:S01]  /*28660*/  F2FP.BF16.PACK_AB R8, R36, R41 ;  /* 0x000000292408723e */ /* 0x000fe200000010ff */
[----:B------:R-:W-:Y:S01]  /*28670*/  IMAD.U32 R36, R13, 0x10000, RZ ;  /* 0x000100000d247824 */ /* 0x000fe200078e00ff */
[C---:B------:R-:W-:Y:S01]  /*28680*/  LOP3.LUT R4, R17.reuse, 0xffff0000, RZ, 0xc0, !PT ;  /* 0xffff000011047812 */ /* 0x040fe200078ec0ff */
[----:B------:R-:W-:Y:S01]  /*28690*/  IMAD.U32 R6, R17, 0x10000, RZ ;  /* 0x0001000011067824 */ /* 0x000fe200078e00ff */
[----:B------:R-:W-:Y:S01]  /*286a0*/  LOP3.LUT R2, R9, 0xffff0000, RZ, 0xc0, !PT ;  /* 0xffff000009027812 */ /* 0x000fe200078ec0ff */
[----:B------:R-:W-:Y:S02]  /*286b0*/  IMAD.U32 R17, R22, 0x10000, RZ ;  /* 0x0001000016117824 */ /* 0x000fe400078e00ff */
[C---:B------:R-:W-:Y:S02]  /*286c0*/  FMUL.FTZ R9, R3.reuse, R36 ;  /* 0x0000002403097220 */ /* 0x040fe40000410000 */
[-C--:B------:R-:W-:Y:S02]  /*286d0*/  FMUL.FTZ R3, R3, R17.reuse ;  /* 0x0000001103037220 */ /* 0x080fe40000410000 */
[----:B------:R-:W-:Y:S01]  /*286e0*/  FFMA.FTZ R9, R6, R17, -R9 ;  /* 0x0000001106097223 */ /* 0x000fe20000010809 */
[----:B------:R-:W-:-:S02]  /*286f0*/  LOP3.LUT R17, R13, 0xffff0000, RZ, 0xc0, !PT ;  /* 0xffff00000d117812 */ /* 0x000fc400078ec0ff */
[----:B------:R-:W-:Y:S01]  /*28700*/  LOP3.LUT R13, R22, 0xffff0000, RZ, 0xc0, !PT ;  /* 0xffff0000160d7812 */ /* 0x000fe200078ec0ff */
[----:B------:R-:W-:Y:S02]  /*28710*/  FFMA.FTZ R6, R6, R36, R3 ;  /* 0x0000002406067223 */ /* 0x000fe40000010003 */
[C---:B------:R-:W-:Y:S02]  /*28720*/  FMUL.FTZ R3, R2.reuse, R17 ;  /* 0x0000001102037220 */ /* 0x040fe40000410000 */
[----:B------:R-:W-:Y:S02]  /*28730*/  FMUL.FTZ R2, R2, R13 ;  /* 0x0000000d02027220 */ /* 0x000fe40000410000 */
[----:B------:R-:W-:Y:S02]  /*28740*/  IMAD.U32 R36, R10, 0x10000, RZ ;  /* 0x000100000a247824 */ /* 0x000fe400078e00ff */
[----:B------:R-:W-:Y:S02]  /*28750*/  FFMA.FTZ R2, R4, R17, R2 ;  /* 0x0000001104027223 */ /* 0x000fe40000010002 */
[----:B------:R-:W-:-:S02]  /*28760*/  IMAD.U32 R17, R24, 0x10000, RZ ;  /* 0x0001000018117824 */ /* 0x000fc400078e00ff */
[----:B------:R-:W-:Y:S02]  /*28770*/  FFMA.FTZ R3, R4, R13, -R3 ;  /* 0x0000000d04037223 */ /* 0x000fe40000010803 */
[----:B------:R-:W-:Y:S02]  /*28780*/  IMAD.U32 R13, R26, 0x10000, RZ ;  /* 0x000100001a0d7824 */ /* 0x000fe400078e00ff */
[----:B------:R-:W-:Y:S02]  /*28790*/  IMAD.U32 R37, R18, 0x10000, RZ ;  /* 0x0001000012257824 */ /* 0x000fe400078e00ff */
[----:B------:R-:W-:-:S04]  /*287a0*/  FMUL.FTZ R4, R36, R17 ;  /* 0x0000001124047220 */ /* 0x000fc80000410000 */
[-C--:B------:R-:W-:Y:S02]  /*287b0*/  FFMA.FTZ R22, R37, R13.reuse, -R4 ;  /* 0x0000000d25167223 */ /* 0x080fe40000010804 */
[----:B------:R-:W-:-:S04]  /*287c0*/  FMUL.FTZ R4, R36, R13 ;  /* 0x0000000d24047220 */ /* 0x000fc80000410000 */
[----:B------:R-:W-:Y:S01]  /*287d0*/  FFMA.FTZ R37, R37, R17, R4 ;  /* 0x0000001125257223 */ /* 0x000fe20000010004 */
[----:B------:R-:W-:Y:S01]  /*287e0*/  F2FP.BF16.PACK_AB R17, R3, R9 ;  /* 0x000000090311723e */ /* 0x000fe200000010ff */
[----:B------:R-:W-:Y:S01]  /*287f0*/  IMAD.U32 R4, R23, 0x10000, RZ ;  /* 0x0001000017047824 */ /* 0x000fe200078e00ff */
[----:B------:R-:W-:Y:S01]  /*28800*/  F2FP.BF16.PACK_AB R9, R2, R6 ;  /* 0x000000060209723e */ /* 0x000fe200000010ff */
[----:B------:R-:W-:Y:S02]  /*28810*/  IMAD.U32 R6, R11, 0x10000, RZ ;  /* 0x000100000b067824 */ /* 0x000fe400078e00ff */
[----:B------:R-:W-:Y:S02]  /*28820*/  IMAD.U32 R3, R25, 0x10000, RZ ;  /* 0x0001000019037824 */ /* 0x000fe400078e00ff */
[----:B------:R-:W-:Y:S02]  /*28830*/  IMAD.U32 R36, R19, 0x10000, RZ ;  /* 0x0001000013247824 */ /* 0x000fe400078e00ff */
[----:B------:R-:W-:-:S04]  /*28840*/  FMUL.FTZ R2, R6, R4 ;  /* 0x0000000406027220 */ /* 0x000fc80000410000 */
[-C--:B------:R-:W-:Y:S02]  /*28850*/  FFMA.FTZ R13, R36, R3.reuse, -R2 ;  /* 0x00000003240d7223 */ /* 0x080fe40000010802 */
[----:B------:R-:W-:Y:S01]  /*28860*/  FMUL.FTZ R2, R6, R3 ;  /* 0x0000000306027220 */ /* 0x000fe20000410000 */
[----:B------:R-:W-:Y:S02]  /*28870*/  LOP3.LUT R41, R24, 0xffff0000, RZ, 0xc0, !PT ;  /* 0xffff000018297812 */ /* 0x000fe400078ec0ff */
[----:B------:R-:W-:Y:S01]  /*28880*/  LOP3.LUT R3, R10, 0xffff0000, RZ, 0xc0, !PT ;  /* 0xffff00000a037812 */ /* 0x000fe200078ec0ff */
[----:B------:R-:W-:Y:S01]  /*28890*/  FFMA.FTZ R36, R36, R4, R2 ;  /* 0x0000000424247223 */ /* 0x000fe20000010002 */
[----:B------:R-:W-:Y:S02]  /*288a0*/  LOP3.LUT R2, R11, 0xffff0000, RZ, 0xc0, !PT ;  /* 0xffff00000b027812 */ /* 0x000fe400078ec0ff */
[----:B------:R-:W-:Y:S02]  /*288b0*/  LOP3.LUT R24, R23, 0xffff0000, RZ, 0xc0, !PT ;  /* 0xffff000017187812 */ /* 0x000fe400078ec0ff */
[----:B------:R-:W-:-:S02]  /*288c0*/  LOP3.LUT R26, R26, 0xffff0000, RZ, 0xc0, !PT ;  /* 0xffff00001a1a7812 */ /* 0x000fc400078ec0ff */
[----:B------:R-:W-:Y:S01]  /*288d0*/  LOP3.LUT R23, R25, 0xffff0000, RZ, 0xc0, !PT ;  /* 0xffff000019177812 */ /* 0x000fe200078ec0ff */
[----:B------:R-:W-:Y:S01]  /*288e0*/  FMUL.FTZ R10, R3, R41 ;  /* 0x00000029030a7220 */ /* 0x000fe20000410000 */
[----:B------:R-:W-:Y:S01]  /*288f0*/  LOP3.LUT R6, R18, 0xffff0000, RZ, 0xc0, !PT ;  /* 0xffff000012067812 */ /* 0x000fe200078ec0ff */
[C---:B------:R-:W-:Y:S01]  /*28900*/  FMUL.FTZ R11, R2.reuse, R24 ;  /* 0x00000018020b7220 */ /* 0x040fe20000410000 */
[----:B------:R-:W-:Y:S01]  /*28910*/  LOP3.LUT R4, R19, 0xffff0000, RZ, 0xc0, !PT ;  /* 0xffff000013047812 */ /* 0x000fe200078ec0ff */
[-C--:B------:R-:W-:Y:S02]  /*28920*/  FMUL.FTZ R3, R3, R26.reuse ;  /* 0x0000001a03037220 */ /* 0x080fe40000410000 */
[-C--:B------:R-:W-:Y:S02]  /*28930*/  FMUL.FTZ R2, R2, R23.reuse ;  /* 0x0000001702027220 */ /* 0x080fe40000410000 */
[----:B------:R-:W-:Y:S02]  /*28940*/  FFMA.FTZ R10, R6, R26, -R10 ;  /* 0x0000001a060a7223 */ /* 0x000fe4000001080a */
[----:B------:R-:W-:-:S02]  /*28950*/  FFMA.FTZ R11, R4, R23, -R11 ;  /* 0x00000017040b7223 */ /* 0x000fc4000001080b */
[----:B------:R-:W-:Y:S02]  /*28960*/  FFMA.FTZ R3, R6, R41, R3 ;  /* 0x0000002906037223 */ /* 0x000fe40000010003 */
[----:B------:R-:W-:Y:S01]  /*28970*/  FFMA.FTZ R2, R4, R24, R2 ;  /* 0x0000001804027223 */ /* 0x000fe20000010002 */
[----:B------:R-:W-:Y:S02]  /*28980*/  F2FP.BF16.PACK_AB R18, R10, R22 ;  /* 0x000000160a12723e */ /* 0x000fe400000010ff */
[----:B------:R-:W-:Y:S02]  /*28990*/  F2FP.BF16.PACK_AB R19, R11, R13 ;  /* 0x0000000d0b13723e */ /* 0x000fe400000010ff */
[----:B------:R-:W-:Y:S02]  /*289a0*/  F2FP.BF16.PACK_AB R10, R3, R37 ;  /* 0x00000025030a723e */ /* 0x000fe400000010ff */
[----:B------:R-:W-:Y:S01]  /*289b0*/  F2FP.BF16.PACK_AB R11, R2, R36 ;  /* 0x00000024020b723e */ /* 0x000fe200000010ff */
[----:B------:R1:W-:Y:S04]  /*289c0*/  ST.E.128 [R14.64], R16 ;  /* 0x000000100e007985 */ /* 0x0003e8000c101d04 */
[----:B------:R1:W-:Y:S02]  /*289d0*/  ST.E.128 [R20.64], R8 ;  /* 0x0000000814007985 */ /* 0x0003e4000c101d04 */
.L_x_2648:
[----:B------:R-:W-:Y:S05]  /*289e0*/  BSYNC B0 ;  /* 0x0000000000007941 */ /* 0x000fea0003800000 */
.L_x_2647:
[----:B-1----:R-:W-:-:S04]  /*289f0*/  IADD3 R2, R42, 0x40, RZ ;  /* 0x000000402a027810 */ /* 0x002fc80007ffe0ff */
[----:B------:R-:W-:-:S13]  /*28a00*/  ISETP.GE.AND P0, PT, R2, R0, PT ;  /* 0x000000000200720c */ /* 0x000fda0003f06270 */
[----:B------:R-:W-:Y:S05]  /*28a10*/  @P0 BRA `(.L_x_2646) ;  /* 0x0000077000000947 */ /* 0x000fea0003800000 */
[----:B------:R-:W-:Y:S02]  /*28a20*/  SHF.R.S32.HI R3, RZ, 0x1f, R2 ;  /* 0x0000001fff037819 */ /* 0x000fe40000011402 */
[----:B------:R-:W-:Y:S02]  /*28a30*/  SHF.R.U64 R13, R32, 0x10, R33 ;  /* 0x00000010200d7819 */ /* 0x000fe40000001221 */
[CC--:B------:R-:W-:Y:S02]  /*28a40*/  LEA.HI R4, R3.reuse, R2.reuse, RZ, 0x3 ;  /* 0x0000000203047211 */ /* 0x0c0fe400078f18ff */
[----:B------:R-:W-:Y:S02]  /*28a50*/  LEA.HI R10, R3, R2, RZ, 0x6 ;  /* 0x00000002030a7211 */ /* 0x000fe400078f30ff */
[----:B------:R-:W-:Y:S02]  /*28a60*/  SHF.R.S32.HI R2, RZ, 0x1f, R27 ;  /* 0x0000001fff027819 */ /* 0x000fe4000001141b */
[----:B------:R-:W-:-:S02]  /*28a70*/  SHF.R.S32.HI R3, RZ, 0x3, R4 ;  /* 0x00000003ff037819 */ /* 0x000fc40000011404 */
[----:B------:R-:W-:Y:S01]  /*28a80*/  LEA.HI R9, R2, R27, RZ, 0x6 ;  /* 0x0000001b02097211 */ /* 0x000fe200078f30ff */
[----:B------:R-:W-:Y:S01]  /*28a90*/  IMAD.SHL.U32 R2, R78, 0x40, RZ ;  /* 0x000000404e027824 */ /* 0x000fe200078e00ff */
[----:B------:R-:W-:Y:S02]  /*28aa0*/  LEA.HI R3, R0, R3, RZ, 0x1d ;  /* 0x0000000300037211 */ /* 0x000fe400078fe8ff */
[----:B------:R-:W-:Y:S02]  /*28ab0*/  SHF.R.U32.HI R23, RZ, 0x10, R33 ;  /* 0x00000010ff177819 */ /* 0x000fe40000011621 */
[----:B------:R-:W-:Y:S01]  /*28ac0*/  LOP3.LUT R2, R2, 0x1c0, RZ, 0xc0, !PT ;  /* 0x000001c002027812 */ /* 0x000fe200078ec0ff */
[----:B------:R-:W-:Y:S01]  /*28ad0*/  IMAD.SHL.U32 R6, R3, 0x8, RZ ;  /* 0x0000000803067824 */ /* 0x000fe200078e00ff */
[----:B------:R-:W-:Y:S02]  /*28ae0*/  SHF.R.U32.HI R27, RZ, 0x10, R35 ;  /* 0x00000010ff1b7819 */ /* 0x000fe40000011623 */
[----:B------:R-:W-:-:S02]  /*28af0*/  LOP3.LUT R8, R2, 0x38, R4, 0xf8, !PT ;  /* 0x0000003802087812 */ /* 0x000fc400078ef804 */
[----:B------:R-:W-:Y:S02]  /*28b00*/  SHF.R.S32.HI R4, RZ, 0x1f, R3 ;  /* 0x0000001fff047819 */ /* 0x000fe40000011403 */
[----:B------:R-:W-:Y:S02]  /*28b10*/  LOP3.LUT R6, R2, 0x38, R6, 0xf8, !PT ;  /* 0x0000003802067812 */ /* 0x000fe400078ef806 */
[----:B------:R-:W-:Y:S02]  /*28b20*/  SHF.R.U32.HI R2, RZ, 0x3, R2 ;  /* 0x00000003ff027819 */ /* 0x000fe40000011602 */
[----:B------:R-:W-:Y:S01]  /*28b30*/  LEA.HI R3, R4, R3, RZ, 0x3 ;  /* 0x0000000304037211 */ /* 0x000fe200078f18ff */
[----:B------:R-:W-:Y:S01]  /*28b40*/  IMAD.SHL.U32 R4, R10, 0x80, RZ ;  /* 0x000000800a047824 */ /* 0x000fe200078e00ff */
[-C--:B------:R-:W-:Y:S02]  /*28b50*/  LOP3.LUT R8, R8, R2.reuse, RZ, 0x3c, !PT ;  /* 0x0000000208087212 */ /* 0x080fe400078e3cff */
[----:B------:R-:W-:Y:S01]  /*28b60*/  LOP3.LUT R6, R6, R2, RZ, 0x3c, !PT ;  /* 0x0000000206067212 */ /* 0x000fe200078e3cff */
[----:B------:R-:W-:Y:S01]  /*28b70*/  IMAD.SHL.U32 R2, R9, 0x8, RZ ;  /* 0x0000000809027824 */ /* 0x000fe200078e00ff */
[----:B------:R-:W-:Y:S01]  /*28b80*/  LOP3.LUT R4, R4, 0xffffe000, RZ, 0xc0, !PT ;  /* 0xffffe00004047812 */ /* 0x000fe200078ec0ff */
[----:B------:R-:W-:Y:S01]  /*28b90*/  IMAD.SHL.U32 R3, R3, 0x400, RZ ;  /* 0x0000040003037824 */ /* 0x000fe200078e00ff */
[----:B----4-:R-:W-:-:S02]  /*28ba0*/  SHF.R.U64 R24, R34, 0x10, R35 ;  /* 0x0000001022187819 */ /* 0x010fc40000001223 */
[----:B------:R-:W-:Y:S02]  /*28bb0*/  LOP3.LUT R2, R2, 0xfffffe00, RZ, 0xc0, !PT ;  /* 0xfffffe0002027812 */ /* 0x000fe400078ec0ff */
[----:B------:R-:W-:Y:S02]  /*28bc0*/  LOP3.LUT R3, R3, 0xffffe000, RZ, 0xc0, !PT ;  /* 0xffffe00003037812 */ /* 0x000fe400078ec0ff */
[--C-:B------:R-:W-:Y:S02]  /*28bd0*/  IADD3 R9, R8, R4, R2.reuse ;  /* 0x0000000408097210 */ /* 0x100fe40007ffe002 */
[----:B------:R-:W-:Y:S02]  /*28be0*/  IADD3 R8, R6, R3, R2 ;  /* 0x0000000306087210 */ /* 0x000fe40007ffe002 */
[----:B------:R-:W-:Y:S01]  /*28bf0*/  SHF.R.U32.HI R2, RZ, 0x10, R29 ;  /* 0x00000010ff027819 */ /* 0x000fe2000001161d */
[----:B-----5:R-:W-:Y:S01]  /*28c00*/  IMAD.WIDE.U32 R14, R9, 0x2, R38 ;  /* 0x00000002090e7825 */ /* 0x020fe200078e0026 */
[----:B------:R-:W-:-:S02]  /*28c10*/  SHF.R.U64 R3, R28, 0x10, R29 ;  /* 0x000000101c037819 */ /* 0x000fc4000000121d */
[----:B------:R-:W-:Y:S01]  /*28c20*/  PRMT R22, R97, 0x5410, R2 ;  /* 0x0000541061167816 */ /* 0x000fe20000000002 */
[----:B------:R-:W-:Y:S01]  /*28c30*/  IMAD.WIDE.U32 R20, R8, 0x2, R38 ;  /* 0x0000000208147825 */ /* 0x000fe200078e0026 */
[----:B------:R-:W2:Y:S01]  /*28c40*/  LD.E.128 R16, [R14.64] ;  /* 0x000000040e107980 */ /* 0x000ea2000c101d00 */
[--C-:B------:R-:W-:Y:S02]  /*28c50*/  SHF.R.U64 R4, R30, 0x10, R31.reuse ;  /* 0x000000101e047819 */ /* 0x100fe4000000121f */
[----:B------:R-:W-:Y:S01]  /*28c60*/  SHF.R.U32.HI R6, RZ, 0x10, R31 ;  /* 0x00000010ff067819 */ /* 0x000fe2000001161f */
[----:B------:R-:W3:Y:S01]  /*28c70*/  LD.E.128 R8, [R20.64] ;  /* 0x0000000414087980 */ /* 0x000ee2000c101d00 */
[C---:B------:R-:W-:Y:S02]  /*28c80*/  PRMT R2, R99.reuse, 0x5432, R13 ;  /* 0x0000543263027816 */ /* 0x040fe4000000000d */
[----:B------:R-:W-:Y:S02]  /*28c90*/  PRMT R13, R99, 0x5410, R23 ;  /* 0x00005410630d7816 */ /* 0x000fe40000000017 */
[----:B------:R-:W-:-:S02]  /*28ca0*/  PRMT R3, R97, 0x5432, R3 ;  /* 0x0000543261037816 */ /* 0x000fc40000000003 */
[----:B------:R-:W-:Y:S01]  /*28cb0*/  PRMT R23, R100, 0x5410, R27 ;  /* 0x0000541064177816 */ /* 0x000fe2000000001b */
[----:B------:R-:W-:Y:S01]  /*28cc0*/  IMAD.U32 R27, R2, 0x10000, RZ ;  /* 0x00010000021b7824 */ /* 0x000fe200078e00ff */
[C---:B------:R-:W-:Y:S02]  /*28cd0*/  PRMT R26, R98.reuse, 0x5432, R4 ;  /* 0x00005432621a7816 */ /* 0x040fe40000000004 */
[----:B------:R-:W-:Y:S01]  /*28ce0*/  PRMT R25, R98, 0x5410, R6 ;  /* 0x0000541062197816 */ /* 0x000fe20000000006 */
[C---:B------:R-:W-:Y:S01]  /*28cf0*/  IMAD.U32 R6, R3.reuse, 0x10000, RZ ;  /* 0x0001000003067824 */ /* 0x040fe200078e00ff */
[----:B------:R-:W-:Y:S02]  /*28d00*/  LOP3.LUT R3, R3, 0xffff0000, RZ, 0xc0, !PT ;  /* 0xffff000003037812 */ /* 0x000fe400078ec0ff */
[----:B------:R-:W-:Y:S01]  /*28d10*/  PRMT R24, R100, 0x5432, R24 ;  /* 0x0000543264187816 */ /* 0x000fe20000000018 */
[----:B--2---:R-:W-:Y:S02]  /*28d20*/  IMAD.U32 R30, R16, 0x10000, RZ ;  /* 0x00010000101e7824 */ /* 0x004fe400078e00ff */
[----:B---3--:R-:W-:-:S04]  /*28d30*/  IMAD.U32 R29, R8, 0x10000, RZ ;  /* 0x00010000081d7824 */ /* 0x008fc800078e00ff */
        /* <DEDUP_REMOVED lines=44> */
[CC--:B------:R-:W-:Y:S02]  /*29000*/  FFMA.FTZ R13, R27.reuse, R3.reuse, -R2 ;  /* 0x000000031b0d7223 */ /* 0x0c0fe40000010802 */
        /* <DEDUP_REMOVED lines=24> */
.L_x_2646:
[----:B------:R-:W-:Y:S05]  /*29190*/  BSYNC B1 ;  /* 0x0000000000017941 */ /* 0x000fea0003800000 */
.L_x_2645:
[----:B------:R-:W-:Y:S01]  /*291a0*/  IADD3 R32, R78, 0x20, RZ ;  /* 0x000000204e207810 */ /* 0x000fe20007ffe0ff */
[----:B------:R-:W-:Y:S03]  /*291b0*/  BSSY B1, `(.L_x_2649) ;  /* 0x00000f1000017945 */ /* 0x000fe60003800000 */
[----:B------:R-:W-:-:S13]  /*291c0*/  ISETP.GE.AND P0, PT, R32, R77, PT ;  /* 0x0000004d2000720c */ /* 0x000fda0003f06270 */
[----:B------:R-:W-:Y:S05]  /*291d0*/  @P0 BRA `(.L_x_2650) ;  /* 0x00000ee000000947 */ /* 0x000fea0003800000 */
[----:B------:R-:W-:Y:S01]  /*291e0*/  ISETP.GE.AND P0, PT, R42, R0, PT ;  /* 0x000000002a00720c */ /* 0x000fe20003f06270 */
[----:B------:R-:W-:-:S12]  /*291f0*/  BSSY B0, `(.L_x_2651) ;  /* 0x0000072000007945 */ /* 0x000fd80003800000 */
[----:B------:R-:W-:Y:S05]  /*29200*/  @P0 BRA `(.L_x_2652) ;  /* 0x0000070000000947 */ /* 0x000fea0003800000 */
[----:B------:R-:W-:Y:S01]  /*29210*/  LEA.HI R4, R0, R40, RZ, 0x1d ;  /* 0x0000002800047211 */ /* 0x000fe200078fe8ff */
[----:B-1----:R-:W-:Y:S01]  /*29220*/  IMAD.SHL.U32 R3, R32, 0x40, RZ ;  /* 0x0000004020037824 */ /* 0x002fe200078e00ff */
[----:B------:R-:W-:Y:S02]  /*29230*/  SHF.R.S32.HI R2, RZ, 0x1f, R32 ;  /* 0x0000001fff027819 */ /* 0x000fe40000011420 */
[----:B------:R-:W-:Y:S02]  /*29240*/  SHF.R.S32.HI R8, RZ, 0x1f, R4 ;  /* 0x0000001fff087819 */ /* 0x000fe40000011404 */
[----:B------:R-:W-:Y:S02]  /*29250*/  LEA.HI R6, R2, R32, RZ, 0x3 ;  /* 0x0000002002067211 */ /* 0x000fe400078f18ff */
[----:B------:R-:W-:Y:S02]  /*29260*/  LOP3.LUT R2, R3, 0x1c0, RZ, 0xc0, !PT ;  /* 0x000001c003027812 */ /* 0x000fe400078ec0ff */
[----:B------:R-:W-:Y:S01]  /*29270*/  LEA.HI R3, R8, R4, RZ, 0x3 ;  /* 0x0000000408037211 */ /* 0x000fe200078f18ff */
[----:B------:R-:W-:Y:S01]  /*29280*/  IMAD.SHL.U32 R4, R4, 0x8, RZ ;  /* 0x0000000804047824 */ /* 0x000fe200078e00ff */
[----:B------:R-:W-:Y:S01]  /*29290*/  SHF.R.U32.HI R9, RZ, 0x3, R2 ;  /* 0x00000003ff097819 */ /* 0x000fe20000011602 */
[----:B------:R-:W-:-:S03]  /*292a0*/  IMAD.SHL.U32 R8, R6, 0x40, RZ ;  /* 0x0000004006087824 */ /* 0x000fc600078e00ff */
[----:B------:R-:W-:Y:S01]  /*292b0*/  LOP3.LUT R6, R2, 0x38, R4, 0xf8, !PT ;  /* 0x0000003802067812 */ /* 0x000fe200078ef804 */
[----:B------:R-:W-:Y:S01]  /*292c0*/  IMAD.SHL.U32 R4, R3, 0x400, RZ ;  /* 0x0000040003047824 */ /* 0x000fe200078e00ff */
[----:B------:R-:W-:Y:S02]  /*292d0*/  LOP3.LUT R3, R8, 0xfffffe00, RZ, 0xc0, !PT ;  /* 0xfffffe0008037812 */ /* 0x000fe400078ec0ff */
[----:B------:R-:W-:Y:S02]  /*292e0*/  LOP3.LUT R6, R6, R9, RZ, 0x3c, !PT ;  /* 0x0000000906067212 */ /* 0x000fe400078e3cff */
[----:B------:R-:W-:Y:S02]  /*292f0*/  LOP3.LUT R4, R4, 0xffffe000, RZ, 0xc0, !PT ;  /* 0xffffe00004047812 */ /* 0x000fe400078ec0ff */
[----:B------:R-:W-:Y:S02]  /*29300*/  LOP3.LUT R2, R2, 0x38, R42, 0xf8, !PT ;  /* 0x0000003802027812 */ /* 0x000fe400078ef82a */
[----:B------:R-:W-:-:S02]  /*29310*/  IADD3 R4, R6, R4, R3 ;  /* 0x0000000406047210 */ /* 0x000fc40007ffe003 */
[----:B------:R-:W-:-:S03]  /*29320*/  LOP3.LUT R3, R3, R2, R9, 0xf6, !PT ;  /* 0x0000000203037212 */ /* 0x000fc600078ef609 */
[----:B-----5:R-:W-:-:S04]  /*29330*/  IMAD.WIDE.U32 R20, R4, 0x2, R38 ;  /* 0x0000000204147825 */ /* 0x020fc800078e0026 */
[----:B------:R-:W-:Y:S01]  /*29340*/  IMAD.WIDE.U32 R14, R3, 0x2, R38 ;  /* 0x00000002030e7825 */ /* 0x000fe200078e0026 */
[----:B------:R-:W2:Y:S04]  /*29350*/  LD.E.128 R8, [R20.64] ;  /* 0x0000000414087980 */ /* 0x000ea8000c101d00 */
[----:B------:R-:W3:Y:S01]  /*29360*/  LD.E.128 R16, [R14.64] ;  /* 0x000000040e107980 */ /* 0x000ee2000c101d00 */
[----:B------:R-:W-:Y:S02]  /*29370*/  SHF.R.U64 R2, R48, 0x10, R49 ;  /* 0x0000001030027819 */ /* 0x000fe40000001231 */
[----:B------:R-:W-:Y:S02]  /*29380*/  SHF.R.U64 R3, R44, 0x10, R45 ;  /* 0x000000102c037819 */ /* 0x000fe4000000122d */
[----:B------:R-:W-:-:S02]  /*29390*/  PRMT R2, R101, 0x5410, R2 ;  /* 0x0000541065027816 */ /* 0x000fc40000000002 */
[----:B------:R-:W-:-:S03]  /*293a0*/  PRMT R3, R101, 0x5432, R3 ;  /* 0x0000543265037816 */ /* 0x000fc60000000003 */
[----:B------:R-:W-:Y:S02]  /*293b0*/  IMAD.U32 R13, R2, 0x10000, RZ ;  /* 0x00010000020d7824 */ /* 0x000fe400078e00ff */
[----:B------:R-:W-:Y:S02]  /*293c0*/  IMAD.U32 R22, R3, 0x10000, RZ ;  /* 0x0001000003167824 */ /* 0x000fe400078e00ff */
[----:B--2---:R-:W-:-:S04]  /*293d0*/  IMAD.U32 R4, R8, 0x10000, RZ ;  /* 0x0001000008047824 */ /* 0x004fc800078e00ff */
[-C--:B------:R-:W-:Y:S02]  /*293e0*/  FMUL.FTZ R6, R4, R13.reuse ;  /* 0x0000000d04067220 */ /* 0x080fe40000410000 */
[----:B---3--:R-:W-:Y:S02]  /*293f0*/  IMAD.U32 R23, R16, 0x10000, RZ ;  /* 0x0001000010177824 */ /* 0x008fe400078e00ff */
[-C--:B------:R-:W-:Y:S02]  /*29400*/  FMUL.FTZ R4, R4, R22.reuse ;  /* 0x0000001604047220 */ /* 0x080fe40000410000 */
[----:B------:R-:W-:Y:S01]  /*29410*/  FFMA.FTZ R34, R23, R22, -R6 ;  /* 0x0000001617227223 */ /* 0x000fe20000010806 */
[----:B------:R-:W-:Y:S01]  /*29420*/  LOP3.LUT R22, R3, 0xffff0000, RZ, 0xc0, !PT ;  /* 0xffff000003167812 */ /* 0x000fe200078ec0ff */
[----:B------:R-:W-:Y:S01]  /*29430*/  FFMA.FTZ R33, R23, R13, R4 ;  /* 0x0000000d17217223 */ /* 0x000fe20000010004 */
[----:B------:R-:W-:Y:S02]  /*29440*/  LOP3.LUT R13, R2, 0xffff0000, RZ, 0xc0, !PT ;  /* 0xffff0000020d7812 */ /* 0x000fe400078ec0ff */
[----:B------:R-:W-:-:S02]  /*29450*/  LOP3.LUT R2, R8, 0xffff0000, RZ, 0xc0, !PT ;  /* 0xffff000008027812 */ /* 0x000fc400078ec0ff */
[----:B------:R-:W-:Y:S01]  /*29460*/  LOP3.LUT R8, R16, 0xffff0000, RZ, 0xc0, !PT ;  /* 0xffff000010087812 */ /* 0x000fe200078ec0ff */
[----:B------:R-:W-:Y:S01]  /*29470*/  IMAD.U32 R16, R17, 0x10000, RZ ;  /* 0x0001000011107824 */ /* 0x000fe200078e00ff */
[----:B------:R-:W-:Y:S01]  /*29480*/  SHF.R.U32.HI R6, RZ, 0x10, R49 ;  /* 0x00000010ff067819 */ /* 0x000fe20000011631 */
[CC--:B------:R-:W-:Y:S01]  /*29490*/  FMUL.FTZ R3, R2.reuse, R13.reuse ;  /* 0x0000000d02037220 */ /* 0x0c0fe20000410000 */
[----:B------:R-:W-:Y:S01]  /*294a0*/  SHF.R.U32.HI R4, RZ, 0x10, R45 ;  /* 0x00000010ff047819 */ /* 0x000fe2000001162d */
[-C--:B------:R-:W-:Y:S02]  /*294b0*/  FMUL.FTZ R2, R2, R22.reuse ;  /* 0x0000001602027220 */ /* 0x080fe40000410000 */
[----:B------:R-:W-:Y:S01]  /*294c0*/  FFMA.FTZ R31, R8, R22, -R3 ;  /* 0x00000016081f7223 */ /* 0x000fe20000010803 */
[----:B------:R-:W-:Y:S01]  /*294d0*/  PRMT R4, R102, 0x5432, R4 ;  /* 0x0000543266047816 */ /* 0x000fe20000000004 */
[----:B------:R-:W-:Y:S01]  /*294e0*/  FFMA.FTZ R30, R8, R13, R2 ;  /* 0x0000000d081e7223 */ /* 0x000fe20000010002 */
[----:B------:R-:W-:Y:S01]  /*294f0*/  PRMT R2, R102, 0x5410, R6 ;  /* 0x0000541066027816 */ /* 0x000fe20000000006 */
[----:B------:R-:W-:-:S02]  /*29500*/  IMAD.U32 R3, R9, 0x10000, RZ ;  /* 0x0001000009037824 */ /* 0x000fc400078e00ff */
[----:B------:R-:W-:Y:S02]  /*29510*/  IMAD.U32 R13, R4, 0x10000, RZ ;  /* 0x00010000040d7824 */ /* 0x000fe400078e00ff */
[----:B------:R-:W-:-:S04]  /*29520*/  IMAD.U32 R8, R2, 0x10000, RZ ;  /* 0x0001000002087824 */ /* 0x000fc800078e00ff */
[CC--:B------:R-:W-:Y:S02]  /*29530*/  FMUL.FTZ R6, R3.reuse, R8.reuse ;  /* 0x0000000803067220 */ /* 0x0c0fe40000410000 */
[-C--:B------:R-:W-:Y:S02]  /*29540*/  FMUL.FTZ R3, R3, R13.reuse ;  /* 0x0000000d03037220 */ /* 0x080fe40000410000 */
[----:B------:R-:W-:Y:S01]  /*29550*/  FFMA.FTZ R29, R16, R13, -R6 ;  /* 0x0000000d101d7223 */ /* 0x000fe20000010806 */
[----:B------:R-:W-:Y:S01]  /*29560*/  LOP3.LUT R6, R4, 0xffff0000, RZ, 0xc0, !PT ;  /* 0xffff000004067812 */ /* 0x000fe200078ec0ff */
[----:B------:R-:W-:Y:S01]  /*29570*/  FFMA.FTZ R28, R16, R8, R3 ;  /* 0x00000008101c7223 */ /* 0x000fe20000010003 */
[----:B------:R-:W-:Y:S02]  /*29580*/  LOP3.LUT R3, R9, 0xffff0000, RZ, 0xc0, !PT ;  /* 0xffff000009037812 */ /* 0x000fe400078ec0ff */
[----:B------:R-:W-:Y:S02]  /*29590*/  LOP3.LUT R8, R2, 0xffff0000, RZ, 0xc0, !PT ;  /* 0xffff000002087812 */ /* 0x000fe400078ec0ff */
[----:B------:R-:W-:Y:S01]  /*295a0*/  LOP3.LUT R2, R17, 0xffff0000, RZ, 0xc0, !PT ;  /* 0xffff000011027812 */ /* 0x000fe200078ec0ff */
[----:B------:R-:W-:-:S02]  /*295b0*/  IMAD.U32 R17, R18, 0x10000, RZ ;  /* 0x0001000012117824 */ /* 0x000fc400078e00ff */
[C---:B------:R-:W-:Y:S02]  /*295c0*/  FMUL.FTZ R4, R3.reuse, R8 ;  /* 0x0000000803047220 */ /* 0x040fe40000410000 */
[-C--:B------:R-:W-:Y:S02]  /*295d0*/  FMUL.FTZ R3, R3, R6.reuse ;  /* 0x0000000603037220 */ /* 0x080fe40000410000 */
[C---:B------:R-:W-:Y:S01]  /*295e0*/  FFMA.FTZ R27, R2.reuse, R6, -R4 ;  /* 0x00000006021b7223 */ /* 0x040fe20000010804 */
[----:B------:R-:W-:Y:S01]  /*295f0*/  SHF.R.U32.HI R4, RZ, 0x10, R51 ;  /* 0x00000010ff047819 */ /* 0x000fe20000011633 */
[----:B----4-:R-:W-:Y:S01]  /*29600*/  FFMA.FTZ R26, R2, R8, R3 ;  /* 0x00000008021a7223 */ /* 0x010fe20000010003 */
[----:B------:R-:W-:Y:S01]  /*29610*/  SHF.R.U64 R2, R50, 0x10, R51 ;  /* 0x0000001032027819 */ /* 0x000fe20000001233 */
[----:B------:R-:W-:Y:S01]  /*29620*/  IMAD.U32 R8, R10, 0x10000, RZ ;  /* 0x000100000a087824 */ /* 0x000fe200078e00ff */
[----:B------:R-:W-:Y:S02]  /*29630*/  SHF.R.U64 R3, R46, 0x10, R47 ;  /* 0x000000102e037819 */ /* 0x000fe4000000122f */
[----:B------:R-:W-:-:S02]  /*29640*/  PRMT R2, R103, 0x5410, R2 ;  /* 0x0000541067027816 */ /* 0x000fc40000000002 */
[----:B------:R-:W-:Y:S02]  /*29650*/  PRMT R3, R103, 0x5432, R3 ;  /* 0x0000543267037816 */ /* 0x000fe40000000003 */
[----:B------:R-:W-:Y:S01]  /*29660*/  SHF.R.U32.HI R6, RZ, 0x10, R47 ;  /* 0x00000010ff067819 */ /* 0x000fe2000001162f */
[----:B------:R-:W-:Y:S01]  /*29670*/  IMAD.U32 R13, R2, 0x10000, RZ ;  /* 0x00010000020d7824 */ /* 0x000fe200078e00ff */
[C---:B------:R-:W-:Y:S01]  /*29680*/  PRMT R4, R104.reuse, 0x5410, R4 ;  /* 0x0000541068047816 */ /* 0x040fe20000000004 */
[----:B------:R-:W-:Y:S01]  /*29690*/  IMAD.U32 R16, R3, 0x10000, RZ ;  /* 0x0001000003107824 */ /* 0x000fe200078e00ff */
[----:B------:R-:W-:Y:S01]  /*296a0*/  PRMT R6, R104, 0x5432, R6 ;  /* 0x0000543268067816 */ /* 0x000fe20000000006 */
[C---:B------:R-:W-:Y:S02]  /*296b0*/  FMUL.FTZ R9, R8.reuse, R13 ;  /* 0x0000000d08097220 */ /* 0x040fe40000410000 */
[-C--:B------:R-:W-:Y:S02]  /*296c0*/  FMUL.FTZ R8, R8, R16.reuse ;  /* 0x0000001008087220 */ /* 0x080fe40000410000 */
[----:B------:R-:W-:-:S02]  /*296d0*/  FFMA.FTZ R25, R17, R16, -R9 ;  /* 0x0000001011197223 */ /* 0x000fc40000010809 */
[----:B------:R-:W-:Y:S02]  /*296e0*/  FFMA.FTZ R24, R17, R13, R8 ;  /* 0x0000000d11187223 */ /* 0x000fe40000010008 */
[----:B------:R-:W-:Y:S02]  /*296f0*/  IMAD.U32 R13, R4, 0x10000, RZ ;  /* 0x00010000040d7824 */ /* 0x000fe400078e00ff */
[----:B------:R-:W-:Y:S02]  /*29700*/  IMAD.U32 R8, R11, 0x10000, RZ ;  /* 0x000100000b087824 */ /* 0x000fe400078e00ff */
[----:B------:R-:W-:Y:S02]  /*29710*/  IMAD.U32 R16, R6, 0x10000, RZ ;  /* 0x0001000006107824 */ /* 0x000fe400078e00ff */
[----:B------:R-:W-:Y:S02]  /*29720*/  IMAD.U32 R17, R19, 0x10000, RZ ;  /* 0x0001000013117824 */ /* 0x000fe400078e00ff */
[----:B------:R-:W-:-:S02]  /*29730*/  FMUL.FTZ R9, R8, R13 ;  /* 0x0000000d08097220 */ /* 0x000fc40000410000 */
[-C--:B------:R-:W-:Y:S02]  /*29740*/  FMUL.FTZ R8, R8, R16.reuse ;  /* 0x0000001008087220 */ /* 0x080fe40000410000 */
[----:B------:R-:W-:Y:S01]  /*29750*/  FFMA.FTZ R23, R17, R16, -R9 ;  /* 0x0000001011177223 */ /* 0x000fe20000010809 */
[----:B------:R-:W-:Y:S01]  /*29760*/  LOP3.LUT R9, R3, 0xffff0000, RZ, 0xc0, !PT ;  /* 0xffff000003097812 */ /* 0x000fe200078ec0ff */
[----:B------:R-:W-:Y:S01]  /*29770*/  FFMA.FTZ R22, R17, R13, R8 ;  /* 0x0000000d11167223 */ /* 0x000fe20000010008 */
[----:B------:R-:W-:Y:S02]  /*29780*/  LOP3.LUT R8, R2, 0xffff0000, RZ, 0xc0, !PT ;  /* 0xffff000002087812 */ /* 0x000fe400078ec0ff */
[----:B------:R-:W-:Y:S02]  /*29790*/  LOP3.LUT R3, R10, 0xffff0000, RZ, 0xc0, !PT ;  /* 0xffff00000a037812 */ /* 0x000fe400078ec0ff */
[----:B------:R-:W-:Y:S02]  /*297a0*/  LOP3.LUT R13, R18, 0xffff0000, RZ, 0xc0, !PT ;  /* 0xffff0000120d7812 */ /* 0x000fe400078ec0ff */
[----:B------:R-:W-:Y:S01]  /*297b0*/  F2FP.BF16.PACK_AB R16, R31, R34 ;  /* 0x000000221f10723e */ /* 0x000fe200000010ff */
[----:B------:R-:W-:Y:S01]  /*297c0*/  FMUL.FTZ R2, R3, R8 ;  /* 0x0000000803027220 */ /* 0x000fe20000410000 */
[----:B------:R-:W-:Y:S01]  /*297d0*/  F2FP.BF16.PACK_AB R17, R27, R29 ;  /* 0x0000001d1b11723e */ /* 0x000fe200000010ff */
[----:B------:R-:W-:-:S02]  /*297e0*/  FMUL.FTZ R3, R3, R9 ;  /* 0x0000000903037220 */ /* 0x000fc40000410000 */
[C---:B------:R-:W-:Y:S01]  /*297f0*/  FFMA.FTZ R10, R13.reuse, R9, -R2 ;  /* 0x000000090d0a7223 */ /* 0x040fe20000010802 */
[----:B------:R-:W-:Y:S01]  /*29800*/  LOP3.LUT R9, R4, 0xffff0000, RZ, 0xc0, !PT ;  /* 0xffff000004097812 */ /* 0x000fe200078ec0ff */
[----:B------:R-:W-:Y:S01]  /*29810*/  FFMA.FTZ R13, R13, R8, R3 ;  /* 0x000000080d0d7223 */ /* 0x000fe20000010003 */
[----:B------:R-:W-:Y:S02]  /*29820*/  LOP3.LUT R3, R11, 0xffff0000, RZ, 0xc0, !PT ;  /* 0xffff00000b037812 */ /* 0x000fe400078ec0ff */
[----:B------:R-:W-:Y:S02]  /*29830*/  LOP3.LUT R8, R6, 0xffff0000, RZ, 0xc0, !PT ;  /* 0xffff000006087812 */ /* 0x000fe400078ec0ff */
[----:B------:R-:W-:Y:S01]  /*29840*/  LOP3.LUT R2, R19, 0xffff0000, RZ, 0xc0, !PT ;  /* 0xffff000013027812 */ /* 0x000fe200078ec0ff */
[C---:B------:R-:W-:Y:S01]  /*29850*/  FMUL.FTZ R6, R3.reuse, R9 ;  /* 0x0000000903067220 */ /* 0x040fe20000410000 */
        /* <DEDUP_REMOVED lines=9> */
[----:B------:R1:W-:Y:S04]  /*298f0*/  ST.E.128 [R14.64], R16 ;  /* 0x000000100e007985 */ /* 0x0003e8000c101d04 */
[----:B------:R1:W-:Y:S02]  /*29900*/  ST.E.128 [R20.64], R8 ;  /* 0x0000000814007985 */ /* 0x0003e4000c101d04 */
.L_x_2652:
[----:B------:R-:W-:Y:S05]  /*29910*/  BSYNC B0 ;  /* 0x0000000000007941 */ /* 0x000fea0003800000 */
.L_x_2651:
[----:B-1----:R-:W-:-:S04]  /*29920*/  IADD3 R2, R42, 0x40, RZ ;  /* 0x000000402a027810 */ /* 0x002fc80007ffe0ff */
[----:B------:R-:W-:-:S13]  /*29930*/  ISETP.GE.AND P0, PT, R2, R0, PT ;  /* 0x000000000200720c */ /* 0x000fda0003f06270 */
[----:B------:R-:W-:Y:S05]  /*29940*/  @P0 BRA `(.L_x_2650) ;  /* 0x0000077000000947 */ /* 0x000fea0003800000 */
[----:B------:R-:W-:Y:S01]  /*29950*/  SHF.R.S32.HI R6, RZ, 0x1f, R2 ;  /* 0x0000001fff067819 */ /* 0x000fe20000011402 */
[----:B------:R-:W-:Y:S01]  /*29960*/  IMAD.SHL.U32 R8, R32, 0x40, RZ ;  /* 0x0000004020087824 */ /* 0x000fe200078e00ff */
[----:B------:R-:W-:Y:S02]  /*29970*/  SHF.R.S32.HI R9, RZ, 0x1f, R32 ;  /* 0x0000001fff097819 */ /* 0x000fe40000011420 */
[CC--:B------:R-:W-:Y:S02]  /*29980*/  LEA.HI R4, R6.reuse, R2.reuse, RZ, 0x3 ;  /* 0x0000000206047211 */ /* 0x0c0fe400078f18ff */
[----:B------:R-:W-:Y:S02]  /*29990*/  LEA.HI R6, R6, R2, RZ, 0x6 ;  /* 0x0000000206067211 */ /* 0x000fe400078f30ff */
[----:B------:R-:W-:Y:S02]  /*299a0*/  SHF.R.S32.HI R3, RZ, 0x3, R4 ;  /* 0x00000003ff037819 */ /* 0x000fe40000011404 */
[----:B------:R-:W-:Y:S01]  /*299b0*/  LOP3.LUT R2, R8, 0x1c0, RZ, 0xc0, !PT ;  /* 0x000001c008027812 */ /* 0x000fe200078ec0ff */
[----:B------:R-:W-:Y:S01]  /*299c0*/  IMAD.SHL.U32 R8, R6, 0x80, RZ ;  /* 0x0000008006087824 */ /* 0x000fe200078e00ff */
[----:B------:R-:W-:-:S02]  /*299d0*/  LEA.HI R3, R0, R3, RZ, 0x1d ;  /* 0x0000000300037211 */ /* 0x000fc400078fe8ff */
[----:B------:R-:W-:Y:S02]  /*299e0*/  LEA.HI R9, R9, R32, RZ, 0x3 ;  /* 0x0000002009097211 */ /* 0x000fe400078f18ff */
[----:B------:R-:W-:Y:S02]  /*299f0*/  SHF.R.S32.HI R6, RZ, 0x1f, R3 ;  /* 0x0000001fff067819 */ /* 0x000fe40000011403 */
[----:B------:R-:W-:Y:S01]  /*29a00*/  LOP3.LUT R10, R2, 0x38, R4, 0xf8, !PT ;  /* 0x00000038020a7812 */ /* 0x000fe200078ef804 */
[----:B------:R-:W-:Y:S01]  /*29a10*/  IMAD.SHL.U32 R4, R3, 0x8, RZ ;  /* 0x0000000803047824 */ /* 0x000fe200078e00ff */
[----:B------:R-:W-:Y:S01]  /*29a20*/  LEA.HI R11, R6, R3, RZ, 0x3 ;  /* 0x00000003060b7211 */ /* 0x000fe200078f18ff */
[----:B------:R-:W-:Y:S01]  /*29a30*/  IMAD.SHL.U32 R9, R9, 0x40, RZ ;  /* 0x0000004009097824 */ /* 0x000fe200078e00ff */
[----:B------:R-:W-:Y:S02]  /*29a40*/  SHF.R.U32.HI R13, RZ, 0x3, R2 ;  /* 0x00000003ff0d7819 */ /* 0x000fe40000011602 */
[----:B------:R-:W-:Y:S01]  /*29a50*/  LOP3.LUT R4, R2, 0x38, R4, 0xf8, !PT ;  /* 0x0000003802047812 */ /* 0x000fe200078ef804 */
[----:B------:R-:W-:Y:S01]  /*29a60*/  IMAD.SHL.U32 R2, R11, 0x400, RZ ;  /* 0x000004000b027824 */ /* 0x000fe200078e00ff */
[----:B------:R-:W-:-:S02]  /*29a70*/  LOP3.LUT R6, R8, 0xffffe000, RZ, 0xc0, !PT ;  /* 0xffffe00008067812 */ /* 0x000fc400078ec0ff */
[----:B------:R-:W-:Y:S02]  /*29a80*/  LOP3.LUT R3, R9, 0xfffffe00, RZ, 0xc0, !PT ;  /* 0xfffffe0009037812 */ /* 0x000fe400078ec0ff */
[-C--:B------:R-:W-:Y:S02]  /*29a90*/  LOP3.LUT R8, R10, R13.reuse, RZ, 0x3c, !PT ;  /* 0x0000000d0a087212 */ /* 0x080fe400078e3cff */
[----:B------:R-:W-:Y:S02]  /*29aa0*/  LOP3.LUT R4, R4, R13, RZ, 0x3c, !PT ;  /* 0x0000000d04047212 */ /* 0x000fe400078e3cff */
[----:B------:R-:W-:Y:S02]  /*29ab0*/  LOP3.LUT R2, R2, 0xffffe000, RZ, 0xc0, !PT ;  /* 0xffffe00002027812 */ /* 0x000fe400078ec0ff */
[--C-:B------:R-:W-:Y:S02]  /*29ac0*/  IADD3 R6, R8, R6, R3.reuse ;  /* 0x0000000608067210 */ /* 0x100fe40007ffe003 */
[----:B------:R-:W-:-:S03]  /*29ad0*/  IADD3 R2, R4, R2, R3 ;  /* 0x0000000204027210 */ /* 0x000fc60007ffe003 */
[----:B-----5:R-:W-:-:S04]  /*29ae0*/  IMAD.WIDE.U32 R30, R6, 0x2, R38 ;  /* 0x00000002061e7825 */ /* 0x020fc800078e0026 */
[----:B------:R-:W-:Y:S01]  /*29af0*/  IMAD.WIDE.U32 R28, R2, 0x2, R38 ;  /* 0x00000002021c7825 */ /* 0x000fe200078e0026 */
[----:B------:R-:W2:Y:S04]  /*29b00*/  LD.E.128 R16, [R30.64] ;  /* 0x000000041e107980 */ /* 0x000ea8000c101d00 */
[----:B------:R-:W3:Y:S01]  /*29b10*/  LD.E.128 R8, [R28.64] ;  /* 0x000000041c087980 */ /* 0x000ee2000c101d00 */
[----:B------:R-:W-:Y:S02]  /*29b20*/  SHF.R.U64 R15, R52, 0x10, R53 ;  /* 0x00000010340f7819 */ /* 0x000fe40000001235 */
[----:B------:R-:W-:Y:S02]  /*29b30*/  SHF.R.U64 R2, R56, 0x10, R57 ;  /* 0x0000001038027819 */ /* 0x000fe40000001239 */
[----:B------:R-:W-:-:S02]  /*29b40*/  SHF.R.U32.HI R22, RZ, 0x10, R55 ;  /* 0x00000010ff167819 */ /* 0x000fc40000011637 */
[----:B------:R-:W-:Y:S02]  /*29b50*/  SHF.R.U64 R13, R54, 0x10, R55 ;  /* 0x00000010360d7819 */ /* 0x000fe40000001237 */
[----:B------:R-:W-:Y:S02]  /*29b60*/  SHF.R.U32.HI R6, RZ, 0x10, R59 ;  /* 0x00000010ff067819 */ /* 0x000fe4000001163b */
[----:B------:R-:W-:Y:S02]  /*29b70*/  PRMT R15, R105, 0x5432, R15 ;  /* 0x00005432690f7816 */ /* 0x000fe4000000000f */
[----:B------:R-:W-:Y:S02]  /*29b80*/  PRMT R21, R107, 0x5432, R2 ;  /* 0x000054326b157816 */ /* 0x000fe40000000002 */
[----:B----4-:R-:W-:Y:S02]  /*29b90*/  PRMT R24, R106, 0x5410, R22 ;  /* 0x000054106a187816 */ /* 0x010fe40000000016 */
[----:B------:R-:W-:Y:S01]  /*29ba0*/  SHF.R.U64 R4, R58, 0x10, R59 ;  /* 0x000000103a047819 */ /* 0x000fe2000000123b */
[----:B------:R-:W-:Y:S01]  /*29bb0*/  IMAD.U32 R32, R21, 0x10000, RZ ;  /* 0x0001000015207824 */ /* 0x000fe200078e00ff */
[----:B------:R-:W-:-:S02]  /*29bc0*/  PRMT R25, R106, 0x5432, R13 ;  /* 0x000054326a197816 */ /* 0x000fc4000000000d */
[C---:B------:R-:W-:Y:S02]  /*29bd0*/  PRMT R26, R108.reuse, 0x5410, R6 ;  /* 0x000054106c1a7816 */ /* 0x040fe40000000006 */
[----:B------:R-:W-:Y:S02]  /*29be0*/  SHF.R.U32.HI R14, RZ, 0x10, R53 ;  /* 0x00000010ff0e7819 */ /* 0x000fe40000011635 */
[----:B------:R-:W-:Y:S02]  /*29bf0*/  SHF.R.U32.HI R3, RZ, 0x10, R57 ;  /* 0x00000010ff037819 */ /* 0x000fe40000011639 */
[----:B------:R-:W-:Y:S02]  /*29c00*/  PRMT R27, R108, 0x5432, R4 ;  /* 0x000054326c1b7816 */ /* 0x000fe40000000004 */
[----:B------:R-:W-:Y:S02]  /*29c10*/  PRMT R14, R105, 0x5410, R14 ;  /* 0x00005410690e7816 */ /* 0x000fe4000000000e */
[----:B------:R-:W-:-:S02]  /*29c20*/  PRMT R20, R107, 0x5410, R3 ;  /* 0x000054106b147816 */ /* 0x000fc40000000003 */
[----:B------:R-:W-:Y:S01]  /*29c30*/  LOP3.LUT R33, R15, 0xffff0000, RZ, 0xc0, !PT ;  /* 0xffff00000f217812 */ /* 0x000fe200078ec0ff */
[C---:B--2---:R-:W-:Y:S01]  /*29c40*/  IMAD.U32 R23, R16.reuse, 0x10000, RZ ;  /* 0x0001000010177824 */ /* 0x044fe200078e00ff */
[----:B------:R-:W-:Y:S01]  /*29c50*/  LOP3.LUT R22, R16, 0xffff0000, RZ, 0xc0, !PT ;  /* 0xffff000010167812 */ /* 0x000fe200078ec0ff */
[C---:B------:R-:W-:Y:S01]  /*29c60*/  IMAD.U32 R16, R17.reuse, 0x10000, RZ ;  /* 0x0001000011107824 */ /* 0x040fe200078e00ff */
[----:B------:R-:W-:Y:S01]  /*29c70*/  LOP3.LUT R13, R17, 0xffff0000, RZ, 0xc0, !PT ;  /* 0xffff0000110d7812 */ /* 0x000fe200078ec0ff */
[----:B------:R-:W-:Y:S01]  /*29c80*/  IMAD.U32 R17, R15, 0x10000, RZ ;  /* 0x000100000f117824 */ /* 0x000fe200078e00ff */
[C---:B---3--:R-:W-:Y:S01]  /*29c90*/  LOP3.LUT R4, R8.reuse, 0xffff0000, RZ, 0xc0, !PT ;  /* 0xffff000008047812 */ /* 0x048fe200078ec0ff */
[----:B------:R-:W-:Y:S01]  /*29ca0*/  IMAD.U32 R6, R8, 0x10000, RZ ;  /* 0x0001000008067824 */ /* 0x000fe200078e00ff */
[C---:B------:R-:W-:Y:S01]  /*29cb0*/  LOP3.LUT R2, R9.reuse, 0xffff0000, RZ, 0xc0, !PT ;  /* 0xffff000009027812 */ /* 0x040fe200078ec0ff */
[----:B------:R-:W-:Y:S01]  /*29cc0*/  IMAD.U32 R3, R9, 0x10000, RZ ;  /* 0x0001000009037824 */ /* 0x000fe200078e00ff */
[----:B------:R-:W-:Y:S01]  /*29cd0*/  LOP3.LUT R9, R21, 0xffff0000, RZ, 0xc0, !PT ;  /* 0xffff000015097812 */ /* 0x000fe200078ec0ff */
[----:B------:R-:W-:-:S02]  /*29ce0*/  FMUL.FTZ R8, R6, R17 ;  /* 0x0000001106087220 */ /* 0x000fc40000410000 */
[-C--:B------:R-:W-:Y:S02]  /*29cf0*/  FMUL.FTZ R6, R6, R32.reuse ;  /* 0x0000002006067220 */ /* 0x080fe40000410000 */
[C---:B------:R-:W-:Y:S01]  /*29d00*/  IMAD.U32 R15, R14.reuse, 0x10000, RZ ;  /* 0x000100000e0f7824 */ /* 0x040fe200078e00ff */
[----:B------:R-:W-:Y:S01]  /*29d10*/  LOP3.LUT R14, R14, 0xffff0000, RZ, 0xc0, !PT ;  /* 0xffff00000e0e7812 */ /* 0x000fe200078ec0ff */
[C---:B------:R-:W-:Y:S02]  /*29d20*/  FFMA.FTZ R36, R23.reuse, R17, R6 ;  /* 0x0000001117247223 */ /* 0x040fe40000010006 */
[----:B------:R-:W-:Y:S02]  /*29d30*/  IMAD.U32 R17, R20, 0x10000, RZ ;  /* 0x0001000014117824 */ /* 0x000fe400078e00ff */
[----:B------:R-:W-:Y:S02]  /*29d40*/  FFMA.FTZ R37, R23, R32, -R8 ;  /* 0x0000002017257223 */ /* 0x000fe40000010808 */
[----:B------:R-:W-:-:S02]  /*29d50*/  FMUL.FTZ R6, R4, R33 ;  /* 0x0000002104067220 */ /* 0x000fc40000410000 */
[----:B------:R-:W-:Y:S02]  /*29d60*/  FMUL.FTZ R8, R4, R9 ;  /* 0x0000000904087220 */ /* 0x000fe40000410000 */
[C---:B------:R-:W-:Y:S02]  /*29d70*/  FMUL.FTZ R4, R3.reuse, R15 ;  /* 0x0000000f03047220 */ /* 0x040fe40000410000 */
[----:B------:R-:W-:Y:S02]  /*29d80*/  FMUL.FTZ R3, R3, R17 ;  /* 0x0000001103037220 */ /* 0x000fe40000410000 */
[----:B------:R-:W-:Y:S01]  /*29d90*/  FFMA.FTZ R35, R22, R9, -R6 ;  /* 0x0000000916237223 */ /* 0x000fe20000010806 */
[----:B------:R-:W-:Y:S01]  /*29da0*/  LOP3.LUT R6, R20, 0xffff0000, RZ, 0xc0, !PT ;  /* 0xffff000014067812 */ /* 0x000fe200078ec0ff */
[----:B------:R-:W-:Y:S02]  /*29db0*/  FFMA.FTZ R32, R16, R15, R3 ;  /* 0x0000000f10207223 */ /* 0x000fe40000010003 */
[----:B------:R-:W-:-:S02]  /*29dc0*/  FFMA.FTZ R34, R22, R33, R8 ;  /* 0x0000002116227223 */ /* 0x000fc40000010008 */
[----:B------:R-:W-:Y:S02]  /*29dd0*/  FMUL.FTZ R3, R2, R14 ;  /* 0x0000000e02037220 */ /* 0x000fe40000410000 */
[----:B------:R-:W-:Y:S02]  /*29de0*/  IMAD.U32 R15, R10, 0x10000, RZ ;  /* 0x000100000a0f7824 */ /* 0x000fe400078e00ff */
[C---:B------:R-:W-:Y:S02]  /*29df0*/  IMAD.U32 R8, R27.reuse, 0x10000, RZ ;  /* 0x000100001b087824 */ /* 0x040fe400078e00ff */
[----:B------:R-:W-:Y:S01]  /*29e00*/  FFMA.FTZ R33, R16, R17, -R4 ;  /* 0x0000001110217223 */ /* 0x000fe20000010804 */
[----:B------:R-:W-:Y:S01]  /*29e10*/  LOP3.LUT R17, R27, 0xffff0000, RZ, 0xc0, !PT ;  /* 0xffff00001b117812 */ /* 0x000fe200078ec0ff */
[----:B------:R-:W-:Y:S01]  /*29e20*/  IMAD.U32 R9, R25, 0x10000, RZ ;  /* 0x0001000019097824 */ /* 0x000fe200078e00ff */
[----:B------:R-:W-:Y:S01]  /*29e30*/  LOP3.LUT R16, R26, 0xffff0000, RZ, 0xc0, !PT ;  /* 0xffff00001a107812 */ /* 0x000fe200078ec0ff */
[----:B------:R-:W-:-:S02]  /*29e40*/  FMUL.FTZ R4, R2, R6 ;  /* 0x0000000602047220 */ /* 0x000fc40000410000 */
[----:B------:R-:W-:Y:S02]  /*29e50*/  FFMA.FTZ R22, R13, R6, -R3 ;  /* 0x000000060d167223 */ /* 0x000fe40000010803 */
[----:B------:R-:W-:Y:S02]  /*29e60*/  IMAD.U32 R6, R18, 0x10000, RZ ;  /* 0x0001000012067824 */ /* 0x000fe400078e00ff */
[C---:B------:R-:W-:Y:S02]  /*29e70*/  FMUL.FTZ R2, R15.reuse, R8 ;  /* 0x000000080f027220 */ /* 0x040fe40000410000 */
[-C--:B------:R-:W-:Y:S02]  /*29e80*/  FMUL.FTZ R3, R15, R9.reuse ;  /* 0x000000090f037220 */ /* 0x080fe40000410000 */
[----:B------:R-:W-:Y:S01]  /*29e90*/  FFMA.FTZ R21, R13, R14, R4 ;  /* 0x0000000e0d157223 */ /* 0x000fe20000010004 */
[----:B------:R-:W-:Y:S01]  /*29ea0*/  LOP3.LUT R4, R19, 0xffff0000, RZ, 0xc0, !PT ;  /* 0xffff000013047812 */ /* 0x000fe200078ec0ff */
[----:B------:R-:W-:Y:S01]  /*29eb0*/  FFMA.FTZ R15, R6, R9, R2 ;  /* 0x00000009060f7223 */ /* 0x000fe20000010002 */
[----:B------:R-:W-:Y:S01]  /*29ec0*/  LOP3.LUT R2, R11, 0xffff0000, RZ, 0xc0, !PT ;  /* 0xffff00000b027812 */ /* 0x000fe200078ec0ff */
[----:B------:R-:W-:-:S02]  /*29ed0*/  IMAD.U32 R23, R24, 0x10000, RZ ;  /* 0x0001000018177824 */ /* 0x000fc400078e00ff */
[----:B------:R-:W-:Y:S02]  /*29ee0*/  IMAD.U32 R9, R11, 0x10000, RZ ;  /* 0x000100000b097824 */ /* 0x000fe400078e00ff */
[----:B------:R-:W-:Y:S02]  /*29ef0*/  IMAD.U32 R13, R26, 0x10000, RZ ;  /* 0x000100001a0d7824 */ /* 0x000fe400078e00ff */
[----:B------:R-:W-:Y:S01]  /*29f00*/  FFMA.FTZ R20, R6, R8, -R3 ;  /* 0x0000000806147223 */ /* 0x000fe20000010803 */
[----:B------:R-:W-:Y:S01]  /*29f10*/  LOP3.LUT R8, R18, 0xffff0000, RZ, 0xc0, !PT ;  /* 0xffff000012087812 */ /* 0x000fe200078ec0ff */
[----:B------:R-:W-:Y:S01]  /*29f20*/  IMAD.U32 R6, R19, 0x10000, RZ ;  /* 0x0001000013067824 */ /* 0x000fe200078e00ff */
[----:B------:R-:W-:Y:S01]  /*29f30*/  LOP3.LUT R3, R10, 0xffff0000, RZ, 0xc0, !PT ;  /* 0xffff00000a037812 */ /* 0x000fe200078ec0ff */
[----:B------:R-:W-:Y:S01]  /*29f40*/  FMUL.FTZ R14, R9, R23 ;  /* 0x00000017090e7220 */ /* 0x000fe20000410000 */
[----:B------:R-:W-:Y:S01]  /*29f50*/  LOP3.LUT R19, R25, 0xffff0000, RZ, 0xc0, !PT ;  /* 0xffff000019137812 */ /* 0x000fe200078ec0ff */
[-C--:B------:R-:W-:Y:S01]  /*29f60*/  FMUL.FTZ R11, R9, R13.reuse ;  /* 0x0000000d090b7220 */ /* 0x080fe20000410000 */
[----:B------:R-:W-:Y:S01]  /*29f70*/  LOP3.LUT R18, R24, 0xffff0000, RZ, 0xc0, !PT ;  /* 0xffff000018127812 */ /* 0x000fe200078ec0ff */
[----:B------:R-:W-:-:S02]  /*29f80*/  FFMA.FTZ R14, R6, R13, -R14 ;  /* 0x0000000d060e7223 */ /* 0x000fc4000001080e */
[----:B------:R-:W-:Y:S02]  /*29f90*/  FFMA.FTZ R11, R6, R23, R11 ;  /* 0x00000017060b7223 */ /* 0x000fe4000001000b */
[C---:B------:R-:W-:Y:S02]  /*29fa0*/  FMUL.FTZ R6, R3.reuse, R17 ;  /* 0x0000001103067220 */ /* 0x040fe40000410000 */
[-C--:B------:R-:W-:Y:S02]  /*29fb0*/  FMUL.FTZ R9, R3, R19.reuse ;  /* 0x0000001303097220 */ /* 0x080fe40000410000 */
[C---:B------:R-:W-:Y:S02]  /*29fc0*/  FMUL.FTZ R13, R2.reuse, R18 ;  /* 0x00000012020d7220 */ /* 0x040fe40000410000 */
[----:B------:R-:W-:Y:S02]  /*29fd0*/  FMUL.FTZ R10, R2, R16 ;  /* 0x00000010020a7220 */ /* 0x000fe40000410000 */
[----:B------:R-:W-:-:S02]  /*29fe0*/  FFMA.FTZ R2, R8, R19, R6 ;  /* 0x0000001308027223 */ /* 0x000fc40000010006 */
[----:B------:R-:W-:Y:S01]  /*29ff0*/  FFMA.FTZ R3, R8, R17, -R9 ;  /* 0x0000001108037223 */ /* 0x000fe20000010809 */
[----:B------:R-:W-:Y:S01]  /*2a000*/  F2FP.BF16.PACK_AB R17, R22, R33 ;  /* 0x000000211611723e */ /* 0x000fe200000010ff */
[C---:B------:R-:W-:Y:S01]  /*2a010*/  FFMA.FTZ R6, R4.reuse, R16, -R13 ;  /* 0x0000001004067223 */ /* 0x040fe2000001080d */
[----:B------:R-:W-:Y:S01]  /*2a020*/  F2FP.BF16.PACK_AB R16, R35, R37 ;  /* 0x000000252310723e */ /* 0x000fe200000010ff */
[----:B------:R-:W-:Y:S01]  /*2a030*/  FFMA.FTZ R4, R4, R18, R10 ;  /* 0x0000001204047223 */ /* 0x000fe2000001000a */
[----:B------:R-:W-:Y:S02]  /*2a040*/  F2FP.BF16.PACK_AB R18, R3, R20 ;  /* 0x000000140312723e */ /* 0x000fe400000010ff */
[----:B------:R-:W-:Y:S02]  /*2a050*/  F2FP.BF16.PACK_AB R19, R6, R14 ;  /* 0x0000000e0613723e */ /* 0x000fe400000010ff */
[----:B------:R-:W-:Y:S02]  /*2a060*/  F2FP.BF16.PACK_AB R8, R34, R36 ;  /* 0x000000242208723e */ /* 0x000fe400000010ff */
[----:B------:R-:W-:Y:S01]  /*2a070*/  F2FP.BF16.PACK_AB R9, R21, R32 ;  /* 0x000000201509723e */ /* 0x000fe200000010ff */
[----:B------:R1:W-:Y:S01]  /*2a080*/  ST.E.128 [R30.64], R16 ;  /* 0x000000101e007985 */ /* 0x0003e2000c101d04 */
[----:B------:R-:W-:-:S02]  /*2a090*/  F2FP.BF16.PACK_AB R10, R2, R15 ;  /* 0x0000000f020a723e */ /* 0x000fc400000010ff */
[----:B------:R-:W-:-:S05]  /*2a0a0*/  F2FP.BF16.PACK_AB R11, R4, R11 ;  /* 0x0000000b040b723e */ /* 0x000fca00000010ff */
[----:B------:R1:W-:Y:S02]  /*2a0b0*/  ST.E.128 [R28.64], R8 ;  /* 0x000000081c007985 */ /* 0x0003e4000c101d04 */
.L_x_2650:
[----:B------:R-:W-:Y:S05]  /*2a0c0*/  BSYNC B1 ;  /* 0x0000000000017941 */ /* 0x000fea0003800000 */
.L_x_2649:
[----:B------:R-:W-:Y:S01]  /*2a0d0*/  IADD3 R43, R78, 0x40, RZ ;  /* 0x000000404e2b7810 */ /* 0x000fe20007ffe0ff */
[----:B------:R-:W-:Y:S03]  /*2a0e0*/  BSSY B1, `(.L_x_2653) ;  /* 0x00000f1000017945 */ /* 0x000fe60003800000 */
[----:B------:R-:W-:-:S13]  /*2a0f0*/  ISETP.GE.AND P0, PT, R43, R77, PT ;  /* 0x0000004d2b00720c */ /* 0x000fda0003f06270 */
[----:B------:R-:W-:Y:S05]  /*2a100*/  @P0 BRA `(.L_x_2654) ;  /* 0x00000ee000000947 */ /* 0x000fea0003800000 */
[----:B------:R-:W-:Y:S01]  /*2a110*/  ISETP.GE.AND P0, PT, R42, R0, PT ;  /* 0x000000002a00720c */ /* 0x000fe20003f06270 */
[----:B------:R-:W-:-:S12]  /*2a120*/  BSSY B0, `(.L_x_2655) ;  /* 0x0000072000007945 */ /* 0x000fd80003800000 */
[----:B------:R-:W-:Y:S05]  /*2a130*/  @P0 BRA `(.L_x_2656) ;  /* 0x0000070000000947 */ /* 0x000fea0003800000 */
[----:B-1----:R-:W-:Y:S01]  /*2a140*/  SHF.R.S32.HI R3, RZ, 0x1f, R43 ;  /* 0x0000001fff037819 */ /* 0x002fe2000001142b */
[----:B------:R-:W-:Y:S01]  /*2a150*/  IMAD.SHL.U32 R2, R43, 0x40, RZ ;  /* 0x000000402b027824 */ /* 0x000fe200078e00ff */
[----:B------:R-:W-:Y:S02]  /*2a160*/  LEA.HI R6, R0, R40, RZ, 0x1d ;  /* 0x0000002800067211 */ /* 0x000fe400078fe8ff */
[----:B------:R-:W-:Y:S02]  /*2a170*/  LEA.HI R3, R3, R43, RZ, 0x3 ;  /* 0x0000002b03037211 */ /* 0x000fe400078f18ff */
[----:B------:R-:W-:Y:S02]  /*2a180*/  SHF.R.S32.HI R8, RZ, 0x1f, R6 ;  /* 0x0000001fff087819 */ /* 0x000fe40000011406 */
[----:B------:R-:W-:Y:S01]  /*2a190*/  LOP3.LUT R2, R2, 0x1c0, RZ, 0xc0, !PT ;  /* 0x000001c002027812 */ /* 0x000fe200078ec0ff */
[----:B------:R-:W-:Y:S01]  /*2a1a0*/  IMAD.SHL.U32 R4, R3, 0x40, RZ ;  /* 0x0000004003047824 */ /* 0x000fe200078e00ff */
[----:B------:R-:W-:Y:S01]  /*2a1b0*/  LEA.HI R8, R8, R6, RZ, 0x3 ;  /* 0x0000000608087211 */ /* 0x000fe200078f18ff */
[----:B------:R-:W-:Y:S01]  /*2a1c0*/  IMAD.SHL.U32 R6, R6, 0x8, RZ ;  /* 0x0000000806067824 */ /* 0x000fe200078e00ff */
[----:B------:R-:W-:-:S02]  /*2a1d0*/  LOP3.LUT R9, R2, 0x38, R42, 0xf8, !PT ;  /* 0x0000003802097812 */ /* 0x000fc400078ef82a */
[----:B------:R-:W-:Y:S02]  /*2a1e0*/  SHF.R.U32.HI R3, RZ, 0x3, R2 ;  /* 0x00000003ff037819 */ /* 0x000fe40000011602 */
[----:B------:R-:W-:Y:S02]  /*2a1f0*/  LOP3.LUT R4, R4, 0xfffffe00, RZ, 0xc0, !PT ;  /* 0xfffffe0004047812 */ /* 0x000fe400078ec0ff */
[----:B------:R-:W-:Y:S01]  /*2a200*/  LOP3.LUT R2, R2, 0x38, R6, 0xf8, !PT ;  /* 0x0000003802027812 */ /* 0x000fe200078ef806 */
[----:B------:R-:W-:Y:S01]  /*2a210*/  IMAD.SHL.U32 R6, R8, 0x400, RZ ;  /* 0x0000040008067824 */ /* 0x000fe200078e00ff */
[----:B------:R-:W-:Y:S02]  /*2a220*/  LOP3.LUT R8, R4, R9, R3, 0xf6, !PT ;  /* 0x0000000904087212 */ /* 0x000fe400078ef603 */
[----:B------:R-:W-:Y:S02]  /*2a230*/  LOP3.LUT R3, R2, R3, RZ, 0x3c, !PT ;  /* 0x0000000302037212 */ /* 0x000fe400078e3cff */
[----:B------:R-:W-:Y:S01]  /*2a240*/  LOP3.LUT R2, R6, 0xffffe000, RZ, 0xc0, !PT ;  /* 0xffffe00006027812 */ /* 0x000fe200078ec0ff */
[----:B----45:R-:W-:-:S03]  /*2a250*/  IMAD.WIDE.U32 R36, R8, 0x2, R38 ;  /* 0x0000000208247825 */ /* 0x030fc600078e0026 */
[----:B------:R-:W-:Y:S02]  /*2a260*/  IADD3 R2, R3, R2, R4 ;  /* 0x0000000203027210 */ /* 0x000fe40007ffe004 */
[----:B------:R-:W2:Y:S03]  /*2a270*/  LD.E.128 R16, [R36.64] ;  /* 0x0000000424107980 */ /* 0x000ea6000c101d00 */
[----:B------:R-:W-:-:S05]  /*2a280*/  IMAD.WIDE.U32 R34, R2, 0x2, R38 ;  /* 0x0000000202227825 */ /* 0x000fca00078e0026 */
[----:B------:R-:W3:Y:S01]  /*2a290*/  LD.E.128 R8, [R34.64] ;  /* 0x0000000422087980 */ /* 0x000ee2000c101d00 */
[----:B------:R-:W-:Y:S02]  /*2a2a0*/  SHF.R.U64 R13, R68, 0x10, R69 ;  /* 0x00000010440d7819 */ /* 0x000fe40000001245 */
[----:B------:R-:W-:Y:S02]  /*2a2b0*/  SHF.R.U64 R2, R64, 0x10, R65 ;  /* 0x0000001040027819 */ /* 0x000fe40000001241 */
[----:B------:R-:W-:Y:S02]  /*2a2c0*/  SHF.R.U64 R15, R70, 0x10, R71 ;  /* 0x00000010460f7819 */ /* 0x000fe40000001247 */
[----:B------:R-:W-:Y:S02]  /*2a2d0*/  PRMT R25, R109, 0x5432, R13 ;  /* 0x000054326d197816 */ /* 0x000fe4000000000d */
[----:B------:R-:W-:Y:S02]  /*2a2e0*/  SHF.R.U32.HI R14, RZ, 0x10, R69 ;  /* 0x00000010ff0e7819 */ /* 0x000fe40000011645 */
[----:B------:R-:W-:Y:S01]  /*2a2f0*/  PRMT R32, R111, 0x5432, R2 ;  /* 0x000054326f207816 */ /* 0x000fe20000000002 */
[----:B------:R-:W-:Y:S01]  /*2a300*/  IMAD.U32 R33, R25, 0x10000, RZ ;  /* 0x0001000019217824 */ /* 0x000fe200078e00ff */
[----:B------:R-:W-:-:S02]  /*2a310*/  PRMT R23, R110, 0x5432, R15 ;  /* 0x000054326e177816 */ /* 0x000fc4000000000f */
[----:B------:R-:W-:Y:S02]  /*2a320*/  PRMT R24, R109, 0x5410, R14 ;  /* 0x000054106d187816 */ /* 0x000fe4000000000e */
[--C-:B------:R-:W-:Y:S02]  /*2a330*/  SHF.R.U64 R4, R66, 0x10, R67.reuse ;  /* 0x0000001042047819 */ /* 0x100fe40000001243 */
[----:B------:R-:W-:Y:S02]  /*2a340*/  SHF.R.U32.HI R6, RZ, 0x10, R67 ;  /* 0x00000010ff067819 */ /* 0x000fe40000011643 */
[----:B------:R-:W-:Y:S02]  /*2a350*/  LOP3.LUT R25, R25, 0xffff0000, RZ, 0xc0, !PT ;  /* 0xffff000019197812 */ /* 0x000fe400078ec0ff */
[----:B------:R-:W-:Y:S02]  /*2a360*/  SHF.R.U32.HI R3, RZ, 0x10, R65 ;  /* 0x00000010ff037819 */ /* 0x000fe40000011641 */
[----:B------:R-:W-:-:S02]  /*2a370*/  PRMT R27, R112, 0x5432, R4 ;  /* 0x00005432701b7816 */ /* 0x000fc40000000004 */
[----:B------:R-:W-:Y:S02]  /*2a380*/  PRMT R26, R112, 0x5410, R6 ;  /* 0x00005410701a7816 */ /* 0x000fe40000000006 */
[----:B------:R-:W-:Y:S02]  /*2a390*/  PRMT R31, R111, 0x5410, R3 ;  /* 0x000054106f1f7816 */ /* 0x000fe40000000003 */
[----:B------:R-:W-:-:S04]  /*2a3a0*/  SHF.R.U32.HI R22, RZ, 0x10, R71 ;  /* 0x00000010ff167819 */ /* 0x000fc80000011647 */
[----:B------:R-:W-:Y:S01]  /*2a3b0*/  PRMT R22, R110, 0x5410, R22 ;  /* 0x000054106e167816 */ /* 0x000fe20000000016 */
[C---:B--2---:R-:W-:Y:S01]  /*2a3c0*/  IMAD.U32 R28, R17.reuse, 0x10000, RZ ;  /* 0x00010000111c7824 */ /* 0x044fe200078e00ff */
[----:B------:R-:W-:Y:S01]  /*2a3d0*/  LOP3.LUT R21, R17, 0xffff0000, RZ, 0xc0, !PT ;  /* 0xffff000011157812 */ /* 0x000fe200078ec0ff */
[C---:B------:R-:W-:Y:S01]  /*2a3e0*/  IMAD.U32 R30, R16.reuse, 0x10000, RZ ;  /* 0x00010000101e7824 */ /* 0x040fe200078e00ff */
[----:B------:R-:W-:Y:S01]  /*2a3f0*/  LOP3.LUT R29, R16, 0xffff0000, RZ, 0xc0, !PT ;  /* 0xffff0000101d7812 */ /* 0x000fe200078ec0ff */
[C---:B------:R-:W-:Y:S01]  /*2a400*/  IMAD.U32 R20, R18.reuse, 0x10000, RZ ;  /* 0x0001000012147824 */ /* 0x040fe200078e00ff */
[----:B------:R-:W-:Y:S01]  /*2a410*/  LOP3.LUT R17, R18, 0xffff0000, RZ, 0xc0, !PT ;  /* 0xffff000012117812 */ /* 0x000fe200078ec0ff */
[C---:B------:R-:W-:Y:S01]  /*2a420*/  IMAD.U32 R16, R19.reuse, 0x10000, RZ ;  /* 0x0001000013107824 */ /* 0x040fe200078e00ff */
[----:B------:R-:W-:Y:S01]  /*2a430*/  LOP3.LUT R18, R19, 0xffff0000, RZ, 0xc0, !PT ;  /* 0xffff000013127812 */ /* 0x000fe200078ec0ff */
[C---:B---3--:R-:W-:Y:S01]  /*2a440*/  IMAD.U32 R15, R8.reuse, 0x10000, RZ ;  /* 0x00010000080f7824 */ /* 0x048fe200078e00ff */
[----:B------:R-:W-:Y:S01]  /*2a450*/  LOP3.LUT R14, R8, 0xffff0000, RZ, 0xc0, !PT ;  /* 0xffff0000080e7812 */ /* 0x000fe200078ec0ff */
[C---:B------:R-:W-:Y:S01]  /*2a460*/  IMAD.U32 R13, R9.reuse, 0x10000, RZ ;  /* 0x00010000090d7824 */ /* 0x040fe200078e00ff */
[----:B------:R-:W-:Y:S01]  /*2a470*/  LOP3.LUT R8, R9, 0xffff0000, RZ, 0xc0, !PT ;  /* 0xffff000009087812 */ /* 0x000fe200078ec0ff */
[----:B------:R-:W-:Y:S01]  /*2a480*/  IMAD.U32 R19, R32, 0x10000, RZ ;  /* 0x0001000020137824 */ /* 0x000fe200078e00ff */
[C---:B------:R-:W-:Y:S01]  /*2a490*/  LOP3.LUT R4, R10.reuse, 0xffff0000, RZ, 0xc0, !PT ;  /* 0xffff00000a047812 */ /* 0x040fe200078ec0ff */
[----:B------:R-:W-:Y:S01]  /*2a4a0*/  FMUL.FTZ R9, R15, R33 ;  /* 0x000000210f097220 */ /* 0x000fe20000410000 */
[----:B------:R-:W-:Y:S01]  /*2a4b0*/  LOP3.LUT R2, R11, 0xffff0000, RZ, 0xc0, !PT ;  /* 0xffff00000b027812 */ /* 0x000fe200078ec0ff */
[----:B------:R-:W-:-:S02]  /*2a4c0*/  IMAD.U32 R6, R10, 0x10000, RZ ;  /* 0x000100000a067824 */ /* 0x000fc400078e00ff */
[-C--:B------:R-:W-:Y:S02]  /*2a4d0*/  FMUL.FTZ R10, R15, R19.reuse ;  /* 0x000000130f0a7220 */ /* 0x080fe40000410000 */
[----:B------:R-:W-:Y:S01]  /*2a4e0*/  FFMA.FTZ R41, R30, R19, -R9 ;  /* 0x000000131e297223 */ /* 0x000fe20000010809 */
[----:B------:R-:W-:Y:S01]  /*2a4f0*/  LOP3.LUT R19, R32, 0xffff0000, RZ, 0xc0, !PT ;  /* 0xffff000020137812 */ /* 0x000fe200078ec0ff */
[----:B------:R-:W-:Y:S02]  /*2a500*/  FMUL.FTZ R9, R14, R25 ;  /* 0x000000190e097220 */ /* 0x000fe40000410000 */
[----:B------:R-:W-:Y:S02]  /*2a510*/  IMAD.U32 R32, R24, 0x10000, RZ ;  /* 0x0001000018207824 */ /* 0x000fe400078e00ff */
[----:B------:R-:W-:Y:S02]  /*2a520*/  IMAD.U32 R3, R11, 0x10000, RZ ;  /* 0x000100000b037824 */ /* 0x000fe400078e00ff */
[----:B------:R-:W-:-:S02]  /*2a530*/  FFMA.FTZ R33, R30, R33, R10 ;  /* 0x000000211e217223 */ /* 0x000fc4000001000a */
[-C--:B------:R-:W-:Y:S02]  /*2a540*/  FMUL.FTZ R11, R14, R19.reuse ;  /* 0x000000130e0b7220 */ /* 0x080fe40000410000 */
[----:B------:R-:W-:Y:S01]  /*2a550*/  FFMA.FTZ R30, R29, R19, -R9 ;  /* 0x000000131d1e7223 */ /* 0x000fe20000010809 */
[----:B------:R-:W-:Y:S01]  /*2a560*/  LOP3.LUT R19, R24, 0xffff0000, RZ, 0xc0, !PT ;  /* 0xffff000018137812 */ /* 0x000fe200078ec0ff */
[----:B------:R-:W-:Y:S02]  /*2a570*/  IMAD.U32 R15, R31, 0x10000, RZ ;  /* 0x000100001f0f7824 */ /* 0x000fe400078e00ff */
[----:B------:R-:W-:Y:S02]  /*2a580*/  FMUL.FTZ R10, R13, R32 ;  /* 0x000000200d0a7220 */ /* 0x000fe40000410000 */
[----:B------:R-:W-:Y:S01]  /*2a590*/  FFMA.FTZ R29, R29, R25, R11 ;  /* 0x000000191d1d7223 */ /* 0x000fe2000001000b */
[----:B------:R-:W-:Y:S01]  /*2a5a0*/  LOP3.LUT R11, R31, 0xffff0000, RZ, 0xc0, !PT ;  /* 0xffff00001f0b7812 */ /* 0x000fe200078ec0ff */
[----:B------:R-:W-:-:S02]  /*2a5b0*/  FMUL.FTZ R9, R13, R15 ;  /* 0x0000000f0d097220 */ /* 0x000fc40000410000 */
[----:B------:R-:W-:Y:S02]  /*2a5c0*/  FFMA.FTZ R25, R28, R15, -R10 ;  /* 0x0000000f1c197223 */ /* 0x000fe4000001080a */
[----:B------:R-:W-:Y:S02]  /*2a5d0*/  FMUL.FTZ R10, R8, R19 ;  /* 0x00000013080a7220 */ /* 0x000fe40000410000 */
[----:B------:R-:W-:Y:S02]  /*2a5e0*/  IMAD.U32 R14, R27, 0x10000, RZ ;  /* 0x000100001b0e7824 */ /* 0x000fe400078e00ff */
[C---:B------:R-:W-:Y:S01]  /*2a5f0*/  IMAD.U32 R13, R23.reuse, 0x10000, RZ ;  /* 0x00010000170d7824 */ /* 0x040fe200078e00ff */
[----:B------:R-:W-:Y:S01]  /*2a600*/  LOP3.LUT R23, R23, 0xffff0000, RZ, 0xc0, !PT ;  /* 0xffff000017177812 */ /* 0x000fe200078ec0ff */
[----:B------:R-:W-:Y:S02]  /*2a610*/  FFMA.FTZ R24, R28, R32, R9 ;  /* 0x000000201c187223 */ /* 0x000fe40000010009 */
[----:B------:R-:W-:-:S02]  /*2a620*/  FMUL.FTZ R9, R8, R11 ;  /* 0x0000000b08097220 */ /* 0x000fc40000410000 */
[----:B------:R-:W-:Y:S02]  /*2a630*/  FFMA.FTZ R15, R21, R11, -R10 ;  /* 0x0000000b150f7223 */ /* 0x000fe4000001080a */
[C---:B------:R-:W-:Y:S01]  /*2a640*/  IMAD.U32 R28, R22.reuse, 0x10000, RZ ;  /* 0x00010000161c7824 */ /* 0x040fe200078e00ff */
[----:B------:R-:W-:Y:S01]  /*2a650*/  LOP3.LUT R22, R22, 0xffff0000, RZ, 0xc0, !PT ;  /* 0xffff000016167812 */ /* 0x000fe200078ec0ff */
[----:B------:R-:W-:Y:S02]  /*2a660*/  IMAD.U32 R11, R26, 0x10000, RZ ;  /* 0x000100001a0b7824 */ /* 0x000fe400078e00ff */
[C---:B------:R-:W-:Y:S02]  /*2a670*/  FMUL.FTZ R8, R6.reuse, R13 ;  /* 0x0000000d06087220 */ /* 0x040fe40000410000 */
[----:B------:R-:W-:Y:S02]  /*2a680*/  FMUL.FTZ R10, R6, R14 ;  /* 0x0000000e060a7220 */ /* 0x000fe40000410000 */
[----:B------:R-:W-:-:S02]  /*2a690*/  FMUL.FTZ R6, R3, R28 ;  /* 0x0000001c03067220 */ /* 0x000fc40000410000 */
[C---:B------:R-:W-:Y:S02]  /*2a6a0*/  FFMA.FTZ R14, R20.reuse, R14, -R8 ;  /* 0x0000000e140e7223 */ /* 0x040fe40000010808 */
[----:B------:R-:W-:Y:S01]  /*2a6b0*/  FFMA.FTZ R10, R20, R13, R10 ;  /* 0x0000000d140a7223 */ /* 0x000fe2000001000a */
[----:B------:R-:W-:Y:S01]  /*2a6c0*/  LOP3.LUT R20, R27, 0xffff0000, RZ, 0xc0, !PT ;  /* 0xffff00001b147812 */ /* 0x000fe200078ec0ff */
[----:B------:R-:W-:Y:S02]  /*2a6d0*/  FMUL.FTZ R3, R3, R11 ;  /* 0x0000000b03037220 */ /* 0x000fe40000410000 */
[----:B------:R-:W-:Y:S01]  /*2a6e0*/  FFMA.FTZ R9, R21, R19, R9 ;  /* 0x0000001315097223 */ /* 0x000fe20000010009 */
[----:B------:R-:W-:Y:S01]  /*2a6f0*/  LOP3.LUT R19, R26, 0xffff0000, RZ, 0xc0, !PT ;  /* 0xffff00001a137812 */ /* 0x000fe200078ec0ff */
[C---:B------:R-:W-:Y:S02]  /*2a700*/  FFMA.FTZ R13, R16.reuse, R11, -R6 ;  /* 0x0000000b100d7223 */ /* 0x040fe40000010806 */
[----:B------:R-:W-:Y:S01]  /*2a710*/  FFMA.FTZ R11, R16, R28, R3 ;  /* 0x0000001c100b7223 */ /* 0x000fe20000010003 */
[----:B------:R-:W-:Y:S01]  /*2a720*/  F2FP.BF16.PACK_AB R16, R30, R41 ;  /* 0x000000291e10723e */ /* 0x000fe200000010ff */
[C---:B------:R-:W-:Y:S01]  /*2a730*/  FMUL.FTZ R3, R4.reuse, R23 ;  /* 0x0000001704037220 */ /* 0x040fe20000410000 */
[----:B------:R-:W-:Y:S01]  /*2a740*/  F2FP.BF16.PACK_AB R9, R9, R24 ;  /* 0x000000180909723e */ /* 0x000fe200000010ff */
[----:B------:R-:W-:-:S02]  /*2a750*/  FMUL.FTZ R4, R4, R20 ;  /* 0x0000001404047220 */ /* 0x000fc40000410000 */
[C---:B------:R-:W-:Y:S02]  /*2a760*/  FMUL.FTZ R6, R2.reuse, R22 ;  /* 0x0000001602067220 */ /* 0x040fe40000410000 */
[----:B------:R-:W-:Y:S02]  /*2a770*/  FMUL.FTZ R8, R2, R19 ;  /* 0x0000001302087220 */ /* 0x000fe40000410000 */
[C---:B------:R-:W-:Y:S02]  /*2a780*/  FFMA.FTZ R3, R17.reuse, R20, -R3 ;  /* 0x0000001411037223 */ /* 0x040fe40000010803 */
[----:B------:R-:W-:Y:S01]  /*2a790*/  FFMA.FTZ R2, R17, R23, R4 ;  /* 0x0000001711027223 */ /* 0x000fe20000010004 */
[----:B------:R-:W-:Y:S01]  /*2a7a0*/  F2FP.BF16.PACK_AB R17, R15, R25 ;  /* 0x000000190f11723e */ /* 0x000fe200000010ff */
[C---:B------:R-:W-:Y:S02]  /*2a7b0*/  FFMA.FTZ R6, R18.reuse, R19, -R6 ;  /* 0x0000001312067223 */ /* 0x040fe40000010806 */
[----:B------:R-:W-:Y:S01]  /*2a7c0*/  FFMA.FTZ R4, R18, R22, R8 ;  /* 0x0000001612047223 */ /* 0x000fe20000010008 */
[----:B------:R-:W-:-:S02]  /*2a7d0*/  F2FP.BF16.PACK_AB R18, R3, R14 ;  /* 0x0000000e0312723e */ /* 0x000fc400000010ff */
[----:B------:R-:W-:Y:S02]  /*2a7e0*/  F2FP.BF16.PACK_AB R19, R6, R13 ;  /* 0x0000000d0613723e */ /* 0x000fe400000010ff */
[----:B------:R-:W-:Y:S02]  /*2a7f0*/  F2FP.BF16.PACK_AB R8, R29, R33 ;  /* 0x000000211d08723e */ /* 0x000fe400000010ff */
[----:B------:R-:W-:Y:S01]  /*2a800*/  F2FP.BF16.PACK_AB R10, R2, R10 ;  /* 0x0000000a020a723e */ /* 0x000fe200000010ff */
[----:B------:R1:W-:Y:S01]  /*2a810*/  ST.E.128 [R36.64], R16 ;  /* 0x0000001024007985 */ /* 0x0003e2000c101d04 */
[----:B------:R-:W-:-:S05]  /*2a820*/  F2FP.BF16.PACK_AB R11, R4, R11 ;  /* 0x0000000b040b723e */ /* 0x000fca00000010ff */
[----:B------:R1:W-:Y:S02]  /*2a830*/  ST.E.128 [R34.64], R8 ;  /* 0x0000000822007985 */ /* 0x0003e4000c101d04 */
.L_x_2656:
[----:B------:R-:W-:Y:S05]  /*2a840*/  BSYNC B0 ;  /* 0x0000000000007941 */ /* 0x000fea0003800000 */
.L_x_2655:
        /* <DEDUP_REMOVED lines=9> */
[----:B------:R-:W-:-:S02]  /*2a8e0*/  LEA.HI R6, R6, R43, RZ, 0x3 ;  /* 0x0000002b06067211 */ /* 0x000fc400078f18ff */
[----:B------:R-:W-:Y:S01]  /*2a8f0*/  LOP3.LUT R2, R9, 0x1c0, RZ, 0xc0, !PT ;  /* 0x000001c009027812 */ /* 0x000fe200078ec0ff */
[----:B------:R-:W-:Y:S01]  /*2a900*/  IMAD.SHL.U32 R9, R3, 0x80, RZ ;  /* 0x0000008003097824 */ /* 0x000fe200078e00ff */
[----:B------:R-:W-:Y:S01]  /*2a910*/  LEA.HI R3, R0, R8, RZ, 0x1d ;  /* 0x0000000800037211 */ /* 0x000fe200078fe8ff */
[----:B------:R-:W-:Y:S01]  /*2a920*/  IMAD.SHL.U32 R10, R6, 0x40, RZ ;  /* 0x00000040060a7824 */ /* 0x000fe200078e00ff */
[----:B------:R-:W-:Y:S02]  /*2a930*/  LOP3.LUT R8, R2, 0x38, R4, 0xf8, !PT ;  /* 0x0000003802087812 */ /* 0x000fe400078ef804 */
[----:B------:R-:W-:Y:S02]  /*2a940*/  SHF.R.U32.HI R13, RZ, 0x3, R2 ;  /* 0x00000003ff0d7819 */ /* 0x000fe40000011602 */
[----:B------:R-:W-:Y:S02]  /*2a950*/  SHF.R.S32.HI R6, RZ, 0x1f, R3 ;  /* 0x0000001fff067819 */ /* 0x000fe40000011403 */
[----:B------:R-:W-:-:S02]  /*2a960*/  LOP3.LUT R11, R9, 0xffffe000, RZ, 0xc0, !PT ;  /* 0xffffe000090b7812 */ /* 0x000fc400078ec0ff */
[----:B------:R-:W-:Y:S01]  /*2a970*/  LOP3.LUT R9, R8, R13, RZ, 0x3c, !PT ;  /* 0x0000000d08097212 */ /* 0x000fe200078e3cff */
[----:B------:R-:W-:Y:S01]  /*2a980*/  IMAD.SHL.U32 R8, R3, 0x8, RZ ;  /* 0x0000000803087824 */ /* 0x000fe200078e00ff */
[----:B------:R-:W-:Y:S02]  /*2a990*/  LEA.HI R3, R6, R3, RZ, 0x3 ;  /* 0x0000000306037211 */ /* 0x000fe400078f18ff */
[----:B------:R-:W-:Y:S02]  /*2a9a0*/  LOP3.LUT R4, R10, 0xfffffe00, RZ, 0xc0, !PT ;  /* 0xfffffe000a047812 */ /* 0x000fe400078ec0ff */
[----:B------:R-:W-:Y:S01]  /*2a9b0*/  LOP3.LUT R6, R2, 0x38, R8, 0xf8, !PT ;  /* 0x0000003802067812 */ /* 0x000fe200078ef808 */
[----:B------:R-:W-:Y:S01]  /*2a9c0*/  IMAD.SHL.U32 R2, R3, 0x400, RZ ;  /* 0x0000040003027824 */ /* 0x000fe200078e00ff */
[----:B------:R-:W-:Y:S02]  /*2a9d0*/  IADD3 R9, R9, R11, R4 ;  /* 0x0000000b09097210 */ /* 0x000fe40007ffe004 */
[----:B------:R-:W-:-:S02]  /*2a9e0*/  LOP3.LUT R3, R6, R13, RZ, 0x3c, !PT ;  /* 0x0000000d06037212 */ /* 0x000fc400078e3cff */
        /* <DEDUP_REMOVED lines=96> */
.L_x_2654:
[----:B------:R-:W-:Y:S05]  /*2aff0*/  BSYNC B1 ;  /* 0x0000000000017941 */ /* 0x000fea0003800000 */
.L_x_2653:
[----:B------:R-:W-:Y:S01]  /*2b000*/  IADD3 R4, R78, 0x60, RZ ;  /* 0x000000604e047810 */ /* 0x000fe20007ffe0ff */
[----:B-1----:R-:W-:Y:S02]  /*2b010*/  IMAD.MOV.U32 R2, RZ, RZ, R130 ;  /* 0x000000ffff027224 */ /* 0x002fe400078e0082 */
[----:B------:R-:W-:Y:S01]  /*2b020*/  IMAD.MOV.U32 R3, RZ, RZ, 0x0 ;  /* 0x00000000ff037424 */ /* 0x000fe200078e00ff */
[----:B------:R-:W-:-:S13]  /*2b030*/  ISETP.GE.AND P0, PT, R4, R77, PT ;  /* 0x0000004d0400720c */ /* 0x000fda0003f06270 */
[----:B------:R-:W-:Y:S05]  /*2b040*/  @P0 RET.REL.NODEC R2 `(_ZN7cutlass13device_kernelIN5flash19enable_sm80_to_sm89INS1_16FlashAttnFwdSm80INS1_25CollectiveMainloopFwdSm80ILi8ELi1ELb0EN4cute5tupleIJNS5_1CILi128EEENS7_ILi48EEENS7_ILi256EEEEEELi256ENS_10bfloat16_tEfNS_4arch4Sm80ELb0ELb1ELb0ELb1ELb1ELb1ELb1ELb1EEENS1_21CollectiveEpilogueFwdINS6_IJS8_SA_S9_EEENS6_IJNS7_ILi1EEESI_SI_EEESC_SE_Li256ELb1ELb1ELb1ELb0EEENS1_36VarlenDynamicPersistentTileSchedulerILi128ELi48ELi256ELi256ELb1ELb1ELb0ELb1ELb0ELb1EEEEEEEEEvNT_6ParamsE) ;  /* 0xfffd4fb002000950 */ /* 0x000fea0003c3ffff */
[----:B------:R-:W-:Y:S01]  /*2b050*/  ISETP.GE.AND P0, PT, R42, R0, PT ;  /* 0x000000002a00720c */ /* 0x000fe20003f06270 */
[----:B------:R-:W-:-:S12]  /*2b060*/  BSSY B0, `(.L_x_2657) ;  /* 0x0000072000007945 */ /* 0x000fd80003800000 */
[----:B------:R-:W-:Y:S05]  /*2b070*/  @P0 BRA `(.L_x_2658) ;  /* 0x0000070000000947 */ /* 0x000fea0003800000 */
[----:B------:R-:W-:Y:S01]  /*2b080*/  SHF.R.S32.HI R3, RZ, 0x1f, R4 ;  /* 0x0000001fff037819 */ /* 0x000fe20000011404 */
        /* <DEDUP_REMOVED lines=23> */
[----:B------:R-:W-:Y:S02]  /*2b200*/  SHF.R.U32.HI R15, RZ, 0x10, R85 ;  /* 0x00000010ff0f7819 */ /* 0x000fe40000011655 */
[----:B------:R-:W-:Y:S02]  /*2b210*/  PRMT R25, R79, 0x5432, R14 ;  /* 0x000054324f197816 */ /* 0x000fe4000000000e */
[----:B------:R-:W-:Y:S02]  /*2b220*/  SHF.R.U64 R6, R62, 0x10, R63 ;  /* 0x000000103e067819 */ /* 0x000fe4000000123f */
[----:B------:R-:W-:Y:S01]  /*2b230*/  PRMT R32, R119, 0x5432, R2 ;  /* 0x0000543277207816 */ /* 0x000fe20000000002 */
[----:B------:R-:W-:Y:S01]  /*2b240*/  IMAD.U32 R33, R25, 0x10000, RZ ;  /* 0x0001000019217824 */ /* 0x000fe200078e00ff */
[----:B------:R-:W-:-:S02]  /*2b250*/  PRMT R24, R79, 0x5410, R15 ;  /* 0x000054104f187816 */ /* 0x000fc4000000000f */
[----:B------:R-:W-:Y:S02]  /*2b260*/  SHF.R.U32.HI R3, RZ, 0x10, R61 ;  /* 0x00000010ff037819 */ /* 0x000fe4000001163d */
[C---:B------:R-:W-:Y:S02]  /*2b270*/  PRMT R27, R120.reuse, 0x5432, R6 ;  /* 0x00005432781b7816 */ /* 0x040fe40000000006 */
[----:B------:R-:W-:Y:S02]  /*2b280*/  SHF.R.U32.HI R13, RZ, 0x10, R63 ;  /* 0x00000010ff0d7819 */ /* 0x000fe4000001163f */
[----:B------:R-:W-:Y:S02]  /*2b290*/  PRMT R28, R119, 0x5410, R3 ;  /* 0x00005410771c7816 */ /* 0x000fe40000000003 */
[----:B------:R-:W-:Y:S02]  /*2b2a0*/  LOP3.LUT R25, R25, 0xffff0000, RZ, 0xc0, !PT ;  /* 0xffff000019197812 */ /* 0x000fe400078ec0ff */
[----:B------:R-:W-:-:S02]  /*2b2b0*/  PRMT R26, R120, 0x5410, R13 ;  /* 0x00005410781a7816 */ /* 0x000fc4000000000d */
[--C-:B------:R-:W-:Y:S02]  /*2b2c0*/  SHF.R.U64 R23, R86, 0x10, R87.reuse ;  /* 0x0000001056177819 */ /* 0x100fe40000001257 */
[----:B------:R-:W-:Y:S02]  /*2b2d0*/  SHF.R.U32.HI R22, RZ, 0x10, R87 ;  /* 0x00000010ff167819 */ /* 0x000fe40000011657 */
[----:B------:R-:W-:Y:S02]  /*2b2e0*/  LOP3.LUT R41, R24, 0xffff0000, RZ, 0xc0, !PT ;  /* 0xffff000018297812 */ /* 0x000fe400078ec0ff */
[C---:B------:R-:W-:Y:S02]  /*2b2f0*/  PRMT R23, R118.reuse, 0x5432, R23 ;  /* 0x0000543276177816 */ /* 0x040fe40000000017 */
        /* <DEDUP_REMOVED lines=14> */
[----:B------:R-:W-:Y:S01]  /*2b3e0*/  LOP3.LUT R2, R11, 0xffff0000, RZ, 0xc0, !PT ;  /* 0xffff00000b027812 */ /* 0x000fe200078ec0ff */
[----:B------:R-:W-:-:S02]  /*2b3f0*/  FMUL.FTZ R10, R15, R33 ;  /* 0x000000210f0a7220 */ /* 0x000fc40000410000 */
[----:B------:R-:W-:Y:S02]  /*2b400*/  IMAD.U32 R3, R11, 0x10000, RZ ;  /* 0x000100000b037824 */ /* 0x000fe400078e00ff */
[-C--:B------:R-:W-:Y:S02]  /*2b410*/  FMUL.FTZ R11, R15, R19.reuse ;  /* 0x000000130f0b7220 */ /* 0x080fe40000410000 */
[----:B------:R-:W-:Y:S01]  /*2b420*/  FFMA.FTZ R40, R31, R19, -R10 ;  /* 0x000000131f287223 */ /* 0x000fe2000001080a */
[----:B------:R-:W-:Y:S01]  /*2b430*/  LOP3.LUT R19, R32, 0xffff0000, RZ, 0xc0, !PT ;  /* 0xffff000020137812 */ /* 0x000fe200078ec0ff */
[C---:B------:R-:W-:Y:S01]  /*2b440*/  IMAD.U32 R13, R9.reuse, 0x10000, RZ ;  /* 0x00010000090d7824 */ /* 0x040fe200078e00ff */
[----:B------:R-:W-:Y:S01]  /*2b450*/  LOP3.LUT R9, R9, 0xffff0000, RZ, 0xc0, !PT ;  /* 0xffff000009097812 */ /* 0x000fe200078ec0ff */
[----:B------:R-:W-:Y:S02]  /*2b460*/  IMAD.U32 R32, R24, 0x10000, RZ ;  /* 0x0001000018207824 */ /* 0x000fe400078e00ff */
[----:B------:R-:W-:-:S02]  /*2b470*/  FMUL.FTZ R10, R14, R25 ;  /* 0x000000190e0a7220 */ /* 0x000fc40000410000 */
[----:B------:R-:W-:Y:S02]  /*2b480*/  IMAD.U32 R15, R28, 0x10000, RZ ;  /* 0x000100001c0f7824 */ /* 0x000fe400078e00ff */
[----:B------:R-:W-:Y:S02]  /*2b490*/  FFMA.FTZ R33, R31, R33, R11 ;  /* 0x000000211f217223 */ /* 0x000fe4000001000b */
[-C--:B------:R-:W-:Y:S02]  /*2b4a0*/  FMUL.FTZ R14, R14, R19.reuse ;  /* 0x000000130e0e7220 */ /* 0x080fe40000410000 */
[----:B------:R-:W-:Y:S02]  /*2b4b0*/  FFMA.FTZ R31, R30, R19, -R10 ;  /* 0x000000131e1f7223 */ /* 0x000fe4000001080a */
[C---:B------:R-:W-:Y:S02]  /*2b4c0*/  FMUL.FTZ R11, R13.reuse, R32 ;  /* 0x000000200d0b7220 */ /* 0x040fe40000410000 */
[----:B------:R-:W-:-:S02]  /*2b4d0*/  FMUL.FTZ R10, R13, R15 ;  /* 0x0000000f0d0a7220 */ /* 0x000fc40000410000 */
[----:B------:R-:W-:Y:S02]  /*2b4e0*/  FFMA.FTZ R30, R30, R25, R14 ;  /* 0x000000191e1e7223 */ /* 0x000fe4000001000e */
[C---:B------:R-:W-:Y:S01]  /*2b4f0*/  FFMA.FTZ R25, R29.reuse, R15, -R11 ;  /* 0x0000000f1d197223 */ /* 0x040fe2000001080b */
[----:B------:R-:W-:Y:S01]  /*2b500*/  LOP3.LUT R11, R28, 0xffff0000, RZ, 0xc0, !PT ;  /* 0xffff00001c0b7812 */ /* 0x000fe200078ec0ff */
[----:B------:R-:W-:Y:S02]  /*2b510*/  FFMA.FTZ R24, R29, R32, R10 ;  /* 0x000000201d187223 */ /* 0x000fe4000001000a */
[----:B------:R-:W-:Y:S02]  /*2b520*/  FMUL.FTZ R10, R9, R41 ;  /* 0x00000029090a7220 */ /* 0x000fe40000410000 */
[----:B------:R-:W-:Y:S02]  /*2b530*/  IMAD.U32 R15, R27, 0x10000, RZ ;  /* 0x000100001b0f7824 */ /* 0x000fe400078e00ff */
[C---:B------:R-:W-:Y:S01]  /*2b540*/  IMAD.U32 R13, R23.reuse, 0x10000, RZ ;  /* 0x00010000170d7824 */ /* 0x040fe200078e00ff */
[----:B------:R-:W-:Y:S01]  /*2b550*/  LOP3.LUT R23, R23, 0xffff0000, RZ, 0xc0, !PT ;  /* 0xffff000017177812 */ /* 0x000fe200078ec0ff */
[C---:B------:R-:W-:Y:S01]  /*2b560*/  IMAD.U32 R28, R22.reuse, 0x10000, RZ ;  /* 0x00010000161c7824 */ /* 0x040fe200078e00ff */
[----:B------:R-:W-:Y:S01]  /*2b570*/  LOP3.LUT R22, R22, 0xffff0000, RZ, 0xc0, !PT ;  /* 0xffff000016167812 */ /* 0x000fe200078ec0ff */
[----:B------:R-:W-:-:S02]  /*2b580*/  FMUL.FTZ R9, R9, R11 ;  /* 0x0000000b09097220 */ /* 0x000fc40000410000 */
[----:B------:R-:W-:Y:S02]  /*2b590*/  FFMA.FTZ R19, R21, R11, -R10 ;  /* 0x0000000b15137223 */ /* 0x000fe4000001080a */
[----:B------:R-:W-:Y:S02]  /*2b5a0*/  IMAD.U32 R14, R26, 0x10000, RZ ;  /* 0x000100001a0e7824 */ /* 0x000fe400078e00ff */
[C---:B------:R-:W-:Y:S02]  /*2b5b0*/  FMUL.FTZ R11, R8.reuse, R13 ;  /* 0x0000000d080b7220 */ /* 0x040fe40000410000 */
[----:B------:R-:W-:Y:S02]  /*2b5c0*/  FMUL.FTZ R10, R8, R15 ;  /* 0x0000000f080a7220 */ /* 0x000fe40000410000 */
[----:B------:R-:W-:Y:S02]  /*2b5d0*/  FMUL.FTZ R8, R3, R28 ;  /* 0x0000001c03087220 */ /* 0x000fe40000410000 */
[----:B------:R-:W-:Y:S01]  /*2b5e0*/  FFMA.FTZ R9, R21, R41, R9 ;  /* 0x0000002915097223 */ /* 0x000fe20000010009 */
[----:B------:R-:W-:Y:S01]  /*2b5f0*/  LOP3.LUT R21, R27, 0xffff0000, RZ, 0xc0, !PT ;  /* 0xffff00001b157812 */ /* 0x000fe200078ec0ff */
[----:B------:R-:W-:-:S02]  /*2b600*/  FMUL.FTZ R3, R3, R14 ;  /* 0x0000000e03037220 */ /* 0x000fc40000410000 */
[C---:B------:R-:W-:Y:S01]  /*2b610*/  FFMA.FTZ R15, R20.reuse, R15, -R11 ;  /* 0x0000000f140f7223 */ /* 0x040fe2000001080b */
[----:B------:R-:W-:Y:S01]  /*2b620*/  F2FP.BF16.PACK_AB R9, R9, R24 ;  /* 0x000000180909723e */ /* 0x000fe200000010ff */
[----:B------:R-:W-:Y:S01]  /*2b630*/  FFMA.FTZ R10, R20, R13, R10 ;  /* 0x0000000d140a7223 */ /* 0x000fe2000001000a */
[----:B------:R-:W-:Y:S01]  /*2b640*/  LOP3.LUT R20, R26, 0xffff0000, RZ, 0xc0, !PT ;  /* 0xffff00001a147812 */ /* 0x000fe200078ec0ff */
[----:B------:R-:W-:Y:S02]  /*2b650*/  FFMA.FTZ R13, R16, R28, R3 ;  /* 0x0000001c100d7223 */ /* 0x000fe40000010003 */
[----:B------:R-:W-:Y:S02]  /*2b660*/  FMUL.FTZ R3, R6, R23 ;  /* 0x0000001706037220 */ /* 0x000fe40000410000 */
[----:B------:R-:W-:Y:S01]  /*2b670*/  FFMA.FTZ R14, R16, R14, -R8 ;  /* 0x0000000e100e7223 */ /* 0x000fe20000010808 */
[----:B------:R-:W-:Y:S01]  /*2b680*/  F2FP.BF16.PACK_AB R16, R31, R40 ;  /* 0x000000281f10723e */ /* 0x000fe200000010ff */
[----:B------:R-:W-:-:S02]  /*2b690*/  FMUL.FTZ R6, R6, R21 ;  /* 0x0000001506067220 */ /* 0x000fc40000410000 */
[C---:B------:R-:W-:Y:S02]  /*2b6a0*/  FMUL.FTZ R11, R2.reuse, R22 ;  /* 0x00000016020b7220 */ /* 0x040fe40000410000 */
[-C--:B------:R-:W-:Y:S02]  /*2b6b0*/  FMUL.FTZ R8, R2, R20.reuse ;  /* 0x0000001402087220 */ /* 0x080fe40000410000 */
        /* <DEDUP_REMOVED lines=12> */
.L_x_2658:
[----:B------:R-:W-:Y:S05]  /*2b780*/  BSYNC B0 ;  /* 0x0000000000007941 */ /* 0x000fea0003800000 */
.L_x_2657:
[----:B------:R-:W-:Y:S01]  /*2b790*/  IADD3 R6, R42, 0x40, RZ ;  /* 0x000000402a067810 */ /* 0x000fe20007ffe0ff */
[----:B------:R-:W-:Y:S02]  /*2b7a0*/  IMAD.MOV.U32 R2, RZ, RZ, R130 ;  /* 0x000000ffff027224 */ /* 0x000fe400078e0082 */
[----:B------:R-:W-:Y:S01]  /*2b7b0*/  IMAD.MOV.U32 R3, RZ, RZ, 0x0 ;  /* 0x00000000ff037424 */ /* 0x000fe200078e00ff */
[----:B------:R-:W-:-:S13]  /*2b7c0*/  ISETP.GE.AND P0, PT, R6, R0, PT ;  /* 0x000000000600720c */ /* 0x000fda0003f06270 */
[----:B------:R-:W-:Y:S05]  /*2b7d0*/  @P0 RET.REL.NODEC R2 `(_ZN7cutlass13device_kernelIN5flash19enable_sm80_to_sm89INS1_16FlashAttnFwdSm80INS1_25CollectiveMainloopFwdSm80ILi8ELi1ELb0EN4cute5tupleIJNS5_1CILi128EEENS7_ILi48EEENS7_ILi256EEEEEELi256ENS_10bfloat16_tEfNS_4arch4Sm80ELb0ELb1ELb0ELb1ELb1ELb1ELb1ELb1EEENS1_21CollectiveEpilogueFwdINS6_IJS8_SA_S9_EEENS6_IJNS7_ILi1EEESI_SI_EEESC_SE_Li256ELb1ELb1ELb1ELb0EEENS1_36VarlenDynamicPersistentTileSchedulerILi128ELi48ELi256ELi256ELb1ELb1ELb0ELb1ELb0ELb1EEEEEEEEEvNT_6ParamsE) ;  /* 0xfffd482002000950 */ /* 0x000fea0003c3ffff */
[----:B------:R-:W-:Y:S01]  /*2b7e0*/  SHF.R.S32.HI R2, RZ, 0x1f, R6 ;  /* 0x0000001fff027819 */ /* 0x000fe20000011406 */
[----:B-1----:R-:W-:Y:S01]  /*2b7f0*/  IMAD.SHL.U32 R9, R4, 0x40, RZ ;  /* 0x0000004004097824 */ /* 0x002fe200078e00ff */
[----:B------:R-:W-:Y:S02]  /*2b800*/  SHF.R.S32.HI R10, RZ, 0x1f, R4 ;  /* 0x0000001fff0a7819 */ /* 0x000fe40000011404 */
[CC--:B------:R-:W-:Y:S02]  /*2b810*/  LEA.HI R3, R2.reuse, R6.reuse, RZ, 0x3 ;  /* 0x0000000602037211 */ /* 0x0c0fe400078f18ff */
[----:B------:R-:W-:Y:S02]  /*2b820*/  LEA.HI R6, R2, R6, RZ, 0x6 ;  /* 0x0000000602067211 */ /* 0x000fe400078f30ff */
[----:B------:R-:W-:Y:S02]  /*2b830*/  SHF.R.S32.HI R8, RZ, 0x3, R3 ;  /* 0x00000003ff087819 */ /* 0x000fe40000011403 */
[----:B------:R-:W-:-:S02]  /*2b840*/  LOP3.LUT R2, R9, 0x1c0, RZ, 0xc0, !PT ;  /* 0x000001c009027812 */ /* 0x000fc400078ec0ff */
[----:B------:R-:W-:Y:S01]  /*2b850*/  LEA.HI R9, R10, R4, RZ, 0x3 ;  /* 0x000000040a097211 */ /* 0x000fe200078f18ff */
[----:B------:R-:W-:Y:S01]  /*2b860*/  IMAD.SHL.U32 R4, R6, 0x80, RZ ;  /* 0x0000008006047824 */ /* 0x000fe200078e00ff */
[----:B------:R-:W-:Y:S02]  /*2b870*/  LEA.HI R0, R0, R8, RZ, 0x1d ;  /* 0x0000000800007211 */ /* 0x000fe400078fe8ff */
[----:B------:R-:W-:Y:S01]  /*2b880*/  LOP3.LUT R6, R2, 0x38, R3, 0xf8, !PT ;  /* 0x0000003802067812 */ /* 0x000fe200078ef803 */
[----:B------:R-:W-:Y:S01]  /*2b890*/  IMAD.SHL.U32 R3, R9, 0x40, RZ ;  /* 0x0000004009037824 */ /* 0x000fe200078e00ff */
[----:B------:R-:W-:Y:S02]  /*2b8a0*/  SHF.R.S32.HI R8, RZ, 0x1f, R0 ;  /* 0x0000001fff087819 */ /* 0x000fe40000011400 */
[----:B------:R-:W-:Y:S01]  /*2b8b0*/  LOP3.LUT R9, R4, 0xffffe000, RZ, 0xc0, !PT ;  /* 0xffffe00004097812 */ /* 0x000fe200078ec0ff */
[----:B------:R-:W-:Y:S01]  /*2b8c0*/  IMAD.SHL.U32 R4, R0, 0x8, RZ ;  /* 0x0000000800047824 */ /* 0x000fe200078e00ff */
[----:B------:R-:W-:-:S02]  /*2b8d0*/  LEA.HI R0, R8, R0, RZ, 0x3 ;  /* 0x0000000008007211 */ /* 0x000fc400078f18ff */
[----:B------:R-:W-:Y:S02]  /*2b8e0*/  SHF.R.U32.HI R10, RZ, 0x3, R2 ;  /* 0x00000003ff0a7819 */ /* 0x000fe40000011602 */
[----:B------:R-:W-:Y:S01]  /*2b8f0*/  LOP3.LUT R2, R2, 0x38, R4, 0xf8, !PT ;  /* 0x0000003802027812 */ /* 0x000fe200078ef804 */
[----:B------:R-:W-:Y:S01]  /*2b900*/  IMAD.SHL.U32 R0, R0, 0x400, RZ ;  /* 0x0000040000007824 */ /* 0x000fe200078e00ff */
[----:B------:R-:W-:Y:S02]  /*2b910*/  LOP3.LUT R3, R3, 0xfffffe00, RZ, 0xc0, !PT ;  /* 0xfffffe0003037812 */ /* 0x000fe400078ec0ff */
[-C--:B------:R-:W-:Y:S02]  /*2b920*/  LOP3.LUT R6, R6, R10.reuse, RZ, 0x3c, !PT ;  /* 0x0000000a06067212 */ /* 0x080fe400078e3cff */
[----:B------:R-:W-:Y:S02]  /*2b930*/  LOP3.LUT R2, R2, R10, RZ, 0x3c, !PT ;  /* 0x0000000a02027212 */ /* 0x000fe400078e3cff */
[----:B------:R-:W-:-:S02]  /*2b940*/  LOP3.LUT R0, R0, 0xffffe000, RZ, 0xc0, !PT ;  /* 0xffffe00000007812 */ /* 0x000fc400078ec0ff */
        /* <DEDUP_REMOVED lines=8> */
[----:B------:R-:W-:-:S02]  /*2b9d0*/  PRMT R23, R121, 0x5432, R6 ;  /* 0x0000543279177816 */ /* 0x000fc40000000006 */
[----:B------:R-:W-:Y:S02]  /*2b9e0*/  PRMT R30, R123, 0x5432, R0 ;  /* 0x000054327b1e7816 */ /* 0x000fe40000000000 */
[----:B------:R-:W-:Y:S01]  /*2b9f0*/  SHF.R.U32.HI R4, RZ, 0x10, R95 ;  /* 0x00000010ff047819 */ /* 0x000fe2000001165f */
[----:B------:R-:W-:Y:S01]  /*2ba00*/  IMAD.U32 R31, R23, 0x10000, RZ ;  /* 0x00010000171f7824 */ /* 0x000fe200078e00ff */
[----:B------:R-:W-:Y:S02]  /*2ba10*/  SHF.R.U32.HI R22, RZ, 0x10, R89 ;  /* 0x00000010ff167819 */ /* 0x000fe40000011659 */
[----:B------:R-:W-:Y:S02]  /*2ba20*/  SHF.R.U32.HI R2, RZ, 0x10, R93 ;  /* 0x00000010ff027819 */ /* 0x000fe4000001165d */
[----:B----4-:R-:W-:Y:S02]  /*2ba30*/  PRMT R24, R124, 0x5410, R4 ;  /* 0x000054107c187816 */ /* 0x010fe40000000004 */
[----:B------:R-:W-:-:S02]  /*2ba40*/  SHF.R.U64 R3, R94, 0x10, R95 ;  /* 0x000000105e037819 */ /* 0x000fc4000000125f */
[----:B------:R-:W-:Y:S02]  /*2ba50*/  PRMT R22, R121, 0x5410, R22 ;  /* 0x0000541079167816 */ /* 0x000fe40000000016 */
[----:B------:R-:W-:Y:S02]  /*2ba60*/  PRMT R29, R123, 0x5410, R2 ;  /* 0x000054107b1d7816 */ /* 0x000fe40000000002 */
[----:B------:R-:W-:Y:S02]  /*2ba70*/  LOP3.LUT R23, R23, 0xffff0000, RZ, 0xc0, !PT ;  /* 0xffff000017177812 */ /* 0x000fe400078ec0ff */
[----:B------:R-:W-:Y:S02]  /*2ba80*/  PRMT R25, R124, 0x5432, R3 ;  /* 0x000054327c197816 */ /* 0x000fe40000000003 */
[--C-:B------:R-:W-:Y:S02]  /*2ba90*/  SHF.R.U64 R21, R90, 0x10, R91.reuse ;  /* 0x000000105a157819 */ /* 0x100fe4000000125b */
[----:B------:R-:W-:-:S02]  /*2baa0*/  SHF.R.U32.HI R20, RZ, 0x10, R91 ;  /* 0x00000010ff147819 */ /* 0x000fc4000001165b */
[----:B------:R-:W-:Y:S02]  /*2bab0*/  LOP3.LUT R36, R22, 0xffff0000, RZ, 0xc0, !PT ;  /* 0xffff000016247812 */ /* 0x000fe400078ec0ff */
[C---:B------:R-:W-:Y:S02]  /*2bac0*/  PRMT R21, R122.reuse, 0x5432, R21 ;  /* 0x000054327a157816 */ /* 0x040fe40000000015 */
[----:B------:R-:W-:Y:S01]  /*2bad0*/  PRMT R20, R122, 0x5410, R20 ;  /* 0x000054107a147816 */ /* 0x000fe20000000014 */
[C---:B--2---:R-:W-:Y:S01]  /*2bae0*/  IMAD.U32 R28, R16.reuse, 0x10000, RZ ;  /* 0x00010000101c7824 */ /* 0x044fe200078e00ff */
[----:B------:R-:W-:Y:S01]  /*2baf0*/  LOP3.LUT R27, R16, 0xffff0000, RZ, 0xc0, !PT ;  /* 0xffff0000101b7812 */ /* 0x000fe200078ec0ff */
[C---:B------:R-:W-:Y:S01]  /*2bb00*/  IMAD.U32 R16, R18.reuse, 0x10000, RZ ;  /* 0x0001000012107824 */ /* 0x040fe200078e00ff */
[----:B------:R-:W-:Y:S01]  /*2bb10*/  LOP3.LUT R15, R18, 0xffff0000, RZ, 0xc0, !PT ;  /* 0xffff0000120f7812 */ /* 0x000fe200078ec0ff */
[C---:B---3--:R-:W-:Y:S01]  /*2bb20*/  IMAD.U32 R13, R8.reuse, 0x10000, RZ ;  /* 0x00010000080d7824 */ /* 0x048fe200078e00ff */
[C---:B------:R-:W-:Y:S01]  /*2bb30*/  LOP3.LUT R18, R19.reuse, 0xffff0000, RZ, 0xc0, !PT ;  /* 0xffff000013127812 */ /* 0x040fe200078ec0ff */
[----:B------:R-:W-:Y:S01]  /*2bb40*/  IMAD.U32 R14, R19, 0x10000, RZ ;  /* 0x00010000130e7824 */ /* 0x000fe200078e00ff */
[----:B------:R-:W-:Y:S01]  /*2bb50*/  LOP3.LUT R6, R8, 0xffff0000, RZ, 0xc0, !PT ;  /* 0xffff000008067812 */ /* 0x000fe200078ec0ff */
[C---:B------:R-:W-:Y:S01]  /*2bb60*/  IMAD.U32 R19, R30.reuse, 0x10000, RZ ;  /* 0x000100001e137824 */ /* 0x040fe200078e00ff */
[C---:B------:R-:W-:Y:S01]  /*2bb70*/  LOP3.LUT R8, R9.reuse, 0xffff0000, RZ, 0xc0, !PT ;  /* 0xffff000009087812 */ /* 0x040fe200078ec0ff */
[----:B------:R-:W-:Y:S01]  /*2bb80*/  IMAD.U32 R4, R9, 0x10000, RZ ;  /* 0x0001000009047824 */ /* 0x000fe200078e00ff */
[----:B------:R-:W-:Y:S01]  /*2bb90*/  LOP3.LUT R30, R30, 0xffff0000, RZ, 0xc0, !PT ;  /* 0xffff00001e1e7812 */ /* 0x000fe200078ec0ff */
[C---:B------:R-:W-:Y:S01]  /*2bba0*/  FMUL.FTZ R9, R13.reuse, R31 ;  /* 0x0000001f0d097220 */ /* 0x040fe20000410000 */
[----:B------:R-:W-:Y:S01]  /*2bbb0*/  LOP3.LUT R2, R10, 0xffff0000, RZ, 0xc0, !PT ;  /* 0xffff00000a027812 */ /* 0x000fe200078ec0ff */
[----:B------:R-:W-:-:S02]  /*2bbc0*/  FMUL.FTZ R13, R13, R19 ;  /* 0x000000130d0d7220 */ /* 0x000fc40000410000 */
[----:B------:R-:W-:Y:S02]  /*2bbd0*/  FFMA.FTZ R37, R28, R19, -R9 ;  /* 0x000000131c257223 */ /* 0x000fe40000010809 */
[----:B------:R-:W-:Y:S01]  /*2bbe0*/  IMAD.U32 R3, R10, 0x10000, RZ ;  /* 0x000100000a037824 */ /* 0x000fe200078e00ff */
[C---:B------:R-:W-:Y:S01]  /*2bbf0*/  LOP3.LUT R10, R11.reuse, 0xffff0000, RZ, 0xc0, !PT ;  /* 0xffff00000b0a7812 */ /* 0x040fe200078ec0ff */
[----:B------:R-:W-:Y:S02]  /*2bc00*/  IMAD.U32 R19, R22, 0x10000, RZ ;  /* 0x0001000016137824 */ /* 0x000fe400078e00ff */
[----:B------:R-:W-:Y:S02]  /*2bc10*/  IMAD.U32 R0, R11, 0x10000, RZ ;  /* 0x000100000b007824 */ /* 0x000fe400078e00ff */
[----:B------:R-:W-:Y:S02]  /*2bc20*/  FFMA.FTZ R31, R28, R31, R13 ;  /* 0x0000001f1c1f7223 */ /* 0x000fe4000001000d */
[----:B------:R-:W-:-:S02]  /*2bc30*/  FMUL.FTZ R11, R6, R23 ;  /* 0x00000017060b7220 */ /* 0x000fc40000410000 */
[----:B------:R-:W-:Y:S02]  /*2bc40*/  IMAD.U32 R13, R29, 0x10000, RZ ;  /* 0x000100001d0d7824 */ /* 0x000fe400078e00ff */
[-C--:B------:R-:W-:Y:S02]  /*2bc50*/  FMUL.FTZ R9, R6, R30.reuse ;  /* 0x0000001e06097220 */ /* 0x080fe40000410000 */
[C---:B------:R-:W-:Y:S01]  /*2bc60*/  IMAD.U32 R26, R17.reuse, 0x10000, RZ ;  /* 0x00010000111a7824 */ /* 0x040fe200078e00ff */
[----:B------:R-:W-:Y:S01]  /*2bc70*/  LOP3.LUT R17, R17, 0xffff0000, RZ, 0xc0, !PT ;  /* 0xffff000011117812 */ /* 0x000fe200078ec0ff */
[C---:B------:R-:W-:Y:S02]  /*2bc80*/  FMUL.FTZ R6, R4.reuse, R19 ;  /* 0x0000001304067220 */ /* 0x040fe40000410000 */
[----:B------:R-:W-:Y:S02]  /*2bc90*/  FFMA.FTZ R30, R27, R30, -R11 ;  /* 0x0000001e1b1e7223 */ /* 0x000fe4000001080b */
[----:B------:R-:W-:-:S02]  /*2bca0*/  FMUL.FTZ R4, R4, R13 ;  /* 0x0000000d04047220 */ /* 0x000fc40000410000 */
[----:B------:R-:W-:Y:S02]  /*2bcb0*/  FFMA.FTZ R27, R27, R23, R9 ;  /* 0x000000171b1b7223 */ /* 0x000fe40000010009 */
[C---:B------:R-:W-:Y:S01]  /*2bcc0*/  FFMA.FTZ R23, R26.reuse, R13, -R6 ;  /* 0x0000000d1a177223 */ /* 0x040fe20000010806 */
[----:B------:R-:W-:Y:S01]  /*2bcd0*/  LOP3.LUT R13, R29, 0xffff0000, RZ, 0xc0, !PT ;  /* 0xffff00001d0d7812 */ /* 0x000fe200078ec0ff */
[----:B------:R-:W-:Y:S02]  /*2bce0*/  FFMA.FTZ R26, R26, R19, R4 ;  /* 0x000000131a1a7223 */ /* 0x000fe40000010004 */
[----:B------:R-:W-:Y:S02]  /*2bcf0*/  FMUL.FTZ R4, R8, R36 ;  /* 0x0000002408047220 */ /* 0x000fe40000410000 */
[C---:B------:R-:W-:Y:S01]  /*2bd00*/  IMAD.U32 R19, R25.reuse, 0x10000, RZ ;  /* 0x0001000019137824 */ /* 0x040fe200078e00ff */
[----:B------:R-:W-:Y:S01]  /*2bd10*/  LOP3.LUT R25, R25, 0xffff0000, RZ, 0xc0, !PT ;  /* 0xffff000019197812 */ /* 0x000fe200078ec0ff */
[C---:B------:R-:W-:Y:S01]  /*2bd20*/  IMAD.U32 R22, R21.reuse, 0x10000, RZ ;  /* 0x0001000015167824 */ /* 0x040fe200078e00ff */
[----:B------:R-:W-:Y:S01]  /*2bd30*/  LOP3.LUT R21, R21, 0xffff0000, RZ, 0xc0, !PT ;  /* 0xffff000015157812 */ /* 0x000fe200078ec0ff */
[C---:B------:R-:W-:Y:S01]  /*2bd40*/  IMAD.U32 R28, R20.reuse, 0x10000, RZ ;  /* 0x00010000141c7824 */ /* 0x040fe200078e00ff */
[----:B------:R-:W-:Y:S01]  /*2bd50*/  LOP3.LUT R20, R20, 0xffff0000, RZ, 0xc0, !PT ;  /* 0xffff000014147812 */ /* 0x000fe200078ec0ff */
[----:B------:R-:W-:-:S02]  /*2bd60*/  FMUL.FTZ R8, R8, R13 ;  /* 0x0000000d08087220 */ /* 0x000fc40000410000 */
[C---:B------:R-:W-:Y:S01]  /*2bd70*/  IMAD.U32 R11, R24.reuse, 0x10000, RZ ;  /* 0x00010000180b7824 */ /* 0x040fe200078e00ff */
[----:B------:R-:W-:Y:S01]  /*2bd80*/  LOP3.LUT R24, R24, 0xffff0000, RZ, 0xc0, !PT ;  /* 0xffff000018187812 */ /* 0x000fe200078ec0ff */
[----:B------:R-:W-:Y:S02]  /*2bd90*/  FFMA.FTZ R13, R17, R13, -R4 ;  /* 0x0000000d110d7223 */ /* 0x000fe40000010804 */
[C---:B------:R-:W-:Y:S02]  /*2bda0*/  FMUL.FTZ R6, R3.reuse, R22 ;  /* 0x0000001603067220 */ /* 0x040fe40000410000 */
[----:B------:R-:W-:Y:S02]  /*2bdb0*/  FMUL.FTZ R4, R3, R19 ;  /* 0x0000001303047220 */ /* 0x000fe40000410000 */
[C---:B------:R-:W-:Y:S02]  /*2bdc0*/  FMUL.FTZ R3, R0.reuse, R28 ;  /* 0x0000001c00037220 */ /* 0x040fe40000410000 */
[----:B------:R-:W-:-:S02]  /*2bdd0*/  FMUL.FTZ R0, R0, R11 ;  /* 0x0000000b00007220 */ /* 0x000fc40000410000 */
[----:B------:R-:W-:Y:S02]  /*2bde0*/  FFMA.FTZ R3, R14, R11, -R3 ;  /* 0x0000000b0e037223 */ /* 0x000fe40000010803 */
[----:B------:R-:W-:Y:S02]  /*2bdf0*/  FFMA.FTZ R6, R16, R19, -R6 ;  /* 0x0000001310067223 */ /* 0x000fe40000010806 */
[----:B------:R-:W-:Y:S02]  /*2be00*/  FFMA.FTZ R14, R14, R28, R0 ;  /* 0x0000001c0e0e7223 */ /* 0x000fe40000010000 */
[----:B------:R-:W-:Y:S02]  /*2be10*/  FMUL.FTZ R0, R2, R21 ;  /* 0x0000001502007220 */ /* 0x000fe40000410000 */
[----:B------:R-:W-:Y:S02]  /*2be20*/  FMUL.FTZ R19, R10, R20 ;  /* 0x000000140a137220 */ /* 0x000fe40000410000 */
[----:B------:R-:W-:-:S02]  /*2be30*/  FMUL.FTZ R2, R2, R25 ;  /* 0x0000001902027220 */ /* 0x000fc40000410000 */
[-C--:B------:R-:W-:Y:S02]  /*2be40*/  FMUL.FTZ R11, R10, R24.reuse ;  /* 0x000000180a0b7220 */ /* 0x080fe40000410000 */
[----:B------:R-:W-:Y:S02]  /*2be50*/  FFMA.FTZ R0, R15, R25, -R0 ;  /* 0x000000190f007223 */ /* 0x000fe40000010800 */
[----:B------:R-:W-:Y:S02]  /*2be60*/  FFMA.FTZ R19, R18, R24, -R19 ;  /* 0x0000001812137223 */ /* 0x000fe40000010813 */
[----:B------:R-:W-:Y:S01]  /*2be70*/  FFMA.FTZ R9, R17, R36, R8 ;  /* 0x0000002411097223 */ /* 0x000fe20000010008 */
[----:B------:R-:W-:Y:S01]  /*2be80*/  F2FP.BF16.PACK_AB R17, R13, R23 ;  /* 0x000000170d11723e */ /* 0x000fe200000010ff */
[----:B------:R-:W-:Y:S01]  /*2be90*/  FFMA.FTZ R4, R16, R22, R4 ;  /* 0x0000001610047223 */ /* 0x000fe20000010004 */
[----:B------:R-:W-:Y:S01]  /*2bea0*/  F2FP.BF16.PACK_AB R16, R30, R37 ;  /* 0x000000251e10723e */ /* 0x000fe200000010ff */
[----:B------:R-:W-:Y:S01]  /*2beb0*/  FFMA.FTZ R10, R15, R21, R2 ;  /* 0x000000150f0a7223 */ /* 0x000fe20000010002 */
[----:B------:R-:W-:Y:S01]  /*2bec0*/  F2FP.BF16.PACK_AB R19, R19, R3 ;  /* 0x000000031313723e */ /* 0x000fe200000010ff */
[----:B------:R-:W-:Y:S01]  /*2bed0*/  FFMA.FTZ R11, R18, R20, R11 ;  /* 0x00000014120b7223 */ /* 0x000fe2000001000b */
[----:B------:R-:W-:Y:S01]  /*2bee0*/  F2FP.BF16.PACK_AB R18, R0, R6 ;  /* 0x000000060012723e */ /* 0x000fe200000010ff */
[----:B------:R-:W-:Y:S01]  /*2bef0*/  IMAD.MOV.U32 R2, RZ, RZ, R130 ;  /* 0x000000ffff027224 */ /* 0x000fe200078e0082 */
[----:B------:R-:W-:Y:S01]  /*2bf00*/  F2FP.BF16.PACK_AB R8, R27, R31 ;  /* 0x0000001f1b08723e */ /* 0x000fe200000010ff */
[----:B------:R-:W-:Y:S01]  /*2bf10*/  IMAD.MOV.U32 R3, RZ, RZ, 0x0 ;  /* 0x00000000ff037424 */ /* 0x000fe200078e00ff */
[----:B------:R-:W-:Y:S01]  /*2bf20*/  F2FP.BF16.PACK_AB R9, R9, R26 ;  /* 0x0000001a0909723e */ /* 0x000fe200000010ff */
[----:B------:R1:W-:Y:S01]  /*2bf30*/  ST.E.128 [R34.64], R16 ;  /* 0x0000001022007985 */ /* 0x0003e2000c101d04 */
[----:B------:R-:W-:-:S02]  /*2bf40*/  F2FP.BF16.PACK_AB R10, R10, R4 ;  /* 0x000000040a0a723e */ /* 0x000fc400000010ff */
[----:B------:R-:W-:-:S05]  /*2bf50*/  F2FP.BF16.PACK_AB R11, R11, R14 ;  /* 0x0000000e0b0b723e */ /* 0x000fca00000010ff */
[----:B------:R1:W-:Y:S01]  /*2bf60*/  ST.E.128 [R32.64], R8 ;  /* 0x0000000820007985 */ /* 0x0003e2000c101d04 */
[----:B------:R-:W-:Y:S05]  /*2bf70*/  RET.REL.NODEC R2 `(_ZN7cutlass13device_kernelIN5flash19enable_sm80_to_sm89INS1_16FlashAttnFwdSm80INS1_25CollectiveMainloopFwdSm80ILi8ELi1ELb0EN4cute5tupleIJNS5_1CILi128EEENS7_ILi48EEENS7_ILi256EEEEEELi256ENS_10bfloat16_tEfNS_4arch4Sm80ELb0ELb1ELb0ELb1ELb1ELb1ELb1ELb1EEENS1_21CollectiveEpilogueFwdINS6_IJS8_SA_S9_EEENS6_IJNS7_ILi1EEESI_SI_EEESC_SE_Li256ELb1ELb1ELb1ELb0EEENS1_36VarlenDynamicPersistentTileSchedulerILi128ELi48ELi256ELi256ELb1ELb1ELb0ELb1ELb0ELb1EEEEEEEEEvNT_6ParamsE) ;  /* 0xfffd408002007950 */ /* 0x000fea0003c3ffff */
.L_x_2585:
[----:B------:R-:W-:Y:S01]  /*2bf80*/  IMAD.MOV.U32 R235, RZ, RZ, R32 ;  /* 0x000000ffffeb7224 */ /* 0x000fe200078e0020 */
[----:B------:R-:W-:Y:S01]  /*2bf90*/  MOV R2, RZ ;  /* 0x000000ff00027202 */ /* 0x000fe20000000f00 */
[----:B------:R-:W-:Y:S01]  /*2bfa0*/  IMAD.MOV.U32 R236, RZ, RZ, 0x181f ;  /* 0x0000181fffec7424 */ /* 0x000fe200078e00ff */
[----:B------:R-:W-:Y:S02]  /*2bfb0*/  MOV R3, 0x2bfd0 ;  /* 0x0002bfd000037802 */ /* 0x000fe40000000f00 */
[----:B------:R-:W-:Y:S05]  /*2bfc0*/  CALL.REL.NOINC `($__internal_40_$__cuda_sm70_shflsync_idx_p) ;  /* 0x00000d5000007944 */ /* 0x000fea0003c00000 */
[----:B------:R-:W-:Y:S01]  /*2bfd0*/  MOV R6, R237 ;  /* 0x000000ed00067202 */ /* 0x000fe20000000f00 */
[----:B------:R-:W-:Y:S05]  /*2bfe0*/  BRA `(.L_x_2659) ;  /* 0xffff640000007947 */ /* 0x000fea000383ffff */
.L_x_2586:
[----:B------:R-:W-:Y:S01]  /*2bff0*/  IMAD.MOV.U32 R235, RZ, RZ, R33 ;  /* 0x000000ffffeb7224 */ /* 0x000fe200078e0021 */
[----:B------:R-:W-:Y:S01]  /*2c000*/  MOV R2, RZ ;  /* 0x000000ff00027202 */ /* 0x000fe20000000f00 */
[----:B------:R-:W-:Y:S01]  /*2c010*/  IMAD.MOV.U32 R236, RZ, RZ, 0x181f ;  /* 0x0000181fffec7424 */ /* 0x000fe200078e00ff */
[----:B------:R-:W-:Y:S02]  /*2c020*/  MOV R3, 0x2c040 ;  /* 0x0002c04000037802 */ /* 0x000fe40000000f00 */
[----:B-12---:R-:W-:Y:S05]  /*2c030*/  CALL.REL.NOINC `($__internal_40_$__cuda_sm70_shflsync_idx_p) ;  /* 0x00000ce000007944 */ /* 0x006fea0003c00000 */
[----:B------:R-:W-:Y:S01]  /*2c040*/  IMAD.MOV.U32 R235, RZ, RZ, R26 ;  /* 0x000000ffffeb7224 */ /* 0x000fe200078e001a */
[----:B------:R-:W-:Y:S01]  /*2c050*/  MOV R2, RZ ;  /* 0x000000ff00027202 */ /* 0x000fe20000000f00 */
[----:B------:R-:W-:Y:S01]  /*2c060*/  IMAD.MOV.U32 R236, RZ, RZ, 0x181f ;  /* 0x0000181fffec7424 */ /* 0x000fe200078e00ff */
[----:B------:R-:W-:Y:S01]  /*2c070*/  MOV R8, R237 ;  /* 0x000000ed00087202 */ /* 0x000fe20000000f00 */
[----:B------:R-:W-:Y:S01]  /*2c080*/  IMAD.MOV.U32 R9, RZ, RZ, R6 ;  /* 0x000000ffff097224 */ /* 0x000fe200078e0006 */
[----:B------:R-:W-:-:S02]  /*2c090*/  MOV R3, 0x2c0b0 ;  /* 0x0002c0b000037802 */ /* 0x000fc40000000f00 */
[----:B------:R-:W-:Y:S05]  /*2c0a0*/  CALL.REL.NOINC `($__internal_40_$__cuda_sm70_shflsync_idx_p) ;  /* 0x00000c7000007944 */ /* 0x000fea0003c00000 */
[----:B------:R-:W-:Y:S01]  /*2c0b0*/  IMAD.MOV.U32 R10, RZ, RZ, R237 ;  /* 0x000000ffff0a7224 */ /* 0x000fe200078e00ed */
[----:B------:R-:W-:Y:S01]  /*2c0c0*/  MOV R2, RZ ;  /* 0x000000ff00027202 */ /* 0x000fe20000000f00 */
[----:B------:R-:W-:Y:S01]  /*2c0d0*/  IMAD.MOV.U32 R235, RZ, RZ, R34 ;  /* 0x000000ffffeb7224 */ /* 0x000fe200078e0022 */
[----:B------:R-:W-:-:S02]  /*2c0e0*/  MOV R236, 0x181f ;  /* 0x0000181f00ec7802 */ /* 0x000fc40000000f00 */
[----:B------:R-:W-:Y:S02]  /*2c0f0*/  MOV R3, 0x2c110 ;  /* 0x0002c11000037802 */ /* 0x000fe40000000f00 */
[----:B------:R-:W-:Y:S05]  /*2c100*/  CALL.REL.NOINC `($__internal_40_$__cuda_sm70_shflsync_idx_p) ;  /* 0x00000c1000007944 */ /* 0x000fea0003c00000 */
[----:B------:R-:W-:Y:S01]  /*2c110*/  MOV R2, R237 ;  /* 0x000000ed00027202 */ /* 0x000fe20000000f00 */
[----:B------:R-:W-:Y:S05]  /*2c120*/  BRA `(.L_x_2660) ;  /* 0xffff631000007947 */ /* 0x000fea000383ffff */
.L_x_2589:
[----:B------:R-:W-:Y:S01]  /*2c130*/  IMAD.MOV.U32 R235, RZ, RZ, R32 ;  /* 0x000000ffffeb7224 */ /* 0x000fe200078e0020 */
[----:B------:R-:W-:Y:S01]  /*2c140*/  MOV R2, 0x1 ;  /* 0x0000000100027802 */ /* 0x000fe20000000f00 */
[----:B------:R-:W-:Y:S01]  /*2c150*/  IMAD.MOV.U32 R236, RZ, RZ, 0x181f ;  /* 0x0000181fffec7424 */ /* 0x000fe200078e00ff */
[----:B------:R-:W-:Y:S02]  /*2c160*/  MOV R3, 0x2c180 ;  /* 0x0002c18000037802 */ /* 0x000fe40000000f00 */
[----:B---3--:R-:W-:Y:S05]  /*2c170*/  CALL.REL.NOINC `($__internal_40_$__cuda_sm70_shflsync_idx_p) ;  /* 0x00000ba000007944 */ /* 0x008fea0003c00000 */
[----:B------:R-:W-:Y:S01]  /*2c180*/  IMAD.MOV.U32 R6, RZ, RZ, R237 ;  /* 0x000000ffff067224 */ /* 0x000fe200078e00ed */
[----:B------:R-:W-:Y:S01]  /*2c190*/  MOV R2, 0x1 ;  /* 0x0000000100027802 */ /* 0x000fe20000000f00 */
[----:B------:R-:W-:Y:S01]  /*2c1a0*/  IMAD.MOV.U32 R235, RZ, RZ, R33 ;  /* 0x000000ffffeb7224 */ /* 0x000fe200078e0021 */
[----:B------:R-:W-:Y:S02]  /*2c1b0*/  MOV R236, 0x181f ;  /* 0x0000181f00ec7802 */ /* 0x000fe40000000f00 */
[----:B------:R-:W-:Y:S02]  /*2c1c0*/  MOV R3, 0x2c1e0 ;  /* 0x0002c1e000037802 */ /* 0x000fe40000000f00 */
[----:B------:R-:W-:Y:S05]  /*2c1d0*/  CALL.REL.NOINC `($__internal_40_$__cuda_sm70_shflsync_idx_p) ;  /* 0x00000b4000007944 */ /* 0x000fea0003c00000 */
[----:B------:R-:W-:Y:S01]  /*2c1e0*/  IMAD.MOV.U32 R235, RZ, RZ, R26 ;  /* 0x000000ffffeb7224 */ /* 0x000fe200078e001a */
[----:B------:R-:W-:Y:S01]  /*2c1f0*/  MOV R2, 0x1 ;  /* 0x0000000100027802 */ /* 0x000fe20000000f00 */
[----:B------:R-:W-:Y:S01]  /*2c200*/  IMAD.MOV.U32 R236, RZ, RZ, 0x181f ;  /* 0x0000181fffec7424 */ /* 0x000fe200078e00ff */
[----:B------:R-:W-:Y:S01]  /*2c210*/  MOV R8, R237 ;  /* 0x000000ed00087202 */ /* 0x000fe20000000f00 */
[----:B------:R-:W-:Y:S01]  /*2c220*/  IMAD.MOV.U32 R9, RZ, RZ, R6 ;  /* 0x000000ffff097224 */ /* 0x000fe200078e0006 */
[----:B------:R-:W-:-:S02]  /*2c230*/  MOV R3, 0x2c250 ;  /* 0x0002c25000037802 */ /* 0x000fc40000000f00 */
[----:B------:R-:W-:Y:S05]  /*2c240*/  CALL.REL.NOINC `($__internal_40_$__cuda_sm70_shflsync_idx_p) ;  /* 0x00000ad000007944 */ /* 0x000fea0003c00000 */
        /* <DEDUP_REMOVED lines=8> */
.L_x_2592:
[----:B------:R-:W-:Y:S01]  /*2c2d0*/  IMAD.MOV.U32 R235, RZ, RZ, R32 ;  /* 0x000000ffffeb7224 */ /* 0x000fe200078e0020 */
[----:B------:R-:W-:Y:S01]  /*2c2e0*/  MOV R2, 0x2 ;  /* 0x0000000200027802 */ /* 0x000fe20000000f00 */
[----:B------:R-:W-:Y:S01]  /*2c2f0*/  IMAD.MOV.U32 R236, RZ, RZ, 0x181f ;  /* 0x0000181fffec7424 */ /* 0x000fe200078e00ff */
[----:B------:R-:W-:Y:S02]  /*2c300*/  MOV R3, 0x2c320 ;  /* 0x0002c32000037802 */ /* 0x000fe40000000f00 */
[----:B--2---:R-:W-:Y:S05]  /*2c310*/  CALL.REL.NOINC `($__internal_40_$__cuda_sm70_shflsync_idx_p) ;  /* 0x00000a0000007944 */ /* 0x004fea0003c00000 */
[----:B------:R-:W-:Y:S01]  /*2c320*/  MOV R6, R237 ;  /* 0x000000ed00067202 */ /* 0x000fe20000000f00 */
[----:B------:R-:W-:Y:S05]  /*2c330*/  BRA `(.L_x_2662) ;  /* 0xffff6b9000007947 */ /* 0x000fea000383ffff */
.L_x_2593:
[----:B------:R-:W-:Y:S01]  /*2c340*/  IMAD.MOV.U32 R235, RZ, RZ, R33 ;  /* 0x000000ffffeb7224 */ /* 0x000fe200078e0021 */
[----:B------:R-:W-:Y:S01]  /*2c350*/  MOV R2, 0x2 ;  /* 0x0000000200027802 */ /* 0x000fe20000000f00 */
[----:B------:R-:W-:Y:S01]  /*2c360*/  IMAD.MOV.U32 R236, RZ, RZ, 0x181f ;  /* 0x0000181fffec7424 */ /* 0x000fe200078e00ff */
[----:B------:R-:W-:Y:S02]  /*2c370*/  MOV R3, 0x2c390 ;  /* 0x0002c39000037802 */ /* 0x000fe40000000f00 */
[----:B-123--:R-:W-:Y:S05]  /*2c380*/  CALL.REL.NOINC `($__internal_40_$__cuda_sm70_shflsync_idx_p) ;  /* 0x0000099000007944 */ /* 0x00efea0003c00000 */
        /* <DEDUP_REMOVED lines=15> */
.L_x_2596:
[----:B------:R-:W-:Y:S01]  /*2c480*/  IMAD.MOV.U32 R235, RZ, RZ, R32 ;  /* 0x000000ffffeb7224 */ /* 0x000fe200078e0020 */
[----:B------:R-:W-:Y:S01]  /*2c490*/  MOV R2, 0x3 ;  /* 0x0000000300027802 */ /* 0x000fe20000000f00 */
[----:B------:R-:W-:Y:S01]  /*2c4a0*/  IMAD.MOV.U32 R236, RZ, RZ, 0x181f ;  /* 0x0000181fffec7424 */ /* 0x000fe200078e00ff */
[----:B------:R-:W-:Y:S02]  /*2c4b0*/  MOV R3, 0x2c4d0 ;  /* 0x0002c4d000037802 */ /* 0x000fe40000000f00 */
[----:B----4-:R-:W-:Y:S05]  /*2c4c0*/  CALL.REL.NOINC `($__internal_40_$__cuda_sm70_shflsync_idx_p) ;  /* 0x0000085000007944 */ /* 0x010fea0003c00000 */
[----:B------:R-:W-:Y:S01]  /*2c4d0*/  MOV R9, R237 ;  /* 0x000000ed00097202 */ /* 0x000fe20000000f00 */
[----:B------:R-:W-:Y:S05]  /*2c4e0*/  BRA `(.L_x_2664) ;  /* 0xffff6f8000007947 */ /* 0x000fea000383ffff */
.L_x_2597:
[----:B------:R-:W-:Y:S01]  /*2c4f0*/  IMAD.MOV.U32 R235, RZ, RZ, R33 ;  /* 0x000000ffffeb7224 */ /* 0x000fe200078e0021 */
[----:B------:R-:W-:Y:S01]  /*2c500*/  MOV R2, 0x3 ;  /* 0x0000000300027802 */ /* 0x000fe20000000f00 */
[----:B------:R-:W-:Y:S01]  /*2c510*/  IMAD.MOV.U32 R236, RZ, RZ, 0x181f ;  /* 0x0000181fffec7424 */ /* 0x000fe200078e00ff */
[----:B------:R-:W-:Y:S02]  /*2c520*/  MOV R3, 0x2c540 ;  /* 0x0002c54000037802 */ /* 0x000fe40000000f00 */
[----:B-12-4-:R-:W-:Y:S05]  /*2c530*/  CALL.REL.NOINC `($__internal_40_$__cuda_sm70_shflsync_idx_p) ;  /* 0x000007e000007944 */ /* 0x016fea0003c00000 */
[----:B------:R-:W-:Y:S01]  /*2c540*/  IMAD.MOV.U32 R235, RZ, RZ, R26 ;  /* 0x000000ffffeb7224 */ /* 0x000fe200078e001a */
[----:B------:R-:W-:Y:S01]  /*2c550*/  MOV R236, 0x181f ;  /* 0x0000181f00ec7802 */ /* 0x000fe20000000f00 */
[----:B------:R-:W-:Y:S01]  /*2c560*/  IMAD.MOV.U32 R2, RZ, RZ, 0x3 ;  /* 0x00000003ff027424 */ /* 0x000fe200078e00ff */
[----:B------:R-:W-:-:S02]  /*2c570*/  MOV R8, R237 ;  /* 0x000000ed00087202 */ /* 0x000fc40000000f00 */
[----:B------:R-:W-:Y:S02]  /*2c580*/  MOV R3, 0x2c5a0 ;  /* 0x0002c5a000037802 */ /* 0x000fe40000000f00 */
[----:B------:R-:W-:Y:S05]  /*2c590*/  CALL.REL.NOINC `($__internal_40_$__cuda_sm70_shflsync_idx_p) ;  /* 0x0000078000007944 */ /* 0x000fea0003c00000 */
[----:B------:R-:W-:Y:S01]  /*2c5a0*/  IMAD.MOV.U32 R10, RZ, RZ, R237 ;  /* 0x000000ffff0a7224 */ /* 0x000fe200078e00ed */
[----:B------:R-:W-:Y:S01]  /*2c5b0*/  MOV R2, 0x3 ;  /* 0x0000000300027802 */ /* 0x000fe20000000f00 */
[----:B------:R-:W-:Y:S01]  /*2c5c0*/  IMAD.MOV.U32 R235, RZ, RZ, R34 ;  /* 0x000000ffffeb7224 */ /* 0x000fe200078e0022 */
[----:B------:R-:W-:Y:S02]  /*2c5d0*/  MOV R236, 0x181f ;  /* 0x0000181f00ec7802 */ /* 0x000fe40000000f00 */
[----:B------:R-:W-:Y:S02]  /*2c5e0*/  MOV R3, 0x2c600 ;  /* 0x0002c60000037802 */ /* 0x000fe40000000f00 */
[----:B------:R-:W-:Y:S05]  /*2c5f0*/  CALL.REL.NOINC `($__internal_40_$__cuda_sm70_shflsync_idx_p) ;  /* 0x0000072000007944 */ /* 0x000fea0003c00000 */
[----:B------:R-:W-:Y:S01]  /*2c600*/  MOV R2, R237 ;  /* 0x000000ed00027202 */ /* 0x000fe20000000f00 */
[----:B------:R-:W-:Y:S05]  /*2c610*/  BRA `(.L_x_2665) ;  /* 0xffff6e9000007947 */ /* 0x000fea000383ffff */
.L_x_2630:
[----:B------:R-:W-:Y:S01]  /*2c620*/  IMAD.MOV.U32 R235, RZ, RZ, R25 ;  /* 0x000000ffffeb7224 */ /* 0x000fe200078e0019 */
[----:B------:R-:W-:Y:S01]  /*2c630*/  MOV R2, RZ ;  /* 0x000000ff00027202 */ /* 0x000fe20000000f00 */
[----:B------:R-:W-:Y:S01]  /*2c640*/  IMAD.MOV.U32 R236, RZ, RZ, 0x181f ;  /* 0x0000181fffec7424 */ /* 0x000fe200078e00ff */
[----:B------:R-:W-:Y:S02]  /*2c650*/  MOV R3, 0x2c670 ;  /* 0x0002c67000037802 */ /* 0x000fe40000000f00 */
[----:B------:R-:W-:Y:S05]  /*2c660*/  CALL.REL.NOINC `($__internal_40_$__cuda_sm70_shflsync_idx_p) ;  /* 0x000006b000007944 */ /* 0x000fea0003c00000 */
[----:B------:R-:W-:Y:S01]  /*2c670*/  MOV R4, R237 ;  /* 0x000000ed00047202 */ /* 0x000fe20000000f00 */
[----:B------:R-:W-:Y:S05]  /*2c680*/  BRA `(.L_x_2666) ;  /* 0xffffaa2000007947 */ /* 0x000fea000383ffff */
.L_x_2631:
[----:B------:R-:W-:Y:S01]  /*2c690*/  IMAD.MOV.U32 R235, RZ, RZ, R26 ;  /* 0x000000ffffeb7224 */ /* 0x000fe200078e001a */
[----:B------:R-:W-:Y:S01]  /*2c6a0*/  MOV R2, RZ ;  /* 0x000000ff00027202 */ /* 0x000fe20000000f00 */
[----:B------:R-:W-:Y:S01]  /*2c6b0*/  IMAD.MOV.U32 R236, RZ, RZ, 0x181f ;  /* 0x0000181fffec7424 */ /* 0x000fe200078e00ff */
[----:B------:R-:W-:-:S02]  /*2c6c0*/  MOV R3, 0x2c6e0 ;  /* 0x0002c6e000037802 */ /* 0x000fc40000000f00 */
        /* <DEDUP_REMOVED lines=16> */
.L_x_2634:
[----:B------:R-:W-:Y:S01]  /*2c7d0*/  IMAD.MOV.U32 R235, RZ, RZ, R25 ;  /* 0x000000ffffeb7224 */ /* 0x000fe200078e0019 */
[----:B------:R-:W-:Y:S01]  /*2c7e0*/  MOV R2, 0x1 ;  /* 0x0000000100027802 */ /* 0x000fe20000000f00 */
[----:B------:R-:W-:Y:S01]  /*2c7f0*/  IMAD.MOV.U32 R236, RZ, RZ, 0x181f ;  /* 0x0000181fffec7424 */ /* 0x000fe200078e00ff */
[----:B------:R-:W-:Y:S02]  /*2c800*/  MOV R3, 0x2c820 ;  /* 0x0002c82000037802 */ /* 0x000fe40000000f00 */
[----:B---34-:R-:W-:Y:S05]  /*2c810*/  CALL.REL.NOINC `($__internal_40_$__cuda_sm70_shflsync_idx_p) ;  /* 0x0000050000007944 */ /* 0x018fea0003c00000 */
        /* <DEDUP_REMOVED lines=20> */
.L_x_2637:
[----:B------:R-:W-:Y:S01]  /*2c960*/  IMAD.MOV.U32 R235, RZ, RZ, R25 ;  /* 0x000000ffffeb7224 */ /* 0x000fe200078e0019 */
[----:B------:R-:W-:Y:S01]  /*2c970*/  MOV R2, 0x2 ;  /* 0x0000000200027802 */ /* 0x000fe20000000f00 */
[----:B------:R-:W-:Y:S01]  /*2c980*/  IMAD.MOV.U32 R236, RZ, RZ, 0x181f ;  /* 0x0000181fffec7424 */ /* 0x000fe200078e00ff */
[----:B------:R-:W-:Y:S02]  /*2c990*/  MOV R3, 0x2c9b0 ;  /* 0x0002c9b000037802 */ /* 0x000fe40000000f00 */
[----:B----4-:R-:W-:Y:S05]  /*2c9a0*/  CALL.REL.NOINC `($__internal_40_$__cuda_sm70_shflsync_idx_p) ;  /* 0x0000037000007944 */ /* 0x010fea0003c00000 */
[----:B------:R-:W-:Y:S01]  /*2c9b0*/  MOV R4, R237 ;  /* 0x000000ed00047202 */ /* 0x000fe20000000f00 */
[----:B------:R-:W-:Y:S05]  /*2c9c0*/  BRA `(.L_x_2669) ;  /* 0xffffaf6000007947 */ /* 0x000fea000383ffff */
.L_x_2638:
[----:B------:R-:W-:Y:S01]  /*2c9d0*/  IMAD.MOV.U32 R235, RZ, RZ, R26 ;  /* 0x000000ffffeb7224 */ /* 0x000fe200078e001a */
[----:B------:R-:W-:Y:S01]  /*2c9e0*/  MOV R2, 0x2 ;  /* 0x0000000200027802 */ /* 0x000fe20000000f00 */
[----:B------:R-:W-:Y:S01]  /*2c9f0*/  IMAD.MOV.U32 R236, RZ, RZ, 0x181f ;  /* 0x0000181fffec7424 */ /* 0x000fe200078e00ff */
[----:B------:R-:W-:-:S02]  /*2ca00*/  MOV R3, 0x2ca20 ;  /* 0x0002ca2000037802 */ /* 0x000fc40000000f00 */
[----:B-12-4-:R-:W-:Y:S05]  /*2ca10*/  CALL.REL.NOINC `($__internal_40_$__cuda_sm70_shflsync_idx_p) ;  /* 0x0000030000007944 */ /* 0x016fea0003c00000 */
        /* <DEDUP_REMOVED lines=15> */
.L_x_2641:
[----:B------:R-:W-:Y:S01]  /*2cb10*/  IMAD.MOV.U32 R235, RZ, RZ, R25 ;  /* 0x000000ffffeb7224 */ /* 0x000fe200078e0019 */
[----:B------:R-:W-:Y:S01]  /*2cb20*/  MOV R2, 0x3 ;  /* 0x0000000300027802 */ /* 0x000fe20000000f00 */
[----:B------:R-:W-:Y:S01]  /*2cb30*/  IMAD.MOV.U32 R236, RZ, RZ, 0x181f ;  /* 0x0000181fffec7424 */ /* 0x000fe200078e00ff */
[----:B------:R-:W-:Y:S02]  /*2cb40*/  MOV R3, 0x2cb60 ;  /* 0x0002cb6000037802 */ /* 0x000fe40000000f00 */
[----:B---34-:R-:W-:Y:S05]  /*2cb50*/  CALL.REL.NOINC `($__internal_40_$__cuda_sm70_shflsync_idx_p) ;  /* 0x000001c000007944 */ /* 0x018fea0003c00000 */
[----:B------:R-:W-:Y:S01]  /*2cb60*/  MOV R4, R237 ;  /* 0x000000ed00047202 */ /* 0x000fe20000000f00 */
[----:B------:R-:W-:Y:S05]  /*2cb70*/  BRA `(.L_x_2671) ;  /* 0xffffb23000007947 */ /* 0x000fea000383ffff */
.L_x_2642:
[----:B------:R-:W-:Y:S01]  /*2cb80*/  IMAD.MOV.U32 R235, RZ, RZ, R26 ;  /* 0x000000ffffeb7224 */ /* 0x000fe200078e001a */
[----:B------:R-:W-:Y:S01]  /*2cb90*/  MOV R2, 0x3 ;  /* 0x0000000300027802 */ /* 0x000fe20000000f00 */
[----:B------:R-:W-:Y:S01]  /*2cba0*/  IMAD.MOV.U32 R236, RZ, RZ, 0x181f ;  /* 0x0000181fffec7424 */ /* 0x000fe200078e00ff */
[----:B------:R-:W-:Y:S02]  /*2cbb0*/  MOV R3, 0x2cbd0 ;  /* 0x0002cbd000037802 */ /* 0x000fe40000000f00 */
[----:B-1234-:R-:W-:Y:S05]  /*2cbc0*/  CALL.REL.NOINC `($__internal_40_$__cuda_sm70_shflsync_idx_p) ;  /* 0x0000015000007944 */ /* 0x01efea0003c00000 */
        /* <DEDUP_REMOVED lines=15> */
        .weak           $__internal_39_$__cuda_sm70_shflsync_bfly_p
        .type           $__internal_39_$__cuda_sm70_shflsync_bfly_p,@function
        .size           $__internal_39_$__cuda_sm70_shflsync_bfly_p,($__internal_40_$__cuda_sm70_shflsync_idx_p - $__internal_39_$__cuda_sm70_shflsync_bfly_p)
$__internal_39_$__cuda_sm70_shflsync_bfly_p:
[----:B------:R-:W-:Y:S02]  /*2ccc0*/  MOV R172, 0x1f ;  /* 0x0000001f00ac7802 */ /* 0x000fe40000000f00 */
[----:B------:R-:W-:-:S04]  /*2ccd0*/  MOV R173, 0xffffffff ;  /* 0xffffffff00ad7802 */ /* 0x000fc80000000f00 */
[----:B------:R-:W-:Y:S04]  /*2cce0*/  WARPSYNC R173 ;  /* 0x000000ad00007348 */ /* 0x000fe80003800000 */
[----:B------:R1:W2:Y:S02]  /*2ccf0*/  SHFL.BFLY PT, R172, R0, R3, R172 ;  /* 0x0c00000300ac7389 */ /* 0x0002a400000e00ac */
[----:B-1----:R-:W-:-:S04]  /*2cd00*/  MOV R3, 0x0 ;  /* 0x0000000000037802 */ /* 0x002fc80000000f00 */
[----:B--2---:R-:W-:Y:S05]  /*2cd10*/  RET.REL.NODEC R2 `(_ZN7cutlass13device_kernelIN5flash19enable_sm80_to_sm89INS1_16FlashAttnFwdSm80INS1_25CollectiveMainloopFwdSm80ILi8ELi1ELb0EN4cute5tupleIJNS5_1CILi128EEENS7_ILi48EEENS7_ILi256EEEEEELi256ENS_10bfloat16_tEfNS_4arch4Sm80ELb0ELb1ELb0ELb1ELb1ELb1ELb1ELb1EEENS1_21CollectiveEpilogueFwdINS6_IJS8_SA_S9_EEENS6_IJNS7_ILi1EEESI_SI_EEESC_SE_Li256ELb1ELb1ELb1ELb0EEENS1_36VarlenDynamicPersistentTileSchedulerILi128ELi48ELi256ELi256ELb1ELb1ELb0ELb1ELb0ELb1EEEEEEEEEvNT_6ParamsE) ;  /* 0xfffd32e002007950 */ /* 0x004fea0003c3ffff */
        .weak           $__internal_40_$__cuda_sm70_shflsync_idx_p
        .type           $__internal_40_$__cuda_sm70_shflsync_idx_p,@function
        .size           $__internal_40_$__cuda_sm70_shflsync_idx_p,($__internal_41_$__cuda_sm70_shflsync_up_p - $__internal_40_$__cuda_sm70_shflsync_idx_p)
$__internal_40_$__cuda_sm70_shflsync_idx_p:
[----:B------:R-:W-:-:S04]  /*2cd20*/  MOV R237, 0xffffffff ;  /* 0xffffffff00ed7802 */ /* 0x000fc80000000f00 */
[----:B------:R-:W-:Y:S04]  /*2cd30*/  WARPSYNC R237 ;  /* 0x000000ed00007348 */ /* 0x000fe80003800000 */
[----:B------:R1:W2:Y:S02]  /*2cd40*/  SHFL.IDX PT, R237, R235, R2, R236 ;  /* 0x00000002ebed7389 */ /* 0x0002a400000e00ec */
[----:B-1----:R-:W-:Y:S02]  /*2cd50*/  MOV R2, R3 ;  /* 0x0000000300027202 */ /* 0x002fe40000000f00 */
[----:B------:R-:W-:-:S04]  /*2cd60*/  MOV R3, 0x0 ;  /* 0x0000000000037802 */ /* 0x000fc80000000f00 */
[----:B--2---:R-:W-:Y:S05]  /*2cd70*/  RET.REL.NODEC R2 `(_ZN7cutlass13device_kernelIN5flash19enable_sm80_to_sm89INS1_16FlashAttnFwdSm80INS1_25CollectiveMainloopFwdSm80ILi8ELi1ELb0EN4cute5tupleIJNS5_1CILi128EEENS7_ILi48EEENS7_ILi256EEEEEELi256ENS_10bfloat16_tEfNS_4arch4Sm80ELb0ELb1ELb0ELb1ELb1ELb1ELb1ELb1EEENS1_21CollectiveEpilogueFwdINS6_IJS8_SA_S9_EEENS6_IJNS7_ILi1EEESI_SI_EEESC_SE_Li256ELb1ELb1ELb1ELb0EEENS1_36VarlenDynamicPersistentTileSchedulerILi128ELi48ELi256ELi256ELb1ELb1ELb0ELb1ELb0ELb1EEEEEEEEEvNT_6ParamsE) ;  /* 0xfffd328002007950 */ /* 0x004fea0003c3ffff */
        .weak           $__internal_41_$__cuda_sm70_shflsync_up_p
        .type           $__internal_41_$__cuda_sm70_shflsync_up_p,@function
        .size           $__internal_41_$__cuda_sm70_shflsync_up_p,($__internal_42_$__cuda_sm70_votesync_ballot - $__internal_41_$__cuda_sm70_shflsync_up_p)
$__internal_41_$__cuda_sm70_shflsync_up_p:
[----:B------:R-:W-:Y:S02]  /*2cd80*/  MOV R4, RZ ;  /* 0x000000ff00047202 */ /* 0x000fe40000000f00 */
[----:B------:R-:W-:-:S04]  /*2cd90*/  MOV R15, 0xffffffff ;  /* 0xffffffff000f7802 */ /* 0x000fc80000000f00 */
[----:B------:R-:W-:Y:S04]  /*2cda0*/  WARPSYNC R15 ;  /* 0x0000000f00007348 */ /* 0x000fe80003800000 */
[----:B------:R1:W2:Y:S02]  /*2cdb0*/  SHFL.UP PT, R4, R0, R3, R4 ;  /* 0x0400000300047389 */ /* 0x0002a400000e0004 */
[----:B-1----:R-:W-:-:S04]  /*2cdc0*/  MOV R3, 0x0 ;  /* 0x0000000000037802 */ /* 0x002fc80000000f00 */
[----:B--2---:R-:W-:Y:S05]  /*2cdd0*/  RET.REL.NODEC R2 `(_ZN7cutlass13device_kernelIN5flash19enable_sm80_to_sm89INS1_16FlashAttnFwdSm80INS1_25CollectiveMainloopFwdSm80ILi8ELi1ELb0EN4cute5tupleIJNS5_1CILi128EEENS7_ILi48EEENS7_ILi256EEEEEELi256ENS_10bfloat16_tEfNS_4arch4Sm80ELb0ELb1ELb0ELb1ELb1ELb1ELb1ELb1EEENS1_21CollectiveEpilogueFwdINS6_IJS8_SA_S9_EEENS6_IJNS7_ILi1EEESI_SI_EEESC_SE_Li256ELb1ELb1ELb1ELb0EEENS1_36VarlenDynamicPersistentTileSchedulerILi128ELi48ELi256ELi256ELb1ELb1ELb0ELb1ELb0ELb1EEEEEEEEEvNT_6ParamsE) ;  /* 0xfffd322002007950 */ /* 0x004fea0003c3ffff */
        .weak           $__internal_42_$__cuda_sm70_votesync_ballot
        .type           $__internal_42_$__cuda_sm70_votesync_ballot,@function
        .size           $__internal_42_$__cuda_sm70_votesync_ballot,(.L_x_3281 - $__internal_42_$__cuda_sm70_votesync_ballot)
$__internal_42_$__cuda_sm70_votesync_ballot:
[----:B------:R-:W-:Y:S01]  /*2cde0*/  ISETP.NE.U32.AND P0, PT, R0, 0x1, PT ;  /* 0x000000010000780c */ /* 0x000fe20003f05070 */
[----:B------:R-:W-:-:S04]  /*2cdf0*/  IMAD.MOV.U32 R3, RZ, RZ, -0x1 ;  /* 0xffffffffff037424 */ /* 0x000fc800078e00ff */
[----:B------:R-:W-:Y:S08]  /*2ce00*/  WARPSYNC R3 ;  /* 0x0000000300007348 */ /* 0x000ff00003800000 */
[----:B------:R-:W-:-:S04]  /*2ce10*/  VOTE.ANY R0, PT, !P0 ;  /* 0x0000000000007806 */ /* 0x000fc800040e0100 */
[----:B------:R-:W-:Y:S01]  /*2ce20*/  LOP3.LUT R0, R0, R3, RZ, 0xc0, !PT ;  /* 0x0000000300007212 */ /* 0x000fe200078ec0ff */
[----:B------:R-:W-:-:S04]  /*2ce30*/  IMAD.MOV.U32 R3, RZ, RZ, 0x0 ;  /* 0x00000000ff037424 */ /* 0x000fc800078e00ff */
[----:B------:R-:W-:Y:S05]  /*2ce40*/  RET.REL.NODEC R2 `(_ZN7cutlass13device_kernelIN5flash19enable_sm80_to_sm89INS1_16FlashAttnFwdSm80INS1_25CollectiveMainloopFwdSm80ILi8ELi1ELb0EN4cute5tupleIJNS5_1CILi128EEENS7_ILi48EEENS7_ILi256EEEEEELi256ENS_10bfloat16_tEfNS_4arch4Sm80ELb0ELb1ELb0ELb1ELb1ELb1ELb1ELb1EEENS1_21CollectiveEpilogueFwdINS6_IJS8_SA_S9_EEENS6_IJNS7_ILi1EEESI_SI_EEESC_SE_Li256ELb1ELb1ELb1ELb0EEENS1_36VarlenDynamicPersistentTileSchedulerILi128ELi48ELi256ELi256ELb1ELb1ELb0ELb1ELb0ELb1EEEEEEEEEvNT_6ParamsE) ;  /* 0xfffd31b002007950 */ /* 0x000fea0003c3ffff */
.L_x_2673:
        /* <DEDUP_REMOVED lines=11> */
.L_x_3281:


//--------------------- .text._ZN7cutlass13device_kernelIN5flash19enable_sm80_to_sm89INS1_16FlashAttnFwdSm80INS1_25CollectiveMainloopFwdSm80ILi8ELi1ELb0EN4cute5tupleIJNS5_1CILi128EEENS7_ILi96EEENS7_ILi256EEEEEELi256ENS_10bfloat16_tEfNS_4arch4Sm80ELb1ELb0ELb0ELb0ELb1ELb0ELb1ELb1EEENS1_21CollectiveEpilogueFwdINS6_IJS8_SA_S9_EEENS6_IJNS7_ILi1EEESI_SI_EEESC_SE_Li256ELb0ELb1ELb1ELb0EEENS1_30DynamicPersistentTileSchedulerILi256ELi256ELb1ELb1ELb0EEEEEEEEEvNT_6ParamsE --------------------------
	.section	.text._ZN7cutlass13device_kernelIN5flash19enable_sm80_to_sm89INS1_16FlashAttnFwdSm80INS1_25CollectiveMainloopFwdSm80ILi8ELi1ELb0EN4cute5tupleIJNS5_1CILi128EEENS7_ILi96EEENS7_ILi256EEEEEELi256ENS_10bfloat16_tEfNS_4arch4Sm80ELb1ELb0ELb0ELb0ELb1ELb0ELb1ELb1EEENS1_21CollectiveEpilogueFwdINS6_IJS8_SA_S9_EEENS6_IJNS7_ILi1EEESI_SI_EEESC_SE_Li256ELb0ELb1ELb1ELb0EEENS1_30DynamicPersistentTileSchedulerILi256ELi256ELb1ELb1ELb0EEEEEEEEEvNT_6ParamsE,"ax",@progbits
	.sectioninfo	@"SHI_REGISTERS=255"
	.align	128
.text._ZN7cutlass13device_kernelIN5flash19enable_sm80_to_sm89INS1_16FlashAttnFwdSm80INS1_25CollectiveMainloopFwdSm80ILi8ELi1ELb0EN4cute5tupleIJNS5_1CILi128EEENS7_ILi96EEENS7_ILi256EEEEEELi256ENS_10bfloat16_tEfNS_4arch4Sm80ELb1ELb0ELb0ELb0ELb1ELb0ELb1ELb1EEENS1_21CollectiveEpilogueFwdINS6_IJS8_SA_S9_EEENS6_IJNS7_ILi1EEESI_SI_EEESC_SE_Li256ELb0ELb1ELb1ELb0EEENS1_30DynamicPersistentTileSchedulerILi256ELi256ELb1ELb1ELb0EEEEEEEEEvNT_6ParamsE:
        .type           _ZN7cutlass13device_kernelIN5flash19enable_sm80_to_sm89INS1_16FlashAttnFwdSm80INS1_25CollectiveMainloopFwdSm80ILi8ELi1ELb0EN4cute5tupleIJNS5_1CILi128EEENS7_ILi96EEENS7_ILi256EEEEEELi256ENS_10bfloat16_tEfNS_4arch4Sm80ELb1ELb0ELb0ELb0ELb1ELb0ELb1ELb1EEENS1_21CollectiveEpilogueFwdINS6_IJS8_SA_S9_EEENS6_IJNS7_ILi1EEESI_SI_EEESC_SE_Li256ELb0ELb1ELb1ELb0EEENS1_30DynamicPersistentTileSchedulerILi256ELi256ELb1ELb1ELb0EEEEEEEEEvNT_6ParamsE,@function
        .size           _ZN7cutlass13device_kernelIN5flash19enable_sm80_to_sm89INS1_16FlashAttnFwdSm80INS1_25CollectiveMainloopFwdSm80ILi8ELi1ELb0EN4cute5tupleIJNS5_1CILi128EEENS7_ILi96EEENS7_ILi256EEEEEELi256ENS_10bfloat16_tEfNS_4arch4Sm80ELb1ELb0ELb0ELb0ELb1ELb0ELb1ELb1EEENS1_21CollectiveEpilogueFwdINS6_IJS8_SA_S9_EEENS6_IJNS7_ILi1EEESI_SI_EEESC_SE_Li256ELb0ELb1ELb1ELb0EEENS1_30DynamicPersistentTileSchedulerILi256ELi256ELb1ELb1ELb0EEEEEEEEEvNT_6ParamsE,(.L_x_3287 - _ZN7cutlass13device_kernelIN5flash19enable_sm80_to_sm89INS1_16FlashAttnFwdSm80INS1_25CollectiveMainloopFwdSm80ILi8ELi1ELb0EN4cute5tupleIJNS5_1CILi128EEENS7_ILi96EEENS7_ILi256EEEEEELi256ENS_10bfloat16_tEfNS_4arch4Sm80ELb1ELb0ELb0ELb0ELb1ELb0ELb1ELb1EEENS1_21CollectiveEpilogueFwdINS6_IJS8_SA_S9_EEENS6_IJNS7_ILi1EEESI_SI_EEESC_SE_Li256ELb0ELb1ELb1ELb0EEENS1_30DynamicPersistentTileSchedulerILi256ELi256ELb1ELb1ELb0EEEEEEEEEvNT_6ParamsE)
        .other          _ZN7cutlass13device_kernelIN5flash19enable_sm80_to_sm89INS1_16FlashAttnFwdSm80INS1_25CollectiveMainloopFwdSm80ILi8ELi1ELb0EN4cute5tupleIJNS5_1CILi128EEENS7_ILi96EEENS7_ILi256EEEEEELi256ENS_10bfloat16_tEfNS_4arch4Sm80ELb1ELb0ELb0ELb0ELb1ELb0ELb1ELb1EEENS1_21CollectiveEpilogueFwdINS6_IJS8_SA_S9_EEENS6_IJNS7_ILi1EEESI_SI_EEESC_SE_Li256ELb0ELb1ELb1ELb0EEENS1_30DynamicPersistentTileSchedulerILi256ELi256ELb1ELb1ELb0EEEEEEEEEvNT_6ParamsE,@"STO_CUDA_ENTRY STV_DEFAULT"
_ZN7cutlass13device_kernelIN5flash19enable_sm80_to_sm89INS1_16FlashAttnFwdSm80INS1_25CollectiveMainloopFwdSm80ILi8ELi1ELb0EN4cute5tupleIJNS5_1CILi128EEENS7_ILi96EEENS7_ILi256EEEEEELi256ENS_10bfloat16_tEfNS_4arch4Sm80ELb1ELb0ELb0ELb0ELb1ELb0ELb1ELb1EEENS1_21CollectiveEpilogueFwdINS6_IJS8_SA_S9_EEENS6_IJNS7_ILi1EEESI_SI_EEESC_SE_Li256ELb0ELb1ELb1ELb0EEENS1_30DynamicPersistentTileSchedulerILi256ELi256ELb1ELb1ELb0EEEEEEEEEvNT_6ParamsE:
        /* <DEDUP_REMOVED lines=13> */
[----:B------:R-:W-:Y:S01]  /*00d0*/  ULDC.64 UR6, c[0x0][0x118] ;  /* 0x0000460000067ab9 */ /* 0x000fe20000000a00 */
[----:B------:R-:W-:Y:S01]  /*00e0*/  IMAD.MOV.U32 R221, RZ, RZ, 0x40 ;  /* 0x00000040ffdd7424 */ /* 0x000fe200078e00ff */
[CC--:B------:R-:W-:Y:S02]  /*00f0*/  LEA.HI R6, R14.reuse, R19.reuse, RZ, 0x4 ;  /* 0x000000130e067211 */ /* 0x0c0fe400078f20ff */
[-C--:B------:R-:W-:Y:S02]  /*0100*/  LEA.HI R10, R14, R19.reuse, RZ, 0x3 ;  /* 0x000000130e0a7211 */ /* 0x080fe400078f18ff */
[----:B------:R-:W-:Y:S02]  /*0110*/  LOP3.LUT R2, R6, 0xfffffff0, RZ, 0xc0, !PT ;  /* 0xfffffff006027812 */ /* 0x000fe400078ec0ff */
[----:B------:R-:W-:-:S02]  /*0120*/  LEA.HI R0, R14, R19, RZ, 0x2 ;  /* 0x000000130e007211 */ /* 0x000fc400078f10ff */
[----:B------:R-:W-:Y:S01]  /*0130*/  SHF.R.S32.HI R7, RZ, 0x3, R10 ;  /* 0x00000003ff077819 */ /* 0x000fe2000001140a */
[----:B------:R-:W-:Y:S01]  /*0140*/  IMAD.IADD R5, R19, 0x1, -R2 ;  /* 0x0000000113057824 */ /* 0x000fe200078e0a02 */
[----:B------:R-:W-:Y:S02]  /*0150*/  LOP3.LUT R4, R10, 0xfffffff8, RZ, 0xc0, !PT ;  /* 0xfffffff80a047812 */ /* 0x000fe400078ec0ff */
[----:B------:R-:W-:Y:S01]  /*0160*/  SHF.R.S32.HI R3, RZ, 0x4, R6 ;  /* 0x00000004ff037819 */ /* 0x000fe20000011406 */
[----:B------:R-:W-:Y:S01]  /*0170*/  IMAD.SHL.U32 R2, R7, 0x40, RZ ;  /* 0x0000004007027824 */ /* 0x000fe200078e00ff */
[----:B------:R-:W-:Y:S01]  /*0180*/  LOP3.LUT R0, R0, 0xfffffffc, RZ, 0xc0, !PT ;  /* 0xfffffffc00007812 */ /* 0x000fe200078ec0ff */
[C---:B------:R-:W-:Y:S01]  /*0190*/  IMAD.IADD R8, R19.reuse, 0x1, -R4 ;  /* 0x0000000113087824 */ /* 0x040fe200078e0a04 */
[----:B------:R-:W-:Y:S02]  /*01a0*/  LEA.HI R4, R6, R3, RZ, 0x1 ;  /* 0x0000000306047211 */ /* 0x000fe400078f08ff */
[----:B------:R-:W-:Y:S01]  /*01b0*/  SHF.R.S32.HI R9, RZ, 0x1f, R5 ;  /* 0x0000001fff097819 */ /* 0x000fe20000011405 */
[----:B------:R-:W-:Y:S01]  /*01c0*/  IMAD.IADD R7, R19, 0x1, -R0 ;  /* 0x0000000113077824 */ /* 0x000fe200078e0a00 */
[----:B------:R-:W-:Y:S01]  /*01d0*/  LOP3.LUT R0, R2, 0x1c0, RZ, 0xc0, !PT ;  /* 0x000001c002007812 */ /* 0x000fe200078ec0ff */
[----:B------:R-:W-:Y:S01]  /*01e0*/  IMAD.SHL.U32 R18, R8, 0x8, RZ ;  /* 0x0000000808127824 */ /* 0x000fe200078e00ff */
[----:B------:R-:W-:-:S02]  /*01f0*/  LOP3.LUT R4, R4, 0xfffffffe, RZ, 0xc0, !PT ;  /* 0xfffffffe04047812 */ /* 0x000fc400078ec0ff */
[----:B------:R-:W-:Y:S02]  /*0200*/  SHF.R.U32.HI R6, RZ, 0x3, R0 ;  /* 0x00000003ff067819 */ /* 0x000fe40000011600 */
[----:B------:R-:W-:Y:S01]  /*0210*/  LOP3.LUT R2, R0, 0x38, R18, 0xf8, !PT ;  /* 0x0000003800027812 */ /* 0x000fe200078ef812 */
[----:B------:R-:W-:Y:S01]  /*0220*/  IMAD.IADD R216, R3, 0x1, -R4 ;  /* 0x0000000103d87824 */ /* 0x000fe200078e0a04 */
[----:B------:R-:W-:Y:S01]  /*0230*/  LEA.HI R0, R7, R7, RZ, 0x1 ;  /* 0x0000000707007211 */ /* 0x000fe200078f08ff */
[----:B------:R-:W-:Y:S01]  /*0240*/  IMAD.SHL.U32 R3, R8, 0x40, RZ ;  /* 0x0000004008037824 */ /* 0x000fe200078e00ff */
[----:B------:R-:W-:Y:S01]  /*0250*/  LEA.HI R9, R9, R5, RZ, 0x3 ;  /* 0x0000000509097211 */ /* 0x000fe200078f18ff */
[----:B------:R-:W-:Y:S01]  /*0260*/  STL [R1], R18 ;  /* 0x0000001201007387 */ /* 0x000fe20000100800 */
[----:B------:R-:W-:Y:S02]  /*0270*/  LOP3.LUT R12, R2, R6, RZ, 0x3c, !PT ;  /* 0x00000006020c7212 */ /* 0x000fe400078e3cff */
[----:B------:R-:W-:-:S02]  /*0280*/  LOP3.LUT R2, R0, 0x1ffffffe, RZ, 0xc0, !PT ;  /* 0x1ffffffe00027812 */ /* 0x000fc400078ec0ff */
[----:B------:R-:W-:Y:S02]  /*0290*/  LOP3.LUT R4, R9, 0xfffffff8, RZ, 0xc0, !PT ;  /* 0xfffffff809047812 */ /* 0x000fe400078ec0ff */
[----:B------:R-:W-:Y:S01]  /*02a0*/  LOP3.LUT R0, R3, 0x1c0, RZ, 0xc0, !PT ;  /* 0x000001c003007812 */ /* 0x000fe200078ec0ff */
[----:B------:R-:W-:Y:S01]  /*02b0*/  IMAD.IADD R13, R7, 0x1, -R2 ;  /* 0x00000001070d7824 */ /* 0x000fe200078e0a02 */
[----:B------:R-:W-:Y:S01]  /*02c0*/  LEA.HI R6, R14, R19, RZ, 0x5 ;  /* 0x000000130e067211 */ /* 0x000fe200078f28ff */
[----:B------:R-:W-:Y:S01]  /*02d0*/  IMAD.IADD R8, R5, 0x1, -R4 ;  /* 0x0000000105087824 */ /* 0x000fe200078e0a04 */
[----:B------:R-:W-:Y:S02]  /*02e0*/  LOP3.LUT R4, R0, 0x8, R10, 0xf8, !PT ;  /* 0x0000000800047812 */ /* 0x000fe400078ef80a */
[----:B------:R-:W-:Y:S02]  /*02f0*/  SHF.R.U32.HI R2, RZ, 0x3, R0 ;  /* 0x00000003ff027819 */ /* 0x000fe40000011600 */
[----:B------:R-:W-:-:S02]  /*0300*/  SHF.R.S32.HI R5, RZ, 0x5, R6 ;  /* 0x00000005ff057819 */ /* 0x000fc40000011406 */
[----:B------:R-:W-:Y:S02]  /*0310*/  SHF.R.S32.HI R0, RZ, 0x1f, R6 ;  /* 0x0000001fff007819 */ /* 0x000fe40000011406 */
[----:B------:R-:W-:Y:S02]  /*0320*/  LOP3.LUT R3, R6, 0xffffffe0, RZ, 0xc0, !PT ;  /* 0xffffffe006037812 */ /* 0x000fe400078ec0ff */
[----:B------:R-:W-:Y:S02]  /*0330*/  LEA.HI R0, R0, R5, RZ, 0x3 ;  /* 0x0000000500007211 */ /* 0x000fe400078f18ff */
[----:B------:R-:W-:Y:S01]  /*0340*/  LOP3.LUT R11, R4, R2, RZ, 0x3c, !PT ;  /* 0x00000002040b7212 */ /* 0x000fe200078e3cff */
        /* <DEDUP_REMOVED lines=8> */
[----:B------:R-:W-:Y:S01]  /*03d0*/  IMAD.SHL.U32 R2, R9, 0x40, RZ ;  /* 0x0000004009027824 */ /* 0x000fe200078e00ff */
[----:B------:R-:W-:Y:S01]  /*03e0*/  LEA.HI R6, R6, R17, RZ, 0x2 ;  /* 0x0000001106067211 */ /* 0x000fe200078f10ff */
[----:B------:R-:W-:Y:S01]  /*03f0*/  IMAD.SHL.U32 R10, R10, 0x8, RZ ;  /* 0x000000080a0a7824 */ /* 0x000fe200078e00ff */
[----:B------:R-:W-:Y:S01]  /*0400*/  LOP3.LUT R4, R0, 0x8, R4, 0xf8, !PT ;  /* 0x0000000800047812 */ /* 0x000fe200078ef804 */
[----:B------:R-:W-:Y:S01]  /*0410*/  IMAD R216, R216, 0x200, R11 ;  /* 0x00000200d8d87824 */ /* 0x000fe200078e020b */
[----:B------:R-:W-:-:S02]  /*0420*/  SHF.R.U32.HI R219, RZ, 0x3, R0 ;  /* 0x00000003ffdb7819 */ /* 0x000fc40000011600 */
[----:B------:R-:W-:Y:S02]  /*0430*/  LOP3.LUT R2, R2, 0xfffffe00, RZ, 0xc0, !PT ;  /* 0xfffffe0002027812 */ /* 0x000fe400078ec0ff */
[----:B------:R-:W-:Y:S02]  /*0440*/  SHF.R.S32.HI R0, RZ, 0x2, R6 ;  /* 0x00000002ff007819 */ /* 0x000fe40000011406 */
[----:B------:R-:W-:Y:S01]  /*0450*/  LOP3.LUT R219, R4, R219, RZ, 0x3c, !PT ;  /* 0x000000db04db7212 */ /* 0x000fe200078e3cff */
[----:B------:R-:W-:Y:S01]  /*0460*/  IMAD R3, R5, 0x400, R2 ;  /* 0x0000040005037824 */ /* 0x000fe200078e0202 */
[C---:B------:R-:W-:Y:S01]  /*0470*/  IADD3 R5, R18.reuse, 0x40, RZ ;  /* 0x0000004012057810 */ /* 0x040fe20007ffe0ff */
[----:B------:R-:W-:Y:S01]  /*0480*/  IMAD R16, R7, 0x10, R0 ;  /* 0x0000001007107824 */ /* 0x000fe200078e0200 */
[----:B------:R-:W-:Y:S01]  /*0490*/  IADD3 R4, R18, 0x80, RZ ;  /* 0x0000008012047810 */ /* 0x000fe20007ffe0ff */
[----:B------:R-:W-:Y:S01]  /*04a0*/  IMAD.IADD R0, R3, 0x1, R219 ;  /* 0x0000000103007824 */ /* 0x000fe200078e02db */
[----:B------:R-:W-:-:S02]  /*04b0*/  SHF.R.S32.HI R3, RZ, 0x1f, R18 ;  /* 0x0000001fff037819 */ /* 0x000fc40000011412 */
[----:B------:R-:W-:Y:S01]  /*04c0*/  LOP3.LUT R219, R219, R2, RZ, 0xfc, !PT ;  /* 0x00000002dbdb7212 */ /* 0x000fe200078efcff */
[----:B------:R-:W-:Y:S01]  /*04d0*/  STL [R1+0x18c], R16 ;  /* 0x00018c1001007387 */ /* 0x000fe20000100800 */
[----:B------:R-:W-:Y:S02]  /*04e0*/  LEA.HI R2, R14, R19, RZ, 0x7 ;  /* 0x000000130e027211 */ /* 0x000fe400078f38ff */
[----:B------:R-:W-:Y:S01]  /*04f0*/  LOP3.LUT R10, R12, 0x7ffffe00, R10, 0xf8, !PT ;  /* 0x7ffffe000c0a7812 */ /* 0x000fe200078ef80a */
[----:B------:R-:W-:Y:S01]  /*0500*/  STL [R1+0x78], R15 ;  /* 0x0000780f01007387 */ /* 0x000fe20000100800 */
[----:B------:R-:W-:Y:S02]  /*0510*/  SHF.R.S32.HI R2, RZ, 0x7, R2 ;  /* 0x00000007ff027819 */ /* 0x000fe40000011402 */
[----:B------:R-:W-:Y:S01]  /*0520*/  LOP3.LUT R2, R6, 0x7ffffffc, RZ, 0xc0, !PT ;  /* 0x7ffffffc06027812 */ /* 0x000fe200078ec0ff */
[----:B------:R1:W-:Y:S01]  /*0530*/  STL [R1+0x104], R3 ;  /* 0x0001040301007387 */ /* 0x0003e20000100800 */
[----:B------:R-:W-:Y:S01]  /*0540*/  IMAD.SHL.U32 R251, R10, 0x2, RZ ;  /* 0x000000020afb7824 */ /* 0x000fe200078e00ff */
[----:B------:R-:W-:-:S02]  /*0550*/  R2P PR, R8, 0x6 ;  /* 0x0000000608007804 */ /* 0x000fc40000000000 */
[----:B------:R2:W-:Y:S01]  /*0560*/  STL [R1+0x20], R5 ;  /* 0x0000200501007387 */ /* 0x0005e20000100800 */
[----:B------:R-:W-:Y:S01]  /*0570*/  IMAD.IADD R2, R17, 0x1, -R2 ;  /* 0x0000000111027824 */ /* 0x000fe200078e0a02 */
[----:B------:R-:W-:Y:S02]  /*0580*/  LEA R223, R0, 0x18100, 0x1 ;  /* 0x0001810000df7811 */ /* 0x000fe400078e08ff */
[----:B------:R3:W-:Y:S01]  /*0590*/  STL [R1+0x1c], R4 ;  /* 0x00001c0401007387 */ /* 0x0007e20000100800 */
[----:B------:R-:W-:Y:S01]  /*05a0*/  IMAD.SHL.U32 R2, R2, 0x2, RZ ;  /* 0x0000000202027824 */ /* 0x000fe200078e00ff */
[----:B------:R-:W-:Y:S02]  /*05b0*/  SEL R220, R220, 0xffffffe0, !P1 ;  /* 0xffffffe0dcdc7807 */ /* 0x000fe40004800000 */
[----:B------:R-:W-:Y:S02]  /*05c0*/  LEA R219, R219, 0x100, 0x1 ;  /* 0x00000100dbdb7811 */ /* 0x000fe400078e08ff */
[C---:B------:R-:W-:Y:S01]  /*05d0*/  IADD3 R33, R2.reuse, 0x8, RZ ;  /* 0x0000000802217810 */ /* 0x040fe20007ffe0ff */
[----:B------:R-:W-:Y:S01]  /*05e0*/  IMAD.IADD R224, R223, 0x1, R220 ;  /* 0x00000001dfe07824 */ /* 0x000fe200078e02dc */
[----:B------:R-:W-:Y:S01]  /*05f0*/  IADD3 R32, R2, 0x10, RZ ;  /* 0x0000001002207810 */ /* 0x000fe20007ffe0ff */
[----:B------:R-:W-:Y:S01]  /*0600*/  IMAD.IADD R220, R220, 0x1, R219 ;  /* 0x00000001dcdc7824 */ /* 0x000fe200078e02db */
[----:B------:R-:W-:-:S02]  /*0610*/  IADD3 R31, R2, 0x18, RZ ;  /* 0x00000018021f7810 */ /* 0x000fc40007ffe0ff */
[C---:B------:R-:W-:Y:S02]  /*0620*/  IADD3 R30, R2.reuse, 0x20, RZ ;  /* 0x00000020021e7810 */ /* 0x040fe40007ffe0ff */
[C---:B------:R-:W-:Y:S02]  /*0630*/  IADD3 R29, R2.reuse, 0x28, RZ ;  /* 0x00000028021d7810 */ /* 0x040fe40007ffe0ff */
[----:B------:R-:W-:Y:S02]  /*0640*/  IADD3 R28, R2, 0x30, RZ ;  /* 0x00000030021c7810 */ /* 0x000fe40007ffe0ff */
[----:B-1----:R-:W-:Y:S02]  /*0650*/  IADD3 R3, R18, 0xc0, RZ ;  /* 0x000000c012037810 */ /* 0x002fe40007ffe0ff */
[----:B------:R-:W-:Y:S02]  /*0660*/  IADD3 R27, R2, 0x38, RZ ;  /* 0x00000038021b7810 */ /* 0x000fe40007ffe0ff */
[----:B--2---:R-:W-:-:S02]  /*0670*/  SHF.R.S32.HI R5, RZ, 0x1f, R5 ;  /* 0x0000001fff057819 */ /* 0x004fc40000011405 */
[C---:B------:R-:W-:Y:S02]  /*0680*/  IADD3 R26, R2.reuse, 0x40, RZ ;  /* 0x00000040021a7810 */ /* 0x040fe40007ffe0ff */
[----:B---3--:R-:W-:Y:S01]  /*0690*/  SHF.R.S32.HI R4, RZ, 0x1f, R4 ;  /* 0x0000001fff047819 */ /* 0x008fe20000011404 */
        /* <DEDUP_REMOVED lines=8> */
[C---:B------:R-:W-:Y:S02]  /*0720*/  IADD3 R20, R2.reuse, 0x70, RZ ;  /* 0x0000007002147810 */ /* 0x040fe40007ffe0ff */
[C---:B------:R-:W-:Y:S02]  /*0730*/  IADD3 R19, R2.reuse, 0x78, RZ ;  /* 0x0000007802137810 */ /* 0x040fe40007ffe0ff */
[C---:B------:R-:W-:Y:S02]  /*0740*/  IADD3 R18, R2.reuse, 0x80, RZ ;  /* 0x0000008002127810 */ /* 0x040fe40007ffe0ff */
[C---:B------:R-:W-:Y:S02]  /*0750*/  IADD3 R17, R2.reuse, 0x88, RZ ;  /* 0x0000008802117810 */ /* 0x040fe40007ffe0ff */
[C---:B------:R-:W-:Y:S02]  /*0760*/  IADD3 R15, R2.reuse, 0x98, RZ ;  /* 0x00000098020f7810 */ /* 0x040fe40007ffe0ff */
[----:B------:R-:W-:-:S02]  /*0770*/  IADD3 R14, R2, 0xa0, RZ ;  /* 0x000000a0020e7810 */ /* 0x000fc40007ffe0ff */
[C---:B------:R-:W-:Y:S02]  /*0780*/  IADD3 R12, R2.reuse, 0xa8, RZ ;  /* 0x000000a8020c7810 */ /* 0x040fe40007ffe0ff */
[C---:B------:R-:W-:Y:S02]  /*0790*/  IADD3 R11, R2.reuse, 0xb0, RZ ;  /* 0x000000b0020b7810 */ /* 0x040fe40007ffe0ff */
[C---:B------:R-:W-:Y:S02]  /*07a0*/  IADD3 R10, R2.reuse, 0xb8, RZ ;  /* 0x000000b8020a7810 */ /* 0x040fe40007ffe0ff */
[----:B-1----:R-:W-:Y:S02]  /*07b0*/  SHF.R.S32.HI R3, RZ, 0x1f, R3 ;  /* 0x0000001fff037819 */ /* 0x002fe40000011403 */
[C---:B------:R-:W-:Y:S02]  /*07c0*/  IADD3 R9, R2.reuse, 0xc0, RZ ;  /* 0x000000c002097810 */ /* 0x040fe40007ffe0ff */
[C---:B------:R-:W-:Y:S01]  /*07d0*/  IADD3 R8, R2.reuse, 0xc8, RZ ;  /* 0x000000c802087810 */ /* 0x040fe20007ffe0ff */
[----:B------:R1:W-:Y:S01]  /*07e0*/  STL [R1+0xf8], R3 ;  /* 0x0000f80301007387 */ /* 0x0003e20000100800 */
[----:B------:R-:W-:-:S02]  /*07f0*/  IADD3 R7, R2, 0xd0, RZ ;  /* 0x000000d002077810 */ /* 0x000fc40007ffe0ff */
[C---:B------:R-:W-:Y:S02]  /*0800*/  IADD3 R6, R2.reuse, 0xd8, RZ ;  /* 0x000000d802067810 */ /* 0x040fe40007ffe0ff */
[C---:B------:R-:W-:Y:S02]  /*0810*/  IADD3 R5, R2.reuse, 0xe0, RZ ;  /* 0x000000e002057810 */ /* 0x040fe40007ffe0ff */
[----:B--2---:R-:W-:Y:S02]  /*0820*/  IADD3 R4, R2, 0xe8, RZ ;  /* 0x000000e802047810 */ /* 0x004fe40007ffe0ff */
[----:B------:R-:W-:Y:S02]  /*0830*/  SEL R221, R221, 0xffffffc0, !P2 ;  /* 0xffffffc0dddd7807 */ /* 0x000fe40005000000 */
[----:B------:R-:W-:-:S03]  /*0840*/  LEA R216, R216, 0xc100, 0x1 ;  /* 0x0000c100d8d87811 */ /* 0x000fc600078e08ff */
[----:B------:R-:W-:Y:S02]  /*0850*/  IMAD.IADD R226, R223, 0x1, R221 ;  /* 0x00000001dfe27824 */ /* 0x000fe400078e02dd */
[C---:B------:R-:W-:Y:S02]  /*0860*/  IMAD.IADD R222, R221.reuse, 0x1, R219 ;  /* 0x00000001ddde7824 */ /* 0x040fe400078e02db */
[----:B------:R-:W-:Y:S02]  /*0870*/  IMAD.IADD R225, R224, 0x1, R221 ;  /* 0x00000001e0e17824 */ /* 0x000fe400078e02dd */
[----:B------:R-:W-:Y:S02]  /*0880*/  IMAD.IADD R221, R221, 0x1, R220 ;  /* 0x00000001dddd7824 */ /* 0x000fe400078e02dc */
[----:B-1----:R-:W-:Y:S01]  /*0890*/  IMAD R3, R13, 0x8, R16 ;  /* 0x000000080d037824 */ /* 0x002fe200078e0210 */
[----:B------:R-:W-:Y:S02]  /*08a0*/  IADD3 R16, R2, 0x90, RZ ;  /* 0x0000009002107810 */ /* 0x000fe40007ffe0ff */
[----:B------:R-:W-:-:S02]  /*08b0*/  SHF.R.S32.HI R13, RZ, 0x1f, R33 ;  /* 0x0000001fff0d7819 */ /* 0x000fc40000011421 */
[----:B------:R1:W-:Y:S04]  /*08c0*/  STL [R1+0x184], R3 ;  /* 0x0001840301007387 */ /* 0x0003e80000100800 */
[----:B------:R2:W-:Y:S04]  /*08d0*/  STL [R1+0x60], R2 ;  /* 0x0000600201007387 */ /* 0x0005e80000100800 */
[----:B------:R-:W-:Y:S04]  /*08e0*/  STL [R1+0xf4], R33 ;  /* 0x0000f42101007387 */ /* 0x000fe80000100800 */
[----:B------:R3:W-:Y:S04]  /*08f0*/  STL [R1+0xf0], R32 ;  /* 0x0000f02001007387 */ /* 0x0007e80000100800 */
[----:B------:R-:W-:Y:S04]  /*0900*/  STL [R1+0xec], R31 ;  /* 0x0000ec1f01007387 */ /* 0x000fe80000100800 */
[----:B------:R4:W-:Y:S04]  /*0910*/  STL [R1+0xe8], R30 ;  /* 0x0000e81e01007387 */ /* 0x0009e80000100800 */
[----:B------:R-:W-:Y:S01]  /*0920*/  STL [R1+0xe4], R29 ;  /* 0x0000e41d01007387 */ /* 0x000fe20000100800 */
[----:B-1----:R-:W-:-:S03]  /*0930*/  IADD3 R3, R2, 0xf0, RZ ;  /* 0x000000f002037810 */ /* 0x002fc60007ffe0ff */
[----:B------:R1:W-:Y:S01]  /*0940*/  STL [R1+0xe0], R28 ;  /* 0x0000e01c01007387 */ /* 0x0003e20000100800 */
[----:B--2---:R-:W-:-:S03]  /*0950*/  IADD3 R2, R2, 0xf8, RZ ;  /* 0x000000f802027810 */ /* 0x004fc60007ffe0ff */
[----:B------:R2:W-:Y:S01]  /*0960*/  STL [R1+0xdc], R27 ;  /* 0x0000dc1b01007387 */ /* 0x0005e20000100800 */
[----:B------:R-:W-:-:S03]  /*0970*/  SHF.R.S32.HI R0, RZ, 0x1f, R2 ;  /* 0x0000001fff007819 */ /* 0x000fc60000011402 */
[----:B------:R-:W-:Y:S01]  /*0980*/  STL [R1+0xd8], R26 ;  /* 0x0000d81a01007387 */ /* 0x000fe20000100800 */
[----:B---3--:R-:W-:-:S03]  /*0990*/  SHF.R.S32.HI R32, RZ, 0x1f, R32 ;  /* 0x0000001fff207819 */ /* 0x008fc60000011420 */
[----:B------:R3:W-:Y:S04]  /*09a0*/  STL [R1+0xd4], R25 ;  /* 0x0000d41901007387 */ /* 0x0007e80000100800 */
[----:B------:R5:W-:Y:S01]  /*09b0*/  STL [R1+0xd0], R24 ;  /* 0x0000d01801007387 */ /* 0x000be20000100800 */
[----:B----4-:R-:W-:-:S03]  /*09c0*/  SHF.R.S32.HI R30, RZ, 0x1f, R30 ;  /* 0x0000001fff1e7819 */ /* 0x010fc6000001141e */
        /* <DEDUP_REMOVED lines=9> */
[----:B-----5:R-:W-:-:S03]  /*0a60*/  SHF.R.S32.HI R24, RZ, 0x1f, R24 ;  /* 0x0000001fff187819 */ /* 0x020fc60000011418 */
[----:B------:R-:W-:Y:S04]  /*0a70*/  STL [R1+0xb4], R17 ;  /* 0x0000b41101007387 */ /* 0x000fe80000100800 */
[----:B------:R5:W-:Y:S01]  /*0a80*/  STL [R1+0xb0], R16 ;  /* 0x0000b01001007387 */ /* 0x000be20000100800 */
[----:B----4-:R-:W-:-:S03]  /*0a90*/  SHF.R.S32.HI R22, RZ, 0x1f, R22 ;  /* 0x0000001fff167819 */ /* 0x010fc60000011416 */
[----:B------:R4:W-:Y:S01]  /*0aa0*/  STL [R1+0xac], R15 ;  /* 0x0000ac0f01007387 */ /* 0x0009e20000100800 */
[----:B-1----:R-:W-:-:S03]  /*0ab0*/  SHF.R.S32.HI R21, RZ, 0x1f, R21 ;  /* 0x0000001fff157819 */ /* 0x002fc60000011415 */
[----:B------:R-:W-:Y:S04]  /*0ac0*/  STL [R1+0xa8], R14 ;  /* 0x0000a80e01007387 */ /* 0x000fe80000100800 */
[----:B------:R1:W-:Y:S01]  /*0ad0*/  STL [R1+0xa4], R12 ;  /* 0x0000a40c01007387 */ /* 0x0003e20000100800 */
[----:B--2---:R-:W-:-:S03]  /*0ae0*/  SHF.R.S32.HI R19, RZ, 0x1f, R19 ;  /* 0x0000001fff137819 */ /* 0x004fc60000011413 */
[----:B------:R2:W-:Y:S01]  /*0af0*/  STL [R1+0xa0], R11 ;  /* 0x0000a00b01007387 */ /* 0x0005e20000100800 */
[----:B---3--:R-:W-:-:S03]  /*0b00*/  SHF.R.S32.HI R18, RZ, 0x1f, R18 ;  /* 0x0000001fff127819 */ /* 0x008fc60000011412 */
[----:B------:R3:W-:Y:S04]  /*0b10*/  STL [R1+0x9c], R10 ;  /* 0x00009c0a01007387 */ /* 0x0007e80000100800 */
[----:B------:R3:W-:Y:S01]  /*0b20*/  STL [R1+0x98], R9 ;  /* 0x0000980901007387 */ /* 0x0007e20000100800 */
[----:B-----5:R-:W-:-:S03]  /*0b30*/  SHF.R.S32.HI R16, RZ, 0x1f, R16 ;  /* 0x0000001fff107819 */ /* 0x020fc60000011410 */
[----:B------:R5:W-:Y:S01]  /*0b40*/  STL [R1+0x94], R8 ;  /* 0x0000940801007387 */ /* 0x000be20000100800 */
[----:B----4-:R-:W-:-:S03]  /*0b50*/  SHF.R.S32.HI R15, RZ, 0x1f, R15 ;  /* 0x0000001fff0f7819 */ /* 0x010fc6000001140f */
[----:B------:R4:W-:Y:S04]  /*0b60*/  STL [R1+0x90], R7 ;  /* 0x0000900701007387 */ /* 0x0009e80000100800 */
[----:B------:R4:W-:Y:S01]  /*0b70*/  STL [R1+0x8c], R6 ;  /* 0x00008c0601007387 */ /* 0x0009e20000100800 */
[----:B-1----:R-:W-:-:S03]  /*0b80*/  SHF.R.S32.HI R12, RZ, 0x1f, R12 ;  /* 0x0000001fff0c7819 */ /* 0x002fc6000001140c */
[----:B------:R1:W-:Y:S01]  /*0b90*/  STL [R1+0x88], R5 ;  /* 0x0000880501007387 */ /* 0x0003e20000100800 */
[----:B--2---:R-:W-:-:S03]  /*0ba0*/  SHF.R.S32.HI R11, RZ, 0x1f, R11 ;  /* 0x0000001fff0b7819 */ /* 0x004fc6000001140b */
[----:B------:R2:W-:Y:S01]  /*0bb0*/  STL [R1+0x84], R4 ;  /* 0x0000840401007387 */ /* 0x0005e20000100800 */
[----:B---3--:R-:W-:-:S03]  /*0bc0*/  SHF.R.S32.HI R10, RZ, 0x1f, R10 ;  /* 0x0000001fff0a7819 */ /* 0x008fc6000001140a */
[----:B------:R3:W-:Y:S01]  /*0bd0*/  STL [R1+0x180], R13 ;  /* 0x0001800d01007387 */ /* 0x0007e20000100800 */
[----:B------:R-:W-:-:S03]  /*0be0*/  SHF.R.S32.HI R9, RZ, 0x1f, R9 ;  /* 0x0000001fff097819 */ /* 0x000fc60000011409 */
[----:B------:R3:W-:Y:S01]  /*0bf0*/  STL [R1+0x80], R3 ;  /* 0x0000800301007387 */ /* 0x0007e20000100800 */
[----:B-----5:R-:W-:-:S03]  /*0c00*/  SHF.R.S32.HI R8, RZ, 0x1f, R8 ;  /* 0x0000001fff087819 */ /* 0x020fc60000011408 */
[----:B------:R-:W-:Y:S01]  /*0c10*/  STL [R1+0x17c], R32 ;  /* 0x00017c2001007387 */ /* 0x000fe20000100800 */
[----:B----4-:R-:W-:-:S03]  /*0c20*/  SHF.R.S32.HI R7, RZ, 0x1f, R7 ;  /* 0x0000001fff077819 */ /* 0x010fc60000011407 */
[----:B------:R-:W-:Y:S01]  /*0c30*/  STL [R1+0x7c], R2 ;  /* 0x00007c0201007387 */ /* 0x000fe20000100800 */
[----:B------:R-:W-:Y:S02]  /*0c40*/  SHF.R.S32.HI R6, RZ, 0x1f, R6 ;  /* 0x0000001fff067819 */ /* 0x000fe40000011406 */
[----:B-1----:R-:W-:Y:S02]  /*0c50*/  SHF.R.S32.HI R5, RZ, 0x1f, R5 ;  /* 0x0000001fff057819 */ /* 0x002fe40000011405 */
[----:B--2---:R-:W-:Y:S02]  /*0c60*/  SHF.R.S32.HI R4, RZ, 0x1f, R4 ;  /* 0x0000001fff047819 */ /* 0x004fe40000011404 */
[----:B---3--:R-:W-:Y:S02]  /*0c70*/  SHF.R.S32.HI R13, RZ, 0x1f, R31 ;  /* 0x0000001fff0d7819 */ /* 0x008fe4000001141f */
[----:B------:R-:W-:-:S03]  /*0c80*/  SHF.R.S32.HI R3, RZ, 0x1f, R3 ;  /* 0x0000001fff037819 */ /* 0x000fc60000011403 */
[----:B------:R1:W-:Y:S04]  /*0c90*/  STL [R1+0x178], R13 ;  /* 0x0001780d01007387 */ /* 0x0003e80000100800 */
        /* <DEDUP_REMOVED lines=21> */
[----:B-1----:R-:W-:-:S05]  /*0df0*/  SHF.R.S32.HI R13, RZ, 0x1f, R14 ;  /* 0x0000001fff0d7819 */ /* 0x002fca000001140e */
[----:B------:R2:W-:Y:S04]  /*0e00*/  STL [R1+0x134], R13 ;  /* 0x0001340d01007387 */ /* 0x0005e80000100800 */
        /* <DEDUP_REMOVED lines=10> */
[----:B------:R2:W-:Y:S02]  /*0eb0*/  STL [R1+0x108], R0 ;  /* 0x0001080001007387 */ /* 0x0005e40000100800 */
.L_x_2731:
        /* <DEDUP_REMOVED lines=19> */
.L_x_2675:
[----:B------:R-:W-:-:S04]  /*0ff0*/  MOV R0, c[0x0][0x554] ;  /* 0x0001550000007a02 */ /* 0x000fc80000000f00 */
[----:B------:R-:W-:Y:S02]  /*1000*/  ISETP.NE.AND P0, PT, R0, 0x1, PT ;  /* 0x000000010000780c */ /* 0x000fe40003f05270 */
[----:B------:R-:W-:-:S11]  /*1010*/  MOV R0, R2 ;  /* 0x0000000200007202 */ /* 0x000fd60000000f00 */
[----:B------:R-:W-:-:S05]  /*1020*/  @P0 IMAD.HI.U32 R4, R2, c[0x0][0x558], RZ ;  /* 0x0001560002040a27 */ /* 0x000fca00078e00ff */
[----:B------:R-:W-:-:S05]  /*1030*/  @P0 SHF.R.U32.HI R0, RZ, c[0x0][0x55c], R4 ;  /* 0x00015700ff000a19 */ /* 0x000fca0000011604 */
[----:B------:R-:W-:Y:S02]  /*1040*/  IMAD R4, R0, c[0x0][0x554], RZ ;  /* 0x0001550000047a24 */ /* 0x000fe400078e02ff */
.L_x_2676:
[----:B------:R-:W-:Y:S05]  /*1050*/  BSYNC B0 ;  /* 0x0000000000007941 */ /* 0x000fea0003800000 */
.L_x_2674:
[----:B------:R-:W2:Y:S01]  /*1060*/  LDL.LU R6, [R1+0x70] ;  /* 0x0000700001067983 */ /* 0x000ea20000300800 */
[----:B------:R-:W-:Y:S01]  /*1070*/  IMAD.MOV.U32 R5, RZ, RZ, c[0x0][0x548] ;  /* 0x00015200ff057624 */ /* 0x000fe200078e00ff */
[----:B------:R-:W-:Y:S01]  /*1080*/  ISETP.NE.U32.AND P0, PT, RZ, c[0x0][0x370], PT ;  /* 0x0000dc00ff007a0c */ /* 0x000fe20003f05070 */
[----:B------:R-:W-:Y:S01]  /*1090*/  IMAD.IADD R4, R2, 0x1, -R4 ;  /* 0x0000000102047824 */ /* 0x000fe200078e0a04 */
[----:B------:R-:W-:Y:S02]  /*10a0*/  MOV R7, RZ ;  /* 0x000000ff00077202 */ /* 0x000fe40000000f00 */
[----:B------:R-:W-:Y:S01]  /*10b0*/  ISETP.NE.AND P1, PT, R5, 0x1, PT ;  /* 0x000000010500780c */ /* 0x000fe20003f25270 */
[----:B------:R-:W-:Y:S01]  /*10c0*/  IMAD R5, R3, c[0x0][0x554], R4 ;  /* 0x0001550003057a24 */ /* 0x000fe200078e0204 */
[----:B------:R-:W-:-:S03]  /*10d0*/  ISETP.NE.AND.EX P0, PT, RZ, c[0x0][0x374], PT, P0 ;  /* 0x0000dd00ff007a0c */ /* 0x000fc60003f05300 */
[----:B------:R-:W-:-:S08]  /*10e0*/  IMAD.MOV.U32 R11, RZ, RZ, R5 ;  /* 0x000000ffff0b7224 */ /* 0x000fd000078e0005 */
[----:B------:R-:W-:-:S04]  /*10f0*/  @P1 IMAD.HI.U32 R2, R5, c[0x0][0x54c], RZ ;  /* 0x0001530005021a27 */ /* 0x000fc800078e00ff */
[----:B------:R-:W-:Y:S01]  /*1100*/  @P0 IMAD.MOV.U32 R3, RZ, RZ, 0x4 ;  /* 0x00000004ff030424 */ /* 0x000fe200078e00ff */
[----:B------:R-:W-:-:S05]  /*1110*/  @P1 SHF.R.U32.HI R11, RZ, c[0x0][0x550], R2 ;  /* 0x00015400ff0b1a19 */ /* 0x000fca0000011602 */
[----:B------:R-:W-:Y:S01]  /*1120*/  @P0 IMAD.WIDE R2, R11, R3, c[0x0][0x370] ;  /* 0x0000dc000b020625 */ /* 0x000fe200078e0203 */
[----:B------:R-:W-:Y:S04]  /*1130*/  STL [R1+0x64], R11 ;  /* 0x0000640b01007387 */ /* 0x000fe80000100800 */
[----:B------:R1:W3:Y:S01]  /*1140*/  @P0 LDG.E R7, [R2.64] ;  /* 0x0000000602070981 */ /* 0x0002e2000c1e1900 */
[----:B------:R-:W-:Y:S01]  /*1150*/  IMAD.MOV.U32 R4, RZ, RZ, c[0x0][0x2c4] ;  /* 0x0000b100ff047624 */ /* 0x000fe200078e00ff */
[----:B------:R-:W-:Y:S01]  /*1160*/  BSSY B0, `(.L_x_2677) ;  /* 0x0000047000007945 */ /* 0x000fe20003800000 */
[----:B------:R-:W-:-:S03]  /*1170*/  IMAD.MOV.U32 R12, RZ, RZ, R0 ;  /* 0x000000ffff0c7224 */ /* 0x000fc600078e0000 */
[----:B------:R-:W-:Y:S01]  /*1180*/  ISETP.NE.AND P3, PT, R4, 0x1, PT ;  /* 0x000000010400780c */ /* 0x000fe20003f65270 */
[----:B------:R-:W-:-:S05]  /*1190*/  IMAD.MOV.U32 R4, RZ, RZ, c[0x0][0x168] ;  /* 0x00005a00ff047624 */ /* 0x000fca00078e00ff */
[----:B------:R-:W-:Y:S01]  /*11a0*/  IADD3 R4, -R4, 0x60, RZ ;  /* 0x0000006004047810 */ /* 0x000fe20007ffe1ff */
[----:B-1----:R-:W-:-:S05]  /*11b0*/  IMAD.MOV.U32 R2, RZ, RZ, c[0x0][0x53c] ;  /* 0x00014f00ff027624 */ /* 0x002fca00078e00ff */
[----:B------:R-:W-:Y:S02]  /*11c0*/  ISETP.NE.AND P0, PT, R2, 0x1, PT ;  /* 0x000000010200780c */ /* 0x000fe40003f05270 */
[----:B------:R-:W-:-:S11]  /*11d0*/  LOP3.LUT R2, R0, 0x1ffffff, RZ, 0x3c, !PT ;  /* 0x01ffffff00027812 */ /* 0x000fd600078e3cff */
[----:B------:R-:W-:Y:S01]  /*11e0*/  @P0 IMAD.HI.U32 R3, R0, c[0x0][0x540], RZ ;  /* 0x0001500000030a27 */ /* 0x000fe200078e00ff */
[----:B------:R-:W-:-:S03]  /*11f0*/  IADD3 R0, R2, c[0x0][0x53c], RZ ;  /* 0x00014f0002007a10 */ /* 0x000fc60007ffe0ff */
[----:B------:R-:W-:Y:S01]  /*1200*/  IMAD.MOV.U32 R2, RZ, RZ, c[0x0][0x2ac] ;  /* 0x0000ab00ff027624 */ /* 0x000fe200078e00ff */
[----:B------:R-:W-:-:S05]  /*1210*/  @P0 SHF.R.U32.HI R12, RZ, c[0x0][0x544], R3 ;  /* 0x00015100ff0c0a19 */ /* 0x000fca0000011603 */
[----:B------:R-:W-:Y:S01]  /*1220*/  IMAD R0, R12, c[0x0][0x53c], R0 ;  /* 0x00014f000c007a24 */ /* 0x000fe200078e0200 */
[----:B------:R-:W-:Y:S04]  /*1230*/  STL [R1+0x6c], R12 ;  /* 0x00006c0c01007387 */ /* 0x000fe80000100800 */
[----:B------:R-:W-:-:S04]  /*1240*/  SHF.L.U32 R17, R0, 0x7, RZ ;  /* 0x0000000700117819 */ /* 0x000fc800000006ff */
[----:B------:R-:W-:Y:S01]  /*1250*/  IADD3 R0, R17, 0x7f, RZ ;  /* 0x0000007f11007810 */ /* 0x000fe20007ffe0ff */
[----:B------:R-:W-:Y:S04]  /*1260*/  STL [R1+0x74], R17 ;  /* 0x0000741101007387 */ /* 0x000fe80000100800 */
[----:B------:R-:W-:-:S05]  /*1270*/  @P3 IMAD.HI.U32 R3, R0, c[0x0][0x2c8], RZ ;  /* 0x0000b20000033a27 */ /* 0x000fca00078e00ff */
[----:B------:R-:W-:Y:S02]  /*1280*/  @P3 SHF.R.U32.HI R0, RZ, c[0x0][0x2cc], R3 ;  /* 0x0000b300ff003a19 */ /* 0x000fe40000011603 */
[----:B--2---:R-:W-:-:S04]  /*1290*/  LOP3.LUT R6, R6, 0xfffffffd, RZ, 0xc0, !PT ;  /* 0xfffffffd06067812 */ /* 0x004fc800078ec0ff */
[----:B------:R-:W-:-:S05]  /*12a0*/  @P3 LOP3.LUT R6, R6, 0x2, RZ, 0xfc, !PT ;  /* 0x0000000206063812 */ /* 0x000fca00078efcff */
[----:B------:R1:W-:Y:S02]  /*12b0*/  STL [R1+0x70], R6 ;  /* 0x0000700601007387 */ /* 0x0003e40000100800 */
[C---:B-1----:R-:W-:Y:S02]  /*12c0*/  IMAD R6, R2.reuse, c[0x0][0x1d0], RZ ;  /* 0x0000740002067a24 */ /* 0x042fe400078e02ff */
[----:B---3--:R1:W-:Y:S01]  /*12d0*/  STL [R1+0x34], R7 ;  /* 0x0000340701007387 */ /* 0x0083e20000100800 */
[----:B------:R-:W-:Y:S02]  /*12e0*/  IMAD R2, R2, c[0x0][0x1d0], R4 ;  /* 0x0000740002027a24 */ /* 0x000fe400078e0204 */
[----:B------:R-:W-:Y:S02]  /*12f0*/  IADD3 R3, R6, 0x5f, RZ ;  /* 0x0000005f06037810 */ /* 0x000fe40007ffe0ff */
[----:B------:R-:W-:-:S03]  /*1300*/  IMAD.IADD R2, R2, 0x1, R0 ;  /* 0x0000000102027824 */ /* 0x000fc600078e0200 */
[----:B------:R-:W-:-:S04]  /*1310*/  IMAD.HI R0, R3, 0x2aaaaaab, RZ ;  /* 0x2aaaaaab03007827 */ /* 0x000fc800078e02ff */
[----:B------:R-:W-:Y:S01]  /*1320*/  IMAD.HI R3, R2, 0x2aaaaaab, RZ ;  /* 0x2aaaaaab02037827 */ /* 0x000fe200078e02ff */
[----:B------:R-:W-:-:S04]  /*1330*/  SHF.R.U32.HI R2, RZ, 0x1f, R0 ;  /* 0x0000001fff027819 */ /* 0x000fc80000011600 */
[----:B------:R-:W-:Y:S02]  /*1340*/  SHF.R.U32.HI R4, RZ, 0x1f, R3 ;  /* 0x0000001fff047819 */ /* 0x000fe40000011603 */
[----:B------:R-:W-:Y:S02]  /*1350*/  LEA.HI.SX32 R0, R0, R2, 0x1c ;  /* 0x0000000200007211 */ /* 0x000fe400078fe2ff */
[----:B------:R-:W-:-:S04]  /*1360*/  LEA.HI.SX32 R2, R3, R4, 0x1c ;  /* 0x0000000403027211 */ /* 0x000fc800078fe2ff */
[----:B-1----:R-:W-:Y:S01]  /*1370*/  IMNMX R7, R0, R2, PT ;  /* 0x0000000200077217 */ /* 0x002fe20003800200 */
[----:B------:R-:W-:Y:S01]  /*1380*/  IMAD.MOV.U32 R2, RZ, RZ, RZ ;  /* 0x000000ffff027224 */ /* 0x000fe200078e00ff */
[----:B------:R-:W-:Y:S02]  /*1390*/  IADD3 R0, -R11, RZ, RZ ;  /* 0x000000ff0b007210 */ /* 0x000fe40007ffe1ff */
[----:B------:R-:W-:-:S03]  /*13a0*/  ISETP.GE.AND P0, PT, R7, 0x1, PT ;  /* 0x000000010700780c */ /* 0x000fc60003f06270 */
[----:B------:R-:W-:-:S05]  /*13b0*/  IMAD R16, R0, c[0x0][0x548], R5 ;  /* 0x0001520000107a24 */ /* 0x000fca00078e0205 */
[----:B------:R1:W-:Y:S05]  /*13c0*/  STL [R1+0x68], R16 ;  /* 0x0000681001007387 */ /* 0x0003ea0000100800 */
        /* <DEDUP_REMOVED lines=32> */
.L_x_2678:
[----:B------:R-:W-:Y:S05]  /*15d0*/  BSYNC B0 ;  /* 0x0000000000007941 */ /* 0x000fea0003800000 */
.L_x_2677:
[----:B------:R-:W-:Y:S01]  /*15e0*/  LOP3.LUT R0, R12, 0xffff, RZ, 0xc0, !PT ;  /* 0x0000ffff0c007812 */ /* 0x000fe200078ec0ff */
[----:B------:R-:W-:Y:S01]  /*15f0*/  CS2R R128, SRZ ;  /* 0x0000000000807805 */ /* 0x000fe2000001ff00 */
[----:B------:R-:W-:Y:S01]  /*1600*/  CS2R R12, SRZ ;  /* 0x00000000000c7805 */ /* 0x000fe2000001ff00 */
        /* <DEDUP_REMOVED lines=70> */
[----:B--2---:R-:W2:Y:S01]  /*1a70*/  S2R R3, SR_TID.X ;  /* 0x0000000000037919 */ /* 0x004ea20000002100 */
[----:B------:R-:W-:-:S03]  /*1a80*/  ISETP.NE.U32.AND P0, PT, RZ, c[0x0][0x340], PT ;  /* 0x0000d000ff007a0c */ /* 0x000fc60003f05070 */
[----:B------:R-:W3:Y:S01]  /*1a90*/  LDL R12, [R1] ;  /* 0x00000000010c7983 */ /* 0x000ee20000100800 */
[----:B------:R-:W-:-:S03]  /*1aa0*/  ISETP.NE.AND.EX P0, PT, RZ, c[0x0][0x344], PT, P0 ;  /* 0x0000d100ff007a0c */ /* 0x000fc60003f05300 */
[----:B------:R-:W4:Y:S04]  /*1ab0*/  LDL R10, [R1+0x20] ;  /* 0x00002000010a7983 */ /* 0x000f280000100800 */
[----:B------:R-:W4:Y:S04]  /*1ac0*/  LDL R9, [R1+0x1c] ;  /* 0x00001c0001097983 */ /* 0x000f280000100800 */
[----:B------:R-:W4:Y:S02]  /*1ad0*/  LDL R8, [R1+0x18] ;  /* 0x0000180001087983 */ /* 0x000f240000100800 */
[----:B------:R-:W-:Y:S01]  /*1ae0*/  @P0 IMAD.MOV.U32 R2, RZ, RZ, 0x4 ;  /* 0x00000004ff020424 */ /* 0x000fe200078e00ff */
[----:B--2---:R-:W-:-:S02]  /*1af0*/  SHF.R.S32.HI R4, RZ, 0x1f, R3 ;  /* 0x0000001fff047819 */ /* 0x004fc40000011403 */
[----:B------:R-:W-:Y:S02]  /*1b00*/  SHF.R.S32.HI R5, RZ, 0x1f, R3 ;  /* 0x0000001fff057819 */ /* 0x000fe40000011403 */
[-C--:B------:R-:W-:Y:S02]  /*1b10*/  LEA.HI R4, R4, R3.reuse, RZ, 0x3 ;  /* 0x0000000304047211 */ /* 0x080fe400078f18ff */
[----:B------:R-:W-:Y:S02]  /*1b20*/  LEA.HI R5, R5, R3, RZ, 0x3 ;  /* 0x0000000305057211 */ /* 0x000fe400078f18ff */
[----:B------:R-:W-:Y:S02]  /*1b30*/  LOP3.LUT R4, R4, 0xfffffff8, RZ, 0xc0, !PT ;  /* 0xfffffff804047812 */ /* 0x000fe400078ec0ff */
[----:B------:R-:W-:-:S03]  /*1b40*/  SHF.R.S32.HI R5, RZ, 0x3, R5 ;  /* 0x00000003ff057819 */ /* 0x000fc60000011405 */
[----:B------:R-:W-:Y:S02]  /*1b50*/  IMAD.IADD R4, R3, 0x1, -R4 ;  /* 0x0000000103047824 */ /* 0x000fe400078e0a04 */
[----:B------:R-:W-:-:S05]  /*1b60*/  @P0 IMAD.WIDE R2, R11, R2, c[0x0][0x340] ;  /* 0x0000d0000b020625 */ /* 0x000fca00078e0202 */
[----:B------:R2:W5:Y:S01]  /*1b70*/  @P0 LDG.E R14, [R2.64] ;  /* 0x00000006020e0981 */ /* 0x000562000c1e1900 */
[----:B------:R-:W-:Y:S02]  /*1b80*/  SHF.R.S32.HI R15, RZ, 0x1f, R16 ;  /* 0x0000001fff0f7819 */ /* 0x000fe40000011410 */
[----:B------:R-:W-:-:S03]  /*1b90*/  LEA R4, R4, R5, 0x5 ;  /* 0x0000000504047211 */ /* 0x000fc600078e28ff */
[----:B------:R-:W-:Y:S02]  /*1ba0*/  IMAD R0, R15, c[0x0][0x1b8], RZ ;  /* 0x00006e000f007a24 */ /* 0x000fe400078e02ff */
[----:B------:R-:W-:Y:S01]  /*1bb0*/  IMAD.IADD R4, R17, 0x1, R4 ;  /* 0x0000000111047824 */ /* 0x000fe200078e0204 */
[----:B------:R-:W-:Y:S01]  /*1bc0*/  SHF.R.S32.HI R6, RZ, 0x1f, R11 ;  /* 0x0000001fff067819 */ /* 0x000fe2000001140b */
[----:B------:R-:W-:Y:S02]  /*1bd0*/  IMAD R5, R16, c[0x0][0x1bc], R0 ;  /* 0x00006f0010057a24 */ /* 0x000fe400078e0200 */
[----:B------:R-:W-:-:S04]  /*1be0*/  @P3 IMAD.HI.U32 R7, R4, c[0x0][0x2c8], RZ ;  /* 0x0000b20004073a27 */ /* 0x000fc800078e00ff */
[----:B------:R-:W-:Y:S01]  /*1bf0*/  IMAD.MOV.U32 R0, RZ, RZ, R4 ;  /* 0x000000ffff007224 */ /* 0x000fe200078e0004 */
[----:B------:R-:W-:Y:S01]  /*1c00*/  @P3 SHF.R.U32.HI R0, RZ, c[0x0][0x2cc], R7 ;  /* 0x0000b300ff003a19 */ /* 0x000fe20000011607 */
[----:B--2---:R-:W-:-:S05]  /*1c10*/  IMAD.WIDE.U32 R2, R16, c[0x0][0x1b8], RZ ;  /* 0x00006e0010027a25 */ /* 0x004fca00078e00ff */
[----:B------:R-:W-:Y:S01]  /*1c20*/  IADD3 R3, R3, R5, RZ ;  /* 0x0000000503037210 */ /* 0x000fe20007ffe0ff */
[----:B------:R-:W-:Y:S01]  /*1c30*/  IMAD R5, R6, c[0x0][0x1c0], RZ ;  /* 0x0000700006057a24 */ /* 0x000fe200078e02ff */
[----:B------:R-:W-:-:S03]  /*1c40*/  SHF.R.S32.HI R7, RZ, 0x1f, R0 ;  /* 0x0000001fff077819 */ /* 0x000fc60000011400 */
[C---:B------:R-:W-:Y:S02]  /*1c50*/  IMAD R6, R11.reuse, c[0x0][0x1c4], R5 ;  /* 0x000071000b067a24 */ /* 0x040fe400078e0205 */
[----:B------:R-:W-:Y:S02]  /*1c60*/  IMAD.MOV R5, RZ, RZ, -R0 ;  /* 0x000000ffff057224 */ /* 0x000fe400078e0a00 */
[----:B------:R-:W-:-:S04]  /*1c70*/  IMAD.WIDE.U32 R2, R11, c[0x0][0x1c0], R2 ;  /* 0x000070000b027a25 */ /* 0x000fc800078e0002 */
[----:B------:R-:W-:Y:S02]  /*1c80*/  IMAD R4, R5, c[0x0][0x2c4], R4 ;  /* 0x0000b10005047a24 */ /* 0x000fe400078e0204 */
[----:B------:R-:W-:Y:S02]  /*1c90*/  IMAD.IADD R3, R3, 0x1, R6 ;  /* 0x0000000103037824 */ /* 0x000fe400078e0206 */
        /* <DEDUP_REMOVED lines=9> */
[----:B------:R-:W-:Y:S02]  /*1d30*/  LEA R13, P1, R2, c[0x0][0x160], 0x1 ;  /* 0x00005800020d7a11 */ /* 0x000fe400078208ff */
[----:B------:R-:W-:Y:S02]  /*1d40*/  IADD3 R139, R252, -0x1, RZ ;  /* 0xfffffffffc8b7810 */ /* 0x000fe40007ffe0ff */
[----:B------:R-:W-:Y:S02]  /*1d50*/  LEA.HI.X R5, R2, c[0x0][0x164], R0, 0x1, P1 ;  /* 0x0000590002057a11 */ /* 0x000fe400008f0c00 */
[----:B---3--:R-:W-:Y:S02]  /*1d60*/  ISETP.GE.AND P6, PT, R12, c[0x0][0x198], PT ;  /* 0x000066000c007a0c */ /* 0x008fe40003fc6270 */
[----:B----4-:R-:W-:Y:S02]  /*1d70*/  ISETP.GE.AND P5, PT, R10, c[0x0][0x198], PT ;  /* 0x000066000a007a0c */ /* 0x010fe40003fa6270 */
[----:B------:R-:W-:-:S02]  /*1d80*/  ISETP.GE.AND P4, PT, R9, c[0x0][0x198], PT ;  /* 0x0000660009007a0c */ /* 0x000fc40003f86270 */
[----:B------:R-:W-:Y:S02]  /*1d90*/  ISETP.GE.AND P3, PT, R8, c[0x0][0x198], PT ;  /* 0x0000660008007a0c */ /* 0x000fe40003f66270 */
[----:B------:R-:W-:Y:S01]  /*1da0*/  @!P0 MOV R14, R11 ;  /* 0x0000000b000e8202 */ /* 0x000fe20000000f00 */
[----:B------:R-:W-:Y:S08]  /*1db0*/  BRA.DIV ~URZ, `(.L_x_2680) ;  /* 0x00012a927f007947 */ /* 0x000ff0000b800000 */
[----:B------:R2:W3:Y:S02]  /*1dc0*/  SHFL.IDX PT, R4, R5, RZ, 0x181f ;  /* 0x00181fff05047589 */ /* 0x0004e400000e0000 */
.L_x_2732:
[----:B------:R-:W-:Y:S05]  /*1dd0*/  BRA.DIV ~URZ, `(.L_x_2681) ;  /* 0x00012ae27f007947 */ /* 0x000fea000b800000 */
[----:B------:R4:W1:Y:S02]  /*1de0*/  SHFL.IDX PT, R0, R13, RZ, 0x181f ;  /* 0x00181fff0d007589 */ /* 0x00086400000e0000 */
.L_x_2733:
[----:B--2---:R-:W2:Y:S04]  /*1df0*/  LDL R3, [R1+0x74] ;  /* 0x0000740001037983 */ /* 0x004ea80000100800 */
[----:B------:R-:W4:Y:S01]  /*1e00*/  S2R R6, SR_TID.X ;  /* 0x0000000000067919 */ /* 0x000f220000002100 */
[----:B-1----:R-:W-:-:S04]  /*1e10*/  IMAD.MOV.U32 R16, RZ, RZ, c[0x0][0x2c4] ;  /* 0x0000b100ff107624 */ /* 0x002fc800078e00ff */
[----:B------:R-:W-:Y:S01]  /*1e20*/  IMAD R16, R16, c[0x0][0x168], RZ ;  /* 0x00005a0010107a24 */ /* 0x000fe200078e02ff */
[----:B----4-:R-:W-:-:S04]  /*1e30*/  SHF.R.S32.HI R2, RZ, 0x1f, R6 ;  /* 0x0000001fff027819 */ /* 0x010fc80000011406 */
[----:B------:R-:W-:-:S04]  /*1e40*/  LEA.HI R2, R2, R6, RZ, 0x3 ;  /* 0x0000000602027211 */ /* 0x000fc800078f18ff */
[----:B------:R-:W-:Y:S01]  /*1e50*/  SHF.R.S32.HI R2, RZ, 0x3, R2 ;  /* 0x00000003ff027819 */ /* 0x000fe20000011402 */
[----:B------:R-:W-:Y:S04]  /*1e60*/  BSSY B0, `(.L_x_2682) ;  /* 0x000001b000007945 */ /* 0x000fe80003800000 */
[----:B--2---:R-:W-:-:S05]  /*1e70*/  IMAD.IADD R12, R2, 0x1, R3 ;  /* 0x00000001020c7824 */ /* 0x004fca00078e0203 */
[----:B------:R-:W-:-:S13]  /*1e80*/  ISETP.GE.AND P0, PT, R12, R16, PT ;  /* 0x000000100c00720c */ /* 0x000fda0003f06270 */
[----:B------:R-:W-:Y:S05]  /*1e90*/  @P0 BRA `(.L_x_2683) ;  /* 0x0000017000000947 */ /* 0x000fea0003800000 */
[----:B------:R-:W2:Y:S04]  /*1ea0*/  LDL R6, [R1] ;  /* 0x0000000001067983 */ /* 0x000ea80000100800 */
[----:B------:R-:W4:Y:S04]  /*1eb0*/  LDL R2, [R1+0x20] ;  /* 0x0000200001027983 */ /* 0x000f280000100800 */
[----:B---3--:R-:W3:Y:S04]  /*1ec0*/  LDL R7, [R1+0x104] ;  /* 0x0001040001077983 */ /* 0x008ee80000100800 */
[----:B------:R-:W3:Y:S04]  /*1ed0*/  LDL R3, [R1+0x100] ;  /* 0x0001000001037983 */ /* 0x000ee80000100800 */
[----:B------:R-:W3:Y:S04]  /*1ee0*/  LDL R19, [R1+0x1c] ;  /* 0x00001c0001137983 */ /* 0x000ee80000100800 */
[----:B------:R-:W3:Y:S04]  /*1ef0*/  LDL R17, [R1+0x18] ;  /* 0x0000180001117983 */ /* 0x000ee80000100800 */
[----:B------:R-:W3:Y:S04]  /*1f00*/  LDL R20, [R1+0xfc] ;  /* 0x0000fc0001147983 */ /* 0x000ee80000100800 */
[----:B------:R-:W3:Y:S01]  /*1f10*/  LDL R18, [R1+0xf8] ;  /* 0x0000f80001127983 */ /* 0x000ee20000100800 */
[----:B--2---:R-:W-:-:S02]  /*1f20*/  LEA R10, P0, R6, R0, 0x1 ;  /* 0x00000000060a7211 */ /* 0x004fc400078008ff */
[----:B----4-:R-:W-:Y:S02]  /*1f30*/  LEA R8, P2, R2, R0, 0x1 ;  /* 0x0000000002087211 */ /* 0x010fe400078408ff */
[-C--:B---3--:R-:W-:Y:S02]  /*1f40*/  LEA.HI.X R11, R6, R4.reuse, R7, 0x1, P0 ;  /* 0x00000004060b7211 */ /* 0x088fe400000f0c07 */
[----:B------:R-:W-:-:S03]  /*1f50*/  LEA.HI.X R9, R2, R4, R3, 0x1, P2 ;  /* 0x0000000402097211 */ /* 0x000fc600010f0c03 */
[----:B------:R-:W-:Y:S01]  /*1f60*/  @!PT LDS RZ, [RZ] ;  /* 0x00000000fffff984 */ /* 0x000fe20000000800 */
[----:B------:R-:W-:Y:S01]  /*1f70*/  @!PT LDS RZ, [RZ] ;  /* 0x00000000fffff984 */ /* 0x000fe20000000800 */
[----:B------:R-:W-:Y:S01]  /*1f80*/  @!PT LDS RZ, [RZ] ;  /* 0x00000000fffff984 */ /* 0x000fe20000000800 */
[----:B------:R1:W-:Y:S01]  /*1f90*/  LDGSTS.E.BYPASS.LTC128B.128 [R251+0x18100], [R10.64], !P6 ;  /* 0x181000000afb7fae */ /* 0x0003e2000f101d46 */
[----:B------:R-:W-:-:S03]  /*1fa0*/  LEA R6, P1, R19, R0, 0x1 ;  /* 0x0000000013067211 */ /* 0x000fc600078208ff */
[----:B------:R1:W-:Y:S01]  /*1fb0*/  LDGSTS.E.BYPASS.LTC128B.128 [R251+0x1c100], [R8.64], !P5 ;  /* 0x1c10000008fb7fae */ /* 0x0003e2000e901d46 */
[----:B------:R-:W-:Y:S02]  /*1fc0*/  LEA R2, P0, R17, R0, 0x1 ;  /* 0x0000000011027211 */ /* 0x000fe400078008ff */
[-C--:B------:R-:W-:Y:S02]  /*1fd0*/  LEA.HI.X R7, R19, R4.reuse, R20, 0x1, P1 ;  /* 0x0000000413077211 */ /* 0x080fe400008f0c14 */
[----:B------:R-:W-:-:S03]  /*1fe0*/  LEA.HI.X R3, R17, R4, R18, 0x1, P0 ;  /* 0x0000000411037211 */ /* 0x000fc600000f0c12 */
[----:B------:R1:W-:Y:S04]  /*1ff0*/  LDGSTS.E.BYPASS.LTC128B.128 [R251+0x20100], [R6.64], !P4 ;  /* 0x2010000006fb7fae */ /* 0x0003e8000e101d46 */
[----:B------:R1:W-:Y:S02]  /*2000*/  LDGSTS.E.BYPASS.LTC128B.128 [R251+0x24100], [R2.64], !P3 ;  /* 0x2410000002fb7fae */ /* 0x0003e4000d901d46 */
.L_x_2683:
[----:B------:R-:W-:Y:S05]  /*2010*/  BSYNC B0 ;  /* 0x0000000000007941 */ /* 0x000fea0003800000 */
.L_x_2682:
[----:B------:R-:W-:Y:S05]  /*2020*/  BRA.DIV ~URZ, `(.L_x_2684) ;  /* 0x000128f27f007947 */ /* 0x000fea000b800000 */
[----:B---3--:R2:W3:Y:S04]  /*2030*/  SHFL.IDX PT, R4, R5, 0x1, 0x181f ;  /* 0x00381f0005047f89 */ /* 0x0084e800000e0000 */
[----:B------:R2:W4:Y:S02]  /*2040*/  SHFL.IDX PT, R0, R13, 0x1, 0x181f ;  /* 0x00381f000d007f89 */ /* 0x00052400000e0000 */
.L_x_2734:
[----:B-1----:R-:W-:Y:S01]  /*2050*/  IADD3 R2, R12, 0x20, RZ ;  /* 0x000000200c027810 */ /* 0x002fe20007ffe0ff */
[----:B------:R-:W-:Y:S03]  /*2060*/  BSSY B0, `(.L_x_2685) ;  /* 0x000001a000007945 */ /* 0x000fe60003800000 */
[----:B------:R-:W-:-:S13]  /*2070*/  ISETP.GE.AND P0, PT, R2, R16, PT ;  /* 0x000000100200720c */ /* 0x000fda0003f06270 */
[----:B------:R-:W-:Y:S05]  /*2080*/  @P0 BRA `(.L_x_2686) ;  /* 0x0000017000000947 */ /* 0x000fea0003800000 */
[----:B--2---:R-:W2:Y:S04]  /*2090*/  LDL R6, [R1] ;  /* 0x0000000001067983 */ /* 0x004ea80000100800 */
[----:B----4-:R-:W4:Y:S04]  /*20a0*/  LDL R7, [R1+0x104] ;  /* 0x0001040001077983 */ /* 0x010f280000100800 */
[----:B---3--:R-:W3:Y:S04]  /*20b0*/  LDL R3, [R1+0x20] ;  /* 0x0000200001037983 */ /* 0x008ee80000100800 */
[----:B------:R-:W3:Y:S04]  /*20c0*/  LDL R19, [R1+0x1c] ;  /* 0x00001c0001137983 */ /* 0x000ee80000100800 */
[----:B------:R-:W3:Y:S04]  /*20d0*/  LDL R17, [R1+0x18] ;  /* 0x0000180001117983 */ /* 0x000ee80000100800 */
[----:B------:R-:W3:Y:S04]  /*20e0*/  LDL R21, [R1+0x100] ;  /* 0x0001000001157983 */ /* 0x000ee80000100800 */
[----:B------:R-:W3:Y:S04]  /*20f0*/  LDL R20, [R1+0xfc] ;  /* 0x0000fc0001147983 */ /* 0x000ee80000100800 */
[----:B------:R-:W3:Y:S01]  /*2100*/  LDL R18, [R1+0xf8] ;  /* 0x0000f80001127983 */ /* 0x000ee20000100800 */
[----:B--2---:R-:W-:-:S04]  /*2110*/  LEA R10, P0, R6, R0, 0x1 ;  /* 0x00000000060a7211 */ /* 0x004fc800078008ff */
[----:B----4-:R-:W-:Y:S02]  /*2120*/  LEA.HI.X R11, R6, R4, R7, 0x1, P0 ;  /* 0x00000004060b7211 */ /* 0x010fe400000f0c07 */
[----:B---3--:R-:W-:-:S03]  /*2130*/  LEA R8, P2, R3, R0, 0x1 ;  /* 0x0000000003087211 */ /* 0x008fc600078408ff */
[----:B------:R-:W-:Y:S01]  /*2140*/  @!PT LDS RZ, [RZ] ;  /* 0x00000000fffff984 */ /* 0x000fe20000000800 */
[----:B------:R-:W-:Y:S01]  /*2150*/  @!PT LDS RZ, [RZ] ;  /* 0x00000000fffff984 */ /* 0x000fe20000000800 */
[----:B------:R-:W-:Y:S01]  /*2160*/  @!PT LDS RZ, [RZ] ;  /* 0x00000000fffff984 */ /* 0x000fe20000000800 */
[----:B------:R1:W-:Y:S01]  /*2170*/  LDGSTS.E.BYPASS.LTC128B.128 [R251+0x19100], [R10.64], !P6 ;  /* 0x191000000afb7fae */ /* 0x0003e2000f101d46 */
[-C--:B------:R-:W-:Y:S02]  /*2180*/  LEA R6, P1, R19, R0.reuse, 0x1 ;  /* 0x0000000013067211 */ /* 0x080fe400078208ff */
[----:B------:R-:W-:Y:S02]  /*2190*/  LEA R2, P0, R17, R0, 0x1 ;  /* 0x0000000011027211 */ /* 0x000fe400078008ff */
[-C--:B------:R-:W-:Y:S02]  /*21a0*/  LEA.HI.X R9, R3, R4.reuse, R21, 0x1, P2 ;  /* 0x0000000403097211 */ /* 0x080fe400010f0c15 */
[----:B------:R-:W-:-:S03]  /*21b0*/  LEA.HI.X R7, R19, R4, R20, 0x1, P1 ;  /* 0x0000000413077211 */ /* 0x000fc600008f0c14 */
[----:B------:R1:W-:Y:S01]  /*21c0*/  LDGSTS.E.BYPASS.LTC128B.128 [R251+0x1d100], [R8.64], !P5 ;  /* 0x1d10000008fb7fae */ /* 0x0003e2000e901d46 */
[----:B------:R-:W-:-:S03]  /*21d0*/  LEA.HI.X R3, R17, R4, R18, 0x1, P0 ;  /* 0x0000000411037211 */ /* 0x000fc600000f0c12 */
[----:B------:R1:W-:Y:S04]  /*21e0*/  LDGSTS.E.BYPASS.LTC128B.128 [R251+0x21100], [R6.64], !P4 ;  /* 0x2110000006fb7fae */ /* 0x0003e8000e101d46 */
[----:B------:R1:W-:Y:S02]  /*21f0*/  LDGSTS.E.BYPASS.LTC128B.128 [R251+0x25100], [R2.64], !P3 ;  /* 0x2510000002fb7fae */ /* 0x0003e4000d901d46 */
.L_x_2686:
[----:B------:R-:W-:Y:S05]  /*2200*/  BSYNC B0 ;  /* 0x0000000000007941 */ /* 0x000fea0003800000 */
.L_x_2685:
[----:B------:R-:W-:Y:S05]  /*2210*/  BRA.DIV ~URZ, `(.L_x_2687) ;  /* 0x000127e27f007947 */ /* 0x000fea000b800000 */
[----:B---3--:R3:W1:Y:S02]  /*2220*/  SHFL.IDX PT, R4, R5, 0x2, 0x181f ;  /* 0x00581f0005047f89 */ /* 0x00866400000e0000 */
.L_x_2735:
[----:B------:R-:W-:Y:S05]  /*2230*/  BRA.DIV ~URZ, `(.L_x_2688) ;  /* 0x000128427f007947 */ /* 0x000fea000b800000 */
[----:B----4-:R4:W2:Y:S02]  /*2240*/  SHFL.IDX PT, R0, R13, 0x2, 0x181f ;  /* 0x00581f000d007f89 */ /* 0x0108a400000e0000 */
.L_x_2736:
[----:B-1----:R-:W-:Y:S01]  /*2250*/  IADD3 R2, R12, 0x40, RZ ;  /* 0x000000400c027810 */ /* 0x002fe20007ffe0ff */
[----:B------:R-:W-:Y:S03]  /*2260*/  BSSY B0, `(.L_x_2689) ;  /* 0x000001a000007945 */ /* 0x000fe60003800000 */
[----:B------:R-:W-:-:S13]  /*2270*/  ISETP.GE.AND P0, PT, R2, R16, PT ;  /* 0x000000100200720c */ /* 0x000fda0003f06270 */
[----:B------:R-:W-:Y:S05]  /*2280*/  @P0 BRA `(.L_x_2690) ;  /* 0x0000017000000947 */ /* 0x000fea0003800000 */
[----:B---3--:R-:W3:Y:S04]  /*2290*/  LDL R6, [R1] ;  /* 0x0000000001067983 */ /* 0x008ee80000100800 */
[----:B----4-:R-:W4:Y:S04]  /*22a0*/  LDL R7, [R1+0x104] ;  /* 0x0001040001077983 */ /* 0x010f280000100800 */
[----:B--2---:R-:W2:Y:S04]  /*22b0*/  LDL R3, [R1+0x20] ;  /* 0x0000200001037983 */ /* 0x004ea80000100800 */
[----:B------:R-:W2:Y:S04]  /*22c0*/  LDL R19, [R1+0x1c] ;  /* 0x00001c0001137983 */ /* 0x000ea80000100800 */
[----:B------:R-:W2:Y:S04]  /*22d0*/  LDL R17, [R1+0x18] ;  /* 0x0000180001117983 */ /* 0x000ea80000100800 */
[----:B------:R-:W2:Y:S04]  /*22e0*/  LDL R21, [R1+0x100] ;  /* 0x0001000001157983 */ /* 0x000ea80000100800 */
[----:B------:R-:W2:Y:S04]  /*22f0*/  LDL R20, [R1+0xfc] ;  /* 0x0000fc0001147983 */ /* 0x000ea80000100800 */
[----:B------:R-:W2:Y:S01]  /*2300*/  LDL R18, [R1+0xf8] ;  /* 0x0000f80001127983 */ /* 0x000ea20000100800 */
[----:B---3--:R-:W-:-:S04]  /*2310*/  LEA R10, P0, R6, R0, 0x1 ;  /* 0x00000000060a7211 */ /* 0x008fc800078008ff */
[----:B----4-:R-:W-:Y:S02]  /*2320*/  LEA.HI.X R11, R6, R4, R7, 0x1, P0 ;  /* 0x00000004060b7211 */ /* 0x010fe400000f0c07 */
[----:B--2---:R-:W-:-:S03]  /*2330*/  LEA R8, P2, R3, R0, 0x1 ;  /* 0x0000000003087211 */ /* 0x004fc600078408ff */
        /* <DEDUP_REMOVED lines=12> */
.L_x_2690:
[----:B------:R-:W-:Y:S05]  /*2400*/  BSYNC B0 ;  /* 0x0000000000007941 */ /* 0x000fea0003800000 */
.L_x_2689:
[----:B------:R-:W-:Y:S05]  /*2410*/  BRA.DIV ~URZ, `(.L_x_2691) ;  /* 0x000126d27f007947 */ /* 0x000fea000b800000 */
[----:B------:R1:W3:Y:S04]  /*2420*/  SHFL.IDX PT, R4, R5, 0x3, 0x181f ;  /* 0x00781f0005047f89 */ /* 0x0002e800000e0000 */
[----:B--2---:R1:W2:Y:S02]  /*2430*/  SHFL.IDX PT, R0, R13, 0x3, 0x181f ;  /* 0x00781f000d007f89 */ /* 0x0042a400000e0000 */
.L_x_2737:
[----:B----4-:R-:W4:Y:S04]  /*2440*/  LDL R20, [R1] ;  /* 0x0000000001147983 */ /* 0x010f280000100800 */
[----:B---3--:R-:W3:Y:S04]  /*2450*/  LDL R21, [R1+0x104] ;  /* 0x0001040001157983 */ /* 0x008ee80000100800 */
[----:B--2---:R-:W2:Y:S04]  /*2460*/  LDL R28, [R1+0x20] ;  /* 0x00002000011c7983 */ /* 0x004ea80000100800 */
[----:B------:R-:W2:Y:S04]  /*2470*/  LDL R19, [R1+0x100] ;  /* 0x0001000001137983 */ /* 0x000ea80000100800 */
[----:B------:R-:W2:Y:S04]  /*2480*/  LDL R45, [R1+0x1c] ;  /* 0x00001c00012d7983 */ /* 0x000ea80000100800 */
[----:B------:R-:W2:Y:S04]  /*2490*/  LDL R18, [R1+0xfc] ;  /* 0x0000fc0001127983 */ /* 0x000ea80000100800 */
[----:B------:R-:W2:Y:S04]  /*24a0*/  LDL R44, [R1+0x18] ;  /* 0x00001800012c7983 */ /* 0x000ea80000100800 */
[----:B------:R-:W2:Y:S01]  /*24b0*/  LDL R17, [R1+0xf8] ;  /* 0x0000f80001117983 */ /* 0x000ea20000100800 */
[----:B-1----:R-:W-:-:S04]  /*24c0*/  IADD3 R2, R12, 0x60, RZ ;  /* 0x000000600c027810 */ /* 0x002fc80007ffe0ff */
[----:B------:R-:W-:Y:S01]  /*24d0*/  ISETP.GE.AND P0, PT, R2, R16, PT ;  /* 0x000000100200720c */ /* 0x000fe20003f06270 */
[----:B------:R-:W1:Y:S01]  /*24e0*/  S2R R5, SR_TID.X ;  /* 0x0000000000057919 */ /* 0x000e620000002100 */
[----:B-----5:R-:W-:-:S05]  /*24f0*/  IMAD.WIDE.U32 R148, R14, c[0x0][0x2b0], RZ ;  /* 0x0000ac000e947a25 */ /* 0x020fca00078e00ff */
[----:B------:R2:W-:Y:S01]  /*2500*/  STL.64 [R1+0x48], R148 ;  /* 0x0000489401007387 */ /* 0x0005e20000100a00 */
[--C-:B-1----:R-:W-:Y:S02]  /*2510*/  SHF.R.S32.HI R22, RZ, 0x1f, R5.reuse ;  /* 0x0000001fff167819 */ /* 0x102fe40000011405 */
[----:B------:R-:W-:Y:S02]  /*2520*/  SHF.R.S32.HI R24, RZ, 0x1f, R5 ;  /* 0x0000001fff187819 */ /* 0x000fe40000011405 */
[-C--:B------:R-:W-:Y:S02]  /*2530*/  LEA.HI R22, R22, R5.reuse, RZ, 0x3 ;  /* 0x0000000516167211 */ /* 0x080fe400078f18ff */
[----:B------:R-:W-:Y:S02]  /*2540*/  LEA.HI R24, R24, R5, RZ, 0x3 ;  /* 0x0000000518187211 */ /* 0x000fe400078f18ff */
[----:B------:R-:W-:Y:S02]  /*2550*/  LOP3.LUT R22, R22, 0xfffffff8, RZ, 0xc0, !PT ;  /* 0xfffffff816167812 */ /* 0x000fe400078ec0ff */
[----:B------:R-:W-:-:S03]  /*2560*/  SHF.R.S32.HI R24, RZ, 0x3, R24 ;  /* 0x00000003ff187819 */ /* 0x000fc60000011418 */
[----:B------:R-:W-:-:S04]  /*2570*/  IMAD.IADD R22, R5, 0x1, -R22 ;  /* 0x0000000105167824 */ /* 0x000fc800078e0a16 */
[----:B------:R-:W-:Y:S01]  /*2580*/  IMAD R137, R22, 0x20, R24 ;  /* 0x0000002016897824 */ /* 0x000fe200078e0218 */
[----:B----4-:R-:W-:-:S04]  /*2590*/  @!P0 LEA R10, P1, R20, R0, 0x1 ;  /* 0x00000000140a8211 */ /* 0x010fc800078208ff */
[----:B---3--:R-:W-:Y:S02]  /*25a0*/  @!P0 LEA.HI.X R11, R20, R4, R21, 0x1, P1 ;  /* 0x00000004140b8211 */ /* 0x008fe400008f0c15 */
[----:B--2---:R-:W-:-:S03]  /*25b0*/  @!P0 LEA R8, P1, R28, R0, 0x1 ;  /* 0x000000001c088211 */ /* 0x004fc600078208ff */
        /* <DEDUP_REMOVED lines=8> */
[----:B------:R-:W-:-:S03]  /*2640*/  @!P0 LEA R2, P1, R44, R0, 0x1 ;  /* 0x000000002c028211 */ /* 0x000fc600078208ff */
[----:B------:R1:W-:Y:S01]  /*2650*/  @!P0 LDGSTS.E.BYPASS.LTC128B.128 [R251+0x23100], [R6.64], !P4 ;  /* 0x2310000006fb8fae */ /* 0x0003e2000e101d46 */
[----:B------:R-:W-:-:S05]  /*2660*/  SHF.R.S32.HI R0, RZ, 0x1f, R14 ;  /* 0x0000001fff007819 */ /* 0x000fca000001140e */
[----:B------:R-:W-:-:S04]  /*2670*/  IMAD R0, R0, c[0x0][0x2b0], RZ ;  /* 0x0000ac0000007a24 */ /* 0x000fc800078e02ff */
[----:B------:R-:W-:-:S04]  /*2680*/  IMAD R0, R14, c[0x0][0x2b4], R0 ;  /* 0x0000ad000e007a24 */ /* 0x000fc800078e0200 */
[----:B------:R-:W-:-:S05]  /*2690*/  IMAD.IADD R145, R149, 0x1, R0 ;  /* 0x0000000195917824 */ /* 0x000fca00078e0200 */
[----:B------:R1:W-:Y:S01]  /*26a0*/  STL [R1+0x58], R145 ;  /* 0x0000589101007387 */ /* 0x0003e20000100800 */
[----:B------:R-:W-:-:S05]  /*26b0*/  @!P0 LEA.HI.X R3, R44, R4, R17, 0x1, P1 ;  /* 0x000000042c038211 */ /* 0x000fca00008f0c11 */
[----:B------:R1:W-:Y:S04]  /*26c0*/  @!P0 LDGSTS.E.BYPASS.LTC128B.128 [R251+0x27100], [R2.64], !P3 ;  /* 0x2710000002fb8fae */ /* 0x0003e8000d901d46 */
[----:B------:R-:W0:Y:S01]  /*26d0*/  LDGDEPBAR ;  /* 0x00000000000079af */ /* 0x000e220000000000 */
[----:B------:R-:W-:Y:S02]  /*26e0*/  WARPSYNC 0xffffffff ;  /* 0xffffffff00007948 */ /* 0x000fe40003800000 */
[----:B------:R-:W2:Y:S04]  /*26f0*/  LDL.LU R5, [R1+0x70] ;  /* 0x0000700001057983 */ /* 0x000ea80000300800 */
[----:B------:R-:W3:Y:S01]  /*2700*/  LDL R150, [R1+0x34] ;  /* 0x0000340001967983 */ /* 0x000ee20000100800 */
[----:B-1----:R-:W-:-:S02]  /*2710*/  IMAD.MOV.U32 R6, RZ, RZ, 0x60 ;  /* 0x00000060ff067424 */ /* 0x002fc400078e00ff */
[----:B------:R-:W-:Y:S01]  /*2720*/  IMAD.MOV.U32 R151, RZ, RZ, c[0x0][0x2b8] ;  /* 0x0000ae00ff977624 */ /* 0x000fe200078e00ff */
[----:B------:R-:W4:Y:S01]  /*2730*/  LDL R16, [R1+0x68] ;  /* 0x0000680001107983 */ /* 0x000f220000100800 */
[----:B------:R-:W-:Y:S02]  /*2740*/  IMAD.MOV.U32 R13, RZ, RZ, c[0x0][0x2ac] ;  /* 0x0000ab00ff0d7624 */ /* 0x000fe400078e00ff */
[----:B------:R-:W-:Y:S01]  /*2750*/  IMAD R138, R252, R6, -0x60 ;  /* 0xffffffa0fc8a7424 */ /* 0x000fe200078e0206 */
[----:B------:R-:W-:Y:S01]  /*2760*/  ISETP.NE.AND P1, PT, R151, 0x1, PT ;  /* 0x000000019700780c */ /* 0x000fe20003f25270 */
[----:B------:R-:W-:Y:S02]  /*2770*/  IMAD R13, R13, c[0x0][0x1d0], RZ ;  /* 0x000074000d0d7a24 */ /* 0x000fe400078e02ff */
[----:B------:R-:W-:-:S05]  /*2780*/  IMAD.IADD R2, R137, 0x1, R138 ;  /* 0x0000000189027824 */ /* 0x000fca00078e028a */
[----:B------:R-:W-:-:S04]  /*2790*/  ISETP.GE.AND P0, PT, R2, R13, PT ;  /* 0x0000000d0200720c */ /* 0x000fc80003f06270 */
[----:B------:R-:W-:Y:S01]  /*27a0*/  ISETP.GT.OR P0, PT, R137, 0x5f, P0 ;  /* 0x0000005f8900780c */ /* 0x000fe20000704670 */
[----:B------:R-:W-:Y:S01]  /*27b0*/  IMAD.MOV.U32 R14, RZ, RZ, RZ ;  /* 0x000000ffff0e7224 */ /* 0x000fe200078e00ff */
[----:B------:R-:W-:Y:S01]  /*27c0*/  BAR.SYNC.DEFER_BLOCKING 0x0 ;  /* 0x0000000000007b1d */ /* 0x000fe20000010000 */
[----:B---3--:R-:W-:Y:S01]  /*27d0*/  IMAD.IADD R2, R2, 0x1, R150 ;  /* 0x0000000102027824 */ /* 0x008fe200078e0296 */
[----:B--2---:R-:W-:-:S03]  /*27e0*/  LOP3.LUT R5, R5, 0xfffffffe, RZ, 0xc0, !PT ;  /* 0xfffffffe05057812 */ /* 0x004fc600078ec0ff */
[----:B------:R-:W-:Y:S01]  /*27f0*/  @P1 IMAD.HI.U32 R3, R2, c[0x0][0x2bc], RZ ;  /* 0x0000af0002031a27 */ /* 0x000fe200078e00ff */
[----:B------:R-:W-:-:S03]  /*2800*/  @P1 LOP3.LUT R5, R5, 0x1, RZ, 0xfc, !PT ;  /* 0x0000000105051812 */ /* 0x000fc600078efcff */
[----:B------:R-:W-:Y:S01]  /*2810*/  IMAD.MOV.U32 R0, RZ, RZ, R2 ;  /* 0x000000ffff007224 */ /* 0x000fe200078e0002 */
[----:B------:R-:W-:Y:S01]  /*2820*/  @P1 SHF.R.U32.HI R0, RZ, c[0x0][0x2c0], R3 ;  /* 0x0000b000ff001a19 */ /* 0x000fe20000011603 */
[----:B------:R1:W-:Y:S03]  /*2830*/  STL [R1+0x70], R5 ;  /* 0x0000700501007387 */ /* 0x0003e60000100800 */
[----:B------:R-:W-:-:S04]  /*2840*/  @!P0 IADD3 R3, P1, R0, R148, RZ ;  /* 0x0000009400038210 */ /* 0x000fc80007f3e0ff */
[----:B-1----:R-:W-:Y:S02]  /*2850*/  @!P0 LEA.HI.X.SX32 R5, R0, R145, 0x1, P1 ;  /* 0x0000009100058211 */ /* 0x002fe400008f0eff */
[----:B------:R-:W-:-:S04]  /*2860*/  @!P0 LEA R4, P1, R3, c[0x0][0x2a0], 0x2 ;  /* 0x0000a80003048a11 */ /* 0x000fc800078210ff */
[----:B------:R-:W-:-:S05]  /*2870*/  @!P0 LEA.HI.X R5, R3, c[0x0][0x2a4], R5, 0x2, P1 ;  /* 0x0000a90003058a11 */ /* 0x000fca00008f1405 */
[----:B------:R1:W2:Y:S01]  /*2880*/  @!P0 LDG.E R14, [R4.64] ;  /* 0x00000006040e8981 */ /* 0x0002a2000c1e1900 */
[----:B------:R-:W-:-:S04]  /*2890*/  IMAD.MOV R0, RZ, RZ, -R0 ;  /* 0x000000ffff007224 */ /* 0x000fc800078e0a00 */
[----:B------:R-:W-:-:S05]  /*28a0*/  IMAD R23, R0, c[0x0][0x2b8], R2 ;  /* 0x0000ae0000177a24 */ /* 0x000fca00078e0202 */
[----:B------:R-:W-:Y:S01]  /*28b0*/  SHF.R.S32.HI R10, RZ, 0x1f, R23 ;  /* 0x0000001fff0a7819 */ /* 0x000fe20000011417 */
[----:B------:R-:W-:-:S04]  /*28c0*/  IMAD.WIDE.U32 R2, R23, c[0x0][0x1e0], RZ ;  /* 0x0000780017027a25 */ /* 0x000fc800078e00ff */
[----:B------:R-:W-:-:S04]  /*28d0*/  IMAD R0, R10, c[0x0][0x1e0], RZ ;  /* 0x000078000a007a24 */ /* 0x000fc800078e02ff */
[----:B------:R-:W-:-:S04]  /*28e0*/  IMAD R0, R23, c[0x0][0x1e4], R0 ;  /* 0x0000790017007a24 */ /* 0x000fc800078e0200 */
[----:B------:R-:W-:Y:S02]  /*28f0*/  IMAD.IADD R3, R3, 0x1, R0 ;  /* 0x0000000103037824 */ /* 0x000fe400078e0200 */
[----:B------:R-:W-:Y:S02]  /*2900*/  IMAD R0, R15, c[0x0][0x1e8], RZ ;  /* 0x00007a000f007a24 */ /* 0x000fe400078e02ff */
[----:B----4-:R-:W-:-:S04]  /*2910*/  IMAD.WIDE.U32 R146, R16, c[0x0][0x1e8], RZ ;  /* 0x00007a0010927a25 */ /* 0x010fc800078e00ff */
[----:B------:R-:W-:-:S04]  /*2920*/  IMAD R0, R16, c[0x0][0x1ec], R0 ;  /* 0x00007b0010007a24 */ /* 0x000fc800078e0200 */
[----:B------:R-:W-:Y:S02]  /*2930*/  IMAD.IADD R144, R147, 0x1, R0 ;  /* 0x0000000193907824 */ /* 0x000fe400078e0200 */
[----:B------:R-:W-:Y:S02]  /*2940*/  IMAD.MOV.U32 R136, RZ, RZ, c[0x0][0x2ac] ;  /* 0x0000ab00ff887624 */ /* 0x000fe400078e00ff */
[----:B-1----:R-:W-:-:S04]  /*2950*/  IMAD R5, R252, -0x60, R6 ;  /* 0xffffffa0fc057824 */ /* 0x002fc800078e0206 */
[----:B------:R-:W-:-:S04]  /*2960*/  IMAD R136, R136, c[0x0][0x1d0], R5 ;  /* 0x0000740088887a24 */ /* 0x000fc800078e0205 */
[----:B------:R-:W-:Y:S02]  /*2970*/  IMAD.IADD R26, R136, 0x1, -R24 ;  /* 0x00000001881a7824 */ /* 0x000fe400078e0a18 */
[----:B------:R-:W-:Y:S01]  /*2980*/  IMAD.WIDE.U32 R24, R16, c[0x0][0x210], RZ ;  /* 0x0000840010187a25 */ /* 0x000fe200078e00ff */
[----:B------:R-:W-:Y:S03]  /*2990*/  STL [R1+0xc], R23 ;  /* 0x00000c1701007387 */ /* 0x000fe60000100800 */
[----:B------:R-:W-:Y:S02]  /*29a0*/  IMAD.SHL.U32 R141, R28, 0x2, RZ ;  /* 0x000000021c8d7824 */ /* 0x000fe400078e00ff */
[----:B------:R-:W-:Y:S01]  /*29b0*/  IMAD.SHL.U32 R142, R45, 0x2, RZ ;  /* 0x000000022d8e7824 */ /* 0x000fe200078e00ff */
[C---:B------:R-:W-:Y:S01]  /*29c0*/  SHF.L.U64.HI R132, R20.reuse, 0x1, R21 ;  /* 0x0000000114847819 */ /* 0x040fe20000010215 */
[----:B------:R-:W-:Y:S01]  /*29d0*/  IMAD.SHL.U32 R140, R20, 0x2, RZ ;  /* 0x00000002148c7824 */ /* 0x000fe200078e00ff */
[----:B------:R-:W-:-:S02]  /*29e0*/  SHF.L.U64.HI R133, R28, 0x1, R19 ;  /* 0x000000011c857819 */ /* 0x000fc40000010213 */
[----:B------:R-:W-:Y:S02]  /*29f0*/  SHF.L.U64.HI R134, R45, 0x1, R18 ;  /* 0x000000012d867819 */ /* 0x000fe40000010212 */
[----:B------:R-:W-:Y:S01]  /*2a00*/  IADD3 R227, R216, 0x20, RZ ;  /* 0x00000020d8e37810 */ /* 0x000fe20007ffe0ff */
[C---:B------:R-:W-:Y:S01]  /*2a10*/  IMAD.SHL.U32 R143, R44.reuse, 0x2, RZ ;  /* 0x000000022c8f7824 */ /* 0x040fe200078e00ff */
[----:B------:R-:W-:Y:S02]  /*2a20*/  SHF.L.U64.HI R135, R44, 0x1, R17 ;  /* 0x000000012c877819 */ /* 0x000fe40000010211 */
[----:B--2---:R-:W-:Y:S01]  /*2a30*/  SHF.R.S32.HI R12, RZ, 0x1f, R14 ;  /* 0x0000001fff0c7819 */ /* 0x004fe2000001140e */
[----:B------:R-:W-:-:S04]  /*2a40*/  IMAD.WIDE.U32 R2, R14, c[0x0][0x1f0], R2 ;  /* 0x00007c000e027a25 */ /* 0x000fc800078e0002 */
[----:B------:R-:W-:Y:S01]  /*2a50*/  IMAD R4, R12, c[0x0][0x1f0], RZ ;  /* 0x00007c000c047a24 */ /* 0x000fe200078e02ff */
[----:B------:R-:W-:-:S03]  /*2a60*/  IADD3 R0, P0, R2, R146, RZ ;  /* 0x0000009202007210 */ /* 0x000fc60007f1e0ff */
[----:B------:R-:W-:-:S05]  /*2a70*/  IMAD R4, R14, c[0x0][0x1f4], R4 ;  /* 0x00007d000e047a24 */ /* 0x000fca00078e0204 */
[----:B------:R-:W-:Y:S02]  /*2a80*/  IADD3.X R2, R144, R3, R4, P0, !PT ;  /* 0x0000000390027210 */ /* 0x000fe400007fe404 */
[----:B------:R-:W-:-:S04]  /*2a90*/  LEA R9, P0, R0, c[0x0][0x1c8], 0x1 ;  /* 0x0000720000097a11 */ /* 0x000fc800078008ff */
[----:B------:R-:W-:Y:S02]  /*2aa0*/  LEA.HI.X R13, R0, c[0x0][0x1cc], R2, 0x1, P0 ;  /* 0x00007300000d7a11 */ /* 0x000fe400000f0c02 */
[----:B------:R-:W1:Y:S01]  /*2ab0*/  SHFL.IDX PT, R0, R9, RZ, 0x181f ;  /* 0x00181fff09007589 */ /* 0x000e6200000e0000 */
[----:B------:R-:W-:-:S03]  /*2ac0*/  ISETP.GE.AND P0, PT, R26, 0x1, PT ;  /* 0x000000011a00780c */ /* 0x000fc60003f06270 */
[----:B------:R-:W2:Y:S04]  /*2ad0*/  SHFL.IDX PT, R2, R13, RZ, 0x181f ;  /* 0x00181fff0d027589 */ /* 0x000ea800000e0000 */
[----:B------:R-:W3:Y:S06]  /*2ae0*/  SHFL.IDX PT, R8, R9, 0x1, 0x181f ;  /* 0x00381f0009087f89 */ /* 0x000eec00000e0000 */
[----:B------:R-:W-:-:S02]  /*2af0*/  @P0 ISETP.GE.AND P3, PT, R20, c[0x0][0x1d4], PT ;  /* 0x0000750014000a0c */ /* 0x000fc40003f66270 */
[----:B------:R-:W-:Y:S01]  /*2b00*/  @P0 ISETP.GE.AND P4, PT, R28, c[0x0][0x1d4], PT ;  /* 0x000075001c000a0c */ /* 0x000fe20003f86270 */
[----:B------:R-:W4:Y:S01]  /*2b10*/  SHFL.IDX PT, R11, R13, 0x1, 0x181f ;  /* 0x00381f000d0b7f89 */ /* 0x000f2200000e0000 */
[-C--:B-1----:R-:W-:Y:S02]  /*2b20*/  @P0 LEA R4, P2, R20, R0.reuse, 0x1 ;  /* 0x0000000014040211 */ /* 0x082fe400078408ff */
[----:B------:R-:W-:Y:S02]  /*2b30*/  @P0 LEA R6, P1, R28, R0, 0x1 ;  /* 0x000000001c060211 */ /* 0x000fe400078208ff */
[-C--:B--2---:R-:W-:Y:S02]  /*2b40*/  @P0 LEA.HI.X R5, R20, R2.reuse, R21, 0x1, P2 ;  /* 0x0000000214050211 */ /* 0x084fe400010f0c15 */
[----:B------:R-:W-:Y:S02]  /*2b50*/  @P0 LEA.HI.X R7, R28, R2, R19, 0x1, P1 ;  /* 0x000000021c070211 */ /* 0x000fe400008f0c13 */
[----:B------:R-:W-:Y:S01]  /*2b60*/  ISETP.GE.AND P1, PT, R26, 0x21, PT ;  /* 0x000000211a00780c */ /* 0x000fe20003f26270 */
[----:B------:R1:W-:Y:S01]  /*2b70*/  @P0 LDGSTS.E.BYPASS.LTC128B.128 [R251+0xc100], [R4.64], !P3 ;  /* 0x0c10000004fb0fae */ /* 0x0003e2000d901d46 */
[----:B------:R-:W-:-:S03]  /*2b80*/  @P0 ISETP.GE.AND P5, PT, R45, c[0x0][0x1d4], PT ;  /* 0x000075002d000a0c */ /* 0x000fc60003fa6270 */
[----:B------:R2:W-:Y:S01]  /*2b90*/  @P0 LDGSTS.E.BYPASS.LTC128B.128 [R251+0xf100], [R6.64], !P4 ;  /* 0x0f10000006fb0fae */ /* 0x0005e2000e101d46 */
[----:B------:R-:W-:Y:S02]  /*2ba0*/  @P0 ISETP.GE.AND P4, PT, R44, c[0x0][0x1d4], PT ;  /* 0x000075002c000a0c */ /* 0x000fe40003f86270 */
[----:B-1----:R-:W-:-:S04]  /*2bb0*/  @P0 LEA R4, P2, R45, R0, 0x1 ;  /* 0x000000002d040211 */ /* 0x002fc800078408ff */
[----:B------:R-:W-:Y:S02]  /*2bc0*/  @P0 LEA.HI.X R5, R45, R2, R18, 0x1, P2 ;  /* 0x000000022d050211 */ /* 0x000fe400010f0c12 */
[----:B--2---:R-:W-:-:S03]  /*2bd0*/  @P0 LEA R6, P2, R44, R0, 0x1 ;  /* 0x000000002c060211 */ /* 0x004fc600078408ff */
[----:B------:R3:W-:Y:S01]  /*2be0*/  @P0 LDGSTS.E.BYPASS.LTC128B.128 [R251+0x12100], [R4.64], !P5 ;  /* 0x1210000004fb0fae */ /* 0x0007e2000e901d46 */
[----:B------:R-:W-:Y:S02]  /*2bf0*/  @P0 LEA.HI.X R7, R44, R2, R17, 0x1, P2 ;  /* 0x000000022c070211 */ /* 0x000fe400010f0c11 */
[----:B------:R-:W-:Y:S01]  /*2c00*/  @P1 ISETP.GE.AND P2, PT, R20, c[0x0][0x1d4], PT ;  /* 0x0000750014001a0c */ /* 0x000fe20003f46270 */
[----:B------:R-:W-:Y:S02]  /*2c10*/  IMAD R0, R10, c[0x0][0x208], RZ ;  /* 0x000082000a007a24 */ /* 0x000fe400078e02ff */
[----:B------:R1:W-:Y:S01]  /*2c20*/  @P0 LDGSTS.E.BYPASS.LTC128B.128 [R251+0x15100], [R6.64], !P4 ;  /* 0x1510000006fb0fae */ /* 0x0003e2000e101d46 */
[----:B------:R-:W-:Y:S01]  /*2c30*/  @P1 ISETP.GE.AND P4, PT, R28, c[0x0][0x1d4], PT ;  /* 0x000075001c001a0c */ /* 0x000fe20003f86270 */
[----:B------:R-:W-:Y:S02]  /*2c40*/  IMAD.WIDE.U32 R2, R23, c[0x0][0x208], RZ ;  /* 0x0000820017027a25 */ /* 0x000fe400078e00ff */
[----:B------:R-:W-:Y:S01]  /*2c50*/  SHFL.IDX PT, R10, R13, 0x2, 0x181f ;  /* 0x00581f000d0a7f89 */ /* 0x000fe200000e0000 */
[----:B---3--:R-:W-:-:S04]  /*2c60*/  @P1 LEA R4, P3, R20, R8, 0x1 ;  /* 0x0000000814041211 */ /* 0x008fc800078608ff */
[----:B----4-:R-:W-:Y:S01]  /*2c70*/  @P1 LEA.HI.X R5, R20, R11, R21, 0x1, P3 ;  /* 0x0000000b14051211 */ /* 0x010fe200018f0c15 */
[----:B-1----:R-:W-:Y:S02]  /*2c80*/  IMAD R7, R23, c[0x0][0x20c], R0 ;  /* 0x0000830017077a24 */ /* 0x002fe400078e0200 */
[----:B------:R-:W1:Y:S01]  /*2c90*/  SHFL.IDX PT, R0, R9, 0x2, 0x181f ;  /* 0x00581f0009007f89 */ /* 0x000e6200000e0000 */
[----:B------:R-:W-:-:S03]  /*2ca0*/  @P1 LEA R6, P0, R28, R8, 0x1 ;  /* 0x000000081c061211 */ /* 0x000fc600078008ff */
[----:B------:R2:W-:Y:S01]  /*2cb0*/  @P1 LDGSTS.E.BYPASS.LTC128B.128 [R251+0xd100], [R4.64], !P2 ;  /* 0x0d10000004fb1fae */ /* 0x0005e2000d101d46 */
[----:B------:R-:W-:Y:S01]  /*2cc0*/  @P1 ISETP.GE.AND P2, PT, R45, c[0x0][0x1d4], PT ;  /* 0x000075002d001a0c */ /* 0x000fe20003f46270 */
[----:B------:R-:W-:Y:S01]  /*2cd0*/  IMAD.IADD R3, R3, 0x1, R7 ;  /* 0x0000000103037824 */ /* 0x000fe200078e0207 */
[----:B------:R-:W-:Y:S02]  /*2ce0*/  @P1 LEA.HI.X R7, R28, R11, R19, 0x1, P0 ;  /* 0x0000000b1c071211 */ /* 0x000fe400000f0c13 */
[----:B------:R-:W-:-:S03]  /*2cf0*/  ISETP.GE.AND P0, PT, R26, 0x41, PT ;  /* 0x000000411a00780c */ /* 0x000fc60003f06270 */
[----:B------:R3:W-:Y:S01]  /*2d00*/  @P1 LDGSTS.E.BYPASS.LTC128B.128 [R251+0x10100], [R6.64], !P4 ;  /* 0x1010000006fb1fae */ /* 0x0007e2000e101d46 */
[----:B------:R-:W-:Y:S01]  /*2d10*/  @P1 ISETP.GE.AND P4, PT, R44, c[0x0][0x1d4], PT ;  /* 0x000075002c001a0c */ /* 0x000fe20003f86270 */
[----:B------:R-:W-:Y:S01]  /*2d20*/  IMAD.WIDE.U32 R2, R14, c[0x0][0x218], R2 ;  /* 0x000086000e027a25 */ /* 0x000fe200078e0002 */
[----:B--2---:R-:W-:-:S04]  /*2d30*/  @P1 LEA R4, P3, R45, R8, 0x1 ;  /* 0x000000082d041211 */ /* 0x004fc800078608ff */
[----:B------:R-:W-:Y:S01]  /*2d40*/  @P1 LEA.HI.X R5, R45, R11, R18, 0x1, P3 ;  /* 0x0000000b2d051211 */ /* 0x000fe200018f0c12 */
[----:B---3--:R-:W-:-:S04]  /*2d50*/  IMAD R6, R15, c[0x0][0x210], RZ ;  /* 0x000084000f067a24 */ /* 0x008fc800078e02ff */
[----:B------:R2:W-:Y:S04]  /*2d60*/  @P1 LDGSTS.E.BYPASS.LTC128B.128 [R251+0x13100], [R4.64], !P2 ;  /* 0x1310000004fb1fae */ /* 0x0005e8000d101d46 */
[----:B------:R-:W-:Y:S04]  /*2d70*/  STL [R1+0x4], R14 ;  /* 0x0000040e01007387 */ /* 0x000fe80000100800 */
[----:B------:R-:W-:Y:S01]  /*2d80*/  STL.64 [R1+0x40], R146 ;  /* 0x0000409201007387 */ /* 0x000fe20000100a00 */
[----:B--2---:R-:W-:Y:S01]  /*2d90*/  IMAD R5, R16, c[0x0][0x214], R6 ;  /* 0x0000850010057a24 */ /* 0x004fe200078e0206 */
[----:B------:R-:W-:Y:S01]  /*2da0*/  @P1 LEA R6, P3, R44, R8, 0x1 ;  /* 0x000000082c061211 */ /* 0x000fe200078608ff */
[----:B------:R-:W-:Y:S01]  /*2db0*/  IMAD R8, R12, c[0x0][0x218], RZ ;  /* 0x000086000c087a24 */ /* 0x000fe200078e02ff */
[----:B-1----:R-:W-:-:S02]  /*2dc0*/  @P0 LEA R4, P2, R20, R0, 0x1 ;  /* 0x0000000014040211 */ /* 0x002fc400078408ff */
[----:B------:R-:W-:Y:S02]  /*2dd0*/  @P1 LEA.HI.X R7, R44, R11, R17, 0x1, P3 ;  /* 0x0000000b2c071211 */ /* 0x000fe400018f0c11 */
[C---:B------:R-:W-:Y:S01]  /*2de0*/  @P0 ISETP.GE.AND P3, PT, R20.reuse, c[0x0][0x1d4], PT ;  /* 0x0000750014000a0c */ /* 0x040fe20003f66270 */
[----:B------:R-:W-:Y:S01]  /*2df0*/  IMAD.IADD R9, R25, 0x1, R5 ;  /* 0x0000000119097824 */ /* 0x000fe200078e0205 */
[----:B------:R-:W-:Y:S01]  /*2e00*/  @P0 LEA.HI.X R5, R20, R10, R21, 0x1, P2 ;  /* 0x0000000a14050211 */ /* 0x000fe200010f0c15 */
[----:B------:R-:W-:Y:S01]  /*2e10*/  IMAD R8, R14, c[0x0][0x21c], R8 ;  /* 0x000087000e087a24 */ /* 0x000fe200078e0208 */
[----:B------:R-:W-:Y:S01]  /*2e20*/  IADD3 R2, P2, R2, R24, RZ ;  /* 0x0000001802027210 */ /* 0x000fe20007f5e0ff */
[----:B------:R1:W-:Y:S03]  /*2e30*/  @P1 LDGSTS.E.BYPASS.LTC128B.128 [R251+0x16100], [R6.64], !P4 ;  /* 0x1610000006fb1fae */ /* 0x0003e6000e101d46 */
[----:B------:R-:W-:Y:S01]  /*2e40*/  IADD3.X R3, R9, R3, R8, P2, !PT ;  /* 0x0000000309037210 */ /* 0x000fe200017fe408 */
[----:B------:R-:W-:Y:S01]  /*2e50*/  STL [R1+0x38], R144 ;  /* 0x0000389001007387 */ /* 0x000fe20000100800 */
[----:B------:R-:W-:-:S02]  /*2e60*/  @P0 LEA R8, P2, R28, R0, 0x1 ;  /* 0x000000001c080211 */ /* 0x000fc400078408ff */
[----:B------:R-:W-:Y:S01]  /*2e70*/  LEA R13, P1, R2, c[0x0][0x1f8], 0x1 ;  /* 0x00007e00020d7a11 */ /* 0x000fe200078208ff */
[----:B------:R-:W-:Y:S01]  /*2e80*/  STL.64 [R1+0x50], R24 ;  /* 0x0000501801007387 */ /* 0x000fe20000100a00 */
[----:B------:R-:W-:-:S03]  /*2e90*/  @P0 ISETP.GE.AND P4, PT, R28, c[0x0][0x1d4], PT ;  /* 0x000075001c000a0c */ /* 0x000fc60003f86270 */
[----:B------:R2:W-:Y:S01]  /*2ea0*/  STL [R1+0x5c], R9 ;  /* 0x00005c0901007387 */ /* 0x0005e20000100800 */
[----:B------:R-:W-:-:S03]  /*2eb0*/  LEA.HI.X R27, R2, c[0x0][0x1fc], R3, 0x1, P1 ;  /* 0x00007f00021b7a11 */ /* 0x000fc600008f0c03 */
[----:B------:R3:W-:Y:S01]  /*2ec0*/  @P0 LDGSTS.E.BYPASS.LTC128B.128 [R251+0xe100], [R4.64], !P3 ;  /* 0x0e10000004fb0fae */ /* 0x0007e2000d901d46 */
[----:B------:R-:W-:-:S03]  /*2ed0*/  @P0 ISETP.GE.AND P1, PT, R44, c[0x0][0x1d4], PT ;  /* 0x000075002c000a0c */ /* 0x000fc60003f26270 */
[----:B------:R-:W-:Y:S04]  /*2ee0*/  SHFL.IDX PT, R12, R13, 0x1, 0x181f ;  /* 0x00381f000d0c7f89 */ /* 0x000fe800000e0000 */
[----:B------:R-:W4:Y:S01]  /*2ef0*/  LDL R152, [R1+0x2c] ;  /* 0x00002c0001987983 */ /* 0x000f220000100800 */
[----:B-1----:R-:W-:-:S04]  /*2f00*/  @P0 LEA R6, P3, R45, R0, 0x1 ;  /* 0x000000002d060211 */ /* 0x002fc800078608ff */
[CC--:B------:R-:W-:Y:S02]  /*2f10*/  @P0 LEA.HI.X R7, R45.reuse, R10.reuse, R18, 0x1, P3 ;  /* 0x0000000a2d070211 */ /* 0x0c0fe400018f0c12 */
[----:B--2---:R-:W-:Y:S02]  /*2f20*/  @P0 LEA.HI.X R9, R28, R10, R19, 0x1, P2 ;  /* 0x0000000a1c090211 */ /* 0x004fe400010f0c13 */
[----:B------:R-:W-:-:S03]  /*2f30*/  @P0 ISETP.GE.AND P2, PT, R45, c[0x0][0x1d4], PT ;  /* 0x000075002d000a0c */ /* 0x000fc60003f46270 */
[----:B------:R1:W-:Y:S01]  /*2f40*/  @P0 LDGSTS.E.BYPASS.LTC128B.128 [R251+0x11100], [R8.64], !P4 ;  /* 0x1110000008fb0fae */ /* 0x0003e2000e101d46 */
[----:B---3--:R-:W-:-:S04]  /*2f50*/  @P0 LEA R4, P3, R44, R0, 0x1 ;  /* 0x000000002c040211 */ /* 0x008fc800078608ff */
[----:B------:R-:W-:-:S05]  /*2f60*/  @P0 LEA.HI.X R5, R44, R10, R17, 0x1, P3 ;  /* 0x0000000a2c050211 */ /* 0x000fca00018f0c11 */
[----:B------:R2:W-:Y:S04]  /*2f70*/  @P0 LDGSTS.E.BYPASS.LTC128B.128 [R251+0x14100], [R6.64], !P2 ;  /* 0x1410000006fb0fae */ /* 0x0005e8000d101d46 */
[----:B------:R2:W-:Y:S04]  /*2f80*/  @P0 LDGSTS.E.BYPASS.LTC128B.128 [R251+0x17100], [R4.64], !P1 ;  /* 0x1710000004fb0fae */ /* 0x0005e8000c901d46 */
[----:B------:R-:W0:Y:S04]  /*2f90*/  LDGDEPBAR ;  /* 0x00000000000079af */ /* 0x000e280000000000 */
[----:B------:R-:W3:Y:S04]  /*2fa0*/  SHFL.IDX PT, R0, R13, RZ, 0x181f ;  /* 0x00181fff0d007589 */ /* 0x000ee800000e0000 */
[----:B------:R-:W5:Y:S04]  /*2fb0*/  SHFL.IDX PT, R2, R27, RZ, 0x181f ;  /* 0x00181fff1b027589 */ /* 0x000f6800000e0000 */
[----:B------:R-:W1:Y:S01]  /*2fc0*/  SHFL.IDX PT, R3, R27, 0x1, 0x181f ;  /* 0x00381f001b037f89 */ /* 0x000e6200000e0000 */
[----:B------:R-:W-:-:S02]  /*2fd0*/  R2P PR, R22, 0x6 ;  /* 0x0000000616007804 */ /* 0x000fc40000000000 */
[----:B------:R-:W-:Y:S01]  /*2fe0*/  ISETP.GE.AND P5, PT, R20, c[0x0][0x1d4], PT ;  /* 0x0000750014007a0c */ /* 0x000fe20003fa6270 */
[----:B------:R-:W-:-:S04]  /*2ff0*/  DEPBAR.LE SB0, 0x1 ;  /* 0x000080400000791a */ /* 0x000fc80000000000 */
[----:B------:R-:W-:-:S04]  /*3000*/  DEPBAR.LE SB0, 0x0 ;  /* 0x000080000000791a */ /* 0x000fc80000000000 */
[----:B------:R-:W-:Y:S01]  /*3010*/  BAR.SYNC.DEFER_BLOCKING 0x0 ;  /* 0x0000000000007b1d */ /* 0x000fe20000010000 */
[CC--:B---3--:R-:W-:Y:S02]  /*3020*/  IADD3 R20, P0, R0.reuse, R141.reuse, RZ ;  /* 0x0000008d00147210 */ /* 0x0c8fe40007f1e0ff */
[----:B------:R-:W-:Y:S02]  /*3030*/  IADD3 R18, P4, R0, R142, RZ ;  /* 0x0000008e00127210 */ /* 0x000fe40007f9e0ff */
[----:B------:R-:W-:Y:S01]  /*3040*/  @P1 IADD3 R227, R216, -0x20, RZ ;  /* 0xffffffe0d8e31810 */ /* 0x000fe20007ffe0ff */
[--C-:B-----5:R-:W-:Y:S01]  /*3050*/  IMAD.X R21, R2, 0x1, R133.reuse, P0 ;  /* 0x0000000102157824 */ /* 0x120fe200000e0685 */
[-C--:B------:R-:W-:Y:S01]  /*3060*/  IADD3 R14, P1, R12, R140.reuse, RZ ;  /* 0x0000008c0c0e7210 */ /* 0x080fe20007f3e0ff */
[----:B------:R-:W-:Y:S01]  /*3070*/  IMAD.X R19, R2, 0x1, R134, P4 ;  /* 0x0000000102137824 */ /* 0x000fe200020e0686 */
[----:B------:R-:W-:Y:S02]  /*3080*/  IADD3 R24, P0, R12, R141, RZ ;  /* 0x0000008d0c187210 */ /* 0x000fe40007f1e0ff */
[----:B------:R-:W-:Y:S01]  /*3090*/  ISETP.GE.AND P4, PT, R28, c[0x0][0x1d4], PT ;  /* 0x000075001c007a0c */ /* 0x000fe20003f86270 */
[C---:B-1----:R-:W-:Y:S01]  /*30a0*/  IMAD.X R15, R3.reuse, 0x1, R132, P1 ;  /* 0x00000001030f7824 */ /* 0x042fe200008e0684 */
[----:B------:R-:W-:Y:S01]  /*30b0*/  IADD3 R22, P3, R0, R140, RZ ;  /* 0x0000008c00167210 */ /* 0x000fe20007f7e0ff */
[----:B------:R-:W-:Y:S01]  /*30c0*/  IMAD.X R25, R3, 0x1, R133, P0 ;  /* 0x0000000103197824 */ /* 0x000fe200000e0685 */
[----:B------:R-:W-:-:S02]  /*30d0*/  ISETP.LT.OR P1, PT, R26, 0x1, P5 ;  /* 0x000000011a00780c */ /* 0x000fc40002f21670 */
[----:B------:R-:W-:Y:S01]  /*30e0*/  ISETP.LT.OR P0, PT, R26, 0x1, P4 ;  /* 0x000000011a00780c */ /* 0x000fe20002701670 */
[----:B------:R-:W-:Y:S01]  /*30f0*/  IMAD.X R23, R2, 0x1, R132, P3 ;  /* 0x0000000102177824 */ /* 0x000fe200018e0684 */
[----:B------:R-:W-:-:S05]  /*3100*/  IADD3 R16, P3, R0, R143, RZ ;  /* 0x0000008f00107210 */ /* 0x000fca0007f7e0ff */
[----:B------:R-:W-:Y:S01]  /*3110*/  IMAD.X R17, R2, 0x1, R135, P3 ;  /* 0x0000000102117824 */ /* 0x000fe200018e0687 */
[----:B------:R-:W-:Y:S01]  /*3120*/  ISETP.GE.AND P3, PT, R45, c[0x0][0x1d4], PT ;  /* 0x000075002d007a0c */ /* 0x000fe20003f66270 */
[----:B------:R-:W-:Y:S04]  /*3130*/  LDSM.16.M88.4 R8, [R223] ;  /* 0x00000000df08783b */ /* 0x000fe80000000200 */
[----:B------:R-:W-:Y:S04]  /*3140*/  LDSM.16.M88.4 R40, [R216] ;  /* 0x00000000d828783b */ /* 0x000fe80000000200 */
[----:B------:R-:W-:Y:S04]  /*3150*/  LDSM.16.M88.4 R36, [R216+0x800] ;  /* 0x00080000d824783b */ /* 0x000fe80000000200 */
[----:B------:R-:W-:Y:S04]  /*3160*/  LDSM.16.M88.4 R32, [R216+0x1000] ;  /* 0x00100000d820783b */ /* 0x000fe80000000200 */
[----:B------:R-:W-:Y:S04]  /*3170*/  LDSM.16.M88.4 R28, [R216+0x1800] ;  /* 0x00180000d81c783b */ /* 0x000fe80000000200 */
[----:B------:R-:W-:Y:S04]  /*3180*/  LDSM.16.M88.4 R52, [R216+0x2000] ;  /* 0x00200000d834783b */ /* 0x000fe80000000200 */
[----:B------:R-:W-:Y:S04]  /*3190*/  LDSM.16.M88.4 R68, [R216+0x2800] ;  /* 0x00280000d844783b */ /* 0x000fe80000000200 */
[----:B--2---:R-:W-:Y:S04]  /*31a0*/  LDSM.16.M88.4 R4, [R224] ;  /* 0x00000000e004783b */ /* 0x004fe80000000200 */
[----:B------:R-:W-:Y:S04]  /*31b0*/  LDSM.16.M88.4 R72, [R227] ;  /* 0x00000000e348783b */ /* 0x000fe80000000200 */
[----:B------:R-:W-:Y:S04]  /*31c0*/  LDSM.16.M88.4 R80, [R227+0x800] ;  /* 0x00080000e350783b */ /* 0x000fe80000000200 */
[----:B------:R-:W-:Y:S04]  /*31d0*/  LDSM.16.M88.4 R76, [R227+0x1000] ;  /* 0x00100000e34c783b */ /* 0x000fe80000000200 */
[----:B------:R-:W-:Y:S04]  /*31e0*/  LDSM.16.M88.4 R96, [R227+0x1800] ;  /* 0x00180000e360783b */ /* 0x000fe80000000200 */
[----:B------:R-:W-:Y:S04]  /*31f0*/  LDSM.16.M88.4 R100, [R227+0x2000] ;  /* 0x00200000e364783b */ /* 0x000fe80000000200 */
[----:B------:R-:W-:Y:S04]  /*3200*/  LDSM.16.M88.4 R104, [R227+0x2800] ;  /* 0x00280000e368783b */ /* 0x000fe80000000200 */
[----:B------:R-:W-:Y:S01]  /*3210*/  @!PT LDS RZ, [RZ] ;  /* 0x00000000fffff984 */ /* 0x000fe20000000800 */
[----:B------:R-:W-:Y:S01]  /*3220*/  @!PT LDS RZ, [RZ] ;  /* 0x00000000fffff984 */ /* 0x000fe20000000800 */
[----:B------:R-:W-:Y:S01]  /*3230*/  @!PT LDS RZ, [RZ] ;  /* 0x00000000fffff984 */ /* 0x000fe20000000800 */
[----:B------:R1:W-:Y:S04]  /*3240*/  LDGSTS.E.BYPASS.LTC128B.128 [R251+0x100], [R22.64], !P1 ;  /* 0x0010000016fb7fae */ /* 0x0003e8000c901d46 */
[----:B------:R1:W-:Y:S01]  /*3250*/  LDGSTS.E.BYPASS.LTC128B.128 [R251+0x3100], [R20.64], !P0 ;  /* 0x0310000014fb7fae */ /* 0x0003e2000c101d46 */
[----:B------:R-:W-:-:S02]  /*3260*/  ISETP.LT.OR P0, PT, R26, 0x1, P3 ;  /* 0x000000011a00780c */ /* 0x000fc40001f01670 */
[----:B------:R-:W-:-:S11]  /*3270*/  ISETP.GE.AND P1, PT, R44, c[0x0][0x1d4], PT ;  /* 0x000075002c007a0c */ /* 0x000fd60003f26270 */
[----:B------:R2:W-:Y:S01]  /*3280*/  LDGSTS.E.BYPASS.LTC128B.128 [R251+0x6100], [R18.64], !P0 ;  /* 0x0610000012fb7fae */ /* 0x0005e2000c101d46 */
[----:B------:R-:W-:-:S13]  /*3290*/  ISETP.LT.OR P0, PT, R26, 0x1, P1 ;  /* 0x000000011a00780c */ /* 0x000fda0000f01670 */
[----:B------:R3:W-:Y:S04]  /*32a0*/  LDGSTS.E.BYPASS.LTC128B.128 [R251+0x9100], [R16.64], !P0 ;  /* 0x0910000010fb7fae */ /* 0x0007e8000c101d46 */
[----:B------:R-:W5:Y:S01]  /*32b0*/  SHFL.IDX PT, R0, R13, 0x2, 0x181f ;  /* 0x00581f000d007f89 */ /* 0x000f6200000e0000 */
[----:B---3--:R-:W-:-:S05]  /*32c0*/  IADD3 R16, P0, R12, R142, RZ ;  /* 0x0000008e0c107210 */ /* 0x008fca0007f1e0ff */
[----:B------:R-:W-:Y:S01]  /*32d0*/  IMAD.X R17, R3, 0x1, R134, P0 ;  /* 0x0000000103117824 */ /* 0x000fe200000e0686 */
[----:B------:R-:W-:Y:S01]  /*32e0*/  ISETP.LT.OR P0, PT, R26, 0x21, P5 ;  /* 0x000000211a00780c */ /* 0x000fe20002f01670 */
[----:B------:R-:W3:-:S12]  /*32f0*/  SHFL.IDX PT, R2, R27, 0x2, 0x181f ;  /* 0x00581f001b027f89 */ /* 0x000ed800000e0000 */
[----:B------:R1:W-:Y:S02]  /*3300*/  LDGSTS.E.BYPASS.LTC128B.128 [R251+0x1100], [R14.64], !P0 ;  /* 0x011000000efb7fae */ /* 0x0003e4000c101d46 */
[----:B-1----:R-:W-:-:S05]  /*3310*/  IADD3 R14, P0, R12, R143, RZ ;  /* 0x0000008f0c0e7210 */ /* 0x002fca0007f1e0ff */
[----:B------:R-:W-:Y:S01]  /*3320*/  IMAD.X R15, R3, 0x1, R135, P0 ;  /* 0x00000001030f7824 */ /* 0x000fe200000e0687 */
[----:B------:R-:W-:-:S13]  /*3330*/  ISETP.LT.OR P0, PT, R26, 0x21, P4 ;  /* 0x000000211a00780c */ /* 0x000fda0002701670 */
[----:B------:R1:W-:Y:S01]  /*3340*/  LDGSTS.E.BYPASS.LTC128B.128 [R251+0x4100], [R24.64], !P0 ;  /* 0x0410000018fb7fae */ /* 0x0003e2000c101d46 */
[----:B-----5:R-:W-:-:S05]  /*3350*/  IADD3 R12, P0, R0, R140, RZ ;  /* 0x0000008c000c7210 */ /* 0x020fca0007f1e0ff */
[----:B---3--:R-:W-:Y:S01]  /*3360*/  IMAD.X R13, R2, 0x1, R132, P0 ;  /* 0x00000001020d7824 */ /* 0x008fe200000e0684 */
[----:B------:R-:W-:-:S13]  /*3370*/  ISETP.LT.OR P0, PT, R26, 0x21, P3 ;  /* 0x000000211a00780c */ /* 0x000fda0001f01670 */
[----:B------:R3:W-:Y:S02]  /*3380*/  LDGSTS.E.BYPASS.LTC128B.128 [R251+0x7100], [R16.64], !P0 ;  /* 0x0710000010fb7fae */ /* 0x0007e4000c101d46 */
[----:B---3--:R-:W-:-:S05]  /*3390*/  IADD3 R16, P0, R0, R141, RZ ;  /* 0x0000008d00107210 */ /* 0x008fca0007f1e0ff */
[----:B------:R-:W-:Y:S01]  /*33a0*/  IMAD.X R17, R2, 0x1, R133, P0 ;  /* 0x0000000102117824 */ /* 0x000fe200000e0685 */
[----:B------:R-:W-:-:S13]  /*33b0*/  ISETP.LT.OR P0, PT, R26, 0x21, P1 ;  /* 0x000000211a00780c */ /* 0x000fda0000f01670 */
[----:B------:R3:W-:Y:S01]  /*33c0*/  LDGSTS.E.BYPASS.LTC128B.128 [R251+0xa100], [R14.64], !P0 ;  /* 0x0a1000000efb7fae */ /* 0x0007e2000c101d46 */
[C---:B------:R-:W-:Y:S01]  /*33d0*/  ISETP.LT.OR P4, PT, R26.reuse, 0x41, P4 ;  /* 0x000000411a00780c */ /* 0x040fe20002781670 */
[----:B------:R-:W-:Y:S01]  /*33e0*/  IMAD.MOV.U32 R3, RZ, RZ, 0x40 ;  /* 0x00000040ff037424 */ /* 0x000fe200078e00ff */
[C---:B------:R-:W-:Y:S02]  /*33f0*/  ISETP.LT.OR P3, PT, R26.reuse, 0x41, P3 ;  /* 0x000000411a00780c */ /* 0x040fe40001f61670 */
[----:B------:R-:W-:Y:S01]  /*3400*/  ISETP.LT.OR P1, PT, R26, 0x41, P1 ;  /* 0x000000411a00780c */ /* 0x000fe20000f21670 */
[----:B------:R-:W-:Y:S01]  /*3410*/  HMMA.16816.F32.BF16 R44, R8, R40, RZ ;  /* 0x00000028082c723c */ /* 0x000fe200000418ff */
[----:B---3--:R-:W-:-:S05]  /*3420*/  IADD3 R14, P0, R0, R142, RZ ;  /* 0x0000008e000e7210 */ /* 0x008fca0007f1e0ff */
[----:B------:R-:W-:Y:S01]  /*3430*/  IMAD.X R15, R2, 0x1, R134, P0 ;  /* 0x00000001020f7824 */ /* 0x000fe200000e0686 */
[----:B------:R-:W-:Y:S01]  /*3440*/  ISETP.LT.OR P0, PT, R26, 0x41, P5 ;  /* 0x000000411a00780c */ /* 0x000fe20002f01670 */
[C---:B------:R-:W-:Y:S08]  /*3450*/  HMMA.16816.F32.BF16 R48, R8.reuse, R42, RZ ;  /* 0x0000002a0830723c */ /* 0x040ff000000418ff */
[C---:B------:R-:W-:Y:S04]  /*3460*/  HMMA.16816.F32.BF16 R60, R8.reuse, R36, RZ ;  /* 0x00000024083c723c */ /* 0x040fe800000418ff */
[----:B------:R3:W-:Y:S04]  /*3470*/  LDGSTS.E.BYPASS.LTC128B.128 [R251+0x2100], [R12.64], !P0 ;  /* 0x021000000cfb7fae */ /* 0x0007e8000c101d46 */
[C---:B------:R-:W-:Y:S01]  /*3480*/  HMMA.16816.F32.BF16 R64, R8.reuse, R38, RZ ;  /* 0x000000260840723c */ /* 0x040fe200000418ff */
[----:B------:R2:W-:Y:S04]  /*3490*/  LDGSTS.E.BYPASS.LTC128B.128 [R251+0x5100], [R16.64], !P4 ;  /* 0x0510000010fb7fae */ /* 0x0005e8000e101d46 */
[----:B------:R5:W-:Y:S03]  /*34a0*/  LDGSTS.E.BYPASS.LTC128B.128 [R251+0x8100], [R14.64], !P3 ;  /* 0x081000000efb7fae */ /* 0x000be6000d901d46 */
[C---:B------:R-:W-:Y:S08]  /*34b0*/  HMMA.16816.F32.BF16 R56, R8.reuse, R32, RZ ;  /* 0x000000200838723c */ /* 0x040ff000000418ff */
[----:B------:R-:W-:Y:S01]  /*34c0*/  HMMA.16816.F32.BF16 R40, R8, R34, RZ ;  /* 0x000000220828723c */ /* 0x000fe200000418ff */
[----:B---3--:R-:W-:-:S07]  /*34d0*/  IADD3 R12, P0, R0, R143, RZ ;  /* 0x0000008f000c7210 */ /* 0x008fce0007f1e0ff */
[----:B------:R-:W-:Y:S01]  /*34e0*/  HMMA.16816.F32.BF16 R36, R8, R28, RZ ;  /* 0x0000001c0824723c */ /* 0x000fe200000418ff */
[----:B------:R-:W-:Y:S01]  /*34f0*/  SEL R0, R3, 0xffffffc0, !P2 ;  /* 0xffffffc003007807 */ /* 0x000fe20005000000 */
[----:B------:R-:W-:-:S06]  /*3500*/  IMAD.X R13, R2, 0x1, R135, P0 ;  /* 0x00000001020d7824 */ /* 0x000fcc00000e0687 */
[C---:B------:R-:W-:Y:S01]  /*3510*/  HMMA.16816.F32.BF16 R32, R8.reuse, R30, RZ ;  /* 0x0000001e0820723c */ /* 0x040fe200000418ff */
[----:B------:R-:W-:Y:S01]  /*3520*/  IMAD.IADD R218, R216, 0x1, R0 ;  /* 0x00000001d8da7824 */ /* 0x000fe200078e0200 */
[----:B------:R5:W-:Y:S04]  /*3530*/  LDGSTS.E.BYPASS.LTC128B.128 [R251+0xb100], [R12.64], !P1 ;  /* 0x0b1000000cfb7fae */ /* 0x000be8000c901d46 */
[----:B------:R-:W-:Y:S02]  /*3540*/  LDSM.16.M88.4 R88, [R218] ;  /* 0x00000000da58783b */ /* 0x000fe40000000200 */
[----:B------:R-:W-:Y:S01]  /*3550*/  HMMA.16816.F32.BF16 R28, R8, R52, RZ ;  /* 0x00000034081c723c */ /* 0x000fe200000418ff */
[C---:B------:R-:W-:Y:S01]  /*3560*/  IADD3 R228, R227.reuse, 0x9000, RZ ;  /* 0x00009000e3e47810 */ /* 0x040fe20007ffe0ff */
[----:B------:R-:W-:Y:S01]  /*3570*/  LDSM.16.M88.4 R92, [R218+0x800] ;  /* 0x00080000da5c783b */ /* 0x000fe20000000200 */
[----:B------:R-:W-:-:S02]  /*3580*/  IADD3 R229, R227, 0x3800, RZ ;  /* 0x00003800e3e57810 */ /* 0x000fc40007ffe0ff */
[C---:B------:R-:W-:Y:S01]  /*3590*/  IADD3 R234, R227.reuse, 0x3000, RZ ;  /* 0x00003000e3ea7810 */ /* 0x040fe20007ffe0ff */
[----:B------:R-:W-:Y:S02]  /*35a0*/  LDSM.16.M88.4 R112, [R218+0x4800] ;  /* 0x00480000da70783b */ /* 0x000fe40000000200 */
[C---:B------:R-:W-:Y:S01]  /*35b0*/  HMMA.16816.F32.BF16 R20, R8.reuse, R68, RZ ;  /* 0x000000440814723c */ /* 0x040fe200000418ff */
[C---:B------:R-:W-:Y:S01]  /*35c0*/  IADD3 R230, R227.reuse, 0x4000, RZ ;  /* 0x00004000e3e67810 */ /* 0x040fe20007ffe0ff */
[----:B------:R-:W-:Y:S01]  /*35d0*/  LDSM.16.M88.4 R128, [R218+0xa000] ;  /* 0x00a00000da80783b */ /* 0x000fe20000000200 */
[C---:B------:R-:W-:Y:S02]  /*35e0*/  IADD3 R231, R227.reuse, 0x4800, RZ ;  /* 0x00004800e3e77810 */ /* 0x040fe40007ffe0ff */
[C---:B------:R-:W-:Y:S01]  /*35f0*/  IADD3 R232, R227.reuse, 0x5000, RZ ;  /* 0x00005000e3e87810 */ /* 0x040fe20007ffe0ff */
[----:B------:R-:W-:Y:S02]  /*3600*/  LDSM.16.M88.4 R124, [R218+0x9000] ;  /* 0x00900000da7c783b */ /* 0x000fe40000000200 */
[C---:B--2---:R-:W-:Y:S01]  /*3610*/  HMMA.16816.F32.BF16 R16, R8.reuse, R70, RZ ;  /* 0x000000460810723c */ /* 0x044fe200000418ff */
[C---:B------:R-:W-:Y:S01]  /*3620*/  IADD3 R233, R227.reuse, 0x5800, RZ ;  /* 0x00005800e3e97810 */ /* 0x040fe20007ffe0ff */
[----:B------:R-:W-:Y:S04]  /*3630*/  LDSM.16.M88.4 R120, [R218+0x9800] ;  /* 0x00980000da78783b */ /* 0x000fe80000000200 */
[----:B-----5:R-:W2:Y:S02]  /*3640*/  LDSM.16.M88.4 R12, [R226] ;  /* 0x00000000e20c783b */ /* 0x020ea40000000200 */
[----:B-1----:R-:W-:Y:S01]  /*3650*/  HMMA.16816.F32.BF16 R24, R8, R54, RZ ;  /* 0x000000360818723c */ /* 0x002fe200000418ff */
[----:B------:R-:W-:Y:S01]  /*3660*/  IADD3 R240, R227, 0x6000, RZ ;  /* 0x00006000e3f07810 */ /* 0x000fe20007ffe0ff */
[----:B------:R-:W0:Y:S06]  /*3670*/  LDGDEPBAR ;  /* 0x00000000000079af */ /* 0x000e2c0000000000 */
[C---:B------:R-:W-:Y:S08]  /*3680*/  HMMA.16816.F32.BF16 R8, R4.reuse, R72, R44 ;  /* 0x000000480408723c */ /* 0x040ff0000004182c */
[C---:B------:R-:W-:Y:S08]  /*3690*/  HMMA.16816.F32.BF16 R52, R4.reuse, R80, R60 ;  /* 0x000000500434723c */ /* 0x040ff0000004183c */
[C---:B------:R-:W-:Y:S01]  /*36a0*/  HMMA.16816.F32.BF16 R44, R4.reuse, R74, R48 ;  /* 0x0000004a042c723c */ /* 0x040fe20000041830 */
[----:B------:R-:W1:Y:S07]  /*36b0*/  LDSM.16.M88.4 R48, [R218+0x1000] ;  /* 0x00100000da30783b */ /* 0x000e6e0000000200 */
[C---:B------:R-:W-:Y:S08]  /*36c0*/  HMMA.16816.F32.BF16 R80, R4.reuse, R82, R64 ;  /* 0x000000520450723c */ /* 0x040ff00000041840 */
[----:B------:R-:W-:Y:S01]  /*36d0*/  HMMA.16816.F32.BF16 R64, R4, R100, R28 ;  /* 0x000000640440723c */ /* 0x000fe2000004181c */
[----:B------:R-:W3:Y:S01]  /*36e0*/  LDSM.16.M88.4 R28, [R218+0x2800] ;  /* 0x00280000da1c783b */ /* 0x000ee20000000200 */
[----:B------:R-:W-:-:S06]  /*36f0*/  IMAD.IADD R217, R228, 0x1, R0 ;  /* 0x00000001e4d97824 */ /* 0x000fcc00078e0200 */
[C---:B------:R-:W-:Y:S08]  /*3700*/  HMMA.16816.F32.BF16 R84, R4.reuse, R76, R56 ;  /* 0x0000004c0454723c */ /* 0x040ff00000041838 */
[C---:B------:R-:W-:Y:S01]  /*3710*/  HMMA.16816.F32.BF16 R76, R4.reuse, R78, R40 ;  /* 0x0000004e044c723c */ /* 0x040fe20000041828 */
[----:B------:R-:W5:Y:S07]  /*3720*/  LDSM.16.M88.4 R40, [R218+0x1800] ;  /* 0x00180000da28783b */ /* 0x000f6e0000000200 */
[C---:B------:R-:W-:Y:S08]  /*3730*/  HMMA.16816.F32.BF16 R72, R4.reuse, R96, R36 ;  /* 0x000000600448723c */ /* 0x040ff00000041824 */
[C---:B------:R-:W-:Y:S08]  /*3740*/  HMMA.16816.F32.BF16 R56, R4.reuse, R104, R20 ;  /* 0x000000680438723c */ /* 0x040ff00000041814 */
[C---:B------:R-:W-:Y:S08]  /*3750*/  HMMA.16816.F32.BF16 R36, R4.reuse, R106, R16 ;  /* 0x0000006a0424723c */ /* 0x040ff00000041810 */
[C---:B------:R-:W-:Y:S01]  /*3760*/  HMMA.16816.F32.BF16 R68, R4.reuse, R98, R32 ;  /* 0x000000620444723c */ /* 0x040fe20000041820 */
[----:B------:R-:W4:Y:S07]  /*3770*/  LDSM.16.M88.4 R32, [R218+0x2000] ;  /* 0x00200000da20783b */ /* 0x000f2e0000000200 */
[----:B------:R-:W-:Y:S01]  /*3780*/  HMMA.16816.F32.BF16 R60, R4, R102, R24 ;  /* 0x00000066043c723c */ /* 0x000fe20000041818 */
[----:B------:R-:W-:Y:S07]  /*3790*/  LDSM.16.M88.4 R4, [R225] ;  /* 0x00000000e104783b */ /* 0x000fee0000000200 */
[C---:B--2---:R-:W-:Y:S01]  /*37a0*/  HMMA.16816.F32.BF16 R24, R12.reuse, R88, R8 ;  /* 0x000000580c18723c */ /* 0x044fe20000041808 */
[----:B------:R-:W2:Y:S07]  /*37b0*/  LDSM.16.M88.4 R8, [R217+-0x9000] ;  /* 0xff700000d908783b */ /* 0x000eae0000000200 */
[C---:B------:R-:W-:Y:S01]  /*37c0*/  HMMA.16816.F32.BF16 R20, R12.reuse, R90, R44 ;  /* 0x0000005a0c14723c */ /* 0x040fe2000004182c */
[----:B------:R-:W2:Y:S07]  /*37d0*/  LDSM.16.M88.4 R44, [R217+-0x8800] ;  /* 0xff780000d92c783b */ /* 0x000eae0000000200 */
[C---:B-1----:R-:W-:Y:S08]  /*37e0*/  HMMA.16816.F32.BF16 R88, R12.reuse, R50, R76 ;  /* 0x000000320c58723c */ /* 0x042ff0000004184c */
[C---:B---3--:R-:W-:Y:S08]  /*37f0*/  HMMA.16816.F32.BF16 R96, R12.reuse, R28, R56 ;  /* 0x0000001c0c60723c */ /* 0x048ff00000041838 */
[C---:B------:R-:W-:Y:S01]  /*3800*/  HMMA.16816.F32.BF16 R76, R12.reuse, R30, R36 ;  /* 0x0000001e0c4c723c */ /* 0x040fe20000041824 */
[----:B------:R-:W1:Y:S07]  /*3810*/  LDSM.16.M88.4 R28, [R217+-0x7800] ;  /* 0xff880000d91c783b */ /* 0x000e6e0000000200 */
[C---:B------:R-:W-:Y:S08]  /*3820*/  HMMA.16816.F32.BF16 R16, R12.reuse, R92, R52 ;  /* 0x0000005c0c10723c */ /* 0x040ff00000041834 */
[C---:B------:R-:W-:Y:S08]  /*3830*/  HMMA.16816.F32.BF16 R92, R12.reuse, R94, R80 ;  /* 0x0000005e0c5c723c */ /* 0x040ff00000041850 */
[C---:B------:R-:W-:Y:S01]  /*3840*/  HMMA.16816.F32.BF16 R52, R12.reuse, R48, R84 ;  /* 0x000000300c34723c */ /* 0x040fe20000041854 */
[----:B------:R-:W-:Y:S07]  /*3850*/  LDSM.16.M88.4 R48, [R217+-0x8000] ;  /* 0xff800000d930783b */ /* 0x000fee0000000200 */
[C---:B-----5:R-:W-:Y:S08]  /*3860*/  HMMA.16816.F32.BF16 R84, R12.reuse, R40, R72 ;  /* 0x000000280c54723c */ /* 0x060ff00000041848 */
[C---:B------:R-:W-:Y:S01]  /*3870*/  HMMA.16816.F32.BF16 R80, R12.reuse, R42, R68 ;  /* 0x0000002a0c50723c */ /* 0x040fe20000041844 */
[----:B------:R-:W3:Y:S07]  /*3880*/  LDSM.16.M88.4 R68, [R217+-0x7000] ;  /* 0xff900000d944783b */ /* 0x000eee0000000200 */
[C---:B----4-:R-:W-:Y:S08]  /*3890*/  HMMA.16816.F32.BF16 R100, R12.reuse, R34, R60 ;  /* 0x000000220c64723c */ /* 0x050ff0000004183c */
[----:B------:R-:W-:Y:S01]  /*38a0*/  HMMA.16816.F32.BF16 R64, R12, R32, R64 ;  /* 0x000000200c40723c */ /* 0x000fe20000041840 */
[----:B------:R-:W-:Y:S04]  /*38b0*/  LDSM.16.M88.4 R12, [R216+0x3000] ;  /* 0x00300000d80c783b */ /* 0x000fe80000000200 */
[----:B------:R-:W-:Y:S03]  /*38c0*/  LDSM.16.M88.4 R32, [R216+0x4000] ;  /* 0x00400000d820783b */ /* 0x000fe60000000200 */
[C---:B--2---:R-:W-:Y:S08]  /*38d0*/  HMMA.16816.F32.BF16 R72, R4.reuse, R8, R24 ;  /* 0x000000080448723c */ /* 0x044ff00000041818 */
[C---:B------:R-:W-:Y:S01]  /*38e0*/  HMMA.16816.F32.BF16 R60, R4.reuse, R10, R20 ;  /* 0x0000000a043c723c */ /* 0x040fe20000041814 */
[----:B------:R-:W2:Y:S07]  /*38f0*/  LDSM.16.M88.4 R8, [R223+0x4000] ;  /* 0x00400000df08783b */ /* 0x000eae0000000200 */
[C---:B------:R-:W-:Y:S01]  /*3900*/  HMMA.16816.F32.BF16 R20, R4.reuse, R44, R16 ;  /* 0x0000002c0414723c */ /* 0x040fe20000041810 */
[----:B------:R-:W4:Y:S07]  /*3910*/  LDSM.16.M88.4 R16, [R217+-0x6800] ;  /* 0xff980000d910783b */ /* 0x000f2e0000000200 */
[C---:B-1----:R-:W-:Y:S08]  /*3920*/  HMMA.16816.F32.BF16 R40, R4.reuse, R28, R84 ;  /* 0x0000001c0428723c */ /* 0x042ff00000041854 */
[C---:B------:R-:W-:Y:S01]  /*3930*/  HMMA.16816.F32.BF16 R24, R4.reuse, R30, R80 ;  /* 0x0000001e0418723c */ /* 0x040fe20000041850 */
[----:B------:R-:W1:Y:S07]  /*3940*/  LDSM.16.M88.4 R28, [R216+0x4800] ;  /* 0x00480000d81c783b */ /* 0x000e6e0000000200 */
[C---:B------:R-:W-:Y:S01]  /*3950*/  HMMA.16816.F32.BF16 R56, R4.reuse, R46, R92 ;  /* 0x0000002e0438723c */ /* 0x040fe2000004185c */
[----:B------:R-:W5:Y:S07]  /*3960*/  LDSM.16.M88.4 R44, [R216+0x3800] ;  /* 0x00380000d82c783b */ /* 0x000f6e0000000200 */
[----:B---3--:R-:W-:Y:S01]  /*3970*/  HMMA.16816.F32.BF16 R36, R4, R68, R64 ;  /* 0x000000440424723c */ /* 0x008fe20000041840 */
[----:B------:R-:W3:Y:S07]  /*3980*/  LDSM.16.M88.4 R64, [R216+0x5000] ;  /* 0x00500000d840783b */ /* 0x000eee0000000200 */
[C---:B--2---:R-:W-:Y:S08]  /*3990*/  HMMA.16816.F32.BF16 R72, R8.reuse, R12, R72 ;  /* 0x0000000c0848723c */ /* 0x044ff00000041848 */
[----:B------:R-:W-:Y:S01]  /*39a0*/  HMMA.16816.F32.BF16 R104, R8, R14, R60 ;  /* 0x0000000e0868723c */ /* 0x000fe2000004183c */
[----:B------:R-:W2:Y:S04]  /*39b0*/  LDSM.16.M88.4 R12, [R216+0x5800] ;  /* 0x00580000d80c783b */ /* 0x000ea80000000200 */
[----:B------:R-:W-:Y:S03]  /*39c0*/  LDSM.16.M88.4 R60, [R230] ;  /* 0x00000000e63c783b */ /* 0x000fe60000000200 */
[C---:B------:R-:W-:Y:S08]  /*39d0*/  HMMA.16816.F32.BF16 R52, R4.reuse, R48, R52 ;  /* 0x000000300434723c */ /* 0x040ff00000041834 */
[C---:B------:R-:W-:Y:S08]  /*39e0*/  HMMA.16816.F32.BF16 R48, R4.reuse, R50, R88 ;  /* 0x000000320430723c */ /* 0x040ff00000041858 */
[C---:B----4-:R-:W-:Y:S08]  /*39f0*/  HMMA.16816.F32.BF16 R80, R4.reuse, R16, R96 ;  /* 0x000000100450723c */ /* 0x050ff00000041860 */
[C---:B------:R-:W-:Y:S08]  /*3a00*/  HMMA.16816.F32.BF16 R68, R4.reuse, R70, R100 ;  /* 0x000000460444723c */ /* 0x040ff00000041864 */
[----:B------:R-:W-:Y:S01]  /*3a10*/  HMMA.16816.F32.BF16 R76, R4, R18, R76 ;  /* 0x00000012044c723c */ /* 0x000fe2000004184c */
[----:B------:R-:W-:Y:S04]  /*3a20*/  LDSM.16.M88.4 R4, [R224+0x4000] ;  /* 0x00400000e004783b */ /* 0x000fe80000000200 */
[----:B------:R-:W-:Y:S03]  /*3a30*/  LDSM.16.M88.4 R16, [R234] ;  /* 0x00000000ea10783b */ /* 0x000fe60000000200 */
[C---:B-1----:R-:W-:Y:S01]  /*3a40*/  HMMA.16816.F32.BF16 R96, R8.reuse, R28, R40 ;  /* 0x0000001c0860723c */ /* 0x042fe20000041828 */
[----:B------:R-:W1:Y:S07]  /*3a50*/  LDSM.16.M88.4 R40, [R229] ;  /* 0x00000000e528783b */ /* 0x000e6e0000000200 */
[C---:B-----5:R-:W-:Y:S08]  /*3a60*/  HMMA.16816.F32.BF16 R108, R8.reuse, R44, R20 ;  /* 0x0000002c086c723c */ /* 0x060ff00000041814 */
[C---:B------:R-:W-:Y:S01]  /*3a70*/  HMMA.16816.F32.BF16 R100, R8.reuse, R46, R56 ;  /* 0x0000002e0864723c */ /* 0x040fe20000041838 */
[----:B------:R-:W-:Y:S07]  /*3a80*/  LDSM.16.M88.4 R56, [R231] ;  /* 0x00000000e738783b */ /* 0x000fee0000000200 */
[C---:B------:R-:W-:Y:S08]  /*3a90*/  HMMA.16816.F32.BF16 R92, R8.reuse, R32, R52 ;  /* 0x00000020085c723c */ /* 0x040ff00000041834 */
[C---:B------:R-:W-:Y:S01]  /*3aa0*/  HMMA.16816.F32.BF16 R88, R8.reuse, R34, R48 ;  /* 0x000000220858723c */ /* 0x040fe20000041830 */
[----:B------:R-:W-:Y:S07]  /*3ab0*/  LDSM.16.M88.4 R32, [R233] ;  /* 0x00000000e920783b */ /* 0x000fee0000000200 */
[C---:B------:R-:W-:Y:S01]  /*3ac0*/  HMMA.16816.F32.BF16 R84, R8.reuse, R30, R24 ;  /* 0x0000001e0854723c */ /* 0x040fe20000041818 */
[----:B------:R-:W-:Y:S07]  /*3ad0*/  LDSM.16.M88.4 R24, [R218+0x3000] ;  /* 0x00300000da18783b */ /* 0x000fee0000000200 */
[C---:B---3--:R-:W-:Y:S01]  /*3ae0*/  HMMA.16816.F32.BF16 R52, R8.reuse, R64, R36 ;  /* 0x000000400834723c */ /* 0x048fe20000041824 */
[----:B------:R-:W-:Y:S07]  /*3af0*/  LDSM.16.M88.4 R36, [R232] ;  /* 0x00000000e824783b */ /* 0x000fee0000000200 */
[C---:B------:R-:W-:Y:S01]  /*3b00*/  HMMA.16816.F32.BF16 R48, R8.reuse, R66, R68 ;  /* 0x000000420830723c */ /* 0x040fe20000041844 */
[----:B------:R-:W-:Y:S07]  /*3b10*/  LDSM.16.M88.4 R64, [R218+0x3800] ;  /* 0x00380000da40783b */ /* 0x000fee0000000200 */
[C---:B--2---:R-:W-:Y:S08]  /*3b20*/  HMMA.16816.F32.BF16 R44, R8.reuse, R12, R80 ;  /* 0x0000000c082c723c */ /* 0x044ff00000041850 */
[----:B------:R-:W-:Y:S01]  /*3b30*/  HMMA.16816.F32.BF16 R28, R8, R14, R76 ;  /* 0x0000000e081c723c */ /* 0x000fe2000004184c */
[----:B------:R-:W2:Y:S04]  /*3b40*/  LDSM.16.M88.4 R8, [R226+0x4000] ;  /* 0x00400000e208783b */ /* 0x000ea80000000200 */
[----:B------:R-:W3:Y:S03]  /*3b50*/  LDSM.16.M88.4 R76, [R218+0x4000] ;  /* 0x00400000da4c783b */ /* 0x000ee60000000200 */
[C---:B-1----:R-:W-:Y:S01]  /*3b60*/  HMMA.16816.F32.BF16 R12, R4.reuse, R40, R108 ;  /* 0x00000028040c723c */ /* 0x042fe2000004186c */
[----:B------:R-:W1:Y:S07]  /*3b70*/  LDSM.16.M88.4 R108, [R218+0x5000] ;  /* 0x00500000da6c783b */ /* 0x000e6e0000000200 */
[C---:B------:R-:W-:Y:S08]  /*3b80*/  HMMA.16816.F32.BF16 R20, R4.reuse, R16, R72 ;  /* 0x000000100414723c */ /* 0x040ff00000041848 */
[C---:B------:R-:W-:Y:S08]  /*3b90*/  HMMA.16816.F32.BF16 R16, R4.reuse, R18, R104 ;  /* 0x000000120410723c */ /* 0x040ff00000041868 */
[----:B------:R-:W-:Y:S08]  /*3ba0*/  HMMA.16816.F32.BF16 R68, R4, R42, R100 ;  /* 0x0000002a0444723c */ /* 0x000ff00000041864 */
[----:B--2---:R-:W-:Y:S01]  /*3bb0*/  HMMA.16816.F32.BF16 R40, R8, R64, R12 ;  /* 0x000000400828723c */ /* 0x004fe2000004180c */
[----:B------:R-:W2:Y:S07]  /*3bc0*/  LDSM.16.M88.4 R12, [R218+0x5800] ;  /* 0x00580000da0c783b */ /* 0x000eae0000000200 */
[C---:B------:R-:W-:Y:S08]  /*3bd0*/  HMMA.16816.F32.BF16 R80, R4.reuse, R62, R88 ;  /* 0x0000003e0450723c */ /* 0x040ff00000041858 */
[C---:B------:R-:W-:Y:S08]  /*3be0*/  HMMA.16816.F32.BF16 R96, R4.reuse, R56, R96 ;  /* 0x000000380460723c */ /* 0x040ff00000041860 */
[C---:B------:R-:W-:Y:S08]  /*3bf0*/  HMMA.16816.F32.BF16 R104, R4.reuse, R58, R84 ;  /* 0x0000003a0468723c */ /* 0x040ff00000041854 */
[C---:B------:R-:W-:Y:S08]  /*3c00*/  HMMA.16816.F32.BF16 R72, R4.reuse, R60, R92 ;  /* 0x0000003c0448723c */ /* 0x040ff0000004185c */
[C---:B------:R-:W-:Y:S01]  /*3c10*/  HMMA.16816.F32.BF16 R92, R4.reuse, R36, R52 ;  /* 0x00000024045c723c */ /* 0x040fe20000041834 */
[----:B------:R-:W-:Y:S07]  /*3c20*/  LDSM.16.M88.4 R52, [R217+-0x5800] ;  /* 0xffa80000d934783b */ /* 0x000fee0000000200 */
[C---:B------:R-:W-:Y:S01]  /*3c30*/  HMMA.16816.F32.BF16 R100, R4.reuse, R38, R48 ;  /* 0x000000260464723c */ /* 0x040fe20000041830 */
[----:B------:R-:W-:Y:S07]  /*3c40*/  LDSM.16.M88.4 R48, [R217+-0x5000] ;  /* 0xffb00000d930783b */ /* 0x000fee0000000200 */
[C---:B------:R-:W-:Y:S01]  /*3c50*/  HMMA.16816.F32.BF16 R88, R4.reuse, R32, R44 ;  /* 0x000000200458723c */ /* 0x040fe2000004182c */
[----:B------:R-:W-:Y:S07]  /*3c60*/  LDSM.16.M88.4 R44, [R217+-0x4800] ;  /* 0xffb80000d92c783b */ /* 0x000fee0000000200 */
[----:B------:R-:W-:Y:S01]  /*3c70*/  HMMA.16816.F32.BF16 R84, R4, R34, R28 ;  /* 0x000000220454723c */ /* 0x000fe2000004181c */
[----:B------:R-:W-:Y:S07]  /*3c80*/  LDSM.16.M88.4 R4, [R225+0x4000] ;  /* 0x00400000e104783b */ /* 0x000fee0000000200 */
[C---:B------:R-:W-:Y:S01]  /*3c90*/  HMMA.16816.F32.BF16 R56, R8.reuse, R26, R16 ;  /* 0x0000001a0838723c */ /* 0x040fe20000041810 */
[----:B------:R-:W4:Y:S07]  /*3ca0*/  LDSM.16.M88.4 R16, [R217+-0x6000] ;  /* 0xffa00000d910783b */ /* 0x000f2e0000000200 */
[C---:B------:R-:W-:Y:S08]  /*3cb0*/  HMMA.16816.F32.BF16 R60, R8.reuse, R24, R20 ;  /* 0x00000018083c723c */ /* 0x040ff00000041814 */
[C---:B------:R-:W-:Y:S01]  /*3cc0*/  HMMA.16816.F32.BF16 R36, R8.reuse, R66, R68 ;  /* 0x000000420824723c */ /* 0x040fe20000041844 */
[----:B------:R-:W5:Y:S07]  /*3cd0*/  LDSM.16.M88.4 R68, [R217+-0x4000] ;  /* 0xffc00000d944783b */ /* 0x000f6e0000000200 */
[C---:B---3--:R-:W-:Y:S08]  /*3ce0*/  HMMA.16816.F32.BF16 R28, R8.reuse, R78, R80 ;  /* 0x0000004e081c723c */ /* 0x048ff00000041850 */
[C---:B------:R-:W-:Y:S01]  /*3cf0*/  HMMA.16816.F32.BF16 R24, R8.reuse, R112, R96 ;  /* 0x000000700818723c */ /* 0x040fe20000041860 */
[----:B------:R-:W-:Y:S07]  /*3d00*/  LDSM.16.M88.4 R96, [R216+0x6000] ;  /* 0x00600000d860783b */ /* 0x000fee0000000200 */
[C---:B------:R-:W-:Y:S01]  /*3d10*/  HMMA.16816.F32.BF16 R20, R8.reuse, R114, R104 ;  /* 0x000000720814723c */ /* 0x040fe20000041868 */
[C---:B------:R-:W-:Y:S01]  /*3d20*/  IADD3 R235, R227.reuse, 0x6800, RZ ;  /* 0x00006800e3eb7810 */ /* 0x040fe20007ffe0ff */
[----:B------:R-:W-:Y:S06]  /*3d30*/  LDSM.16.M88.4 R112, [R217+-0x3000] ;  /* 0xffd00000d970783b */ /* 0x000fec0000000200 */
[C---:B------:R-:W-:Y:S08]  /*3d40*/  HMMA.16816.F32.BF16 R32, R8.reuse, R76, R72 ;  /* 0x0000004c0820723c */ /* 0x040ff00000041848 */
[C---:B-1----:R-:W-:Y:S01]  /*3d50*/  HMMA.16816.F32.BF16 R72, R8.reuse, R110, R100 ;  /* 0x0000006e0848723c */ /* 0x042fe20000041864 */
[----:B------:R-:W1:Y:S07]  /*3d60*/  LDSM.16.M88.4 R100, [R217+-0x3800] ;  /* 0xffc80000d964783b */ /* 0x000e6e0000000200 */
[C---:B--2---:R-:W-:Y:S08]  /*3d70*/  HMMA.16816.F32.BF16 R88, R8.reuse, R12, R88 ;  /* 0x0000000c0858723c */ /* 0x044ff00000041858 */
[C---:B------:R-:W-:Y:S08]  /*3d80*/  HMMA.16816.F32.BF16 R64, R8.reuse, R108, R92 ;  /* 0x0000006c0840723c */ /* 0x040ff0000004185c */
[----:B------:R-:W-:Y:S01]  /*3d90*/  HMMA.16816.F32.BF16 R12, R8, R14, R84 ;  /* 0x0000000e080c723c */ /* 0x000fe20000041854 */
[----:B------:R-:W2:Y:S07]  /*3da0*/  LDSM.16.M88.4 R8, [R223+0x8000] ;  /* 0x00800000df08783b */ /* 0x000eae0000000200 */
[C---:B----4-:R-:W-:Y:S08]  /*3db0*/  HMMA.16816.F32.BF16 R92, R4.reuse, R18, R56 ;  /* 0x00000012045c723c */ /* 0x050ff00000041838 */
[C---:B------:R-:W-:Y:S01]  /*3dc0*/  HMMA.16816.F32.BF16 R80, R4.reuse, R52, R40 ;  /* 0x000000340450723c */ /* 0x040fe20000041828 */
[----:B------:R-:W-:Y:S07]  /*3dd0*/  LDSM.16.M88.4 R40, [R216+0x7000] ;  /* 0x00700000d828783b */ /* 0x000fee0000000200 */
[C---:B------:R-:W-:Y:S01]  /*3de0*/  HMMA.16816.F32.BF16 R76, R4.reuse, R54, R36 ;  /* 0x00000036044c723c */ /* 0x040fe20000041824 */
[----:B------:R-:W-:Y:S07]  /*3df0*/  LDSM.16.M88.4 R36, [R216+0x7800] ;  /* 0x00780000d824783b */ /* 0x000fee0000000200 */
[C---:B------:R-:W-:Y:S08]  /*3e00*/  HMMA.16816.F32.BF16 R56, R4.reuse, R50, R28 ;  /* 0x000000320438723c */ /* 0x040ff0000004181c */
[C---:B------:R-:W-:Y:S08]  /*3e10*/  HMMA.16816.F32.BF16 R84, R4.reuse, R16, R60 ;  /* 0x000000100454723c */ /* 0x040ff0000004183c */
[C---:B------:R-:W-:Y:S08]  /*3e20*/  HMMA.16816.F32.BF16 R52, R4.reuse, R44, R24 ;  /* 0x0000002c0434723c */ /* 0x040ff00000041818 */
[C---:B------:R-:W-:Y:S01]  /*3e30*/  HMMA.16816.F32.BF16 R28, R4.reuse, R46, R20 ;  /* 0x0000002e041c723c */ /* 0x040fe20000041814 */
[----:B------:R-:W3:Y:S07]  /*3e40*/  LDSM.16.M88.4 R44, [R216+0x6800] ;  /* 0x00680000d82c783b */ /* 0x000eee0000000200 */
[----:B------:R-:W-:Y:S01]  /*3e50*/  HMMA.16816.F32.BF16 R60, R4, R48, R32 ;  /* 0x00000030043c723c */ /* 0x000fe20000041820 */
[----:B------:R-:W4:Y:S01]  /*3e60*/  LDSM.16.M88.4 R32, [R216+0x8000] ;  /* 0x00800000d820783b */ /* 0x000f220000000200 */
[----:B------:R-:W-:-:S03]  /*3e70*/  IADD3 R236, R227, 0x7000, RZ ;  /* 0x00007000e3ec7810 */ /* 0x000fc60007ffe0ff */
[----:B------:R-:W3:Y:S03]  /*3e80*/  LDSM.16.M88.4 R48, [R216+0x8800] ;  /* 0x00880000d830783b */ /* 0x000ee60000000200 */
[C---:B-----5:R-:W-:Y:S01]  /*3e90*/  HMMA.16816.F32.BF16 R24, R4.reuse, R68, R64 ;  /* 0x000000440418723c */ /* 0x060fe20000041840 */
[----:B------:R-:W-:Y:S07]  /*3ea0*/  LDSM.16.M88.4 R104, [R236] ;  /* 0x00000000ec68783b */ /* 0x000fee0000000200 */
[C---:B------:R-:W-:Y:S08]  /*3eb0*/  HMMA.16816.F32.BF16 R20, R4.reuse, R70, R72 ;  /* 0x000000460414723c */ /* 0x040ff00000041848 */
[C---:B-1----:R-:W-:Y:S01]  /*3ec0*/  HMMA.16816.F32.BF16 R16, R4.reuse, R100, R88 ;  /* 0x000000640410723c */ /* 0x042fe20000041858 */
[C---:B------:R-:W-:Y:S01]  /*3ed0*/  IADD3 R239, R227.reuse, 0x8800, RZ ;  /* 0x00008800e3ef7810 */ /* 0x040fe20007ffe0ff */
[----:B------:R-:W-:Y:S06]  /*3ee0*/  LDSM.16.M88.4 R88, [R218+0x6800] ;  /* 0x00680000da58783b */ /* 0x000fec0000000200 */
[----:B------:R-:W-:Y:S01]  /*3ef0*/  HMMA.16816.F32.BF16 R4, R4, R102, R12 ;  /* 0x000000660404723c */ /* 0x000fe2000004180c */
[----:B------:R-:W-:Y:S04]  /*3f00*/  LDSM.16.M88.4 R12, [R224+0x8000] ;  /* 0x00800000e00c783b */ /* 0x000fe80000000200 */
[----:B------:R-:W1:Y:S03]  /*3f10*/  LDSM.16.M88.4 R100, [R240] ;  /* 0x00000000f064783b */ /* 0x000e660000000200 */
[C---:B--2---:R-:W-:Y:S08]  /*3f20*/  HMMA.16816.F32.BF16 R84, R8.reuse, R96, R84 ;  /* 0x000000600854723c */ /* 0x044ff00000041854 */
[----:B------:R-:W-:Y:S01]  /*3f30*/  HMMA.16816.F32.BF16 R92, R8, R98, R92 ;  /* 0x00000062085c723c */ /* 0x000fe2000004185c */
[----:B------:R-:W2:Y:S01]  /*3f40*/  LDSM.16.M88.4 R96, [R235] ;  /* 0x00000000eb60783b */ /* 0x000ea20000000200 */
[----:B------:R-:W-:-:S02]  /*3f50*/  IADD3 R237, R227, 0x7800, RZ ;  /* 0x00007800e3ed7810 */ /* 0x000fc40007ffe0ff */
[----:B------:R-:W-:-:S03]  /*3f60*/  IADD3 R238, R227, 0x8000, RZ ;  /* 0x00008000e3ee7810 */ /* 0x000fc60007ffe0ff */
[----:B------:R-:W-:Y:S01]  /*3f70*/  LDSM.16.M88.4 R108, [R237] ;  /* 0x00000000ed6c783b */ /* 0x000fe20000000200 */
[C---:B---3--:R-:W-:Y:S08]  /*3f80*/  HMMA.16816.F32.BF16 R80, R8.reuse, R44, R80 ;  /* 0x0000002c0850723c */ /* 0x048ff00000041850 */
[C---:B------:R-:W-:Y:S08]  /*3f90*/  HMMA.16816.F32.BF16 R68, R8.reuse, R42, R56 ;  /* 0x0000002a0844723c */ /* 0x040ff00000041838 */
[C---:B------:R-:W-:Y:S08]  /*3fa0*/  HMMA.16816.F32.BF16 R76, R8.reuse, R46, R76 ;  /* 0x0000002e084c723c */ /* 0x040ff0000004184c */
[C---:B------:R-:W-:Y:S08]  /*3fb0*/  HMMA.16816.F32.BF16 R72, R8.reuse, R40, R60 ;  /* 0x000000280848723c */ /* 0x040ff0000004183c */
[C---:B----4-:R-:W-:Y:S01]  /*3fc0*/  HMMA.16816.F32.BF16 R56, R8.reuse, R32, R24 ;  /* 0x000000200838723c */ /* 0x050fe20000041818 */
[----:B------:R-:W3:Y:S07]  /*3fd0*/  LDSM.16.M88.4 R24, [R239] ;  /* 0x00000000ef18783b */ /* 0x000eee0000000200 */
[C---:B------:R-:W-:Y:S01]  /*3fe0*/  HMMA.16816.F32.BF16 R60, R8.reuse, R38, R28 ;  /* 0x00000026083c723c */ /* 0x040fe2000004181c */
[----:B------:R-:W4:Y:S07]  /*3ff0*/  LDSM.16.M88.4 R28, [R238] ;  /* 0x00000000ee1c783b */ /* 0x000f2e0000000200 */
[C---:B------:R-:W-:Y:S08]  /*4000*/  HMMA.16816.F32.BF16 R64, R8.reuse, R36, R52 ;  /* 0x000000240840723c */ /* 0x040ff00000041834 */
[C---:B------:R-:W-:Y:S01]  /*4010*/  HMMA.16816.F32.BF16 R52, R8.reuse, R34, R20 ;  /* 0x000000220834723c */ /* 0x040fe20000041814 */
[----:B------:R-:W-:Y:S07]  /*4020*/  LDSM.16.M88.4 R32, [R218+0x6000] ;  /* 0x00600000da20783b */ /* 0x000fee0000000200 */
[C---:B------:R-:W-:Y:S08]  /*4030*/  HMMA.16816.F32.BF16 R36, R8.reuse, R48, R16 ;  /* 0x000000300824723c */ /* 0x040ff00000041810 */
[----:B------:R-:W-:Y:S01]  /*4040*/  HMMA.16816.F32.BF16 R20, R8, R50, R4 ;  /* 0x000000320814723c */ /* 0x000fe20000041804 */
[----:B------:R-:W5:Y:S04]  /*4050*/  LDSM.16.M88.4 R8, [R226+0x8000] ;  /* 0x00800000e208783b */ /* 0x000f680000000200 */
[----:B------:R-:W-:Y:S03]  /*4060*/  LDSM.16.M88.4 R4, [R225+0x8000] ;  /* 0x00800000e104783b */ /* 0x000fe60000000200 */
[C---:B-1----:R-:W-:Y:S08]  /*4070*/  HMMA.16816.F32.BF16 R16, R12.reuse, R100, R84 ;  /* 0x000000640c10723c */ /* 0x042ff00000041854 */
[C---:B--2---:R-:W-:Y:S08]  /*4080*/  HMMA.16816.F32.BF16 R44, R12.reuse, R96, R80 ;  /* 0x000000600c2c723c */ /* 0x044ff00000041850 */
[C---:B------:R-:W-:Y:S08]  /*4090*/  HMMA.16816.F32.BF16 R84, R12.reuse, R98, R76 ;  /* 0x000000620c54723c */ /* 0x040ff0000004184c */
[C---:B------:R-:W-:Y:S01]  /*40a0*/  HMMA.16816.F32.BF16 R80, R12.reuse, R104, R72 ;  /* 0x000000680c50723c */ /* 0x040fe20000041848 */
[----:B------:R-:W1:Y:S07]  /*40b0*/  LDSM.16.M88.4 R72, [R218+0x7000] ;  /* 0x00700000da48783b */ /* 0x000e6e0000000200 */
[C---:B------:R-:W-:Y:S01]  /*40c0*/  HMMA.16816.F32.BF16 R40, R12.reuse, R102, R92 ;  /* 0x000000660c28723c */ /* 0x040fe2000004185c */
[----:B------:R-:W-:Y:S07]  /*40d0*/  LDSM.16.M88.4 R100, [R218+0x8000] ;  /* 0x00800000da64783b */ /* 0x000fee0000000200 */
[C---:B------:R-:W-:Y:S01]  /*40e0*/  HMMA.16816.F32.BF16 R76, R12.reuse, R106, R68 ;  /* 0x0000006a0c4c723c */ /* 0x040fe20000041844 */
[----:B------:R-:W2:Y:S04]  /*40f0*/  LDSM.16.M88.4 R68, [R218+0x7800] ;  /* 0x00780000da44783b */ /* 0x000ea80000000200 */
[----:B------:R-:W1:Y:S03]  /*4100*/  LDSM.16.M88.4 R104, [R218+0x8800] ;  /* 0x00880000da68783b */ /* 0x000e660000000200 */
[C---:B---3--:R-:W-:Y:S08]  /*4110*/  HMMA.16816.F32.BF16 R48, R12.reuse, R24, R36 ;  /* 0x000000180c30723c */ /* 0x048ff00000041824 */
[C---:B------:R-:W-:Y:S08]  /*4120*/  HMMA.16816.F32.BF16 R64, R12.reuse, R108, R64 ;  /* 0x0000006c0c40723c */ /* 0x040ff00000041840 */
[C---:B------:R-:W-:Y:S01]  /*4130*/  HMMA.16816.F32.BF16 R60, R12.reuse, R110, R60 ;  /* 0x0000006e0c3c723c */ /* 0x040fe2000004183c */
[----:B------:R-:W-:Y:S07]  /*4140*/  LDSM.16.M88.4 R108, [R217+-0x2000] ;  /* 0xffe00000d96c783b */ /* 0x000fee0000000200 */
[C---:B----4-:R-:W-:Y:S08]  /*4150*/  HMMA.16816.F32.BF16 R56, R12.reuse, R28, R56 ;  /* 0x0000001c0c38723c */ /* 0x050ff00000041838 */
[C---:B------:R-:W-:Y:S01]  /*4160*/  HMMA.16816.F32.BF16 R52, R12.reuse, R30, R52 ;  /* 0x0000001e0c34723c */ /* 0x040fe20000041834 */
[----:B------:R-:W3:Y:S07]  /*4170*/  LDSM.16.M88.4 R28, [R217+-0x2800] ;  /* 0xffd80000d91c783b */ /* 0x000eee0000000200 */
[----:B------:R-:W-:Y:S08]  /*4180*/  HMMA.16816.F32.BF16 R36, R12, R26, R20 ;  /* 0x0000001a0c24723c */ /* 0x000ff00000041814 */
[C---:B-----5:R-:W-:Y:S08]  /*4190*/  HMMA.16816.F32.BF16 R16, R8.reuse, R32, R16 ;  /* 0x000000200810723c */ /* 0x060ff00000041810 */
[C---:B------:R-:W-:Y:S01]  /*41a0*/  HMMA.16816.F32.BF16 R12, R8.reuse, R34, R40 ;  /* 0x00000022080c723c */ /* 0x040fe20000041828 */
[----:B------:R-:W-:Y:S07]  /*41b0*/  LDSM.16.M88.4 R40, [R216+0x9800] ;  /* 0x00980000d828783b */ /* 0x000fee0000000200 */
[C---:B------:R-:W-:Y:S08]  /*41c0*/  HMMA.16816.F32.BF16 R24, R8.reuse, R88, R44 ;  /* 0x000000580818723c */ /* 0x040ff0000004182c */
[C---:B------:R-:W-:Y:S08]  /*41d0*/  HMMA.16816.F32.BF16 R20, R8.reuse, R90, R84 ;  /* 0x0000005a0814723c */ /* 0x040ff00000041854 */
[C---:B-1----:R-:W-:Y:S08]  /*41e0*/  HMMA.16816.F32.BF16 R32, R8.reuse, R72, R80 ;  /* 0x000000480820723c */ /* 0x042ff00000041850 */
[C---:B------:R-:W-:Y:S08]  /*41f0*/  HMMA.16816.F32.BF16 R96, R8.reuse, R74, R76 ;  /* 0x0000004a0860723c */ /* 0x040ff0000004184c */
[C---:B--2---:R-:W-:Y:S01]  /*4200*/  HMMA.16816.F32.BF16 R92, R8.reuse, R68, R64 ;  /* 0x00000044085c723c */ /* 0x044fe20000041840 */
[----:B------:R-:W-:Y:S07]  /*4210*/  LDSM.16.M88.4 R64, [R217+-0x1000] ;  /* 0xfff00000d940783b */ /* 0x000fee0000000200 */
[C---:B------:R-:W-:Y:S01]  /*4220*/  HMMA.16816.F32.BF16 R88, R8.reuse, R70, R60 ;  /* 0x000000460858723c */ /* 0x040fe2000004183c */
[----:B------:R-:W-:Y:S07]  /*4230*/  LDSM.16.M88.4 R60, [R217+-0x800] ;  /* 0xfff80000d93c783b */ /* 0x000fee0000000200 */
[C---:B------:R-:W-:Y:S01]  /*4240*/  HMMA.16816.F32.BF16 R84, R8.reuse, R100, R56 ;  /* 0x000000640854723c */ /* 0x040fe20000041838 */
[----:B------:R-:W-:Y:S07]  /*4250*/  LDSM.16.M88.4 R56, [R216+0x9000] ;  /* 0x00900000d838783b */ /* 0x000fee0000000200 */
[C---:B------:R-:W-:Y:S08]  /*4260*/  HMMA.16816.F32.BF16 R80, R8.reuse, R102, R52 ;  /* 0x000000660850723c */ /* 0x040ff00000041834 */
[C---:B------:R-:W-:Y:S08]  /*4270*/  HMMA.16816.F32.BF16 R76, R8.reuse, R104, R48 ;  /* 0x00000068084c723c */ /* 0x040ff00000041830 */
[----:B------:R-:W-:Y:S01]  /*4280*/  HMMA.16816.F32.BF16 R72, R8, R106, R36 ;  /* 0x0000006a0848723c */ /* 0x000fe20000041824 */
[----:B------:R-:W1:Y:S04]  /*4290*/  LDSM.16.M88.4 R8, [R217+-0x1800] ;  /* 0xffe80000d908783b */ /* 0x000e680000000200 */
[----:B------:R-:W-:Y:S03]  /*42a0*/  LDSM.16.M88.4 R36, [R216+0xa000] ;  /* 0x00a00000d824783b */ /* 0x000fe60000000200 */
[C---:B------:R-:W-:Y:S01]  /*42b0*/  HMMA.16816.F32.BF16 R52, R4.reuse, R114, R12 ;  /* 0x000000720434723c */ /* 0x040fe2000004180c */
[----:B------:R-:W2:Y:S07]  /*42c0*/  LDSM.16.M88.4 R12, [R223+0xc000] ;  /* 0x00c00000df0c783b */ /* 0x000eae0000000200 */
[C---:B---3--:R-:W-:Y:S08]  /*42d0*/  HMMA.16816.F32.BF16 R44, R4.reuse, R28, R24 ;  /* 0x0000001c042c723c */ /* 0x048ff00000041818 */
[C---:B------:R-:W-:Y:S01]  /*42e0*/  HMMA.16816.F32.BF16 R24, R4.reuse, R108, R32 ;  /* 0x0000006c0418723c */ /* 0x040fe20000041820 */
[----:B------:R-:W3:Y:S07]  /*42f0*/  LDSM.16.M88.4 R32, [R216+0xa800] ;  /* 0x00a80000d820783b */ /* 0x000eee0000000200 */
[C---:B------:R-:W-:Y:S01]  /*4300*/  HMMA.16816.F32.BF16 R68, R4.reuse, R112, R16 ;  /* 0x000000700444723c */ /* 0x040fe20000041810 */
[C---:B------:R-:W-:Y:S01]  /*4310*/  IADD3 R241, R227.reuse, 0x9800, RZ ;  /* 0x00009800e3f17810 */ /* 0x040fe20007ffe0ff */
[----:B------:R-:W4:Y:S06]  /*4320*/  LDSM.16.M88.4 R112, [R216+0xb000] ;  /* 0x00b00000d870783b */ /* 0x000f2c0000000200 */
[C---:B------:R-:W-:Y:S08]  /*4330*/  HMMA.16816.F32.BF16 R28, R4.reuse, R30, R20 ;  /* 0x0000001e041c723c */ /* 0x040ff00000041814 */
[C---:B-1----:R-:W-:Y:S08]  /*4340*/  HMMA.16816.F32.BF16 R16, R4.reuse, R8, R92 ;  /* 0x000000080410723c */ /* 0x042ff0000004185c */
[----:B------:R-:W-:Y:S01]  /*4350*/  HMMA.16816.F32.BF16 R20, R4, R110, R96 ;  /* 0x0000006e0414723c */ /* 0x000fe20000041860 */
[----:B------:R-:W-:-:S07]  /*4360*/  IADD3 R242, R227, 0xa000, RZ ;  /* 0x0000a000e3f27810 */ /* 0x000fce0007ffe0ff */
[----:B------:R-:W-:Y:S01]  /*4370*/  HMMA.16816.F32.BF16 R104, R4, R66, R80 ;  /* 0x000000420468723c */ /* 0x000fe20000041850 */
[----:B------:R-:W1:Y:S07]  /*4380*/  LDSM.16.M88.4 R80, [R216+0xb800] ;  /* 0x00b80000d850783b */ /* 0x000e6e0000000200 */
[----:B--2---:R-:W-:Y:S08]  /*4390*/  HMMA.16816.F32.BF16 R96, R12, R56, R68 ;  /* 0x000000380c60723c */ /* 0x004ff00000041844 */
[C---:B------:R-:W-:Y:S08]  /*43a0*/  HMMA.16816.F32.BF16 R8, R4.reuse, R10, R88 ;  /* 0x0000000a0408723c */ /* 0x040ff00000041858 */
[C---:B------:R-:W-:Y:S08]  /*43b0*/  HMMA.16816.F32.BF16 R48, R4.reuse, R64, R84 ;  /* 0x000000400430723c */ /* 0x040ff00000041854 */
[C---:B------:R-:W-:Y:S08]  /*43c0*/  HMMA.16816.F32.BF16 R108, R4.reuse, R60, R76 ;  /* 0x0000003c046c723c */ /* 0x040ff0000004184c */
[----:B------:R-:W-:Y:S01]  /*43d0*/  HMMA.16816.F32.BF16 R100, R4, R62, R72 ;  /* 0x0000003e0464723c */ /* 0x000fe20000041848 */
[----:B------:R-:W-:Y:S07]  /*43e0*/  LDSM.16.M88.4 R4, [R224+0xc000] ;  /* 0x00c00000e004783b */ /* 0x000fee0000000200 */
[C---:B---3--:R-:W-:Y:S01]  /*43f0*/  HMMA.16816.F32.BF16 R68, R12.reuse, R32, R16 ;  /* 0x000000200c44723c */ /* 0x048fe20000041810 */
[----:B------:R-:W2:Y:S07]  /*4400*/  LDSM.16.M88.4 R16, [R228] ;  /* 0x00000000e410783b */ /* 0x000eae0000000200 */
[C---:B------:R-:W-:Y:S01]  /*4410*/  HMMA.16816.F32.BF16 R72, R12.reuse, R38, R20 ;  /* 0x000000260c48723c */ /* 0x040fe20000041814 */
[----:B------:R-:W3:Y:S07]  /*4420*/  LDSM.16.M88.4 R20, [R241] ;  /* 0x00000000f114783b */ /* 0x000eee0000000200 */
[----:B------:R-:W-:Y:S01]  /*4430*/  HMMA.16816.F32.BF16 R76, R12, R36, R24 ;  /* 0x000000240c4c723c */ /* 0x000fe20000041818 */
[----:B------:R-:W5:Y:S01]  /*4440*/  LDSM.16.M88.4 R36, [R242] ;  /* 0x00000000f224783b */ /* 0x000f620000000200 */
[----:B------:R-:W-:-:S02]  /*4450*/  IADD3 R243, R227, 0xa800, RZ ;  /* 0x0000a800e3f37810 */ /* 0x000fc40007ffe0ff */
[C---:B------:R-:W-:Y:S02]  /*4460*/  IADD3 R244, R227.reuse, 0xb000, RZ ;  /* 0x0000b000e3f47810 */ /* 0x040fe40007ffe0ff */
[----:B------:R-:W-:Y:S01]  /*4470*/  IADD3 R245, R227, 0xb800, RZ ;  /* 0x0000b800e3f57810 */ /* 0x000fe20007ffe0ff */
[----:B------:R-:W1:Y:S01]  /*4480*/  LDSM.16.M88.4 R60, [R243] ;  /* 0x00000000f33c783b */ /* 0x000e620000000200 */
[C---:B------:R-:W-:Y:S03]  /*4490*/  HMMA.16816.F32.BF16 R92, R12.reuse, R58, R52 ;  /* 0x0000003a0c5c723c */ /* 0x040fe60000041834 */
[----:B------:R-:W1:Y:S04]  /*44a0*/  LDSM.16.M88.4 R56, [R244] ;  /* 0x00000000f438783b */ /* 0x000e680000000200 */
[----:B------:R-:W1:Y:S01]  /*44b0*/  LDSM.16.M88.4 R52, [R245] ;  /* 0x00000000f534783b */ /* 0x000e620000000200 */
[C---:B------:R-:W-:Y:S08]  /*44c0*/  HMMA.16816.F32.BF16 R88, R12.reuse, R40, R44 ;  /* 0x000000280c58723c */ /* 0x040ff0000004182c */
[C---:B------:R-:W-:Y:S08]  /*44d0*/  HMMA.16816.F32.BF16 R84, R12.reuse, R42, R28 ;  /* 0x0000002a0c54723c */ /* 0x040ff0000004181c */
[C---:B------:R-:W-:Y:S01]  /*44e0*/  HMMA.16816.F32.BF16 R64, R12.reuse, R34, R8 ;  /* 0x000000220c40723c */ /* 0x040fe20000041808 */
[----:B------:R-:W3:Y:S07]  /*44f0*/  LDSM.16.M88.4 R8, [R226+0xc000] ;  /* 0x00c00000e208783b */ /* 0x000eee0000000200 */
[C---:B----4-:R-:W-:Y:S08]  /*4500*/  HMMA.16816.F32.BF16 R48, R12.reuse, R112, R48 ;  /* 0x000000700c30723c */ /* 0x050ff00000041830 */
[C---:B------:R-:W-:Y:S08]  /*4510*/  HMMA.16816.F32.BF16 R44, R12.reuse, R114, R104 ;  /* 0x000000720c2c723c */ /* 0x040ff00000041868 */
[C---:B-1----:R-:W-:Y:S08]  /*4520*/  HMMA.16816.F32.BF16 R40, R12.reuse, R80, R108 ;  /* 0x000000500c28723c */ /* 0x042ff0000004186c */
[----:B------:R-:W-:Y:S01]  /*4530*/  HMMA.16816.F32.BF16 R32, R12, R82, R100 ;  /* 0x000000520c20723c */ /* 0x000fe20000041864 */
[----:B------:R-:W-:Y:S07]  /*4540*/  LDSM.16.M88.4 R100, [R218+0xb800] ;  /* 0x00b80000da64783b */ /* 0x000fee0000000200 */
[C---:B--2---:R-:W-:Y:S08]  /*4550*/  HMMA.16816.F32.BF16 R28, R4.reuse, R16, R96 ;  /* 0x00000010041c723c */ /* 0x044ff00000041860 */
[C---:B------:R-:W-:Y:S01]  /*4560*/  HMMA.16816.F32.BF16 R24, R4.reuse, R18, R92 ;  /* 0x000000120418723c */ /* 0x040fe2000004185c */
[----:B------:R-:W-:Y:S07]  /*4570*/  LDSM.16.M88.4 R92, [R218+0xb000] ;  /* 0x00b00000da5c783b */ /* 0x000fee0000000200 */
[C---:B---3--:R-:W-:Y:S08]  /*4580*/  HMMA.16816.F32.BF16 R16, R4.reuse, R20, R88 ;  /* 0x000000140410723c */ /* 0x048ff00000041858 */
[C---:B------:R-:W-:Y:S08]  /*4590*/  HMMA.16816.F32.BF16 R12, R4.reuse, R22, R84 ;  /* 0x00000016040c723c */ /* 0x040ff00000041854 */
[C---:B-----5:R-:W-:Y:S01]  /*45a0*/  HMMA.16816.F32.BF16 R20, R4.reuse, R36, R76 ;  /* 0x000000240414723c */ /* 0x060fe2000004184c */
[----:B------:R-:W1:Y:S07]  /*45b0*/  LDSM.16.M88.4 R76, [R218+0xa800] ;  /* 0x00a80000da4c783b */ /* 0x000e6e0000000200 */
[C---:B------:R-:W-:Y:S08]  /*45c0*/  HMMA.16816.F32.BF16 R112, R4.reuse, R38, R72 ;  /* 0x000000260470723c */ /* 0x040ff00000041848 */
[C---:B------:R-:W-:Y:S08]  /*45d0*/  HMMA.16816.F32.BF16 R116, R4.reuse, R60, R68 ;  /* 0x0000003c0474723c */ /* 0x040ff00000041844 */
[C---:B------:R-:W-:Y:S01]  /*45e0*/  HMMA.16816.F32.BF16 R108, R4.reuse, R62, R64 ;  /* 0x0000003e046c723c */ /* 0x040fe20000041840 */
[----:B------:R-:W-:Y:S07]  /*45f0*/  LDSM.16.M88.4 R64, [R217] ;  /* 0x00000000d940783b */ /* 0x000fee0000000200 */
        /* <DEDUP_REMOVED lines=8> */
[----:B------:R-:W-:Y:S04]  /*4680*/  LDSM.16.M88.4 R4, [R225+0xc000] ;  /* 0x00c00000e104783b */ /* 0x000fe80000000200 */
[----:B------:R-:W2:Y:S01]  /*4690*/  LDSM.16.M88.4 R52, [R217+0x1000] ;  /* 0x00100000d934783b */ /* 0x000ea20000000200 */
[----:B------:R-:W-:Y:S01]  /*46a0*/  ISETP.GT.AND P0, PT, R139, R152, PT ;  /* 0x000000988b00720c */ /* 0x000fe20003f04270 */
[----:B------:R-:W-:-:S04]  /*46b0*/  DEPBAR.LE SB0, 0x0 ;  /* 0x000080000000791a */ /* 0x000fc80000000000 */
[C---:B------:R-:W-:Y:S08]  /*46c0*/  HMMA.16816.F32.BF16 R36, R8.reuse, R128, R20 ;  /* 0x000000800824723c */ /* 0x040ff00000041814 */
[C---:B------:R-:W-:Y:S08]  /*46d0*/  HMMA.16816.F32.BF16 R80, R8.reuse, R124, R28 ;  /* 0x0000007c0850723c */ /* 0x040ff0000004181c */
[C---:B------:R-:W-:Y:S08]  /*46e0*/  HMMA.16816.F32.BF16 R32, R8.reuse, R130, R112 ;  /* 0x000000820820723c */ /* 0x040ff00000041870 */
[C---:B------:R-:W-:Y:S08]  /*46f0*/  HMMA.16816.F32.BF16 R72, R8.reuse, R126, R24 ;  /* 0x0000007e0848723c */ /* 0x040ff00000041818 */
        /* <DEDUP_REMOVED lines=8> */
[----:B------:R-:W-:Y:S07]  /*4780*/  BSSY B0, `(.L_x_2692) ;  /* 0x000007a000007945 */ /* 0x000fee0003800000 */
[----:B--2---:R-:W-:Y:S01]  /*4790*/  HMMA.16816.F32.BF16 R36, R4, R52, R36 ;  /* 0x000000340424723c */ /* 0x004fe20000041824 */
[----:B------:R-:W-:-:S07]  /*47a0*/  ISETP.GT.AND P6, PT, R137, 0x5f, PT ;  /* 0x0000005f8900780c */ /* 0x000fce0003fc4270 */
[----:B------:R-:W-:Y:S01]  /*47b0*/  HMMA.16816.F32.BF16 R52, R4, R54, R32 ;  /* 0x000000360434723c */ /* 0x000fe20000041820 */
[----:B------:R-:W-:-:S07]  /*47c0*/  IADD3 R250, R227, 0x2800, RZ ;  /* 0x00002800e3fa7810 */ /* 0x000fce0007ffe0ff */
[----:B------:R-:W-:Y:S01]  /*47d0*/  HMMA.16816.F32.BF16 R32, R4, R48, R28 ;  /* 0x000000300420723c */ /* 0x000fe2000004181c */
[C---:B------:R-:W-:Y:S02]  /*47e0*/  IADD3 R249, R227.reuse, 0x2000, RZ ;  /* 0x00002000e3f97810 */ /* 0x040fe40007ffe0ff */
[----:B------:R-:W-:-:S05]  /*47f0*/  IADD3 R248, R227, 0x1800, RZ ;  /* 0x00001800e3f87810 */ /* 0x000fca0007ffe0ff */
[----:B------:R-:W-:Y:S01]  /*4800*/  HMMA.16816.F32.BF16 R48, R4, R50, R24 ;  /* 0x000000320430723c */ /* 0x000fe20000041818 */
[C---:B------:R-:W-:Y:S02]  /*4810*/  IADD3 R247, R227.reuse, 0x1000, RZ ;  /* 0x00001000e3f77810 */ /* 0x040fe40007ffe0ff */
[----:B------:R-:W-:-:S05]  /*4820*/  IADD3 R246, R227, 0x800, RZ ;  /* 0x00000800e3f67810 */ /* 0x000fca0007ffe0ff */
[C---:B------:R-:W-:Y:S08]  /*4830*/  HMMA.16816.F32.BF16 R28, R4.reuse, R44, R20 ;  /* 0x0000002c041c723c */ /* 0x040ff00000041814 */
        /* <DEDUP_REMOVED lines=25> */
[----:B------:R-:W-:Y:S01]  /*49d0*/  SHF.R.S32.HI R0, RZ, 0x1f, R7 ;  /* 0x0000001fff007819 */ /* 0x000fe20000011407 */
[----:B------:R1:W-:Y:S04]  /*49e0*/  STL [R1+0xc], R7 ;  /* 0x00000c0701007387 */ /* 0x0003e80000100800 */
[----:B------:R-:W-:-:S04]  /*49f0*/  IMAD R0, R0, c[0x0][0x1e0], RZ ;  /* 0x0000780000007a24 */ /* 0x000fc800078e02ff */
[----:B------:R-:W-:-:S04]  /*4a00*/  IMAD R0, R7, c[0x0][0x1e4], R0 ;  /* 0x0000790007007a24 */ /* 0x000fc800078e0200 */
[----:B------:R-:W-:Y:S01]  /*4a10*/  IMAD.IADD R3, R3, 0x1, R0 ;  /* 0x0000000103037824 */ /* 0x000fe200078e0200 */
[----:B--2---:R1:W-:Y:S01]  /*4a20*/  STL [R1+0x4], R6 ;  /* 0x0000040601007387 */ /* 0x0043e20000100800 */
[----:B------:R-:W-:Y:S02]  /*4a30*/  SHF.R.S32.HI R0, RZ, 0x1f, R6 ;  /* 0x0000001fff007819 */ /* 0x000fe40000011406 */
        /* <DEDUP_REMOVED lines=8> */
[----:B------:R2:W3:Y:S02]  /*4ac0*/  SHFL.IDX PT, R4, R5, RZ, 0x181f ;  /* 0x00181fff05047589 */ /* 0x0004e400000e0000 */
.L_x_2738:
[----:B------:R-:W-:Y:S05]  /*4ad0*/  BRA.DIV ~URZ, `(.L_x_2695) ;  /* 0x000101627f007947 */ /* 0x000fea000b800000 */
[----:B-1----:R-:W4:Y:S04]  /*4ae0*/  LDL R6, [R1] ;  /* 0x0000000001067983 */ /* 0x002f280000100800 */
[----:B------:R-:W5:Y:S04]  /*4af0*/  LDL R57, [R1+0x20] ;  /* 0x0000200001397983 */ /* 0x000f680000100800 */
[----:B--2---:R-:W2:Y:S04]  /*4b00*/  LDL R56, [R1+0x1c] ;  /* 0x00001c0001387983 */ /* 0x004ea80000100800 */
[----:B---3--:R-:W3:Y:S04]  /*4b10*/  LDL R23, [R1+0x18] ;  /* 0x0000180001177983 */ /* 0x008ee80000100800 */
[----:B------:R-:W1:Y:S04]  /*4b20*/  SHFL.IDX PT, R3, R22, RZ, 0x181f ;  /* 0x00181fff16037589 */ /* 0x000e6800000e0000 */
[----:B------:R-:W1:Y:S04]  /*4b30*/  SHFL.IDX PT, R0, R22, 0x1, 0x181f ;  /* 0x00381f0016007f89 */ /* 0x000e6800000e0000 */
[----:B------:R-:W1:Y:S02]  /*4b40*/  SHFL.IDX PT, R2, R5, 0x1, 0x181f ;  /* 0x00381f0005027f89 */ /* 0x000e6400000e0000 */
[----:B-1----:R-:W-:-:S02]  /*4b50*/  IADD3 R20, P0, R3, R140, RZ ;  /* 0x0000008c03147210 */ /* 0x002fc40007f1e0ff */
[C---:B------:R-:W-:Y:S02]  /*4b60*/  IADD3 R18, P2, R3.reuse, R141, RZ ;  /* 0x0000008d03127210 */ /* 0x040fe40007f5e0ff */
[C---:B------:R-:W-:Y:S01]  /*4b70*/  IADD3 R14, P1, R3.reuse, R143, RZ ;  /* 0x0000008f030e7210 */ /* 0x040fe20007f3e0ff */
[--C-:B------:R-:W-:Y:S01]  /*4b80*/  IMAD.X R21, R4, 0x1, R132.reuse, P0 ;  /* 0x0000000104157824 */ /* 0x100fe200000e0684 */
[----:B------:R-:W-:Y:S01]  /*4b90*/  IADD3 R12, P0, R0, R140, RZ ;  /* 0x0000008c000c7210 */ /* 0x000fe20007f1e0ff */
[C---:B------:R-:W-:Y:S01]  /*4ba0*/  IMAD.X R19, R4.reuse, 0x1, R133, P2 ;  /* 0x0000000104137824 */ /* 0x040fe200010e0685 */
[-C--:B------:R-:W-:Y:S01]  /*4bb0*/  IADD3 R16, P4, R3, R142.reuse, RZ ;  /* 0x0000008e03107210 */ /* 0x080fe20007f9e0ff */
[----:B------:R-:W-:Y:S01]  /*4bc0*/  IMAD.X R15, R4, 0x1, R135, P1 ;  /* 0x00000001040f7824 */ /* 0x000fe200008e0687 */
[----:B------:R-:W-:Y:S01]  /*4bd0*/  IADD3 R10, P2, R0, R141, RZ ;  /* 0x0000008d000a7210 */ /* 0x000fe20007f5e0ff */
[----:B------:R-:W-:Y:S01]  /*4be0*/  IMAD.X R13, R2, 0x1, R132, P0 ;  /* 0x00000001020d7824 */ /* 0x000fe200000e0684 */
[----:B------:R-:W-:Y:S01]  /*4bf0*/  IADD3 R8, P1, R0, R142, RZ ;  /* 0x0000008e00087210 */ /* 0x000fe20007f3e0ff */
[----:B------:R-:W-:-:S02]  /*4c00*/  IMAD.X R17, R4, 0x1, R134, P4 ;  /* 0x0000000104117824 */ /* 0x000fc400020e0686 */
[C---:B------:R-:W-:Y:S01]  /*4c10*/  IMAD.X R11, R2.reuse, 0x1, R133, P2 ;  /* 0x00000001020b7824 */ /* 0x040fe200010e0685 */
[----:B------:R1:W1:Y:S01]  /*4c20*/  SHFL.IDX PT, R4, R5, 0x2, 0x181f ;  /* 0x00581f0005047f89 */ /* 0x00026200000e0000 */
[----:B------:R-:W-:Y:S01]  /*4c30*/  IMAD.X R9, R2, 0x1, R134, P1 ;  /* 0x0000000102097824 */ /* 0x000fe200008e0686 */
[----:B----4-:R-:W-:Y:S02]  /*4c40*/  ISETP.GE.AND P3, PT, R6, c[0x0][0x1d4], PT ;  /* 0x0000750006007a0c */ /* 0x010fe40003f66270 */
[----:B------:R-:W-:Y:S02]  /*4c50*/  IADD3 R6, P0, R0, R143, RZ ;  /* 0x0000008f00067210 */ /* 0x000fe40007f1e0ff */
[----:B-----5:R-:W-:Y:S01]  /*4c60*/  ISETP.GE.AND P2, PT, R57, c[0x0][0x1d4], PT ;  /* 0x0000750039007a0c */ /* 0x020fe20003f46270 */
[----:B------:R4:W1:Y:S02]  /*4c70*/  SHFL.IDX PT, R0, R22, 0x2, 0x181f ;  /* 0x00581f0016007f89 */ /* 0x00086400000e0000 */
[----:B------:R-:W-:Y:S01]  /*4c80*/  IMAD.X R7, R2, 0x1, R135, P0 ;  /* 0x0000000102077824 */ /* 0x000fe200000e0687 */
[----:B--2---:R-:W-:-:S02]  /*4c90*/  ISETP.GE.AND P1, PT, R56, c[0x0][0x1d4], PT ;  /* 0x0000750038007a0c */ /* 0x004fc40003f26270 */
[----:B---3--:R-:W-:-:S03]  /*4ca0*/  ISETP.GE.AND P0, PT, R23, c[0x0][0x1d4], PT ;  /* 0x0000750017007a0c */ /* 0x008fc60003f06270 */
[----:B------:R4:W-:Y:S04]  /*4cb0*/  LDGSTS.E.BYPASS.LTC128B.128 [R251+0xc100], [R20.64], !P3 ;  /* 0x0c10000014fb7fae */ /* 0x0009e8000d901d46 */
[----:B------:R4:W-:Y:S04]  /*4cc0*/  LDGSTS.E.BYPASS.LTC128B.128 [R251+0xf100], [R18.64], !P2 ;  /* 0x0f10000012fb7fae */ /* 0x0009e8000d101d46 */
[----:B------:R4:W-:Y:S04]  /*4cd0*/  LDGSTS.E.BYPASS.LTC128B.128 [R251+0x12100], [R16.64], !P1 ;  /* 0x1210000010fb7fae */ /* 0x0009e8000c901d46 */
[----:B------:R2:W-:Y:S04]  /*4ce0*/  LDGSTS.E.BYPASS.LTC128B.128 [R251+0x15100], [R14.64], !P0 ;  /* 0x151000000efb7fae */ /* 0x0005e8000c101d46 */
[----:B------:R3:W-:Y:S04]  /*4cf0*/  LDGSTS.E.BYPASS.LTC128B.128 [R251+0xd100], [R12.64], !P3 ;  /* 0x0d1000000cfb7fae */ /* 0x0007e8000d901d46 */
[----:B------:R4:W-:Y:S04]  /*4d00*/  LDGSTS.E.BYPASS.LTC128B.128 [R251+0x10100], [R10.64], !P2 ;  /* 0x101000000afb7fae */ /* 0x0009e8000d101d46 */
[----:B------:R4:W-:Y:S04]  /*4d10*/  LDGSTS.E.BYPASS.LTC128B.128 [R251+0x13100], [R8.64], !P1 ;  /* 0x1310000008fb7fae */ /* 0x0009e8000c901d46 */
[----:B------:R5:W-:Y:S01]  /*4d20*/  LDGSTS.E.BYPASS.LTC128B.128 [R251+0x16100], [R6.64], !P0 ;  /* 0x1610000006fb7fae */ /* 0x000be2000c101d46 */
[----:B--2---:R-:W-:-:S02]  /*4d30*/  SEL R14, RZ, 0x10, P2 ;  /* 0x00000010ff0e7807 */ /* 0x004fc40001000000 */
[----:B---3--:R-:W-:Y:S02]  /*4d40*/  SEL R13, RZ, 0x10, P1 ;  /* 0x00000010ff0d7807 */ /* 0x008fe40000800000 */
[----:B------:R-:W-:Y:S02]  /*4d50*/  SEL R12, RZ, 0x10, P0 ;  /* 0x00000010ff0c7807 */ /* 0x000fe40000000000 */
[----:B-----5:R-:W-:-:S04]  /*4d60*/  SEL R7, RZ, 0x10, P3 ;  /* 0x00000010ff077807 */ /* 0x020fc80001800000 */
.L_x_2739:
[----:B-1--4-:R-:W-:Y:S02]  /*4d70*/  IADD3 R2, -R7, 0x10, RZ ;  /* 0x0000001007027810 */ /* 0x012fe40007ffe1ff */
[----:B------:R-:W-:Y:S02]  /*4d80*/  IADD3 R3, -R14, 0x10, RZ ;  /* 0x000000100e037810 */ /* 0x000fe40007ffe1ff */
[----:B------:R-:W-:Y:S02]  /*4d90*/  LOP3.LUT R2, R2, 0xf, RZ, 0xc0, !PT ;  /* 0x0000000f02027812 */ /* 0x000fe400078ec0ff */
[----:B------:R-:W-:-:S02]  /*4da0*/  IADD3 R5, -R13, 0x10, RZ ;  /* 0x000000100d057810 */ /* 0x000fc40007ffe1ff */
[----:B------:R-:W-:Y:S02]  /*4db0*/  LOP3.LUT R3, R3, 0xf, RZ, 0xc0, !PT ;  /* 0x0000000f03037812 */ /* 0x000fe400078ec0ff */
[-C--:B------:R-:W-:Y:S02]  /*4dc0*/  IADD3 R10, P1, P0, R2, R0.reuse, R140 ;  /* 0x00000000020a7210 */ /* 0x080fe4000783e08c */
[----:B------:R-:W-:Y:S02]  /*4dd0*/  LOP3.LUT R2, R5, 0xf, RZ, 0xc0, !PT ;  /* 0x0000000f05027812 */ /* 0x000fe400078ec0ff */
[----:B------:R-:W-:Y:S02]  /*4de0*/  IADD3 R5, -R12, 0x10, RZ ;  /* 0x000000100c057810 */ /* 0x000fe40007ffe1ff */
[----:B------:R-:W-:Y:S02]  /*4df0*/  IADD3 R8, P3, P2, R3, R0, R141 ;  /* 0x0000000003087210 */ /* 0x000fe40007a7e08d */
[----:B------:R-:W-:-:S02]  /*4e00*/  IADD3.X R11, RZ, R4, R132, P1, P0 ;  /* 0x00000004ff0b7210 */ /* 0x000fc40000fe0484 */
[----:B------:R-:W-:Y:S02]  /*4e10*/  IADD3 R6, P1, P0, R2, R0, R142 ;  /* 0x0000000002067210 */ /* 0x000fe4000783e08e */
[----:B------:R-:W-:Y:S02]  /*4e20*/  LOP3.LUT R2, R5, 0xf, RZ, 0xc0, !PT ;  /* 0x0000000f05027812 */ /* 0x000fe400078ec0ff */
[-C--:B------:R-:W-:Y:S02]  /*4e30*/  IADD3.X R9, RZ, R4.reuse, R133, P3, P2 ;  /* 0x00000004ff097210 */ /* 0x080fe40001fe4485 */
[----:B------:R-:W-:Y:S02]  /*4e40*/  ISETP.NE.U32.AND P3, PT, R7, RZ, PT ;  /* 0x000000ff0700720c */ /* 0x000fe40003f65070 */
[----:B------:R-:W-:Y:S02]  /*4e50*/  IADD3.X R7, RZ, R4, R134, P1, P0 ;  /* 0x00000004ff077210 */ /* 0x000fe40000fe0486 */
[----:B------:R-:W-:-:S02]  /*4e60*/  IADD3 R2, P1, P0, R2, R0, R143 ;  /* 0x0000000002027210 */ /* 0x000fc4000783e08f */
[----:B------:R-:W-:Y:S02]  /*4e70*/  ISETP.NE.U32.AND P2, PT, R14, RZ, PT ;  /* 0x000000ff0e00720c */ /* 0x000fe40003f45070 */
[----:B------:R-:W-:Y:S02]  /*4e80*/  IADD3.X R3, RZ, R4, R135, P1, P0 ;  /* 0x00000004ff037210 */ /* 0x000fe40000fe0487 */
[----:B------:R-:W-:Y:S02]  /*4e90*/  ISETP.NE.U32.AND P1, PT, R13, RZ, PT ;  /* 0x000000ff0d00720c */ /* 0x000fe40003f25070 */
[----:B------:R-:W-:Y:S01]  /*4ea0*/  ISETP.NE.U32.AND P0, PT, R12, RZ, PT ;  /* 0x000000ff0c00720c */ /* 0x000fe20003f05070 */
[----:B------:R-:W-:Y:S01]  /*4eb0*/  @!PT LDS RZ, [RZ] ;  /* 0x00000000fffff984 */ /* 0x000fe20000000800 */
[----:B------:R-:W-:Y:S01]  /*4ec0*/  @!PT LDS RZ, [RZ] ;  /* 0x00000000fffff984 */ /* 0x000fe20000000800 */
[----:B------:R-:W-:Y:S01]  /*4ed0*/  @!PT LDS RZ, [RZ] ;  /* 0x00000000fffff984 */ /* 0x000fe20000000800 */
[----:B------:R1:W-:Y:S06]  /*4ee0*/  LDGSTS.E.BYPASS.LTC128B.128.ZFILL [R251+0xe100], [R10.64], P3 ;  /* 0x0e1000000afb7fae */ /* 0x0003ec0009941d46 */
[----:B------:R1:W-:Y:S04]  /*4ef0*/  LDGSTS.E.BYPASS.LTC128B.128.ZFILL [R251+0x11100], [R8.64], P2 ;  /* 0x1110000008fb7fae */ /* 0x0003e80009141d46 */
[----:B------:R1:W-:Y:S04]  /*4f00*/  LDGSTS.E.BYPASS.LTC128B.128.ZFILL [R251+0x14100], [R6.64], P1 ;  /* 0x1410000006fb7fae */ /* 0x0003e80008941d46 */
[----:B------:R1:W-:Y:S02]  /*4f10*/  LDGSTS.E.BYPASS.LTC128B.128.ZFILL [R251+0x17100], [R2.64], P0 ;  /* 0x1710000002fb7fae */ /* 0x0003e40008141d46 */
.L_x_2693:
[----:B------:R-:W-:Y:S05]  /*4f20*/  BSYNC B0 ;  /* 0x0000000000007941 */ /* 0x000fea0003800000 */
.L_x_2692:
[----:B-1----:R-:W2:Y:S01]  /*4f30*/  LDL R2, [R1+0x74] ;  /* 0x0000740001027983 */ /* 0x002ea20000100800 */
[----:B------:R-:W-:-:S03]  /*4f40*/  IMAD.MOV.U32 R4, RZ, RZ, c[0x0][0x2c4] ;  /* 0x0000b100ff047624 */ /* 0x000fc600078e00ff */
[----:B------:R-:W2:Y:S04]  /*4f50*/  LDL R0, [R1+0x184] ;  /* 0x0001840001007983 */ /* 0x000ea80000100800 */
[----:B------:R-:W3:Y:S01]  /*4f60*/  LDL R3, [R1+0x60] ;  /* 0x0000600001037983 */ /* 0x000ee20000100800 */
[----:B------:R-:W-:-:S03]  /*4f70*/  ISETP.NE.AND P0, PT, R4, 0x1, PT ;  /* 0x000000010400780c */ /* 0x000fc60003f05270 */
[----:B------:R-:W0:Y:S01]  /*4f80*/  LDGDEPBAR ;  /* 0x00000000000079af */ /* 0x000e220000000000 */
[----:B--2---:R-:W-:-:S09]  /*4f90*/  IMAD.IADD R2, R0, 0x1, R2 ;  /* 0x0000000100027824 */ /* 0x004fd200078e0202 */
[----:B------:R-:W-:Y:S01]  /*4fa0*/  @P0 IMAD.HI.U32 R0, R2, c[0x0][0x2c8], RZ ;  /* 0x0000b20002000a27 */ /* 0x000fe200078e00ff */
[----:B------:R1:W-:Y:S01]  /*4fb0*/  STL [R1+0x28], R2 ;  /* 0x0000280201007387 */ /* 0x0003e20000100800 */
[----:B------:R-:W-:Y:S02]  /*4fc0*/  MOV R4, R2 ;  /* 0x0000000200047202 */ /* 0x000fe40000000f00 */
[----:B---3--:R-:W-:Y:S01]  /*4fd0*/  IMAD.IADD R6, R136, 0x1, -R3 ;  /* 0x0000000188067824 */ /* 0x008fe200078e0a03 */
[----:B------:R-:W-:Y:S02]  /*4fe0*/  @P0 SHF.R.U32.HI R4, RZ, c[0x0][0x2cc], R0 ;  /* 0x0000b300ff040a19 */ /* 0x000fe40000011600 */
[----:B-1----:R-:W-:-:S04]  /*4ff0*/  IADD3 R2, -R3, 0x1, R136 ;  /* 0x0000000103027810 */ /* 0x002fc80007ffe188 */
[----:B------:R-:W-:Y:S01]  /*5000*/  IADD3 R5, R2, -c[0x0][0x168], RZ ;  /* 0x80005a0002057a10 */ /* 0x000fe20007ffe0ff */
[----:B------:R-:W-:Y:S05]  /*5010*/  BRA.DIV ~URZ, `(.L_x_2696) ;  /* 0x000101827f007947 */ /* 0x000fea000b800000 */
[----:B------:R1:W2:Y:S02]  /*5020*/  SHFL.IDX PT, R0, R4, RZ, 0x1c1f ;  /* 0x001c1fff04007589 */ /* 0x0002a400000e0000 */
.L_x_2740:
[----:B--2---:R-:W-:-:S05]  /*5030*/  IMAD.IADD R0, R5, 0x1, R0 ;  /* 0x0000000105007824 */ /* 0x004fca00078e0200 */
[----:B------:R-:W-:-:S04]  /*5040*/  IMNMX R0, R6, R0, PT ;  /* 0x0000000006007217 */ /* 0x000fc80003800200 */
[C---:B------:R-:W-:Y:S02]  /*5050*/  ISETP.GT.AND P0, PT, R0.reuse, RZ, PT ;  /* 0x000000ff0000720c */ /* 0x040fe40003f04270 */
[----:B------:R-:W-:Y:S02]  /*5060*/  ISETP.GT.AND P1, PT, R0, 0x1, PT ;  /* 0x000000010000780c */ /* 0x000fe40003f24270 */
[----:B------:R-:W-:Y:S02]  /*5070*/  FSEL R7, R80, -INF , P0 ;  /* 0xff80000050077808 */ /* 0x000fe40000000000 */
[C---:B------:R-:W-:Y:S02]  /*5080*/  ISETP.GT.AND P4, PT, R0.reuse, 0x9, PT ;  /* 0x000000090000780c */ /* 0x040fe40003f84270 */
[----:B------:R-:W-:Y:S02]  /*5090*/  ISETP.GT.AND P0, PT, R0, 0x10, PT ;  /* 0x000000100000780c */ /* 0x000fe40003f04270 */
        /* <DEDUP_REMOVED lines=58> */
[----:B-1----:R-:W-:Y:S02]  /*5440*/  FSEL R4, R82, -INF , P1 ;  /* 0xff80000052047808 */ /* 0x002fe40000800000 */
[----:B------:R-:W-:Y:S02]  /*5450*/  FSEL R5, R83, -INF , P0 ;  /* 0xff80000053057808 */ /* 0x000fe40000000000 */
        /* <DEDUP_REMOVED lines=87> */
[----:B-1----:R-:W-:-:S05]  /*59d0*/  FMNMX.FTZ R133, R0, R133, !PT ;  /* 0x0000008500857209 */ /* 0x002fca0007810000 */
.L_x_2741:
[C---:B------:R-:W-:Y:S01]  /*59e0*/  FMUL.FTZ R2, R133.reuse, c[0x0][0x2d0] ;  /* 0x0000b40085027a20 */ /* 0x040fe20000410000 */
[----:B------:R-:W-:Y:S01]  /*59f0*/  FSETP.NEU.FTZ.AND P0, PT, R133, -INF , PT ;  /* 0xff8000008500780b */ /* 0x000fe20003f1d000 */
[----:B------:R-:W-:Y:S01]  /*5a00*/  WARPSYNC 0xffffffff ;  /* 0xffffffff00007948 */ /* 0x000fe20003800000 */
[----:B--23--:R-:W-:Y:S01]  /*5a10*/  FMNMX.FTZ R24, R3, R24, !PT ;  /* 0x0000001803187209 */ /* 0x00cfe20007810000 */
[----:B------:R-:W-:Y:S01]  /*5a20*/  LDSM.16.MT88.4 R36, [R219+0x800] ;  /* 0x00080000db24783b */ /* 0x000fe20000004200 */
[----:B------:R-:W-:Y:S02]  /*5a30*/  FSEL R2, R2, RZ, P0 ;  /* 0x000000ff02027208 */ /* 0x000fe40000000000 */
[----:B------:R-:W-:Y:S01]  /*5a40*/  FSETP.NEU.FTZ.AND P0, PT, R24, -INF , PT ;  /* 0xff8000001800780b */ /* 0x000fe20003f1d000 */
[----:B------:R-:W-:Y:S02]  /*5a50*/  LDSM.16.MT88.4 R32, [R220] ;  /* 0x00000000dc20783b */ /* 0x000fe40000004200 */
[----:B------:R-:W-:-:S02]  /*5a60*/  FFMA.FTZ R0, R7, c[0x0][0x2d0], -R2 ;  /* 0x0000b40007007a23 */ /* 0x000fc40000010802 */
[--C-:B------:R-:W-:Y:S01]  /*5a70*/  FFMA.FTZ R3, R18, c[0x0][0x2d0], -R2.reuse ;  /* 0x0000b40012037a23 */ /* 0x100fe20000010802 */
[----:B------:R-:W-:Y:S01]  /*5a80*/  LDSM.16.MT88.4 R60, [R220+0x800] ;  /* 0x00080000dc3c783b */ /* 0x000fe20000004200 */
[----:B------:R1:W-:Y:S03]  /*5a90*/  MUFU.EX2 R120, R0 ;  /* 0x0000000000787308 */ /* 0x0003e60000000800 */
[----:B------:R-:W-:Y:S04]  /*5aa0*/  LDSM.16.MT88.4 R72, [R219+0x3000] ;  /* 0x00300000db48783b */ /* 0x000fe80000004200 */
[----:B------:R-:W-:Y:S01]  /*5ab0*/  LDSM.16.MT88.4 R56, [R221] ;  /* 0x00000000dd38783b */ /* 0x000fe20000004200 */
[----:B------:R2:W-:Y:S03]  /*5ac0*/  MUFU.EX2 R131, R3 ;  /* 0x0000000300837308 */ /* 0x0005e60000000800 */
[----:B------:R-:W-:Y:S04]  /*5ad0*/  LDSM.16.MT88.4 R68, [R222+0x800] ;  /* 0x00080000de44783b */ /* 0x000fe80000004200 */
[----:B------:R-:W-:Y:S01]  /*5ae0*/  LDSM.16.MT88.4 R76, [R220+0x3000] ;  /* 0x00300000dc4c783b */ /* 0x000fe20000004200 */
[----:B-1----:R-:W-:-:S03]  /*5af0*/  FFMA.FTZ R0, R8, c[0x0][0x2d0], -R2 ;  /* 0x0000b40008007a23 */ /* 0x002fc60000010802 */
[----:B------:R-:W-:Y:S01]  /*5b00*/  LDSM.16.MT88.4 R44, [R219+0x3800] ;  /* 0x00380000db2c783b */ /* 0x000fe20000004200 */
[----:B------:R1:W3:Y:S03]  /*5b10*/  MUFU.EX2 R27, R0 ;  /* 0x00000000001b7308 */ /* 0x0002e60000000800 */
[----:B------:R-:W-:Y:S01]  /*5b20*/  LDSM.16.MT88.4 R64, [R222+0x3000] ;  /* 0x00300000de40783b */ /* 0x000fe20000004200 */
[----:B--2---:R-:W-:-:S03]  /*5b30*/  FFMA.FTZ R3, R20, c[0x0][0x2d0], -R2 ;  /* 0x0000b40014037a23 */ /* 0x004fc60000010802 */
[----:B------:R-:W-:Y:S01]  /*5b40*/  LDSM.16.MT88.4 R48, [R221+0x800] ;  /* 0x00080000dd30783b */ /* 0x000fe20000004200 */
[----:B------:R-:W2:Y:S03]  /*5b50*/  MUFU.EX2 R134, R3 ;  /* 0x0000000300867308 */ /* 0x000ea60000000800 */
[----:B------:R-:W-:Y:S04]  /*5b60*/  LDSM.16.MT88.4 R80, [R220+0x3800] ;  /* 0x00380000dc50783b */ /* 0x000fe80000004200 */
[----:B------:R-:W-:Y:S01]  /*5b70*/  LDSM.16.MT88.4 R84, [R221+0x3000] ;  /* 0x00300000dd54783b */ /* 0x000fe20000004200 */
[----:B-1----:R-:W-:Y:S01]  /*5b80*/  FFMA.FTZ R0, R12, c[0x0][0x2d0], -R2 ;  /* 0x0000b4000c007a23 */ /* 0x002fe20000010802 */
[----:B---3--:R-:W-:-:S03]  /*5b90*/  F2FP.BF16.PACK_AB R20, R27, R120 ;  /* 0x000000781b14723e */ /* 0x008fc600000010ff */
[----:B------:R1:W-:Y:S01]  /*5ba0*/  MUFU.EX2 R125, R0 ;  /* 0x00000000007d7308 */ /* 0x0003e20000000800 */
[----:B--2---:R-:W-:Y:S01]  /*5bb0*/  F2FP.BF16.PACK_AB R18, R134, R131 ;  /* 0x000000838612723e */ /* 0x004fe200000010ff */
[----:B-1----:R-:W-:-:S06]  /*5bc0*/  FFMA.FTZ R0, R14, c[0x0][0x2d0], -R2 ;  /* 0x0000b4000e007a23 */ /* 0x002fcc0000010802 */
[----:B------:R1:W2:Y:S02]  /*5bd0*/  MUFU.EX2 R127, R0 ;  /* 0x00000000007f7308 */ /* 0x0002a40000000800 */
[----:B-1----:R-:W-:Y:S01]  /*5be0*/  FFMA.FTZ R0, R15, c[0x0][0x2d0], -R2 ;  /* 0x0000b4000f007a23 */ /* 0x002fe20000010802 */
[----:B--2---:R-:W-:-:S05]  /*5bf0*/  F2FP.BF16.PACK_AB R22, R127, R125 ;  /* 0x0000007d7f16723e */ /* 0x004fca00000010ff */
[----:B------:R1:W-:Y:S02]  /*5c00*/  MUFU.EX2 R128, R0 ;  /* 0x0000000000807308 */ /* 0x0003e40000000800 */
[----:B-1----:R-:W-:-:S06]  /*5c10*/  FFMA.FTZ R0, R16, c[0x0][0x2d0], -R2 ;  /* 0x0000b40010007a23 */ /* 0x002fcc0000010802 */
[----:B------:R1:W2:Y:S02]  /*5c20*/  MUFU.EX2 R129, R0 ;  /* 0x0000000000817308 */ /* 0x0002a40000000800 */
[----:B-1----:R-:W-:Y:S01]  /*5c30*/  FMUL.FTZ R0, R24, c[0x0][0x2d0] ;  /* 0x0000b40018007a20 */ /* 0x002fe20000410000 */
[----:B--2---:R-:W-:-:S04]  /*5c40*/  F2FP.BF16.PACK_AB R16, R129, R128 ;  /* 0x000000808110723e */ /* 0x004fc800000010ff */
[----:B------:R-:W-:-:S05]  /*5c50*/  FSEL R0, R0, RZ, P0 ;  /* 0x000000ff00007208 */ /* 0x000fca0000000000 */
[----:B------:R-:W-:-:S04]  /*5c60*/  FFMA.FTZ R3, R4, c[0x0][0x2d0], -R0 ;  /* 0x0000b40004037a23 */ /* 0x000fc80000010800 */
[----:B------:R1:W-:Y:S02]  /*5c70*/  MUFU.EX2 R26, R3 ;  /* 0x00000003001a7308 */ /* 0x0003e40000000800 */
[--C-:B-1----:R-:W-:Y:S02]  /*5c80*/  FFMA.FTZ R3, R5, c[0x0][0x2d0], -R0.reuse ;  /* 0x0000b40005037a23 */ /* 0x102fe40000010800 */
[----:B------:R-:W1:Y:S04]  /*5c90*/  LDSM.16.MT88.4 R4, [R219] ;  /* 0x00000000db04783b */ /* 0x000e680000004200 */
        /* <DEDUP_REMOVED lines=9> */
[C---:B-1----:R-:W-:Y:S08]  /*5d30*/  HMMA.16816.F32.BF16 R28, R20.reuse, R4, RZ ;  /* 0x00000004141c723c */ /* 0x042ff000000418ff */
[----:B------:R-:W-:Y:S01]  /*5d40*/  HMMA.16816.F32.BF16 R8, R20, R6, RZ ;  /* 0x000000061408723c */ /* 0x000fe200000418ff */
[----:B--2---:R-:W-:-:S02]  /*5d50*/  FFMA.FTZ R3, R13, c[0x0][0x2d0], -R0 ;  /* 0x0000b4000d037a23 */ /* 0x004fc40000010800 */
[----:B------:R-:W1:Y:S02]  /*5d60*/  LDSM.16.MT88.4 R12, [R222] ;  /* 0x00000000de0c783b */ /* 0x000e640000004200 */
[----:B------:R2:W3:Y:S03]  /*5d70*/  MUFU.EX2 R132, R3 ;  /* 0x0000000300847308 */ /* 0x0004e60000000800 */
[C---:B------:R-:W-:Y:S08]  /*5d80*/  HMMA.16816.F32.BF16 R4, R20.reuse, R32, RZ ;  /* 0x000000201404723c */ /* 0x040ff000000418ff */
[----:B------:R-:W-:Y:S01]  /*5d90*/  HMMA.16816.F32.BF16 R52, R20, R34, RZ ;  /* 0x000000221434723c */ /* 0x000fe200000418ff */
[----:B--2---:R-:W-:Y:S01]  /*5da0*/  FFMA.FTZ R3, R17, c[0x0][0x2d0], -R0 ;  /* 0x0000b40011037a23 */ /* 0x004fe20000010800 */
[----:B---3--:R-:W-:-:S06]  /*5db0*/  F2FP.BF16.PACK_AB R17, R132, R130 ;  /* 0x000000828411723e */ /* 0x008fcc00000010ff */
[----:B------:R-:W-:Y:S01]  /*5dc0*/  HMMA.16816.F32.BF16 R32, R20, R56, RZ ;  /* 0x000000381420723c */ /* 0x000fe200000418ff */
[----:B------:R2:W-:Y:S02]  /*5dd0*/  MUFU.EX2 R135, R3 ;  /* 0x0000000300877308 */ /* 0x0005e40000000800 */
[----:B--2---:R-:W-:-:S06]  /*5de0*/  FFMA.FTZ R3, R19, c[0x0][0x2d0], -R0 ;  /* 0x0000b40013037a23 */ /* 0x004fcc0000010800 */
[----:B------:R-:W2:Y:S02]  /*5df0*/  MUFU.EX2 R136, R3 ;  /* 0x0000000300887308 */ /* 0x000ea40000000800 */
[----:B--2---:R-:W-:-:S07]  /*5e00*/  F2FP.BF16.PACK_AB R19, R136, R135 ;  /* 0x000000878813723e */ /* 0x004fce00000010ff */
[C---:B------:R-:W-:Y:S08]  /*5e10*/  HMMA.16816.F32.BF16 R40, R16.reuse, R36, R28 ;  /* 0x000000241028723c */ /* 0x040ff0000004181c */
[C---:B------:R-:W-:Y:S08]  /*5e20*/  HMMA.16816.F32.BF16 R8, R16.reuse, R38, R8 ;  /* 0x000000261008723c */ /* 0x040ff00000041808 */
[----:B------:R-:W-:Y:S08]  /*5e30*/  HMMA.16816.F32.BF16 R4, R16, R60, R4 ;  /* 0x0000003c1004723c */ /* 0x000ff00000041804 */
[----:B------:R-:W-:Y:S01]  /*5e40*/  MOV R145, R41 ;  /* 0x0000002900917202 */ /* 0x000fe20000000f00 */
[----:B-1----:R-:W-:Y:S01]  /*5e50*/  HMMA.16816.F32.BF16 R36, R20, R14, RZ ;  /* 0x0000000e1424723c */ /* 0x002fe200000418ff */
[----:B------:R-:W-:-:S02]  /*5e60*/  MOV R144, R42 ;  /* 0x0000002a00907202 */ /* 0x000fc40000000f00 */
[----:B------:R-:W-:Y:S02]  /*5e70*/  MOV R143, R43 ;  /* 0x0000002b008f7202 */ /* 0x000fe40000000f00 */
[----:B------:R-:W-:Y:S02]  /*5e80*/  MOV R142, R40 ;  /* 0x00000028008e7202 */ /* 0x000fe40000000f00 */
[----:B------:R-:W-:Y:S01]  /*5e90*/  MOV R141, R9 ;  /* 0x00000009008d7202 */ /* 0x000fe20000000f00 */
[----:B------:R-:W-:Y:S01]  /*5ea0*/  HMMA.16816.F32.BF16 R40, R20, R12, RZ ;  /* 0x0000000c1428723c */ /* 0x000fe200000418ff */
[----:B------:R-:W-:Y:S02]  /*5eb0*/  MOV R140, R10 ;  /* 0x0000000a008c7202 */ /* 0x000fe40000000f00 */
[----:B------:R-:W-:Y:S02]  /*5ec0*/  MOV R139, R11 ;  /* 0x0000000b008b7202 */ /* 0x000fe40000000f00 */
[----:B------:R-:W-:-:S02]  /*5ed0*/  MOV R138, R8 ;  /* 0x00000008008a7202 */ /* 0x000fc40000000f00 */
[----:B------:R-:W-:Y:S01]  /*5ee0*/  MOV R137, R5 ;  /* 0x0000000500897202 */ /* 0x000fe20000000f00 */
[----:B------:R-:W-:Y:S01]  /*5ef0*/  HMMA.16816.F32.BF16 R12, R20, R72, RZ ;  /* 0x00000048140c723c */ /* 0x000fe200000418ff */
[----:B------:R-:W-:Y:S02]  /*5f00*/  MOV R123, R6 ;  /* 0x00000006007b7202 */ /* 0x000fe40000000f00 */
[----:B------:R-:W-:Y:S02]  /*5f10*/  MOV R122, R7 ;  /* 0x00000007007a7202 */ /* 0x000fe40000000f00 */
[----:B------:R-:W-:-:S03]  /*5f20*/  MOV R121, R4 ;  /* 0x0000000400797202 */ /* 0x000fc60000000f00 */
[----:B------:R-:W-:Y:S08]  /*5f30*/  HMMA.16816.F32.BF16 R8, R20, R74, RZ ;  /* 0x0000004a1408723c */ /* 0x000ff000000418ff */
[C---:B------:R-:W-:Y:S01]  /*5f40*/  HMMA.16816.F32.BF16 R60, R16.reuse, R62, R52 ;  /* 0x0000003e103c723c */ /* 0x040fe20000041834 */
[----:B------:R-:W1:Y:S07]  /*5f50*/  LDSM.16.MT88.4 R52, [R222+0x3800] ;  /* 0x00380000de34783b */ /* 0x000e6e0000004200 */
[----:B------:R-:W-:Y:S01]  /*5f60*/  HMMA.16816.F32.BF16 R148, R16, R68, R40 ;  /* 0x000000441094723c */ /* 0x000fe20000041828 */
[----:B------:R-:W2:Y:S07]  /*5f70*/  LDSM.16.MT88.4 R40, [R219+0x6000] ;  /* 0x00600000db28783b */ /* 0x000eae0000004200 */
[C---:B------:R-:W-:Y:S08]  /*5f80*/  HMMA.16816.F32.BF16 R4, R20.reuse, R76, RZ ;  /* 0x0000004c1404723c */ /* 0x040ff000000418ff */
[----:B------:R-:W-:Y:S01]  /*5f90*/  HMMA.16816.F32.BF16 R28, R20, R58, RZ ;  /* 0x0000003a141c723c */ /* 0x000fe200000418ff */
[----:B------:R-:W3:Y:S07]  /*5fa0*/  LDSM.16.MT88.4 R56, [R221+0x3800] ;  /* 0x00380000dd38783b */ /* 0x000eee0000004200 */
[----:B------:R-:W-:Y:S01]  /*5fb0*/  HMMA.16816.F32.BF16 R208, R16, R44, R12 ;  /* 0x0000002c10d0723c */ /* 0x000fe2000004180c */
[----:B------:R-:W-:-:S02]  /*5fc0*/  MOV R68, R150 ;  /* 0x0000009600447202 */ /* 0x000fc40000000f00 */
[----:B------:R-:W-:Y:S02]  /*5fd0*/  MOV R3, R151 ;  /* 0x0000009700037202 */ /* 0x000fe40000000f00 */
[----:B------:R-:W-:Y:S02]  /*5fe0*/  MOV R76, R148 ;  /* 0x00000094004c7202 */ /* 0x000fe40000000f00 */
[----:B------:R-:W-:Y:S01]  /*5ff0*/  MOV R77, R149 ;  /* 0x00000095004d7202 */ /* 0x000fe20000000f00 */
[----:B------:R-:W-:Y:S01]  /*6000*/  HMMA.16816.F32.BF16 R188, R16, R46, R8 ;  /* 0x0000002e10bc723c */ /* 0x000fe20000041808 */
[----:B------:R-:W4:Y:S07]  /*6010*/  LDSM.16.MT88.4 R44, [R220+0x6000] ;  /* 0x00600000dc2c783b */ /* 0x000f2e0000004200 */
[C---:B------:R-:W-:Y:S07]  /*6020*/  HMMA.16816.F32.BF16 R12, R20.reuse, R64, RZ ;  /* 0x00000040140c723c */ /* 0x040fee00000418ff */
[----:B------:R-:W-:Y:S01]  /*6030*/  MOV R65, R145 ;  /* 0x0000009100417202 */ /* 0x000fe20000000f00 */
[----:B------:R-:W-:Y:S01]  /*6040*/  HMMA.16816.F32.BF16 R8, R20, R66, RZ ;  /* 0x000000421408723c */ /* 0x000fe200000418ff */
[----:B------:R-:W-:-:S06]  /*6050*/  MOV R64, R142 ;  /* 0x0000008e00407202 */ /* 0x000fcc0000000f00 */
[----:B------:R-:W-:Y:S01]  /*6060*/  MOV R66, R144 ;  /* 0x0000009000427202 */ /* 0x000fe20000000f00 */
[----:B------:R-:W-:Y:S01]  /*6070*/  HMMA.16816.F32.BF16 R212, R16, R48, R32 ;  /* 0x0000003010d4723c */ /* 0x000fe20000041820 */
[----:B------:R-:W5:Y:S01]  /*6080*/  LDSM.16.MT88.4 R32, [R219+0x6800] ;  /* 0x00680000db20783b */ /* 0x000f620000004200 */
[----:B------:R-:W-:-:S05]  /*6090*/  MOV R67, R143 ;  /* 0x0000008f00437202 */ /* 0x000fca0000000f00 */
[--C-:B------:R-:W-:Y:S01]  /*60a0*/  FFMA.FTZ R48, R95, c[0x0][0x2d0], -R0.reuse ;  /* 0x0000b4005f307a23 */ /* 0x100fe20000010800 */
[----:B------:R-:W-:Y:S01]  /*60b0*/  HMMA.16816.F32.BF16 R204, R16, R80, R4 ;  /* 0x0000005010cc723c */ /* 0x000fe20000041804 */
[----:B------:R-:W-:-:S06]  /*60c0*/  FFMA.FTZ R49, R94, c[0x0][0x2d0], -R0 ;  /* 0x0000b4005e317a23 */ /* 0x000fcc0000010800 */
[----:B------:R-:W-:Y:S01]  /*60d0*/  MOV R80, R121 ;  /* 0x0000007900507202 */ /* 0x000fe20000000f00 */
[----:B------:R-:W-:Y:S01]  /*60e0*/  HMMA.16816.F32.BF16 R4, R20, R84, RZ ;  /* 0x000000541404723c */ /* 0x000fe200000418ff */
[----:B------:R-:W-:-:S06]  /*60f0*/  MOV R81, R137 ;  /* 0x0000008900517202 */ /* 0x000fcc0000000f00 */
[----:B------:R-:W-:Y:S01]  /*6100*/  MOV R85, R141 ;  /* 0x0000008d00557202 */ /* 0x000fe20000000f00 */
[----:B------:R-:W-:Y:S01]  /*6110*/  HMMA.16816.F32.BF16 R200, R16, R70, R36 ;  /* 0x0000004610c8723c */ /* 0x000fe20000041824 */
[----:B------:R-:W3:Y:S01]  /*6120*/  LDSM.16.MT88.4 R36, [R220+0x6800] ;  /* 0x00680000dc24783b */ /* 0x000ee20000004200 */
[----:B------:R-:W-:-:S06]  /*6130*/  MOV R84, R138 ;  /* 0x0000008a00547202 */ /* 0x000fcc0000000f00 */
[C---:B-1----:R-:W-:Y:S07]  /*6140*/  HMMA.16816.F32.BF16 R184, R16.reuse, R52, R12 ;  /* 0x0000003410b8723c */ /* 0x042fee000004180c */
[--C-:B------:R-:W-:Y:S01]  /*6150*/  FFMA.FTZ R52, R91, c[0x0][0x2d0], -R0.reuse ;  /* 0x0000b4005b347a23 */ /* 0x100fe20000010800 */
[----:B------:R-:W-:Y:S01]  /*6160*/  HMMA.16816.F32.BF16 R176, R16, R54, R8 ;  /* 0x0000003610b0723c */ /* 0x000fe20000041808 */
[----:B------:R-:W-:-:S06]  /*6170*/  FFMA.FTZ R53, R90, c[0x0][0x2d0], -R0 ;  /* 0x0000b4005a357a23 */ /* 0x000fcc0000010800 */
[--C-:B------:R-:W-:Y:S01]  /*6180*/  FFMA.FTZ R55, R89, c[0x0][0x2d0], -R0.reuse ;  /* 0x0000b40059377a23 */ /* 0x100fe20000010800 */
[----:B------:R-:W-:Y:S01]  /*6190*/  HMMA.16816.F32.BF16 R192, R16, R50, R28 ;  /* 0x0000003210c0723c */ /* 0x000fe2000004181c */
[----:B------:R-:W-:-:S06]  /*61a0*/  FFMA.FTZ R54, R88, c[0x0][0x2d0], -R0 ;  /* 0x0000b40058367a23 */ /* 0x000fcc0000010800 */
[--C-:B------:R-:W-:Y:S01]  /*61b0*/  FFMA.FTZ R50, R93, c[0x0][0x2d0], -R0.reuse ;  /* 0x0000b4005d327a23 */ /* 0x100fe20000010800 */
[----:B--2---:R-:W-:Y:S01]  /*61c0*/  HMMA.16816.F32.BF16 R12, R20, R40, RZ ;  /* 0x00000028140c723c */ /* 0x004fe200000418ff */
[----:B------:R-:W-:-:S07]  /*61d0*/  FFMA.FTZ R51, R92, c[0x0][0x2d0], -R0 ;  /* 0x0000b4005c337a23 */ /* 0x000fce0000010800 */
[C---:B------:R-:W-:Y:S01]  /*61e0*/  HMMA.16816.F32.BF16 R8, R20.reuse, R42, RZ ;  /* 0x0000002a1408723c */ /* 0x040fe200000418ff */
[----:B------:R-:W1:Y:S07]  /*61f0*/  LDSM.16.MT88.4 R40, [R222+0x6000] ;  /* 0x00600000de28783b */ /* 0x000e6e0000004200 */
[----:B------:R-:W-:Y:S07]  /*6200*/  HMMA.16816.F32.BF16 R28, R20, R78, RZ ;  /* 0x0000004e141c723c */ /* 0x000fee00000418ff */
[----:B------:R-:W-:Y:S01]  /*6210*/  MOV R78, R68 ;  /* 0x00000044004e7202 */ /* 0x000fe20000000f00 */
[----:B---3--:R-:W-:Y:S01]  /*6220*/  HMMA.16816.F32.BF16 R180, R16, R56, R4 ;  /* 0x0000003810b4723c */ /* 0x008fe20000041804 */
[----:B------:R-:W-:Y:S01]  /*6230*/  MOV R79, R3 ;  /* 0x00000003004f7202 */ /* 0x000fe20000000f00 */
[----:B------:R-:W-:-:S02]  /*6240*/  FADD.FTZ R3, R120, R27 ;  /* 0x0000001b78037221 */ /* 0x000fc40000010000 */
[----:B------:R-:W-:Y:S02]  /*6250*/  FFMA.FTZ R27, R104, c[0x0][0x2d0], -R2 ;  /* 0x0000b400681b7a23 */ /* 0x000fe40000010802 */
[----:B------:R-:W-:Y:S01]  /*6260*/  FADD.FTZ R3, R125, R3 ;  /* 0x000000037d037221 */ /* 0x000fe20000010000 */
[----:B------:R-:W-:Y:S01]  /*6270*/  MOV R56, R140 ;  /* 0x0000008c00387202 */ /* 0x000fe20000000f00 */
[----:B----4-:R-:W-:Y:S01]  /*6280*/  HMMA.16816.F32.BF16 R4, R20, R44, RZ ;  /* 0x0000002c1404723c */ /* 0x010fe200000418ff */
[----:B------:R-:W-:Y:S01]  /*6290*/  MOV R57, R139 ;  /* 0x0000008b00397202 */ /* 0x000fe20000000f00 */
[----:B------:R-:W-:-:S04]  /*62a0*/  FADD.FTZ R3, R127, R3 ;  /* 0x000000037f037221 */ /* 0x000fc80000010000 */
[----:B------:R-:W-:Y:S02]  /*62b0*/  FADD.FTZ R3, R128, R3 ;  /* 0x0000000380037221 */ /* 0x000fe40000010000 */
[C---:B-----5:R-:W-:Y:S01]  /*62c0*/  HMMA.16816.F32.BF16 R172, R16.reuse, R32, R12 ;  /* 0x0000002010ac723c */ /* 0x060fe2000004180c */
[----:B------:R-:W2:Y:S01]  /*62d0*/  LDSM.16.MT88.4 R12, [R222+0x6800] ;  /* 0x00680000de0c783b */ /* 0x000ea20000004200 */
[----:B------:R-:W-:Y:S02]  /*62e0*/  FADD.FTZ R3, R129, R3 ;  /* 0x0000000381037221 */ /* 0x000fe40000010000 */
[--C-:B------:R-:W-:Y:S02]  /*62f0*/  FFMA.FTZ R45, R115, c[0x0][0x2d0], -R2.reuse ;  /* 0x0000b400732d7a23 */ /* 0x100fe40000010802 */
[----:B------:R-:W-:Y:S02]  /*6300*/  FFMA.FTZ R44, R114, c[0x0][0x2d0], -R2 ;  /* 0x0000b400722c7a23 */ /* 0x000fe40000010802 */
[----:B------:R-:W-:Y:S07]  /*6310*/  HMMA.16816.F32.BF16 R72, R16, R82, R28 ;  /* 0x000000521048723c */ /* 0x000fee000004181c */
[----:B------:R-:W-:Y:S01]  /*6320*/  MOV R82, R123 ;  /* 0x0000007b00527202 */ /* 0x000fe20000000f00 */
[----:B------:R-:W-:Y:S01]  /*6330*/  HMMA.16816.F32.BF16 R28, R20, R86, RZ ;  /* 0x00000056141c723c */ /* 0x000fe200000418ff */
[----:B------:R-:W-:-:S06]  /*6340*/  MOV R83, R122 ;  /* 0x0000007a00537202 */ /* 0x000fcc0000000f00 */
[----:B------:R-:W-:Y:S01]  /*6350*/  MOV R86, R56 ;  /* 0x0000003800567202 */ /* 0x000fe20000000f00 */
[----:B------:R-:W-:Y:S01]  /*6360*/  HMMA.16816.F32.BF16 R168, R16, R36, R4 ;  /* 0x0000002410a8723c */ /* 0x000fe20000041804 */
[----:B------:R-:W-:-:S06]  /*6370*/  MOV R87, R57 ;  /* 0x0000003900577202 */ /* 0x000fcc0000000f00 */
[--C-:B------:R-:W-:Y:S01]  /*6380*/  FFMA.FTZ R37, R107, c[0x0][0x2d0], -R2.reuse ;  /* 0x0000b4006b257a23 */ /* 0x100fe20000010802 */
[----:B-1----:R-:W-:Y:S01]  /*6390*/  HMMA.16816.F32.BF16 R4, R20, R40, RZ ;  /* 0x000000281404723c */ /* 0x002fe200000418ff */
[----:B------:R-:W-:-:S06]  /*63a0*/  FFMA.FTZ R36, R106, c[0x0][0x2d0], -R2 ;  /* 0x0000b4006a247a23 */ /* 0x000fcc0000010802 */
[--C-:B------:R-:W-:Y:S01]  /*63b0*/  FFMA.FTZ R41, R111, c[0x0][0x2d0], -R2.reuse ;  /* 0x0000b4006f297a23 */ /* 0x100fe20000010802 */
[----:B------:R-:W-:Y:S01]  /*63c0*/  HMMA.16816.F32.BF16 R160, R16, R34, R8 ;  /* 0x0000002210a0723c */ /* 0x000fe20000041808 */
[----:B------:R-:W-:Y:S01]  /*63d0*/  LDSM.16.MT88.4 R32, [R220+0x9000] ;  /* 0x00900000dc20783b */ /* 0x000fe20000004200 */
[----:B------:R-:W-:-:S06]  /*63e0*/  FFMA.FTZ R40, R110, c[0x0][0x2d0], -R2 ;  /* 0x0000b4006e287a23 */ /* 0x000fcc0000010802 */
[----:B------:R-:W-:Y:S01]  /*63f0*/  HMMA.16816.F32.BF16 R68, R16, R58, R28 ;  /* 0x0000003a1044723c */ /* 0x000fe2000004181c */
[----:B------:R-:W1:Y:S07]  /*6400*/  LDSM.16.MT88.4 R28, [R221+0x6000] ;  /* 0x00600000dd1c783b */ /* 0x000e6e0000004200 */
[----:B------:R-:W-:Y:S07]  /*6410*/  HMMA.16816.F32.BF16 R8, R20, R46, RZ ;  /* 0x0000002e1408723c */ /* 0x000fee00000418ff */
[--C-:B------:R-:W-:Y:S01]  /*6420*/  FFMA.FTZ R46, R97, c[0x0][0x2d0], -R0.reuse ;  /* 0x0000b400612e7a23 */ /* 0x100fe20000010800 */
[----:B--2---:R-:W-:Y:S01]  /*6430*/  HMMA.16816.F32.BF16 R152, R16, R12, R4 ;  /* 0x0000000c1098723c */ /* 0x004fe20000041804 */
[----:B------:R-:W-:-:S06]  /*6440*/  FFMA.FTZ R47, R96, c[0x0][0x2d0], -R0 ;  /* 0x0000b400602f7a23 */ /* 0x000fcc0000010800 */
[----:B------:R-:W-:Y:S01]  /*6450*/  FADD.FTZ R12, R26, R25 ;  /* 0x000000191a0c7221 */ /* 0x000fe20000010000 */
[----:B------:R-:W-:Y:S01]  /*6460*/  HMMA.16816.F32.BF16 R4, R20, R42, RZ ;  /* 0x0000002a1404723c */ /* 0x000fe200000418ff */
[--C-:B------:R-:W-:Y:S02]  /*6470*/  FFMA.FTZ R26, R119, c[0x0][0x2d0], -R2.reuse ;  /* 0x0000b400771a7a23 */ /* 0x100fe40000010802 */
[----:B------:R-:W-:-:S04]  /*6480*/  FFMA.FTZ R25, R118, c[0x0][0x2d0], -R2 ;  /* 0x0000b40076197a23 */ /* 0x000fc80000010802 */
[--C-:B------:R-:W-:Y:S01]  /*6490*/  FFMA.FTZ R43, R113, c[0x0][0x2d0], -R2.reuse ;  /* 0x0000b400712b7a23 */ /* 0x100fe20000010802 */
[----:B------:R-:W-:Y:S01]  /*64a0*/  HMMA.16816.F32.BF16 R148, R16, R38, R8 ;  /* 0x000000261094723c */ /* 0x000fe20000041808 */
[----:B------:R-:W2:Y:S01]  /*64b0*/  LDSM.16.MT88.4 R8, [R221+0x6800] ;  /* 0x00680000dd08783b */ /* 0x000ea20000004200 */
[--C-:B------:R-:W-:Y:S01]  /*64c0*/  FFMA.FTZ R42, R112, c[0x0][0x2d0], -R2.reuse ;  /* 0x0000b400702a7a23 */ /* 0x100fe20000010802 */
[----:B------:R-:W-:Y:S04]  /*64d0*/  MUFU.EX2 R26, R26 ;  /* 0x0000001a001a7308 */ /* 0x000fe80000000800 */
[--C-:B------:R-:W-:Y:S02]  /*64e0*/  FFMA.FTZ R39, R109, c[0x0][0x2d0], -R2.reuse ;  /* 0x0000b4006d277a23 */ /* 0x100fe40000010802 */
[----:B------:R-:W-:-:S07]  /*64f0*/  FFMA.FTZ R38, R108, c[0x0][0x2d0], -R2 ;  /* 0x0000b4006c267a23 */ /* 0x000fce0000010802 */
[----:B------:R-:W-:Y:S08]  /*6500*/  HMMA.16816.F32.BF16 R120, R16, R14, R4 ;  /* 0x0000000e1078723c */ /* 0x000ff00000041804 */
[----:B-1----:R-:W-:Y:S07]  /*6510*/  HMMA.16816.F32.BF16 R4, R20, R28, RZ ;  /* 0x0000001c1404723c */ /* 0x002fee00000418ff */
[----:B------:R-:W-:-:S06]  /*6520*/  FFMA.FTZ R28, R105, c[0x0][0x2d0], -R2 ;  /* 0x0000b400691c7a23 */ /* 0x000fcc0000010802 */
[----:B------:R-:W-:Y:S11]  /*6530*/  MUFU.EX2 R28, R28 ;  /* 0x0000001c001c7308 */ /* 0x000ff60000000800 */
[----:B--2---:R-:W-:Y:S07]  /*6540*/  HMMA.16816.F32.BF16 R144, R16, R8, R4 ;  /* 0x000000081090723c */ /* 0x004fee0000041804 */
[----:B------:R-:W-:Y:S01]  /*6550*/  FADD.FTZ R8, R124, R12 ;  /* 0x0000000c7c087221 */ /* 0x000fe20000010000 */
[----:B------:R-:W-:Y:S01]  /*6560*/  HMMA.16816.F32.BF16 R4, R20, R30, RZ ;  /* 0x0000001e1404723c */ /* 0x000fe200000418ff */
[----:B------:R-:W-:Y:S06]  /*6570*/  LDSM.16.MT88.4 R12, [R219+0x9800] ;  /* 0x00980000db0c783b */ /* 0x000fec0000004200 */
[----:B------:R-:W-:-:S02]  /*6580*/  FFMA.FTZ R30, R117, c[0x0][0x2d0], -R2 ;  /* 0x0000b400751e7a23 */ /* 0x000fc40000010802 */
[----:B------:R-:W-:Y:S02]  /*6590*/  FFMA.FTZ R31, R116, c[0x0][0x2d0], -R2 ;  /* 0x0000b400741f7a23 */ /* 0x000fe40000010802 */
[----:B------:R-:W-:-:S04]  /*65a0*/  FADD.FTZ R2, R131, R3 ;  /* 0x0000000383027221 */ /* 0x000fc80000010000 */
[----:B------:R-:W-:-:S09]  /*65b0*/  FADD.FTZ R2, R134, R2 ;  /* 0x0000000286027221 */ /* 0x000fd20000010000 */
[----:B------:R-:W-:Y:S07]  /*65c0*/  HMMA.16816.F32.BF16 R156, R16, R10, R4 ;  /* 0x0000000a109c723c */ /* 0x000fee0000041804 */
[----:B------:R-:W-:Y:S02]  /*65d0*/  FADD.FTZ R4, R126, R8 ;  /* 0x000000087e047221 */ /* 0x000fe40000010000 */
[----:B------:R-:W1:Y:S02]  /*65e0*/  LDSM.16.MT88.4 R8, [R219+0x9000] ;  /* 0x00900000db08783b */ /* 0x000e640000004200 */
[----:B------:R-:W-:-:S04]  /*65f0*/  FADD.FTZ R29, R130, R4 ;  /* 0x00000004821d7221 */ /* 0x000fc80000010000 */
[----:B------:R-:W-:-:S04]  /*6600*/  FADD.FTZ R3, R132, R29 ;  /* 0x0000001d84037221 */ /* 0x000fc80000010000 */
[----:B------:R-:W-:Y:S01]  /*6610*/  FADD.FTZ R3, R135, R3 ;  /* 0x0000000387037221 */ /* 0x000fe20000010000 */
[----:B-1----:R-:W-:Y:S01]  /*6620*/  HMMA.16816.F32.BF16 R4, R20, R8, RZ ;  /* 0x000000081404723c */ /* 0x002fe200000418ff */
[----:B------:R1:W2:Y:S06]  /*6630*/  MUFU.EX2 R8, R25 ;  /* 0x0000001900087308 */ /* 0x0002ac0000000800 */
[--C-:B------:R-:W-:Y:S02]  /*6640*/  FFMA.FTZ R9, R103, c[0x0][0x2d0], -R0.reuse ;  /* 0x0000b40067097a23 */ /* 0x100fe40000010800 */
[--C-:B-1----:R-:W-:Y:S11]  /*6650*/  FFMA.FTZ R25, R98, c[0x0][0x2d0], -R0.reuse ;  /* 0x0000b40062197a23 */ /* 0x102ff60000010800 */
[----:B------:R-:W-:Y:S04]  /*6660*/  @!UPT UIADD3 URZ, URZ, URZ, URZ ;  /* 0x0000003f3f3ff290 */ /* 0x000fe8000fffe03f */
[----:B------:R-:W-:Y:S01]  /*6670*/  HMMA.16816.F32.BF16 R164, R16, R12, R4 ;  /* 0x0000000c10a4723c */ /* 0x000fe20000041804 */
[----:B------:R-:W1:Y:S06]  /*6680*/  MUFU.EX2 R12, R27 ;  /* 0x0000001b000c7308 */ /* 0x000e6c0000000800 */
[--C-:B------:R-:W-:Y:S01]  /*6690*/  FFMA.FTZ R13, R100, c[0x0][0x2d0], -R0.reuse ;  /* 0x0000b400640d7a23 */ /* 0x100fe20000010800 */
[----:B------:R-:W-:Y:S01]  /*66a0*/  HMMA.16816.F32.BF16 R4, R20, R10, RZ ;  /* 0x0000000a1404723c */ /* 0x000fe200000418ff */
[----:B------:R-:W-:Y:S06]  /*66b0*/  MUFU.EX2 R27, R45 ;  /* 0x0000002d001b7308 */ /* 0x000fec0000000800 */
[----:B------:R-:W-:-:S02]  /*66c0*/  FFMA.FTZ R10, R102, c[0x0][0x2d0], -R0 ;  /* 0x0000b400660a7a23 */ /* 0x000fc40000010800 */
[----:B------:R-:W-:-:S06]  /*66d0*/  FFMA.FTZ R11, R101, c[0x0][0x2d0], -R0 ;  /* 0x0000b400650b7a23 */ /* 0x000fcc0000010800 */
[----:B------:R-:W-:Y:S09]  /*66e0*/  MUFU.EX2 R11, R11 ;  /* 0x0000000b000b7308 */ /* 0x000ff20000000800 */
[----:B------:R-:W-:Y:S01]  /*66f0*/  HMMA.16816.F32.BF16 R196, R16, R14, R4 ;  /* 0x0000000e10c4723c */ /* 0x000fe20000041804 */
[----:B------:R-:W3:Y:S06]  /*6700*/  MUFU.EX2 R5, R30 ;  /* 0x0000001e00057308 */ /* 0x000eec0000000800 */
[----:B------:R-:W-:Y:S01]  /*6710*/  FFMA.FTZ R15, R99, c[0x0][0x2d0], -R0 ;  /* 0x0000b400630f7a23 */ /* 0x000fe20000010800 */
[----:B--2---:R-:W-:Y:S01]  /*6720*/  F2FP.BF16.PACK_AB R14, R8, R26 ;  /* 0x0000001a080e723e */ /* 0x004fe200000010ff */
[----:B------:R-:W-:Y:S01]  /*6730*/  FADD.FTZ R0, R28, R2 ;  /* 0x000000021c007221 */ /* 0x000fe20000010000 */
[----:B------:R2:W4:Y:S01]  /*6740*/  MUFU.EX2 R4, R31 ;  /* 0x0000001f00047308 */ /* 0x0005220000000800 */
[----:B------:R-:W-:-:S02]  /*6750*/  FADD.FTZ R2, R136, R3 ;  /* 0x0000000388027221 */ /* 0x000fc40000010000 */
[C---:B-1----:R-:W-:Y:S01]  /*6760*/  FADD.FTZ R0, R12.reuse, R0 ;  /* 0x000000000c007221 */ /* 0x042fe20000010000 */
[----:B------:R-:W-:-:S03]  /*6770*/  F2FP.BF16.PACK_AB R12, R12, R28 ;  /* 0x0000001c0c0c723e */ /* 0x000fc600000010ff */
[----:B------:R-:W-:Y:S01]  /*6780*/  FADD.FTZ R0, R26, R0 ;  /* 0x000000001a007221 */ /* 0x000fe20000010000 */
[----:B------:R-:W1:Y:S03]  /*6790*/  MUFU.EX2 R3, R44 ;  /* 0x0000002c00037308 */ /* 0x000e660000000800 */
[----:B------:R-:W-:-:S04]  /*67a0*/  FADD.FTZ R0, R8, R0 ;  /* 0x0000000008007221 */ /* 0x000fc80000010000 */
[----:B---3--:R-:W-:Y:S01]  /*67b0*/  FADD.FTZ R0, R5, R0 ;  /* 0x0000000005007221 */ /* 0x008fe20000010000 */
[----:B--2---:R-:W2:Y:S01]  /*67c0*/  LDSM.16.MT88.4 R28, [R220+0x9800] ;  /* 0x00980000dc1c783b */ /* 0x004ea20000004200 */
[C---:B----4-:R-:W-:Y:S01]  /*67d0*/  F2FP.BF16.PACK_AB R8, R4.reuse, R5 ;  /* 0x000000050408723e */ /* 0x050fe200000010ff */
[----:B------:R-:W-:Y:S01]  /*67e0*/  MUFU.EX2 R26, R42 ;  /* 0x0000002a001a7308 */ /* 0x000fe20000000800 */
[----:B------:R-:W-:Y:S02]  /*67f0*/  FADD.FTZ R0, R4, R0 ;  /* 0x0000000004007221 */ /* 0x000fe40000010000 */
[----:B------:R-:W-:Y:S02]  /*6800*/  HMMA.16816.F32.BF16 R4, R20, R32, RZ ;  /* 0x000000201404723c */ /* 0x000fe400000418ff */
[----:B------:R-:W-:-:S03]  /*6810*/  FADD.FTZ R0, R27, R0 ;  /* 0x000000001b007221 */ /* 0x000fc60000010000 */
[----:B------:R-:W-:Y:S01]  /*6820*/  MUFU.EX2 R32, R41 ;  /* 0x0000002900207308 */ /* 0x000fe20000000800 */
[----:B-1----:R-:W-:-:S07]  /*6830*/  FADD.FTZ R0, R3, R0 ;  /* 0x0000000003007221 */ /* 0x002fce0000010000 */
[----:B------:R-:W-:Y:S08]  /*6840*/  MUFU.EX2 R33, R38 ;  /* 0x0000002600217308 */ /* 0x000ff00000000800 */
[----:B------:R-:W-:Y:S03]  /*6850*/  MUFU.EX2 R41, R37 ;  /* 0x0000002500297308 */ /* 0x000fe60000000800 */
[----:B--2---:R-:W-:Y:S05]  /*6860*/  HMMA.16816.F32.BF16 R140, R16, R28, R4 ;  /* 0x0000001c108c723c */ /* 0x004fea0000041804 */
[----:B------:R-:W1:Y:S03]  /*6870*/  MUFU.EX2 R28, R43 ;  /* 0x0000002b001c7308 */ /* 0x000e660000000800 */
[----:B------:R-:W-:Y:S05]  /*6880*/  HMMA.16816.F32.BF16 R4, R20, R34, RZ ;  /* 0x000000221404723c */ /* 0x000fea00000418ff */
[----:B------:R-:W2:Y:S08]  /*6890*/  MUFU.EX2 R29, R40 ;  /* 0x00000028001d7308 */ /* 0x000eb00000000800 */
[----:B------:R-:W3:Y:S01]  /*68a0*/  MUFU.EX2 R34, R39 ;  /* 0x0000002700227308 */ /* 0x000ee20000000800 */
[----:B-1----:R-:W-:-:S04]  /*68b0*/  FADD.FTZ R0, R28, R0 ;  /* 0x000000001c007221 */ /* 0x002fc80000010000 */
[----:B------:R-:W-:-:S03]  /*68c0*/  FADD.FTZ R0, R26, R0 ;  /* 0x000000001a007221 */ /* 0x000fc60000010000 */
[----:B------:R1:W4:Y:S01]  /*68d0*/  MUFU.EX2 R35, R36 ;  /* 0x0000002400237308 */ /* 0x0003220000000800 */
[----:B------:R-:W-:-:S04]  /*68e0*/  FADD.FTZ R0, R32, R0 ;  /* 0x0000000020007221 */ /* 0x000fc80000010000 */
[----:B--2---:R-:W-:Y:S01]  /*68f0*/  FADD.FTZ R0, R29, R0 ;  /* 0x000000001d007221 */ /* 0x004fe20000010000 */
[----:B------:R-:W-:Y:S01]  /*6900*/  HMMA.16816.F32.BF16 R136, R16, R30, R4 ;  /* 0x0000001e1088723c */ /* 0x000fe20000041804 */
[C---:B---3--:R-:W-:Y:S02]  /*6910*/  F2FP.BF16.PACK_AB R128, R33.reuse, R34 ;  /* 0x000000222180723e */ /* 0x048fe400000010ff */
[----:B------:R-:W-:Y:S01]  /*6920*/  FADD.FTZ R0, R34, R0 ;  /* 0x0000000022007221 */ /* 0x000fe20000010000 */
[----:B------:R-:W2:Y:S03]  /*6930*/  MUFU.EX2 R40, R9 ;  /* 0x0000000900287308 */ /* 0x000ea60000000800 */
[----:B------:R-:W-:Y:S01]  /*6940*/  FADD.FTZ R0, R33, R0 ;  /* 0x0000000021007221 */ /* 0x000fe20000010000 */
[----:B------:R-:W-:Y:S01]  /*6950*/  F2FP.BF16.PACK_AB R6, R29, R32 ;  /* 0x000000201d06723e */ /* 0x000fe200000010ff */
[----:B-1----:R-:W1:Y:S02]  /*6960*/  LDSM.16.MT88.4 R36, [R222+0x9000] ;  /* 0x00900000de24783b */ /* 0x002e640000004200 */
[----:B------:R-:W-:Y:S01]  /*6970*/  FADD.FTZ R0, R41, R0 ;  /* 0x0000000029007221 */ /* 0x000fe20000010000 */
[C---:B----4-:R-:W-:Y:S01]  /*6980*/  F2FP.BF16.PACK_AB R130, R35.reuse, R41 ;  /* 0x000000292382723e */ /* 0x050fe200000010ff */
[----:B------:R3:W4:Y:S01]  /*6990*/  MUFU.EX2 R9, R10 ;  /* 0x0000000a00097308 */ /* 0x0007220000000800 */
[----:B------:R-:W-:Y:S01]  /*69a0*/  F2FP.BF16.PACK_AB R4, R26, R28 ;  /* 0x0000001c1a04723e */ /* 0x000fe200000010ff */
[----:B------:R-:W-:-:S02]  /*69b0*/  FADD.FTZ R0, R35, R0 ;  /* 0x0000000023007221 */ /* 0x000fc40000010000 */
[----:B------:R-:W5:Y:S01]  /*69c0*/  LDSM.16.MT88.4 R32, [R222+0x9800] ;  /* 0x00980000de20783b */ /* 0x000f620000004200 */
[----:B--2---:R-:W-:-:S03]  /*69d0*/  FADD.FTZ R2, R40, R2 ;  /* 0x0000000228027221 */ /* 0x004fc60000010000 */
[----:B------:R2:W2:Y:S01]  /*69e0*/  MUFU.EX2 R7, R13 ;  /* 0x0000000d00077308 */ /* 0x0004a20000000800 */
[----:B------:R1:W-:Y:S01]  /*69f0*/  STL [R1+0x14], R0 ;  /* 0x0000140001007387 */ /* 0x0003e20000100800 */
[----:B---3--:R-:W-:-:S06]  /*6a00*/  F2FP.BF16.PACK_AB R10, R3, R27 ;  /* 0x0000001b030a723e */ /* 0x008fcc00000010ff */
[----:B------:R3:W1:Y:S01]  /*6a10*/  MUFU.EX2 R5, R15 ;  /* 0x0000000f00057308 */ /* 0x0006620000000800 */
[----:B----4-:R-:W-:-:S04]  /*6a20*/  FADD.FTZ R2, R9, R2 ;  /* 0x0000000209027221 */ /* 0x010fc80000010000 */
[----:B------:R-:W-:Y:S01]  /*6a30*/  FADD.FTZ R2, R11, R2 ;  /* 0x000000020b027221 */ /* 0x000fe20000010000 */
[----:B--2---:R-:W-:Y:S02]  /*6a40*/  F2FP.BF16.PACK_AB R13, R9, R40 ;  /* 0x00000028090d723e */ /* 0x004fe400000010ff */
[----:B------:R-:W2:Y:S01]  /*6a50*/  MUFU.EX2 R3, R25 ;  /* 0x0000001900037308 */ /* 0x000ea20000000800 */
[C---:B---3--:R-:W-:Y:S01]  /*6a60*/  F2FP.BF16.PACK_AB R15, R7.reuse, R11 ;  /* 0x0000000b070f723e */ /* 0x048fe200000010ff */
[----:B-1----:R-:W-:-:S06]  /*6a70*/  FADD.FTZ R0, R7, R2 ;  /* 0x0000000207007221 */ /* 0x002fcc0000010000 */
[----:B------:R-:W-:Y:S01]  /*6a80*/  MUFU.EX2 R26, R48 ;  /* 0x00000030001a7308 */ /* 0x000fe20000000800 */
[----:B------:R-:W-:Y:S01]  /*6a90*/  HMMA.16816.F32.BF16 R28, R20, R36, RZ ;  /* 0x00000024141c723c */ /* 0x000fe200000418ff */
[----:B------:R-:W-:Y:S01]  /*6aa0*/  FADD.FTZ R0, R5, R0 ;  /* 0x0000000005007221 */ /* 0x000fe20000010000 */
[----:B--2---:R-:W-:-:S03]  /*6ab0*/  F2FP.BF16.PACK_AB R9, R3, R5 ;  /* 0x000000050309723e */ /* 0x004fc600000010ff */
[----:B------:R-:W-:Y:S02]  /*6ac0*/  FADD.FTZ R0, R3, R0 ;  /* 0x0000000003007221 */ /* 0x000fe40000010000 */
[----:B------:R-:W1:Y:S08]  /*6ad0*/  MUFU.EX2 R7, R46 ;  /* 0x0000002e00077308 */ /* 0x000e700000000800 */
[----:B------:R-:W2:Y:S08]  /*6ae0*/  MUFU.EX2 R5, R47 ;  /* 0x0000002f00057308 */ /* 0x000eb00000000800 */
[----:B------:R-:W3:Y:S01]  /*6af0*/  MUFU.EX2 R25, R49 ;  /* 0x0000003100197308 */ /* 0x000ee20000000800 */
[----:B-1----:R-:W-:Y:S01]  /*6b00*/  FADD.FTZ R0, R7, R0 ;  /* 0x0000000007007221 */ /* 0x002fe20000010000 */
[----:B-----5:R-:W-:Y:S06]  /*6b10*/  HMMA.16816.F32.BF16 R124, R16, R32, R28 ;  /* 0x00000020107c723c */ /* 0x020fec000004181c */
[----:B------:R-:W1:Y:S01]  /*6b20*/  MUFU.EX2 R32, R50 ;  /* 0x0000003200207308 */ /* 0x000e620000000800 */
[C---:B--2---:R-:W-:Y:S01]  /*6b30*/  FADD.FTZ R0, R5.reuse, R0 ;  /* 0x0000000005007221 */ /* 0x044fe20000010000 */
[----:B------:R-:W-:Y:S01]  /*6b40*/  HMMA.16816.F32.BF16 R28, R20, R38, RZ ;  /* 0x00000026141c723c */ /* 0x000fe200000418ff */
[----:B------:R-:W-:-:S02]  /*6b50*/  F2FP.BF16.PACK_AB R11, R5, R7 ;  /* 0x00000007050b723e */ /* 0x000fc400000010ff */
[----:B------:R-:W-:-:S03]  /*6b60*/  FADD.FTZ R0, R26, R0 ;  /* 0x000000001a007221 */ /* 0x000fc60000010000 */
[----:B------:R-:W2:Y:S01]  /*6b70*/  MUFU.EX2 R27, R51 ;  /* 0x00000033001b7308 */ /* 0x000ea20000000800 */
[C---:B---3--:R-:W-:Y:S01]  /*6b80*/  FADD.FTZ R0, R25.reuse, R0 ;  /* 0x0000000019007221 */ /* 0x048fe20000010000 */
[----:B------:R-:W-:-:S03]  /*6b90*/  F2FP.BF16.PACK_AB R5, R25, R26 ;  /* 0x0000001a1905723e */ /* 0x000fc600000010ff */
[----:B-1----:R-:W-:-:S03]  /*6ba0*/  FADD.FTZ R0, R32, R0 ;  /* 0x0000000020007221 */ /* 0x002fc60000010000 */
[----:B------:R-:W1:Y:S01]  /*6bb0*/  MUFU.EX2 R3, R52 ;  /* 0x0000003400037308 */ /* 0x000e620000000800 */
[----:B--2---:R-:W-:-:S07]  /*6bc0*/  F2FP.BF16.PACK_AB R7, R27, R32 ;  /* 0x000000201b07723e */ /* 0x004fce00000010ff */
[----:B------:R-:W2:Y:S02]  /*6bd0*/  MUFU.EX2 R2, R53 ;  /* 0x0000003500027308 */ /* 0x000ea40000000800 */
[----:B------:R-:W-:Y:S01]  /*6be0*/  HMMA.16816.F32.BF16 R116, R16, R34, R28 ;  /* 0x000000221074723c */ /* 0x000fe2000004181c */
[----:B------:R-:W3:Y:S01]  /*6bf0*/  LDSM.16.MT88.4 R28, [R221+0x9000] ;  /* 0x00900000dd1c783b */ /* 0x000ee20000004200 */
[----:B------:R-:W-:-:S04]  /*6c00*/  FADD.FTZ R0, R27, R0 ;  /* 0x000000001b007221 */ /* 0x000fc80000010000 */
[----:B-1----:R-:W-:-:S04]  /*6c10*/  FADD.FTZ R0, R3, R0 ;  /* 0x0000000003007221 */ /* 0x002fc80000010000 */
[C---:B--2---:R-:W-:Y:S01]  /*6c20*/  FADD.FTZ R0, R2.reuse, R0 ;  /* 0x0000000002007221 */ /* 0x044fe20000010000 */
[----:B------:R-:W-:Y:S02]  /*6c30*/  F2FP.BF16.PACK_AB R129, R2, R3 ;  /* 0x000000030281723e */ /* 0x000fe400000010ff */
[----:B------:R-:W1:Y:S08]  /*6c40*/  MUFU.EX2 R3, R55 ;  /* 0x0000003700037308 */ /* 0x000e700000000800 */
[----:B------:R-:W2:Y:S01]  /*6c50*/  MUFU.EX2 R2, R54 ;  /* 0x0000003600027308 */ /* 0x000ea20000000800 */
[----:B-1----:R-:W-:Y:S01]  /*6c60*/  FADD.FTZ R0, R3, R0 ;  /* 0x0000000003007221 */ /* 0x002fe20000010000 */
[----:B---3--:R-:W-:Y:S03]  /*6c70*/  HMMA.16816.F32.BF16 R32, R20, R28, RZ ;  /* 0x0000001c1420723c */ /* 0x008fe600000418ff */
[C---:B--2---:R-:W-:Y:S01]  /*6c80*/  FADD.FTZ R0, R2.reuse, R0 ;  /* 0x0000000002007221 */ /* 0x044fe20000010000 */
[----:B------:R-:W-:-:S04]  /*6c90*/  F2FP.BF16.PACK_AB R131, R2, R3 ;  /* 0x000000030283723e */ /* 0x000fc800000010ff */
[----:B------:R-:W-:Y:S01]  /*6ca0*/  STL [R1+0x24], R0 ;  /* 0x0000240001007387 */ /* 0x000fe20000100800 */
[----:B------:R-:W-:Y:S03]  /*6cb0*/  HMMA.16816.F32.BF16 R20, R20, R30, RZ ;  /* 0x0000001e1414723c */ /* 0x000fe600000418ff */
[----:B------:R-:W1:Y:S11]  /*6cc0*/  LDSM.16.MT88.4 R28, [R221+0x9800] ;  /* 0x00980000dd1c783b */ /* 0x000e760000004200 */
[----:B------:R-:W-:Y:S01]  /*6cd0*/  @!UPT UIADD3 URZ, URZ, URZ, URZ ;  /* 0x0000003f3f3ff290 */ /* 0x000fe2000fffe03f */
[C---:B-1----:R-:W-:Y:S09]  /*6ce0*/  HMMA.16816.F32.BF16 R100, R16.reuse, R28, R32 ;  /* 0x0000001c1064723c */ /* 0x042ff20000041820 */
        /* <DEDUP_REMOVED lines=43> */
[----:B------:R-:W1:Y:S11]  /*6fa0*/  LDSM.16.MT88.4 R16, [R222+0xa000] ;  /* 0x00a00000de10783b */ /* 0x000e760000004200 */
[----:B------:R-:W-:Y:S04]  /*6fb0*/  @!UPT UIADD3 URZ, URZ, URZ, URZ ;  /* 0x0000003f3f3ff290 */ /* 0x000fe8000fffe03f */
[----:B------:R-:W-:Y:S01]  /*6fc0*/  IMAD.MOV.U32 R25, RZ, RZ, R140 ;  /* 0x000000ffff197224 */ /* 0x000fe200078e008c */
[----:B------:R-:W-:Y:S02]  /*6fd0*/  MOV R3, R141 ;  /* 0x0000008d00037202 */ /* 0x000fe40000000f00 */
[----:B------:R-:W-:Y:S02]  /*6fe0*/  MOV R2, R142 ;  /* 0x0000008e00027202 */ /* 0x000fe40000000f00 */
[----:B------:R-:W-:Y:S01]  /*6ff0*/  MOV R0, R143 ;  /* 0x0000008f00007202 */ /* 0x000fe20000000f00 */
[C---:B-1----:R-:W-:Y:S08]  /*7000*/  HMMA.16816.F32.BF16 R208, R12.reuse, R16, R124 ;  /* 0x000000100cd0723c */ /* 0x042ff0000004187c */
[C---:B------:R-:W-:Y:S01]  /*7010*/  HMMA.16816.F32.BF16 R192, R12.reuse, R18, R116 ;  /* 0x000000120cc0723c */ /* 0x040fe20000041874 */
[----:B------:R-:W1:Y:S07]  /*7020*/  LDSM.16.MT88.4 R16, [R221+0xa000] ;  /* 0x00a00000dd10783b */ /* 0x000e6e0000004200 */
[C---:B-1----:R-:W-:Y:S08]  /*7030*/  HMMA.16816.F32.BF16 R140, R12.reuse, R16, R100 ;  /* 0x000000100c8c723c */ /* 0x042ff00000041864 */
[----:B------:R-:W-:Y:S01]  /*7040*/  HMMA.16816.F32.BF16 R188, R12, R18, R44 ;  /* 0x000000120cbc723c */ /* 0x000fe2000004182c */
[----:B------:R-:W1:Y:S04]  /*7050*/  LDSM.16.MT88.4 R12, [R219+0x1800] ;  /* 0x00180000db0c783b */ /* 0x000e680000004200 */
[----:B------:R-:W2:Y:S11]  /*7060*/  LDSM.16.MT88.4 R16, [R220+0x1800] ;  /* 0x00180000dc10783b */ /* 0x000eb60000004200 */
[----:B------:R-:W-:-:S02]  /*7070*/  MOV R101, R140 ;  /* 0x0000008c00657202 */ /* 0x000fc40000000f00 */
[----:B------:R-:W-:Y:S02]  /*7080*/  MOV R100, R141 ;  /* 0x0000008d00647202 */ /* 0x000fe40000000f00 */
[----:B------:R-:W-:Y:S02]  /*7090*/  MOV R27, R142 ;  /* 0x0000008e001b7202 */ /* 0x000fe40000000f00 */
[----:B------:R-:W-:Y:S01]  /*70a0*/  MOV R26, R143 ;  /* 0x0000008f001a7202 */ /* 0x000fe20000000f00 */
        /* <DEDUP_REMOVED lines=8> */
[----:B------:R-:W-:Y:S01]  /*7130*/  HMMA.16816.F32.BF16 R176, R8, R14, R36 ;  /* 0x0000000e08b0723c */ /* 0x000fe20000041824 */
[----:B------:R-:W1:Y:S01]  /*7140*/  LDSM.16.MT88.4 R12, [R219+0x4800] ;  /* 0x00480000db0c783b */ /* 0x000e620000004200 */
[----:B------:R-:W-:-:S02]  /*7150*/  MOV R61, R3 ;  /* 0x00000003003d7202 */ /* 0x000fc40000000f00 */
[----:B------:R-:W-:Y:S02]  /*7160*/  MOV R62, R2 ;  /* 0x00000002003e7202 */ /* 0x000fe40000000f00 */
[----:B------:R-:W-:Y:S02]  /*7170*/  MOV R63, R0 ;  /* 0x00000000003f7202 */ /* 0x000fe40000000f00 */
[C---:B--2---:R-:W-:Y:S01]  /*7180*/  HMMA.16816.F32.BF16 R160, R8.reuse, R16, R92 ;  /* 0x0000001008a0723c */ /* 0x044fe2000004185c */
[----:B------:R-:W-:Y:S02]  /*7190*/  MOV R36, R101 ;  /* 0x0000006500247202 */ /* 0x000fe40000000f00 */
[----:B------:R-:W-:Y:S02]  /*71a0*/  MOV R37, R100 ;  /* 0x0000006400257202 */ /* 0x000fe40000000f00 */
[----:B------:R-:W-:Y:S02]  /*71b0*/  MOV R38, R27 ;  /* 0x0000001b00267202 */ /* 0x000fe40000000f00 */
[----:B------:R-:W-:Y:S01]  /*71c0*/  MOV R39, R26 ;  /* 0x0000001a00277202 */ /* 0x000fe20000000f00 */
        /* <DEDUP_REMOVED lines=31> */
[----:B------:R-:W2:Y:S11]  /*73c0*/  LDSM.16.MT88.4 R16, [R221+0xa800] ;  /* 0x00a80000dd10783b */ /* 0x000eb60000004200 */
[----:B------:R-:W-:Y:S04]  /*73d0*/  @!UPT UIADD3 URZ, URZ, URZ, URZ ;  /* 0x0000003f3f3ff290 */ /* 0x000fe8000fffe03f */
[----:B------:R-:W-:Y:S01]  /*73e0*/  MOV R25, R60 ;  /* 0x0000003c00197202 */ /* 0x000fe20000000f00 */
[----:B------:R-:W-:Y:S01]  /*73f0*/  IMAD.MOV.U32 R3, RZ, RZ, R61 ;  /* 0x000000ffff037224 */ /* 0x000fe200078e003d */
[----:B------:R-:W-:Y:S02]  /*7400*/  MOV R2, R62 ;  /* 0x0000003e00027202 */ /* 0x000fe40000000f00 */
[----:B------:R-:W-:Y:S02]  /*7410*/  MOV R0, R63 ;  /* 0x0000003f00007202 */ /* 0x000fe40000000f00 */
[C---:B-1----:R-:W-:Y:S08]  /*7420*/  HMMA.16816.F32.BF16 R60, R8.reuse, R12, R208 ;  /* 0x0000000c083c723c */ /* 0x042ff000000418d0 */
[C---:B------:R-:W-:Y:S01]  /*7430*/  HMMA.16816.F32.BF16 R48, R8.reuse, R14, R192 ;  /* 0x0000000e0830723c */ /* 0x040fe200000418c0 */
[----:B------:R-:W1:Y:S07]  /*7440*/  LDSM.16.MT88.4 R12, [R219+0x2000] ;  /* 0x00200000db0c783b */ /* 0x000e6e0000004200 */
[C---:B--2---:R-:W-:Y:S08]  /*7450*/  HMMA.16816.F32.BF16 R36, R8.reuse, R16, R36 ;  /* 0x000000100824723c */ /* 0x044ff00000041824 */
[----:B------:R-:W-:Y:S01]  /*7460*/  HMMA.16816.F32.BF16 R20, R8, R18, R188 ;  /* 0x000000120814723c */ /* 0x000fe200000418bc */
[----:B------:R-:W2:Y:S04]  /*7470*/  LDSM.16.MT88.4 R8, [R221+0x2000] ;  /* 0x00200000dd08783b */ /* 0x000ea80000004200 */
[----:B------:R-:W3:Y:S03]  /*7480*/  LDSM.16.MT88.4 R16, [R220+0x2000] ;  /* 0x00200000dc10783b */ /* 0x000ee60000004200 */
[C---:B-1----:R-:W-:Y:S08]  /*7490*/  HMMA.16816.F32.BF16 R144, R4.reuse, R12, R172 ;  /* 0x0000000c0490723c */ /* 0x042ff000000418ac */
[C---:B------:R-:W-:Y:S01]  /*74a0*/  HMMA.16816.F32.BF16 R84, R4.reuse, R14, R152 ;  /* 0x0000000e0454723c */ /* 0x040fe20000041898 */
[----:B------:R-:W1:Y:S06]  /*74b0*/  LDSM.16.MT88.4 R12, [R222+0x2000] ;  /* 0x00200000de0c783b */ /* 0x000e6c0000004200 */
[----:B------:R-:W-:Y:S01]  /*74c0*/  MOV R155, R0 ;  /* 0x00000000009b7202 */ /* 0x000fe20000000f00 */
[----:B--2---:R-:W-:Y:S01]  /*74d0*/  HMMA.16816.F32.BF16 R156, R4, R8, R160 ;  /* 0x00000008049c723c */ /* 0x004fe200000418a0 */
[----:B------:R-:W-:Y:S01]  /*74e0*/  MOV R153, R3 ;  /* 0x0000000300997202 */ /* 0x000fe20000000f00 */
[----:B------:R-:W-:Y:S01]  /*74f0*/  LDSM.16.MT88.4 R160, [R222+0x2800] ;  /* 0x00280000dea0783b */ /* 0x000fe20000004200 */
[----:B------:R-:W-:-:S02]  /*7500*/  MOV R154, R2 ;  /* 0x00000002009a7202 */ /* 0x000fc40000000f00 */
[----:B------:R-:W-:-:S03]  /*7510*/  MOV R152, R25 ;  /* 0x0000001900987202 */ /* 0x000fc60000000f00 */
[C---:B------:R-:W-:Y:S01]  /*7520*/  HMMA.16816.F32.BF16 R96, R4.reuse, R10, R96 ;  /* 0x0000000a0460723c */ /* 0x040fe20000041860 */
[----:B------:R-:W2:Y:S07]  /*7530*/  LDSM.16.MT88.4 R8, [R222+0x5000] ;  /* 0x00500000de08783b */ /* 0x000eae0000004200 */
[C---:B---3--:R-:W-:Y:S08]  /*7540*/  HMMA.16816.F32.BF16 R172, R4.reuse, R16, R204 ;  /* 0x0000001004ac723c */ /* 0x048ff000000418cc */
[C---:B------:R-:W-:Y:S01]  /*7550*/  HMMA.16816.F32.BF16 R88, R4.reuse, R18, R184 ;  /* 0x000000120458723c */ /* 0x040fe200000418b8 */
[----:B------:R-:W3:Y:S07]  /*7560*/  LDSM.16.MT88.4 R16, [R219+0x5000] ;  /* 0x00500000db10783b */ /* 0x000eee0000004200 */
[C---:B-1----:R-:W-:Y:S08]  /*7570*/  HMMA.16816.F32.BF16 R164, R4.reuse, R12, R180 ;  /* 0x0000000c04a4723c */ /* 0x042ff000000418b4 */
[C---:B------:R-:W-:Y:S01]  /*7580*/  HMMA.16816.F32.BF16 R92, R4.reuse, R14, R176 ;  /* 0x0000000e045c723c */ /* 0x040fe200000418b0 */
[----:B------:R-:W1:Y:S04]  /*7590*/  LDSM.16.MT88.4 R12, [R220+0x5000] ;  /* 0x00500000dc0c783b */ /* 0x000e680000004200 */
[----:B------:R-:W-:Y:S03]  /*75a0*/  LDSM.16.MT88.4 R176, [R219+0x2800] ;  /* 0x00280000dbb0783b */ /* 0x000fe60000004200 */
[C---:B--2---:R-:W-:Y:S01]  /*75b0*/  HMMA.16816.F32.BF16 R112, R4.reuse, R8, R136 ;  /* 0x000000080470723c */ /* 0x044fe20000041888 */
[----:B------:R-:W-:Y:S07]  /*75c0*/  LDSM.16.MT88.4 R136, [R220+0x5800] ;  /* 0x00580000dc88783b */ /* 0x000fee0000004200 */
[C---:B------:R-:W-:Y:S01]  /*75d0*/  HMMA.16816.F32.BF16 R116, R4.reuse, R10, R116 ;  /* 0x0000000a0474723c */ /* 0x040fe20000041874 */
[----:B------:R-:W2:Y:S07]  /*75e0*/  LDSM.16.MT88.4 R8, [R220+0x8000] ;  /* 0x00800000dc08783b */ /* 0x000eae0000004200 */
[C---:B---3--:R-:W-:Y:S08]  /*75f0*/  HMMA.16816.F32.BF16 R104, R4.reuse, R16, R200 ;  /* 0x000000100468723c */ /* 0x048ff000000418c8 */
[----:B------:R-:W-:Y:S01]  /*7600*/  HMMA.16816.F32.BF16 R200, R4, R18, R168 ;  /* 0x0000001204c8723c */ /* 0x000fe200000418a8 */
[----:B------:R-:W3:Y:S07]  /*7610*/  LDSM.16.MT88.4 R168, [R220+0x2800] ;  /* 0x00280000dca8783b */ /* 0x000eee0000004200 */
[----:B------:R-:W-:Y:S08]  /*7620*/  HMMA.16816.F32.BF16 R164, R128, R160, R164 ;  /* 0x000000a080a4723c */ /* 0x000ff000000418a4 */
[----:B------:R-:W-:Y:S01]  /*7630*/  MOV R0, R107 ;  /* 0x0000006b00007202 */ /* 0x000fe20000000f00 */
[----:B-1----:R-:W-:Y:S01]  /*7640*/  HMMA.16816.F32.BF16 R192, R4, R12, R148 ;  /* 0x0000000c04c0723c */ /* 0x002fe20000041894 */
[----:B------:R-:W-:-:S02]  /*7650*/  MOV R16, R104 ;  /* 0x0000006800107202 */ /* 0x000fc40000000f00 */
[----:B------:R-:W-:Y:S02]  /*7660*/  MOV R3, R105 ;  /* 0x0000006900037202 */ /* 0x000fe40000000f00 */
[----:B------:R-:W-:Y:S02]  /*7670*/  MOV R2, R106 ;  /* 0x0000006a00027202 */ /* 0x000fe40000000f00 */
[----:B------:R-:W-:Y:S01]  /*7680*/  MOV R151, R0 ;  /* 0x0000000000977202 */ /* 0x000fe20000000f00 */
[----:B--2---:R-:W-:Y:S01]  /*7690*/  HMMA.16816.F32.BF16 R188, R4, R8, R44 ;  /* 0x0000000804bc723c */ /* 0x004fe2000004182c */
[----:B------:R-:W2:Y:S01]  /*76a0*/  LDL R0, [R1+0x74] ;  /* 0x0000740001007983 */ /* 0x000ea20000100800 */
[----:B------:R-:W-:Y:S02]  /*76b0*/  MOV R148, R16 ;  /* 0x0000001000947202 */ /* 0x000fe40000000f00 */
[----:B------:R-:W-:Y:S01]  /*76c0*/  MOV R150, R2 ;  /* 0x0000000200967202 */ /* 0x000fe20000000f00 */
[----:B------:R-:W1:Y:S01]  /*76d0*/  LDSM.16.MT88.4 R16, [R221+0x5000] ;  /* 0x00500000dd10783b */ /* 0x000e620000004200 */
[----:B------:R-:W-:-:S02]  /*76e0*/  MOV R149, R3 ;  /* 0x0000000300957202 */ /* 0x000fc40000000f00 */
[C---:B------:R-:W-:Y:S01]  /*76f0*/  HMMA.16816.F32.BF16 R120, R4.reuse, R10, R32 ;  /* 0x0000000a0478723c */ /* 0x040fe20000041820 */
[----:B------:R-:W4:Y:S07]  /*7700*/  LDSM.16.MT88.4 R8, [R219+0xb000] ;  /* 0x00b00000db08783b */ /* 0x000f2e0000004200 */
[----:B------:R-:W-:Y:S01]  /*7710*/  HMMA.16816.F32.BF16 R184, R4, R14, R140 ;  /* 0x0000000e04b8723c */ /* 0x000fe2000004188c */
[----:B------:R-:W5:Y:S07]  /*7720*/  LDSM.16.MT88.4 R12, [R219+0x8000] ;  /* 0x00800000db0c783b */ /* 0x000f6e0000004200 */
[C---:B---3--:R-:W-:Y:S08]  /*7730*/  HMMA.16816.F32.BF16 R172, R128.reuse, R168, R172 ;  /* 0x000000a880ac723c */ /* 0x048ff000000418ac */
[C---:B------:R-:W-:Y:S01]  /*7740*/  HMMA.16816.F32.BF16 R168, R128.reuse, R170, R88 ;  /* 0x000000aa80a8723c */ /* 0x040fe20000041858 */
[----:B------:R-:W-:Y:S07]  /*7750*/  LDSM.16.MT88.4 R88, [R222+0x8800] ;  /* 0x00880000de58783b */ /* 0x000fee0000004200 */
[----:B------:R-:W-:Y:S08]  /*7760*/  HMMA.16816.F32.BF16 R180, R128, R176, R144 ;  /* 0x000000b080b4723c */ /* 0x000ff00000041890 */
[C---:B-1----:R-:W-:Y:S08]  /*7770*/  HMMA.16816.F32.BF16 R124, R4.reuse, R16, R124 ;  /* 0x00000010047c723c */ /* 0x042ff0000004187c */
[----:B------:R-:W-:Y:S01]  /*7780*/  HMMA.16816.F32.BF16 R100, R4, R18, R100 ;  /* 0x000000120464723c */ /* 0x000fe20000041864 */
[----:B------:R-:W1:Y:S01]  /*7790*/  LDSM.16.MT88.4 R16, [R222+0x8000] ;  /* 0x00800000de10783b */ /* 0x000e620000004200 */
[----:B------:R-:W-:-:S02]  /*77a0*/  MOV R2, c[0x0][0x2c4] ;  /* 0x0000b10000027a02 */ /* 0x000fc40000000f00 */
[----:B------:R-:W-:Y:S01]  /*77b0*/  MOV R3, c[0x0][0x2ac] ;  /* 0x0000ab0000037a02 */ /* 0x000fe20000000f00 */
[----:B------:R-:W-:Y:S03]  /*77c0*/  LDSM.16.MT88.4 R144, [R219+0x5800] ;  /* 0x00580000db90783b */ /* 0x000fe60000004200 */
[C---:B----4-:R-:W-:Y:S08]  /*77d0*/  HMMA.16816.F32.BF16 R208, R4.reuse, R8, R40 ;  /* 0x0000000804d0723c */ /* 0x050ff00000041828 */
[C---:B------:R-:W-:Y:S01]  /*77e0*/  HMMA.16816.F32.BF16 R40, R4.reuse, R10, R28 ;  /* 0x0000000a0428723c */ /* 0x040fe2000004181c */
[----:B------:R-:W3:Y:S07]  /*77f0*/  LDSM.16.MT88.4 R8, [R221+0xb000] ;  /* 0x00b00000dd08783b */ /* 0x000eee0000004200 */
[C---:B-----5:R-:W-:Y:S01]  /*7800*/  HMMA.16816.F32.BF16 R212, R4.reuse, R12, R80 ;  /* 0x0000000c04d4723c */ /* 0x060fe20000041850 */
[----:B------:R-:W-:Y:S07]  /*7810*/  LDSM.16.MT88.4 R80, [R220+0x8800] ;  /* 0x00880000dc50783b */ /* 0x000fee0000004200 */
[----:B------:R-:W-:Y:S01]  /*7820*/  HMMA.16816.F32.BF16 R196, R4, R14, R56 ;  /* 0x0000000e04c4723c */ /* 0x000fe20000041838 */
[----:B------:R-:W4:Y:S04]  /*7830*/  LDSM.16.MT88.4 R12, [R221+0x8000] ;  /* 0x00800000dd0c783b */ /* 0x000f280000004200 */
[----:B------:R-:W-:Y:S03]  /*7840*/  LDSM.16.MT88.4 R56, [R222+0x5800] ;  /* 0x00580000de38783b */ /* 0x000fe60000004200 */
[----:B------:R-:W-:Y:S08]  /*7850*/  HMMA.16816.F32.BF16 R176, R128, R178, R84 ;  /* 0x000000b280b0723c */ /* 0x000ff00000041854 */
[C---:B-1----:R-:W-:Y:S08]  /*7860*/  HMMA.16816.F32.BF16 R108, R4.reuse, R16, R76 ;  /* 0x00000010046c723c */ /* 0x042ff0000004184c */
[----:B------:R-:W-:Y:S01]  /*7870*/  HMMA.16816.F32.BF16 R104, R4, R18, R72 ;  /* 0x000000120468723c */ /* 0x000fe20000041848 */
[----:B------:R-:W1:Y:S01]  /*7880*/  LDSM.16.MT88.4 R16, [R220+0xb000] ;  /* 0x00b00000dc10783b */ /* 0x000e620000004200 */
[----:B------:R-:W-:Y:S01]  /*7890*/  ISETP.NE.AND P1, PT, R2, 0x1, PT ;  /* 0x000000010200780c */ /* 0x000fe20003f25270 */
[----:B------:R-:W-:-:S02]  /*78a0*/  IMAD R3, R3, c[0x0][0x1d0], RZ ;  /* 0x0000740003037a24 */ /* 0x000fc400078e02ff */
[----:B------:R-:W-:Y:S03]  /*78b0*/  LDSM.16.MT88.4 R72, [R219+0x8800] ;  /* 0x00880000db48783b */ /* 0x000fe60000004200 */
[C---:B---3--:R-:W-:Y:S01]  /*78c0*/  HMMA.16816.F32.BF16 R36, R4.reuse, R8, R36 ;  /* 0x000000080424723c */ /* 0x048fe20000041824 */
[----:B------:R-:W3:Y:S07]  /*78d0*/  LDL R8, [R1+0x2c] ;  /* 0x00002c0001087983 */ /* 0x000eee0000100800 */
[C---:B------:R-:W-:Y:S08]  /*78e0*/  HMMA.16816.F32.BF16 R20, R4.reuse, R10, R20 ;  /* 0x0000000a0414723c */ /* 0x040ff00000041814 */
[C---:B----4-:R-:W-:Y:S01]  /*78f0*/  HMMA.16816.F32.BF16 R44, R4.reuse, R12, R64 ;  /* 0x0000000c042c723c */ /* 0x050fe20000041840 */
[----:B------:R-:W-:Y:S07]  /*7900*/  LDSM.16.MT88.4 R64, [R221+0x5800] ;  /* 0x00580000dd40783b */ /* 0x000fee0000004200 */
[----:B------:R-:W-:Y:S01]  /*7910*/  HMMA.16816.F32.BF16 R32, R4, R14, R52 ;  /* 0x0000000e0420723c */ /* 0x000fe20000041834 */
[----:B------:R-:W4:Y:S07]  /*7920*/  LDSM.16.MT88.4 R12, [R222+0xb000] ;  /* 0x00b00000de0c783b */ /* 0x000f2e0000004200 */
[----:B------:R-:W-:Y:S08]  /*7930*/  HMMA.16816.F32.BF16 R160, R128, R162, R92 ;  /* 0x000000a280a0723c */ /* 0x000ff0000004185c */
[C---:B-1----:R-:W-:Y:S01]  /*7940*/  HMMA.16816.F32.BF16 R204, R4.reuse, R16, R152 ;  /* 0x0000001004cc723c */ /* 0x042fe20000041898 */
[----:B------:R-:W1:Y:S07]  /*7950*/  LDSM.16.MT88.4 R152, [R221+0x2800] ;  /* 0x00280000dd98783b */ /* 0x000e6e0000004200 */
[----:B------:R-:W-:Y:S08]  /*7960*/  HMMA.16816.F32.BF16 R28, R4, R18, R68 ;  /* 0x00000012041c723c */ /* 0x000ff00000041844 */
[----:B------:R-:W-:Y:S08]  /*7970*/  HMMA.16816.F32.BF16 R148, R128, R144, R148 ;  /* 0x000000908094723c */ /* 0x000ff00000041894 */
[C---:B----4-:R-:W-:Y:S08]  /*7980*/  HMMA.16816.F32.BF16 R16, R4.reuse, R12, R60 ;  /* 0x0000000c0410723c */ /* 0x050ff0000004183c */
[----:B------:R-:W-:Y:S01]  /*7990*/  HMMA.16816.F32.BF16 R48, R4, R14, R48 ;  /* 0x0000000e0430723c */ /* 0x000fe20000041830 */
[----:B------:R-:W4:Y:S07]  /*79a0*/  LDSM.16.MT88.4 R4, [R221+0xb800] ;  /* 0x00b80000dd04783b */ /* 0x000f2e0000004200 */
[C---:B-1----:R-:W-:Y:S08]  /*79b0*/  HMMA.16816.F32.BF16 R156, R128.reuse, R152, R156 ;  /* 0x00000098809c723c */ /* 0x042ff0000004189c */
[C---:B------:R-:W-:Y:S08]  /*79c0*/  HMMA.16816.F32.BF16 R76, R128.reuse, R80, R188 ;  /* 0x00000050804c723c */ /* 0x040ff000000418bc */
[C---:B------:R-:W-:Y:S08]  /*79d0*/  HMMA.16816.F32.BF16 R84, R128.reuse, R88, R108 ;  /* 0x000000588054723c */ /* 0x040ff0000004186c */
[C---:B------:R-:W-:Y:S01]  /*79e0*/  HMMA.16816.F32.BF16 R152, R128.reuse, R154, R96 ;  /* 0x0000009a8098723c */ /* 0x040fe20000041860 */
[----:B------:R-:W1:Y:S07]  /*79f0*/  LDSM.16.MT88.4 R96, [R221+0x8800] ;  /* 0x00880000dd60783b */ /* 0x000e6e0000004200 */
[C---:B------:R-:W-:Y:S01]  /*7a00*/  HMMA.16816.F32.BF16 R52, R128.reuse, R56, R112 ;  /* 0x000000388034723c */ /* 0x040fe20000041870 */
[----:B------:R-:W-:Y:S07]  /*7a10*/  LDSM.16.MT88.4 R112, [R220+0xb800] ;  /* 0x00b80000dc70783b */ /* 0x000fee0000004200 */
[C---:B------:R-:W-:Y:S01]  /*7a20*/  HMMA.16816.F32.BF16 R80, R128.reuse, R82, R120 ;  /* 0x000000528050723c */ /* 0x040fe20000041878 */
[----:B------:R-:W-:Y:S07]  /*7a30*/  LDSM.16.MT88.4 R120, [R222+0xb800] ;  /* 0x00b80000de78783b */ /* 0x000fee0000004200 */
[C---:B------:R-:W-:Y:S01]  /*7a40*/  HMMA.16816.F32.BF16 R88, R128.reuse, R90, R104 ;  /* 0x0000005a8058723c */ /* 0x040fe20000041868 */
[----:B------:R-:W5:Y:S07]  /*7a50*/  LDSM.16.MT88.4 R104, [R219+0xb800] ;  /* 0x00b80000db68783b */ /* 0x000f6e0000004200 */
[C---:B------:R-:W-:Y:S08]  /*7a60*/  HMMA.16816.F32.BF16 R60, R128.reuse, R64, R124 ;  /* 0x00000040803c723c */ /* 0x040ff0000004187c */
[----:B----4-:R-:W-:Y:S01]  /*7a70*/  HMMA.16816.F32.BF16 R124, R128, R4, R36 ;  /* 0x00000004807c723c */ /* 0x010fe20000041824 */
[----:B--2---:R-:W-:-:S05]  /*7a80*/  @P1 IMAD.HI.U32 R2, R0, c[0x0][0x2c8], RZ ;  /* 0x0000b20000021a27 */ /* 0x004fca00078e00ff */
[----:B------:R-:W-:-:S04]  /*7a90*/  @P1 SHF.R.U32.HI R0, RZ, c[0x0][0x2cc], R2 ;  /* 0x0000b300ff001a19 */ /* 0x000fc80000011602 */
[----:B------:R-:W-:-:S05]  /*7aa0*/  IADD3 R0, R0, -c[0x0][0x168], R3 ;  /* 0x80005a0000007a10 */ /* 0x000fca0007ffe003 */
[----:B------:R-:W-:-:S05]  /*7ab0*/  IMAD.HI R0, R0, 0x2aaaaaab, RZ ;  /* 0x2aaaaaab00007827 */ /* 0x000fca00078e02ff */
[----:B------:R-:W-:-:S04]  /*7ac0*/  SHF.R.U32.HI R2, RZ, 0x1f, R0 ;  /* 0x0000001fff027819 */ /* 0x000fc80000011600 */
[----:B------:R-:W-:Y:S02]  /*7ad0*/  LEA.HI.SX32 R0, R0, R2, 0x1c ;  /* 0x0000000200007211 */ /* 0x000fe400078fe2ff */
[----:B------:R-:W-:-:S05]  /*7ae0*/  IADD3 R3, R252, -0x2, RZ ;  /* 0xfffffffefc037810 */ /* 0x000fca0007ffe0ff */
[----:B------:R2:W-:Y:S01]  /*7af0*/  STL [R1+0x8], R3 ;  /* 0x0000080301007387 */ /* 0x0005e20000100800 */
[C---:B------:R-:W-:Y:S08]  /*7b00*/  HMMA.16816.F32.BF16 R56, R128.reuse, R58, R116 ;  /* 0x0000003a8038723c */ /* 0x040ff00000041874 */
[C---:B------:R-:W-:Y:S08]  /*7b10*/  HMMA.16816.F32.BF16 R64, R128.reuse, R66, R100 ;  /* 0x000000428040723c */ /* 0x040ff00000041864 */
[C---:B------:R-:W-:Y:S08]  /*7b20*/  HMMA.16816.F32.BF16 R140, R128.reuse, R136, R192 ;  /* 0x00000088808c723c */ /* 0x040ff000000418c0 */
[C---:B------:R-:W-:Y:S08]  /*7b30*/  HMMA.16816.F32.BF16 R68, R128.reuse, R72, R212 ;  /* 0x000000488044723c */ /* 0x040ff000000418d4 */
[C---:B-1----:R-:W-:Y:S08]  /*7b40*/  HMMA.16816.F32.BF16 R92, R128.reuse, R96, R44 ;  /* 0x00000060805c723c */ /* 0x042ff0000004182c */
[C---:B-----5:R-:W-:Y:S08]  /*7b50*/  HMMA.16816.F32.BF16 R100, R128.reuse, R104, R208 ;  /* 0x000000688064723c */ /* 0x060ff000000418d0 */
[C---:B------:R-:W-:Y:S08]  /*7b60*/  HMMA.16816.F32.BF16 R108, R128.reuse, R112, R204 ;  /* 0x00000070806c723c */ /* 0x040ff000000418cc */
[C---:B------:R-:W-:Y:S08]  /*7b70*/  HMMA.16816.F32.BF16 R116, R128.reuse, R120, R16 ;  /* 0x000000788074723c */ /* 0x040ff00000041810 */
[----:B------:R-:W-:Y:S01]  /*7b80*/  HMMA.16816.F32.BF16 R144, R128, R146, R200 ;  /* 0x000000928090723c */ /* 0x000fe200000418c8 */
[----:B---3--:R-:W-:-:S05]  /*7b90*/  IMNMX R4, R8, R0, !PT ;  /* 0x0000000008047217 */ /* 0x008fca0007800200 */
[----:B------:R2:W-:Y:S01]  /*7ba0*/  STL [R1+0x30], R4 ;  /* 0x0000300401007387 */ /* 0x0005e20000100800 */
[----:B------:R-:W-:Y:S01]  /*7bb0*/  ISETP.GE.AND P0, PT, R3, R4, PT ;  /* 0x000000040300720c */ /* 0x000fe20003f06270 */
[C---:B------:R-:W-:Y:S08]  /*7bc0*/  HMMA.16816.F32.BF16 R136, R128.reuse, R138, R184 ;  /* 0x0000008a8088723c */ /* 0x040ff000000418b8 */
[C---:B------:R-:W-:Y:S08]  /*7bd0*/  HMMA.16816.F32.BF16 R72, R128.reuse, R74, R196 ;  /* 0x0000004a8048723c */ /* 0x040ff000000418c4 */
[C---:B------:R-:W-:Y:S08]  /*7be0*/  HMMA.16816.F32.BF16 R96, R128.reuse, R98, R32 ;  /* 0x000000628060723c */ /* 0x040ff00000041820 */
[C---:B------:R-:W-:Y:S08]  /*7bf0*/  HMMA.16816.F32.BF16 R104, R128.reuse, R106, R40 ;  /* 0x0000006a8068723c */ /* 0x040ff00000041828 */
[C---:B------:R-:W-:Y:S08]  /*7c00*/  HMMA.16816.F32.BF16 R112, R128.reuse, R114, R28 ;  /* 0x000000728070723c */ /* 0x040ff0000004181c */
[C---:B------:R-:W-:Y:S08]  /*7c10*/  HMMA.16816.F32.BF16 R120, R128.reuse, R122, R48 ;  /* 0x0000007a8078723c */ /* 0x040ff00000041830 */
[----:B------:R-:W-:Y:S01]  /*7c20*/  HMMA.16816.F32.BF16 R128, R128, R6, R20 ;  /* 0x000000068080723c */ /* 0x000fe20000041814 */
[----:B------:R-:W-:Y:S01]  /*7c30*/  @!UPT UIADD3 URZ, URZ, URZ, URZ ;  /* 0x0000003f3f3ff290 */ /* 0x000fe2000fffe03f */
[----:B------:R-:W-:Y:S11]  /*7c40*/  @!P0 BRA `(.L_x_2698) ;  /* 0x0000553000008947 */ /* 0x000ff60003800000 */
[----:B--2---:R-:W-:Y:S02]  /*7c50*/  MOV R135, R24 ;  /* 0x0000001800877202 */ /* 0x004fe40000000f00 */
[----:B------:R-:W-:-:S02]  /*7c60*/  MOV R134, R133 ;  /* 0x0000008500867202 */ /* 0x000fc40000000f00 */
[----:B------:R-:W-:-:S07]  /*7c70*/  MOV R252, R3 ;  /* 0x0000000300fc7202 */ /* 0x000fce0000000f00 */
.L_x_2709:
[----:B------:R-:W2:Y:S01]  /*7c80*/  LDL R0, [R1+0x2c] ;  /* 0x00002c0001007983 */ /* 0x000ea20000100800 */
[----:B------:R-:W-:Y:S04]  /*7c90*/  DEPBAR.LE SB0, 0x0 ;  /* 0x000080000000791a */ /* 0x000fe80000000000 */
[----:B------:R-:W-:Y:S01]  /*7ca0*/  WARPSYNC 0xffffffff ;  /* 0xffffffff00007948 */ /* 0x000fe20003800000 */
[----:B------:R-:W-:Y:S06]  /*7cb0*/  BAR.SYNC.DEFER_BLOCKING 0x0 ;  /* 0x0000000000007b1d */ /* 0x000fec0000010000 */
[----:B------:R1:W3:Y:S01]  /*7cc0*/  LDSM.16.M88.4 R48, [R223] ;  /* 0x00000000df30783b */ /* 0x0002e20000000200 */
[----:B------:R-:W-:Y:S03]  /*7cd0*/  BSSY B0, `(.L_x_2699) ;  /* 0x000007a000007945 */ /* 0x000fe60003800000 */
[----:B------:R1:W4:Y:S04]  /*7ce0*/  LDSM.16.M88.4 R8, [R216] ;  /* 0x00000000d808783b */ /* 0x0003280000000200 */
[----:B------:R1:W1:Y:S04]  /*7cf0*/  LDSM.16.M88.4 R16, [R216+0x800] ;  /* 0x00080000d810783b */ /* 0x0002680000000200 */
[----:B------:R1:W1:Y:S04]  /*7d00*/  LDSM.16.M88.4 R24, [R216+0x1000] ;  /* 0x00100000d818783b */ /* 0x0002680000000200 */
[----:B------:R1:W1:Y:S04]  /*7d10*/  LDSM.16.M88.4 R32, [R216+0x1800] ;  /* 0x00180000d820783b */ /* 0x0002680000000200 */
[----:B------:R1:W1:Y:S04]  /*7d20*/  LDSM.16.M88.4 R40, [R216+0x2000] ;  /* 0x00200000d828783b */ /* 0x0002680000000200 */
[----:B------:R1:W1:Y:S04]  /*7d30*/  LDSM.16.M88.4 R184, [R216+0x2800] ;  /* 0x00280000d8b8783b */ /* 0x0002680000000200 */
[----:B------:R1:W1:Y:S04]  /*7d40*/  LDSM.16.M88.4 R188, [R224] ;  /* 0x00000000e0bc783b */ /* 0x0002680000000200 */
[----:B------:R1:W1:Y:S04]  /*7d50*/  LDSM.16.M88.4 R192, [R227] ;  /* 0x00000000e3c0783b */ /* 0x0002680000000200 */
[----:B------:R1:W1:Y:S04]  /*7d60*/  LDSM.16.M88.4 R196, [R246] ;  /* 0x00000000f6c4783b */ /* 0x0002680000000200 */
[----:B------:R1:W1:Y:S04]  /*7d70*/  LDSM.16.M88.4 R200, [R247] ;  /* 0x00000000f7c8783b */ /* 0x0002680000000200 */
[----:B------:R1:W1:Y:S04]  /*7d80*/  LDSM.16.M88.4 R204, [R248] ;  /* 0x00000000f8cc783b */ /* 0x0002680000000200 */
[----:B------:R1:W1:Y:S04]  /*7d90*/  LDSM.16.M88.4 R208, [R249] ;  /* 0x00000000f9d0783b */ /* 0x0002680000000200 */
[----:B------:R1:W1:Y:S01]  /*7da0*/  LDSM.16.M88.4 R212, [R250] ;  /* 0x00000000fad4783b */ /* 0x0002620000000200 */
[----:B--2---:R-:W-:Y:S11]  /*7db0*/  ISETP.GT.AND P0, PT, R0, R252, PT ;  /* 0x000000fc0000720c */ /* 0x004ff60003f04270 */
[----:B------:R-:W-:Y:S02]  /*7dc0*/  @!UPT UIADD3 URZ, URZ, URZ, URZ ;  /* 0x0000003f3f3ff290 */ /* 0x000fe4000fffe03f */
[----:B------:R-:W-:-:S05]  /*7dd0*/  @P0 BRA `(.L_x_2700) ;  /* 0x0000069000000947 */ /* 0x000fca0003800000 */
[----:B-1-34-:R-:W2:Y:S04]  /*7de0*/  LDL R4, [R1+0xc] ;  /* 0x00000c0001047983 */ /* 0x01aea80000100800 */
[----:B------:R-:W3:Y:S04]  /*7df0*/  LDL R5, [R1+0x4] ;  /* 0x0000040001057983 */ /* 0x000ee80000100800 */
[----:B------:R-:W4:Y:S04]  /*7e00*/  LDL.64 R28, [R1+0x50] ;  /* 0x00005000011c7983 */ /* 0x000f280000100a00 */
[----:B------:R-:W5:Y:S04]  /*7e10*/  LDL R6, [R1+0x5c] ;  /* 0x00005c0001067983 */ /* 0x000f680000100800 */
[----:B------:R-:W4:Y:S04]  /*7e20*/  LDL R14, [R1+0xf8] ;  /* 0x0000f800010e7983 */ /* 0x000f280000100800 */
[----:B------:R-:W4:Y:S04]  /*7e30*/  LDL R22, [R1+0x18] ;  /* 0x0000180001167983 */ /* 0x000f280000100800 */
[----:B------:R-:W5:Y:S04]  /*7e40*/  LDL R13, [R1+0xfc] ;  /* 0x0000fc00010d7983 */ /* 0x000f680000100800 */
[----:B------:R-:W5:Y:S04]  /*7e50*/  LDL R21, [R1+0x1c] ;  /* 0x00001c0001157983 */ /* 0x000f680000100800 */
[----:B------:R-:W5:Y:S04]  /*7e60*/  LDL R12, [R1+0x100] ;  /* 0x00010000010c7983 */ /* 0x000f680000100800 */
[----:B------:R-:W5:Y:S04]  /*7e70*/  LDL R20, [R1+0x20] ;  /* 0x0000200001147983 */ /* 0x000f680000100800 */
[----:B------:R-:W5:Y:S04]  /*7e80*/  LDL R7, [R1+0x104] ;  /* 0x0001040001077983 */ /* 0x000f680000100800 */
[----:B------:R-:W5:Y:S01]  /*7e90*/  LDL R15, [R1] ;  /* 0x00000000010f7983 */ /* 0x000f620000100800 */
[----:B--2---:R-:W-:Y:S01]  /*7ea0*/  SHF.R.S32.HI R0, RZ, 0x1f, R4 ;  /* 0x0000001fff007819 */ /* 0x004fe20000011404 */
[----:B------:R-:W-:Y:S04]  /*7eb0*/  IMAD.WIDE.U32 R2, R4, c[0x0][0x208], RZ ;  /* 0x0000820004027a25 */ /* 0x000fe800078e00ff */
[----:B------:R-:W-:Y:S04]  /*7ec0*/  IMAD R0, R0, c[0x0][0x208], RZ ;  /* 0x0000820000007a24 */ /* 0x000fe800078e02ff */
[----:B------:R-:W-:Y:S01]  /*7ed0*/  IMAD R0, R4, c[0x0][0x20c], R0 ;  /* 0x0000830004007a24 */ /* 0x000fe200078e0200 */
[----:B---3--:R-:W-:Y:S03]  /*7ee0*/  SHF.R.S32.HI R4, RZ, 0x1f, R5 ;  /* 0x0000001fff047819 */ /* 0x008fe60000011405 */
[----:B------:R-:W-:Y:S02]  /*7ef0*/  IMAD.IADD R3, R3, 0x1, R0 ;  /* 0x0000000103037824 */ /* 0x000fe400078e0200 */
[----:B------:R-:W-:Y:S02]  /*7f00*/  IMAD R0, R4, c[0x0][0x218], RZ ;  /* 0x0000860004007a24 */ /* 0x000fe400078e02ff */
[C---:B------:R-:W-:Y:S01]  /*7f10*/  IMAD.WIDE.U32 R2, R5.reuse, c[0x0][0x218], R2 ;  /* 0x0000860005027a25 */ /* 0x040fe200078e0002 */
[----:B----4-:R-:W-:Y:S03]  /*7f20*/  SHF.L.U64.HI R14, R22, 0x1, R14 ;  /* 0x00000001160e7819 */ /* 0x010fe6000001020e */
[----:B------:R-:W-:Y:S01]  /*7f30*/  IMAD R0, R5, c[0x0][0x21c], R0 ;  /* 0x0000870005007a24 */ /* 0x000fe200078e0200 */
[----:B------:R-:W-:Y:S01]  /*7f40*/  IADD3 R5, P0, R28, R2, RZ ;  /* 0x000000021c057210 */ /* 0x000fe20007f1e0ff */
[----:B------:R-:W-:Y:S03]  /*7f50*/  IMAD.SHL.U32 R36, R22, 0x2, RZ ;  /* 0x0000000216247824 */ /* 0x000fe600078e00ff */
[----:B-----5:R-:W-:Y:S02]  /*7f60*/  IADD3.X R0, R6, R3, R0, P0, !PT ;  /* 0x0000000306007210 */ /* 0x020fe400007fe400 */
        /* <DEDUP_REMOVED lines=9> */
[----:B------:R1:W2:Y:S02]  /*8000*/  SHFL.IDX PT, R4, R5, RZ, 0x181f ;  /* 0x00181fff05047589 */ /* 0x0002a400000e0000 */
.L_x_2742:
[----:B------:R-:W-:-:S05]  /*8010*/  BRA.DIV ~URZ, `(.L_x_2702) ;  /* 0x0000da027f007947 */ /* 0x000fca000b800000 */
[----:B------:R-:W3:Y:S04]  /*8020*/  LDL R20, [R1] ;  /* 0x0000000001147983 */ /* 0x000ee80000100800 */
[----:B------:R-:W4:Y:S04]  /*8030*/  LDL R38, [R1+0x20] ;  /* 0x0000200001267983 */ /* 0x000f280000100800 */
[----:B------:R-:W5:Y:S04]  /*8040*/  LDL R2, [R1+0x1c] ;  /* 0x00001c0001027983 */ /* 0x000f680000100800 */
[----:B--2---:R-:W2:Y:S04]  /*8050*/  LDL R37, [R1+0x18] ;  /* 0x0000180001257983 */ /* 0x004ea80000100800 */
[----:B------:R-:W1:Y:S04]  /*8060*/  SHFL.IDX PT, R3, R6, RZ, 0x181f ;  /* 0x00181fff06037589 */ /* 0x000e6800000e0000 */
[----:B------:R-:W1:Y:S01]  /*8070*/  SHFL.IDX PT, R0, R6, 0x1, 0x181f ;  /* 0x00381f0006007f89 */ /* 0x000e6200000e0000 */
[----:B--2---:R-:W-:Y:S02]  /*8080*/  ISETP.GE.AND P1, PT, R37, c[0x0][0x1d4], PT ;  /* 0x0000750025007a0c */ /* 0x004fe40003f26270 */
[----:B---3--:R-:W-:Y:S02]  /*8090*/  ISETP.GE.AND P4, PT, R20, c[0x0][0x1d4], PT ;  /* 0x0000750014007a0c */ /* 0x008fe40003f86270 */
[C---:B-1----:R-:W-:Y:S02]  /*80a0*/  IADD3 R20, P0, R3.reuse, R29, RZ ;  /* 0x0000001d03147210 */ /* 0x042fe40007f1e0ff */
[----:B----4-:R-:W-:Y:S02]  /*80b0*/  ISETP.GE.AND P3, PT, R38, c[0x0][0x1d4], PT ;  /* 0x0000750026007a0c */ /* 0x010fe40003f66270 */
[----:B-----5:R-:W-:Y:S01]  /*80c0*/  ISETP.GE.AND P2, PT, R2, c[0x0][0x1d4], PT ;  /* 0x0000750002007a0c */ /* 0x020fe20003f46270 */
[C---:B------:R-:W-:Y:S01]  /*80d0*/  IMAD.X R21, R4.reuse, 0x1, R7, P0 ;  /* 0x0000000104157824 */ /* 0x040fe200000e0607 */
[----:B------:R-:W1:Y:S01]  /*80e0*/  SHFL.IDX PT, R2, R5, 0x1, 0x181f ;  /* 0x00381f0005027f89 */ /* 0x000e6200000e0000 */
[C---:B------:R-:W-:Y:S02]  /*80f0*/  IADD3 R22, P0, R3.reuse, R30, RZ ;  /* 0x0000001e03167210 */ /* 0x040fe40007f1e0ff */
[----:B------:R-:W-:Y:S02]  /*8100*/  SEL R15, RZ, 0x10, P4 ;  /* 0x00000010ff0f7807 */ /* 0x000fe40002000000 */
[----:B------:R2:W-:Y:S01]  /*8110*/  LDGSTS.E.BYPASS.LTC128B.128 [R251+0x100], [R20.64], !P4 ;  /* 0x0010000014fb7fae */ /* 0x0005e2000e101d46 */
[C---:B------:R-:W-:Y:S01]  /*8120*/  IMAD.X R23, R4.reuse, 0x1, R12, P0 ;  /* 0x0000000104177824 */ /* 0x040fe200000e060c */
[----:B------:R-:W-:Y:S04]  /*8130*/  SEL R28, RZ, 0x10, P3 ;  /* 0x00000010ff1c7807 */ /* 0x000fe80001800000 */
[----:B------:R3:W-:Y:S01]  /*8140*/  LDGSTS.E.BYPASS.LTC128B.128 [R251+0x3100], [R22.64], !P3 ;  /* 0x0310000016fb7fae */ /* 0x0007e2000d901d46 */
[C---:B--2---:R-:W-:Y:S05]  /*8150*/  IADD3 R20, P0, R3.reuse, R31, RZ ;  /* 0x0000001f03147210 */ /* 0x044fea0007f1e0ff */
[C---:B------:R-:W-:Y:S01]  /*8160*/  IMAD.X R21, R4.reuse, 0x1, R13, P0 ;  /* 0x0000000104157824 */ /* 0x040fe200000e060d */
[----:B---3--:R-:W-:Y:S04]  /*8170*/  IADD3 R22, P0, R3, R36, RZ ;  /* 0x0000002403167210 */ /* 0x008fe80007f1e0ff */
[----:B------:R2:W-:Y:S01]  /*8180*/  LDGSTS.E.BYPASS.LTC128B.128 [R251+0x6100], [R20.64], !P2 ;  /* 0x0610000014fb7fae */ /* 0x0005e2000d101d46 */
[----:B------:R-:W-:Y:S03]  /*8190*/  IMAD.X R23, R4, 0x1, R14, P0 ;  /* 0x0000000104177824 */ /* 0x000fe600000e060e */
[----:B------:R3:W4:Y:S04]  /*81a0*/  SHFL.IDX PT, R4, R5, 0x2, 0x181f ;  /* 0x00581f0005047f89 */ /* 0x00072800000e0000 */
[----:B------:R5:W-:Y:S01]  /*81b0*/  LDGSTS.E.BYPASS.LTC128B.128 [R251+0x9100], [R22.64], !P1 ;  /* 0x0910000016fb7fae */ /* 0x000be2000c901d46 */
[----:B--2---:R-:W-:Y:S05]  /*81c0*/  IADD3 R20, P0, R0, R29, RZ ;  /* 0x0000001d00147210 */ /* 0x004fea0007f1e0ff */
[----:B-1----:R-:W-:Y:S05]  /*81d0*/  IMAD.X R21, R2, 0x1, R7, P0 ;  /* 0x0000000102157824 */ /* 0x002fea00000e0607 */
[----:B------:R1:W-:Y:S02]  /*81e0*/  LDGSTS.E.BYPASS.LTC128B.128 [R251+0x1100], [R20.64], !P4 ;  /* 0x0110000014fb7fae */ /* 0x0003e4000e101d46 */
[----:B-1----:R-:W-:Y:S05]  /*81f0*/  IADD3 R20, P0, R0, R30, RZ ;  /* 0x0000001e00147210 */ /* 0x002fea0007f1e0ff */
[----:B------:R-:W-:Y:S01]  /*8200*/  IMAD.X R21, R2, 0x1, R12, P0 ;  /* 0x0000000102157824 */ /* 0x000fe200000e060c */
[----:B-----5:R-:W-:Y:S04]  /*8210*/  IADD3 R22, P0, R0, R31, RZ ;  /* 0x0000001f00167210 */ /* 0x020fe80007f1e0ff */
[----:B------:R1:W-:Y:S01]  /*8220*/  LDGSTS.E.BYPASS.LTC128B.128 [R251+0x4100], [R20.64], !P3 ;  /* 0x0410000014fb7fae */ /* 0x0003e2000d901d46 */
[----:B------:R-:W-:Y:S05]  /*8230*/  IMAD.X R23, R2, 0x1, R13, P0 ;  /* 0x0000000102177824 */ /* 0x000fea00000e060d */
[----:B------:R2:W-:Y:S01]  /*8240*/  LDGSTS.E.BYPASS.LTC128B.128 [R251+0x7100], [R22.64], !P2 ;  /* 0x0710000016fb7fae */ /* 0x0005e2000d101d46 */
[----:B-1----:R-:W-:Y:S03]  /*8250*/  IADD3 R20, P0, R0, R36, RZ ;  /* 0x0000002400147210 */ /* 0x002fe60007f1e0ff */
[----:B------:R3:W1:Y:S02]  /*8260*/  SHFL.IDX PT, R0, R6, 0x2, 0x181f ;  /* 0x00581f0006007f89 */ /* 0x00066400000e0000 */
[----:B------:R-:W-:Y:S01]  /*8270*/  IMAD.X R21, R2, 0x1, R14, P0 ;  /* 0x0000000102157824 */ /* 0x000fe200000e060e */
[----:B--2---:R-:W-:Y:S02]  /*8280*/  SEL R23, RZ, 0x10, P2 ;  /* 0x00000010ff177807 */ /* 0x004fe40001000000 */
[----:B------:R-:W-:Y:S02]  /*8290*/  SEL R22, RZ, 0x10, P1 ;  /* 0x00000010ff167807 */ /* 0x000fe40000800000 */
[----:B------:R3:W-:Y:S04]  /*82a0*/  LDGSTS.E.BYPASS.LTC128B.128 [R251+0xa100], [R20.64], !P1 ;  /* 0x0a10000014fb7fae */ /* 0x0007e8000c901d46 */
.L_x_2743:
[C---:B----4-:R-:W-:Y:S02]  /*82b0*/  ISETP.NE.U32.AND P2, PT, R15.reuse, RZ, PT ;  /* 0x000000ff0f00720c */ /* 0x050fe40003f45070 */
[----:B------:R-:W-:Y:S02]  /*82c0*/  IADD3 R15, -R15, 0x10, RZ ;  /* 0x000000100f0f7810 */ /* 0x000fe40007ffe1ff */
[----:B---3--:R-:W-:Y:S02]  /*82d0*/  IADD3 R6, -R23, 0x10, RZ ;  /* 0x0000001017067810 */ /* 0x008fe40007ffe1ff */
[----:B------:R-:W-:Y:S02]  /*82e0*/  LOP3.LUT R15, R15, 0xf, RZ, 0xc0, !PT ;  /* 0x0000000f0f0f7812 */ /* 0x000fe400078ec0ff */
[----:B------:R-:W-:Y:S02]  /*82f0*/  IADD3 R20, -R28, 0x10, RZ ;  /* 0x000000101c147810 */ /* 0x000fe40007ffe1ff */
[----:B-1----:R-:W-:Y:S02]  /*8300*/  IADD3 R2, P1, P0, R15, R0, R29 ;  /* 0x000000000f027210 */ /* 0x002fe4000783e01d */
[----:B------:R-:W-:Y:S02]  /*8310*/  LOP3.LUT R6, R6, 0xf, RZ, 0xc0, !PT ;  /* 0x0000000f06067812 */ /* 0x000fe400078ec0ff */
[----:B------:R-:W-:Y:S02]  /*8320*/  IADD3.X R3, RZ, R4, R7, P1, P0 ;  /* 0x00000004ff037210 */ /* 0x000fe40000fe0407 */
[----:B------:R-:W-:Y:S03]  /*8330*/  LOP3.LUT R20, R20, 0xf, RZ, 0xc0, !PT ;  /* 0x0000000f14147812 */ /* 0x000fe600078ec0ff */
[----:B------:R-:W-:Y:S01]  /*8340*/  @!PT LDS RZ, [RZ] ;  /* 0x00000000fffff984 */ /* 0x000fe20000000800 */
[----:B------:R-:W-:Y:S01]  /*8350*/  @!PT LDS RZ, [RZ] ;  /* 0x00000000fffff984 */ /* 0x000fe20000000800 */
[----:B------:R-:W-:Y:S01]  /*8360*/  @!PT LDS RZ, [RZ] ;  /* 0x00000000fffff984 */ /* 0x000fe20000000800 */
[----:B------:R1:W-:Y:S01]  /*8370*/  LDGSTS.E.BYPASS.LTC128B.128.ZFILL [R251+0x2100], [R2.64], P2 ;  /* 0x0210000002fb7fae */ /* 0x0003e20009141d46 */
[-C--:B------:R-:W-:Y:S02]  /*8380*/  IADD3 R6, P3, P2, R6, R0.reuse, R31 ;  /* 0x0000000006067210 */ /* 0x080fe40007a7e01f */
[----:B------:R-:W-:Y:S02]  /*8390*/  IADD3 R20, P1, P0, R20, R0, R30 ;  /* 0x0000000014147210 */ /* 0x000fe4000783e01e */
[-C--:B------:R-:W-:Y:S02]  /*83a0*/  IADD3.X R7, RZ, R4.reuse, R13, P3, P2 ;  /* 0x00000004ff077210 */ /* 0x080fe40001fe440d */
[----:B------:R-:W-:Y:S02]  /*83b0*/  ISETP.NE.U32.AND P3, PT, R28, RZ, PT ;  /* 0x000000ff1c00720c */ /* 0x000fe40003f65070 */
[----:B------:R-:W-:Y:S02]  /*83c0*/  IADD3.X R21, RZ, R4, R12, P1, P0 ;  /* 0x00000004ff157210 */ /* 0x000fe40000fe040c */
[----:B------:R-:W-:Y:S09]  /*83d0*/  ISETP.NE.U32.AND P2, PT, R23, RZ, PT ;  /* 0x000000ff1700720c */ /* 0x000ff20003f45070 */
        /* <DEDUP_REMOVED lines=9> */
.L_x_2700:
[----:B-1-34-:R-:W-:Y:S05]  /*8470*/  BSYNC B0 ;  /* 0x0000000000007941 */ /* 0x01afea0003800000 */
.L_x_2699:
[----:B------:R-:W0:Y:S01]  /*8480*/  LDGDEPBAR ;  /* 0x00000000000079af */ /* 0x000e220000000000 */
[----:B------:R-:W-:Y:S01]  /*8490*/  WARPSYNC 0xffffffff ;  /* 0xffffffff00007948 */ /* 0x000fe20003800000 */
[C---:B--2---:R-:W-:Y:S01]  /*84a0*/  HMMA.16816.F32.BF16 R4, R48.reuse, R8, RZ ;  /* 0x000000083004723c */ /* 0x044fe200000418ff */
[----:B------:R-:W-:Y:S03]  /*84b0*/  BSSY B0, `(.L_x_2703) ;  /* 0x00001ac000007945 */ /* 0x000fe60003800000 */
[----:B------:R-:W2:Y:S04]  /*84c0*/  LDL R0, [R1+0x2c] ;  /* 0x00002c0001007983 */ /* 0x000ea80000100800 */
        /* <DEDUP_REMOVED lines=23> */
[----:B------:R-:W5:Y:S07]  /*8640*/  LDSM.16.M88.4 R204, [R218+0x1800] ;  /* 0x00180000dacc783b */ /* 0x000f6e0000000200 */
[C---:B------:R-:W-:Y:S08]  /*8650*/  HMMA.16816.F32.BF16 R36, R188.reuse, R208, R36 ;  /* 0x000000d0bc24723c */ /* 0x040ff00000041824 */
[C---:B------:R-:W-:Y:S01]  /*8660*/  HMMA.16816.F32.BF16 R40, R188.reuse, R210, R40 ;  /* 0x000000d2bc28723c */ /* 0x040fe20000041828 */
[----:B------:R-:W-:Y:S07]  /*8670*/  LDSM.16.M88.4 R208, [R218+0x2800] ;  /* 0x00280000dad0783b */ /* 0x000fee0000000200 */
[C---:B------:R-:W-:Y:S08]  /*8680*/  HMMA.16816.F32.BF16 R44, R188.reuse, R212, R44 ;  /* 0x000000d4bc2c723c */ /* 0x040ff0000004182c */
[----:B------:R-:W-:Y:S01]  /*8690*/  HMMA.16816.F32.BF16 R48, R188, R214, R48 ;  /* 0x000000d6bc30723c */ /* 0x000fe20000041830 */
[----:B------:R-:W5:Y:S07]  /*86a0*/  LDSM.16.M88.4 R188, [R218+0x2000] ;  /* 0x00200000dabc783b */ /* 0x000f6e0000000200 */
[C---:B-1----:R-:W-:Y:S08]  /*86b0*/  HMMA.16816.F32.BF16 R4, R184.reuse, R192, R4 ;  /* 0x000000c0b804723c */ /* 0x042ff00000041804 */
[C---:B------:R-:W-:Y:S01]  /*86c0*/  HMMA.16816.F32.BF16 R8, R184.reuse, R194, R8 ;  /* 0x000000c2b808723c */ /* 0x040fe20000041808 */
[----:B------:R-:W-:Y:S07]  /*86d0*/  LDSM.16.M88.4 R192, [R217+-0x9000] ;  /* 0xff700000d9c0783b */ /* 0x000fee0000000200 */
[C---:B---3--:R-:W-:Y:S08]  /*86e0*/  HMMA.16816.F32.BF16 R12, R184.reuse, R196, R12 ;  /* 0x000000c4b80c723c */ /* 0x048ff0000004180c */
[C---:B------:R-:W-:Y:S01]  /*86f0*/  HMMA.16816.F32.BF16 R16, R184.reuse, R198, R16 ;  /* 0x000000c6b810723c */ /* 0x040fe20000041810 */
[----:B------:R-:W-:Y:S07]  /*8700*/  LDSM.16.M88.4 R196, [R217+-0x8800] ;  /* 0xff780000d9c4783b */ /* 0x000fee0000000200 */
[C---:B----4-:R-:W-:Y:S08]  /*8710*/  HMMA.16816.F32.BF16 R20, R184.reuse, R200, R20 ;  /* 0x000000c8b814723c */ /* 0x050ff00000041814 */
[C---:B------:R-:W-:Y:S01]  /*8720*/  HMMA.16816.F32.BF16 R24, R184.reuse, R202, R24 ;  /* 0x000000cab818723c */ /* 0x040fe20000041818 */
[----:B------:R-:W-:Y:S07]  /*8730*/  LDSM.16.M88.4 R200, [R217+-0x8000] ;  /* 0xff800000d9c8783b */ /* 0x000fee0000000200 */
[C---:B-----5:R-:W-:Y:S08]  /*8740*/  HMMA.16816.F32.BF16 R28, R184.reuse, R204, R28 ;  /* 0x000000ccb81c723c */ /* 0x060ff0000004181c */
[C---:B------:R-:W-:Y:S01]  /*8750*/  HMMA.16816.F32.BF16 R32, R184.reuse, R206, R32 ;  /* 0x000000ceb820723c */ /* 0x040fe20000041820 */
[----:B------:R-:W-:Y:S07]  /*8760*/  LDSM.16.M88.4 R204, [R217+-0x7800] ;  /* 0xff880000d9cc783b */ /* 0x000fee0000000200 */
[C---:B------:R-:W-:Y:S08]  /*8770*/  HMMA.16816.F32.BF16 R36, R184.reuse, R188, R36 ;  /* 0x000000bcb824723c */ /* 0x040ff00000041824 */
[C---:B------:R-:W-:Y:S01]  /*8780*/  HMMA.16816.F32.BF16 R40, R184.reuse, R190, R40 ;  /* 0x000000beb828723c */ /* 0x040fe20000041828 */
[----:B------:R-:W1:Y:S07]  /*8790*/  LDSM.16.M88.4 R188, [R225] ;  /* 0x00000000e1bc783b */ /* 0x000e6e0000000200 */
[C---:B------:R-:W-:Y:S08]  /*87a0*/  HMMA.16816.F32.BF16 R44, R184.reuse, R208, R44 ;  /* 0x000000d0b82c723c */ /* 0x040ff0000004182c */
[----:B------:R-:W-:Y:S01]  /*87b0*/  HMMA.16816.F32.BF16 R48, R184, R210, R48 ;  /* 0x000000d2b830723c */ /* 0x000fe20000041830 */
[----:B------:R-:W3:Y:S06]  /*87c0*/  LDSM.16.M88.4 R184, [R217+-0x7000] ;  /* 0xff900000d9b8783b */ /* 0x000eec0000000200 */
[----:B------:R-:W4:Y:S01]  /*87d0*/  LDSM.16.M88.4 R208, [R217+-0x6800] ;  /* 0xff980000d9d0783b */ /* 0x000f220000000200 */
[----:B--2---:R-:W-:Y:S01]  /*87e0*/  ISETP.GT.AND P0, PT, R252, R0, PT ;  /* 0x00000000fc00720c */ /* 0x004fe20003f04270 */
        /* <DEDUP_REMOVED lines=12> */
[C---:B---3--:R-:W-:Y:S08]  /*88b0*/  HMMA.16816.F32.BF16 R36, R188.reuse, R184, R36 ;  /* 0x000000b8bc24723c */ /* 0x048ff00000041824 */
[C---:B------:R-:W-:Y:S01]  /*88c0*/  HMMA.16816.F32.BF16 R40, R188.reuse, R186, R40 ;  /* 0x000000babc28723c */ /* 0x040fe20000041828 */
[----:B------:R-:W1:Y:S07]  /*88d0*/  LDSM.16.M88.4 R184, [R223+0x4000] ;  /* 0x00400000dfb8783b */ /* 0x000e6e0000000200 */
[C---:B----4-:R-:W-:Y:S08]  /*88e0*/  HMMA.16816.F32.BF16 R44, R188.reuse, R208, R44 ;  /* 0x000000d0bc2c723c */ /* 0x050ff0000004182c */
        /* <DEDUP_REMOVED lines=20> */
[----:B------:R-:W2:Y:S06]  /*8a30*/  LDSM.16.M88.4 R184, [R232] ;  /* 0x00000000e8b8783b */ /* 0x000eac0000000200 */
[----:B------:R-:W3:Y:S01]  /*8a40*/  LDSM.16.M88.4 R208, [R233] ;  /* 0x00000000e9d0783b */ /* 0x000ee20000000200 */
        /* <DEDUP_REMOVED lines=206> */
[----:B------:R-:W1:Y:S01]  /*9730*/  S2R R132, SR_TID.X ;  /* 0x0000000000847919 */ /* 0x000e620000002100 */
[----:B------:R-:W-:Y:S02]  /*9740*/  IMAD.MOV.U32 R189, RZ, RZ, RZ ;  /* 0x000000ffffbd7224 */ /* 0x000fe400078e00ff */
[----:B------:R-:W-:Y:S01]  /*9750*/  IMAD.MOV.U32 R133, RZ, RZ, c[0x0][0x2b8] ;  /* 0x0000ae00ff857624 */ /* 0x000fe200078e00ff */
[----:B------:R-:W2:Y:S04]  /*9760*/  LDL R2, [R1+0x34] ;  /* 0x0000340001027983 */ /* 0x000ea80000100800 */
[----:B------:R-:W3:Y:S01]  /*9770*/  LDL.64 R192, [R1+0x48] ;  /* 0x0000480001c07983 */ /* 0x000ee20000100a00 */
[----:B------:R-:W-:Y:S03]  /*9780*/  ISETP.NE.AND P1, PT, R133, 0x1, PT ;  /* 0x000000018500780c */ /* 0x000fe60003f25270 */
[----:B------:R-:W4:Y:S04]  /*9790*/  LDL.64 R190, [R1+0x40] ;  /* 0x0000400001be7983 */ /* 0x000f280000100a00 */
[----:B------:R-:W5:Y:S04]  /*97a0*/  LDL R184, [R1+0x38] ;  /* 0x0000380001b87983 */ /* 0x000f680000100800 */
[----:B------:R-:W3:Y:S04]  /*97b0*/  LDL R188, [R1+0xf8] ;  /* 0x0000f80001bc7983 */ /* 0x000ee80000100800 */
        /* <DEDUP_REMOVED lines=13> */
[----:B------:R-:W5:Y:S04]  /*9890*/  LDL R212, [R1+0x20] ;  /* 0x0000200001d47983 */ /* 0x000f680000100800 */
[----:B------:R-:W5:Y:S04]  /*98a0*/  LDL R185, [R1+0x104] ;  /* 0x0001040001b97983 */ /* 0x000f680000100800 */
[----:B------:R-:W5:Y:S01]  /*98b0*/  LDL R213, [R1] ;  /* 0x0000000001d57983 */ /* 0x000f620000100800 */
[----:B--2---:R-:W-:Y:S05]  /*98c0*/  IMAD R2, R252, 0x60, R2 ;  /* 0x00000060fc027824 */ /* 0x004fea00078e0202 */
[----:B------:R-:W-:Y:S05]  /*98d0*/  IADD3 R2, R2, -0x60, R0 ;  /* 0xffffffa002027810 */ /* 0x000fea0007ffe000 */
[----:B------:R-:W-:Y:S04]  /*98e0*/  @P1 IMAD.HI.U32 R3, R2, c[0x0][0x2bc], RZ ;  /* 0x0000af0002031a27 */ /* 0x000fe800078e00ff */
[----:B------:R-:W-:Y:S01]  /*98f0*/  IMAD.MOV.U32 R0, RZ, RZ, R2 ;  /* 0x000000ffff007224 */ /* 0x000fe200078e0002 */
[----:B------:R-:W-:Y:S04]  /*9900*/  @P1 SHF.R.U32.HI R0, RZ, c[0x0][0x2c0], R3 ;  /* 0x0000b000ff001a19 */ /* 0x000fe80000011603 */
[----:B---3--:R-:W-:Y:S01]  /*9910*/  @!P6 IADD3 R3, P0, R0, R192, RZ ;  /* 0x000000c00003e210 */ /* 0x008fe20007f1e0ff */
[C---:B----4-:R-:W-:Y:S01]  /*9920*/  IMAD.SHL.U32 R198, R214.reuse, 0x2, RZ ;  /* 0x00000002d6c67824 */ /* 0x050fe200078e00ff */
[----:B------:R-:W-:Y:S01]  /*9930*/  SHF.L.U64.HI R188, R214, 0x1, R188 ;  /* 0x00000001d6bc7819 */ /* 0x000fe200000102bc */
[C---:B-----5:R-:W-:Y:S01]  /*9940*/  IMAD.SHL.U32 R197, R215.reuse, 0x2, RZ ;  /* 0x00000002d7c57824 */ /* 0x060fe200078e00ff */
[----:B------:R-:W-:Y:S02]  /*9950*/  SHF.L.U64.HI R187, R215, 0x1, R187 ;  /* 0x00000001d7bb7819 */ /* 0x000fe400000102bb */
[----:B------:R-:W-:Y:S01]  /*9960*/  @!P6 LEA.HI.X.SX32 R133, R0, R132, 0x1, P0 ;  /* 0x000000840085e211 */ /* 0x000fe200000f0eff */
[----:B------:R-:W-:Y:S01]  /*9970*/  IMAD.MOV R0, RZ, RZ, -R0 ;  /* 0x000000ffff007224 */ /* 0x000fe200078e0a00 */
[C---:B------:R-:W-:Y:S01]  /*9980*/  @!P6 LEA R132, P0, R3.reuse, c[0x0][0x2a0], 0x2 ;  /* 0x0000a8000384ea11 */ /* 0x040fe200078010ff */
[C---:B------:R-:W-:Y:S01]  /*9990*/  IMAD.SHL.U32 R196, R212.reuse, 0x2, RZ ;  /* 0x00000002d4c47824 */ /* 0x040fe200078e00ff */
[----:B------:R-:W-:Y:S01]  /*99a0*/  SHF.L.U64.HI R186, R212, 0x1, R186 ;  /* 0x00000001d4ba7819 */ /* 0x000fe200000102ba */
[----:B------:R-:W-:Y:S01]  /*99b0*/  IMAD R192, R0, c[0x0][0x2b8], R2 ;  /* 0x0000ae0000c07a24 */ /* 0x000fe200078e0202 */
[----:B------:R-:W-:Y:S03]  /*99c0*/  @!P6 LEA.HI.X R133, R3, c[0x0][0x2a4], R133, 0x2, P0 ;  /* 0x0000a9000385ea11 */ /* 0x000fe600000f1485 */
[----:B------:R-:W-:Y:S01]  /*99d0*/  IMAD.WIDE.U32 R2, R192, c[0x0][0x1e0], RZ ;  /* 0x00007800c0027a25 */ /* 0x000fe200078e00ff */
[----:B------:R-:W-:Y:S01]  /*99e0*/  SHF.R.S32.HI R0, RZ, 0x1f, R192 ;  /* 0x0000001fff007819 */ /* 0x000fe200000114c0 */
[----:B------:R-:W2:Y:S01]  /*99f0*/  @!P6 LDG.E R189, [R132.64] ;  /* 0x0000000684bde981 */ /* 0x000ea2000c1e1900 */
[C---:B------:R-:W-:Y:S01]  /*9a00*/  SHF.L.U64.HI R185, R213.reuse, 0x1, R185 ;  /* 0x00000001d5b97819 */ /* 0x040fe200000102b9 */
[----:B------:R-:W-:Y:S02]  /*9a10*/  IMAD.SHL.U32 R195, R213, 0x2, RZ ;  /* 0x00000002d5c37824 */ /* 0x000fe400078e00ff */
[----:B------:R-:W-:Y:S01]  /*9a20*/  IMAD R0, R0, c[0x0][0x1e0], RZ ;  /* 0x0000780000007a24 */ /* 0x000fe200078e02ff */
[----:B------:R1:W-:Y:S03]  /*9a30*/  STL [R1+0xc], R192 ;  /* 0x00000cc001007387 */ /* 0x0003e60000100800 */
[----:B------:R-:W-:Y:S04]  /*9a40*/  IMAD R0, R192, c[0x0][0x1e4], R0 ;  /* 0x00007900c0007a24 */ /* 0x000fe800078e0200 */
[----:B------:R-:W-:Y:S01]  /*9a50*/  IMAD.IADD R3, R3, 0x1, R0 ;  /* 0x0000000103037824 */ /* 0x000fe200078e0200 */
[----:B--2---:R-:W-:Y:S01]  /*9a60*/  SHF.R.S32.HI R0, RZ, 0x1f, R189 ;  /* 0x0000001fff007819 */ /* 0x004fe200000114bd */
[----:B------:R1:W-:Y:S02]  /*9a70*/  STL [R1+0x4], R189 ;  /* 0x000004bd01007387 */ /* 0x0003e40000100800 */
        /* <DEDUP_REMOVED lines=9> */
.L_x_2744:
[----:B------:R-:W-:-:S05]  /*9b10*/  BRA.DIV ~URZ, `(.L_x_2706) ;  /* 0x0000c4d27f007947 */ /* 0x000fca000b800000 */
[----:B------:R-:W4:Y:S04]  /*9b20*/  LDL R190, [R1] ;  /* 0x0000000001be7983 */ /* 0x000f280000100800 */
[----:B------:R-:W5:Y:S04]  /*9b30*/  LDL R200, [R1+0x20] ;  /* 0x0000200001c87983 */ /* 0x000f680000100800 */
[----:B--2---:R-:W2:Y:S04]  /*9b40*/  LDL R2, [R1+0x1c] ;  /* 0x00001c0001027983 */ /* 0x004ea80000100800 */
[----:B---3--:R-:W3:Y:S04]  /*9b50*/  LDL R199, [R1+0x18] ;  /* 0x0000180001c77983 */ /* 0x008ee80000100800 */
[----:B------:R-:W1:Y:S04]  /*9b60*/  SHFL.IDX PT, R3, R184, RZ, 0x181f ;  /* 0x00181fffb8037589 */ /* 0x000e6800000e0000 */
[----:B------:R-:W1:Y:S01]  /*9b70*/  SHFL.IDX PT, R0, R184, 0x1, 0x181f ;  /* 0x00381f00b8007f89 */ /* 0x000e6200000e0000 */
[----:B---3--:R-:W-:Y:S02]  /*9b80*/  ISETP.GE.AND P1, PT, R199, c[0x0][0x1d4], PT ;  /* 0x00007500c7007a0c */ /* 0x008fe40003f26270 */
[----:B----4-:R-:W-:Y:S02]  /*9b90*/  ISETP.GE.AND P4, PT, R190, c[0x0][0x1d4], PT ;  /* 0x00007500be007a0c */ /* 0x010fe40003f86270 */
[C---:B-1----:R-:W-:Y:S02]  /*9ba0*/  IADD3 R190, P0, R3.reuse, R195, RZ ;  /* 0x000000c303be7210 */ /* 0x042fe40007f1e0ff */
[----:B-----5:R-:W-:Y:S02]  /*9bb0*/  ISETP.GE.AND P3, PT, R200, c[0x0][0x1d4], PT ;  /* 0x00007500c8007a0c */ /* 0x020fe40003f66270 */
[----:B--2---:R-:W-:Y:S01]  /*9bc0*/  ISETP.GE.AND P2, PT, R2, c[0x0][0x1d4], PT ;  /* 0x0000750002007a0c */ /* 0x004fe20003f46270 */
        /* <DEDUP_REMOVED lines=30> */
.L_x_2745:
        /* <DEDUP_REMOVED lines=28> */
.L_x_2704:
[----:B------:R-:W-:Y:S05]  /*9f70*/  BSYNC B0 ;  /* 0x0000000000007941 */ /* 0x000fea0003800000 */
.L_x_2703:
[----:B--2---:R-:W2:Y:S01]  /*9f80*/  LDL R3, [R1+0x28] ;  /* 0x0000280001037983 */ /* 0x004ea20000100800 */
[----:B------:R-:W-:Y:S02]  /*9f90*/  IMAD.MOV.U32 R0, RZ, RZ, c[0x0][0x2c4] ;  /* 0x0000b100ff007624 */ /* 0x000fe400078e00ff */
[----:B------:R-:W-:Y:S01]  /*9fa0*/  IMAD R133, R252, -0x60, RZ ;  /* 0xffffffa0fc857824 */ /* 0x000fe200078e02ff */
[----:B------:R-:W3:Y:S02]  /*9fb0*/  LDL R2, [R1+0x60] ;  /* 0x0000600001027983 */ /* 0x000ee40000100800 */
[----:B------:R-:W-:Y:S02]  /*9fc0*/  ISETP.NE.AND P0, PT, R0, 0x1, PT ;  /* 0x000000010000780c */ /* 0x000fe40003f05270 */
[----:B------:R-:W0:Y:S01]  /*9fd0*/  LDGDEPBAR ;  /* 0x00000000000079af */ /* 0x000e220000000000 */
[----:B--2---:R-:W-:Y:S10]  /*9fe0*/  MOV R132, R3 ;  /* 0x0000000300847202 */ /* 0x004ff40000000f00 */
[----:B------:R-:W-:Y:S01]  /*9ff0*/  @P0 IMAD.HI.U32 R0, R3, c[0x0][0x2c8], RZ ;  /* 0x0000b20003000a27 */ /* 0x000fe200078e00ff */
[----:B---3--:R-:W-:Y:S04]  /*a000*/  IADD3 R133, -R2, 0x1, R133 ;  /* 0x0000000102857810 */ /* 0x008fe80007ffe185 */
[----:B------:R-:W-:Y:S01]  /*a010*/  @P0 SHF.R.U32.HI R132, RZ, c[0x0][0x2cc], R0 ;  /* 0x0000b300ff840a19 */ /* 0x000fe20000011600 */
[----:B------:R-:W-:Y:S04]  /*a020*/  IMAD.MOV.U32 R0, RZ, RZ, c[0x0][0x2ac] ;  /* 0x0000ab00ff007624 */ /* 0x000fe800078e00ff */
[----:B------:R-:W-:Y:S05]  /*a030*/  IMAD R133, R0, c[0x0][0x1d0], R133 ;  /* 0x0000740000857a24 */ /* 0x000fea00078e0285 */
[----:B------:R-:W-:Y:S01]  /*a040*/  IADD3 R133, R133, -c[0x0][0x168], RZ ;  /* 0x80005a0085857a10 */ /* 0x000fe20007ffe0ff */
[----:B------:R-:W-:-:S05]  /*a050*/  BRA.DIV ~URZ, `(.L_x_2707) ;  /* 0x0000c4f27f007947 */ /* 0x000fca000b800000 */
[----:B------:R1:W2:Y:S02]  /*a060*/  SHFL.IDX PT, R0, R132, RZ, 0x1c1f ;  /* 0x001c1fff84007589 */ /* 0x0002a400000e0000 */
.L_x_2746:
[----:B--2---:R-:W-:Y:S05]  /*a070*/  IMAD.IADD R0, R133, 0x1, R0 ;  /* 0x0000000185007824 */ /* 0x004fea00078e0200 */
[C---:B------:R-:W-:Y:S02]  /*a080*/  ISETP.GT.AND P0, PT, R0.reuse, RZ, PT ;  /* 0x000000ff0000720c */ /* 0x040fe40003f04270 */
[C---:B------:R-:W-:Y:S02]  /*a090*/  ISETP.GT.AND P1, PT, R0.reuse, 0x1, PT ;  /* 0x000000010000780c */ /* 0x040fe40003f24270 */
[----:B------:R-:W-:Y:S02]  /*a0a0*/  ISETP.GT.AND P4, PT, R0, 0x9, PT ;  /* 0x000000090000780c */ /* 0x000fe40003f84270 */
[----:B------:R-:W-:Y:S02]  /*a0b0*/  FSEL R4, R4, -INF , P0 ;  /* 0xff80000004047808 */ /* 0x000fe40000000000 */
[C---:B------:R-:W-:Y:S02]  /*a0c0*/  ISETP.GT.AND P0, PT, R0.reuse, 0x10, PT ;  /* 0x000000100000780c */ /* 0x040fe40003f04270 */
[C---:B------:R-:W-:Y:S02]  /*a0d0*/  ISETP.GT.AND P2, PT, R0.reuse, 0x8, PT ;  /* 0x000000080000780c */ /* 0x040fe40003f44270 */
[----:B------:R-:W-:Y:S02]  /*a0e0*/  FSEL R5, R5, -INF , P1 ;  /* 0xff80000005057808 */ /* 0x000fe40000800000 */
[C---:B------:R-:W-:Y:S02]  /*a0f0*/  ISETP.GT.AND P1, PT, R0.reuse, 0x11, PT ;  /* 0x000000110000780c */ /* 0x040fe40003f24270 */
[C---:B------:R-:W-:Y:S02]  /*a100*/  ISETP.GT.AND P3, PT, R0.reuse, 0x18, PT ;  /* 0x000000180000780c */ /* 0x040fe40003f64270 */
[----:B------:R-:W-:Y:S02]  /*a110*/  FSEL R9, R9, -INF , P4 ;  /* 0xff80000009097808 */ /* 0x000fe40002000000 */
[----:B------:R-:W-:Y:S02]  /*a120*/  ISETP.GT.AND P4, PT, R0, 0x19, PT ;  /* 0x000000190000780c */ /* 0x000fe40003f84270 */
[----:B------:R-:W-:Y:S02]  /*a130*/  FSEL R12, R12, -INF , P0 ;  /* 0xff8000000c0c7808 */ /* 0x000fe40000000000 */
        /* <DEDUP_REMOVED lines=142> */
.L_x_2747:
        /* <DEDUP_REMOVED lines=36> */
[----:B------:R-:W-:Y:S04]  /*ac60*/  FFMA.FTZ R9, R9, c[0x0][0x2d0], -R2 ;  /* 0x0000b40009097a23 */ /* 0x000fe80000010802 */
[----:B------:R-:W-:Y:S10]  /*ac70*/  MUFU.EX2 R8, R8 ;  /* 0x0000000800087308 */ /* 0x000ff40000000800 */
[----:B------:R-:W2:Y:S01]  /*ac80*/  MUFU.EX2 R9, R9 ;  /* 0x0000000900097308 */ /* 0x000ea20000000800 */
[C---:B---3--:R-:W-:Y:S01]  /*ac90*/  FFMA.FTZ R2, R0.reuse, R185, R4 ;  /* 0x000000b900027223 */ /* 0x048fe20000010004 */
[----:B--2---:R-:W-:Y:S01]  /*aca0*/  F2FP.BF16.PACK_AB R186, R9, R8 ;  /* 0x0000000809ba723e */ /* 0x004fe200000010ff */
[----:B------:R-:W-:Y:S02]  /*acb0*/  FMUL.FTZ R20, R0, R164 ;  /* 0x000000a400147220 */ /* 0x000fe40000410000 */
[----:B------:R-:W2:Y:S01]  /*acc0*/  LDL.LU R164, [R1+0x24] ;  /* 0x0000240001a47983 */ /* 0x000ea20000300800 */
[----:B------:R-:W-:Y:S01]  /*acd0*/  FADD.FTZ R5, R184, R2 ;  /* 0x00000002b8057221 */ /* 0x000fe20000010000 */
[C---:B------:R-:W-:Y:S01]  /*ace0*/  FSEL R2, R3.reuse, RZ, P0 ;  /* 0x000000ff03027208 */ /* 0x040fe20000000000 */
[----:B------:R-:W-:Y:S01]  /*acf0*/  FMUL.FTZ R13, R0, R173 ;  /* 0x000000ad000d7220 */ /* 0x000fe20000410000 */
[----:B------:R-:W-:Y:S01]  /*ad00*/  F2FP.BF16.PACK_AB R184, R184, R4 ;  /* 0x00000004b8b8723e */ /* 0x000fe200000010ff */
[----:B------:R-:W-:Y:S01]  /*ad10*/  FMUL.FTZ R4, R3, c[0x0][0x2d0] ;  /* 0x0000b40003047a20 */ /* 0x000fe20000410000 */
[----:B------:R-:W-:Y:S01]  /*ad20*/  MOV R173, R49 ;  /* 0x0000003100ad7202 */ /* 0x000fe20000000f00 */
[----:B------:R-:W-:Y:S01]  /*ad30*/  FADD.FTZ R2, -R2, R135 ;  /* 0x0000008702027221 */ /* 0x000fe20000010100 */
[----:B------:R-:W-:Y:S01]  /*ad40*/  MOV R135, R37 ;  /* 0x0000002500877202 */ /* 0x000fe20000000f00 */
[----:B------:R-:W-:Y:S01]  /*ad50*/  FMUL.FTZ R49, R0, R137 ;  /* 0x0000008900317220 */ /* 0x000fe20000410000 */
[----:B------:R-:W-:Y:S01]  /*ad60*/  FSEL R4, R4, RZ, P0 ;  /* 0x000000ff04047208 */ /* 0x000fe20000000000 */
[----:B------:R-:W-:Y:S02]  /*ad70*/  FMUL.FTZ R2, R2, c[0x0][0x2d0] ;  /* 0x0000b40002027a20 */ /* 0x000fe40000410000 */
[C---:B------:R-:W-:Y:S01]  /*ad80*/  FMUL.FTZ R16, R0.reuse, R168 ;  /* 0x000000a800107220 */ /* 0x040fe20000410000 */
[----:B------:R-:W-:Y:S01]  /*ad90*/  MOV R168, R48 ;  /* 0x0000003000a87202 */ /* 0x000fe20000000f00 */
[----:B------:R-:W-:Y:S02]  /*ada0*/  FMUL.FTZ R48, R0, R136 ;  /* 0x0000008800307220 */ /* 0x000fe40000410000 */
[----:B------:R-:W3:Y:S01]  /*adb0*/  MUFU.EX2 R2, R2 ;  /* 0x0000000200027308 */ /* 0x000ee20000000800 */
[--C-:B------:R-:W-:Y:S02]  /*adc0*/  FFMA.FTZ R33, R50, c[0x0][0x2d0], -R4.reuse ;  /* 0x0000b40032217a23 */ /* 0x100fe40000010804 */
[--C-:B------:R-:W-:Y:S02]  /*add0*/  FFMA.FTZ R36, R51, c[0x0][0x2d0], -R4.reuse ;  /* 0x0000b40033247a23 */ /* 0x100fe40000010804 */
[--C-:B------:R-:W-:Y:S02]  /*ade0*/  FFMA.FTZ R29, R46, c[0x0][0x2d0], -R4.reuse ;  /* 0x0000b4002e1d7a23 */ /* 0x100fe40000010804 */
[--C-:B-1----:R-:W-:Y:S02]  /*adf0*/  FFMA.FTZ R132, R10, c[0x0][0x2d0], -R4.reuse ;  /* 0x0000b4000a847a23 */ /* 0x102fe40000010804 */
        /* <DEDUP_REMOVED lines=8> */
[C---:B---3--:R-:W-:Y:S01]  /*ae80*/  FMUL.FTZ R50, R2.reuse, R138 ;  /* 0x0000008a02327220 */ /* 0x048fe20000410000 */
[----:B------:R-:W-:Y:S01]  /*ae90*/  MUFU.EX2 R199, R199 ;  /* 0x000000c700c77308 */ /* 0x000fe20000000800 */
        /* <DEDUP_REMOVED lines=11> */
[----:B------:R-:W-:Y:S01]  /*af50*/  FMUL.FTZ R21, R0, R165 ;  /* 0x000000a500157220 */ /* 0x000fe20000410000 */
[----:B------:R-:W-:Y:S01]  /*af60*/  MOV R165, R40 ;  /* 0x0000002800a57202 */ /* 0x000fe20000000f00 */
[--C-:B------:R-:W-:Y:S01]  /*af70*/  FFMA.FTZ R6, R6, c[0x0][0x2d0], -R4.reuse ;  /* 0x0000b40006067a23 */ /* 0x100fe20000010804 */
[----:B------:R-:W-:Y:S01]  /*af80*/  MUFU.EX2 R206, R206 ;  /* 0x000000ce00ce7308 */ /* 0x000fe20000000800 */
[--C-:B------:R-:W-:Y:S02]  /*af90*/  FFMA.FTZ R7, R7, c[0x0][0x2d0], -R4.reuse ;  /* 0x0000b40007077a23 */ /* 0x100fe40000010804 */
[--C-:B------:R-:W-:Y:S02]  /*afa0*/  FFMA.FTZ R198, R22, c[0x0][0x2d0], -R4.reuse ;  /* 0x0000b40016c67a23 */ /* 0x100fe40000010804 */
[----:B------:R-:W-:Y:S02]  /*afb0*/  FFMA.FTZ R197, R23, c[0x0][0x2d0], -R4 ;  /* 0x0000b40017c57a23 */ /* 0x000fe40000010804 */
[----:B------:R-:W-:Y:S02]  /*afc0*/  FADD.FTZ R4, R8, R5 ;  /* 0x0000000508047221 */ /* 0x000fe40000010000 */
[C---:B------:R-:W-:Y:S01]  /*afd0*/  FMUL.FTZ R12, R0.reuse, R172 ;  /* 0x000000ac000c7220 */ /* 0x040fe20000410000 */
[----:B------:R3:W-:Y:S01]  /*afe0*/  MUFU.EX2 R185, R6 ;  /* 0x0000000600b97308 */ /* 0x0007e20000000800 */
[----:B------:R-:W-:Y:S02]  /*aff0*/  FADD.FTZ R188, R9, R4 ;  /* 0x0000000409bc7221 */ /* 0x000fe40000010000 */
[C---:B------:R-:W-:Y:S01]  /*b000*/  FMUL.FTZ R9, R0.reuse, R177 ;  /* 0x000000b100097220 */ /* 0x040fe20000410000 */
[----:B------:R-:W-:Y:S01]  /*b010*/  MOV R177, R29 ;  /* 0x0000001d00b17202 */ /* 0x000fe20000000f00 */
[----:B------:R-:W-:Y:S01]  /*b020*/  FMUL.FTZ R29, R0, R157 ;  /* 0x0000009d001d7220 */ /* 0x000fe20000410000 */
[----:B------:R-:W-:Y:S01]  /*b030*/  MOV R157, R165 ;  /* 0x000000a5009d7202 */ /* 0x000fe20000000f00 */
[----:B------:R-:W-:Y:S02]  /*b040*/  FMUL.FTZ R22, R2, R166 ;  /* 0x000000a602167220 */ /* 0x000fe40000410000 */
[C---:B------:R-:W-:Y:S01]  /*b050*/  FMUL.FTZ R4, R0.reuse, R180 ;  /* 0x000000b400047220 */ /* 0x040fe20000410000 */
[----:B------:R4:W-:Y:S01]  /*b060*/  MUFU.EX2 R172, R7 ;  /* 0x0000000700ac7308 */ /* 0x0009e20000000800 */
[----:B------:R-:W-:Y:S01]  /*b070*/  FMUL.FTZ R5, R0, R181 ;  /* 0x000000b500057220 */ /* 0x000fe20000410000 */
[----:B------:R-:W-:Y:S01]  /*b080*/  MOV R181, R33 ;  /* 0x0000002100b57202 */ /* 0x000fe20000000f00 */
[C---:B------:R-:W-:Y:S01]  /*b090*/  FMUL.FTZ R10, R2.reuse, R178 ;  /* 0x000000b2020a7220 */ /* 0x040fe20000410000 */
[----:B------:R-:W-:Y:S01]  /*b0a0*/  MOV R180, R36 ;  /* 0x0000002400b47202 */ /* 0x000fe20000000f00 */
[----:B------:R-:W-:Y:S02]  /*b0b0*/  FMUL.FTZ R11, R2, R179 ;  /* 0x000000b3020b7220 */ /* 0x000fe40000410000 */
[----:B------:R-:W-:Y:S01]  /*b0c0*/  FMUL.FTZ R8, R0, R176 ;  /* 0x000000b000087220 */ /* 0x000fe20000410000 */
[----:B------:R-:W-:Y:S01]  /*b0d0*/  MOV R176, R32 ;  /* 0x0000002000b07202 */ /* 0x000fe20000000f00 */
[C---:B------:R-:W-:Y:S01]  /*b0e0*/  FMUL.FTZ R14, R2.reuse, R174 ;  /* 0x000000ae020e7220 */ /* 0x040fe20000410000 */
[----:B------:R-:W-:Y:S01]  /*b0f0*/  MUFU.EX2 R165, R132 ;  /* 0x0000008400a57308 */ /* 0x000fe20000000800 */
[C---:B------:R-:W-:Y:S02]  /*b100*/  FMUL.FTZ R15, R2.reuse, R175 ;  /* 0x000000af020f7220 */ /* 0x040fe40000410000 */
[C---:B------:R-:W-:Y:S02]  /*b110*/  FMUL.FTZ R18, R2.reuse, R170 ;  /* 0x000000aa02127220 */ /* 0x040fe40000410000 */
[C---:B---3--:R-:W-:Y:S01]  /*b120*/  FMUL.FTZ R6, R2.reuse, R182 ;  /* 0x000000b602067220 */ /* 0x048fe20000410000 */
[----:B------:R-:W-:Y:S01]  /*b130*/  MOV R182, R135 ;  /* 0x0000008700b67202 */ /* 0x000fe20000000f00 */
[----:B------:R-:W-:Y:S02]  /*b140*/  FMUL.FTZ R19, R2, R171 ;  /* 0x000000ab02137220 */ /* 0x000fe40000410000 */
[----:B------:R-:W-:Y:S01]  /*b150*/  FMUL.FTZ R17, R0, R169 ;  /* 0x000000a900117220 */ /* 0x000fe20000410000 */
[----:B------:R-:W3:Y:S01]  /*b160*/  MUFU.EX2 R166, R134 ;  /* 0x0000008600a67308 */ /* 0x000ee20000000800 */
[C---:B------:R-:W-:Y:S01]  /*b170*/  FMUL.FTZ R23, R2.reuse, R167 ;  /* 0x000000a702177220 */ /* 0x040fe20000410000 */
[----:B------:R-:W-:Y:S01]  /*b180*/  MOV R169, R45 ;  /* 0x0000002d00a97202 */ /* 0x000fe20000000f00 */
[C---:B------:R-:W-:Y:S02]  /*b190*/  FMUL.FTZ R26, R2.reuse, R162 ;  /* 0x000000a2021a7220 */ /* 0x040fe40000410000 */
[C---:B----4-:R-:W-:Y:S01]  /*b1a0*/  FMUL.FTZ R7, R2.reuse, R183 ;  /* 0x000000b702077220 */ /* 0x050fe20000410000 */
        /* <DEDUP_REMOVED lines=8> */
[----:B------:R-:W-:Y:S02]  /*b230*/  FMUL.FTZ R31, R2, R159 ;  /* 0x0000009f021f7220 */ /* 0x000fe40000410000 */
[C---:B------:R-:W-:Y:S01]  /*b240*/  FMUL.FTZ R28, R0.reuse, R156 ;  /* 0x0000009c001c7220 */ /* 0x040fe20000410000 */
[----:B------:R-:W-:Y:S01]  /*b250*/  MOV R156, R41 ;  /* 0x00000029009c7202 */ /* 0x000fe20000000f00 */
[C---:B------:R-:W-:Y:S02]  /*b260*/  FMUL.FTZ R32, R0.reuse, R152 ;  /* 0x0000009800207220 */ /* 0x040fe40000410000 */
[----:B------:R-:W-:Y:S02]  /*b270*/  FMUL.FTZ R33, R0, R153 ;  /* 0x0000009900217220 */ /* 0x000fe40000410000 */
[----:B------:R-:W-:Y:S01]  /*b280*/  FMUL.FTZ R34, R2, R154 ;  /* 0x0000009a02227220 */ /* 0x000fe20000410000 */
[----:B---3--:R-:W-:Y:S01]  /*b290*/  F2FP.BF16.PACK_AB R187, R166, R165 ;  /* 0x000000a5a6bb723e */ /* 0x008fe200000010ff */
        /* <DEDUP_REMOVED lines=8> */
[----:B------:R-:W-:Y:S01]  /*b320*/  LDSM.16.MT88.4 R148, [R222+0x1000] ;  /* 0x00100000de94783b */ /* 0x000fe20000004200 */
[----:B------:R-:W-:Y:S01]  /*b330*/  FMUL.FTZ R41, R0, R145 ;  /* 0x0000009100297220 */ /* 0x000fe20000410000 */
[----:B------:R-:W3:Y:S01]  /*b340*/  MUFU.EX2 R132, R196 ;  /* 0x000000c400847308 */ /* 0x000ee20000000800 */
[C---:B------:R-:W-:Y:S02]  /*b350*/  FMUL.FTZ R42, R2.reuse, R146 ;  /* 0x00000092022a7220 */ /* 0x040fe40000410000 */
[----:B------:R-:W-:Y:S02]  /*b360*/  FMUL.FTZ R43, R2, R147 ;  /* 0x00000093022b7220 */ /* 0x000fe40000410000 */
[C---:B------:R-:W-:Y:S01]  /*b370*/  FMUL.FTZ R44, R0.reuse, R140 ;  /* 0x0000008c002c7220 */ /* 0x040fe20000410000 */
[----:B------:R-:W-:Y:S01]  /*b380*/  LDSM.16.MT88.4 R144, [R220+0x800] ;  /* 0x00080000dc90783b */ /* 0x000fe20000004200 */
[----:B------:R-:W-:Y:S02]  /*b390*/  FMUL.FTZ R45, R0, R141 ;  /* 0x0000008d002d7220 */ /* 0x000fe40000410000 */
        /* <DEDUP_REMOVED lines=87> */
[----:B--2---:R-:W-:Y:S01]  /*b910*/  FFMA.FTZ R164, R2, R164, R185 ;  /* 0x000000a402a47223 */ /* 0x004fe200000100b9 */
[----:B------:R-:W-:Y:S01]  /*b920*/  F2FP.BF16.PACK_AB R185, R172, R185 ;  /* 0x000000b9acb9723e */ /* 0x000fe200000010ff */
[C---:B------:R-:W-:Y:S02]  /*b930*/  FMUL.FTZ R126, R2.reuse, R126 ;  /* 0x0000007e027e7220 */ /* 0x040fe40000410000 */
[C---:B------:R-:W-:Y:S02]  /*b940*/  FMUL.FTZ R127, R2.reuse, R127 ;  /* 0x0000007f027f7220 */ /* 0x040fe40000410000 */
[C---:B------:R-:W-:Y:S02]  /*b950*/  FMUL.FTZ R130, R2.reuse, R130 ;  /* 0x0000008202827220 */ /* 0x040fe40000410000 */
[C---:B-1----:R-:W-:Y:S05]  /*b960*/  HMMA.16816.F32.BF16 R4, R184.reuse, R136, R4 ;  /* 0x00000088b804723c */ /* 0x042fea0000041804 */
[----:B------:R-:W-:Y:S02]  /*b970*/  FMUL.FTZ R131, R2, R131 ;  /* 0x0000008302837220 */ /* 0x000fe40000410000 */
[----:B------:R-:W1:Y:S01]  /*b980*/  MUFU.EX2 R2, R195 ;  /* 0x000000c300027308 */ /* 0x000e620000000800 */
[C---:B------:R-:W-:Y:S01]  /*b990*/  HMMA.16816.F32.BF16 R8, R184.reuse, R138, R8 ;  /* 0x0000008ab808723c */ /* 0x040fe20000041808 */
[----:B------:R-:W2:Y:S03]  /*b9a0*/  LDSM.16.MT88.4 R136, [R220] ;  /* 0x00000000dc88783b */ /* 0x000ea60000004200 */
[C---:B------:R-:W-:Y:S02]  /*b9b0*/  FMUL.FTZ R124, R0.reuse, R124 ;  /* 0x0000007c007c7220 */ /* 0x040fe40000410000 */
[C---:B------:R-:W-:Y:S02]  /*b9c0*/  FMUL.FTZ R125, R0.reuse, R125 ;  /* 0x0000007d007d7220 */ /* 0x040fe40000410000 */
[C---:B------:R-:W-:Y:S01]  /*b9d0*/  FMUL.FTZ R128, R0.reuse, R128 ;  /* 0x0000008000807220 */ /* 0x040fe20000410000 */
[----:B------:R-:W4:Y:S03]  /*b9e0*/  MUFU.EX2 R195, R191 ;  /* 0x000000bf00c37308 */ /* 0x000f260000000800 */
[----:B------:R-:W-:Y:S02]  /*b9f0*/  FMUL.FTZ R129, R0, R129 ;  /* 0x0000008100817220 */ /* 0x000fe40000410000 */
[----:B---3--:R-:W-:Y:S05]  /*ba00*/  FADD.FTZ R0, R132, R188 ;  /* 0x000000bc84007221 */ /* 0x008fea0000010000 */
[----:B------:R3:W5:Y:S01]  /*ba10*/  MUFU.EX2 R188, R176 ;  /* 0x000000b000bc7308 */ /* 0x0007620000000800 */
[----:B-1----:R-:W-:Y:S04]  /*ba20*/  FADD.FTZ R0, R2, R0 ;  /* 0x0000000002007221 */ /* 0x002fe80000010000 */
[----:B------:R-:W-:Y:S05]  /*ba30*/  FADD.FTZ R0, R135, R0 ;  /* 0x0000000087007221 */ /* 0x000fea0000010000 */
[----:B------:R-:W-:Y:S01]  /*ba40*/  MUFU.EX2 R191, R215 ;  /* 0x000000d700bf7308 */ /* 0x000fe20000000800 */
[----:B------:R-:W-:Y:S01]  /*ba50*/  FADD.FTZ R0, R134, R0 ;  /* 0x0000000086007221 */ /* 0x000fe20000010000 */
[C---:B--2---:R-:W-:Y:S01]  /*ba60*/  HMMA.16816.F32.BF16 R12, R184.reuse, R136, R12 ;  /* 0x00000088b80c723c */ /* 0x044fe2000004180c */
[----:B---3--:R-:W-:Y:S07]  /*ba70*/  LDSM.16.MT88.4 R176, [R219+0x2800] ;  /* 0x00280000dbb0783b */ /* 0x008fee0000004200 */
        /* <DEDUP_REMOVED lines=47> */
[----:B----4-:R-:W-:Y:S02]  /*bd70*/  F2FP.BF16.PACK_AB R139, R194, R195 ;  /* 0x000000c3c28b723e */ /* 0x010fe400000010ff */
[----:B------:R-:W-:Y:S01]  /*bd80*/  MUFU.EX2 R186, R173 ;  /* 0x000000ad00ba7308 */ /* 0x000fe20000000800 */
[----:B-----5:R-:W-:Y:S04]  /*bd90*/  F2FP.BF16.PACK_AB R185, R188, R189 ;  /* 0x000000bdbcb9723e */ /* 0x020fe800000010ff */
[C---:B------:R-:W-:Y:S05]  /*bda0*/  HMMA.16816.F32.BF16 R4, R136.reuse, R140, R4 ;  /* 0x0000008c8804723c */ /* 0x040fea0000041804 */
[----:B------:R1:W2:Y:S03]  /*bdb0*/  MUFU.EX2 R132, R204 ;  /* 0x000000cc00847308 */ /* 0x0002a60000000800 */
[C---:B------:R-:W-:Y:S01]  /*bdc0*/  HMMA.16816.F32.BF16 R8, R136.reuse, R142, R8 ;  /* 0x0000008e8808723c */ /* 0x040fe20000041808 */
[----:B------:R-:W3:Y:S06]  /*bdd0*/  LDSM.16.MT88.4 R140, [R222+0x800] ;  /* 0x00080000de8c783b */ /* 0x000eec0000004200 */
[----:B------:R4:W5:Y:S01]  /*bde0*/  MUFU.EX2 R2, R203 ;  /* 0x000000cb00027308 */ /* 0x0009620000000800 */
[C---:B------:R-:W-:Y:S08]  /*bdf0*/  HMMA.16816.F32.BF16 R12, R136.reuse, R144, R12 ;  /* 0x00000090880c723c */ /* 0x040ff0000004180c */
[C---:B------:R-:W-:Y:S01]  /*be00*/  HMMA.16816.F32.BF16 R16, R136.reuse, R146, R16 ;  /* 0x000000928810723c */ /* 0x040fe20000041810 */
[----:B------:R-:W3:Y:S01]  /*be10*/  LDSM.16.MT88.4 R144, [R221+0x800] ;  /* 0x00080000dd90783b */ /* 0x000ee20000004200 */
[----:B------:R-:W3:Y:S02]  /*be20*/  MUFU.EX2 R135, R202 ;  /* 0x000000ca00877308 */ /* 0x000ee40000000800 */
[----:B-1----:R-:W-:Y:S01]  /*be30*/  MOV R204, R167 ;  /* 0x000000a700cc7202 */ /* 0x002fe20000000f00 */
[----:B--2---:R-:W-:Y:S07]  /*be40*/  FADD.FTZ R0, R132, R0 ;  /* 0x0000000084007221 */ /* 0x004fee0000010000 */
[----:B------:R-:W1:Y:S01]  /*be50*/  MUFU.EX2 R134, R201 ;  /* 0x000000c900867308 */ /* 0x000e620000000800 */
[----:B----4-:R-:W-:Y:S01]  /*be60*/  MOV R203, R166 ;  /* 0x000000a600cb7202 */ /* 0x010fe20000000f00 */
[----:B-----5:R-:W-:Y:S01]  /*be70*/  FADD.FTZ R0, R2, R0 ;  /* 0x0000000002007221 */ /* 0x020fe20000010000 */
[C---:B---3--:R-:W-:Y:S03]  /*be80*/  HMMA.16816.F32.BF16 R20, R136.reuse, R140, R20 ;  /* 0x0000008c8814723c */ /* 0x048fe60000041814 */
[----:B------:R-:W-:Y:S05]  /*be90*/  FADD.FTZ R0, R135, R0 ;  /* 0x0000000087007221 */ /* 0x000fea0000010000 */
[C---:B------:R-:W-:Y:S01]  /*bea0*/  HMMA.16816.F32.BF16 R24, R136.reuse, R142, R24 ;  /* 0x0000008e8818723c */ /* 0x040fe20000041818 */
[----:B------:R-:W2:Y:S03]  /*beb0*/  LDSM.16.MT88.4 R140, [R219+0x3800] ;  /* 0x00380000db8c783b */ /* 0x000ea60000004200 */
[----:B-1----:R-:W-:Y:S04]  /*bec0*/  FADD.FTZ R0, R134, R0 ;  /* 0x0000000086007221 */ /* 0x002fe80000010000 */
[C---:B------:R-:W-:Y:S08]  /*bed0*/  HMMA.16816.F32.BF16 R28, R136.reuse, R144, R28 ;  /* 0x00000090881c723c */ /* 0x040ff0000004181c */
        /* <DEDUP_REMOVED lines=39> */
[----:B------:R-:W-:Y:S01]  /*c150*/  F2FP.BF16.PACK_AB R138, R134, R135 ;  /* 0x00000087868a723e */ /* 0x000fe200000010ff */
[----:B------:R-:W3:Y:S02]  /*c160*/  MUFU.EX2 R132, R212 ;  /* 0x000000d400847308 */ /* 0x000ee40000000800 */
[----:B------:R-:W-:Y:S02]  /*c170*/  F2FP.BF16.PACK_AB R137, R197, R198 ;  /* 0x000000c6c589723e */ /* 0x000fe400000010ff */
[----:B------:R-:W-:Y:S06]  /*c180*/  F2FP.BF16.PACK_AB R139, R200, R199 ;  /* 0x000000c7c88b723e */ /* 0x000fec00000010ff */
[----:B------:R-:W-:Y:S01]  /*c190*/  MUFU.EX2 R135, R210 ;  /* 0x000000d200877308 */ /* 0x000fe20000000800 */
[C---:B--2---:R-:W-:Y:S09]  /*c1a0*/  HMMA.16816.F32.BF16 R4, R136.reuse, R140, R4 ;  /* 0x0000008c8804723c */ /* 0x044ff20000041804 */
[----:B------:R-:W-:Y:S01]  /*c1b0*/  MUFU.EX2 R134, R209 ;  /* 0x000000d100867308 */ /* 0x000fe20000000800 */
[C---:B------:R-:W-:Y:S01]  /*c1c0*/  HMMA.16816.F32.BF16 R8, R136.reuse, R142, R8 ;  /* 0x0000008e8808723c */ /* 0x040fe20000041808 */
[----:B------:R-:W2:Y:S02]  /*c1d0*/  LDSM.16.MT88.4 R140, [R221+0x1000] ;  /* 0x00100000dd8c783b */ /* 0x000ea40000004200 */
[----:B---3--:R-:W-:Y:S06]  /*c1e0*/  FADD.FTZ R0, R132, R0 ;  /* 0x0000000084007221 */ /* 0x008fec0000010000 */
[----:B------:R-:W3:Y:S01]  /*c1f0*/  MUFU.EX2 R2, R211 ;  /* 0x000000d300027308 */ /* 0x000ee20000000800 */
[C---:B-1----:R-:W-:Y:S08]  /*c200*/  HMMA.16816.F32.BF16 R12, R136.reuse, R144, R12 ;  /* 0x00000090880c723c */ /* 0x042ff0000004180c */
[C---:B------:R-:W-:Y:S01]  /*c210*/  HMMA.16816.F32.BF16 R16, R136.reuse, R146, R16 ;  /* 0x000000928810723c */ /* 0x040fe20000041810 */
[----:B------:R-:W1:Y:S07]  /*c220*/  LDSM.16.MT88.4 R144, [R219+0x4000] ;  /* 0x00400000db90783b */ /* 0x000e6e0000004200 */
[C---:B------:R-:W-:Y:S04]  /*c230*/  HMMA.16816.F32.BF16 R20, R136.reuse, R148, R20 ;  /* 0x000000948814723c */ /* 0x040fe80000041814 */
[----:B---3--:R-:W-:Y:S04]  /*c240*/  FADD.FTZ R0, R2, R0 ;  /* 0x0000000002007221 */ /* 0x008fe80000010000 */
[C---:B------:R-:W-:Y:S01]  /*c250*/  HMMA.16816.F32.BF16 R24, R136.reuse, R150, R24 ;  /* 0x000000968818723c */ /* 0x040fe20000041818 */
[----:B------:R-:W3:Y:S03]  /*c260*/  LDSM.16.MT88.4 R148, [R220+0x4000] ;  /* 0x00400000dc94783b */ /* 0x000ee60000004200 */
[----:B------:R-:W-:Y:S04]  /*c270*/  FADD.FTZ R0, R135, R0 ;  /* 0x0000000087007221 */ /* 0x000fe80000010000 */
[----:B------:R-:W-:Y:S01]  /*c280*/  FADD.FTZ R0, R134, R0 ;  /* 0x0000000086007221 */ /* 0x000fe20000010000 */
        /* <DEDUP_REMOVED lines=37> */
[----:B------:R-:W-:Y:S01]  /*c4e0*/  HMMA.16816.F32.BF16 R128, R136, R142, R128 ;  /* 0x0000008e8880723c */ /* 0x000fe20000041880 */
[----:B------:R-:W2:Y:S06]  /*c4f0*/  LDSM.16.MT88.4 R140, [R222+0x1800] ;  /* 0x00180000de8c783b */ /* 0x000eac0000004200 */
[----:B------:R-:W-:Y:S02]  /*c500*/  F2FP.BF16.PACK_AB R136, R2, R132 ;  /* 0x000000840288723e */ /* 0x000fe400000010ff */
[----:B------:R-:W-:Y:S01]  /*c510*/  F2FP.BF16.PACK_AB R138, R134, R135 ;  /* 0x00000087868a723e */ /* 0x000fe200000010ff */
[----:B------:R-:W4:Y:S02]  /*c520*/  MUFU.EX2 R132, R183 ;  /* 0x000000b700847308 */ /* 0x000f240000000800 */
[----:B------:R-:W-:Y:S02]  /*c530*/  F2FP.BF16.PACK_AB R137, R205, R206 ;  /* 0x000000cecd89723e */ /* 0x000fe400000010ff */
[----:B------:R-:W-:Y:S06]  /*c540*/  F2FP.BF16.PACK_AB R139, R208, R207 ;  /* 0x000000cfd08b723e */ /* 0x000fec00000010ff */
[----:B------:R-:W-:Y:S01]  /*c550*/  MUFU.EX2 R135, R157 ;  /* 0x0000009d00877308 */ /* 0x000fe20000000800 */
[C---:B-1----:R-:W-:Y:S08]  /*c560*/  HMMA.16816.F32.BF16 R4, R136.reuse, R144, R4 ;  /* 0x000000908804723c */ /* 0x042ff00000041804 */
[C---:B------:R-:W-:Y:S01]  /*c570*/  HMMA.16816.F32.BF16 R8, R136.reuse, R146, R8 ;  /* 0x000000928808723c */ /* 0x040fe20000041808 */
[----:B------:R-:W1:Y:S01]  /*c580*/  LDSM.16.MT88.4 R144, [R219+0x4800] ;  /* 0x00480000db90783b */ /* 0x000e620000004200 */
[----:B------:R5:W-:Y:S02]  /*c590*/  MUFU.EX2 R134, R156 ;  /* 0x0000009c00867308 */ /* 0x000be40000000800 */
[----:B----4-:R-:W-:Y:S04]  /*c5a0*/  FADD.FTZ R0, R132, R0 ;  /* 0x0000000084007221 */ /* 0x010fe80000010000 */
[C---:B---3--:R-:W-:Y:S04]  /*c5b0*/  HMMA.16816.F32.BF16 R12, R136.reuse, R148, R12 ;  /* 0x00000094880c723c */ /* 0x048fe8000004180c */
[----:B------:R-:W3:Y:S04]  /*c5c0*/  MUFU.EX2 R2, R182 ;  /* 0x000000b600027308 */ /* 0x000ee80000000800 */
[C---:B------:R-:W-:Y:S01]  /*c5d0*/  HMMA.16816.F32.BF16 R16, R136.reuse, R150, R16 ;  /* 0x000000968810723c */ /* 0x040fe20000041810 */
[----:B------:R-:W4:Y:S07]  /*c5e0*/  LDSM.16.MT88.4 R148, [R220+0x4800] ;  /* 0x00480000dc94783b */ /* 0x000f2e0000004200 */
[C---:B--2---:R-:W-:Y:S01]  /*c5f0*/  HMMA.16816.F32.BF16 R20, R136.reuse, R140, R20 ;  /* 0x0000008c8814723c */ /* 0x044fe20000041814 */
[----:B-----5:R-:W-:Y:S07]  /*c600*/  LDSM.16.MT88.4 R156, [R220+0x5000] ;  /* 0x00500000dc9c783b */ /* 0x020fee0000004200 */
[C---:B------:R-:W-:Y:S01]  /*c610*/  HMMA.16816.F32.BF16 R24, R136.reuse, R142, R24 ;  /* 0x0000008e8818723c */ /* 0x040fe20000041818 */
[----:B------:R-:W2:Y:S03]  /*c620*/  LDSM.16.MT88.4 R140, [R222+0x4800] ;  /* 0x00480000de8c783b */ /* 0x000ea60000004200 */
[----:B---3--:R-:W-:Y:S04]  /*c630*/  FADD.FTZ R0, R2, R0 ;  /* 0x0000000002007221 */ /* 0x008fe80000010000 */
[C---:B------:R-:W-:Y:S04]  /*c640*/  HMMA.16816.F32.BF16 R28, R136.reuse, R152, R28 ;  /* 0x00000098881c723c */ /* 0x040fe8000004181c */
[----:B------:R-:W-:Y:S04]  /*c650*/  FADD.FTZ R0, R135, R0 ;  /* 0x0000000087007221 */ /* 0x000fe80000010000 */
[C---:B------:R-:W-:Y:S01]  /*c660*/  HMMA.16816.F32.BF16 R32, R136.reuse, R154, R32 ;  /* 0x0000009a8820723c */ /* 0x040fe20000041820 */
[----:B------:R-:W-:Y:S03]  /*c670*/  LDSM.16.MT88.4 R152, [R219+0x7800] ;  /* 0x00780000db98783b */ /* 0x000fe60000004200 */
[----:B------:R-:W-:Y:S04]  /*c680*/  FADD.FTZ R0, R134, R0 ;  /* 0x0000000086007221 */ /* 0x000fe80000010000 */
[C---:B-1----:R-:W-:Y:S08]  /*c690*/  HMMA.16816.F32.BF16 R36, R136.reuse, R144, R36 ;  /* 0x000000908824723c */ /* 0x042ff00000041824 */
[C---:B------:R-:W-:Y:S01]  /*c6a0*/  HMMA.16816.F32.BF16 R40, R136.reuse, R146, R40 ;  /* 0x000000928828723c */ /* 0x040fe20000041828 */
[----:B------:R-:W1:Y:S07]  /*c6b0*/  LDSM.16.MT88.4 R144, [R221+0x4800] ;  /* 0x00480000dd90783b */ /* 0x000e6e0000004200 */
[C---:B----4-:R-:W-:Y:S08]  /*c6c0*/  HMMA.16816.F32.BF16 R44, R136.reuse, R148, R44 ;  /* 0x00000094882c723c */ /* 0x050ff0000004182c */
        /* <DEDUP_REMOVED lines=10> */
[----:B------:R-:W4:Y:S07]  /*c770*/  LDSM.16.MT88.4 R152, [R219+0xa800] ;  /* 0x00a80000db98783b */ /* 0x000f2e0000004200 */
[C---:B---3--:R-:W-:Y:S08]  /*c780*/  HMMA.16816.F32.BF16 R76, R136.reuse, R148, R76 ;  /* 0x00000094884c723c */ /* 0x048ff0000004184c */
        /* <DEDUP_REMOVED lines=16> */
[----:B------:R-:W3:Y:S07]  /*c890*/  LDSM.16.MT88.4 R148, [R222+0x2000] ;  /* 0x00200000de94783b */ /* 0x000eee0000004200 */
[C---:B-1----:R-:W-:Y:S08]  /*c8a0*/  HMMA.16816.F32.BF16 R124, R136.reuse, R144, R124 ;  /* 0x00000090887c723c */ /* 0x042ff0000004187c */
[----:B------:R-:W-:Y:S01]  /*c8b0*/  HMMA.16816.F32.BF16 R128, R136, R146, R128 ;  /* 0x000000928880723c */ /* 0x000fe20000041880 */
[----:B------:R-:W1:Y:S06]  /*c8c0*/  LDSM.16.MT88.4 R144, [R221+0x2000] ;  /* 0x00200000dd90783b */ /* 0x000e6c0000004200 */
[----:B------:R-:W-:Y:S02]  /*c8d0*/  F2FP.BF16.PACK_AB R136, R2, R132 ;  /* 0x000000840288723e */ /* 0x000fe400000010ff */
[----:B------:R-:W-:Y:S01]  /*c8e0*/  F2FP.BF16.PACK_AB R138, R134, R135 ;  /* 0x00000087868a723e */ /* 0x000fe200000010ff */
[----:B------:R-:W4:Y:S02]  /*c8f0*/  MUFU.EX2 R2, R160 ;  /* 0x000000a000027308 */ /* 0x000f240000000800 */
[----:B------:R-:W-:Y:S02]  /*c900*/  F2FP.BF16.PACK_AB R137, R192, R193 ;  /* 0x000000c1c089723e */ /* 0x000fe400000010ff */
[----:B------:R-:W-:Y:S06]  /*c910*/  F2FP.BF16.PACK_AB R139, R190, R191 ;  /* 0x000000bfbe8b723e */ /* 0x000fec00000010ff */
[----:B------:R-:W5:Y:S01]  /*c920*/  MUFU.EX2 R132, R168 ;  /* 0x000000a800847308 */ /* 0x000f620000000800 */
[C---:B--2---:R-:W-:Y:S08]  /*c930*/  HMMA.16816.F32.BF16 R4, R136.reuse, R140, R4 ;  /* 0x0000008c8804723c */ /* 0x044ff00000041804 */
[C---:B------:R-:W-:Y:S01]  /*c940*/  HMMA.16816.F32.BF16 R8, R136.reuse, R142, R8 ;  /* 0x0000008e8808723c */ /* 0x040fe20000041808 */
[----:B------:R-:W2:Y:S01]  /*c950*/  LDSM.16.MT88.4 R140, [R219+0x5000] ;  /* 0x00500000db8c783b */ /* 0x000ea20000004200 */
[----:B------:R-:W-:Y:S02]  /*c960*/  MUFU.EX2 R135, R181 ;  /* 0x000000b500877308 */ /* 0x000fe40000000800 */
[----:B----4-:R-:W-:Y:S04]  /*c970*/  FADD.FTZ R0, R2, R0 ;  /* 0x0000000002007221 */ /* 0x010fe80000010000 */
[C---:B------:R-:W-:Y:S01]  /*c980*/  HMMA.16816.F32.BF16 R12, R136.reuse, R152, R12 ;  /* 0x00000098880c723c */ /* 0x040fe2000004180c */
[----:B------:R-:W-:Y:S03]  /*c990*/  LDSM.16.MT88.4 R160, [R222+0x2800] ;  /* 0x00280000dea0783b */ /* 0x000fe60000004200 */
[----:B------:R-:W4:Y:S01]  /*c9a0*/  MUFU.EX2 R134, R180 ;  /* 0x000000b400867308 */ /* 0x000f220000000800 */
[C---:B------:R-:W-:Y:S01]  /*c9b0*/  FADD.FTZ R0, R184.reuse, R0 ;  /* 0x00000000b8007221 */ /* 0x040fe20000010000 */
[----:B------:R-:W-:Y:S01]  /*c9c0*/  F2FP.BF16.PACK_AB R184, R184, R2 ;  /* 0x00000002b8b8723e */ /* 0x000fe200000010ff */
[----:B------:R-:W-:Y:S01]  /*c9d0*/  FADD.FTZ R2, R172, R164 ;  /* 0x000000a4ac027221 */ /* 0x000fe20000010000 */
[C---:B------:R-:W-:Y:S01]  /*c9e0*/  HMMA.16816.F32.BF16 R16, R136.reuse, R154, R16 ;  /* 0x0000009a8810723c */ /* 0x040fe20000041810 */
[----:B------:R-:W2:Y:S03]  /*c9f0*/  LDSM.16.MT88.4 R152, [R222+0x5000] ;  /* 0x00500000de98783b */ /* 0x000ea60000004200 */
[----:B-----5:R-:W-:Y:S04]  /*ca00*/  FADD.FTZ R0, R132, R0 ;  /* 0x0000000084007221 */ /* 0x020fe80000010000 */
[C---:B---3--:R-:W-:Y:S01]  /*ca10*/  HMMA.16816.F32.BF16 R20, R136.reuse, R148, R20 ;  /* 0x000000948814723c */ /* 0x048fe20000041814 */
[----:B------:R-:W-:Y:S03]  /*ca20*/  LDSM.16.MT88.4 R168, [R220+0x2800] ;  /* 0x00280000dca8783b */ /* 0x000fe60000004200 */
[C---:B------:R-:W-:Y:S01]  /*ca30*/  FADD.FTZ R0, R186.reuse, R0 ;  /* 0x00000000ba007221 */ /* 0x040fe20000010000 */
[----:B------:R-:W-:Y:S03]  /*ca40*/  F2FP.BF16.PACK_AB R186, R186, R132 ;  /* 0x00000084baba723e */ /* 0x000fe600000010ff */
[C---:B------:R-:W-:Y:S01]  /*ca50*/  HMMA.16816.F32.BF16 R24, R136.reuse, R150, R24 ;  /* 0x000000968818723c */ /* 0x040fe20000041818 */
[----:B------:R-:W3:Y:S03]  /*ca60*/  LDSM.16.MT88.4 R148, [R221+0x5000] ;  /* 0x00500000dd94783b */ /* 0x000ee60000004200 */
[----:B----4-:R-:W-:Y:S04]  /*ca70*/  F2FP.BF16.PACK_AB R187, R134, R135 ;  /* 0x0000008786bb723e */ /* 0x010fe800000010ff */
[C---:B-1----:R-:W-:Y:S01]  /*ca80*/  HMMA.16816.F32.BF16 R28, R136.reuse, R144, R28 ;  /* 0x00000090881c723c */ /* 0x042fe2000004181c */
[----:B------:R1:W-:Y:S07]  /*ca90*/  STL [R1+0x14], R0 ;  /* 0x0000140001007387 */ /* 0x0003ee0000100800 */
[C---:B------:R-:W-:Y:S01]  /*caa0*/  HMMA.16816.F32.BF16 R32, R136.reuse, R146, R32 ;  /* 0x000000928820723c */ /* 0x040fe20000041820 */
[----:B------:R-:W-:Y:S07]  /*cab0*/  LDSM.16.MT88.4 R144, [R220+0x8000] ;  /* 0x00800000dc90783b */ /* 0x000fee0000004200 */
[C---:B--2---:R-:W-:Y:S08]  /*cac0*/  HMMA.16816.F32.BF16 R36, R136.reuse, R140, R36 ;  /* 0x0000008c8824723c */ /* 0x044ff00000041824 */
[C---:B------:R-:W-:Y:S01]  /*cad0*/  HMMA.16816.F32.BF16 R40, R136.reuse, R142, R40 ;  /* 0x0000008e8828723c */ /* 0x040fe20000041828 */
[----:B------:R-:W2:Y:S03]  /*cae0*/  LDSM.16.MT88.4 R140, [R219+0x8000] ;  /* 0x00800000db8c783b */ /* 0x000ea60000004200 */
[----:B-1----:R-:W-:Y:S04]  /*caf0*/  FADD.FTZ R0, R165, R2 ;  /* 0x00000002a5007221 */ /* 0x002fe80000010000 */
[C---:B------:R-:W-:Y:S01]  /*cb00*/  HMMA.16816.F32.BF16 R44, R136.reuse, R156, R44 ;  /* 0x0000009c882c723c */ /* 0x040fe2000004182c */
[----:B------:R-:W4:Y:S03]  /*cb10*/  LDL R2, [R1+0x30] ;  /* 0x0000300001027983 */ /* 0x000f260000100800 */
        /* <DEDUP_REMOVED lines=9> */
[C---:B---3--:R-:W-:Y:S04]  /*cbb0*/  HMMA.16816.F32.BF16 R60, R136.reuse, R148, R60 ;  /* 0x00000094883c723c */ /* 0x048fe8000004183c */
[----:B------:R-:W-:Y:S04]  /*cbc0*/  FADD.FTZ R0, R194, R0 ;  /* 0x00000000c2007221 */ /* 0x000fe80000010000 */
[C---:B------:R-:W-:Y:S01]  /*cbd0*/  HMMA.16816.F32.BF16 R64, R136.reuse, R150, R64 ;  /* 0x000000968840723c */ /* 0x040fe20000041840 */
[----:B------:R-:W-:Y:S03]  /*cbe0*/  LDSM.16.MT88.4 R148, [R222+0xb000] ;  /* 0x00b00000de94783b */ /* 0x000fe60000004200 */
[----:B------:R-:W-:Y:S04]  /*cbf0*/  FADD.FTZ R0, R198, R0 ;  /* 0x00000000c6007221 */ /* 0x000fe80000010000 */
[C---:B--2---:R-:W-:Y:S04]  /*cc00*/  HMMA.16816.F32.BF16 R68, R136.reuse, R140, R68 ;  /* 0x0000008c8844723c */ /* 0x044fe80000041844 */
[----:B------:R-:W-:Y:S04]  /*cc10*/  FADD.FTZ R0, R197, R0 ;  /* 0x00000000c5007221 */ /* 0x000fe80000010000 */
[C---:B------:R-:W-:Y:S01]  /*cc20*/  HMMA.16816.F32.BF16 R72, R136.reuse, R142, R72 ;  /* 0x0000008e8848723c */ /* 0x040fe20000041848 */
[----:B------:R-:W2:Y:S03]  /*cc30*/  LDSM.16.MT88.4 R140, [R219+0xb000] ;  /* 0x00b00000db8c783b */ /* 0x000ea60000004200 */
[----:B------:R-:W-:Y:S04]  /*cc40*/  FADD.FTZ R0, R199, R0 ;  /* 0x00000000c7007221 */ /* 0x000fe80000010000 */
[C---:B------:R-:W-:Y:S04]  /*cc50*/  HMMA.16816.F32.BF16 R76, R136.reuse, R144, R76 ;  /* 0x00000090884c723c */ /* 0x040fe8000004184c */
[----:B------:R-:W-:Y:S04]  /*cc60*/  FADD.FTZ R0, R200, R0 ;  /* 0x00000000c8007221 */ /* 0x000fe80000010000 */
        /* <DEDUP_REMOVED lines=8> */
[C---:B-----5:R-:W-:Y:S04]  /*ccf0*/  HMMA.16816.F32.BF16 R92, R136.reuse, R152, R92 ;  /* 0x00000098885c723c */ /* 0x060fe8000004185c */
[----:B------:R-:W-:Y:S04]  /*cd00*/  FADD.FTZ R0, R208, R0 ;  /* 0x00000000d0007221 */ /* 0x000fe80000010000 */
[C---:B------:R-:W-:Y:S01]  /*cd10*/  HMMA.16816.F32.BF16 R96, R136.reuse, R154, R96 ;  /* 0x0000009a8860723c */ /* 0x040fe20000041860 */
[----:B------:R-:W5:Y:S03]  /*cd20*/  LDSM.16.MT88.4 R152, [R221+0x2800] ;  /* 0x00280000dd98783b */ /* 0x000f660000004200 */
[----:B------:R-:W-:Y:S04]  /*cd30*/  FADD.FTZ R0, R193, R0 ;  /* 0x00000000c1007221 */ /* 0x000fe80000010000 */
[C---:B--2---:R-:W-:Y:S04]  /*cd40*/  HMMA.16816.F32.BF16 R100, R136.reuse, R140, R100 ;  /* 0x0000008c8864723c */ /* 0x044fe80000041864 */
[----:B------:R-:W-:Y:S04]  /*cd50*/  FADD.FTZ R0, R192, R0 ;  /* 0x00000000c0007221 */ /* 0x000fe80000010000 */
[C---:B------:R-:W-:Y:S04]  /*cd60*/  HMMA.16816.F32.BF16 R104, R136.reuse, R142, R104 ;  /* 0x0000008e8868723c */ /* 0x040fe80000041868 */
[----:B------:R-:W-:Y:S04]  /*cd70*/  FADD.FTZ R0, R191, R0 ;  /* 0x00000000bf007221 */ /* 0x000fe80000010000 */
[C---:B---3--:R-:W-:Y:S04]  /*cd80*/  HMMA.16816.F32.BF16 R108, R136.reuse, R144, R108 ;  /* 0x00000090886c723c */ /* 0x048fe8000004186c */
[----:B------:R-:W-:Y:S04]  /*cd90*/  FADD.FTZ R0, R190, R0 ;  /* 0x00000000be007221 */ /* 0x000fe80000010000 */
[C---:B------:R-:W-:Y:S01]  /*cda0*/  HMMA.16816.F32.BF16 R112, R136.reuse, R146, R112 ;  /* 0x000000928870723c */ /* 0x040fe20000041870 */
[----:B------:R-:W2:Y:S03]  /*cdb0*/  LDSM.16.MT88.4 R144, [R219+0x5800] ;  /* 0x00580000db90783b */ /* 0x000ea60000004200 */
[----:B------:R-:W-:Y:S04]  /*cdc0*/  FADD.FTZ R0, R189, R0 ;  /* 0x00000000bd007221 */ /* 0x000fe80000010000 */
[C---:B------:R-:W-:Y:S04]  /*cdd0*/  HMMA.16816.F32.BF16 R116, R136.reuse, R148, R116 ;  /* 0x000000948874723c */ /* 0x040fe80000041874 */
[----:B------:R-:W-:Y:S04]  /*cde0*/  FADD.FTZ R0, R188, R0 ;  /* 0x00000000bc007221 */ /* 0x000fe80000010000 */
[C---:B------:R-:W-:Y:S04]  /*cdf0*/  HMMA.16816.F32.BF16 R120, R136.reuse, R150, R120 ;  /* 0x000000968878723c */ /* 0x040fe80000041878 */
[----:B------:R-:W-:Y:S01]  /*ce00*/  FADD.FTZ R0, R135, R0 ;  /* 0x0000000087007221 */ /* 0x000fe20000010000 */
[----:B------:R-:W-:Y:S03]  /*ce10*/  MOV R135, R3 ;  /* 0x0000000300877202 */ /* 0x000fe60000000f00 */
[C---:B-1----:R-:W-:Y:S04]  /*ce20*/  HMMA.16816.F32.BF16 R124, R136.reuse, R156, R124 ;  /* 0x0000009c887c723c */ /* 0x042fe8000004187c */
[----:B------:R-:W-:Y:S01]  /*ce30*/  FADD.FTZ R0, R134, R0 ;  /* 0x0000000086007221 */ /* 0x000fe20000010000 */
[----:B------:R-:W-:Y:S03]  /*ce40*/  MOV R134, R133 ;  /* 0x0000008500867202 */ /* 0x000fe60000000f00 */
[----:B------:R-:W-:Y:S01]  /*ce50*/  HMMA.16816.F32.BF16 R128, R136, R158, R128 ;  /* 0x0000009e8880723c */ /* 0x000fe20000041880 */
[----:B------:R-:W1:Y:S07]  /*ce60*/  LDSM.16.MT88.4 R136, [R220+0x5800] ;  /* 0x00580000dc88783b */ /* 0x000e6e0000004200 */
[C---:B------:R-:W-:Y:S01]  /*ce70*/  HMMA.16816.F32.BF16 R180, R184.reuse, R176, R4 ;  /* 0x000000b0b8b4723c */ /* 0x040fe20000041804 */
[----:B------:R-:W3:Y:S07]  /*ce80*/  LDSM.16.MT88.4 R4, [R222+0x5800] ;  /* 0x00580000de04783b */ /* 0x000eee0000004200 */
[C---:B------:R-:W-:Y:S01]  /*ce90*/  HMMA.16816.F32.BF16 R176, R184.reuse, R178, R8 ;  /* 0x000000b2b8b0723c */ /* 0x040fe20000041808 */
[----:B------:R-:W1:Y:S07]  /*cea0*/  LDSM.16.MT88.4 R8, [R221+0x5800] ;  /* 0x00580000dd08783b */ /* 0x000e6e0000004200 */
[C---:B------:R-:W-:Y:S01]  /*ceb0*/  HMMA.16816.F32.BF16 R172, R184.reuse, R168, R12 ;  /* 0x000000a8b8ac723c */ /* 0x040fe2000004180c */
[----:B------:R-:W1:Y:S07]  /*cec0*/  LDSM.16.MT88.4 R12, [R219+0x8800] ;  /* 0x00880000db0c783b */ /* 0x000e6e0000004200 */
[C---:B------:R-:W-:Y:S01]  /*ced0*/  HMMA.16816.F32.BF16 R168, R184.reuse, R170, R16 ;  /* 0x000000aab8a8723c */ /* 0x040fe20000041810 */
[----:B------:R-:W1:Y:S07]  /*cee0*/  LDSM.16.MT88.4 R16, [R220+0x8800] ;  /* 0x00880000dc10783b */ /* 0x000e6e0000004200 */
[C---:B------:R-:W-:Y:S01]  /*cef0*/  HMMA.16816.F32.BF16 R164, R184.reuse, R160, R20 ;  /* 0x000000a0b8a4723c */ /* 0x040fe20000041814 */
[----:B------:R-:W1:Y:S07]  /*cf00*/  LDSM.16.MT88.4 R20, [R222+0x8800] ;  /* 0x00880000de14783b */ /* 0x000e6e0000004200 */
[C---:B------:R-:W-:Y:S01]  /*cf10*/  HMMA.16816.F32.BF16 R160, R184.reuse, R162, R24 ;  /* 0x000000a2b8a0723c */ /* 0x040fe20000041818 */
[----:B------:R-:W3:Y:S07]  /*cf20*/  LDSM.16.MT88.4 R24, [R221+0x8800] ;  /* 0x00880000dd18783b */ /* 0x000eee0000004200 */
[C---:B-----5:R-:W-:Y:S08]  /*cf30*/  HMMA.16816.F32.BF16 R156, R184.reuse, R152, R28 ;  /* 0x00000098b89c723c */ /* 0x060ff0000004181c */
[C---:B------:R-:W-:Y:S08]  /*cf40*/  HMMA.16816.F32.BF16 R152, R184.reuse, R154, R32 ;  /* 0x0000009ab898723c */ /* 0x040ff00000041820 */
[C---:B--2---:R-:W-:Y:S08]  /*cf50*/  HMMA.16816.F32.BF16 R148, R184.reuse, R144, R36 ;  /* 0x00000090b894723c */ /* 0x044ff00000041824 */
[C---:B------:R-:W-:Y:S08]  /*cf60*/  HMMA.16816.F32.BF16 R144, R184.reuse, R146, R40 ;  /* 0x00000092b890723c */ /* 0x040ff00000041828 */
[C---:B-1----:R-:W-:Y:S08]  /*cf70*/  HMMA.16816.F32.BF16 R140, R184.reuse, R136, R44 ;  /* 0x00000088b88c723c */ /* 0x042ff0000004182c */
[C---:B------:R-:W-:Y:S08]  /*cf80*/  HMMA.16816.F32.BF16 R136, R184.reuse, R138, R48 ;  /* 0x0000008ab888723c */ /* 0x040ff00000041830 */
[C---:B---3--:R-:W-:Y:S08]  /*cf90*/  HMMA.16816.F32.BF16 R52, R184.reuse, R4, R52 ;  /* 0x00000004b834723c */ /* 0x048ff00000041834 */
[C---:B------:R-:W-:Y:S01]  /*cfa0*/  HMMA.16816.F32.BF16 R56, R184.reuse, R6, R56 ;  /* 0x00000006b838723c */ /* 0x040fe20000041838 */
[----:B------:R-:W1:Y:S07]  /*cfb0*/  LDSM.16.MT88.4 R4, [R219+0xb800] ;  /* 0x00b80000db04783b */ /* 0x000e6e0000004200 */
[C---:B------:R-:W-:Y:S08]  /*cfc0*/  HMMA.16816.F32.BF16 R60, R184.reuse, R8, R60 ;  /* 0x00000008b83c723c */ /* 0x040ff0000004183c */
[C---:B------:R-:W-:Y:S01]  /*cfd0*/  HMMA.16816.F32.BF16 R64, R184.reuse, R10, R64 ;  /* 0x0000000ab840723c */ /* 0x040fe20000041840 */
[----:B------:R-:W2:Y:S02]  /*cfe0*/  LDSM.16.MT88.4 R8, [R220+0xb800] ;  /* 0x00b80000dc08783b */ /* 0x000ea40000004200 */
[C---:B----4-:R-:W-:Y:S02]  /*cff0*/  ISETP.GT.AND P0, PT, R252.reuse, R2, PT ;  /* 0x00000002fc00720c */ /* 0x050fe40003f04270 */
[----:B------:R-:W-:Y:S03]  /*d000*/  IADD3 R2, R252, -0x1, RZ ;  /* 0xfffffffffc027810 */ /* 0x000fe60007ffe0ff */
[C---:B------:R-:W-:Y:S02]  /*d010*/  HMMA.16816.F32.BF16 R68, R184.reuse, R12, R68 ;  /* 0x0000000cb844723c */ /* 0x040fe40000041844 */
[----:B------:R-:W-:Y:S02]  /*d020*/  STL [R1+0x8], R2 ;  /* 0x0000080201007387 */ /* 0x000fe40000100800 */
[----:B------:R-:W-:Y:S04]  /*d030*/  MOV R252, R2 ;  /* 0x0000000200fc7202 */ /* 0x000fe80000000f00 */
[C---:B------:R-:W-:Y:S01]  /*d040*/  HMMA.16816.F32.BF16 R72, R184.reuse, R14, R72 ;  /* 0x0000000eb848723c */ /* 0x040fe20000041848 */
[----:B------:R-:W3:Y:S07]  /*d050*/  LDSM.16.MT88.4 R12, [R222+0xb800] ;  /* 0x00b80000de0c783b */ /* 0x000eee0000004200 */
[C---:B------:R-:W-:Y:S01]  /*d060*/  HMMA.16816.F32.BF16 R76, R184.reuse, R16, R76 ;  /* 0x00000010b84c723c */ /* 0x040fe2000004184c */
[----:B------:R-:W-:Y:S07]  /*d070*/  STL [R1+0x24], R0 ;  /* 0x0000240001007387 */ /* 0x000fee0000100800 */
[C---:B------:R-:W-:Y:S08]  /*d080*/  HMMA.16816.F32.BF16 R80, R184.reuse, R18, R80 ;  /* 0x00000012b850723c */ /* 0x040ff00000041850 */
[C---:B------:R-:W-:Y:S08]  /*d090*/  HMMA.16816.F32.BF16 R84, R184.reuse, R20, R84 ;  /* 0x00000014b854723c */ /* 0x040ff00000041854 */
[C---:B------:R-:W-:Y:S08]  /*d0a0*/  HMMA.16816.F32.BF16 R88, R184.reuse, R22, R88 ;  /* 0x00000016b858723c */ /* 0x040ff00000041858 */
[C---:B------:R-:W-:Y:S07]  /*d0b0*/  HMMA.16816.F32.BF16 R92, R184.reuse, R24, R92 ;  /* 0x00000018b85c723c */ /* 0x040fee000004185c */
[----:B------:R-:W-:Y:S01]  /*d0c0*/  MOV R24, R3 ;  /* 0x0000000300187202 */ /* 0x000fe20000000f00 */
[C---:B------:R-:W-:Y:S08]  /*d0d0*/  HMMA.16816.F32.BF16 R96, R184.reuse, R26, R96 ;  /* 0x0000001ab860723c */ /* 0x040ff00000041860 */
        /* <DEDUP_REMOVED lines=9> */
[----:B------:R-:W-:-:S07]  /*d170*/  @P0 BRA `(.L_x_2709) ;  /* 0xffffab0000000947 */ /* 0x000fce000383ffff */
.L_x_2698:
[----:B--2---:R-:W2:Y:S04]  /*d180*/  LDL R2, [R1+0x2c] ;  /* 0x00002c0001027983 */ /* 0x004ea80000100800 */
[----:B------:R-:W2:Y:S02]  /*d190*/  LDL R0, [R1+0x8] ;  /* 0x0000080001007983 */ /* 0x000ea40000100800 */
[----:B--2---:R-:W-:-:S13]  /*d1a0*/  ISETP.GE.AND P0, PT, R0, R2, PT ;  /* 0x000000020000720c */ /* 0x004fda0003f06270 */
[----:B------:R-:W-:Y:S05]  /*d1b0*/  @!P0 BRA `(.L_x_2710) ;  /* 0x00004bc000008947 */ /* 0x000fea0003800000 */
[----:B------:R-:W-:Y:S02]  /*d1c0*/  MOV R135, R24 ;  /* 0x0000001800877202 */ /* 0x000fe40000000f00 */
[----:B------:R-:W-:Y:S02]  /*d1d0*/  MOV R134, R133 ;  /* 0x0000008500867202 */ /* 0x000fe40000000f00 */
.L_x_2717:
[----:B------:R-:W2:Y:S01]  /*d1e0*/  LDL R4, [R1+0xc] ;  /* 0x00000c0001047983 */ /* 0x000ea20000100800 */
[----:B------:R-:W-:Y:S04]  /*d1f0*/  DEPBAR.LE SB0, 0x0 ;  /* 0x000080000000791a */ /* 0x000fe80000000000 */
[----:B------:R-:W3:Y:S01]  /*d200*/  LDL R6, [R1+0x4] ;  /* 0x0000040001067983 */ /* 0x000ee20000100800 */
[----:B------:R-:W-:Y:S03]  /*d210*/  WARPSYNC 0xffffffff ;  /* 0xffffffff00007948 */ /* 0x000fe60003800000 */
        /* <DEDUP_REMOVED lines=9> */
[----:B------:R-:W-:Y:S06]  /*d2b0*/  BAR.SYNC.DEFER_BLOCKING 0x0 ;  /* 0x0000000000007b1d */ /* 0x000fec0000010000 */
[----:B------:R1:W1:Y:S04]  /*d2c0*/  LDSM.16.M88.4 R48, [R223] ;  /* 0x00000000df30783b */ /* 0x0002680000000200 */
[----:B------:R1:W1:Y:S04]  /*d2d0*/  LDSM.16.M88.4 R8, [R216] ;  /* 0x00000000d808783b */ /* 0x0002680000000200 */
        /* <DEDUP_REMOVED lines=12> */
[----:B--2---:R-:W-:Y:S01]  /*d3a0*/  SHF.R.S32.HI R0, RZ, 0x1f, R4 ;  /* 0x0000001fff007819 */ /* 0x004fe20000011404 */
[----:B------:R-:W-:Y:S04]  /*d3b0*/  IMAD.WIDE.U32 R2, R4, c[0x0][0x208], RZ ;  /* 0x0000820004027a25 */ /* 0x000fe800078e00ff */
[----:B------:R-:W-:Y:S04]  /*d3c0*/  IMAD R0, R0, c[0x0][0x208], RZ ;  /* 0x0000820000007a24 */ /* 0x000fe800078e02ff */
[----:B------:R-:W-:Y:S02]  /*d3d0*/  IMAD R0, R4, c[0x0][0x20c], R0 ;  /* 0x0000830004007a24 */ /* 0x000fe400078e0200 */
[----:B------:R-:W2:Y:S02]  /*d3e0*/  LDL R4, [R1] ;  /* 0x0000000001047983 */ /* 0x000ea40000100800 */
[----:B------:R-:W-:Y:S01]  /*d3f0*/  IMAD.IADD R3, R3, 0x1, R0 ;  /* 0x0000000103037824 */ /* 0x000fe200078e0200 */
[----:B---3--:R-:W-:Y:S03]  /*d400*/  SHF.R.S32.HI R0, RZ, 0x1f, R6 ;  /* 0x0000001fff007819 */ /* 0x008fe60000011406 */
[----:B------:R-:W-:Y:S01]  /*d410*/  IMAD.WIDE.U32 R2, R6, c[0x0][0x218], R2 ;  /* 0x0000860006027a25 */ /* 0x000fe200078e0002 */
[C---:B----4-:R-:W-:Y:S03]  /*d420*/  SHF.L.U64.HI R14, R21.reuse, 0x1, R14 ;  /* 0x00000001150e7819 */ /* 0x050fe6000001020e */
[----:B------:R-:W-:Y:S02]  /*d430*/  IMAD R0, R0, c[0x0][0x218], RZ ;  /* 0x0000860000007a24 */ /* 0x000fe400078e02ff */
[----:B------:R-:W-:Y:S02]  /*d440*/  IMAD.SHL.U32 R47, R21, 0x2, RZ ;  /* 0x00000002152f7824 */ /* 0x000fe400078e00ff */
[----:B------:R-:W-:Y:S01]  /*d450*/  IMAD R0, R6, c[0x0][0x21c], R0 ;  /* 0x0000870006007a24 */ /* 0x000fe200078e0200 */
[----:B------:R-:W-:Y:S02]  /*d460*/  IADD3 R6, P0, R22, R2, RZ ;  /* 0x0000000216067210 */ /* 0x000fe40007f1e0ff */
[----:B-----5:R-:W-:Y:S02]  /*d470*/  SHF.L.U64.HI R13, R20, 0x1, R13 ;  /* 0x00000001140d7819 */ /* 0x020fe4000001020d */
[----:B------:R-:W-:Y:S02]  /*d480*/  IADD3.X R2, R5, R3, R0, P0, !PT ;  /* 0x0000000305027210 */ /* 0x000fe400007fe400 */
[----:B------:R-:W-:Y:S02]  /*d490*/  LEA R5, P0, R6, c[0x0][0x1f8], 0x1 ;  /* 0x00007e0006057a11 */ /* 0x000fe400078008ff */
[----:B------:R-:W-:Y:S02]  /*d4a0*/  SHF.L.U32 R46, R20, 0x1, RZ ;  /* 0x00000001142e7819 */ /* 0x000fe400000006ff */
[----:B------:R-:W-:Y:S01]  /*d4b0*/  LEA.HI.X R6, R6, c[0x0][0x1fc], R2, 0x1, P0 ;  /* 0x00007f0006067a11 */ /* 0x000fe200000f0c02 */
[C---:B------:R-:W-:Y:S01]  /*d4c0*/  IMAD.SHL.U32 R39, R15.reuse, 0x2, RZ ;  /* 0x000000020f277824 */ /* 0x040fe200078e00ff */
[----:B------:R-:W-:Y:S02]  /*d4d0*/  SHF.L.U64.HI R12, R15, 0x1, R12 ;  /* 0x000000010f0c7819 */ /* 0x000fe4000001020c */
[C---:B--2---:R-:W-:Y:S02]  /*d4e0*/  SHF.L.U64.HI R7, R4.reuse, 0x1, R7 ;  /* 0x0000000104077819 */ /* 0x044fe40000010207 */
[----:B------:R-:W-:Y:S01]  /*d4f0*/  SHF.L.U32 R37, R4, 0x1, RZ ;  /* 0x0000000104257819 */ /* 0x000fe200000006ff */
[----:B------:R-:W-:-:S05]  /*d500*/  BRA.DIV ~URZ, `(.L_x_2711) ;  /* 0x000098227f007947 */ /* 0x000fca000b800000 */
[----:B-1----:R1:W2:Y:S02]  /*d510*/  SHFL.IDX PT, R0, R6, RZ, 0x181f ;  /* 0x00181fff06007589 */ /* 0x0022a400000e0000 */
.L_x_2748:
[----:B------:R-:W3:Y:S01]  /*d520*/  LDL R20, [R1] ;  /* 0x0000000001147983 */ /* 0x000ee20000100800 */
[----:B------:R-:W-:Y:S04]  /*d530*/  BSSY B0, `(.L_x_2712) ;  /* 0x00001de000007945 */ /* 0x000fe80003800000 */
[----:B------:R-:W4:Y:S05]  /*d540*/  LDL R23, [R1+0x20] ;  /* 0x0000200001177983 */ /* 0x000f2a0000100800 */
[----:B------:R-:W5:Y:S05]  /*d550*/  LDL R22, [R1+0x1c] ;  /* 0x00001c0001167983 */ /* 0x000f6a0000100800 */
[----:B--2---:R-:W2:Y:S05]  /*d560*/  LDL R15, [R1+0x18] ;  /* 0x00001800010f7983 */ /* 0x004eaa0000100800 */
[----:B------:R-:W1:Y:S05]  /*d570*/  SHFL.IDX PT, R2, R5, RZ, 0x181f ;  /* 0x00181fff05027589 */ /* 0x000e6a00000e0000 */
[----:B------:R-:W2:Y:S05]  /*d580*/  SHFL.IDX PT, R3, R5, 0x1, 0x181f ;  /* 0x00381f0005037f89 */ /* 0x000eaa00000e0000 */
[----:B------:R-:W2:Y:S05]  /*d590*/  SHFL.IDX PT, R4, R6, 0x1, 0x181f ;  /* 0x00381f0006047f89 */ /* 0x000eaa00000e0000 */
[----:B------:R-:W2:Y:S01]  /*d5a0*/  LDL R132, [R1+0x2c] ;  /* 0x00002c0001847983 */ /* 0x000ea20000100800 */
[C---:B-1----:R-:W-:Y:S02]  /*d5b0*/  IADD3 R28, P2, R2.reuse, R39, RZ ;  /* 0x00000027021c7210 */ /* 0x042fe40007f5e0ff */
[-C--:B------:R-:W-:Y:S03]  /*d5c0*/  IADD3 R30, P0, R2, R46.reuse, RZ ;  /* 0x0000002e021e7210 */ /* 0x080fe60007f1e0ff */
[C---:B------:R-:W-:Y:S02]  /*d5d0*/  IMAD.X R29, R0.reuse, 0x1, R12, P2 ;  /* 0x00000001001d7824 */ /* 0x040fe400010e060c */
[----:B------:R-:W-:Y:S01]  /*d5e0*/  IMAD.X R31, R0, 0x1, R13, P0 ;  /* 0x00000001001f7824 */ /* 0x000fe200000e060d */
[----:B---3--:R-:W-:Y:S02]  /*d5f0*/  ISETP.GE.AND P1, PT, R20, c[0x0][0x1d4], PT ;  /* 0x0000750014007a0c */ /* 0x008fe40003f26270 */
[----:B------:R-:W-:Y:S02]  /*d600*/  IADD3 R20, P3, R2, R37, RZ ;  /* 0x0000002502147210 */ /* 0x000fe40007f7e0ff */
[----:B------:R-:W-:Y:S02]  /*d610*/  SEL R252, RZ, 0x10, P1 ;  /* 0x00000010fffc7807 */ /* 0x000fe40000800000 */
[----:B----4-:R-:W-:Y:S01]  /*d620*/  ISETP.GE.AND P5, PT, R23, c[0x0][0x1d4], PT ;  /* 0x0000750017007a0c */ /* 0x010fe20003fa6270 */
[--C-:B------:R-:W-:Y:S01]  /*d630*/  IMAD.X R21, R0, 0x1, R7.reuse, P3 ;  /* 0x0000000100157824 */ /* 0x100fe200018e0607 */
[----:B------:R-:W-:Y:S02]  /*d640*/  IADD3 R36, -R252, 0x10, RZ ;  /* 0x00000010fc247810 */ /* 0x000fe40007ffe1ff */
[----:B-----5:R-:W-:Y:S02]  /*d650*/  ISETP.GE.AND P4, PT, R22, c[0x0][0x1d4], PT ;  /* 0x0000750016007a0c */ /* 0x020fe40003f86270 */
[----:B------:R-:W-:Y:S01]  /*d660*/  IADD3 R22, P0, R2, R47, RZ ;  /* 0x0000002f02167210 */ /* 0x000fe20007f1e0ff */
[----:B------:R1:W-:Y:S01]  /*d670*/  LDGSTS.E.BYPASS.LTC128B.128 [R251+0x100], [R20.64], !P1 ;  /* 0x0010000014fb7fae */ /* 0x0003e2000c901d46 */
[----:B------:R-:W-:Y:S02]  /*d680*/  SEL R44, RZ, 0x10, P4 ;  /* 0x00000010ff2c7807 */ /* 0x000fe40002000000 */
[----:B--2---:R-:W-:Y:S01]  /*d690*/  ISETP.GE.AND P3, PT, R15, c[0x0][0x1d4], PT ;  /* 0x000075000f007a0c */ /* 0x004fe20003f66270 */
[----:B------:R-:W-:Y:S01]  /*d6a0*/  IMAD.X R23, R0, 0x1, R14, P0 ;  /* 0x0000000100177824 */ /* 0x000fe200000e060e */
[----:B------:R-:W2:Y:S01]  /*d6b0*/  SHFL.IDX PT, R2, R5, 0x2, 0x181f ;  /* 0x00581f0005027f89 */ /* 0x000ea200000e0000 */
[----:B------:R-:W-:Y:S02]  /*d6c0*/  SEL R15, RZ, 0x10, P5 ;  /* 0x00000010ff0f7807 */ /* 0x000fe40002800000 */
[----:B------:R-:W-:Y:S02]  /*d6d0*/  LOP3.LUT R36, R36, 0xf, RZ, 0xc0, !PT ;  /* 0x0000000f24247812 */ /* 0x000fe400078ec0ff */
[----:B------:R3:W-:Y:S01]  /*d6e0*/  LDGSTS.E.BYPASS.LTC128B.128 [R251+0x3100], [R28.64], !P5 ;  /* 0x031000001cfb7fae */ /* 0x0007e2000e901d46 */
[----:B------:R-:W-:Y:S02]  /*d6f0*/  IADD3 R38, -R44, 0x10, RZ ;  /* 0x000000102c267810 */ /* 0x000fe40007ffe1ff */
[----:B------:R-:W-:Y:S02]  /*d700*/  SEL R45, RZ, 0x10, P3 ;  /* 0x00000010ff2d7807 */ /* 0x000fe40001800000 */
[----:B------:R4:W-:Y:S01]  /*d710*/  LDGSTS.E.BYPASS.LTC128B.128 [R251+0x6100], [R30.64], !P4 ;  /* 0x061000001efb7fae */ /* 0x0009e2000e101d46 */
[----:B------:R-:W-:Y:S02]  /*d720*/  LOP3.LUT R38, R38, 0xf, RZ, 0xc0, !PT ;  /* 0x0000000f26267812 */ /* 0x000fe400078ec0ff */
[----:B------:R-:W-:Y:S02]  /*d730*/  ISETP.NE.U32.AND P2, PT, R15, RZ, PT ;  /* 0x000000ff0f00720c */ /* 0x000fe40003f45070 */
[----:B------:R5:W-:Y:S05]  /*d740*/  LDGSTS.E.BYPASS.LTC128B.128 [R251+0x9100], [R22.64], !P3 ;  /* 0x0910000016fb7fae */ /* 0x000bea000d901d46 */
[----:B------:R-:W2:Y:S01]  /*d750*/  SHFL.IDX PT, R0, R6, 0x2, 0x181f ;  /* 0x00581f0006007f89 */ /* 0x000ea200000e0000 */
[----:B-1----:R-:W-:Y:S05]  /*d760*/  IADD3 R20, P0, R3, R37, RZ ;  /* 0x0000002503147210 */ /* 0x002fea0007f1e0ff */
[----:B------:R-:W-:Y:S05]  /*d770*/  IMAD.X R21, R4, 0x1, R7, P0 ;  /* 0x0000000104157824 */ /* 0x000fea00000e0607 */
[----:B------:R1:W-:Y:S01]  /*d780*/  LDGSTS.E.BYPASS.LTC128B.128 [R251+0x1100], [R20.64], !P1 ;  /* 0x0110000014fb7fae */ /* 0x0003e2000c901d46 */
[----:B----4-:R-:W-:Y:S04]  /*d790*/  IADD3 R30, -R15, 0x10, RZ ;  /* 0x000000100f1e7810 */ /* 0x010fe80007ffe1ff */
[----:B------:R-:W-:Y:S02]  /*d7a0*/  LOP3.LUT R30, R30, 0xf, RZ, 0xc0, !PT ;  /* 0x0000000f1e1e7812 */ /* 0x000fe400078ec0ff */
[C---:B-----5:R-:W-:Y:S05]  /*d7b0*/  IADD3 R22, P1, R3.reuse, R46, RZ ;  /* 0x0000002e03167210 */ /* 0x060fea0007f3e0ff */
[C---:B------:R-:W-:Y:S01]  /*d7c0*/  IMAD.X R23, R4.reuse, 0x1, R13, P1 ;  /* 0x0000000104177824 */ /* 0x040fe200008e060d */
[C---:B-1----:R-:W-:Y:S05]  /*d7d0*/  IADD3 R20, P0, R3.reuse, R39, RZ ;  /* 0x0000002703147210 */ /* 0x042fea0007f1e0ff */
[C---:B------:R-:W-:Y:S01]  /*d7e0*/  IMAD.X R21, R4.reuse, 0x1, R12, P0 ;  /* 0x0000000104157824 */ /* 0x040fe200000e060c */
[----:B---3--:R-:W-:Y:S02]  /*d7f0*/  IADD3 R28, P0, R3, R47, RZ ;  /* 0x0000002f031c7210 */ /* 0x008fe40007f1e0ff */
[----:B------:R-:W-:Y:S02]  /*d800*/  IADD3 R3, -R45, 0x10, RZ ;  /* 0x000000102d037810 */ /* 0x000fe40007ffe1ff */
[----:B------:R1:W-:Y:S01]  /*d810*/  LDGSTS.E.BYPASS.LTC128B.128 [R251+0x4100], [R20.64], !P5 ;  /* 0x0410000014fb7fae */ /* 0x0003e2000e901d46 */
[----:B------:R-:W-:Y:S01]  /*d820*/  IMAD.X R29, R4, 0x1, R14, P0 ;  /* 0x00000001041d7824 */ /* 0x000fe200000e060e */
[----:B--2---:R-:W-:Y:S02]  /*d830*/  IADD3 R36, P1, P0, R36, R2, R37 ;  /* 0x0000000224247210 */ /* 0x004fe4000783e025 */
[----:B------:R-:W-:Y:S01]  /*d840*/  LOP3.LUT R3, R3, 0xf, RZ, 0xc0, !PT ;  /* 0x0000000f03037812 */ /* 0x000fe200078ec0ff */
[----:B------:R1:W-:Y:S01]  /*d850*/  LDGSTS.E.BYPASS.LTC128B.128 [R251+0x7100], [R22.64], !P4 ;  /* 0x0710000016fb7fae */ /* 0x0003e2000e101d46 */
[----:B------:R-:W-:Y:S02]  /*d860*/  IADD3.X R37, RZ, R0, R7, P1, P0 ;  /* 0x00000000ff257210 */ /* 0x000fe40000fe0407 */
[C---:B------:R-:W-:Y:S02]  /*d870*/  HMMA.16816.F32.BF16 R4, R48.reuse, R8, RZ ;  /* 0x000000083004723c */ /* 0x040fe400000418ff */
[----:B------:R2:W-:Y:S01]  /*d880*/  LDGSTS.E.BYPASS.LTC128B.128 [R251+0xa100], [R28.64], !P3 ;  /* 0x0a1000001cfb7fae */ /* 0x0005e2000d901d46 */
[----:B------:R-:W-:Y:S04]  /*d890*/  IADD3 R30, P1, P0, R30, R2, R39 ;  /* 0x000000021e1e7210 */ /* 0x000fe8000783e027 */
[----:B------:R-:W-:Y:S01]  /*d8a0*/  IADD3.X R31, RZ, R0, R12, P1, P0 ;  /* 0x00000000ff1f7210 */ /* 0x000fe20000fe040c */
[C---:B------:R-:W-:Y:S01]  /*d8b0*/  HMMA.16816.F32.BF16 R8, R48.reuse, R10, RZ ;  /* 0x0000000a3008723c */ /* 0x040fe200000418ff */
[----:B------:R-:W-:Y:S04]  /*d8c0*/  IADD3 R38, P1, P0, R38, R2, R46 ;  /* 0x0000000226267210 */ /* 0x000fe8000783e02e */
[----:B------:R-:W-:Y:S02]  /*d8d0*/  IADD3.X R39, RZ, R0, R13, P1, P0 ;  /* 0x00000000ff277210 */ /* 0x000fe40000fe040d */
[----:B------:R-:W-:Y:S05]  /*d8e0*/  IADD3 R2, P1, P0, R3, R2, R47 ;  /* 0x0000000203027210 */ /* 0x000fea000783e02f */
[----:B------:R-:W-:Y:S02]  /*d8f0*/  IADD3.X R3, RZ, R0, R14, P1, P0 ;  /* 0x00000000ff037210 */ /* 0x000fe40000fe040e */
[C---:B------:R-:W-:Y:S01]  /*d900*/  HMMA.16816.F32.BF16 R12, R48.reuse, R16, RZ ;  /* 0x00000010300c723c */ /* 0x040fe200000418ff */
[----:B------:R-:W-:Y:S02]  /*d910*/  ISETP.NE.U32.AND P0, PT, R252, RZ, PT ;  /* 0x000000fffc00720c */ /* 0x000fe40003f05070 */
[----:B------:R-:W-:Y:S05]  /*d920*/  ISETP.NE.U32.AND P1, PT, R44, RZ, PT ;  /* 0x000000ff2c00720c */ /* 0x000fea0003f25070 */
[C---:B------:R-:W-:Y:S06]  /*d930*/  HMMA.16816.F32.BF16 R16, R48.reuse, R18, RZ ;  /* 0x000000123010723c */ /* 0x040fec00000418ff */
[----:B------:R3:W-:Y:S01]  /*d940*/  LDGSTS.E.BYPASS.LTC128B.128.ZFILL [R251+0x2100], [R36.64], P0 ;  /* 0x0210000024fb7fae */ /* 0x0007e20008141d46 */
[----:B------:R-:W-:Y:S01]  /*d950*/  ISETP.NE.U32.AND P0, PT, R45, RZ, PT ;  /* 0x000000ff2d00720c */ /* 0x000fe20003f05070 */
[C---:B-1----:R-:W-:Y:S03]  /*d960*/  HMMA.16816.F32.BF16 R20, R48.reuse, R24, RZ ;  /* 0x000000183014723c */ /* 0x042fe600000418ff */
[----:B------:R2:W-:Y:S05]  /*d970*/  LDGSTS.E.BYPASS.LTC128B.128.ZFILL [R251+0x5100], [R30.64], P2 ;  /* 0x051000001efb7fae */ /* 0x0005ea0009141d46 */
[C---:B------:R-:W-:Y:S01]  /*d980*/  HMMA.16816.F32.BF16 R24, R48.reuse, R26, RZ ;  /* 0x0000001a3018723c */ /* 0x040fe200000418ff */
[----:B------:R3:W-:Y:S05]  /*d990*/  LDGSTS.E.BYPASS.LTC128B.128.ZFILL [R251+0x8100], [R38.64], P1 ;  /* 0x0810000026fb7fae */ /* 0x0007ea0008941d46 */
[----:B------:R1:W-:Y:S05]  /*d9a0*/  LDGSTS.E.BYPASS.LTC128B.128.ZFILL [R251+0xb100], [R2.64], P0 ;  /* 0x0b10000002fb7fae */ /* 0x0003ea0008141d46 */
[----:B------:R-:W0:Y:S01]  /*d9b0*/  LDGDEPBAR ;  /* 0x00000000000079af */ /* 0x000e220000000000 */
[C---:B--2---:R-:W-:Y:S08]  /*d9c0*/  HMMA.16816.F32.BF16 R28, R48.reuse, R32, RZ ;  /* 0x00000020301c723c */ /* 0x044ff000000418ff */
[C---:B------:R-:W-:Y:S01]  /*d9d0*/  HMMA.16816.F32.BF16 R32, R48.reuse, R34, RZ ;  /* 0x000000223020723c */ /* 0x040fe200000418ff */
[----:B-1----:R-:W2:Y:S07]  /*d9e0*/  LDL R3, [R1+0x8] ;  /* 0x0000080001037983 */ /* 0x002eae0000100800 */
[C---:B---3--:R-:W-:Y:S08]  /*d9f0*/  HMMA.16816.F32.BF16 R36, R48.reuse, R40, RZ ;  /* 0x000000283024723c */ /* 0x048ff000000418ff */
        /* <DEDUP_REMOVED lines=39> */
[----:B------:R-:W3:Y:S05]  /*dc70*/  LDSM.16.M88.4 R184, [R217+-0x7000] ;  /* 0xff900000d9b8783b */ /* 0x000eea0000000200 */
[----:B------:R-:W4:Y:S02]  /*dc80*/  LDSM.16.M88.4 R208, [R217+-0x6800] ;  /* 0xff980000d9d0783b */ /* 0x000f240000000200 */
        /* <DEDUP_REMOVED lines=9> */
[C---:B------:R-:W-:Y:S03]  /*dd20*/  HMMA.16816.F32.BF16 R28, R188.reuse, R204, R28 ;  /* 0x000000ccbc1c723c */ /* 0x040fe6000004181c */
[----:B--2---:R-:W-:Y:S05]  /*dd30*/  ISETP.GT.AND P0, PT, R3, R132, PT ;  /* 0x000000840300720c */ /* 0x004fea0003f04270 */
[C---:B------:R-:W-:Y:S01]  /*dd40*/  HMMA.16816.F32.BF16 R32, R188.reuse, R206, R32 ;  /* 0x000000cebc20723c */ /* 0x040fe20000041820 */
[----:B------:R-:W-:Y:S07]  /*dd50*/  LDSM.16.M88.4 R204, [R216+0x4800] ;  /* 0x00480000d8cc783b */ /* 0x000fee0000000200 */
[C---:B---3--:R-:W-:Y:S08]  /*dd60*/  HMMA.16816.F32.BF16 R36, R188.reuse, R184, R36 ;  /* 0x000000b8bc24723c */ /* 0x048ff00000041824 */
[C---:B------:R-:W-:Y:S01]  /*dd70*/  HMMA.16816.F32.BF16 R40, R188.reuse, R186, R40 ;  /* 0x000000babc28723c */ /* 0x040fe20000041828 */
[----:B------:R-:W1:Y:S07]  /*dd80*/  LDSM.16.M88.4 R184, [R223+0x4000] ;  /* 0x00400000dfb8783b */ /* 0x000e6e0000000200 */
[C---:B----4-:R-:W-:Y:S08]  /*dd90*/  HMMA.16816.F32.BF16 R44, R188.reuse, R208, R44 ;  /* 0x000000d0bc2c723c */ /* 0x050ff0000004182c */
[----:B------:R-:W-:Y:S01]  /*dda0*/  HMMA.16816.F32.BF16 R48, R188, R210, R48 ;  /* 0x000000d2bc30723c */ /* 0x000fe20000041830 */
[----:B------:R-:W2:Y:S05]  /*ddb0*/  LDSM.16.M88.4 R188, [R216+0x5000] ;  /* 0x00500000d8bc783b */ /* 0x000eaa0000000200 */
[----:B------:R-:W3:Y:S02]  /*ddc0*/  LDSM.16.M88.4 R208, [R216+0x5800] ;  /* 0x00580000d8d0783b */ /* 0x000ee40000000200 */
        /* <DEDUP_REMOVED lines=55> */
[----:B------:R-:W2:Y:S05]  /*e140*/  LDSM.16.M88.4 R184, [R217+-0x4000] ;  /* 0xffc00000d9b8783b */ /* 0x000eaa0000000200 */
[----:B------:R-:W3:Y:S02]  /*e150*/  LDSM.16.M88.4 R208, [R217+-0x3800] ;  /* 0xffc80000d9d0783b */ /* 0x000ee40000000200 */
        /* <DEDUP_REMOVED lines=213> */
[----:B------:R-:W-:Y:S03]  /*eeb0*/  SHF.L.U64.HI R185, R213, 0x1, R185 ;  /* 0x00000001d5b97819 */ /* 0x000fe600000102b9 */
[----:B------:R-:W-:Y:S01]  /*eec0*/  IMAD R0, R0, c[0x0][0x1e0], RZ ;  /* 0x0000780000007a24 */ /* 0x000fe200078e02ff */
[----:B------:R-:W-:Y:S03]  /*eed0*/  STL [R1+0xc], R192 ;  /* 0x00000cc001007387 */ /* 0x000fe60000100800 */
[----:B------:R-:W-:Y:S04]  /*eee0*/  IMAD R0, R192, c[0x0][0x1e4], R0 ;  /* 0x00007900c0007a24 */ /* 0x000fe800078e0200 */
[----:B------:R-:W-:Y:S01]  /*eef0*/  IMAD.IADD R3, R3, 0x1, R0 ;  /* 0x0000000103037824 */ /* 0x000fe200078e0200 */
[----:B--2---:R-:W-:Y:S03]  /*ef00*/  SHF.R.S32.HI R0, RZ, 0x1f, R189 ;  /* 0x0000001fff007819 */ /* 0x004fe600000114bd */
[C---:B------:R-:W-:Y:S01]  /*ef10*/  IMAD.WIDE.U32 R2, R189.reuse, c[0x0][0x1f0], R2 ;  /* 0x00007c00bd027a25 */ /* 0x040fe200078e0002 */
[----:B------:R1:W-:Y:S03]  /*ef20*/  STL [R1+0x4], R189 ;  /* 0x000004bd01007387 */ /* 0x0003e60000100800 */
[----:B------:R-:W-:Y:S01]  /*ef30*/  IMAD R0, R0, c[0x0][0x1f0], RZ ;  /* 0x00007c0000007a24 */ /* 0x000fe200078e02ff */
[----:B------:R-:W-:Y:S03]  /*ef40*/  IADD3 R133, P0, R190, R2, RZ ;  /* 0x00000002be857210 */ /* 0x000fe60007f1e0ff */
[----:B------:R-:W-:Y:S05]  /*ef50*/  IMAD R0, R189, c[0x0][0x1f4], R0 ;  /* 0x00007d00bd007a24 */ /* 0x000fea00078e0200 */
[----:B------:R-:W-:Y:S02]  /*ef60*/  IADD3.X R2, R184, R3, R0, P0, !PT ;  /* 0x00000003b8027210 */ /* 0x000fe400007fe400 */
[C---:B------:R-:W-:Y:S04]  /*ef70*/  LEA R184, P0, R133.reuse, c[0x0][0x1c8], 0x1 ;  /* 0x0000720085b87a11 */ /* 0x040fe800078008ff */
[----:B------:R-:W-:Y:S01]  /*ef80*/  LEA.HI.X R133, R133, c[0x0][0x1cc], R2, 0x1, P0 ;  /* 0x0000730085857a11 */ /* 0x000fe200000f0c02 */
[----:B-1----:R-:W-:Y:S01]  /*ef90*/  IMAD.SHL.U32 R189, R213, 0x2, RZ ;  /* 0x00000002d5bd7824 */ /* 0x002fe200078e00ff */
[----:B------:R-:W-:-:S05]  /*efa0*/  BRA.DIV ~URZ, `(.L_x_2714) ;  /* 0x00007de27f007947 */ /* 0x000fca000b800000 */
[----:B------:R1:W2:Y:S02]  /*efb0*/  SHFL.IDX PT, R132, R133, RZ, 0x181f ;  /* 0x00181fff85847589 */ /* 0x0002a400000e0000 */
.L_x_2749:
[----:B------:R-:W-:-:S05]  /*efc0*/  BRA.DIV ~URZ, `(.L_x_2715) ;  /* 0x00007e327f007947 */ /* 0x000fca000b800000 */
[----:B------:R-:W3:Y:S01]  /*efd0*/  SHFL.IDX PT, R0, R184, RZ, 0x181f ;  /* 0x00181fffb8007589 */ /* 0x000ee200000e0000 */
[C---:B------:R-:W-:Y:S02]  /*efe0*/  IADD3 R190, -R252.reuse, 0x10, RZ ;  /* 0x00000010fcbe7810 */ /* 0x040fe40007ffe1ff */
[----:B------:R-:W-:Y:S02]  /*eff0*/  ISETP.NE.U32.AND P2, PT, R252, RZ, PT ;  /* 0x000000fffc00720c */ /* 0x000fe40003f45070 */
[----:B------:R-:W-:Y:S04]  /*f000*/  LOP3.LUT R190, R190, 0xf, RZ, 0xc0, !PT ;  /* 0x0000000fbebe7812 */ /* 0x000fe800078ec0ff */
[----:B---3--:R-:W-:Y:S04]  /*f010*/  IADD3 R2, P1, P0, R190, R0, R189 ;  /* 0x00000000be027210 */ /* 0x008fe8000783e0bd */
[----:B--2---:R-:W-:Y:S02]  /*f020*/  IADD3.X R3, RZ, R132, R185, P1, P0 ;  /* 0x00000084ff037210 */ /* 0x004fe40000fe04b9 */
[----:B------:R-:W-:Y:S03]  /*f030*/  IADD3 R192, P0, R0, R194, RZ ;  /* 0x000000c200c07210 */ /* 0x000fe60007f1e0ff */
[----:B------:R-:W-:Y:S01]  /*f040*/  @!PT LDS RZ, [RZ] ;  /* 0x00000000fffff984 */ /* 0x000fe20000000800 */
[----:B------:R-:W-:Y:S01]  /*f050*/  @!PT LDS RZ, [RZ] ;  /* 0x00000000fffff984 */ /* 0x000fe20000000800 */
[----:B------:R2:W-:Y:S02]  /*f060*/  LDGSTS.E.BYPASS.LTC128B.128.ZFILL [R251+0xc100], [R2.64], P2 ;  /* 0x0c10000002fb7fae */ /* 0x0005e40009141d46 */
[----:B------:R-:W-:Y:S05]  /*f070*/  IMAD.X R193, R132, 0x1, R186, P0 ;  /* 0x0000000184c17824 */ /* 0x000fea00000e06ba */
[----:B------:R3:W-:Y:S01]  /*f080*/  LDGSTS.E.BYPASS.LTC128B.128 [R251+0xf100], [R192.64], !P5 ;  /* 0x0f100000c0fb7fae */ /* 0x0007e2000e901d46 */
[-C--:B--2---:R-:W-:Y:S05]  /*f090*/  IADD3 R2, P0, R0, R195.reuse, RZ ;  /* 0x000000c300027210 */ /* 0x084fea0007f1e0ff */
[----:B------:R-:W-:Y:S05]  /*f0a0*/  IMAD.X R3, R132, 0x1, R187, P0 ;  /* 0x0000000184037824 */ /* 0x000fea00000e06bb */
[----:B------:R2:W-:Y:S02]  /*f0b0*/  LDGSTS.E.BYPASS.LTC128B.128 [R251+0x12100], [R2.64], !P4 ;  /* 0x1210000002fb7fae */ /* 0x0005e4000e101d46 */
[----:B--2---:R-:W-:Y:S02]  /*f0c0*/  IADD3 R2, P0, R0, R196, RZ ;  /* 0x000000c400027210 */ /* 0x004fe40007f1e0ff */
[----:B------:R-:W2:Y:S03]  /*f0d0*/  SHFL.IDX PT, R0, R184, 0x1, 0x181f ;  /* 0x00381f00b8007f89 */ /* 0x000ea600000e0000 */
[----:B------:R-:W-:Y:S02]  /*f0e0*/  IMAD.X R3, R132, 0x1, R188, P0 ;  /* 0x0000000184037824 */ /* 0x000fe400000e06bc */
[----:B------:R-:W-:Y:S04]  /*f0f0*/  SHFL.IDX PT, R132, R133, 0x2, 0x181f ;  /* 0x00581f0085847f89 */ /* 0x000fe800000e0000 */
[----:B------:R4:W-:Y:S01]  /*f100*/  LDGSTS.E.BYPASS.LTC128B.128 [R251+0x15100], [R2.64], !P3 ;  /* 0x1510000002fb7fae */ /* 0x0009e2000d901d46 */
[----:B--2---:R-:W-:Y:S03]  /*f110*/  IADD3 R190, P1, P0, R190, R0, R189 ;  /* 0x00000000bebe7210 */ /* 0x004fe6000783e0bd */
[----:B----4-:R-:W2:Y:S02]  /*f120*/  SHFL.IDX PT, R2, R133, 0x1, 0x181f ;  /* 0x00381f0085027f89 */ /* 0x010ea400000e0000 */
[----:B--2---:R-:W-:Y:S05]  /*f130*/  IADD3.X R191, RZ, R2, R185, P1, P0 ;  /* 0x00000002ffbf7210 */ /* 0x004fea0000fe04b9 */
[----:B------:R2:W-:Y:S02]  /*f140*/  LDGSTS.E.BYPASS.LTC128B.128.ZFILL [R251+0xd100], [R190.64], P2 ;  /* 0x0d100000befb7fae */ /* 0x0005e40009141d46 */
[----:B--2---:R-:W-:Y:S05]  /*f150*/  IADD3 R190, P0, R0, R194, RZ ;  /* 0x000000c200be7210 */ /* 0x004fea0007f1e0ff */
[----:B------:R-:W-:Y:S05]  /*f160*/  IMAD.X R191, R2, 0x1, R186, P0 ;  /* 0x0000000102bf7824 */ /* 0x000fea00000e06ba */
[----:B------:R2:W-:Y:S02]  /*f170*/  LDGSTS.E.BYPASS.LTC128B.128 [R251+0x10100], [R190.64], !P5 ;  /* 0x10100000befb7fae */ /* 0x0005e4000e901d46 */
[----:B--2---:R-:W-:Y:S05]  /*f180*/  IADD3 R190, P0, R0, R195, RZ ;  /* 0x000000c300be7210 */ /* 0x004fea0007f1e0ff */
[----:B------:R-:W-:Y:S01]  /*f190*/  IMAD.X R191, R2, 0x1, R187, P0 ;  /* 0x0000000102bf7824 */ /* 0x000fe200000e06bb */
[----:B---3--:R-:W-:Y:S02]  /*f1a0*/  IADD3 R192, P0, R0, R196, RZ ;  /* 0x000000c400c07210 */ /* 0x008fe40007f1e0ff */
[----:B------:R2:W3:Y:S03]  /*f1b0*/  SHFL.IDX PT, R0, R184, 0x2, 0x181f ;  /* 0x00581f00b8007f89 */ /* 0x0004e600000e0000 */
[----:B------:R-:W-:Y:S01]  /*f1c0*/  IMAD.X R193, R2, 0x1, R188, P0 ;  /* 0x0000000102c17824 */ /* 0x000fe200000e06bc */
[----:B------:R2:W-:Y:S04]  /*f1d0*/  LDGSTS.E.BYPASS.LTC128B.128 [R251+0x13100], [R190.64], !P4 ;  /* 0x13100000befb7fae */ /* 0x0005e8000e101d46 */
[----:B------:R2:W-:Y:S03]  /*f1e0*/  LDGSTS.E.BYPASS.LTC128B.128 [R251+0x16100], [R192.64], !P3 ;  /* 0x16100000c0fb7fae */ /* 0x0005e6000d901d46 */
.L_x_2750:
[C---:B------:R-:W-:Y:S02]  /*f1f0*/  IADD3 R2, -R252.reuse, 0x10, RZ ;  /* 0x00000010fc027810 */ /* 0x040fe40007ffe1ff */
[----:B------:R-:W-:Y:S02]  /*f200*/  ISETP.NE.U32.AND P0, PT, R252, RZ, PT ;  /* 0x000000fffc00720c */ /* 0x000fe40003f05070 */
[----:B------:R-:W-:Y:S04]  /*f210*/  LOP3.LUT R2, R2, 0xf, RZ, 0xc0, !PT ;  /* 0x0000000f02027812 */ /* 0x000fe800078ec0ff */
[----:B---3--:R-:W-:Y:S04]  /*f220*/  IADD3 R2, P2, P1, R2, R0, R189 ;  /* 0x0000000002027210 */ /* 0x008fe8000795e0bd */
[----:B------:R-:W-:Y:S02]  /*f230*/  IADD3.X R3, RZ, R132, R185, P2, P1 ;  /* 0x00000084ff037210 */ /* 0x000fe400017e24b9 */
[C---:B--2---:R-:W-:Y:S03]  /*f240*/  IADD3 R184, P1, R0.reuse, R195, RZ ;  /* 0x000000c300b87210 */ /* 0x044fe60007f3e0ff */
        /* <DEDUP_REMOVED lines=12> */
.L_x_2713:
[----:B------:R-:W-:Y:S05]  /*f310*/  BSYNC B0 ;  /* 0x0000000000007941 */ /* 0x000fea0003800000 */
.L_x_2712:
        /* <DEDUP_REMOVED lines=52> */
[----:B-1----:R-:W1:Y:S02]  /*f660*/  SHFL.BFLY PT, R133, R132, 0x1, 0x1f ;  /* 0x0c201f0084857f89 */ /* 0x002e6400000e0000 */
[----:B-1----:R-:W-:Y:S02]  /*f670*/  FMNMX.FTZ R133, R132, R133, !PT ;  /* 0x0000008584857209 */ /* 0x002fe40007810000 */
[----:B------:R-:W1:Y:S02]  /*f680*/  SHFL.BFLY PT, R132, R184, 0x2, 0x1f ;  /* 0x0c401f00b8847f89 */ /* 0x000e6400000e0000 */
[----:B-1----:R-:W-:Y:S05]  /*f690*/  FMNMX.FTZ R132, R184, R132, !PT ;  /* 0x00000084b8847209 */ /* 0x002fea0007810000 */
[----:B------:R1:W2:Y:S02]  /*f6a0*/  SHFL.BFLY PT, R0, R132, 0x1, 0x1f ;  /* 0x0c201f0084007f89 */ /* 0x0002a400000e0000 */
.L_x_2751:
        /* <DEDUP_REMOVED lines=34> */
[----:B------:R-:W-:Y:S07]  /*f8d0*/  FFMA.FTZ R132, R49, c[0x0][0x2d0], -R132 ;  /* 0x0000b40031847a23 */ /* 0x000fee0000010884 */
[----:B------:R-:W-:Y:S01]  /*f8e0*/  MUFU.EX2 R132, R132 ;  /* 0x0000008400847308 */ /* 0x000fe20000000800 */
[C---:B---3--:R-:W-:Y:S01]  /*f8f0*/  FFMA.FTZ R0, R2.reuse, R185, R4 ;  /* 0x000000b902007223 */ /* 0x048fe20000010004 */
[----:B-1----:R-:W-:Y:S01]  /*f900*/  F2FP.BF16.PACK_AB R186, R9, R8 ;  /* 0x0000000809ba723e */ /* 0x002fe200000010ff */
[----:B------:R-:W-:Y:S02]  /*f910*/  FMUL.FTZ R49, R2, R137 ;  /* 0x0000008902317220 */ /* 0x000fe40000410000 */
[C---:B------:R-:W-:Y:S01]  /*f920*/  FADD.FTZ R5, R184.reuse, R0 ;  /* 0x00000000b8057221 */ /* 0x040fe20000010000 */
[----:B------:R-:W-:Y:S01]  /*f930*/  F2FP.BF16.PACK_AB R184, R184, R4 ;  /* 0x00000004b8b8723e */ /* 0x000fe200000010ff */
[C---:B------:R-:W-:Y:S02]  /*f940*/  FADD.FTZ R0, -R3.reuse, R135 ;  /* 0x0000008703007221 */ /* 0x040fe40000010100 */
[----:B------:R-:W-:Y:S02]  /*f950*/  FMUL.FTZ R4, R3, c[0x0][0x2d0] ;  /* 0x0000b40003047a20 */ /* 0x000fe40000410000 */
[----:B------:R-:W-:Y:S02]  /*f960*/  FMUL.FTZ R0, R0, c[0x0][0x2d0] ;  /* 0x0000b40000007a20 */ /* 0x000fe40000410000 */
[--C-:B------:R-:W-:Y:S02]  /*f970*/  FFMA.FTZ R32, R50, c[0x0][0x2d0], -R4.reuse ;  /* 0x0000b40032207a23 */ /* 0x100fe40000010804 */
[--C-:B------:R-:W-:Y:S02]  /*f980*/  FFMA.FTZ R33, R51, c[0x0][0x2d0], -R4.reuse ;  /* 0x0000b40033217a23 */ /* 0x100fe40000010804 */
[----:B------:R-:W1:Y:S01]  /*f990*/  MUFU.EX2 R0, R0 ;  /* 0x0000000000007308 */ /* 0x000e620000000800 */
[C---:B------:R-:W-:Y:S01]  /*f9a0*/  FMUL.FTZ R13, R2.reuse, R173 ;  /* 0x000000ad020d7220 */ /* 0x040fe20000410000 */
[----:B------:R-:W-:Y:S01]  /*f9b0*/  MOV R173, R48 ;  /* 0x0000003000ad7202 */ /* 0x000fe20000000f00 */
[----:B------:R-:W-:Y:S02]  /*f9c0*/  FMUL.FTZ R48, R2, R136 ;  /* 0x0000008802307220 */ /* 0x000fe40000410000 */
[--C-:B------:R-:W-:Y:S02]  /*f9d0*/  FFMA.FTZ R28, R46, c[0x0][0x2d0], -R4.reuse ;  /* 0x0000b4002e1c7a23 */ /* 0x100fe40000010804 */
[----:B------:R-:W-:Y:S01]  /*f9e0*/  FMUL.FTZ R21, R2, R165 ;  /* 0x000000a502157220 */ /* 0x000fe20000410000 */
[----:B------:R-:W-:Y:S01]  /*f9f0*/  MOV R165, R37 ;  /* 0x0000002500a57202 */ /* 0x000fe20000000f00 */
[----:B------:R-:W-:Y:S02]  /*fa00*/  FADD.FTZ R5, R8, R5 ;  /* 0x0000000508057221 */ /* 0x000fe40000010000 */
[--C-:B------:R-:W-:Y:S02]  /*fa10*/  FFMA.FTZ R134, R10, c[0x0][0x2d0], -R4.reuse ;  /* 0x0000b4000a867a23 */ /* 0x100fe40000010804 */
[--C-:B------:R-:W-:Y:S02]  /*fa20*/  FFMA.FTZ R185, R11, c[0x0][0x2d0], -R4.reuse ;  /* 0x0000b4000bb97a23 */ /* 0x100fe40000010804 */
[--C-:B------:R-:W-:Y:S02]  /*fa30*/  FFMA.FTZ R6, R6, c[0x0][0x2d0], -R4.reuse ;  /* 0x0000b40006067a23 */ /* 0x100fe40000010804 */
[--C-:B------:R-:W-:Y:S02]  /*fa40*/  FFMA.FTZ R7, R7, c[0x0][0x2d0], -R4.reuse ;  /* 0x0000b40007077a23 */ /* 0x100fe40000010804 */
[----:B------:R-:W-:Y:S01]  /*fa50*/  FMUL.FTZ R12, R2, R172 ;  /* 0x000000ac020c7220 */ /* 0x000fe20000410000 */
[----:B------:R2:W-:Y:S01]  /*fa60*/  MUFU.EX2 R135, R6 ;  /* 0x0000000600877308 */ /* 0x0005e20000000800 */
[--C-:B------:R-:W-:Y:S02]  /*fa70*/  FFMA.FTZ R198, R22, c[0x0][0x2d0], -R4.reuse ;  /* 0x0000b40016c67a23 */ /* 0x100fe40000010804 */
[----:B------:R-:W-:Y:S02]  /*fa80*/  FADD.FTZ R192, R9, R5 ;  /* 0x0000000509c07221 */ /* 0x000fe40000010000 */
[C---:B-1----:R-:W-:Y:S02]  /*fa90*/  FMUL.FTZ R50, R0.reuse, R138 ;  /* 0x0000008a00327220 */ /* 0x042fe40000410000 */
[----:B------:R-:W-:Y:S02]  /*faa0*/  FMUL.FTZ R51, R0, R139 ;  /* 0x0000008b00337220 */ /* 0x000fe40000410000 */
[----:B------:R-:W1:Y:S01]  /*fab0*/  LDSM.16.MT88.4 R136, [R219] ;  /* 0x00000000db88783b */ /* 0x000e620000004200 */
[C---:B------:R-:W-:Y:S01]  /*fac0*/  FMUL.FTZ R9, R2.reuse, R177 ;  /* 0x000000b102097220 */ /* 0x040fe20000410000 */
[----:B------:R-:W-:Y:S01]  /*fad0*/  MOV R177, R28 ;  /* 0x0000001c00b17202 */ /* 0x000fe20000000f00 */
[----:B------:R-:W-:Y:S01]  /*fae0*/  FMUL.FTZ R28, R2, R156 ;  /* 0x0000009c021c7220 */ /* 0x000fe20000410000 */
[----:B------:R-:W-:Y:S01]  /*faf0*/  MOV R156, R165 ;  /* 0x000000a5009c7202 */ /* 0x000fe20000000f00 */
[----:B------:R-:W-:Y:S01]  /*fb00*/  FMUL.FTZ R22, R0, R166 ;  /* 0x000000a600167220 */ /* 0x000fe20000410000 */
[----:B------:R3:W4:Y:S01]  /*fb10*/  MUFU.EX2 R172, R7 ;  /* 0x0000000700ac7308 */ /* 0x0007220000000800 */
        /* <DEDUP_REMOVED lines=11> */
[----:B------:R4:W5:Y:S01]  /*fbd0*/  MUFU.EX2 R166, R185 ;  /* 0x000000b900a67308 */ /* 0x0009620000000800 */
[--C-:B------:R-:W-:Y:S02]  /*fbe0*/  FFMA.FTZ R208, R35, c[0x0][0x2d0], -R4.reuse ;  /* 0x0000b40023d07a23 */ /* 0x100fe40000010804 */
[--C-:B------:R-:W-:Y:S02]  /*fbf0*/  FFMA.FTZ R213, R38, c[0x0][0x2d0], -R4.reuse ;  /* 0x0000b40026d57a23 */ /* 0x100fe40000010804 */
[--C-:B------:R-:W-:Y:S02]  /*fc00*/  FFMA.FTZ R214, R39, c[0x0][0x2d0], -R4.reuse ;  /* 0x0000b40027d67a23 */ /* 0x100fe40000010804 */
[--C-:B------:R-:W-:Y:S02]  /*fc10*/  FFMA.FTZ R215, R42, c[0x0][0x2d0], -R4.reuse ;  /* 0x0000b4002ad77a23 */ /* 0x100fe40000010804 */
[--C-:B------:R-:W-:Y:S01]  /*fc20*/  FFMA.FTZ R252, R43, c[0x0][0x2d0], -R4.reuse ;  /* 0x0000b4002bfc7a23 */ /* 0x100fe20000010804 */
[----:B------:R-:W1:Y:S01]  /*fc30*/  MUFU.EX2 R134, R196 ;  /* 0x000000c400867308 */ /* 0x000e620000000800 */
[C---:B------:R-:W-:Y:S01]  /*fc40*/  FMUL.FTZ R5, R2.reuse, R181 ;  /* 0x000000b502057220 */ /* 0x040fe20000410000 */
[----:B------:R-:W-:Y:S01]  /*fc50*/  MOV R181, R32 ;  /* 0x0000002000b57202 */ /* 0x000fe20000000f00 */
[C---:B------:R-:W-:Y:S01]  /*fc60*/  FMUL.FTZ R8, R2.reuse, R176 ;  /* 0x000000b002087220 */ /* 0x040fe20000410000 */
[----:B------:R-:W-:Y:S01]  /*fc70*/  MOV R176, R29 ;  /* 0x0000001d00b07202 */ /* 0x000fe20000000f00 */
[----:B------:R-:W-:Y:S01]  /*fc80*/  FMUL.FTZ R29, R2, R157 ;  /* 0x0000009d021d7220 */ /* 0x000fe20000410000 */
[----:B------:R-:W-:Y:S01]  /*fc90*/  MOV R157, R187 ;  /* 0x000000bb009d7202 */ /* 0x000fe20000000f00 */
[C---:B--2---:R-:W-:Y:S02]  /*fca0*/  FMUL.FTZ R6, R0.reuse, R182 ;  /* 0x000000b600067220 */ /* 0x044fe40000410000 */
[----:B---3--:R-:W-:Y:S01]  /*fcb0*/  FMUL.FTZ R7, R0, R183 ;  /* 0x000000b700077220 */ /* 0x008fe20000410000 */
[----:B------:R-:W-:Y:S01]  /*fcc0*/  MUFU.EX2 R196, R188 ;  /* 0x000000bc00c47308 */ /* 0x000fe20000000800 */
[----:B------:R-:W-:Y:S02]  /*fcd0*/  FFMA.FTZ R197, R23, c[0x0][0x2d0], -R4 ;  /* 0x0000b40017c57a23 */ /* 0x000fe40000010804 */
[----:B------:R-:W-:Y:S01]  /*fce0*/  FMUL.FTZ R4, R2, R180 ;  /* 0x000000b402047220 */ /* 0x000fe20000410000 */
[----:B----4-:R-:W-:Y:S01]  /*fcf0*/  F2FP.BF16.PACK_AB R185, R172, R135 ;  /* 0x00000087acb9723e */ /* 0x010fe200000010ff */
[----:B------:R-:W-:Y:S01]  /*fd00*/  FMUL.FTZ R10, R0, R178 ;  /* 0x000000b2000a7220 */ /* 0x000fe20000410000 */
[----:B-----5:R-:W-:Y:S01]  /*fd10*/  F2FP.BF16.PACK_AB R187, R166, R165 ;  /* 0x000000a5a6bb723e */ /* 0x020fe200000010ff */
[C---:B------:R-:W-:Y:S01]  /*fd20*/  FMUL.FTZ R11, R0.reuse, R179 ;  /* 0x000000b3000b7220 */ /* 0x040fe20000410000 */
[----:B------:R-:W-:Y:S01]  /*fd30*/  MOV R180, R33 ;  /* 0x0000002100b47202 */ /* 0x000fe20000000f00 */
[C---:B------:R-:W-:Y:S01]  /*fd40*/  FMUL.FTZ R18, R0.reuse, R170 ;  /* 0x000000aa00127220 */ /* 0x040fe20000410000 */
[----:B------:R-:W-:Y:S01]  /*fd50*/  MUFU.EX2 R188, R176 ;  /* 0x000000b000bc7308 */ /* 0x000fe20000000800 */
[----:B------:R-:W-:Y:S02]  /*fd60*/  FMUL.FTZ R19, R0, R171 ;  /* 0x000000ab00137220 */ /* 0x000fe40000410000 */
[C---:B-1----:R-:W-:Y:S05]  /*fd70*/  HMMA.16816.F32.BF16 R4, R184.reuse, R136, R4 ;  /* 0x00000088b804723c */ /* 0x042fea0000041804 */
[----:B------:R-:W-:Y:S02]  /*fd80*/  FMUL.FTZ R20, R2, R164 ;  /* 0x000000a402147220 */ /* 0x000fe40000410000 */
[----:B------:R-:W2:Y:S01]  /*fd90*/  LDL.LU R164, [R1+0x24] ;  /* 0x0000240001a47983 */ /* 0x000ea20000300800 */
[C---:B------:R-:W-:Y:S01]  /*fda0*/  HMMA.16816.F32.BF16 R8, R184.reuse, R138, R8 ;  /* 0x0000008ab808723c */ /* 0x040fe20000041808 */
[----:B------:R-:W-:Y:S02]  /*fdb0*/  MUFU.EX2 R198, R198 ;  /* 0x000000c600c67308 */ /* 0x000fe40000000800 */
[----:B------:R-:W1:Y:S01]  /*fdc0*/  LDSM.16.MT88.4 R136, [R220] ;  /* 0x00000000dc88783b */ /* 0x000e620000004200 */
[C---:B------:R-:W-:Y:S02]  /*fdd0*/  FMUL.FTZ R14, R0.reuse, R174 ;  /* 0x000000ae000e7220 */ /* 0x040fe40000410000 */
[C---:B------:R-:W-:Y:S02]  /*fde0*/  FMUL.FTZ R15, R0.reuse, R175 ;  /* 0x000000af000f7220 */ /* 0x040fe40000410000 */
[C---:B------:R-:W-:Y:S03]  /*fdf0*/  FMUL.FTZ R26, R0.reuse, R162 ;  /* 0x000000a2001a7220 */ /* 0x040fe60000410000 */
[----:B------:R-:W-:Y:S01]  /*fe00*/  MUFU.EX2 R197, R197 ;  /* 0x000000c500c57308 */ /* 0x000fe20000000800 */
[C---:B------:R-:W-:Y:S02]  /*fe10*/  FMUL.FTZ R27, R0.reuse, R163 ;  /* 0x000000a3001b7220 */ /* 0x040fe40000410000 */
[C---:B------:R-:W-:Y:S02]  /*fe20*/  FMUL.FTZ R30, R0.reuse, R158 ;  /* 0x0000009e001e7220 */ /* 0x040fe40000410000 */
[----:B------:R-:W-:Y:S02]  /*fe30*/  FMUL.FTZ R31, R0, R159 ;  /* 0x0000009f001f7220 */ /* 0x000fe40000410000 */
[----:B------:R-:W-:Y:S02]  /*fe40*/  FMUL.FTZ R33, R2, R153 ;  /* 0x0000009902217220 */ /* 0x000fe40000410000 */
[C---:B------:R-:W-:Y:S01]  /*fe50*/  FMUL.FTZ R34, R0.reuse, R154 ;  /* 0x0000009a00227220 */ /* 0x040fe20000410000 */
[----:B------:R-:W-:Y:S01]  /*fe60*/  MUFU.EX2 R199, R199 ;  /* 0x000000c700c77308 */ /* 0x000fe20000000800 */
[----:B------:R-:W-:Y:S02]  /*fe70*/  FMUL.FTZ R35, R0, R155 ;  /* 0x0000009b00237220 */ /* 0x000fe40000410000 */
[----:B------:R-:W-:Y:S02]  /*fe80*/  FMUL.FTZ R37, R2, R149 ;  /* 0x0000009502257220 */ /* 0x000fe40000410000 */
[C---:B------:R-:W-:Y:S02]  /*fe90*/  FMUL.FTZ R38, R0.reuse, R150 ;  /* 0x0000009600267220 */ /* 0x040fe40000410000 */
[C---:B------:R-:W-:Y:S02]  /*fea0*/  FMUL.FTZ R39, R0.reuse, R151 ;  /* 0x0000009700277220 */ /* 0x040fe40000410000 */
[C---:B------:R-:W-:Y:S01]  /*feb0*/  FMUL.FTZ R42, R0.reuse, R146 ;  /* 0x00000092002a7220 */ /* 0x040fe20000410000 */
[----:B------:R-:W-:Y:S01]  /*fec0*/  MUFU.EX2 R200, R200 ;  /* 0x000000c800c87308 */ /* 0x000fe20000000800 */
[C---:B------:R-:W-:Y:S02]  /*fed0*/  FMUL.FTZ R43, R0.reuse, R147 ;  /* 0x00000093002b7220 */ /* 0x040fe40000410000 */
[C---:B------:R-:W-:Y:S02]  /*fee0*/  FMUL.FTZ R46, R0.reuse, R142 ;  /* 0x0000008e002e7220 */ /* 0x040fe40000410000 */
[----:B------:R-:W-:Y:S02]  /*fef0*/  FMUL.FTZ R47, R0, R143 ;  /* 0x0000008f002f7220 */ /* 0x000fe40000410000 */
[C---:B------:R-:W-:Y:S01]  /*ff00*/  FMUL.FTZ R16, R2.reuse, R168 ;  /* 0x000000a802107220 */ /* 0x040fe20000410000 */
[----:B------:R-:W-:Y:S01]  /*ff10*/  MOV R168, R45 ;  /* 0x0000002d00a87202 */ /* 0x000fe20000000f00 */
[C---:B------:R-:W-:Y:S01]  /*ff20*/  FMUL.FTZ R45, R2.reuse, R141 ;  /* 0x0000008d022d7220 */ /* 0x040fe20000410000 */
[----:B------:R-:W-:Y:S01]  /*ff30*/  MUFU.EX2 R206, R206 ;  /* 0x000000ce00ce7308 */ /* 0x000fe20000000800 */
[C---:B------:R-:W-:Y:S01]  /*ff40*/  FMUL.FTZ R17, R2.reuse, R169 ;  /* 0x000000a902117220 */ /* 0x040fe20000410000 */
[C---:B-1----:R-:W-:Y:S03]  /*ff50*/  HMMA.16816.F32.BF16 R12, R184.reuse, R136, R12 ;  /* 0x00000088b80c723c */ /* 0x042fe6000004180c */
[----:B------:R-:W-:Y:S01]  /*ff60*/  MOV R169, R44 ;  /* 0x0000002c00a97202 */ /* 0x000fe20000000f00 */
[----:B------:R-:W-:Y:S02]  /*ff70*/  FMUL.FTZ R44, R2, R140 ;  /* 0x0000008c022c7220 */ /* 0x000fe40000410000 */
[----:B------:R-:W-:Y:S01]  /*ff80*/  LDSM.16.MT88.4 R140, [R219+0x800] ;  /* 0x00080000db8c783b */ /* 0x000fe20000004200 */
[----:B------:R-:W-:Y:S01]  /*ff90*/  FMUL.FTZ R23, R0, R167 ;  /* 0x000000a700177220 */ /* 0x000fe20000410000 */
[C---:B------:R-:W-:Y:S01]  /*ffa0*/  HMMA.16816.F32.BF16 R16, R184.reuse, R138, R16 ;  /* 0x0000008ab810723c */ /* 0x040fe20000041810 */
[----:B------:R-:W-:Y:S03]  /*ffb0*/  MUFU.EX2 R167, R189 ;  /* 0x000000bd00a77308 */ /* 0x000fe60000000800 */
[C---:B------:R-:W-:Y:S01]  /*ffc0*/  FMUL.FTZ R24, R2.reuse, R160 ;  /* 0x000000a002187220 */ /* 0x040fe20000410000 */
[----:B------:R-:W-:Y:S01]  /*ffd0*/  MOV R160, R41 ;  /* 0x0000002900a07202 */ /* 0x000fe20000000f00 */
[----:B------:R-:W1:Y:S01]  /*ffe0*/  LDSM.16.MT88.4 R136, [R222] ;  /* 0x00000000de88783b */ /* 0x000e620000004200 */
[C---:B------:R-:W-:Y:S02]  /*fff0*/  FMUL.FTZ R41, R2.reuse, R145 ;  /* 0x0000009102297220 */ /* 0x040fe40000410000 */
[C---:B------:R-:W-:Y:S02]  /*10000*/  FMUL.FTZ R25, R2.reuse, R161 ;  /* 0x000000a102197220 */ /* 0x040fe40000410000 */
[----:B------:R3:W-:Y:S01]  /*10010*/  MUFU.EX2 R189, R177 ;  /* 0x000000b100bd7308 */ /* 0x0007e20000000800 */
[----:B------:R-:W-:Y:S01]  /*10020*/  MOV R161, R40 ;  /* 0x0000002800a17202 */ /* 0x000fe20000000f00 */
[C---:B------:R-:W-:Y:S02]  /*10030*/  FMUL.FTZ R32, R2.reuse, R152 ;  /* 0x0000009802207220 */ /* 0x040fe40000410000 */
[C---:B------:R-:W-:Y:S02]  /*10040*/  FMUL.FTZ R36, R2.reuse, R148 ;  /* 0x0000009402247220 */ /* 0x040fe40000410000 */
[C---:B------:R-:W-:Y:S02]  /*10050*/  FMUL.FTZ R40, R2.reuse, R144 ;  /* 0x0000009002287220 */ /* 0x040fe40000410000 */
[C---:B------:R-:W-:Y:S02]  /*10060*/  FMUL.FTZ R52, R2.reuse, R52 ;  /* 0x0000003402347220 */ /* 0x040fe40000410000 */
        /* <DEDUP_REMOVED lines=8> */
[----:B------:R-:W-:Y:S01]  /*100f0*/  FMUL.FTZ R59, R0, R59 ;  /* 0x0000003b003b7220 */ /* 0x000fe20000410000 */
[----:B---3--:R-:W-:Y:S01]  /*10100*/  LDSM.16.MT88.4 R176, [R219+0x2800] ;  /* 0x00280000dbb0783b */ /* 0x008fe20000004200 */
[C---:B------:R-:W-:Y:S02]  /*10110*/  FMUL.FTZ R60, R2.reuse, R60 ;  /* 0x0000003c023c7220 */ /* 0x040fe40000410000 */
[----:B------:R-:W-:Y:S02]  /*10120*/  FMUL.FTZ R61, R2, R61 ;  /* 0x0000003d023d7220 */ /* 0x000fe40000410000 */
[C---:B------:R-:W-:Y:S01]  /*10130*/  FMUL.FTZ R62, R0.reuse, R62 ;  /* 0x0000003e003e7220 */ /* 0x040fe20000410000 */
[----:B------:R-:W-:Y:S01]  /*10140*/  MUFU.EX2 R152, R210 ;  /* 0x000000d200987308 */ /* 0x000fe20000000800 */
[----:B------:R-:W-:Y:S02]  /*10150*/  FMUL.FTZ R63, R0, R63 ;  /* 0x0000003f003f7220 */ /* 0x000fe40000410000 */
[C---:B------:R-:W-:Y:S01]  /*10160*/  FMUL.FTZ R64, R2.reuse, R64 ;  /* 0x0000004002407220 */ /* 0x040fe20000410000 */
[C---:B-1----:R-:W-:Y:S03]  /*10170*/  HMMA.16816.F32.BF16 R20, R184.reuse, R136, R20 ;  /* 0x00000088b814723c */ /* 0x042fe60000041814 */
[----:B------:R-:W-:Y:S02]  /*10180*/  FMUL.FTZ R65, R2, R65 ;  /* 0x0000004102417220 */ /* 0x000fe40000410000 */
[C---:B------:R-:W-:Y:S01]  /*10190*/  FMUL.FTZ R66, R0.reuse, R66 ;  /* 0x0000004200427220 */ /* 0x040fe20000410000 */
[----:B------:R-:W-:Y:S01]  /*101a0*/  MUFU.EX2 R194, R191 ;  /* 0x000000bf00c27308 */ /* 0x000fe20000000800 */
[----:B------:R-:W-:Y:S01]  /*101b0*/  FMUL.FTZ R67, R0, R67 ;  /* 0x0000004300437220 */ /* 0x000fe20000410000 */
[C---:B------:R-:W-:Y:S01]  /*101c0*/  HMMA.16816.F32.BF16 R24, R184.reuse, R138, R24 ;  /* 0x0000008ab818723c */ /* 0x040fe20000041818 */
[----:B------:R-:W1:Y:S03]  /*101d0*/  LDSM.16.MT88.4 R136, [R221] ;  /* 0x00000000dd88783b */ /* 0x000e660000004200 */
        /* <DEDUP_REMOVED lines=69> */
[----:B------:R-:W-:Y:S01]  /*10630*/  FMUL.FTZ R129, R2, R129 ;  /* 0x0000008102817220 */ /* 0x000fe20000410000 */
[C---:B-1----:R-:W-:Y:S01]  /*10640*/  HMMA.16816.F32.BF16 R44, R184.reuse, R136, R44 ;  /* 0x00000088b82c723c */ /* 0x042fe2000004182c */
[----:B------:R-:W1:Y:S02]  /*10650*/  MUFU.EX2 R2, R195 ;  /* 0x000000c300027308 */ /* 0x000e640000000800 */
[C---:B------:R-:W-:Y:S02]  /*10660*/  FMUL.FTZ R126, R0.reuse, R126 ;  /* 0x0000007e007e7220 */ /* 0x040fe40000410000 */
[C---:B------:R-:W-:Y:S02]  /*10670*/  FMUL.FTZ R127, R0.reuse, R127 ;  /* 0x0000007f007f7220 */ /* 0x040fe40000410000 */
[C---:B------:R-:W-:Y:S01]  /*10680*/  FMUL.FTZ R130, R0.reuse, R130 ;  /* 0x0000008200827220 */ /* 0x040fe20000410000 */
[C---:B------:R-:W-:Y:S01]  /*10690*/  HMMA.16816.F32.BF16 R48, R184.reuse, R138, R48 ;  /* 0x0000008ab830723c */ /* 0x040fe20000041830 */
[----:B------:R-:W3:Y:S02]  /*106a0*/  LDSM.16.MT88.4 R136, [R222+0x3000] ;  /* 0x00300000de88783b */ /* 0x000ee40000004200 */
[----:B------:R-:W-:Y:S01]  /*106b0*/  MUFU.EX2 R195, R190 ;  /* 0x000000be00c37308 */ /* 0x000fe20000000800 */
[C---:B------:R-:W-:Y:S09]  /*106c0*/  FMUL.FTZ R131, R0.reuse, R131 ;  /* 0x0000008300837220 */ /* 0x040ff20000410000 */
[----:B------:R-:W-:Y:S01]  /*106d0*/  MUFU.EX2 R190, R252 ;  /* 0x000000fc00be7308 */ /* 0x000fe20000000800 */
[C---:B---3--:R-:W-:Y:S03]  /*106e0*/  HMMA.16816.F32.BF16 R52, R184.reuse, R136, R52 ;  /* 0x00000088b834723c */ /* 0x048fe60000041834 */
[----:B--2---:R-:W-:Y:S05]  /*106f0*/  FFMA.FTZ R164, R0, R164, R135 ;  /* 0x000000a400a47223 */ /* 0x004fea0000010087 */
[C---:B------:R-:W-:Y:S01]  /*10700*/  HMMA.16816.F32.BF16 R56, R184.reuse, R138, R56 ;  /* 0x0000008ab838723c */ /* 0x040fe20000041838 */
[----:B------:R-:W2:Y:S01]  /*10710*/  LDSM.16.MT88.4 R136, [R221+0x3000] ;  /* 0x00300000dd88783b */ /* 0x000ea20000004200 */
[----:B------:R-:W3:Y:S02]  /*10720*/  MUFU.EX2 R135, R193 ;  /* 0x000000c100877308 */ /* 0x000ee40000000800 */
[----:B------:R-:W-:Y:S04]  /*10730*/  FADD.FTZ R0, R134, R192 ;  /* 0x000000c086007221 */ /* 0x000fe80000010000 */
[----:B-1----:R-:W-:Y:S04]  /*10740*/  FADD.FTZ R0, R2, R0 ;  /* 0x0000000002007221 */ /* 0x002fe80000010000 */
[----:B------:R-:W-:Y:S01]  /*10750*/  FADD.FTZ R0, R144, R0 ;  /* 0x0000000090007221 */ /* 0x000fe20000010000 */
[----:B------:R-:W-:Y:S10]  /*10760*/  MUFU.EX2 R193, R213 ;  /* 0x000000d500c17308 */ /* 0x000ff40000000800 */
[----:B------:R-:W-:Y:S01]  /*10770*/  MUFU.EX2 R192, R214 ;  /* 0x000000d600c07308 */ /* 0x000fe20000000800 */
[C---:B---3--:R-:W-:Y:S01]  /*10780*/  FADD.FTZ R0, R135.reuse, R0 ;  /* 0x0000000087007221 */ /* 0x048fe20000010000 */
        /* <DEDUP_REMOVED lines=27> */
[----:B------:R1:W2:Y:S03]  /*10940*/  MUFU.EX2 R134, R204 ;  /* 0x000000cc00867308 */ /* 0x0002a60000000800 */
[----:B------:R-:W-:Y:S03]  /*10950*/  F2FP.BF16.PACK_AB R137, R196, R167 ;  /* 0x000000a7c489723e */ /* 0x000fe600000010ff */
[----:B------:R-:W-:Y:S02]  /*10960*/  F2FP.BF16.PACK_AB R138, R135, R144 ;  /* 0x00000090878a723e */ /* 0x000fe400000010ff */
[----:B------:R-:W3:Y:S02]  /*10970*/  LDSM.16.MT88.4 R144, [R220+0x800] ;  /* 0x00080000dc90783b */ /* 0x000ee40000004200 */
[----:B------:R-:W4:Y:S01]  /*10980*/  MUFU.EX2 R2, R203 ;  /* 0x000000cb00027308 */ /* 0x000f220000000800 */
[----:B------:R-:W-:Y:S02]  /*10990*/  F2FP.BF16.PACK_AB R139, R194, R195 ;  /* 0x000000c3c28b723e */ /* 0x000fe400000010ff */
[----:B------:R-:W-:Y:S05]  /*109a0*/  F2FP.BF16.PACK_AB R185, R188, R189 ;  /* 0x000000bdbcb9723e */ /* 0x000fea00000010ff */
[C---:B------:R-:W-:Y:S02]  /*109b0*/  HMMA.16816.F32.BF16 R4, R136.reuse, R140, R4 ;  /* 0x0000008c8804723c */ /* 0x040fe40000041804 */
[----:B------:R-:W-:Y:S03]  /*109c0*/  MUFU.EX2 R184, R168 ;  /* 0x000000a800b87308 */ /* 0x000fe60000000800 */
[----:B-1----:R-:W-:Y:S01]  /*109d0*/  MOV R204, R167 ;  /* 0x000000a700cc7202 */ /* 0x002fe20000000f00 */
[----:B--2---:R-:W-:Y:S02]  /*109e0*/  FADD.FTZ R0, R134, R0 ;  /* 0x0000000086007221 */ /* 0x004fe40000010000 */
[C---:B------:R-:W-:Y:S01]  /*109f0*/  HMMA.16816.F32.BF16 R8, R136.reuse, R142, R8 ;  /* 0x0000008e8808723c */ /* 0x040fe20000041808 */
[----:B------:R-:W1:Y:S03]  /*10a00*/  LDSM.16.MT88.4 R140, [R222+0x800] ;  /* 0x00080000de8c783b */ /* 0x000e660000004200 */
[----:B------:R-:W2:Y:S01]  /*10a10*/  MUFU.EX2 R135, R201 ;  /* 0x000000c900877308 */ /* 0x000ea20000000800 */
[----:B----4-:R-:W-:Y:S01]  /*10a20*/  FADD.FTZ R0, R2, R0 ;  /* 0x0000000002007221 */ /* 0x010fe20000010000 */
[----:B------:R-:W-:Y:S03]  /*10a30*/  MOV R203, R166 ;  /* 0x000000a600cb7202 */ /* 0x000fe60000000f00 */
        /* <DEDUP_REMOVED lines=54> */
[----:B------:R-:W4:Y:S03]  /*10da0*/  MUFU.EX2 R134, R212 ;  /* 0x000000d400867308 */ /* 0x000f260000000800 */
[C---:B-1----:R-:W-:Y:S07]  /*10db0*/  HMMA.16816.F32.BF16 R4, R136.reuse, R140, R4 ;  /* 0x0000008c8804723c */ /* 0x042fee0000041804 */
[----:B------:R-:W1:Y:S01]  /*10dc0*/  MUFU.EX2 R2, R211 ;  /* 0x000000d300027308 */ /* 0x000e620000000800 */
[C---:B------:R-:W-:Y:S01]  /*10dd0*/  HMMA.16816.F32.BF16 R8, R136.reuse, R142, R8 ;  /* 0x0000008e8808723c */ /* 0x040fe20000041808 */
[----:B------:R-:W5:Y:S07]  /*10de0*/  LDSM.16.MT88.4 R140, [R221+0x1000] ;  /* 0x00100000dd8c783b */ /* 0x000f6e0000004200 */
[C---:B--2---:R-:W-:Y:S04]  /*10df0*/  HMMA.16816.F32.BF16 R12, R136.reuse, R144, R12 ;  /* 0x00000090880c723c */ /* 0x044fe8000004180c */
[----:B----4-:R-:W-:Y:S04]  /*10e00*/  FADD.FTZ R0, R134, R0 ;  /* 0x0000000086007221 */ /* 0x010fe80000010000 */
[C---:B------:R-:W-:Y:S01]  /*10e10*/  HMMA.16816.F32.BF16 R16, R136.reuse, R146, R16 ;  /* 0x000000928810723c */ /* 0x040fe20000041810 */
[----:B------:R-:W2:Y:S03]  /*10e20*/  LDSM.16.MT88.4 R144, [R219+0x4000] ;  /* 0x00400000db90783b */ /* 0x000ea60000004200 */
[----:B-1----:R-:W-:Y:S04]  /*10e30*/  FADD.FTZ R0, R2, R0 ;  /* 0x0000000002007221 */ /* 0x002fe80000010000 */
[C---:B---3--:R-:W-:Y:S04]  /*10e40*/  HMMA.16816.F32.BF16 R20, R136.reuse, R148, R20 ;  /* 0x000000948814723c */ /* 0x048fe80000041814 */
[----:B------:R-:W-:Y:S04]  /*10e50*/  FADD.FTZ R0, R152, R0 ;  /* 0x0000000098007221 */ /* 0x000fe80000010000 */
[C---:B------:R-:W-:Y:S01]  /*10e60*/  HMMA.16816.F32.BF16 R24, R136.reuse, R150, R24 ;  /* 0x000000968818723c */ /* 0x040fe20000041818 */
[----:B------:R-:W1:Y:S03]  /*10e70*/  LDSM.16.MT88.4 R148, [R220+0x4000] ;  /* 0x00400000dc94783b */ /* 0x000e660000004200 */
[C---:B------:R-:W-:Y:S04]  /*10e80*/  FADD.FTZ R0, R135.reuse, R0 ;  /* 0x0000000087007221 */ /* 0x040fe80000010000 */
[C---:B-----5:R-:W-:Y:S08]  /*10e90*/  HMMA.16816.F32.BF16 R28, R136.reuse, R140, R28 ;  /* 0x0000008c881c723c */ /* 0x060ff0000004181c */
        /* <DEDUP_REMOVED lines=36> */
[----:B------:R-:W-:Y:S01]  /*110e0*/  HMMA.16816.F32.BF16 R128, R136, R142, R128 ;  /* 0x0000008e8880723c */ /* 0x000fe20000041880 */
[----:B------:R-:W3:Y:S06]  /*110f0*/  LDSM.16.MT88.4 R140, [R222+0x1800] ;  /* 0x00180000de8c783b */ /* 0x000eec0000004200 */
[----:B------:R-:W-:Y:S02]  /*11100*/  F2FP.BF16.PACK_AB R138, R135, R152 ;  /* 0x00000098878a723e */ /* 0x000fe400000010ff */
[----:B------:R-:W-:Y:S01]  /*11110*/  F2FP.BF16.PACK_AB R136, R2, R134 ;  /* 0x000000860288723e */ /* 0x000fe200000010ff */
[----:B------:R-:W4:Y:S01]  /*11120*/  LDSM.16.MT88.4 R152, [R221+0x1800] ;  /* 0x00180000dd98783b */ /* 0x000f220000004200 */
[----:B------:R-:W5:Y:S01]  /*11130*/  MUFU.EX2 R134, R157 ;  /* 0x0000009d00867308 */ /* 0x000f620000000800 */
[----:B------:R-:W-:Y:S02]  /*11140*/  F2FP.BF16.PACK_AB R137, R205, R206 ;  /* 0x000000cecd89723e */ /* 0x000fe400000010ff */
[----:B------:R-:W-:Y:S07]  /*11150*/  F2FP.BF16.PACK_AB R139, R208, R207 ;  /* 0x000000cfd08b723e */ /* 0x000fee00000010ff */
[C---:B--2---:R-:W-:Y:S01]  /*11160*/  HMMA.16816.F32.BF16 R4, R136.reuse, R144, R4 ;  /* 0x000000908804723c */ /* 0x044fe20000041804 */
[----:B------:R-:W-:Y:S07]  /*11170*/  MUFU.EX2 R135, R160 ;  /* 0x000000a000877308 */ /* 0x000fee0000000800 */
[C---:B------:R-:W-:Y:S01]  /*11180*/  HMMA.16816.F32.BF16 R8, R136.reuse, R146, R8 ;  /* 0x000000928808723c */ /* 0x040fe20000041808 */
[----:B------:R-:W2:Y:S02]  /*11190*/  LDSM.16.MT88.4 R144, [R219+0x4800] ;  /* 0x00480000db90783b */ /* 0x000ea40000004200 */
[----:B------:R-:W4:Y:S01]  /*111a0*/  MUFU.EX2 R2, R156 ;  /* 0x0000009c00027308 */ /* 0x000f220000000800 */
[----:B-----5:R-:W-:Y:S04]  /*111b0*/  FADD.FTZ R0, R134, R0 ;  /* 0x0000000086007221 */ /* 0x020fe80000010000 */
[C---:B-1----:R-:W-:Y:S05]  /*111c0*/  HMMA.16816.F32.BF16 R12, R136.reuse, R148, R12 ;  /* 0x00000094880c723c */ /* 0x042fea000004180c */
[----:B------:R-:W1:Y:S03]  /*111d0*/  MUFU.EX2 R156, R161 ;  /* 0x000000a1009c7308 */ /* 0x000e660000000800 */
[C---:B------:R-:W-:Y:S01]  /*111e0*/  HMMA.16816.F32.BF16 R16, R136.reuse, R150, R16 ;  /* 0x000000968810723c */ /* 0x040fe20000041810 */
[----:B------:R-:W5:Y:S07]  /*111f0*/  LDSM.16.MT88.4 R148, [R220+0x4800] ;  /* 0x00480000dc94783b */ /* 0x000f6e0000004200 */
[C---:B---3--:R-:W-:Y:S04]  /*11200*/  HMMA.16816.F32.BF16 R20, R136.reuse, R140, R20 ;  /* 0x0000008c8814723c */ /* 0x048fe80000041814 */
[----:B----4-:R-:W-:Y:S04]  /*11210*/  FADD.FTZ R0, R2, R0 ;  /* 0x0000000002007221 */ /* 0x010fe80000010000 */
[C---:B------:R-:W-:Y:S01]  /*11220*/  HMMA.16816.F32.BF16 R24, R136.reuse, R142, R24 ;  /* 0x0000008e8818723c */ /* 0x040fe20000041818 */
[----:B------:R-:W3:Y:S03]  /*11230*/  LDSM.16.MT88.4 R140, [R222+0x4800] ;  /* 0x00480000de8c783b */ /* 0x000ee60000004200 */
[----:B-1----:R-:W-:Y:S04]  /*11240*/  FADD.FTZ R0, R156, R0 ;  /* 0x000000009c007221 */ /* 0x002fe80000010000 */
[C---:B------:R-:W-:Y:S01]  /*11250*/  HMMA.16816.F32.BF16 R28, R136.reuse, R152, R28 ;  /* 0x00000098881c723c */ /* 0x040fe2000004181c */
[----:B------:R-:W-:Y:S03]  /*11260*/  LDSM.16.MT88.4 R160, [R222+0x2800] ;  /* 0x00280000dea0783b */ /* 0x000fe60000004200 */
[C---:B------:R-:W-:Y:S04]  /*11270*/  FADD.FTZ R0, R135.reuse, R0 ;  /* 0x0000000087007221 */ /* 0x040fe80000010000 */
[C---:B------:R-:W-:Y:S01]  /*11280*/  HMMA.16816.F32.BF16 R32, R136.reuse, R154, R32 ;  /* 0x0000009a8820723c */ /* 0x040fe20000041820 */
[----:B------:R-:W-:Y:S07]  /*11290*/  LDSM.16.MT88.4 R152, [R219+0x7800] ;  /* 0x00780000db98783b */ /* 0x000fee0000004200 */
[C---:B--2---:R-:W-:Y:S08]  /*112a0*/  HMMA.16816.F32.BF16 R36, R136.reuse, R144, R36 ;  /* 0x000000908824723c */ /* 0x044ff00000041824 */
[C---:B------:R-:W-:Y:S01]  /*112b0*/  HMMA.16816.F32.BF16 R40, R136.reuse, R146, R40 ;  /* 0x000000928828723c */ /* 0x040fe20000041828 */
[----:B------:R-:W1:Y:S07]  /*112c0*/  LDSM.16.MT88.4 R144, [R221+0x4800] ;  /* 0x00480000dd90783b */ /* 0x000e6e0000004200 */
[C---:B-----5:R-:W-:Y:S08]  /*112d0*/  HMMA.16816.F32.BF16 R44, R136.reuse, R148, R44 ;  /* 0x00000094882c723c */ /* 0x060ff0000004182c */
        /* <DEDUP_REMOVED lines=13> */
[----:B------:R-:W-:Y:S07]  /*113b0*/  LDSM.16.MT88.4 R148, [R222+0xa800] ;  /* 0x00a80000de94783b */ /* 0x000fee0000004200 */
[C---:B---3--:R-:W-:Y:S08]  /*113c0*/  HMMA.16816.F32.BF16 R84, R136.reuse, R140, R84 ;  /* 0x0000008c8854723c */ /* 0x048ff00000041854 */
        /* <DEDUP_REMOVED lines=19> */
[----:B------:R-:W4:Y:S01]  /*11500*/  MUFU.EX2 R2, R169 ;  /* 0x000000a900027308 */ /* 0x000f220000000800 */
[----:B------:R-:W-:Y:S01]  /*11510*/  LDSM.16.MT88.4 R156, [R220+0x5000] ;  /* 0x00500000dc9c783b */ /* 0x000fe20000004200 */
[----:B------:R-:W-:Y:S02]  /*11520*/  F2FP.BF16.PACK_AB R137, R192, R193 ;  /* 0x000000c1c089723e */ /* 0x000fe400000010ff */
[----:B------:R-:W-:Y:S06]  /*11530*/  F2FP.BF16.PACK_AB R139, R190, R191 ;  /* 0x000000bfbe8b723e */ /* 0x000fec00000010ff */
[----:B------:R-:W-:Y:S01]  /*11540*/  MUFU.EX2 R135, R181 ;  /* 0x000000b500877308 */ /* 0x000fe20000000800 */
[C---:B--2---:R-:W-:Y:S08]  /*11550*/  HMMA.16816.F32.BF16 R4, R136.reuse, R140, R4 ;  /* 0x0000008c8804723c */ /* 0x044ff00000041804 */
[C---:B------:R-:W-:Y:S01]  /*11560*/  HMMA.16816.F32.BF16 R8, R136.reuse, R142, R8 ;  /* 0x0000008e8808723c */ /* 0x040fe20000041808 */
[----:B------:R-:W2:Y:S01]  /*11570*/  LDSM.16.MT88.4 R140, [R219+0x5000] ;  /* 0x00500000db8c783b */ /* 0x000ea20000004200 */
[----:B------:R-:W5:Y:S02]  /*11580*/  MUFU.EX2 R134, R180 ;  /* 0x000000b400867308 */ /* 0x000f640000000800 */
[----:B----4-:R-:W-:Y:S04]  /*11590*/  FADD.FTZ R0, R2, R0 ;  /* 0x0000000002007221 */ /* 0x010fe80000010000 */
[C---:B------:R-:W-:Y:S01]  /*115a0*/  HMMA.16816.F32.BF16 R12, R136.reuse, R152, R12 ;  /* 0x00000098880c723c */ /* 0x040fe2000004180c */
[----:B------:R-:W-:Y:S03]  /*115b0*/  LDSM.16.MT88.4 R168, [R220+0x2800] ;  /* 0x00280000dca8783b */ /* 0x000fe60000004200 */
[C---:B------:R-:W-:Y:S01]  /*115c0*/  FADD.FTZ R0, R184.reuse, R0 ;  /* 0x00000000b8007221 */ /* 0x040fe20000010000 */
[----:B------:R-:W-:Y:S01]  /*115d0*/  F2FP.BF16.PACK_AB R184, R184, R2 ;  /* 0x00000002b8b8723e */ /* 0x000fe200000010ff */
[----:B------:R-:W-:Y:S02]  /*115e0*/  FADD.FTZ R2, R172, R164 ;  /* 0x000000a4ac027221 */ /* 0x000fe40000010000 */
[C---:B------:R-:W-:Y:S01]  /*115f0*/  HMMA.16816.F32.BF16 R16, R136.reuse, R154, R16 ;  /* 0x0000009a8810723c */ /* 0x040fe20000041810 */
[----:B------:R-:W4:Y:S03]  /*11600*/  LDSM.16.MT88.4 R152, [R222+0x5000] ;  /* 0x00500000de98783b */ /* 0x000f260000004200 */
[----:B------:R-:W-:Y:S01]  /*11610*/  FADD.FTZ R0, R186, R0 ;  /* 0x00000000ba007221 */ /* 0x000fe20000010000 */
[C---:B------:R-:W-:Y:S03]  /*11620*/  F2FP.BF16.PACK_AB R186, R132.reuse, R186 ;  /* 0x000000ba84ba723e */ /* 0x040fe600000010ff */
[C---:B---3--:R-:W-:Y:S04]  /*11630*/  HMMA.16816.F32.BF16 R20, R136.reuse, R148, R20 ;  /* 0x000000948814723c */ /* 0x048fe80000041814 */
[----:B------:R-:W-:Y:S01]  /*11640*/  FADD.FTZ R0, R132, R0 ;  /* 0x0000000084007221 */ /* 0x000fe20000010000 */
[----:B-----5:R-:W-:Y:S03]  /*11650*/  F2FP.BF16.PACK_AB R187, R134, R135 ;  /* 0x0000008786bb723e */ /* 0x020fe600000010ff */
[C---:B------:R-:W-:Y:S01]  /*11660*/  HMMA.16816.F32.BF16 R24, R136.reuse, R150, R24 ;  /* 0x000000968818723c */ /* 0x040fe20000041818 */
[----:B------:R-:W3:Y:S07]  /*11670*/  LDSM.16.MT88.4 R148, [R221+0x5000] ;  /* 0x00500000dd94783b */ /* 0x000eee0000004200 */
        /* <DEDUP_REMOVED lines=8> */
[C---:B------:R-:W-:Y:S04]  /*11700*/  HMMA.16816.F32.BF16 R44, R136.reuse, R156, R44 ;  /* 0x0000009c882c723c */ /* 0x040fe8000004182c */
[----:B------:R-:W-:Y:S04]  /*11710*/  FADD.FTZ R0, R203, R0 ;  /* 0x00000000cb007221 */ /* 0x000fe80000010000 */
[C---:B------:R-:W-:Y:S01]  /*11720*/  HMMA.16816.F32.BF16 R48, R136.reuse, R158, R48 ;  /* 0x0000009e8830723c */ /* 0x040fe20000041830 */
[----:B------:R-:W1:Y:S03]  /*11730*/  LDSM.16.MT88.4 R156, [R222+0x8000] ;  /* 0x00800000de9c783b */ /* 0x000e660000004200 */
[----:B------:R-:W-:Y:S04]  /*11740*/  FADD.FTZ R0, R204, R0 ;  /* 0x00000000cc007221 */ /* 0x000fe80000010000 */
[C---:B----4-:R-:W-:Y:S04]  /*11750*/  HMMA.16816.F32.BF16 R52, R136.reuse, R152, R52 ;  /* 0x000000988834723c */ /* 0x050fe80000041834 */
[----:B------:R-:W-:Y:S04]  /*11760*/  FADD.FTZ R0, R196, R0 ;  /* 0x00000000c4007221 */ /* 0x000fe80000010000 */
[C---:B------:R-:W-:Y:S01]  /*11770*/  HMMA.16816.F32.BF16 R56, R136.reuse, R154, R56 ;  /* 0x0000009a8838723c */ /* 0x040fe20000041838 */
[----:B------:R-:W4:Y:S03]  /*11780*/  LDSM.16.MT88.4 R152, [R221+0x8000] ;  /* 0x00800000dd98783b */ /* 0x000f260000004200 */
        /* <DEDUP_REMOVED lines=48> */
[----:B------:R-:W5:Y:S07]  /*11a90*/  LDSM.16.MT88.4 R8, [R221+0x5800] ;  /* 0x00580000dd08783b */ /* 0x000f6e0000004200 */
        /* <DEDUP_REMOVED lines=8> */
[C---:B----4-:R-:W-:Y:S08]  /*11b20*/  HMMA.16816.F32.BF16 R156, R184.reuse, R152, R28 ;  /* 0x00000098b89c723c */ /* 0x050ff0000004181c */
        /* <DEDUP_REMOVED lines=8> */
[C---:B-----5:R-:W-:Y:S08]  /*11bb0*/  HMMA.16816.F32.BF16 R60, R184.reuse, R8, R60 ;  /* 0x00000008b83c723c */ /* 0x060ff0000004183c */
[C---:B------:R-:W-:Y:S01]  /*11bc0*/  HMMA.16816.F32.BF16 R64, R184.reuse, R10, R64 ;  /* 0x0000000ab840723c */ /* 0x040fe20000041840 */
[----:B------:R-:W2:Y:S07]  /*11bd0*/  LDSM.16.MT88.4 R8, [R220+0xb800] ;  /* 0x00b80000dc08783b */ /* 0x000eae0000004200 */
[C---:B------:R-:W-:Y:S08]  /*11be0*/  HMMA.16816.F32.BF16 R68, R184.reuse, R12, R68 ;  /* 0x0000000cb844723c */ /* 0x040ff00000041844 */
[C---:B------:R-:W-:Y:S01]  /*11bf0*/  HMMA.16816.F32.BF16 R72, R184.reuse, R14, R72 ;  /* 0x0000000eb848723c */ /* 0x040fe20000041848 */
[----:B------:R-:W3:Y:S07]  /*11c00*/  LDSM.16.MT88.4 R12, [R222+0xb800] ;  /* 0x00b80000de0c783b */ /* 0x000eee0000004200 */
[C---:B------:R-:W-:Y:S01]  /*11c10*/  HMMA.16816.F32.BF16 R76, R184.reuse, R16, R76 ;  /* 0x00000010b84c723c */ /* 0x040fe2000004184c */
[----:B------:R-:W4:Y:S04]  /*11c20*/  LDL R17, [R1+0x2c] ;  /* 0x00002c0001117983 */ /* 0x000f280000100800 */
[----:B------:R-:W5:Y:S03]  /*11c30*/  LDL.LU R16, [R1+0x8] ;  /* 0x0000080001107983 */ /* 0x000f660000300800 */
        /* <DEDUP_REMOVED lines=14> */
[----:B------:R-:W-:Y:S04]  /*11d20*/  HMMA.16816.F32.BF16 R128, R184, R6, R128 ;  /* 0x00000006b880723c */ /* 0x000fe80000041880 */
[C---:B-----5:R-:W-:Y:S02]  /*11d30*/  IADD3 R0, R16.reuse, -0x1, RZ ;  /* 0xffffffff10007810 */ /* 0x060fe40007ffe0ff */
[----:B----4-:R-:W-:Y:S03]  /*11d40*/  ISETP.GT.AND P0, PT, R16, R17, PT ;  /* 0x000000111000720c */ /* 0x010fe60003f04270 */
[----:B------:R1:W-:Y:S04]  /*11d50*/  STL [R1+0x8], R0 ;  /* 0x0000080001007387 */ /* 0x0003e80000100800 */
[----:B------:R1:W-:Y:S06]  /*11d60*/  STL [R1+0x24], R2 ;  /* 0x0000240201007387 */ /* 0x0003ec0000100800 */
[----:B-1----:R-:W-:-:S05]  /*11d70*/  @P0 BRA `(.L_x_2717) ;  /* 0xffffb46000000947 */ /* 0x002fca000383ffff */
.L_x_2710:
[----:B------:R-:W-:Y:S05]  /*11d80*/  BRA.DIV ~URZ, `(.L_x_2718) ;  /* 0x000055e27f007947 */ /* 0x000fea000b800000 */
[----:B------:R-:W2:Y:S04]  /*11d90*/  LDL R0, [R1+0x14] ;  /* 0x0000140001007983 */ /* 0x000ea80000100800 */
[----:B--2---:R1:W2:Y:S02]  /*11da0*/  SHFL.BFLY PT, R4, R0, 0x2, 0x1f ;  /* 0x0c401f0000047f89 */ /* 0x0042a400000e0000 */
.L_x_2752:
        /* <DEDUP_REMOVED lines=9> */
.L_x_2753:
        /* <DEDUP_REMOVED lines=149> */
.L_x_2679:
[----:B--2---:R-:W2:Y:S04]  /*12790*/  LDL.LU R2, [R1+0x70] ;  /* 0x0000700001027983 */ /* 0x004ea80000300800 */
[----:B------:R-:W3:Y:S04]  /*127a0*/  S2R R6, SR_TID.X ;  /* 0x0000000000067919 */ /* 0x000ee80000002100 */
[----:B------:R4:W5:Y:S01]  /*127b0*/  LDL R7, [R1+0x78] ;  /* 0x0000780001077983 */ /* 0x0009620000100800 */
[----:B------:R-:W-:Y:S01]  /*127c0*/  BSSY B0, `(.L_x_2720) ;  /* 0x0000014000007945 */ /* 0x000fe20003800000 */
[----:B---3--:R-:W-:-:S02]  /*127d0*/  LOP3.LUT P0, RZ, R6, 0xff, RZ, 0xc0, !PT ;  /* 0x000000ff06ff7812 */ /* 0x008fc4000780c0ff */
[----:B--2---:R-:W-:-:S11]  /*127e0*/  LOP3.LUT R2, R2, 0xfffffffd, RZ, 0xc0, !PT ;  /* 0xfffffffd02027812 */ /* 0x004fd600078ec0ff */
[----:B------:R-:W-:-:S05]  /*127f0*/  @P0 LOP3.LUT R2, R2, 0x2, RZ, 0xfc, !PT ;  /* 0x0000000202020812 */ /* 0x000fca00078efcff */
[----:B------:R4:W-:Y:S01]  /*12800*/  STL [R1+0x70], R2 ;  /* 0x0000700201007387 */ /* 0x0009e20000100800 */
[----:B------:R-:W-:Y:S05]  /*12810*/  @P0 BRA `(.L_x_2721) ;  /* 0x000000e000000947 */ /* 0x000fea0003800000 */
[----:B------:R-:W2:Y:S01]  /*12820*/  S2R R4, SR_LANEID ;  /* 0x0000000000047919 */ /* 0x000ea20000000000 */
[----:B------:R-:W-:Y:S01]  /*12830*/  VOTEU.ANY UR4, UPT, PT ;  /* 0x0000000000047886 */ /* 0x000fe200038e0100 */
[----:B-1----:R-:W-:Y:S01]  /*12840*/  IMAD.MOV.U32 R5, RZ, RZ, c[0x0][0x584] ;  /* 0x00016100ff057624 */ /* 0x002fe200078e00ff */
[----:B------:R-:W2:Y:S08]  /*12850*/  FLO.U32 R3, UR4 ;  /* 0x0000000400037d00 */ /* 0x000eb000080e0000 */
[----:B----4-:R-:W1:Y:S01]  /*12860*/  POPC R2, UR4 ;  /* 0x0000000400027d09 */ /* 0x010e620008000000 */
[----:B--2---:R-:W-:Y:S01]  /*12870*/  ISETP.EQ.U32.AND P0, PT, R3, R4, PT ;  /* 0x000000040300720c */ /* 0x004fe20003f02070 */
[----:B------:R-:W-:-:S12]  /*12880*/  IMAD.MOV.U32 R4, RZ, RZ, c[0x0][0x580] ;  /* 0x00016000ff047624 */ /* 0x000fd800078e00ff */
[----:B-1----:R1:W2:Y:S04]  /*12890*/  @P0 ATOMG.E.ADD.STRONG.GPU PT, R2, [R4.64], R2 ;  /* 0x00000002040209a8 */ /* 0x0022a800081ee1c6 */
[----:B-1----:R-:W1:Y:S04]  /*128a0*/  S2R R4, SR_LTMASK ;  /* 0x0000000000047919 */ /* 0x002e680000003900 */
[----:B--2---:R1:W2:Y:S02]  /*128b0*/  SHFL.IDX PT, R3, R2, R3, 0x1f ;  /* 0x00001f0302037589 */ /* 0x0042a400000e0000 */
[----:B-1----:R-:W-:-:S06]  /*128c0*/  LOP3.LUT R2, R4, UR4, RZ, 0xc0, !PT ;  /* 0x0000000404027c12 */ /* 0x002fcc000f8ec0ff */
[----:B------:R-:W2:Y:S02]  /*128d0*/  POPC R2, R2 ;  /* 0x0000000200027309 */ /* 0x000ea40000000000 */
[----:B--2--5:R-:W-:-:S05]  /*128e0*/  IADD3 R7, R3, c[0x0][0xc], R2 ;  /* 0x0000030003077a10 */ /* 0x024fca0007ffe002 */
[----:B------:R1:W-:Y:S02]  /*128f0*/  STL [R1+0x78], R7 ;  /* 0x0000780701007387 */ /* 0x0003e40000100800 */
.L_x_2721:
[----:B------:R-:W-:Y:S05]  /*12900*/  BSYNC B0 ;  /* 0x0000000000007941 */ /* 0x000fea0003800000 */
.L_x_2720:
        /* <DEDUP_REMOVED lines=9> */
[----:B----4-:R-:W-:Y:S01]  /*129a0*/  SHF.R.S32.HI R2, RZ, 0x1f, R6 ;  /* 0x0000001fff027819 */ /* 0x010fe20000011406 */
[----:B------:R-:W-:-:S03]  /*129b0*/  IMAD.MOV.U32 R3, RZ, RZ, 0x1f ;  /* 0x0000001fff037424 */ /* 0x000fc600078e00ff */
[----:B------:R-:W-:-:S04]  /*129c0*/  LEA.HI R2, R2, R6, RZ, 0x7 ;  /* 0x0000000602027211 */ /* 0x000fc800078f38ff */
[----:B------:R-:W-:-:S05]  /*129d0*/  SHF.R.S32.HI R2, RZ, 0x7, R2 ;  /* 0x00000007ff027819 */ /* 0x000fca0000011402 */
[----:B------:R-:W-:Y:S01]  /*129e0*/  IMAD.MOV.U32 R0, RZ, RZ, R2 ;  /* 0x000000ffff007224 */ /* 0x000fe200078e0002 */
[----:B------:R-:W-:Y:S02]  /*129f0*/  MOV R2, 0x12a10 ;  /* 0x00012a1000027802 */ /* 0x000fe40000000f00 */
[----:B-12---:R-:W-:Y:S05]  /*12a00*/  CALL.REL.NOINC `($__internal_44_$__cuda_sm70_shflsync_idx_p) ;  /* 0x00004b9000007944 */ /* 0x006fea0003c00000 */
.L_x_2724:
[----:B-1---5:R-:W2:Y:S04]  /*12a10*/  LDL R5, [R1+0x184] ;  /* 0x0001840001057983 */ /* 0x022ea80000100800 */
[----:B------:R-:W3:Y:S04]  /*12a20*/  LDL.LU R18, [R1+0x68] ;  /* 0x0000680001127983 */ /* 0x000ee80000300800 */
[----:B----4-:R-:W4:Y:S04]  /*12a30*/  LDL.LU R16, [R1+0x64] ;  /* 0x0000640001107983 */ /* 0x010f280000300800 */
[----:B------:R-:W2:Y:S04]  /*12a40*/  LDL.LU R15, [R1+0x6c] ;  /* 0x00006c00010f7983 */ /* 0x000ea80000300800 */
[----:B------:R-:W2:Y:S01]  /*12a50*/  LDL.LU R17, [R1+0x74] ;  /* 0x0000740001117983 */ /* 0x000ea20000300800 */
[----:B------:R-:W-:-:S03]  /*12a60*/  MOV R4, 0x1 ;  /* 0x0000000100047802 */ /* 0x000fc60000000f00 */
        /* <DEDUP_REMOVED lines=59> */
[----:B------:R1:W5:Y:S01]  /*12e20*/  LDL R19, [R1+0x84] ;  /* 0x0000840001137983 */ /* 0x0003620000100800 */
[----:B---3--:R-:W-:Y:S01]  /*12e30*/  SHF.R.S32.HI R7, RZ, 0x1f, R18 ;  /* 0x0000001fff077819 */ /* 0x008fe20000011412 */
[----:B------:R-:W-:Y:S01]  /*12e40*/  IMAD.WIDE.U32 R2, R18, c[0x0][0x4d0], RZ ;  /* 0x0001340012027a25 */ /* 0x000fe200078e00ff */
[----:B----4-:R-:W-:-:S03]  /*12e50*/  SHF.R.S32.HI R10, RZ, 0x1f, R16 ;  /* 0x0000001fff0a7819 */ /* 0x010fc60000011410 */
[----:B------:R-:W-:Y:S01]  /*12e60*/  IMAD R0, R7, c[0x0][0x4d0], RZ ;  /* 0x0001340007007a24 */ /* 0x000fe200078e02ff */
[----:B--2---:R-:W-:-:S03]  /*12e70*/  SHF.R.S32.HI R11, RZ, 0x1f, R15 ;  /* 0x0000001fff0b7819 */ /* 0x004fc6000001140f */
[----:B------:R-:W-:Y:S02]  /*12e80*/  IMAD R0, R18, c[0x0][0x4d4], R0 ;  /* 0x0001350012007a24 */ /* 0x000fe400078e0200 */
[----:B------:R-:W-:-:S03]  /*12e90*/  IMAD.IADD R6, R5, 0x1, R17 ;  /* 0x0000000105067824 */ /* 0x000fc600078e0211 */
[----:B------:R-:W-:Y:S01]  /*12ea0*/  IADD3 R3, R3, R0, RZ ;  /* 0x0000000003037210 */ /* 0x000fe20007ffe0ff */
[----:B------:R-:W-:Y:S02]  /*12eb0*/  IMAD R0, R10, c[0x0][0x4d8], RZ ;  /* 0x000136000a007a24 */ /* 0x000fe400078e02ff */
[----:B------:R-:W-:-:S04]  /*12ec0*/  @P0 IMAD.HI.U32 R5, R6, c[0x0][0x4ec], RZ ;  /* 0x00013b0006050a27 */ /* 0x000fc800078e00ff */
[C---:B------:R-:W-:Y:S01]  /*12ed0*/  IMAD R4, R16.reuse, c[0x0][0x4dc], R0 ;  /* 0x0001370010047a24 */ /* 0x040fe200078e0200 */
[----:B------:R-:W-:Y:S01]  /*12ee0*/  MOV R0, R6 ;  /* 0x0000000600007202 */ /* 0x000fe20000000f00 */
[----:B------:R-:W-:Y:S01]  /*12ef0*/  IMAD.WIDE.U32 R2, R16, c[0x0][0x4d8], R2 ;  /* 0x0001360010027a25 */ /* 0x000fe200078e0002 */
[----:B------:R-:W-:-:S03]  /*12f00*/  @P0 SHF.R.U32.HI R0, RZ, c[0x0][0x4f0], R5 ;  /* 0x00013c00ff000a19 */ /* 0x000fc60000011605 */
[----:B------:R-:W-:Y:S01]  /*12f10*/  IMAD.IADD R3, R3, 0x1, R4 ;  /* 0x0000000103037824 */ /* 0x000fe200078e0204 */
[----:B------:R-:W-:Y:S01]  /*12f20*/  SHF.R.S32.HI R5, RZ, 0x1f, R0 ;  /* 0x0000001fff057819 */ /* 0x000fe20000011400 */
[----:B------:R-:W-:Y:S02]  /*12f30*/  IMAD R4, R11, c[0x0][0x4e0], RZ ;  /* 0x000138000b047a24 */ /* 0x000fe400078e02ff */
[----:B------:R-:W-:-:S04]  /*12f40*/  IMAD.WIDE.U32 R2, R15, c[0x0][0x4e0], R2 ;  /* 0x000138000f027a25 */ /* 0x000fc800078e0002 */
[----:B------:R-:W-:Y:S01]  /*12f50*/  IMAD R4, R15, c[0x0][0x4e4], R4 ;  /* 0x000139000f047a24 */ /* 0x000fe200078e0204 */
[----:B------:R-:W-:Y:S01]  /*12f60*/  IADD3 R8, P1, R0, R2, RZ ;  /* 0x0000000200087210 */ /* 0x000fe20007f3e0ff */
[----:B------:R-:W-:-:S03]  /*12f70*/  IMAD R2, R7, c[0x0][0x438], RZ ;  /* 0x00010e0007027a24 */ /* 0x000fc600078e02ff */
[----:B------:R-:W-:Y:S01]  /*12f80*/  IADD3.X R9, R5, R3, R4, P1, !PT ;  /* 0x0000000305097210 */ /* 0x000fe20000ffe404 */
[C---:B------:R-:W-:Y:S02]  /*12f90*/  IMAD R4, R18.reuse, c[0x0][0x43c], R2 ;  /* 0x00010f0012047a24 */ /* 0x040fe400078e0202 */
[----:B------:R-:W-:-:S04]  /*12fa0*/  IMAD.WIDE.U32 R2, R18, c[0x0][0x438], RZ ;  /* 0x00010e0012027a25 */ /* 0x000fc800078e00ff */
[----:B------:R-:W-:Y:S01]  /*12fb0*/  IMAD R5, R10, c[0x0][0x440], RZ ;  /* 0x000110000a057a24 */ /* 0x000fe200078e02ff */
[----:B------:R-:W-:Y:S01]  /*12fc0*/  IADD3 R3, R3, R4, RZ ;  /* 0x0000000403037210 */ /* 0x000fe20007ffe0ff */
[----:B------:R-:W2:Y:S01]  /*12fd0*/  S2R R18, SR_TID.X ;  /* 0x0000000000127919 */ /* 0x000ea20000002100 */
[----:B------:R-:W-:Y:S01]  /*12fe0*/  IADD3 R4, -R0, RZ, RZ ;  /* 0x000000ff00047210 */ /* 0x000fe20007ffe1ff */
[C---:B------:R-:W-:Y:S02]  /*12ff0*/  IMAD R7, R16.reuse, c[0x0][0x444], R5 ;  /* 0x0001110010077a24 */ /* 0x040fe400078e0205 */
[----:B------:R-:W-:Y:S02]  /*13000*/  IMAD.WIDE.U32 R2, R16, c[0x0][0x440], R2 ;  /* 0x0001100010027a25 */ /* 0x000fe400078e0002 */
[----:B------:R-:W3:Y:S02]  /*13010*/  LDL R16, [R1+0x18c] ;  /* 0x00018c0001107983 */ /* 0x000ee40000100800 */
[----:B------:R-:W-:Y:S01]  /*13020*/  IMAD R4, R4, c[0x0][0x4e8], R6 ;  /* 0x00013a0004047a24 */ /* 0x000fe200078e0206 */
[----:B------:R-:W-:Y:S01]  /*13030*/  IADD3 R3, R3, R7, RZ ;  /* 0x0000000703037210 */ /* 0x000fe20007ffe0ff */
[----:B------:R-:W-:-:S03]  /*13040*/  @P0 IMAD.HI.U32 R5, R6, c[0x0][0x4ec], RZ ;  /* 0x00013b0006050a27 */ /* 0x000fc600078e00ff */
[----:B------:R-:W-:Y:S01]  /*13050*/  SHF.R.S32.HI R10, RZ, 0x1f, R4 ;  /* 0x0000001fff0a7819 */ /* 0x000fe20000011404 */
[----:B------:R-:W-:Y:S02]  /*13060*/  IMAD R7, R11, c[0x0][0x448], RZ ;  /* 0x000112000b077a24 */ /* 0x000fe400078e02ff */
[----:B------:R-:W-:Y:S01]  /*13070*/  IMAD.MOV.U32 R0, RZ, RZ, R6 ;  /* 0x000000ffff007224 */ /* 0x000fe200078e0006 */
[----:B------:R-:W-:Y:S01]  /*13080*/  @P0 SHF.R.U32.HI R0, RZ, c[0x0][0x4f0], R5 ;  /* 0x00013c00ff000a19 */ /* 0x000fe20000011605 */
[C---:B------:R-:W-:Y:S02]  /*13090*/  IMAD R11, R15.reuse, c[0x0][0x44c], R7 ;  /* 0x000113000f0b7a24 */ /* 0x040fe400078e0207 */
[----:B------:R-:W-:Y:S01]  /*130a0*/  IMAD.WIDE.U32 R2, R15, c[0x0][0x448], R2 ;  /* 0x000112000f027a25 */ /* 0x000fe200078e0002 */
[----:B--2---:R-:W-:-:S03]  /*130b0*/  SHF.R.S32.HI R15, RZ, 0x1f, R18 ;  /* 0x0000001fff0f7819 */ /* 0x004fc60000011412 */
[----:B------:R-:W-:Y:S01]  /*130c0*/  IMAD R5, R10, c[0x0][0x4c8], RZ ;  /* 0x000132000a057a24 */ /* 0x000fe200078e02ff */
[----:B------:R-:W-:-:S03]  /*130d0*/  LEA.HI R15, R15, R18, RZ, 0x5 ;  /* 0x000000120f0f7211 */ /* 0x000fc600078f28ff */
[C---:B------:R-:W-:Y:S01]  /*130e0*/  IMAD R7, R4.reuse, c[0x0][0x4cc], R5 ;  /* 0x0001330004077a24 */ /* 0x040fe200078e0205 */
[----:B------:R-:W-:Y:S01]  /*130f0*/  SHF.R.S32.HI R10, RZ, 0x1f, R0 ;  /* 0x0000001fff0a7819 */ /* 0x000fe20000011400 */
[----:B------:R-:W-:Y:S01]  /*13100*/  IMAD.WIDE.U32 R4, R4, c[0x0][0x4c8], R8 ;  /* 0x0001320004047a25 */ /* 0x000fe200078e0008 */
[----:B------:R-:W-:-:S03]  /*13110*/  LOP3.LUT R15, R15, 0xffffffe0, RZ, 0xc0, !PT ;  /* 0xffffffe00f0f7812 */ /* 0x000fc600078ec0ff */
[----:B------:R-:W-:Y:S01]  /*13120*/  IMAD.IADD R3, R3, 0x1, R11 ;  /* 0x0000000103037824 */ /* 0x000fe200078e020b */
[----:B------:R-:W-:Y:S01]  /*13130*/  IADD3 R7, R5, R7, RZ ;  /* 0x0000000705077210 */ /* 0x000fe20007ffe0ff */
[----:B------:R-:W-:Y:S01]  /*13140*/  IMAD R5, R10, c[0x0][0x430], RZ ;  /* 0x00010c000a057a24 */ /* 0x000fe200078e02ff */
[----:B------:R-:W-:Y:S02]  /*13150*/  LEA R9, P0, R4, c[0x0][0x4a8], 0x2 ;  /* 0x00012a0004097a11 */ /* 0x000fe400078010ff */
[----:B------:R-:W-:Y:S01]  /*13160*/  IADD3 R15, -R15, R18, RZ ;  /* 0x000000120f0f7210 */ /* 0x000fe20007ffe1ff */
[C---:B------:R-:W-:Y:S01]  /*13170*/  IMAD R10, R0.reuse, c[0x0][0x434], R5 ;  /* 0x00010d00000a7a24 */ /* 0x040fe200078e0205 */
[C---:B------:R-:W-:Y:S01]  /*13180*/  IADD3 R8, -R0.reuse, RZ, RZ ;  /* 0x000000ff00087210 */ /* 0x040fe20007ffe1ff */
[----:B------:R-:W-:Y:S01]  /*13190*/  IMAD.WIDE.U32 R2, R0, c[0x0][0x430], R2 ;  /* 0x00010c0000027a25 */ /* 0x000fe200078e0002 */
[----:B------:R-:W-:Y:S01]  /*131a0*/  LEA.HI.X R7, R4, c[0x0][0x4ac], R7, 0x2, P0 ;  /* 0x00012b0004077a11 */ /* 0x000fe200000f1407 */
[----:B------:R1:W5:Y:S01]  /*131b0*/  LDL R18, [R1+0x10c] ;  /* 0x00010c0001127983 */ /* 0x0003620000100800 */
[----:B------:R-:W-:-:S03]  /*131c0*/  LOP3.LUT P0, RZ, R15, 0x3, RZ, 0xc0, !PT ;  /* 0x000000030fff7812 */ /* 0x000fc6000780c0ff */
[----:B------:R1:W5:Y:S01]  /*131d0*/  LDL R15, [R1+0x7c] ;  /* 0x00007c00010f7983 */ /* 0x0003620000100800 */
[----:B---3--:R-:W-:-:S03]  /*131e0*/  IADD3 R0, R16, R17, RZ ;  /* 0x0000001110007210 */ /* 0x008fc60007ffe0ff */
[----:B------:R1:W5:Y:S04]  /*131f0*/  LDL R17, [R1+0x80] ;  /* 0x0000800001117983 */ /* 0x0003680000100800 */
[----:B------:R1:W5:Y:S01]  /*13200*/  LDL R16, [R1+0x108] ;  /* 0x0001080001107983 */ /* 0x0003620000100800 */
[----:B------:R-:W-:-:S03]  /*13210*/  IMAD R8, R8, c[0x0][0x4e8], R6 ;  /* 0x00013a0008087a24 */ /* 0x000fc600078e0206 */
[----:B------:R-:W-:Y:S04]  /*13220*/  SHFL.IDX PT, R4, R9, RZ, 0x1c1f ;  /* 0x001c1fff09047589 */ /* 0x000fe800000e0000 */
[----:B------:R2:W-:Y:S01]  /*13230*/  SHFL.IDX PT, R6, R9, 0x1, 0x1c1f ;  /* 0x003c1f0009067f89 */ /* 0x0005e200000e0000 */
[----:B------:R-:W-:Y:S01]  /*13240*/  IMAD.IADD R3, R3, 0x1, R10 ;  /* 0x0000000103037824 */ /* 0x000fe200078e020a */
[----:B------:R-:W-:Y:S02]  /*13250*/  ULDC UR5, c[0x0][0x4e8] ;  /* 0x00013a0000057ab9 */ /* 0x000fe40000000800 */
[----:B------:R-:W3:Y:S01]  /*13260*/  SHFL.IDX PT, R5, R7, RZ, 0x1c1f ;  /* 0x001c1fff07057589 */ /* 0x000ee200000e0000 */
[----:B------:R-:W-:-:S03]  /*13270*/  ULDC UR4, c[0x0][0x388] ;  /* 0x0000e20000047ab9 */ /* 0x000fc60000000800 */
[----:B------:R-:W4:Y:S01]  /*13280*/  SHFL.IDX PT, R7, R7, 0x1, 0x1c1f ;  /* 0x003c1f0007077f89 */ /* 0x000f2200000e0000 */
[----:B------:R-:W-:Y:S01]  /*13290*/  UIMAD UR4, UR5, UR4, URZ ;  /* 0x00000004050472a4 */ /* 0x000fe2000f8e023f */
[----:B------:R-:W-:Y:S01]  /*132a0*/  IMAD.WIDE.U32 R2, R8, c[0x0][0x428], R2 ;  /* 0x00010a0008027a25 */ /* 0x000fe200078e0002 */
[----:B--2---:R-:W-:-:S05]  /*132b0*/  SHF.R.S32.HI R9, RZ, 0x1f, R8 ;  /* 0x0000001fff097819 */ /* 0x004fca0000011408 */
[----:B------:R-:W-:Y:S01]  /*132c0*/  IMAD R10, R9, c[0x0][0x428], RZ ;  /* 0x00010a00090a7a24 */ /* 0x000fe200078e02ff */
[----:B------:R-:W-:-:S03]  /*132d0*/  IADD3 R9, R0, 0x8, RZ ;  /* 0x0000000800097810 */ /* 0x000fc60007ffe0ff */
[----:B------:R-:W-:Y:S01]  /*132e0*/  IMAD R10, R8, c[0x0][0x42c], R10 ;  /* 0x00010b00080a7a24 */ /* 0x000fe200078e020a */
[----:B------:R-:W-:Y:S02]  /*132f0*/  ISETP.GE.OR P2, PT, R0, UR4, P0 ;  /* 0x0000000400007c0c */ /* 0x000fe40008746670 */
[----:B------:R-:W-:Y:S02]  /*13300*/  ISETP.GE.OR P1, PT, R9, UR4, P0 ;  /* 0x0000000409007c0c */ /* 0x000fe40008726670 */
[----:B------:R-:W-:Y:S02]  /*13310*/  IADD3 R3, R3, R10, RZ ;  /* 0x0000000a03037210 */ /* 0x000fe40007ffe0ff */
[----:B------:R-:W-:-:S04]  /*13320*/  LEA R11, P0, R2, c[0x0][0x400], 0x2 ;  /* 0x00010000020b7a11 */ /* 0x000fc800078010ff */
[----:B------:R-:W-:Y:S02]  /*13330*/  LEA.HI.X R10, R2, c[0x0][0x404], R3, 0x2, P0 ;  /* 0x00010100020a7a11 */ /* 0x000fe400000f1403 */
[----:B------:R-:W-:Y:S01]  /*13340*/  ISETP.GE.AND P0, PT, R0, UR4, PT ;  /* 0x0000000400007c0c */ /* 0x000fe2000bf06270 */
[----:B---3--:R1:W-:Y:S01]  /*13350*/  @!P2 ST.E [R4.64], R13 ;  /* 0x0000000d0400a985 */ /* 0x0083e2000c101906 */
[----:B------:R-:W-:Y:S03]  /*13360*/  BSSY B0, `(.L_x_2725) ;  /* 0x0000086000007945 */ /* 0x000fe60003800000 */
[----:B----4-:R1:W-:Y:S01]  /*13370*/  @!P1 ST.E [R6.64], R12 ;  /* 0x0000000c06009985 */ /* 0x0103e2000c101906 */
[----:B------:R-:W-:-:S03]  /*13380*/  ISETP.GE.AND P1, PT, R9, UR4, PT ;  /* 0x0000000409007c0c */ /* 0x000fc6000bf26270 */
[----:B------:R1:W2:Y:S01]  /*13390*/  SHFL.IDX PT, R2, R11, RZ, 0x1c1f ;  /* 0x001c1fff0b027589 */ /* 0x0002a200000e0000 */
        /* <DEDUP_REMOVED lines=130> */
.L_x_2726:
[----:B------:R-:W-:Y:S05]  /*13bc0*/  BSYNC B0 ;  /* 0x0000000000007941 */ /* 0x000fea0003800000 */
.L_x_2725:
[----:B------:R-:W-:Y:S01]  /*13bd0*/  ISETP.NE.AND P0, PT, R0, RZ, PT ;  /* 0x000000ff0000720c */ /* 0x000fe20003f05270 */
[----:B---3--:R3:W4:Y:S04]  /*13be0*/  SHFL.IDX PT, R3, R10, 0x1, 0x1c1f ;  /* 0x003c1f000a037f89 */ /* 0x00872800000e0000 */
[----:B--2---:R3:W2:Y:S08]  /*13bf0*/  SHFL.IDX PT, R2, R11, 0x1, 0x1c1f ;  /* 0x003c1f000b027f89 */ /* 0x0046b000000e0000 */
        /* <DEDUP_REMOVED lines=130> */
.L_x_2723:
[----:B------:R-:W2:Y:S02]  /*14420*/  S2R R4, SR_TID.X ;  /* 0x0000000000047919 */ /* 0x000ea40000002100 */
[----:B--2---:R-:W-:-:S13]  /*14430*/  ISETP.GT.AND P0, PT, R4, 0x7f, PT ;  /* 0x0000007f0400780c */ /* 0x004fda0003f04270 */
[----:B------:R-:W-:Y:S05]  /*14440*/  @P0 BRA `(.L_x_2727) ;  /* 0x0000029000000947 */ /* 0x000fea0003800000 */
[----:B------:R-:W2:Y:S01]  /*14450*/  LDL.LU R3, [R1+0x74] ;  /* 0x0000740001037983 */ /* 0x000ea20000300800 */
[----:B----4-:R-:W-:-:S05]  /*14460*/  MOV R2, c[0x0][0x4e8] ;  /* 0x00013a0000027a02 */ /* 0x010fca0000000f00 */
        /* <DEDUP_REMOVED lines=39> */
.L_x_2727:
[----:B------:R-:W-:Y:S05]  /*146e0*/  BSYNC B1 ;  /* 0x0000000000017941 */ /* 0x000fea0003800000 */
.L_x_2722:
[----:B-1-3--:R-:W3:Y:S02]  /*146f0*/  LDL R0, [R1+0x188] ;  /* 0x0001880001007983 */ /* 0x00aee40000100800 */
[----:B---3--:R-:W-:-:S13]  /*14700*/  ISETP.NE.AND P0, PT, R0, RZ, PT ;  /* 0x000000ff0000720c */ /* 0x008fda0003f05270 */
[----:B------:R-:W-:Y:S01]  /*14710*/  @P0 WARPSYNC 0xffffffff ;  /* 0xffffffff00000948 */ /* 0x000fe20003800000 */
[----:B------:R-:W-:Y:S06]  /*14720*/  @P0 BAR.SYNC.DEFER_BLOCKING 0x5, 0x100 ;  /* 0x0144000000000b1d */ /* 0x000fec0000010000 */
[----:B------:R-:W1:Y:S04]  /*14730*/  @P0 LDS R0, [0x28100] ;  /* 0x02810000ff000984 */ /* 0x000e680000000800 */
[----:B-1----:R1:W-:Y:S04]  /*14740*/  @P0 STL [R1+0x78], R0 ;  /* 0x0000780001000387 */ /* 0x0023e80000100800 */
[----:B------:R-:W-:Y:S06]  /*14750*/  @P0 BAR.ARV 0x4, 0x100 ;  /* 0x0104000000000b1d */ /* 0x000fec0000002000 */
[----:B------:R-:W-:Y:S05]  /*14760*/  @P0 BRA `(.L_x_2728) ;  /* 0x0000009000000947 */ /* 0x000fea0003800000 */
[----:B------:R-:W-:Y:S05]  /*14770*/  BRA.DIV ~URZ, `(.L_x_2729) ;  /* 0x00002d627f007947 */ /* 0x000fea000b800000 */
[----:B-1----:R1:W3:Y:S02]  /*14780*/  SHFL.IDX PT, R0, R14, RZ, 0x1f ;  /* 0x00001fff0e007589 */ /* 0x0022e400000e0000 */
.L_x_2754:
[----:B--2-4-:R-:W2:Y:S01]  /*14790*/  S2R R2, SR_TID.X ;  /* 0x0000000000027919 */ /* 0x014ea20000002100 */
[----:B------:R-:W-:Y:S03]  /*147a0*/  WARPSYNC 0xffffffff ;  /* 0xffffffff00007948 */ /* 0x000fe60003800000 */
[----:B------:R-:W-:Y:S06]  /*147b0*/  BAR.SYNC.DEFER_BLOCKING 0x4, 0x100 ;  /* 0x0104000000007b1d */ /* 0x000fec0000010000 */
[----:B---3--:R3:W-:Y:S01]  /*147c0*/  STL [R1+0x78], R0 ;  /* 0x0000780001007387 */ /* 0x0087e20000100800 */
[----:B--2---:R-:W-:-:S13]  /*147d0*/  LOP3.LUT P0, RZ, R2, 0xff, RZ, 0xc0, !PT ;  /* 0x000000ff02ff7812 */ /* 0x004fda000780c0ff */
[----:B------:R3:W-:Y:S04]  /*147e0*/  @!P0 STS [0x28100], R14 ;  /* 0x0281000eff008388 */ /* 0x0007e80000000800 */
[----:B------:R-:W-:Y:S06]  /*147f0*/  BAR.ARV 0x5, 0x100 ;  /* 0x0144000000007b1d */ /* 0x000fec0000002000 */
.L_x_2728:
[----:B-1-3--:R-:W3:Y:S02]  /*14800*/  LDL R0, [R1+0x78] ;  /* 0x0000780001007983 */ /* 0x00aee40000100800 */
[----:B---3--:R-:W-:-:S13]  /*14810*/  ISETP.GE.AND P0, PT, R0, c[0x0][0x538], PT ;  /* 0x00014e0000007a0c */ /* 0x008fda0003f06270 */
[----:B--2-45:R-:W-:Y:S01]  /*14820*/  @P0 CALL.REL.NOINC `(.L_x_2730) ;  /* 0x0000001000000944 */ /* 0x034fe20003c00000 */
[----:B------:R-:W-:Y:S05]  /*14830*/  BRA `(.L_x_2731) ;  /* 0xfffec68000007947 */ /* 0x000fea000383ffff */
.L_x_2730:
[----:B------:R-:W-:Y:S05]  /*14840*/  EXIT ;  /* 0x000000000000794d */ /* 0x000fea0003800000 */
.L_x_2680:
[----:B------:R2:W-:Y:S01]  /*14850*/  STL [R1+0x10], RZ ;  /* 0x000010ff01007387 */ /* 0x0005e20000100800 */
[----:B------:R-:W-:Y:S01]  /*14860*/  IMAD.MOV.U32 R0, RZ, RZ, R5 ;  /* 0x000000ffff007224 */ /* 0x000fe200078e0005 */
[----:B------:R-:W-:Y:S02]  /*14870*/  MOV R3, 0x181f ;  /* 0x0000181f00037802 */ /* 0x000fe40000000f00 */
[----:B------:R-:W-:Y:S02]  /*14880*/  MOV R2, 0x148a0 ;  /* 0x000148a000027802 */ /* 0x000fe40000000f00 */
[----:B-12--5:R-:W-:Y:S05]  /*14890*/  CALL.REL.NOINC `($__internal_44_$__cuda_sm70_shflsync_idx_p) ;  /* 0x00002d0000007944 */ /* 0x026fea0003c00000 */
[----:B-----5:R-:W-:Y:S01]  /*148a0*/  MOV R4, R0 ;  /* 0x0000000000047202 */ /* 0x020fe20000000f00 */
[----:B-1----:R-:W-:Y:S05]  /*148b0*/  BRA `(.L_x_2732) ;  /* 0xfffed51000007947 */ /* 0x002fea000383ffff */
.L_x_2681:
[----:B------:R4:W-:Y:S01]  /*148c0*/  STL [R1+0x10], RZ ;  /* 0x000010ff01007387 */ /* 0x0009e20000100800 */
[----:B------:R-:W-:Y:S01]  /*148d0*/  IMAD.MOV.U32 R0, RZ, RZ, R13 ;  /* 0x000000ffff007224 */ /* 0x000fe200078e000d */
[----:B------:R-:W-:Y:S02]  /*148e0*/  MOV R3, 0x181f ;  /* 0x0000181f00037802 */ /* 0x000fe40000000f00 */
[----:B------:R-:W-:Y:S02]  /*148f0*/  MOV R2, 0x14910 ;  /* 0x0001491000027802 */ /* 0x000fe40000000f00 */
[----:B-12345:R-:W-:Y:S05]  /*14900*/  CALL.REL.NOINC `($__internal_44_$__cuda_sm70_shflsync_idx_p) ;  /* 0x00002c9000007944 */ /* 0x03efea0003c00000 */
[----:B-1---5:R-:W-:Y:S05]  /*14910*/  BRA `(.L_x_2733) ;  /* 0xfffed4d000007947 */ /* 0x022fea000383ffff */
.L_x_2684:
[----:B-1----:R-:W-:Y:S01]  /*14920*/  MOV R2, 0x1 ;  /* 0x0000000100027802 */ /* 0x002fe20000000f00 */
[----:B------:R-:W-:-:S02]  /*14930*/  IMAD.MOV.U32 R0, RZ, RZ, R5 ;  /* 0x000000ffff007224 */ /* 0x000fc400078e0005 */
[----:B------:R-:W-:Y:S02]  /*14940*/  IMAD.MOV.U32 R3, RZ, RZ, 0x181f ;  /* 0x0000181fff037424 */ /* 0x000fe400078e00ff */
[----:B------:R1:W-:Y:S02]  /*14950*/  STL [R1+0x10], R2 ;  /* 0x0000100201007387 */ /* 0x0003e40000100800 */
[----:B-1----:R-:W-:Y:S02]  /*14960*/  MOV R2, 0x14980 ;  /* 0x0001498000027802 */ /* 0x002fe40000000f00 */
[----:B---3-5:R-:W-:Y:S05]  /*14970*/  CALL.REL.NOINC `($__internal_44_$__cuda_sm70_shflsync_idx_p) ;  /* 0x00002c2000007944 */ /* 0x028fea0003c00000 */
[----:B------:R-:W-:Y:S01]  /*14980*/  MOV R2, 0x1 ;  /* 0x0000000100027802 */ /* 0x000fe20000000f00 */
[----:B-----5:R-:W-:Y:S01]  /*14990*/  IMAD.MOV.U32 R4, RZ, RZ, R0 ;  /* 0x000000ffff047224 */ /* 0x020fe200078e0000 */
[----:B------:R-:W-:Y:S01]  /*149a0*/  MOV R3, 0x181f ;  /* 0x0000181f00037802 */ /* 0x000fe20000000f00 */
[----:B------:R-:W-:Y:S02]  /*149b0*/  IMAD.MOV.U32 R0, RZ, RZ, R13 ;  /* 0x000000ffff007224 */ /* 0x000fe400078e000d */
[----:B------:R2:W-:Y:S02]  /*149c0*/  STL [R1+0x10], R2 ;  /* 0x0000100201007387 */ /* 0x0005e40000100800 */
[----:B--2---:R-:W-:-:S02]  /*149d0*/  MOV R2, 0x149f0 ;  /* 0x000149f000027802 */ /* 0x004fc40000000f00 */
[----:B-1----:R-:W-:Y:S05]  /*149e0*/  CALL.REL.NOINC `($__internal_44_$__cuda_sm70_shflsync_idx_p) ;  /* 0x00002bb000007944 */ /* 0x002fea0003c00000 */
[----:B-1---5:R-:W-:Y:S05]  /*149f0*/  BRA `(.L_x_2734) ;  /* 0xfffed65000007947 */ /* 0x022fea000383ffff */
.L_x_2687:
[----:B-1----:R-:W-:Y:S01]  /*14a00*/  MOV R2, 0x2 ;  /* 0x0000000200027802 */ /* 0x002fe20000000f00 */
[----:B----4-:R-:W-:-:S02]  /*14a10*/  IMAD.MOV.U32 R0, RZ, RZ, R5 ;  /* 0x000000ffff007224 */ /* 0x010fc400078e0005 */
[----:B------:R-:W-:Y:S02]  /*14a20*/  IMAD.MOV.U32 R3, RZ, RZ, 0x181f ;  /* 0x0000181fff037424 */ /* 0x000fe400078e00ff */
[----:B------:R1:W-:Y:S02]  /*14a30*/  STL [R1+0x10], R2 ;  /* 0x0000100201007387 */ /* 0x0003e40000100800 */
[----:B-1----:R-:W-:Y:S02]  /*14a40*/  MOV R2, 0x14a60 ;  /* 0x00014a6000027802 */ /* 0x002fe40000000f00 */
[----:B--23-5:R-:W-:Y:S05]  /*14a50*/  CALL.REL.NOINC `($__internal_44_$__cuda_sm70_shflsync_idx_p) ;  /* 0x00002b4000007944 */ /* 0x02cfea0003c00000 */
[----:B-----5:R-:W-:Y:S01]  /*14a60*/  MOV R4, R0 ;  /* 0x0000000000047202 */ /* 0x020fe20000000f00 */
[----:B-1----:R-:W-:Y:S05]  /*14a70*/  BRA `(.L_x_2735) ;  /* 0xfffed7b000007947 */ /* 0x002fea000383ffff */
.L_x_2688:
[----:B-1----:R-:W-:Y:S01]  /*14a80*/  MOV R2, 0x2 ;  /* 0x0000000200027802 */ /* 0x002fe20000000f00 */
[----:B----4-:R-:W-:Y:S02]  /*14a90*/  IMAD.MOV.U32 R0, RZ, RZ, R13 ;  /* 0x000000ffff007224 */ /* 0x010fe400078e000d */
[----:B------:R-:W-:Y:S02]  /*14aa0*/  IMAD.MOV.U32 R3, RZ, RZ, 0x181f ;  /* 0x0000181fff037424 */ /* 0x000fe400078e00ff */
[----:B------:R1:W-:Y:S02]  /*14ab0*/  STL [R1+0x10], R2 ;  /* 0x0000100201007387 */ /* 0x0003e40000100800 */
[----:B-1----:R-:W-:-:S02]  /*14ac0*/  MOV R2, 0x14ae0 ;  /* 0x00014ae000027802 */ /* 0x002fc40000000f00 */
[----:B--23-5:R-:W-:Y:S05]  /*14ad0*/  CALL.REL.NOINC `($__internal_44_$__cuda_sm70_shflsync_idx_p) ;  /* 0x00002ac000007944 */ /* 0x02cfea0003c00000 */
[----:B-1---5:R-:W-:Y:S05]  /*14ae0*/  BRA `(.L_x_2736) ;  /* 0xfffed76000007947 */ /* 0x022fea000383ffff */
.L_x_2691:
[----:B-1----:R-:W-:Y:S01]  /*14af0*/  MOV R2, 0x3 ;  /* 0x0000000300027802 */ /* 0x002fe20000000f00 */
[----:B--2---:R-:W-:-:S02]  /*14b00*/  IMAD.MOV.U32 R0, RZ, RZ, R5 ;  /* 0x000000ffff007224 */ /* 0x004fc400078e0005 */
[----:B------:R-:W-:Y:S02]  /*14b10*/  IMAD.MOV.U32 R3, RZ, RZ, 0x181f ;  /* 0x0000181fff037424 */ /* 0x000fe400078e00ff */
[----:B------:R1:W-:Y:S02]  /*14b20*/  STL [R1+0x10], R2 ;  /* 0x0000100201007387 */ /* 0x0003e40000100800 */
[----:B-1----:R-:W-:Y:S02]  /*14b30*/  MOV R2, 0x14b50 ;  /* 0x00014b5000027802 */ /* 0x002fe40000000f00 */
[----:B---345:R-:W-:Y:S05]  /*14b40*/  CALL.REL.NOINC `($__internal_44_$__cuda_sm70_shflsync_idx_p) ;  /* 0x00002a5000007944 */ /* 0x038fea0003c00000 */
        /* <DEDUP_REMOVED lines=8> */
.L_x_2694:
[----:B------:R2:W-:Y:S01]  /*14bd0*/  STL [R1+0x10], RZ ;  /* 0x000010ff01007387 */ /* 0x0005e20000100800 */
[----:B------:R-:W-:Y:S01]  /*14be0*/  IMAD.MOV.U32 R0, RZ, RZ, R5 ;  /* 0x000000ffff007224 */ /* 0x000fe200078e0005 */
[----:B------:R-:W-:-:S02]  /*14bf0*/  MOV R3, 0x181f ;  /* 0x0000181f00037802 */ /* 0x000fc40000000f00 */
[----:B------:R-:W-:Y:S02]  /*14c00*/  MOV R2, 0x14c20 ;  /* 0x00014c2000027802 */ /* 0x000fe40000000f00 */
[----:B-12---:R-:W-:Y:S05]  /*14c10*/  CALL.REL.NOINC `($__internal_44_$__cuda_sm70_shflsync_idx_p) ;  /* 0x0000298000007944 */ /* 0x006fea0003c00000 */
[----:B-----5:R-:W-:Y:S01]  /*14c20*/  MOV R4, R0 ;  /* 0x0000000000047202 */ /* 0x020fe20000000f00 */
[----:B-1----:R-:W-:Y:S05]  /*14c30*/  BRA `(.L_x_2738) ;  /* 0xfffefe9000007947 */ /* 0x002fea000383ffff */
.L_x_2695:
[----:B------:R4:W-:Y:S01]  /*14c40*/  STL [R1+0x10], RZ ;  /* 0x000010ff01007387 */ /* 0x0009e20000100800 */
[----:B------:R-:W-:Y:S01]  /*14c50*/  IMAD.MOV.U32 R0, RZ, RZ, R22 ;  /* 0x000000ffff007224 */ /* 0x000fe200078e0016 */
[----:B------:R-:W-:Y:S02]  /*14c60*/  MOV R3, 0x181f ;  /* 0x0000181f00037802 */ /* 0x000fe40000000f00 */
[----:B------:R-:W-:Y:S02]  /*14c70*/  MOV R2, 0x14c90 ;  /* 0x00014c9000027802 */ /* 0x000fe40000000f00 */
[----:B-1234-:R-:W-:Y:S05]  /*14c80*/  CALL.REL.NOINC `($__internal_44_$__cuda_sm70_shflsync_idx_p) ;  /* 0x0000291000007944 */ /* 0x01efea0003c00000 */
[----:B------:R-:W2:Y:S04]  /*14c90*/  LDL R2, [R1] ;  /* 0x0000000001027983 */ /* 0x000ea80000100800 */
[----:B------:R-:W3:Y:S04]  /*14ca0*/  LDL R14, [R1+0x20] ;  /* 0x00002000010e7983 */ /* 0x000ee80000100800 */
[----:B------:R-:W4:Y:S04]  /*14cb0*/  LDL R13, [R1+0x1c] ;  /* 0x00001c00010d7983 */ /* 0x000f280000100800 */
[----:B------:R-:W4:Y:S01]  /*14cc0*/  LDL R12, [R1+0x18] ;  /* 0x00001800010c7983 */ /* 0x000f220000100800 */
[----:B------:R-:W-:-:S02]  /*14cd0*/  IADD3 R10, P1, R0, R140, RZ ;  /* 0x0000008c000a7210 */ /* 0x000fc40007f3e0ff */
[C---:B------:R-:W-:Y:S02]  /*14ce0*/  IADD3 R8, P0, R0.reuse, R141, RZ ;  /* 0x0000008d00087210 */ /* 0x040fe40007f1e0ff */
[----:B------:R-:W-:Y:S01]  /*14cf0*/  IADD3 R6, P5, R0, R142, RZ ;  /* 0x0000008e00067210 */ /* 0x000fe20007fbe0ff */
[C---:B-----5:R-:W-:Y:S02]  /*14d00*/  IMAD.X R11, R4.reuse, 0x1, R132, P1 ;  /* 0x00000001040b7824 */ /* 0x060fe400008e0684 */
[C---:B------:R-:W-:Y:S02]  /*14d10*/  IMAD.X R9, R4.reuse, 0x1, R133, P0 ;  /* 0x0000000104097824 */ /* 0x040fe400000e0685 */
[----:B------:R-:W-:Y:S01]  /*14d20*/  IMAD.X R7, R4, 0x1, R134, P5 ;  /* 0x0000000104077824 */ /* 0x000fe200028e0686 */
[----:B--2---:R-:W-:Y:S02]  /*14d30*/  ISETP.GE.AND P3, PT, R2, c[0x0][0x1d4], PT ;  /* 0x0000750002007a0c */ /* 0x004fe40003f66270 */
[----:B------:R-:W-:Y:S01]  /*14d40*/  IADD3 R2, P4, R0, R143, RZ ;  /* 0x0000008f00027210 */ /* 0x000fe20007f9e0ff */
[----:B------:R-:W-:Y:S01]  /*14d50*/  IMAD.MOV.U32 R0, RZ, RZ, R5 ;  /* 0x000000ffff007224 */ /* 0x000fe200078e0005 */
[----:B---3--:R-:W-:-:S03]  /*14d60*/  ISETP.GE.AND P2, PT, R14, c[0x0][0x1d4], PT ;  /* 0x000075000e007a0c */ /* 0x008fc60003f46270 */
[----:B------:R-:W-:Y:S01]  /*14d70*/  IMAD.X R3, R4, 0x1, R135, P4 ;  /* 0x0000000104037824 */ /* 0x000fe200020e0687 */
[----:B----4-:R-:W-:Y:S02]  /*14d80*/  ISETP.GE.AND P1, PT, R13, c[0x0][0x1d4], PT ;  /* 0x000075000d007a0c */ /* 0x010fe40003f26270 */
[----:B------:R-:W-:Y:S02]  /*14d90*/  SEL R14, RZ, 0x10, P2 ;  /* 0x00000010ff0e7807 */ /* 0x000fe40001000000 */
[----:B------:R-:W-:Y:S01]  /*14da0*/  ISETP.GE.AND P0, PT, R12, c[0x0][0x1d4], PT ;  /* 0x000075000c007a0c */ /* 0x000fe20003f06270 */
[----:B------:R-:W-:Y:S01]  /*14db0*/  @!PT LDS RZ, [RZ] ;  /* 0x00000000fffff984 */ /* 0x000fe20000000800 */
[----:B------:R-:W-:Y:S01]  /*14dc0*/  @!PT LDS RZ, [RZ] ;  /* 0x00000000fffff984 */ /* 0x000fe20000000800 */
[----:B------:R-:W-:Y:S01]  /*14dd0*/  @!PT LDS RZ, [RZ] ;  /* 0x00000000fffff984 */ /* 0x000fe20000000800 */
[----:B------:R2:W-:Y:S01]  /*14de0*/  LDGSTS.E.BYPASS.LTC128B.128 [R251+0xc100], [R10.64], !P3 ;  /* 0x0c1000000afb7fae */ /* 0x0005e2000d901d46 */
[----:B------:R-:W-:Y:S02]  /*14df0*/  SEL R13, RZ, 0x10, P1 ;  /* 0x00000010ff0d7807 */ /* 0x000fe40000800000 */
[----:B------:R-:W-:Y:S01]  /*14e00*/  SEL R12, RZ, 0x10, P0 ;  /* 0x00000010ff0c7807 */ /* 0x000fe20000000000 */
[----:B------:R2:W-:Y:S04]  /*14e10*/  LDGSTS.E.BYPASS.LTC128B.128 [R251+0xf100], [R8.64], !P2 ;  /* 0x0f10000008fb7fae */ /* 0x0005e8000d101d46 */
[----:B------:R3:W-:Y:S04]  /*14e20*/  LDGSTS.E.BYPASS.LTC128B.128 [R251+0x12100], [R6.64], !P1 ;  /* 0x1210000006fb7fae */ /* 0x0007e8000c901d46 */
[----:B------:R4:W-:Y:S01]  /*14e30*/  LDGSTS.E.BYPASS.LTC128B.128 [R251+0x15100], [R2.64], !P0 ;  /* 0x1510000002fb7fae */ /* 0x0009e2000c101d46 */
[----:B---3--:R-:W-:Y:S01]  /*14e40*/  SEL R7, RZ, 0x10, P3 ;  /* 0x00000010ff077807 */ /* 0x008fe20001800000 */
[----:B----4-:R-:W-:-:S02]  /*14e50*/  IMAD.MOV.U32 R2, RZ, RZ, 0x1 ;  /* 0x00000001ff027424 */ /* 0x010fc400078e00ff */
[----:B------:R-:W-:-:S03]  /*14e60*/  IMAD.MOV.U32 R3, RZ, RZ, 0x181f ;  /* 0x0000181fff037424 */ /* 0x000fc600078e00ff */
[----:B------:R3:W-:Y:S02]  /*14e70*/  STL [R1+0x10], R2 ;  /* 0x0000100201007387 */ /* 0x0007e40000100800 */
[----:B---3--:R-:W-:Y:S02]  /*14e80*/  MOV R2, 0x14ea0 ;  /* 0x00014ea000027802 */ /* 0x008fe40000000f00 */
[----:B-12---:R-:W-:Y:S05]  /*14e90*/  CALL.REL.NOINC `($__internal_44_$__cuda_sm70_shflsync_idx_p) ;  /* 0x0000270000007944 */ /* 0x006fea0003c00000 */
[----:B------:R-:W-:Y:S01]  /*14ea0*/  MOV R2, 0x1 ;  /* 0x0000000100027802 */ /* 0x000fe20000000f00 */
[----:B-----5:R-:W-:Y:S01]  /*14eb0*/  IMAD.MOV.U32 R4, RZ, RZ, R0 ;  /* 0x000000ffff047224 */ /* 0x020fe200078e0000 */
[----:B------:R-:W-:Y:S01]  /*14ec0*/  MOV R3, 0x181f ;  /* 0x0000181f00037802 */ /* 0x000fe20000000f00 */
[----:B------:R-:W-:Y:S02]  /*14ed0*/  IMAD.MOV.U32 R0, RZ, RZ, R22 ;  /* 0x000000ffff007224 */ /* 0x000fe400078e0016 */
[----:B------:R2:W-:Y:S02]  /*14ee0*/  STL [R1+0x10], R2 ;  /* 0x0000100201007387 */ /* 0x0005e40000100800 */
[----:B--2---:R-:W-:Y:S02]  /*14ef0*/  MOV R2, 0x14f10 ;  /* 0x00014f1000027802 */ /* 0x004fe40000000f00 */
[----:B-1----:R-:W-:Y:S05]  /*14f00*/  CALL.REL.NOINC `($__internal_44_$__cuda_sm70_shflsync_idx_p) ;  /* 0x0000269000007944 */ /* 0x002fea0003c00000 */
[C---:B------:R-:W-:Y:S02]  /*14f10*/  IADD3 R2, -R7.reuse, 0x10, RZ ;  /* 0x0000001007027810 */ /* 0x040fe40007ffe1ff */
[----:B------:R-:W-:-:S02]  /*14f20*/  ISETP.NE.U32.AND P2, PT, R7, RZ, PT ;  /* 0x000000ff0700720c */ /* 0x000fc40003f45070 */
[----:B------:R-:W-:Y:S02]  /*14f30*/  LOP3.LUT R2, R2, 0xf, RZ, 0xc0, !PT ;  /* 0x0000000f02027812 */ /* 0x000fe400078ec0ff */
[----:B------:R-:W-:Y:S02]  /*14f40*/  IADD3 R8, -R13, 0x10, RZ ;  /* 0x000000100d087810 */ /* 0x000fe40007ffe1ff */
[----:B------:R-:W-:Y:S02]  /*14f50*/  IADD3 R2, P1, P0, R2, R0, R140 ;  /* 0x0000000002027210 */ /* 0x000fe4000783e08c */
[----:B------:R-:W-:Y:S02]  /*14f60*/  LOP3.LUT R8, R8, 0xf, RZ, 0xc0, !PT ;  /* 0x0000000f08087812 */ /* 0x000fe400078ec0ff */
[----:B-----5:R-:W-:Y:S02]  /*14f70*/  IADD3.X R3, RZ, R4, R132, P1, P0 ;  /* 0x00000004ff037210 */ /* 0x020fe40000fe0484 */
[----:B------:R-:W-:-:S02]  /*14f80*/  IADD3 R6, -R12, 0x10, RZ ;  /* 0x000000100c067810 */ /* 0x000fc40007ffe1ff */
[----:B------:R-:W-:Y:S01]  /*14f90*/  ISETP.NE.U32.AND P3, PT, R13, RZ, PT ;  /* 0x000000ff0d00720c */ /* 0x000fe20003f65070 */
[----:B------:R-:W-:Y:S01]  /*14fa0*/  @!PT LDS RZ, [RZ] ;  /* 0x00000000fffff984 */ /* 0x000fe20000000800 */
[----:B------:R-:W-:Y:S01]  /*14fb0*/  @!PT LDS RZ, [RZ] ;  /* 0x00000000fffff984 */ /* 0x000fe20000000800 */
[----:B------:R-:W-:Y:S01]  /*14fc0*/  @!PT LDS RZ, [RZ] ;  /* 0x00000000fffff984 */ /* 0x000fe20000000800 */
[----:B------:R2:W-:Y:S01]  /*14fd0*/  LDGSTS.E.BYPASS.LTC128B.128.ZFILL [R251+0xd100], [R2.64], P2 ;  /* 0x0d10000002fb7fae */ /* 0x0005e20009141d46 */
[C---:B------:R-:W-:Y:S02]  /*14fe0*/  ISETP.NE.U32.AND P2, PT, R14.reuse, RZ, PT ;  /* 0x000000ff0e00720c */ /* 0x040fe40003f45070 */
[----:B--2---:R-:W-:-:S04]  /*14ff0*/  IADD3 R2, -R14, 0x10, RZ ;  /* 0x000000100e027810 */ /* 0x004fc80007ffe1ff */
[----:B------:R-:W-:-:S04]  /*15000*/  LOP3.LUT R2, R2, 0xf, RZ, 0xc0, !PT ;  /* 0x0000000f02027812 */ /* 0x000fc800078ec0ff */
[----:B------:R-:W-:-:S04]  /*15010*/  IADD3 R2, P1, P0, R2, R0, R141 ;  /* 0x0000000002027210 */ /* 0x000fc8000783e08d */
[----:B------:R-:W-:Y:S02]  /*15020*/  IADD3.X R3, RZ, R4, R133, P1, P0 ;  /* 0x00000004ff037210 */ /* 0x000fe40000fe0485 */
[----:B------:R-:W-:-:S03]  /*15030*/  IADD3 R8, P1, P0, R8, R0, R142 ;  /* 0x0000000008087210 */ /* 0x000fc6000783e08e */
[----:B------:R2:W-:Y:S01]  /*15040*/  LDGSTS.E.BYPASS.LTC128B.128.ZFILL [R251+0x10100], [R2.64], P2 ;  /* 0x1010000002fb7fae */ /* 0x0005e20009141d46 */
[----:B------:R-:W-:Y:S02]  /*15050*/  ISETP.NE.U32.AND P2, PT, R12, RZ, PT ;  /* 0x000000ff0c00720c */ /* 0x000fe40003f45070 */
[----:B------:R-:W-:-:S05]  /*15060*/  IADD3.X R9, RZ, R4, R134, P1, P0 ;  /* 0x00000004ff097210 */ /* 0x000fca0000fe0486 */
[----:B------:R3:W-:Y:S01]  /*15070*/  LDGSTS.E.BYPASS.LTC128B.128.ZFILL [R251+0x13100], [R8.64], P3 ;  /* 0x1310000008fb7fae */ /* 0x0007e20009941d46 */
[----:B--2---:R-:W-:-:S04]  /*15080*/  LOP3.LUT R2, R6, 0xf, RZ, 0xc0, !PT ;  /* 0x0000000f06027812 */ /* 0x004fc800078ec0ff */
[----:B------:R-:W-:Y:S01]  /*15090*/  IADD3 R2, P1, P0, R2, R0, R143 ;  /* 0x0000000002027210 */ /* 0x000fe2000783e08f */
[----:B------:R-:W-:-:S03]  /*150a0*/  IMAD.MOV.U32 R0, RZ, RZ, R5 ;  /* 0x000000ffff007224 */ /* 0x000fc600078e0005 */
[----:B------:R-:W-:-:S05]  /*150b0*/  IADD3.X R3, RZ, R4, R135, P1, P0 ;  /* 0x00000004ff037210 */ /* 0x000fca0000fe0487 */
[----:B------:R2:W-:Y:S02]  /*150c0*/  LDGSTS.E.BYPASS.LTC128B.128.ZFILL [R251+0x16100], [R2.64], P2 ;  /* 0x1610000002fb7fae */ /* 0x0005e40009141d46 */
[----:B--2---:R-:W-:Y:S02]  /*150d0*/  IMAD.MOV.U32 R2, RZ, RZ, 0x2 ;  /* 0x00000002ff027424 */ /* 0x004fe400078e00ff */
[----:B------:R-:W-:-:S03]  /*150e0*/  IMAD.MOV.U32 R3, RZ, RZ, 0x181f ;  /* 0x0000181fff037424 */ /* 0x000fc600078e00ff */
[----:B------:R2:W-:Y:S02]  /*150f0*/  STL [R1+0x10], R2 ;  /* 0x0000100201007387 */ /* 0x0005e40000100800 */
[----:B--2---:R-:W-:Y:S02]  /*15100*/  MOV R2, 0x15120 ;  /* 0x0001512000027802 */ /* 0x004fe40000000f00 */
[----:B-1-3--:R-:W-:Y:S05]  /*15110*/  CALL.REL.NOINC `($__internal_44_$__cuda_sm70_shflsync_idx_p) ;  /* 0x0000248000007944 */ /* 0x00afea0003c00000 */
[----:B------:R-:W-:Y:S01]  /*15120*/  MOV R2, 0x2 ;  /* 0x0000000200027802 */ /* 0x000fe20000000f00 */
[----:B-----5:R-:W-:Y:S01]  /*15130*/  IMAD.MOV.U32 R4, RZ, RZ, R0 ;  /* 0x000000ffff047224 */ /* 0x020fe200078e0000 */
[----:B------:R-:W-:Y:S01]  /*15140*/  MOV R3, 0x181f ;  /* 0x0000181f00037802 */ /* 0x000fe20000000f00 */
[----:B------:R-:W-:Y:S02]  /*15150*/  IMAD.MOV.U32 R0, RZ, RZ, R22 ;  /* 0x000000ffff007224 */ /* 0x000fe400078e0016 */
[----:B------:R2:W-:Y:S02]  /*15160*/  STL [R1+0x10], R2 ;  /* 0x0000100201007387 */ /* 0x0005e40000100800 */
[----:B--2---:R-:W-:Y:S02]  /*15170*/  MOV R2, 0x15190 ;  /* 0x0001519000027802 */ /* 0x004fe40000000f00 */
[----:B-1----:R-:W-:Y:S05]  /*15180*/  CALL.REL.NOINC `($__internal_44_$__cuda_sm70_shflsync_idx_p) ;  /* 0x0000241000007944 */ /* 0x002fea0003c00000 */
[----:B-1---5:R-:W-:Y:S05]  /*15190*/  BRA `(.L_x_2739) ;  /* 0xfffefbd000007947 */ /* 0x022fea000383ffff */
.L_x_2696:
[----:B------:R1:W-:Y:S01]  /*151a0*/  STL [R1+0x10], RZ ;  /* 0x000010ff01007387 */ /* 0x0003e20000100800 */
[----:B------:R-:W-:Y:S01]  /*151b0*/  IMAD.MOV.U32 R0, RZ, RZ, R4 ;  /* 0x000000ffff007224 */ /* 0x000fe200078e0004 */
[----:B------:R-:W-:-:S02]  /*151c0*/  MOV R3, 0x1c1f ;  /* 0x00001c1f00037802 */ /* 0x000fc40000000f00 */
[----:B------:R-:W-:Y:S02]  /*151d0*/  MOV R2, 0x151f0 ;  /* 0x000151f000027802 */ /* 0x000fe40000000f00 */
[----:B-1----:R-:W-:Y:S05]  /*151e0*/  CALL.REL.NOINC `($__internal_44_$__cuda_sm70_shflsync_idx_p) ;  /* 0x000023b000007944 */ /* 0x002fea0003c00000 */
[----:B-1---5:R-:W-:Y:S05]  /*151f0*/  BRA `(.L_x_2740) ;  /* 0xfffefe3000007947 */ /* 0x022fea000383ffff */
.L_x_2697:
[----:B------:R-:W-:Y:S01]  /*15200*/  MOV R2, 0x1 ;  /* 0x0000000100027802 */ /* 0x000fe20000000f00 */
[----:B------:R-:W-:Y:S02]  /*15210*/  IMAD.MOV.U32 R0, RZ, RZ, R4 ;  /* 0x000000ffff007224 */ /* 0x000fe400078e0004 */
[----:B------:R-:W-:Y:S02]  /*15220*/  IMAD.MOV.U32 R3, RZ, RZ, 0x1c1f ;  /* 0x00001c1fff037424 */ /* 0x000fe400078e00ff */
[----:B------:R2:W-:Y:S02]  /*15230*/  STL [R1+0x10], R2 ;  /* 0x0000100201007387 */ /* 0x0005e40000100800 */
[----:B--2---:R-:W-:Y:S02]  /*15240*/  MOV R2, 0x15260 ;  /* 0x0001526000027802 */ /* 0x004fe40000000f00 */
[----:B-1----:R-:W-:Y:S05]  /*15250*/  CALL.REL.NOINC `($__internal_44_$__cuda_sm70_shflsync_idx_p) ;  /* 0x0000234000007944 */ /* 0x002fea0003c00000 */
[----:B-----5:R-:W-:Y:S01]  /*15260*/  IMAD.IADD R0, R5, 0x1, R0 ;  /* 0x0000000105007824 */ /* 0x020fe200078e0200 */
[----:B------:R-:W-:Y:S02]  /*15270*/  FMNMX.FTZ R133, R7, R8, !PT ;  /* 0x0000000807857209 */ /* 0x000fe40007810000 */
[----:B------:R-:W-:-:S02]  /*15280*/  MOV R2, 0x158a0 ;  /* 0x000158a000027802 */ /* 0x000fc40000000f00 */
[----:B------:R-:W-:Y:S01]  /*15290*/  IMNMX R6, R6, R0, PT ;  /* 0x0000000006067217 */ /* 0x000fe20003800200 */
[----:B------:R-:W-:Y:S01]  /*152a0*/  IMAD.MOV.U32 R0, RZ, RZ, 0x2 ;  /* 0x00000002ff007424 */ /* 0x000fe200078e00ff */
[----:B------:R-:W-:Y:S02]  /*152b0*/  FMNMX.FTZ R133, R12, R133, !PT ;  /* 0x000000850c857209 */ /* 0x000fe40007810000 */
[C---:B------:R-:W-:Y:S02]  /*152c0*/  ISETP.GT.AND P1, PT, R6.reuse, RZ, PT ;  /* 0x000000ff0600720c */ /* 0x040fe40003f24270 */
[C---:B------:R-:W-:Y:S02]  /*152d0*/  ISETP.GT.AND P0, PT, R6.reuse, 0x1, PT ;  /* 0x000000010600780c */ /* 0x040fe40003f04270 */
[----:B------:R-:W-:Y:S02]  /*152e0*/  ISETP.GT.AND P2, PT, R6, 0x8, PT ;  /* 0x000000080600780c */ /* 0x000fe40003f44270 */
[----:B------:R-:W-:-:S02]  /*152f0*/  FSEL R4, R82, -INF , P1 ;  /* 0xff80000052047808 */ /* 0x000fc40000800000 */
[----:B------:R-:W-:Y:S02]  /*15300*/  FSEL R5, R83, -INF , P0 ;  /* 0xff80000053057808 */ /* 0x000fe40000000000 */
[----:B------:R-:W-:Y:S02]  /*15310*/  ISETP.GT.AND P0, PT, R6, 0x9, PT ;  /* 0x000000090600780c */ /* 0x000fe40003f04270 */
[----:B------:R-:W-:Y:S02]  /*15320*/  FSEL R11, R74, -INF , P2 ;  /* 0xff8000004a0b7808 */ /* 0x000fe40001000000 */
[----:B------:R-:W-:Y:S02]  /*15330*/  FMNMX.FTZ R24, R4, R5, !PT ;  /* 0x0000000504187209 */ /* 0x000fe40007810000 */
[----:B------:R-:W-:Y:S02]  /*15340*/  FMNMX.FTZ R133, R14, R133, !PT ;  /* 0x000000850e857209 */ /* 0x000fe40007810000 */
[----:B------:R-:W-:-:S02]  /*15350*/  FSEL R10, R75, -INF , P0 ;  /* 0xff8000004b0a7808 */ /* 0x000fc40000000000 */
[C---:B------:R-:W-:Y:S02]  /*15360*/  ISETP.GT.AND P1, PT, R6.reuse, 0x10, PT ;  /* 0x000000100600780c */ /* 0x040fe40003f24270 */
[----:B------:R-:W-:Y:S02]  /*15370*/  FMNMX.FTZ R24, R11, R24, !PT ;  /* 0x000000180b187209 */ /* 0x000fe40007810000 */
[----:B------:R-:W-:Y:S02]  /*15380*/  FMNMX.FTZ R133, R15, R133, !PT ;  /* 0x000000850f857209 */ /* 0x000fe40007810000 */
[----:B------:R-:W-:Y:S02]  /*15390*/  ISETP.GT.AND P0, PT, R6, 0x11, PT ;  /* 0x000000110600780c */ /* 0x000fe40003f04270 */
[----:B------:R-:W-:Y:S02]  /*153a0*/  FSEL R9, R70, -INF , P1 ;  /* 0xff80000046097808 */ /* 0x000fe40000800000 */
[----:B------:R-:W-:-:S02]  /*153b0*/  FMNMX.FTZ R24, R10, R24, !PT ;  /* 0x000000180a187209 */ /* 0x000fc40007810000 */
[----:B------:R-:W-:Y:S02]  /*153c0*/  FMNMX.FTZ R133, R16, R133, !PT ;  /* 0x0000008510857209 */ /* 0x000fe40007810000 */
[----:B------:R-:W-:Y:S02]  /*153d0*/  FSEL R13, R71, -INF , P0 ;  /* 0xff800000470d7808 */ /* 0x000fe40000000000 */
[----:B------:R-:W-:Y:S02]  /*153e0*/  ISETP.GT.AND P1, PT, R6, 0x18, PT ;  /* 0x000000180600780c */ /* 0x000fe40003f24270 */
[----:B------:R-:W-:Y:S02]  /*153f0*/  FMNMX.FTZ R24, R9, R24, !PT ;  /* 0x0000001809187209 */ /* 0x000fe40007810000 */
[----:B------:R-:W-:Y:S02]  /*15400*/  FMNMX.FTZ R133, R18, R133, !PT ;  /* 0x0000008512857209 */ /* 0x000fe40007810000 */
[----:B------:R-:W-:-:S02]  /*15410*/  ISETP.GT.AND P0, PT, R6, 0x19, PT ;  /* 0x000000190600780c */ /* 0x000fc40003f04270 */
[----:B------:R-:W-:Y:S02]  /*15420*/  FSEL R17, R62, -INF , P1 ;  /* 0xff8000003e117808 */ /* 0x000fe40000800000 */
[----:B------:R-:W-:Y:S02]  /*15430*/  FMNMX.FTZ R24, R13, R24, !PT ;  /* 0x000000180d187209 */ /* 0x000fe40007810000 */
[----:B------:R-:W-:Y:S02]  /*15440*/  FMNMX.FTZ R133, R20, R133, !PT ;  /* 0x0000008514857209 */ /* 0x000fe40007810000 */
[----:B------:R-:W-:Y:S02]  /*15450*/  FSEL R19, R63, -INF , P0 ;  /* 0xff8000003f137808 */ /* 0x000fe40000000000 */
[----:B------:R-:W-:Y:S02]  /*15460*/  ISETP.GT.AND P1, PT, R6, 0x20, PT ;  /* 0x000000200600780c */ /* 0x000fe40003f24270 */
[----:B------:R-:W-:-:S02]  /*15470*/  FMNMX.FTZ R24, R17, R24, !PT ;  /* 0x0000001811187209 */ /* 0x000fc40007810000 */
[----:B------:R-:W-:Y:S02]  /*15480*/  FMNMX.FTZ R133, R105, R133, !PT ;  /* 0x0000008569857209 */ /* 0x000fe40007810000 */
        /* <DEDUP_REMOVED lines=13> */
[C---:B------:R-:W-:Y:S02]  /*15560*/  ISETP.GT.AND P1, PT, R6.reuse, 0x30, PT ;  /* 0x000000300600780c */ /* 0x040fe40003f24270 */
        /* <DEDUP_REMOVED lines=47> */
[----:B------:R-:W-:Y:S01]  /*15860*/  FMNMX.FTZ R24, R89, R24, !PT ;  /* 0x0000001859187209 */ /* 0x000fe20007810000 */
[----:B------:R-:W-:-:S03]  /*15870*/  IMAD.MOV.U32 R132, RZ, RZ, R133 ;  /* 0x000000ffff847224 */ /* 0x000fc600078e0085 */
[----:B------:R-:W-:Y:S02]  /*15880*/  FMNMX.FTZ R24, R88, R24, !PT ;  /* 0x0000001858187209 */ /* 0x000fe40007810000 */
[----:B-1----:R-:W-:Y:S05]  /*15890*/  CALL.REL.NOINC `($__internal_43_$__cuda_sm70_shflsync_bfly_p) ;  /* 0x00001ca000007944 */ /* 0x002fea0003c00000 */
[----:B------:R-:W-:Y:S01]  /*158a0*/  FMNMX.FTZ R133, R133, R0, !PT ;  /* 0x0000000085857209 */ /* 0x000fe20007810000 */
[----:B------:R-:W-:Y:S01]  /*158b0*/  IMAD.MOV.U32 R0, RZ, RZ, 0x1 ;  /* 0x00000001ff007424 */ /* 0x000fe200078e00ff */
[----:B------:R-:W-:-:S03]  /*158c0*/  MOV R2, 0x158f0 ;  /* 0x000158f000027802 */ /* 0x000fc60000000f00 */
[----:B------:R-:W-:Y:S02]  /*158d0*/  IMAD.MOV.U32 R132, RZ, RZ, R133 ;  /* 0x000000ffff847224 */ /* 0x000fe400078e0085 */
[----:B------:R-:W-:Y:S05]  /*158e0*/  CALL.REL.NOINC `($__internal_43_$__cuda_sm70_shflsync_bfly_p) ;  /* 0x00001c5000007944 */ /* 0x000fea0003c00000 */
[----:B------:R-:W-:Y:S01]  /*158f0*/  FMNMX.FTZ R133, R133, R0, !PT ;  /* 0x0000000085857209 */ /* 0x000fe20007810000 */
[----:B------:R-:W-:Y:S01]  /*15900*/  IMAD.MOV.U32 R132, RZ, RZ, R24 ;  /* 0x000000ffff847224 */ /* 0x000fe200078e0018 */
[----:B------:R-:W-:Y:S01]  /*15910*/  MOV R2, 0x15940 ;  /* 0x0001594000027802 */ /* 0x000fe20000000f00 */
[----:B------:R-:W-:Y:S02]  /*15920*/  IMAD.MOV.U32 R0, RZ, RZ, 0x2 ;  /* 0x00000002ff007424 */ /* 0x000fe400078e00ff */
[----:B------:R-:W-:Y:S05]  /*15930*/  CALL.REL.NOINC `($__internal_43_$__cuda_sm70_shflsync_bfly_p) ;  /* 0x00001c0000007944 */ /* 0x000fea0003c00000 */
[----:B------:R-:W-:Y:S01]  /*15940*/  FMNMX.FTZ R24, R24, R0, !PT ;  /* 0x0000000018187209 */ /* 0x000fe20007810000 */
[----:B------:R-:W-:Y:S01]  /*15950*/  IMAD.MOV.U32 R0, RZ, RZ, 0x1 ;  /* 0x00000001ff007424 */ /* 0x000fe200078e00ff */
[----:B------:R-:W-:-:S03]  /*15960*/  MOV R2, 0x15990 ;  /* 0x0001599000027802 */ /* 0x000fc60000000f00 */
[----:B------:R-:W-:Y:S02]  /*15970*/  IMAD.MOV.U32 R132, RZ, RZ, R24 ;  /* 0x000000ffff847224 */ /* 0x000fe400078e0018 */
[----:B------:R-:W-:Y:S05]  /*15980*/  CALL.REL.NOINC `($__internal_43_$__cuda_sm70_shflsync_bfly_p) ;  /* 0x00001bb000007944 */ /* 0x000fea0003c00000 */
[----:B------:R-:W-:Y:S01]  /*15990*/  MOV R3, R0 ;  /* 0x0000000000037202 */ /* 0x000fe20000000f00 */
[----:B------:R-:W-:Y:S05]  /*159a0*/  BRA `(.L_x_2741) ;  /* 0xffff003000007947 */ /* 0x000fea000383ffff */
.L_x_2701:
[----:B------:R-:W-:Y:S01]  /*159b0*/  MOV R3, 0x181f ;  /* 0x0000181f00037802 */ /* 0x000fe20000000f00 */
[----:B------:R1:W-:Y:S01]  /*159c0*/  STL [R1+0x10], RZ ;  /* 0x000010ff01007387 */ /* 0x0003e20000100800 */
[----:B------:R-:W-:Y:S01]  /*159d0*/  MOV R2, 0x15a00 ;  /* 0x00015a0000027802 */ /* 0x000fe20000000f00 */
[----:B------:R-:W-:Y:S02]  /*159e0*/  IMAD.MOV.U32 R0, RZ, RZ, R5 ;  /* 0x000000ffff007224 */ /* 0x000fe400078e0005 */
[----:B-1----:R-:W-:Y:S05]  /*159f0*/  CALL.REL.NOINC `($__internal_44_$__cuda_sm70_shflsync_idx_p) ;  /* 0x00001ba000007944 */ /* 0x002fea0003c00000 */
[----:B-----5:R-:W-:Y:S01]  /*15a00*/  MOV R4, R0 ;  /* 0x0000000000047202 */ /* 0x020fe20000000f00 */
[----:B-1----:R-:W-:-:S05]  /*15a10*/  BRA `(.L_x_2742) ;  /* 0xffff25f000007947 */ /* 0x002fca000383ffff */
.L_x_2702:
[----:B------:R-:W-:Y:S01]  /*15a20*/  MOV R3, 0x181f ;  /* 0x0000181f00037802 */ /* 0x000fe20000000f00 */
[----:B------:R3:W-:Y:S01]  /*15a30*/  STL [R1+0x10], RZ ;  /* 0x000010ff01007387 */ /* 0x0007e20000100800 */
[----:B------:R-:W-:Y:S01]  /*15a40*/  MOV R2, 0x15a70 ;  /* 0x00015a7000027802 */ /* 0x000fe20000000f00 */
[----:B------:R-:W-:Y:S02]  /*15a50*/  IMAD.MOV.U32 R0, RZ, RZ, R6 ;  /* 0x000000ffff007224 */ /* 0x000fe400078e0006 */
[----:B-123--:R-:W-:Y:S05]  /*15a60*/  CALL.REL.NOINC `($__internal_44_$__cuda_sm70_shflsync_idx_p) ;  /* 0x00001b3000007944 */ /* 0x00efea0003c00000 */
[----:B------:R-:W2:Y:S01]  /*15a70*/  LDL R3, [R1] ;  /* 0x0000000001037983 */ /* 0x000ea20000100800 */
[----:B------:R-:W-:Y:S03]  /*15a80*/  IADD3 R20, P0, R0, R29, RZ ;  /* 0x0000001d00147210 */ /* 0x000fe60007f1e0ff */
[----:B------:R-:W3:Y:S02]  /*15a90*/  LDL R2, [R1+0x20] ;  /* 0x0000200001027983 */ /* 0x000ee40000100800 */
[----:B-----5:R-:W-:Y:S02]  /*15aa0*/  IMAD.X R21, R4, 0x1, R7, P0 ;  /* 0x0000000104157824 */ /* 0x020fe400000e0607 */
[----:B------:R-:W4:Y:S04]  /*15ab0*/  LDL R22, [R1+0x1c] ;  /* 0x00001c0001167983 */ /* 0x000f280000100800 */
[----:B------:R-:W4:Y:S01]  /*15ac0*/  LDL R15, [R1+0x18] ;  /* 0x00001800010f7983 */ /* 0x000f220000100800 */
[----:B--2---:R-:W-:Y:S02]  /*15ad0*/  ISETP.GE.AND P3, PT, R3, c[0x0][0x1d4], PT ;  /* 0x0000750003007a0c */ /* 0x004fe40003f66270 */
[----:B---3--:R-:W-:Y:S02]  /*15ae0*/  ISETP.GE.AND P2, PT, R2, c[0x0][0x1d4], PT ;  /* 0x0000750002007a0c */ /* 0x008fe40003f46270 */
[----:B------:R-:W-:Y:S02]  /*15af0*/  IADD3 R2, P0, R0, R30, RZ ;  /* 0x0000001e00027210 */ /* 0x000fe40007f1e0ff */
[----:B----4-:R-:W-:Y:S02]  /*15b00*/  ISETP.GE.AND P1, PT, R22, c[0x0][0x1d4], PT ;  /* 0x0000750016007a0c */ /* 0x010fe40003f26270 */
[----:B------:R-:W-:Y:S01]  /*15b10*/  SEL R28, RZ, 0x10, P2 ;  /* 0x00000010ff1c7807 */ /* 0x000fe20001000000 */
[----:B------:R-:W-:Y:S01]  /*15b20*/  IMAD.X R3, R4, 0x1, R12, P0 ;  /* 0x0000000104037824 */ /* 0x000fe200000e060c */
[----:B------:R-:W-:Y:S03]  /*15b30*/  SEL R23, RZ, 0x10, P1 ;  /* 0x00000010ff177807 */ /* 0x000fe60000800000 */
        /* <DEDUP_REMOVED lines=8> */
[----:B---3--:R-:W-:Y:S01]  /*15bc0*/  IADD3 R2, P0, R0, R36, RZ ;  /* 0x0000002400027210 */ /* 0x008fe20007f1e0ff */
[----:B------:R-:W-:Y:S04]  /*15bd0*/  IMAD.MOV.U32 R0, RZ, RZ, R5 ;  /* 0x000000ffff007224 */ /* 0x000fe800078e0005 */
[----:B------:R-:W-:Y:S01]  /*15be0*/  IMAD.X R3, R4, 0x1, R14, P0 ;  /* 0x0000000104037824 */ /* 0x000fe200000e060e */
[----:B------:R-:W-:Y:S02]  /*15bf0*/  ISETP.GE.AND P0, PT, R15, c[0x0][0x1d4], PT ;  /* 0x000075000f007a0c */ /* 0x000fe40003f06270 */
[----:B------:R-:W-:Y:S02]  /*15c00*/  SEL R15, RZ, 0x10, P3 ;  /* 0x00000010ff0f7807 */ /* 0x000fe40001800000 */
[----:B------:R-:W-:Y:S09]  /*15c10*/  SEL R22, RZ, 0x10, P0 ;  /* 0x00000010ff167807 */ /* 0x000ff20000000000 */
[----:B------:R3:W-:Y:S02]  /*15c20*/  LDGSTS.E.BYPASS.LTC128B.128 [R251+0x9100], [R2.64], !P0 ;  /* 0x0910000002fb7fae */ /* 0x0007e4000c101d46 */
[----:B---3--:R-:W-:Y:S02]  /*15c30*/  IMAD.MOV.U32 R2, RZ, RZ, 0x1 ;  /* 0x00000001ff027424 */ /* 0x008fe400078e00ff */
[----:B------:R-:W-:Y:S03]  /*15c40*/  IMAD.MOV.U32 R3, RZ, RZ, 0x181f ;  /* 0x0000181fff037424 */ /* 0x000fe600078e00ff */
        /* <DEDUP_REMOVED lines=11> */
[----:B------:R-:W-:Y:S02]  /*15d00*/  ISETP.NE.U32.AND P2, PT, R15, RZ, PT ;  /* 0x000000ff0f00720c */ /* 0x000fe40003f45070 */
[----:B------:R-:W-:Y:S04]  /*15d10*/  LOP3.LUT R2, R2, 0xf, RZ, 0xc0, !PT ;  /* 0x0000000f02027812 */ /* 0x000fe800078ec0ff */
[----:B------:R-:W-:Y:S04]  /*15d20*/  IADD3 R2, P1, P0, R2, R0, R29 ;  /* 0x0000000002027210 */ /* 0x000fe8000783e01d */
[----:B-----5:R-:W-:Y:S05]  /*15d30*/  IADD3.X R3, RZ, R4, R7, P1, P0 ;  /* 0x00000004ff037210 */ /* 0x020fea0000fe0407 */
[----:B------:R-:W-:Y:S01]  /*15d40*/  @!PT LDS RZ, [RZ] ;  /* 0x00000000fffff984 */ /* 0x000fe20000000800 */
[----:B------:R-:W-:Y:S01]  /*15d50*/  @!PT LDS RZ, [RZ] ;  /* 0x00000000fffff984 */ /* 0x000fe20000000800 */
[----:B------:R-:W-:Y:S01]  /*15d60*/  @!PT LDS RZ, [RZ] ;  /* 0x00000000fffff984 */ /* 0x000fe20000000800 */
[----:B------:R2:W-:Y:S01]  /*15d70*/  LDGSTS.E.BYPASS.LTC128B.128.ZFILL [R251+0x1100], [R2.64], P2 ;  /* 0x0110000002fb7fae */ /* 0x0005e20009141d46 */
[C---:B------:R-:W-:Y:S02]  /*15d80*/  ISETP.NE.U32.AND P2, PT, R28.reuse, RZ, PT ;  /* 0x000000ff1c00720c */ /* 0x040fe40003f45070 */
[----:B--2---:R-:W-:Y:S04]  /*15d90*/  IADD3 R2, -R28, 0x10, RZ ;  /* 0x000000101c027810 */ /* 0x004fe80007ffe1ff */
[----:B------:R-:W-:Y:S04]  /*15da0*/  LOP3.LUT R2, R2, 0xf, RZ, 0xc0, !PT ;  /* 0x0000000f02027812 */ /* 0x000fe800078ec0ff */
[----:B------:R-:W-:Y:S04]  /*15db0*/  IADD3 R2, P1, P0, R2, R0, R30 ;  /* 0x0000000002027210 */ /* 0x000fe8000783e01e */
[----:B------:R-:W-:Y:S05]  /*15dc0*/  IADD3.X R3, RZ, R4, R12, P1, P0 ;  /* 0x00000004ff037210 */ /* 0x000fea0000fe040c */
        /* <DEDUP_REMOVED lines=10> */
[----:B------:R-:W-:Y:S01]  /*15e70*/  IADD3 R2, P1, P0, R2, R0, R36 ;  /* 0x0000000002027210 */ /* 0x000fe2000783e024 */
[----:B------:R-:W-:Y:S03]  /*15e80*/  IMAD.MOV.U32 R0, RZ, RZ, R5 ;  /* 0x000000ffff007224 */ /* 0x000fe600078e0005 */
[----:B------:R-:W-:Y:S05]  /*15e90*/  IADD3.X R3, RZ, R4, R14, P1, P0 ;  /* 0x00000004ff037210 */ /* 0x000fea0000fe040e */
[----:B------:R2:W-:Y:S02]  /*15ea0*/  LDGSTS.E.BYPASS.LTC128B.128.ZFILL [R251+0xa100], [R2.64], P2 ;  /* 0x0a10000002fb7fae */ /* 0x0005e40009141d46 */
[----:B--2---:R-:W-:Y:S02]  /*15eb0*/  IMAD.MOV.U32 R2, RZ, RZ, 0x2 ;  /* 0x00000002ff027424 */ /* 0x004fe400078e00ff */
[----:B------:R-:W-:Y:S03]  /*15ec0*/  IMAD.MOV.U32 R3, RZ, RZ, 0x181f ;  /* 0x0000181fff037424 */ /* 0x000fe600078e00ff */
[----:B------:R2:W-:Y:S02]  /*15ed0*/  STL [R1+0x10], R2 ;  /* 0x0000100201007387 */ /* 0x0005e40000100800 */
[----:B--2---:R-:W-:Y:S02]  /*15ee0*/  MOV R2, 0x15f00 ;  /* 0x00015f0000027802 */ /* 0x004fe40000000f00 */
[----:B-1----:R-:W-:Y:S05]  /*15ef0*/  CALL.REL.NOINC `($__internal_44_$__cuda_sm70_shflsync_idx_p) ;  /* 0x000016a000007944 */ /* 0x002fea0003c00000 */
[----:B------:R-:W-:Y:S01]  /*15f00*/  MOV R2, 0x2 ;  /* 0x0000000200027802 */ /* 0x000fe20000000f00 */
[----:B-----5:R-:W-:Y:S01]  /*15f10*/  IMAD.MOV.U32 R4, RZ, RZ, R0 ;  /* 0x000000ffff047224 */ /* 0x020fe200078e0000 */
[----:B------:R-:W-:Y:S01]  /*15f20*/  MOV R3, 0x181f ;  /* 0x0000181f00037802 */ /* 0x000fe20000000f00 */
[----:B------:R-:W-:Y:S02]  /*15f30*/  IMAD.MOV.U32 R0, RZ, RZ, R6 ;  /* 0x000000ffff007224 */ /* 0x000fe400078e0006 */
[----:B------:R2:W-:Y:S02]  /*15f40*/  STL [R1+0x10], R2 ;  /* 0x0000100201007387 */ /* 0x0005e40000100800 */
[----:B--2---:R-:W-:Y:S02]  /*15f50*/  MOV R2, 0x15f70 ;  /* 0x00015f7000027802 */ /* 0x004fe40000000f00 */
[----:B-1----:R-:W-:Y:S05]  /*15f60*/  CALL.REL.NOINC `($__internal_44_$__cuda_sm70_shflsync_idx_p) ;  /* 0x0000163000007944 */ /* 0x002fea0003c00000 */
[----:B-1---5:R-:W-:-:S05]  /*15f70*/  BRA `(.L_x_2743) ;  /* 0xffff233000007947 */ /* 0x022fca000383ffff */
.L_x_2705:
[----:B------:R-:W-:Y:S01]  /*15f80*/  MOV R3, 0x181f ;  /* 0x0000181f00037802 */ /* 0x000fe20000000f00 */
[----:B------:R2:W-:Y:S01]  /*15f90*/  STL [R1+0x10], RZ ;  /* 0x000010ff01007387 */ /* 0x0005e20000100800 */
[----:B------:R-:W-:Y:S01]  /*15fa0*/  MOV R2, 0x15fd0 ;  /* 0x00015fd000027802 */ /* 0x000fe20000000f00 */
[----:B------:R-:W-:Y:S02]  /*15fb0*/  IMAD.MOV.U32 R0, RZ, RZ, R133 ;  /* 0x000000ffff007224 */ /* 0x000fe400078e0085 */
[----:B-12---:R-:W-:Y:S05]  /*15fc0*/  CALL.REL.NOINC `($__internal_44_$__cuda_sm70_shflsync_idx_p) ;  /* 0x000015d000007944 */ /* 0x006fea0003c00000 */
[----:B------:R-:W-:Y:S01]  /*15fd0*/  MOV R132, R0 ;  /* 0x0000000000847202 */ /* 0x000fe20000000f00 */
[----:B-1---5:R-:W-:-:S05]  /*15fe0*/  BRA `(.L_x_2744) ;  /* 0xffff3b2000007947 */ /* 0x022fca000383ffff */
.L_x_2706:
[----:B------:R-:W-:Y:S01]  /*15ff0*/  MOV R3, 0x181f ;  /* 0x0000181f00037802 */ /* 0x000fe20000000f00 */
[----:B------:R4:W-:Y:S01]  /*16000*/  STL [R1+0x10], RZ ;  /* 0x000010ff01007387 */ /* 0x0009e20000100800 */
[----:B------:R-:W-:Y:S01]  /*16010*/  MOV R2, 0x16040 ;  /* 0x0001604000027802 */ /* 0x000fe20000000f00 */
[----:B------:R-:W-:Y:S02]  /*16020*/  IMAD.MOV.U32 R0, RZ, RZ, R184 ;  /* 0x000000ffff007224 */ /* 0x000fe400078e00b8 */
[----:B-1234-:R-:W-:Y:S05]  /*16030*/  CALL.REL.NOINC `($__internal_44_$__cuda_sm70_shflsync_idx_p) ;  /* 0x0000156000007944 */ /* 0x01efea0003c00000 */
[----:B------:R-:W2:Y:S01]  /*16040*/  LDL R3, [R1] ;  /* 0x0000000001037983 */ /* 0x000ea20000100800 */
[----:B------:R-:W-:Y:S03]  /*16050*/  IADD3 R190, P0, R0, R195, RZ ;  /* 0x000000c300be7210 */ /* 0x000fe60007f1e0ff */
[----:B------:R-:W3:Y:S02]  /*16060*/  LDL R2, [R1+0x20] ;  /* 0x0000200001027983 */ /* 0x000ee40000100800 */
[----:B------:R-:W-:Y:S02]  /*16070*/  IMAD.X R191, R132, 0x1, R185, P0 ;  /* 0x0000000184bf7824 */ /* 0x000fe400000e06b9 */
        /* <DEDUP_REMOVED lines=28> */
[----:B-12--5:R-:W-:Y:S05]  /*16240*/  CALL.REL.NOINC `($__internal_44_$__cuda_sm70_shflsync_idx_p) ;  /* 0x0000135000007944 */ /* 0x026fea0003c00000 */
[----:B------:R-:W-:Y:S01]  /*16250*/  MOV R2, 0x1 ;  /* 0x0000000100027802 */ /* 0x000fe20000000f00 */
[----:B------:R-:W-:Y:S01]  /*16260*/  IMAD.MOV.U32 R132, RZ, RZ, R0 ;  /* 0x000000ffff847224 */ /* 0x000fe200078e0000 */
[----:B------:R-:W-:Y:S01]  /*16270*/  MOV R3, 0x181f ;  /* 0x0000181f00037802 */ /* 0x000fe20000000f00 */
[----:B------:R-:W-:Y:S02]  /*16280*/  IMAD.MOV.U32 R0, RZ, RZ, R184 ;  /* 0x000000ffff007224 */ /* 0x000fe400078e00b8 */
[----:B------:R2:W-:Y:S02]  /*16290*/  STL [R1+0x10], R2 ;  /* 0x0000100201007387 */ /* 0x0005e40000100800 */
[----:B--2---:R-:W-:Y:S02]  /*162a0*/  MOV R2, 0x162c0 ;  /* 0x000162c000027802 */ /* 0x004fe40000000f00 */
[----:B-1---5:R-:W-:Y:S05]  /*162b0*/  CALL.REL.NOINC `($__internal_44_$__cuda_sm70_shflsync_idx_p) ;  /* 0x000012e000007944 */ /* 0x022fea0003c00000 */
[C---:B------:R-:W-:Y:S02]  /*162c0*/  IADD3 R2, -R189.reuse, 0x10, RZ ;  /* 0x00000010bd027810 */ /* 0x040fe40007ffe1ff */
        /* <DEDUP_REMOVED lines=31> */
[----:B-1---5:R-:W-:Y:S05]  /*164c0*/  CALL.REL.NOINC `($__internal_44_$__cuda_sm70_shflsync_idx_p) ;  /* 0x000010d000007944 */ /* 0x022fea0003c00000 */
[----:B------:R-:W-:Y:S01]  /*164d0*/  MOV R2, 0x2 ;  /* 0x0000000200027802 */ /* 0x000fe20000000f00 */
[----:B------:R-:W-:Y:S01]  /*164e0*/  IMAD.MOV.U32 R132, RZ, RZ, R0 ;  /* 0x000000ffff847224 */ /* 0x000fe200078e0000 */
[----:B------:R-:W-:Y:S01]  /*164f0*/  MOV R3, 0x181f ;  /* 0x0000181f00037802 */ /* 0x000fe20000000f00 */
[----:B------:R-:W-:Y:S02]  /*16500*/  IMAD.MOV.U32 R0, RZ, RZ, R184 ;  /* 0x000000ffff007224 */ /* 0x000fe400078e00b8 */
[----:B------:R2:W-:Y:S02]  /*16510*/  STL [R1+0x10], R2 ;  /* 0x0000100201007387 */ /* 0x0005e40000100800 */
[----:B--2---:R-:W-:Y:S02]  /*16520*/  MOV R2, 0x16540 ;  /* 0x0001654000027802 */ /* 0x004fe40000000f00 */
[----:B-1---5:R-:W-:Y:S05]  /*16530*/  CALL.REL.NOINC `($__internal_44_$__cuda_sm70_shflsync_idx_p) ;  /* 0x0000106000007944 */ /* 0x022fea0003c00000 */
[----:B-1---5:R-:W-:-:S05]  /*16540*/  BRA `(.L_x_2745) ;  /* 0xffff386000007947 */ /* 0x022fca000383ffff */
.L_x_2707:
[----:B------:R-:W-:Y:S01]  /*16550*/  MOV R3, 0x1c1f ;  /* 0x00001c1f00037802 */ /* 0x000fe20000000f00 */
[----:B------:R1:W-:Y:S01]  /*16560*/  STL [R1+0x10], RZ ;  /* 0x000010ff01007387 */ /* 0x0003e20000100800 */
[----:B------:R-:W-:Y:S01]  /*16570*/  MOV R2, 0x165a0 ;  /* 0x000165a000027802 */ /* 0x000fe20000000f00 */
[----:B------:R-:W-:Y:S02]  /*16580*/  IMAD.MOV.U32 R0, RZ, RZ, R132 ;  /* 0x000000ffff007224 */ /* 0x000fe400078e0084 */
[----:B-1----:R-:W-:Y:S05]  /*16590*/  CALL.REL.NOINC `($__internal_44_$__cuda_sm70_shflsync_idx_p) ;  /* 0x0000100000007944 */ /* 0x002fea0003c00000 */
[----:B-1---5:R-:W-:-:S05]  /*165a0*/  BRA `(.L_x_2746) ;  /* 0xffff3ac000007947 */ /* 0x022fca000383ffff */
.L_x_2708:
[----:B------:R-:W-:Y:S01]  /*165b0*/  MOV R2, 0x1 ;  /* 0x0000000100027802 */ /* 0x000fe20000000f00 */
[----:B------:R-:W-:Y:S02]  /*165c0*/  IMAD.MOV.U32 R0, RZ, RZ, R132 ;  /* 0x000000ffff007224 */ /* 0x000fe400078e0084 */
[----:B------:R-:W-:Y:S02]  /*165d0*/  IMAD.MOV.U32 R3, RZ, RZ, 0x1c1f ;  /* 0x00001c1fff037424 */ /* 0x000fe400078e00ff */
[----:B------:R2:W-:Y:S02]  /*165e0*/  STL [R1+0x10], R2 ;  /* 0x0000100201007387 */ /* 0x0005e40000100800 */
[----:B--2---:R-:W-:Y:S02]  /*165f0*/  MOV R2, 0x16610 ;  /* 0x0001661000027802 */ /* 0x004fe40000000f00 */
[----:B-1----:R-:W-:Y:S05]  /*16600*/  CALL.REL.NOINC `($__internal_44_$__cuda_sm70_shflsync_idx_p) ;  /* 0x00000f9000007944 */ /* 0x002fea0003c00000 */
        /* <DEDUP_REMOVED lines=99> */
[----:B-1----:R-:W-:Y:S05]  /*16c40*/  CALL.REL.NOINC `($__internal_43_$__cuda_sm70_shflsync_bfly_p) ;  /* 0x000008f000007944 */ /* 0x002fea0003c00000 */
[----:B------:R-:W-:Y:S01]  /*16c50*/  FMNMX.FTZ R132, R132, R0, !PT ;  /* 0x0000000084847209 */ /* 0x000fe20007810000 */
[----:B------:R-:W-:Y:S01]  /*16c60*/  IMAD.MOV.U32 R0, RZ, RZ, 0x1 ;  /* 0x00000001ff007424 */ /* 0x000fe200078e00ff */
[----:B------:R-:W-:Y:S02]  /*16c70*/  MOV R2, 0x16c90 ;  /* 0x00016c9000027802 */ /* 0x000fe40000000f00 */
        /* <DEDUP_REMOVED lines=8> */
[----:B------:R-:W-:Y:S02]  /*16d00*/  MOV R2, 0x16d20 ;  /* 0x00016d2000027802 */ /* 0x000fe40000000f00 */
[----:B------:R-:W-:Y:S05]  /*16d10*/  CALL.REL.NOINC `($__internal_43_$__cuda_sm70_shflsync_bfly_p) ;  /* 0x0000082000007944 */ /* 0x000fea0003c00000 */
[----:B------:R-:W-:-:S05]  /*16d20*/  BRA `(.L_x_2747) ;  /* 0xffff3cf000007947 */ /* 0x000fca000383ffff */
.L_x_2711:
[----:B-1----:R-:W-:Y:S01]  /*16d30*/  MOV R3, 0x181f ;  /* 0x0000181f00037802 */ /* 0x002fe20000000f00 */
[----:B------:R1:W-:Y:S01]  /*16d40*/  STL [R1+0x10], RZ ;  /* 0x000010ff01007387 */ /* 0x0003e20000100800 */
[----:B------:R-:W-:Y:S01]  /*16d50*/  MOV R2, 0x16d80 ;  /* 0x00016d8000027802 */ /* 0x000fe20000000f00 */
[----:B------:R-:W-:Y:S02]  /*16d60*/  IMAD.MOV.U32 R0, RZ, RZ, R6 ;  /* 0x000000ffff007224 */ /* 0x000fe400078e0006 */
[----:B-1----:R-:W-:Y:S05]  /*16d70*/  CALL.REL.NOINC `($__internal_44_$__cuda_sm70_shflsync_idx_p) ;  /* 0x0000082000007944 */ /* 0x002fea0003c00000 */
[----:B-1---5:R-:W-:-:S05]  /*16d80*/  BRA `(.L_x_2748) ;  /* 0xffff679000007947 */ /* 0x022fca000383ffff */
.L_x_2714:
[----:B------:R-:W-:Y:S01]  /*16d90*/  MOV R3, 0x181f ;  /* 0x0000181f00037802 */ /* 0x000fe20000000f00 */
[----:B------:R1:W-:Y:S01]  /*16da0*/  STL [R1+0x10], RZ ;  /* 0x000010ff01007387 */ /* 0x0003e20000100800 */
[----:B------:R-:W-:Y:S01]  /*16db0*/  MOV R2, 0x16de0 ;  /* 0x00016de000027802 */ /* 0x000fe20000000f00 */
[----:B------:R-:W-:Y:S02]  /*16dc0*/  IMAD.MOV.U32 R0, RZ, RZ, R133 ;  /* 0x000000ffff007224 */ /* 0x000fe400078e0085 */
[----:B-1----:R-:W-:Y:S05]  /*16dd0*/  CALL.REL.NOINC `($__internal_44_$__cuda_sm70_shflsync_idx_p) ;  /* 0x000007c000007944 */ /* 0x002fea0003c00000 */
[----:B------:R-:W-:Y:S01]  /*16de0*/  MOV R132, R0 ;  /* 0x0000000000847202 */ /* 0x000fe20000000f00 */
[----:B-1---5:R-:W-:-:S05]  /*16df0*/  BRA `(.L_x_2749) ;  /* 0xffff81c000007947 */ /* 0x022fca000383ffff */
.L_x_2715:
[----:B------:R-:W-:Y:S01]  /*16e00*/  MOV R3, 0x181f ;  /* 0x0000181f00037802 */ /* 0x000fe20000000f00 */
[----:B------:R3:W-:Y:S01]  /*16e10*/  STL [R1+0x10], RZ ;  /* 0x000010ff01007387 */ /* 0x0007e20000100800 */
[----:B------:R-:W-:Y:S01]  /*16e20*/  MOV R2, 0x16e50 ;  /* 0x00016e5000027802 */ /* 0x000fe20000000f00 */
[----:B------:R-:W-:Y:S02]  /*16e30*/  IMAD.MOV.U32 R0, RZ, RZ, R184 ;  /* 0x000000ffff007224 */ /* 0x000fe400078e00b8 */
[----:B-123--:R-:W-:Y:S05]  /*16e40*/  CALL.REL.NOINC `($__internal_44_$__cuda_sm70_shflsync_idx_p) ;  /* 0x0000075000007944 */ /* 0x00efea0003c00000 */
[----:B------:R-:W-:Y:S04]  /*16e50*/  IADD3 R2, -R252, 0x10, RZ ;  /* 0x00000010fc027810 */ /* 0x000fe80007ffe1ff */
        /* <DEDUP_REMOVED lines=23> */
[----:B-1-3-5:R-:W-:Y:S05]  /*16fd0*/  CALL.REL.NOINC `($__internal_44_$__cuda_sm70_shflsync_idx_p) ;  /* 0x000005c000007944 */ /* 0x02afea0003c00000 */
[----:B------:R-:W-:Y:S01]  /*16fe0*/  MOV R2, 0x1 ;  /* 0x0000000100027802 */ /* 0x000fe20000000f00 */
[----:B------:R-:W-:Y:S01]  /*16ff0*/  IMAD.MOV.U32 R132, RZ, RZ, R0 ;  /* 0x000000ffff847224 */ /* 0x000fe200078e0000 */
[----:B------:R-:W-:Y:S01]  /*17000*/  MOV R3, 0x181f ;  /* 0x0000181f00037802 */ /* 0x000fe20000000f00 */
[----:B------:R-:W-:Y:S02]  /*17010*/  IMAD.MOV.U32 R0, RZ, RZ, R184 ;  /* 0x000000ffff007224 */ /* 0x000fe400078e00b8 */
[----:B------:R2:W-:Y:S02]  /*17020*/  STL [R1+0x10], R2 ;  /* 0x0000100201007387 */ /* 0x0005e40000100800 */
[----:B--2---:R-:W-:Y:S02]  /*17030*/  MOV R2, 0x17050 ;  /* 0x0001705000027802 */ /* 0x004fe40000000f00 */
[----:B-1---5:R-:W-:Y:S05]  /*17040*/  CALL.REL.NOINC `($__internal_44_$__cuda_sm70_shflsync_idx_p) ;  /* 0x0000055000007944 */ /* 0x022fea0003c00000 */
        /* <DEDUP_REMOVED lines=33> */
.L_x_2716:
[----:B------:R-:W-:Y:S02]  /*17260*/  MOV R0, 0x2 ;  /* 0x0000000200007802 */ /* 0x000fe40000000f00 */
        /* <DEDUP_REMOVED lines=16> */
.L_x_2718:
[----:B------:R1:W5:Y:S01]  /*17370*/  LDL R132, [R1+0x14] ;  /* 0x0000140001847983 */ /* 0x0003620000100800 */
[----:B------:R-:W-:-:S02]  /*17380*/  MOV R0, 0x2 ;  /* 0x0000000200007802 */ /* 0x000fc40000000f00 */
[----:B------:R-:W-:Y:S02]  /*17390*/  MOV R2, 0x173b0 ;  /* 0x000173b000027802 */ /* 0x000fe40000000f00 */
[----:B-1---5:R-:W-:Y:S05]  /*173a0*/  CALL.REL.NOINC `($__internal_43_$__cuda_sm70_shflsync_bfly_p) ;  /* 0x0000019000007944 */ /* 0x022fea0003c00000 */
[----:B------:R-:W-:Y:S01]  /*173b0*/  MOV R4, R0 ;  /* 0x0000000000047202 */ /* 0x000fe20000000f00 */
[----:B------:R-:W-:Y:S05]  /*173c0*/  BRA `(.L_x_2752) ;  /* 0xffffa9e000007947 */ /* 0x000fea000383ffff */
.L_x_2719:
[----:B------:R-:W-:Y:S01]  /*173d0*/  IMAD.MOV.U32 R132, RZ, RZ, R4 ;  /* 0x000000ffff847224 */ /* 0x000fe200078e0004 */
[----:B------:R-:W-:Y:S02]  /*173e0*/  MOV R0, 0x1 ;  /* 0x0000000100007802 */ /* 0x000fe40000000f00 */
[----:B------:R-:W-:Y:S02]  /*173f0*/  MOV R2, 0x17410 ;  /* 0x0001741000027802 */ /* 0x000fe40000000f00 */
[----:B------:R-:W-:Y:S05]  /*17400*/  CALL.REL.NOINC `($__internal_43_$__cuda_sm70_shflsync_bfly_p) ;  /* 0x0000013000007944 */ /* 0x000fea0003c00000 */
[----:B------:R1:W5:Y:S01]  /*17410*/  LDL R132, [R1+0x24] ;  /* 0x0000240001847983 */ /* 0x0003620000100800 */
[----:B------:R-:W-:Y:S01]  /*17420*/  FADD.FTZ R4, R4, R0 ;  /* 0x0000000004047221 */ /* 0x000fe20000010000 */
[----:B------:R-:W-:Y:S02]  /*17430*/  MOV R0, 0x2 ;  /* 0x0000000200007802 */ /* 0x000fe40000000f00 */
[----:B------:R-:W-:Y:S02]  /*17440*/  MOV R2, 0x17460 ;  /* 0x0001746000027802 */ /* 0x000fe40000000f00 */
[----:B-1---5:R-:W-:Y:S05]  /*17450*/  CALL.REL.NOINC `($__internal_43_$__cuda_sm70_shflsync_bfly_p) ;  /* 0x000000e000007944 */ /* 0x022fea0003c00000 */
[----:B------:R-:W2:Y:S02]  /*17460*/  LDL.LU R2, [R1+0x24] ;  /* 0x0000240001027983 */ /* 0x000ea40000300800 */
[----:B--2---:R-:W-:Y:S01]  /*17470*/  FADD.FTZ R5, R2, R0 ;  /* 0x0000000002057221 */ /* 0x004fe20000010000 */
[----:B------:R-:W-:-:S02]  /*17480*/  MOV R0, 0x1 ;  /* 0x0000000100007802 */ /* 0x000fc40000000f00 */
[----:B------:R-:W-:Y:S02]  /*17490*/  MOV R2, 0x174c0 ;  /* 0x000174c000027802 */ /* 0x000fe40000000f00 */
[----:B------:R-:W-:Y:S02]  /*174a0*/  MOV R132, R5 ;  /* 0x0000000500847202 */ /* 0x000fe40000000f00 */
[----:B------:R-:W-:Y:S05]  /*174b0*/  CALL.REL.NOINC `($__internal_43_$__cuda_sm70_shflsync_bfly_p) ;  /* 0x0000008000007944 */ /* 0x000fea0003c00000 */
[----:B------:R-:W-:Y:S01]  /*174c0*/  MOV R3, R0 ;  /* 0x0000000000037202 */ /* 0x000fe20000000f00 */
[----:B------:R-:W-:Y:S05]  /*174d0*/  BRA `(.L_x_2753) ;  /* 0xffffa96000007947 */ /* 0x000fea000383ffff */
.L_x_2729:
[----:B------:R3:W-:Y:S01]  /*174e0*/  STL [R1+0x10], RZ ;  /* 0x000010ff01007387 */ /* 0x0007e20000100800 */
[----:B-1----:R-:W-:Y:S01]  /*174f0*/  IMAD.MOV.U32 R0, RZ, RZ, R14 ;  /* 0x000000ffff007224 */ /* 0x002fe200078e000e */
[----:B----4-:R-:W-:Y:S02]  /*17500*/  MOV R3, 0x1f ;  /* 0x0000001f00037802 */ /* 0x010fe40000000f00 */
[----:B--2---:R-:W-:Y:S02]  /*17510*/  MOV R2, 0x17530 ;  /* 0x0001753000027802 */ /* 0x004fe40000000f00 */
[----:B---3-5:R-:W-:Y:S05]  /*17520*/  CALL.REL.NOINC `($__internal_44_$__cuda_sm70_shflsync_idx_p) ;  /* 0x0000007000007944 */ /* 0x028fea0003c00000 */
[----:B-1---5:R-:W-:Y:S05]  /*17530*/  BRA `(.L_x_2754) ;  /* 0xffffd25000007947 */ /* 0x022fea000383ffff */
        .weak           $__internal_43_$__cuda_sm70_shflsync_bfly_p
        .type           $__internal_43_$__cuda_sm70_shflsync_bfly_p,@function
        .size           $__internal_43_$__cuda_sm70_shflsync_bfly_p,($__internal_44_$__cuda_sm70_shflsync_idx_p - $__internal_43_$__cuda_sm70_shflsync_bfly_p)
$__internal_43_$__cuda_sm70_shflsync_bfly_p:
[----:B------:R-:W-:Y:S02]  /*17540*/  MOV R185, 0xffffffff ;  /* 0xffffffff00b97802 */ /* 0x000fe40000000f00 */
[----:B------:R-:W-:Y:S02]  /*17550*/  MOV R3, 0x1f ;  /* 0x0000001f00037802 */ /* 0x000fe40000000f00 */
[----:B------:R-:W-:Y:S04]  /*17560*/  WARPSYNC R185 ;  /* 0x000000b900007348 */ /* 0x000fe80003800000 */
[----:B------:R1:W2:Y:S02]  /*17570*/  SHFL.BFLY PT, R0, R132, R0, R3 ;  /* 0x0c00000084007389 */ /* 0x0002a400000e0003 */
[----:B-1----:R-:W-:-:S04]  /*17580*/  MOV R3, 0x0 ;  /* 0x0000000000037802 */ /* 0x002fc80000000f00 */
[----:B--2---:R-:W-:Y:S05]  /*17590*/  RET.REL.NODEC R2 `(_ZN7cutlass13device_kernelIN5flash19enable_sm80_to_sm89INS1_16FlashAttnFwdSm80INS1_25CollectiveMainloopFwdSm80ILi8ELi1ELb0EN4cute5tupleIJNS5_1CILi128EEENS7_ILi96EEENS7_ILi256EEEEEELi256ENS_10bfloat16_tEfNS_4arch4Sm80ELb1ELb0ELb0ELb0ELb1ELb0ELb1ELb1EEENS1_21CollectiveEpilogueFwdINS6_IJS8_SA_S9_EEENS6_IJNS7_ILi1EEESI_SI_EEESC_SE_Li256ELb0ELb1ELb1ELb0EEENS1_30DynamicPersistentTileSchedulerILi256ELi256ELb1ELb1ELb0EEEEEEEEEvNT_6ParamsE) ;  /* 0xfffe8a6002007950 */ /* 0x004fea0003c3ffff */
        .weak           $__internal_44_$__cuda_sm70_shflsync_idx_p
        .type           $__internal_44_$__cuda_sm70_shflsync_idx_p,@function
        .size           $__internal_44_$__cuda_sm70_shflsync_idx_p,(.L_x_3287 - $__internal_44_$__cuda_sm70_shflsync_idx_p)
$__internal_44_$__cuda_sm70_shflsync_idx_p:
        /* <DEDUP_REMOVED lines=9> */
[----:B--2---:R-:W-:Y:S05]  /*17630*/  RET.REL.NODEC R2 `(_ZN7cutlass13device_kernelIN5flash19enable_sm80_to_sm89INS1_16FlashAttnFwdSm80INS1_25CollectiveMainloopFwdSm80ILi8ELi1ELb0EN4cute5tupleIJNS5_1CILi128EEENS7_ILi96EEENS7_ILi256EEEEEELi256ENS_10bfloat16_tEfNS_4arch4Sm80ELb1ELb0ELb0ELb0ELb1ELb0ELb1ELb1EEENS1_21CollectiveEpilogueFwdINS6_IJS8_SA_S9_EEENS6_IJNS7_ILi1EEESI_SI_EEESC_SE_Li256ELb0ELb1ELb1ELb0EEENS1_30DynamicPersistentTileSchedulerILi256ELi256ELb1ELb1ELb0EEEEEEEEEvNT_6ParamsE) ;  /* 0xfffe89c002007950 */ /* 0x004fea0003c3ffff */
.L_x_2755:
        /* <DEDUP_REMOVED lines=12> */
.L_x_3287:


//--------------------- .text._ZN7cutlass13device_kernelIN5flash19enable_sm80_to_sm89INS1_16FlashAttnFwdSm80INS1_25CollectiveMainloopFwdSm80ILi8ELi1ELb0EN4cute5tupleIJNS5_1CILi128EEENS7_ILi64EEENS7_ILi256EEEEEELi256ENS_10bfloat16_tEfNS_4arch4Sm80ELb1ELb0ELb0ELb1ELb1ELb0ELb1ELb1EEENS1_21CollectiveEpilogueFwdINS6_IJS8_SA_S9_EEENS6_IJNS7_ILi1EEESI_SI_EEESC_SE_Li256ELb1ELb1ELb1ELb0EEENS1_36VarlenDynamicPersistentTileSchedulerILi128ELi64ELi256ELi256ELb1ELb1ELb0ELb1ELb1ELb1EEEEEEEEEvNT_6ParamsE --------------------------
	.section	.text._ZN7cutlass13device_kernelIN5flash19enable_sm80_to_sm89INS1_16FlashAttnFwdSm80INS1_25CollectiveMainloopFwdSm80ILi8ELi1ELb0EN4cute5tupleIJNS5_1CILi128EEENS7_ILi64EEENS7_ILi256EEEEEELi256ENS_10bfloat16_tEfNS_4arch4Sm80ELb1ELb0ELb0ELb1ELb1ELb0ELb1ELb1EEENS1_21CollectiveEpilogueFwdINS6_IJS8_SA_S9_EEENS6_IJNS7_ILi1EEESI_SI_EEESC_SE_Li256ELb1ELb1ELb1ELb0EEENS1_36VarlenDynamicPersistentTileSchedulerILi128ELi64ELi256ELi256ELb1ELb1ELb0ELb1ELb1ELb1EEEEEEEEEvNT_6ParamsE,"ax",@progbits
	.sectioninfo	@"SHI_REGISTERS=255"
	.align	128
.text._ZN7cutlass13device_kernelIN5flash19enable_sm80_to_sm89INS1_16FlashAttnFwdSm80INS1_25CollectiveMainloopFwdSm80ILi8ELi1ELb0EN4cute5tupleIJNS5_1CILi128EEENS7_ILi64EEENS7_ILi256EEEEEELi256ENS_10bfloat16_tEfNS_4arch4Sm80ELb1ELb0ELb0ELb1ELb1ELb0ELb1ELb1EEENS1_21CollectiveEpilogueFwdINS6_IJS8_SA_S9_EEENS6_IJNS7_ILi1EEESI_SI_EEESC_SE_Li256ELb1ELb1ELb1ELb0EEENS1_36VarlenDynamicPersistentTileSchedulerILi128ELi64ELi256ELi256ELb1ELb1ELb0ELb1ELb1ELb1EEEEEEEEEvNT_6ParamsE:
        .type           _ZN7cutlass13device_kernelIN5flash19enable_sm80_to_sm89INS1_16FlashAttnFwdSm80INS1_25CollectiveMainloopFwdSm80ILi8ELi1ELb0EN4cute5tupleIJNS5_1CILi128EEENS7_ILi64EEENS7_ILi256EEEEEELi256ENS_10bfloat16_tEfNS_4arch4Sm80ELb1ELb0ELb0ELb1ELb1ELb0ELb1ELb1EEENS1_21CollectiveEpilogueFwdINS6_IJS8_SA_S9_EEENS6_IJNS7_ILi1EEESI_SI_EEESC_SE_Li256ELb1ELb1ELb1ELb0EEENS1_36VarlenDynamicPersistentTileSchedulerILi128ELi64ELi256ELi256ELb1ELb1ELb0ELb1ELb1ELb1EEEEEEEEEvNT_6ParamsE,@function
        .size           _ZN7cutlass13device_kernelIN5flash19enable_sm80_to_sm89INS1_16FlashAttnFwdSm80INS1_25CollectiveMainloopFwdSm80ILi8ELi1ELb0EN4cute5tupleIJNS5_1CILi128EEENS7_ILi64EEENS7_ILi256EEEEEELi256ENS_10bfloat16_tEfNS_4arch4Sm80ELb1ELb0ELb0ELb1ELb1ELb0ELb1ELb1EEENS1_21CollectiveEpilogueFwdINS6_IJS8_SA_S9_EEENS6_IJNS7_ILi1EEESI_SI_EEESC_SE_Li256ELb1ELb1ELb1ELb0EEENS1_36VarlenDynamicPersistentTileSchedulerILi128ELi64ELi256ELi256ELb1ELb1ELb0ELb1ELb1ELb1EEEEEEEEEvNT_6ParamsE,(.L_x_3290 - _ZN7cutlass13device_kernelIN5flash19enable_sm80_to_sm89INS1_16FlashAttnFwdSm80INS1_25CollectiveMainloopFwdSm80ILi8ELi1ELb0EN4cute5tupleIJNS5_1CILi128EEENS7_ILi64EEENS7_ILi256EEEEEELi256ENS_10bfloat16_tEfNS_4arch4Sm80ELb1ELb0ELb0ELb1ELb1ELb0ELb1ELb1EEENS1_21CollectiveEpilogueFwdINS6_IJS8_SA_S9_EEENS6_IJNS7_ILi1EEESI_SI_EEESC_SE_Li256ELb1ELb1ELb1ELb0EEENS1_36VarlenDynamicPersistentTileSchedulerILi128ELi64ELi256ELi256ELb1ELb1ELb0ELb1ELb1ELb1EEEEEEEEEvNT_6ParamsE)
        .other          _ZN7cutlass13device_kernelIN5flash19enable_sm80_to_sm89INS1_16FlashAttnFwdSm80INS1_25CollectiveMainloopFwdSm80ILi8ELi1ELb0EN4cute5tupleIJNS5_1CILi128EEENS7_ILi64EEENS7_ILi256EEEEEELi256ENS_10bfloat16_tEfNS_4arch4Sm80ELb1ELb0ELb0ELb1ELb1ELb0ELb1ELb1EEENS1_21CollectiveEpilogueFwdINS6_IJS8_SA_S9_EEENS6_IJNS7_ILi1EEESI_SI_EEESC_SE_Li256ELb1ELb1ELb1ELb0EEENS1_36VarlenDynamicPersistentTileSchedulerILi128ELi64ELi256ELi256ELb1ELb1ELb0ELb1ELb1ELb1EEEEEEEEEvNT_6ParamsE,@"STO_CUDA_ENTRY STV_DEFAULT"
_ZN7cutlass13device_kernelIN5flash19enable_sm80_to_sm89INS1_16FlashAttnFwdSm80INS1_25CollectiveMainloopFwdSm80ILi8ELi1ELb0EN4cute5tupleIJNS5_1CILi128EEENS7_ILi64EEENS7_ILi256EEEEEELi256ENS_10bfloat16_tEfNS_4arch4Sm80ELb1ELb0ELb0ELb1ELb1ELb0ELb1ELb1EEENS1_21CollectiveEpilogueFwdINS6_IJS8_SA_S9_EEENS6_IJNS7_ILi1EEESI_SI_EEESC_SE_Li256ELb1ELb1ELb1ELb0EEENS1_36VarlenDynamicPersistentTileSchedulerILi128ELi64ELi256ELi256ELb1ELb1ELb0ELb1ELb1ELb1EEEEEEEEEvNT_6ParamsE:
        /* <DEDUP_REMOVED lines=52> */
.L_x_2761:
        /* <DEDUP_REMOVED lines=16> */
.L_x_2878:
        /* <DEDUP_REMOVED lines=16> */
.L_x_2879:
[----:B---3--:R-:W-:-:S05]  /*0540*/  IMAD R0, R0, c[0x0][0x538], RZ ;  /* 0x00014e0000007a24 */ /* 0x008fca00078e02ff */
[----:B------:R-:W-:-:S04]  /*0550*/  IADD3 R6, R0, R6, RZ ;  /* 0x0000000600067210 */ /* 0x000fc80007ffe0ff */
[----:B------:R-:W-:-:S13]  /*0560*/  ISETP.GT.AND P0, PT, R6, UR4, PT ;  /* 0x0000000406007c0c */ /* 0x000fda000bf04270 */
[----:B-12---:R-:W-:Y:S05]  /*0570*/  @!P0 BRA `(.L_x_2761) ;  /* 0xfffffdc000008947 */ /* 0x006fea000383ffff */
.L_x_2757:
[----:B------:R-:W-:-:S05]  /*0580*/  IADD3 R10, -R0, R6, RZ ;  /* 0x00000006000a7210 */ /* 0x000fca0007ffe1ff */
[----:B------:R-:W-:-:S05]  /*0590*/  IMAD R0, R4, c[0x0][0x538], R10 ;  /* 0x00014e0004007a24 */ /* 0x000fca00078e020a */
[----:B------:R-:W-:Y:S01]  /*05a0*/  ISETP.GT.AND P0, PT, R0, UR4, PT ;  /* 0x0000000400007c0c */ /* 0x000fe2000bf04270 */
[----:B------:R-:W-:-:S12]  /*05b0*/  BRA.DIV ~URZ, `(.L_x_2762) ;  /* 0x000138c27f007947 */ /* 0x000fd8000b800000 */
[----:B------:R-:W-:-:S04]  /*05c0*/  VOTE.ANY R6, PT, !P0 ;  /* 0x0000000000067806 */ /* 0x000fc800040e0100 */
.L_x_2880:
[----:B------:R-:W1:Y:S02]  /*05d0*/  POPC R0, R6 ;  /* 0x0000000600007309 */ /* 0x000e640000000000 */
[----:B-12---:R-:W-:Y:S01]  /*05e0*/  IADD3 R243, R0, R7, RZ ;  /* 0x0000000700f37210 */ /* 0x006fe20007ffe0ff */
[----:B------:R-:W-:Y:S05]  /*05f0*/  BRA.DIV ~URZ, `(.L_x_2763) ;  /* 0x000138d27f007947 */ /* 0x000fea000b800000 */
[----:B------:R1:W2:Y:S01]  /*0600*/  SHFL.IDX PT, R12, R9, R0, 0x1f ;  /* 0x00001f00090c7589 */ /* 0x0002a200000e0000 */
[----:B------:R-:W-:-:S03]  /*0610*/  MOV R5, RZ ;  /* 0x000000ff00057202 */ /* 0x000fc60000000f00 */
[----:B------:R1:W3:Y:S04]  /*0620*/  SHFL.IDX PT, R9, R8, R0, 0x1f ;  /* 0x00001f0008097589 */ /* 0x0002e800000e0000 */
.L_x_2881:
[----:B------:R-:W-:Y:S01]  /*0630*/  ISETP.NE.AND P0, PT, R6, RZ, PT ;  /* 0x000000ff0600720c */ /* 0x000fe20003f05270 */
[----:B------:R-:W-:-:S12]  /*0640*/  BSSY B0, `(.L_x_2764) ;  /* 0x0000005000007945 */ /* 0x000fd80003800000 */
[----:B------:R-:W-:Y:S05]  /*0650*/  @!P0 BRA `(.L_x_2765) ;  /* 0x0000003000008947 */ /* 0x000fea0003800000 */
[----:B-1----:R-:W-:Y:S01]  /*0660*/  IADD3 R0, R0, -0x1, RZ ;  /* 0xffffffff00007810 */ /* 0x002fe20007ffe0ff */
[----:B------:R-:W-:Y:S05]  /*0670*/  BRA.DIV ~URZ, `(.L_x_2766) ;  /* 0x000139327f007947 */ /* 0x000fea000b800000 */
[----:B------:R1:W4:Y:S02]  /*0680*/  SHFL.IDX PT, R5, R4, R0, 0x1f ;  /* 0x00001f0004057589 */ /* 0x00032400000e0000 */
.L_x_2765:
[----:B------:R-:W-:Y:S05]  /*0690*/  BSYNC B0 ;  /* 0x0000000000007941 */ /* 0x000fea0003800000 */
.L_x_2764:
        /* <DEDUP_REMOVED lines=67> */
.L_x_2768:
        /* <DEDUP_REMOVED lines=68> */
.L_x_2769:
[----:B------:R-:W-:Y:S05]  /*0f10*/  BSYNC B0 ;  /* 0x0000000000007941 */ /* 0x000fea0003800000 */
.L_x_2767:
[----:B------:R-:W-:-:S04]  /*0f20*/  LOP3.LUT R0, RZ, R0, RZ, 0x33, !PT ;  /* 0x00000000ff007212 */ /* 0x000fc800078e33ff */
[----:B------:R-:W-:Y:S01]  /*0f30*/  IADD3 R241, R0, R12, RZ ;  /* 0x0000000c00f17210 */ /* 0x000fe20007ffe0ff */
[----:B------:R-:W-:Y:S05]  /*0f40*/  BRA `(.L_x_2770) ;  /* 0x0000004000007947 */ /* 0x000fea0003800000 */
.L_x_2758:
[----:B--2---:R-:W-:Y:S01]  /*0f50*/  IMAD.MOV.U32 R241, RZ, RZ, RZ ;  /* 0x000000fffff17224 */ /* 0x004fe200078e00ff */
[----:B------:R-:W-:Y:S01]  /*0f60*/  MOV R242, RZ ;  /* 0x000000ff00f27202 */ /* 0x000fe20000000f00 */
[----:B------:R-:W-:Y:S01]  /*0f70*/  IMAD.U32 R240, RZ, RZ, UR4 ;  /* 0x00000004fff07e24 */ /* 0x000fe2000f8e00ff */
[----:B------:R-:W-:Y:S02]  /*0f80*/  MOV R243, c[0x0][0x53c] ;  /* 0x00014f0000f37a02 */ /* 0x000fe40000000f00 */
.L_x_2770:
[----:B------:R-:W-:Y:S01]  /*0f90*/  ISETP.NE.AND P0, PT, R13, RZ, PT ;  /* 0x000000ff0d00720c */ /* 0x000fe20003f05270 */
[----:B------:R-:W-:-:S12]  /*0fa0*/  WARPSYNC 0xffffffff ;  /* 0xffffffff00007948 */ /* 0x000fd80003800000 */
[----:B------:R1:W-:Y:S04]  /*0fb0*/  @!P0 STS.128 [0x20100], R240 ;  /* 0x020100f0ff008388 */ /* 0x0003e80000000c00 */
[----:B------:R-:W-:Y:S06]  /*0fc0*/  BAR.ARV 0x5, 0x100 ;  /* 0x0144000000007b1d */ /* 0x000fec0000002000 */
.L_x_2756:
        /* <DEDUP_REMOVED lines=78> */
[----:B------:R-:W-:Y:S01]  /*14b0*/  IMAD.SHL.U32 R215, R11, 0x2, RZ ;  /* 0x000000020bd77824 */ /* 0x000fe200078e00ff */
[----:B------:R-:W-:Y:S01]  /*14c0*/  LOP3.LUT R2, R6, R2, RZ, 0x3c, !PT ;  /* 0x0000000206027212 */ /* 0x000fe200078e3cff */
[----:B------:R-:W-:Y:S01]  /*14d0*/  IMAD R250, R9, 0x8, R15 ;  /* 0x0000000809fa7824 */ /* 0x000fe200078e020f */
        /* <DEDUP_REMOVED lines=8> */
[----:B------:R-:W-:Y:S02]  /*1560*/  SHF.R.S32.HI R5, RZ, 0x1f, R218 ;  /* 0x0000001fff057819 */ /* 0x000fe400000114da */
[----:B------:R-:W-:Y:S01]  /*1570*/  SHF.R.S32.HI R5, RZ, 0x1f, R224 ;  /* 0x0000001fff057819 */ /* 0x000fe200000114e0 */
[----:B------:R-:W-:Y:S01]  /*1580*/  IMAD.IADD R2, R16, 0x1, -R2 ;  /* 0x0000000110027824 */ /* 0x000fe200078e0a02 */
[----:B------:R-:W-:Y:S02]  /*1590*/  SEL R5, R8, 0xffffffe0, !P1 ;  /* 0xffffffe008057807 */ /* 0x000fe40004800000 */
[----:B------:R-:W-:Y:S01]  /*15a0*/  LEA R11, R7, 0x80, 0x1 ;  /* 0x00000080070b7811 */ /* 0x000fe200078e08ff */
[----:B------:R-:W-:Y:S01]  /*15b0*/  IMAD.SHL.U32 R248, R2, 0x2, RZ ;  /* 0x0000000202f87824 */ /* 0x000fe200078e00ff */
[----:B------:R-:W-:-:S02]  /*15c0*/  SEL R2, R8, 0xffffffe0, !P4 ;  /* 0xffffffe008027807 */ /* 0x000fc40006000000 */
[----:B------:R-:W-:Y:S01]  /*15d0*/  IADD3 R225, R218, 0xc0, RZ ;  /* 0x000000c0dae17810 */ /* 0x000fe20007ffe0ff */
[----:B------:R-:W-:Y:S01]  /*15e0*/  STL [R1+0x4], R11 ;  /* 0x0000040b01007387 */ /* 0x000fe20000100800 */
        /* <DEDUP_REMOVED lines=8> */
[C---:B------:R-:W-:Y:S02]  /*1670*/  IADD3 R32, R248.reuse, 0x58, RZ ;  /* 0x00000058f8207810 */ /* 0x040fe40007ffe0ff */
[----:B------:R-:W-:Y:S02]  /*1680*/  SHF.R.S32.HI R8, RZ, 0x1f, R42 ;  /* 0x0000001fff087819 */ /* 0x000fe4000001142a */
[----:B------:R-:W-:-:S02]  /*1690*/  IADD3 R30, R248, 0x68, RZ ;  /* 0x00000068f81e7810 */ /* 0x000fc40007ffe0ff */
[C---:B------:R-:W-:Y:S02]  /*16a0*/  IADD3 R29, R248.reuse, 0x70, RZ ;  /* 0x00000070f81d7810 */ /* 0x040fe40007ffe0ff */
[----:B------:R-:W-:Y:S02]  /*16b0*/  SHF.R.S32.HI R7, RZ, 0x1f, R41 ;  /* 0x0000001fff077819 */ /* 0x000fe40000011429 */
[----:B------:R-:W-:Y:S02]  /*16c0*/  SHF.R.S32.HI R8, RZ, 0x1f, R40 ;  /* 0x0000001fff087819 */ /* 0x000fe40000011428 */
[C---:B------:R-:W-:Y:S02]  /*16d0*/  IADD3 R27, R248.reuse, 0x80, RZ ;  /* 0x00000080f81b7810 */ /* 0x040fe40007ffe0ff */
[----:B------:R-:W-:Y:S02]  /*16e0*/  IADD3 R26, R248, 0x88, RZ ;  /* 0x00000088f81a7810 */ /* 0x000fe40007ffe0ff */
[----:B------:R-:W-:-:S02]  /*16f0*/  SHF.R.S32.HI R7, RZ, 0x1f, R39 ;  /* 0x0000001fff077819 */ /* 0x000fc40000011427 */
[----:B------:R-:W-:Y:S02]  /*1700*/  SHF.R.S32.HI R8, RZ, 0x1f, R38 ;  /* 0x0000001fff087819 */ /* 0x000fe40000011426 */
[C---:B------:R-:W-:Y:S02]  /*1710*/  IADD3 R37, R248.reuse, 0x30, RZ ;  /* 0x00000030f8257810 */ /* 0x040fe40007ffe0ff */
[C---:B------:R-:W-:Y:S02]  /*1720*/  IADD3 R24, R248.reuse, 0x98, RZ ;  /* 0x00000098f8187810 */ /* 0x040fe40007ffe0ff */
[----:B------:R-:W-:Y:S02]  /*1730*/  IADD3 R23, R248, 0xa0, RZ ;  /* 0x000000a0f8177810 */ /* 0x000fe40007ffe0ff */
[----:B------:R-:W-:Y:S02]  /*1740*/  SHF.R.S32.HI R7, RZ, 0x1f, R36 ;  /* 0x0000001fff077819 */ /* 0x000fe40000011424 */
[----:B------:R-:W-:-:S02]  /*1750*/  SHF.R.S32.HI R8, RZ, 0x1f, R35 ;  /* 0x0000001fff087819 */ /* 0x000fc40000011423 */
[C---:B------:R-:W-:Y:S02]  /*1760*/  IADD3 R34, R248.reuse, 0x48, RZ ;  /* 0x00000048f8227810 */ /* 0x040fe40007ffe0ff */
[C---:B------:R-:W-:Y:S02]  /*1770*/  IADD3 R21, R248.reuse, 0xb0, RZ ;  /* 0x000000b0f8157810 */ /* 0x040fe40007ffe0ff */
[C---:B------:R-:W-:Y:S02]  /*1780*/  IADD3 R20, R248.reuse, 0xb8, RZ ;  /* 0x000000b8f8147810 */ /* 0x040fe40007ffe0ff */
[----:B------:R-:W-:Y:S02]  /*1790*/  SHF.R.S32.HI R7, RZ, 0x1f, R33 ;  /* 0x0000001fff077819 */ /* 0x000fe40000011421 */
[----:B------:R-:W-:Y:S02]  /*17a0*/  SHF.R.S32.HI R8, RZ, 0x1f, R32 ;  /* 0x0000001fff087819 */ /* 0x000fe40000011420 */
[----:B------:R-:W-:-:S02]  /*17b0*/  IADD3 R31, R248, 0x60, RZ ;  /* 0x00000060f81f7810 */ /* 0x000fc40007ffe0ff */
[C---:B------:R-:W-:Y:S02]  /*17c0*/  IADD3 R18, R248.reuse, 0xc8, RZ ;  /* 0x000000c8f8127810 */ /* 0x040fe40007ffe0ff */
[C---:B------:R-:W-:Y:S02]  /*17d0*/  IADD3 R17, R248.reuse, 0xd0, RZ ;  /* 0x000000d0f8117810 */ /* 0x040fe40007ffe0ff */
[----:B------:R-:W-:Y:S02]  /*17e0*/  SHF.R.S32.HI R7, RZ, 0x1f, R30 ;  /* 0x0000001fff077819 */ /* 0x000fe4000001141e */
[----:B------:R-:W-:Y:S02]  /*17f0*/  SHF.R.S32.HI R8, RZ, 0x1f, R29 ;  /* 0x0000001fff087819 */ /* 0x000fe4000001141d */
[C---:B------:R-:W-:Y:S02]  /*1800*/  IADD3 R28, R248.reuse, 0x78, RZ ;  /* 0x00000078f81c7810 */ /* 0x040fe40007ffe0ff */
[----:B-1----:R-:W-:-:S02]  /*1810*/  IADD3 R15, R248, 0xe0, RZ ;  /* 0x000000e0f80f7810 */ /* 0x002fc40007ffe0ff */
[C---:B------:R-:W-:Y:S02]  /*1820*/  IADD3 R14, R248.reuse, 0xe8, RZ ;  /* 0x000000e8f80e7810 */ /* 0x040fe40007ffe0ff */
[----:B------:R-:W-:Y:S02]  /*1830*/  SHF.R.S32.HI R7, RZ, 0x1f, R27 ;  /* 0x0000001fff077819 */ /* 0x000fe4000001141b */
[----:B------:R-:W-:Y:S02]  /*1840*/  SHF.R.S32.HI R8, RZ, 0x1f, R26 ;  /* 0x0000001fff087819 */ /* 0x000fe4000001141a */
[----:B------:R-:W-:Y:S02]  /*1850*/  IADD3 R25, R248, 0x90, RZ ;  /* 0x00000090f8197810 */ /* 0x000fe40007ffe0ff */
[----:B------:R-:W-:Y:S02]  /*1860*/  SHF.R.S32.HI R9, RZ, 0x1f, R37 ;  /* 0x0000001fff097819 */ /* 0x000fe40000011425 */
[----:B------:R-:W-:-:S02]  /*1870*/  SHF.R.S32.HI R7, RZ, 0x1f, R24 ;  /* 0x0000001fff077819 */ /* 0x000fc40000011418 */
[----:B------:R-:W-:Y:S02]  /*1880*/  SHF.R.S32.HI R8, RZ, 0x1f, R23 ;  /* 0x0000001fff087819 */ /* 0x000fe40000011417 */
[C---:B------:R-:W-:Y:S02]  /*1890*/  IADD3 R22, R248.reuse, 0xa8, RZ ;  /* 0x000000a8f8167810 */ /* 0x040fe40007ffe0ff */
[----:B------:R-:W-:Y:S02]  /*18a0*/  SHF.R.S32.HI R9, RZ, 0x1f, R34 ;  /* 0x0000001fff097819 */ /* 0x000fe40000011422 */
[----:B------:R-:W-:Y:S02]  /*18b0*/  SHF.R.S32.HI R7, RZ, 0x1f, R21 ;  /* 0x0000001fff077819 */ /* 0x000fe40000011415 */
[----:B------:R-:W-:Y:S02]  /*18c0*/  SHF.R.S32.HI R8, RZ, 0x1f, R20 ;  /* 0x0000001fff087819 */ /* 0x000fe40000011414 */
[----:B------:R-:W-:-:S02]  /*18d0*/  IADD3 R19, R248, 0xc0, RZ ;  /* 0x000000c0f8137810 */ /* 0x000fc40007ffe0ff */
[----:B------:R-:W-:Y:S02]  /*18e0*/  SHF.R.S32.HI R9, RZ, 0x1f, R31 ;  /* 0x0000001fff097819 */ /* 0x000fe4000001141f */
[----:B------:R-:W-:Y:S02]  /*18f0*/  SHF.R.S32.HI R7, RZ, 0x1f, R18 ;  /* 0x0000001fff077819 */ /* 0x000fe40000011412 */
[----:B------:R-:W-:Y:S02]  /*1900*/  SHF.R.S32.HI R8, RZ, 0x1f, R17 ;  /* 0x0000001fff087819 */ /* 0x000fe40000011411 */
[----:B------:R-:W-:Y:S02]  /*1910*/  SHF.R.S32.HI R6, RZ, 0x1f, R225 ;  /* 0x0000001fff067819 */ /* 0x000fe400000114e1 */
[----:B------:R-:W-:Y:S02]  /*1920*/  IADD3 R16, R248, 0xd8, RZ ;  /* 0x000000d8f8107810 */ /* 0x000fe40007ffe0ff */
[----:B------:R-:W-:-:S02]  /*1930*/  SHF.R.S32.HI R9, RZ, 0x1f, R28 ;  /* 0x0000001fff097819 */ /* 0x000fc4000001141c */
[----:B------:R-:W-:Y:S02]  /*1940*/  SHF.R.S32.HI R7, RZ, 0x1f, R15 ;  /* 0x0000001fff077819 */ /* 0x000fe4000001140f */
[----:B------:R-:W-:Y:S01]  /*1950*/  SHF.R.S32.HI R8, RZ, 0x1f, R14 ;  /* 0x0000001fff087819 */ /* 0x000fe2000001140e */
[C---:B------:R-:W-:Y:S01]  /*1960*/  IMAD.IADD R8, R11.reuse, 0x1, R5 ;  /* 0x000000010b087824 */ /* 0x040fe200078e0205 */
[----:B------:R-:W-:Y:S02]  /*1970*/  SEL R6, R10, 0xffffffc0, !P2 ;  /* 0xffffffc00a067807 */ /* 0x000fe40005000000 */
[----:B------:R-:W-:Y:S02]  /*1980*/  IADD3 R13, R248, 0xf0, RZ ;  /* 0x000000f0f80d7810 */ /* 0x000fe40007ffe0ff */
[----:B------:R-:W-:Y:S01]  /*1990*/  SHF.R.S32.HI R9, RZ, 0x1f, R25 ;  /* 0x0000001fff097819 */ /* 0x000fe20000011419 */
[----:B------:R1:W-:Y:S01]  /*19a0*/  STL [R1+0x10], R8 ;  /* 0x0000100801007387 */ /* 0x0003e20000100800 */
[----:B------:R-:W-:-:S02]  /*19b0*/  IADD3 R7, R11, -0x10, RZ ;  /* 0xfffffff00b077810 */ /* 0x000fc40007ffe0ff */
[----:B------:R-:W-:Y:S02]  /*19c0*/  SHF.R.S32.HI R9, RZ, 0x1f, R22 ;  /* 0x0000001fff097819 */ /* 0x000fe40000011416 */
[----:B------:R-:W-:Y:S02]  /*19d0*/  @P0 IADD3 R7, R11, 0x10, RZ ;  /* 0x000000100b070810 */ /* 0x000fe40007ffe0ff */
[----:B------:R-:W-:Y:S02]  /*19e0*/  SHF.R.S32.HI R9, RZ, 0x1f, R19 ;  /* 0x0000001fff097819 */ /* 0x000fe40000011413 */
[----:B------:R-:W-:Y:S01]  /*19f0*/  SHF.R.S32.HI R9, RZ, 0x1f, R16 ;  /* 0x0000001fff097819 */ /* 0x000fe20000011410 */
[----:B------:R-:W-:Y:S01]  /*1a00*/  IMAD.IADD R5, R5, 0x1, R7 ;  /* 0x0000000105057824 */ /* 0x000fe200078e0207 */
[----:B------:R-:W-:Y:S01]  /*1a10*/  SHF.R.S32.HI R9, RZ, 0x1f, R13 ;  /* 0x0000001fff097819 */ /* 0x000fe2000001140d */
[----:B------:R-:W-:Y:S01]  /*1a20*/  IMAD.IADD R9, R11, 0x1, R6 ;  /* 0x000000010b097824 */ /* 0x000fe200078e0206 */
[----:B------:R-:W-:Y:S01]  /*1a30*/  LEA R208, R3, 0x10100, 0x1 ;  /* 0x0001010003d07811 */ /* 0x000fe200078e08ff */
[----:B------:R-:W-:Y:S01]  /*1a40*/  IMAD.IADD R3, R6, 0x1, R7 ;  /* 0x0000000106037824 */ /* 0x000fe200078e0207 */
[----:B------:R-:W-:-:S02]  /*1a50*/  LEA R204, R4, 0x100, 0x1 ;  /* 0x0000010004cc7811 */ /* 0x000fc400078e08ff */
[----:B------:R2:W-:Y:S01]  /*1a60*/  STL [R1+0x20], R9 ;  /* 0x0000200901007387 */ /* 0x0005e20000100800 */
[----:B------:R-:W-:Y:S01]  /*1a70*/  IMAD.IADD R209, R208, 0x1, R2 ;  /* 0x00000001d0d17824 */ /* 0x000fe200078e0202 */
[----:B------:R-:W-:Y:S01]  /*1a80*/  IADD3 R223, R218, 0x40, RZ ;  /* 0x00000040dadf7810 */ /* 0x000fe20007ffe0ff */
[----:B------:R-:W-:Y:S01]  /*1a90*/  IMAD.IADD R205, R2, 0x1, R204 ;  /* 0x0000000102cd7824 */ /* 0x000fe200078e02cc */
[----:B------:R-:W-:Y:S01]  /*1aa0*/  LEA R201, R0, 0x8100, 0x1 ;  /* 0x0000810000c97811 */ /* 0x000fe200078e08ff */
[--C-:B------:R-:W-:Y:S01]  /*1ab0*/  IMAD.IADD R2, R5, 0x1, R6.reuse ;  /* 0x0000000105027824 */ /* 0x100fe200078e0206 */
[----:B------:R-:W-:Y:S01]  /*1ac0*/  SHF.R.S32.HI R12, RZ, 0x1f, R223 ;  /* 0x0000001fff0c7819 */ /* 0x000fe200000114df */
[----:B-1----:R-:W-:Y:S01]  /*1ad0*/  IMAD.IADD R8, R8, 0x1, R6 ;  /* 0x0000000108087824 */ /* 0x002fe200078e0206 */
[----:B------:R-:W-:Y:S02]  /*1ae0*/  SEL R0, R10, 0xffffffc0, !P3 ;  /* 0xffffffc00a007807 */ /* 0x000fe40005800000 */
[----:B------:R-:W-:-:S02]  /*1af0*/  IADD3 R12, R248, 0xf8, RZ ;  /* 0x000000f8f80c7810 */ /* 0x000fc40007ffe0ff */
[----:B------:R2:W-:Y:S01]  /*1b00*/  STL [R1+0x1c], R8 ;  /* 0x00001c0801007387 */ /* 0x0005e20000100800 */
[----:B------:R-:W-:Y:S01]  /*1b10*/  IMAD.IADD R211, R208, 0x1, R0 ;  /* 0x00000001d0d37824 */ /* 0x000fe200078e0200 */
[----:B------:R-:W-:Y:S01]  /*1b20*/  SHF.R.S32.HI R10, RZ, 0x1f, R12 ;  /* 0x0000001fff0a7819 */ /* 0x000fe2000001140c */
[C---:B------:R-:W-:Y:S01]  /*1b30*/  IMAD.IADD R207, R0.reuse, 0x1, R204 ;  /* 0x0000000100cf7824 */ /* 0x040fe200078e02cc */
[----:B------:R2:W-:Y:S01]  /*1b40*/  STL [R1+0x8], R7 ;  /* 0x0000080701007387 */ /* 0x0005e20000100800 */
[----:B------:R-:W-:Y:S02]  /*1b50*/  IMAD.IADD R210, R209, 0x1, R0 ;  /* 0x00000001d1d27824 */ /* 0x000fe400078e0200 */
[----:B------:R-:W-:Y:S01]  /*1b60*/  IMAD.IADD R206, R0, 0x1, R205 ;  /* 0x0000000100ce7824 */ /* 0x000fe200078e02cd */
[----:B------:R2:W-:Y:S04]  /*1b70*/  STL [R1+0x18], R3 ;  /* 0x0000180301007387 */ /* 0x0005e80000100800 */
[----:B------:R2:W-:Y:S04]  /*1b80*/  STL [R1+0xc], R5 ;  /* 0x00000c0501007387 */ /* 0x0005e80000100800 */
[----:B------:R2:W-:Y:S02]  /*1b90*/  STL [R1+0x14], R2 ;  /* 0x0000140201007387 */ /* 0x0005e40000100800 */
.L_x_2877:
[----:B--2---:R-:W-:-:S04]  /*1ba0*/  IMAD.MOV.U32 R8, RZ, RZ, 0x4 ;  /* 0x00000004ff087424 */ /* 0x004fc800078e00ff */
[----:B------:R-:W-:-:S05]  /*1bb0*/  IMAD.WIDE R2, R243, R8, c[0x0][0x588] ;  /* 0x00016200f3027625 */ /* 0x000fca00078e0208 */
[----:B------:R-:W2:Y:S01]  /*1bc0*/  LDG.E R251, [R2.64] ;  /* 0x0000000602fb7981 */ /* 0x000ea2000c1e1900 */
[----:B------:R-:W-:Y:S01]  /*1bd0*/  ISETP.NE.U32.AND P4, PT, RZ, c[0x0][0x370], PT ;  /* 0x0000dc00ff007a0c */ /* 0x000fe20003f85070 */
[----:B------:R-:W-:Y:S01]  /*1be0*/  IMAD.MOV.U32 R229, RZ, RZ, RZ ;  /* 0x000000ffffe57224 */ /* 0x000fe200078e00ff */
[----:B------:R-:W-:Y:S01]  /*1bf0*/  ISETP.NE.U32.AND P3, PT, RZ, c[0x0][0x360], PT ;  /* 0x0000d800ff007a0c */ /* 0x000fe20003f65070 */
[----:B------:R-:W-:Y:S01]  /*1c00*/  IMAD.MOV.U32 R11, RZ, RZ, RZ ;  /* 0x000000ffff0b7224 */ /* 0x000fe200078e00ff */
[----:B------:R-:W-:Y:S02]  /*1c10*/  ISETP.NE.AND.EX P4, PT, RZ, c[0x0][0x374], PT, P4 ;  /* 0x0000dd00ff007a0c */ /* 0x000fe40003f85340 */
[----:B------:R-:W-:Y:S02]  /*1c20*/  ISETP.NE.AND.EX P3, PT, RZ, c[0x0][0x364], PT, P3 ;  /* 0x0000d900ff007a0c */ /* 0x000fe40003f65330 */
[----:B------:R-:W-:-:S04]  /*1c30*/  ISETP.NE.U32.AND P0, PT, RZ, c[0x0][0x348], PT ;  /* 0x0000d200ff007a0c */ /* 0x000fc80003f05070 */
[----:B------:R-:W-:Y:S02]  /*1c40*/  ISETP.NE.AND.EX P0, PT, RZ, c[0x0][0x34c], PT, P0 ;  /* 0x0000d300ff007a0c */ /* 0x000fe40003f05300 */
[----:B--2---:R-:W-:Y:S01]  /*1c50*/  SHF.R.S32.HI R12, RZ, 0x1f, R251 ;  /* 0x0000001fff0c7819 */ /* 0x004fe200000114fb */
[C---:B------:R-:W-:Y:S02]  /*1c60*/  IMAD.SHL.U32 R252, R251.reuse, 0x4, RZ ;  /* 0x00000004fbfc7824 */ /* 0x040fe400078e00ff */
[C---:B------:R-:W-:Y:S02]  /*1c70*/  @P4 LEA R6, P2, R251.reuse, c[0x0][0x370], 0x2 ;  /* 0x0000dc00fb064a11 */ /* 0x040fe400078410ff */
[C-C-:B------:R-:W-:Y:S01]  /*1c80*/  SHF.L.U64.HI R13, R251.reuse, 0x2, R12.reuse ;  /* 0x00000002fb0d7819 */ /* 0x140fe2000001020c */
[----:B------:R1:W-:Y:S01]  /*1c90*/  STL [R1+0x28], R12 ;  /* 0x0000280c01007387 */ /* 0x0003e20000100800 */
[----:B------:R-:W-:Y:S02]  /*1ca0*/  @P4 LEA.HI.X R7, R251, c[0x0][0x374], R12, 0x2, P2 ;  /* 0x0000dd00fb074a11 */ /* 0x000fe400010f140c */
[C---:B------:R-:W-:Y:S01]  /*1cb0*/  @P3 IADD3 R4, P1, R252.reuse, c[0x0][0x360], RZ ;  /* 0x0000d800fc043a10 */ /* 0x040fe20007f3e0ff */
[----:B------:R1:W-:Y:S01]  /*1cc0*/  STL [R1], R13 ;  /* 0x0000000d01007387 */ /* 0x0003e20000100800 */
[----:B------:R-:W-:-:S02]  /*1cd0*/  IADD3 R2, P2, R252, c[0x0][0x348], RZ ;  /* 0x0000d200fc027a10 */ /* 0x000fc40007f5e0ff */
[C---:B------:R-:W-:Y:S01]  /*1ce0*/  @P3 IADD3.X R5, R13.reuse, c[0x0][0x364], RZ, P1, !PT ;  /* 0x0000d9000d053a10 */ /* 0x040fe20000ffe4ff */
[----:B------:R1:W5:Y:S01]  /*1cf0*/  @P4 LDG.E R229, [R6.64] ;  /* 0x0000000606e54981 */ /* 0x000362000c1e1900 */
[----:B------:R-:W-:-:S03]  /*1d00*/  IADD3.X R3, R13, c[0x0][0x34c], RZ, P2, !PT ;  /* 0x0000d3000d037a10 */ /* 0x000fc600017fe4ff */
        /* <DEDUP_REMOVED lines=9> */
.L_x_2771:
[----:B------:R-:W-:-:S04]  /*1da0*/  ISETP.NE.U32.AND P1, PT, RZ, c[0x0][0x368], PT ;  /* 0x0000da00ff007a0c */ /* 0x000fc80003f25070 */
[----:B------:R-:W-:-:S13]  /*1db0*/  ISETP.NE.AND.EX P1, PT, RZ, c[0x0][0x36c], PT, P1 ;  /* 0x0000db00ff007a0c */ /* 0x000fda0003f25310 */
[----:B------:R-:W-:Y:S05]  /*1dc0*/  @!P1 BRA `(.L_x_2772) ;  /* 0x0000004000009947 */ /* 0x000fea0003800000 */
[----:B-1----:R-:W-:-:S04]  /*1dd0*/  IADD3 R2, P1, R252, c[0x0][0x368], RZ ;  /* 0x0000da00fc027a10 */ /* 0x002fc80007f3e0ff */
[----:B------:R-:W-:-:S05]  /*1de0*/  IADD3.X R3, R13, c[0x0][0x36c], RZ, P1, !PT ;  /* 0x0000db000d037a10 */ /* 0x000fca0000ffe4ff */
[----:B------:R1:W5:Y:S01]  /*1df0*/  LDG.E R0, [R2.64] ;  /* 0x0000000602007981 */ /* 0x000362000c1e1900 */
[----:B------:R-:W-:Y:S05]  /*1e00*/  BRA `(.L_x_2773) ;  /* 0x0000008000007947 */ /* 0x000fea0003800000 */
.L_x_2772:
        /* <DEDUP_REMOVED lines=8> */
.L_x_2773:
[----:B-1----:R-:W-:Y:S01]  /*1e90*/  IMAD.MOV.U32 R2, RZ, RZ, c[0x0][0x2c4] ;  /* 0x0000b100ff027624 */ /* 0x002fe200078e00ff */
[----:B------:R-:W-:Y:S01]  /*1ea0*/  BSSY B0, `(.L_x_2774) ;  /* 0x000003a000007945 */ /* 0x000fe20003800000 */
[----:B------:R-:W-:Y:S02]  /*1eb0*/  IMAD.SHL.U32 R239, R241, 0x80, RZ ;  /* 0x00000080f1ef7824 */ /* 0x000fe400078e00ff */
[----:B-----5:R-:W-:Y:S01]  /*1ec0*/  IMAD.IADD R213, R0, 0x1, -R229 ;  /* 0x0000000100d57824 */ /* 0x020fe200078e0ae5 */
[----:B------:R-:W-:-:S02]  /*1ed0*/  ISETP.NE.AND P4, PT, R2, 0x1, PT ;  /* 0x000000010200780c */ /* 0x000fc40003f85270 */
[----:B------:R-:W-:Y:S02]  /*1ee0*/  IADD3 R2, R239, 0x7f, RZ ;  /* 0x0000007fef027810 */ /* 0x000fe40007ffe0ff */
[----:B------:R-:W-:-:S03]  /*1ef0*/  IADD3 R3, R213, 0x40, -R214 ;  /* 0x00000040d5037810 */ /* 0x000fc60007ffe8d6 */
[----:B------:R-:W-:-:S06]  /*1f00*/  IMAD.MOV.U32 R0, RZ, RZ, R2 ;  /* 0x000000ffff007224 */ /* 0x000fcc00078e0002 */
[----:B------:R-:W-:Y:S01]  /*1f10*/  @P4 IMAD.HI.U32 R4, R2, c[0x0][0x2c8], RZ ;  /* 0x0000b20002044a27 */ /* 0x000fe200078e00ff */
[----:B------:R-:W-:-:S04]  /*1f20*/  IADD3 R2, R213, 0x3f, RZ ;  /* 0x0000003fd5027810 */ /* 0x000fc80007ffe0ff */
[----:B------:R-:W-:-:S05]  /*1f30*/  @P4 SHF.R.U32.HI R0, RZ, c[0x0][0x2cc], R4 ;  /* 0x0000b300ff004a19 */ /* 0x000fca0000011604 */
[----:B------:R-:W-:Y:S01]  /*1f40*/  IMAD.IADD R0, R3, 0x1, R0 ;  /* 0x0000000103007824 */ /* 0x000fe200078e0200 */
[----:B------:R-:W-:-:S04]  /*1f50*/  SHF.R.S32.HI R3, RZ, 0x1f, R2 ;  /* 0x0000001fff037819 */ /* 0x000fc80000011402 */
[----:B------:R-:W-:Y:S02]  /*1f60*/  SHF.R.S32.HI R4, RZ, 0x1f, R0 ;  /* 0x0000001fff047819 */ /* 0x000fe40000011400 */
[----:B------:R-:W-:Y:S02]  /*1f70*/  LEA.HI R2, R3, R2, RZ, 0x6 ;  /* 0x0000000203027211 */ /* 0x000fe400078f30ff */
[----:B------:R-:W-:Y:S02]  /*1f80*/  LEA.HI R0, R4, R0, RZ, 0x6 ;  /* 0x0000000004007211 */ /* 0x000fe400078f30ff */
[----:B------:R-:W-:Y:S02]  /*1f90*/  SHF.R.S32.HI R3, RZ, 0x6, R2 ;  /* 0x00000006ff037819 */ /* 0x000fe40000011402 */
[----:B------:R-:W-:Y:S02]  /*1fa0*/  SHF.R.S32.HI R0, RZ, 0x6, R0 ;  /* 0x00000006ff007819 */ /* 0x000fe40000011400 */
[----:B------:R-:W-:-:S02]  /*1fb0*/  LOP3.LUT R2, R242, 0xff000000, RZ, 0xc0, !PT ;  /* 0xff000000f2027812 */ /* 0x000fc400078ec0ff */
[----:B------:R-:W-:Y:S02]  /*1fc0*/  IMNMX R7, R3, R0, PT ;  /* 0x0000000003077217 */ /* 0x000fe40003800200 */
[----:B------:R-:W-:Y:S02]  /*1fd0*/  LOP3.LUT R4, R242, 0xff0000, RZ, 0xc0, !PT ;  /* 0x00ff0000f2047812 */ /* 0x000fe400078ec0ff */
[----:B------:R-:W-:Y:S01]  /*1fe0*/  SHF.R.U32.HI R0, RZ, 0x8, R2 ;  /* 0x00000008ff007819 */ /* 0x000fe20000011602 */
[----:B------:R-:W-:Y:S01]  /*1ff0*/  IMAD.MOV.U32 R2, RZ, RZ, RZ ;  /* 0x000000ffff027224 */ /* 0x000fe200078e00ff */
[----:B------:R-:W-:Y:S02]  /*2000*/  ISETP.GE.AND P1, PT, R7, 0x1, PT ;  /* 0x000000010700780c */ /* 0x000fe40003f26270 */
        /* <DEDUP_REMOVED lines=35> */
.L_x_2775:
[----:B------:R-:W-:Y:S05]  /*2240*/  BSYNC B0 ;  /* 0x0000000000007941 */ /* 0x000fea0003800000 */
.L_x_2774:
[----:B------:R-:W-:Y:S01]  /*2250*/  IMAD R226, R14, R2, RZ ;  /* 0x000000020ee27224 */ /* 0x000fe200078e02ff */
        /* <DEDUP_REMOVED lines=76> */
[----:B------:R-:W-:Y:S01]  /*2720*/  IMAD.IADD R5, R227, 0x1, R239 ;  /* 0x00000001e3057824 */ /* 0x000fe200078e02ef */
[----:B------:R-:W-:Y:S02]  /*2730*/  LOP3.LUT R16, R242, 0xffff, RZ, 0xc0, !PT ;  /* 0x0000fffff2107812 */ /* 0x000fe400078ec0ff */
[----:B------:R-:W-:Y:S01]  /*2740*/  SEL R6, R12, RZ, !P0 ;  /* 0x000000ff0c067207 */ /* 0x000fe20004000000 */
[----:B------:R-:W-:Y:S01]  /*2750*/  IMAD R0, R0, c[0x0][0x178], RZ ;  /* 0x00005e0000007a24 */ /* 0x000fe200078e02ff */
[----:B------:R-:W-:Y:S01]  /*2760*/  SEL R4, R251, RZ, !P0 ;  /* 0x000000fffb047207 */ /* 0x000fe20004000000 */
[----:B------:R-:W-:Y:S01]  /*2770*/  @P4 IMAD.HI.U32 R7, R5, c[0x0][0x2c8], RZ ;  /* 0x0000b20005074a27 */ /* 0x000fe200078e00ff */
[----:B------:R-:W-:Y:S02]  /*2780*/  ISETP.GE.AND P6, PT, R218, c[0x0][0x198], PT ;  /* 0x00006600da007a0c */ /* 0x000fe40003fc6270 */
[----:B------:R-:W-:Y:S01]  /*2790*/  ISETP.GE.AND P5, PT, R223, c[0x0][0x198], PT ;  /* 0x00006600df007a0c */ /* 0x000fe20003fa6270 */
[----:B------:R-:W-:Y:S01]  /*27a0*/  IMAD R0, R11, c[0x0][0x17c], R0 ;  /* 0x00005f000b007a24 */ /* 0x000fe200078e0200 */
[----:B------:R-:W-:Y:S01]  /*27b0*/  ISETP.GE.AND P3, PT, R224, c[0x0][0x198], PT ;  /* 0x00006600e0007a0c */ /* 0x000fe20003f66270 */
[----:B------:R-:W-:Y:S01]  /*27c0*/  IMAD R6, R6, c[0x0][0x1c0], RZ ;  /* 0x0000700006067a24 */ /* 0x000fe200078e02ff */
[----:B------:R-:W-:-:S02]  /*27d0*/  ISETP.GE.AND P2, PT, R225, c[0x0][0x198], PT ;  /* 0x00006600e1007a0c */ /* 0x000fc40003f46270 */
[----:B------:R-:W-:Y:S01]  /*27e0*/  IADD3 R92, R217, -0x1, RZ ;  /* 0xffffffffd95c7810 */ /* 0x000fe20007ffe0ff */
[----:B------:R-:W-:Y:S02]  /*27f0*/  IMAD R6, R4, c[0x0][0x1c4], R6 ;  /* 0x0000710004067a24 */ /* 0x000fe400078e0206 */
[----:B--2---:R-:W-:-:S04]  /*2800*/  IMAD.WIDE.U32 R2, R11, c[0x0][0x178], RZ ;  /* 0x00005e000b027a25 */ /* 0x004fc800078e00ff */
[----:B------:R-:W-:Y:S01]  /*2810*/  IMAD.IADD R3, R3, 0x1, R0 ;  /* 0x0000000103037824 */ /* 0x000fe200078e0200 */
[----:B------:R-:W-:Y:S02]  /*2820*/  MOV R0, R5 ;  /* 0x0000000500007202 */ /* 0x000fe40000000f00 */
[----:B------:R-:W-:Y:S01]  /*2830*/  @P4 SHF.R.U32.HI R0, RZ, c[0x0][0x2cc], R7 ;  /* 0x0000b300ff004a19 */ /* 0x000fe20000011607 */
[----:B------:R-:W-:-:S03]  /*2840*/  IMAD.WIDE.U32 R2, R16, c[0x0][0x1b8], R2 ;  /* 0x00006e0010027a25 */ /* 0x000fc600078e0002 */
        /* <DEDUP_REMOVED lines=16> */
[----:B------:R-:W-:Y:S01]  /*2950*/  LEA.HI.X R5, R2, c[0x0][0x164], R0, 0x1, P0 ;  /* 0x0000590002057a11 */ /* 0x000fe200000f0c00 */
[----:B------:R-:W-:Y:S01]  /*2960*/  @!P1 IMAD.MOV.U32 R15, RZ, RZ, R251 ;  /* 0x000000ffff0f9224 */ /* 0x000fe200078e00fb */
[----:B------:R-:W-:Y:S05]  /*2970*/  BRA.DIV ~URZ, `(.L_x_2777) ;  /* 0x000116a27f007947 */ /* 0x000fea000b800000 */
[----:B------:R1:W2:Y:S02]  /*2980*/  SHFL.IDX PT, R4, R5, RZ, 0x181f ;  /* 0x00181fff05047589 */ /* 0x0002a400000e0000 */
.L_x_2882:
[----:B------:R-:W-:Y:S05]  /*2990*/  BRA.DIV ~URZ, `(.L_x_2778) ;  /* 0x000116f27f007947 */ /* 0x000fea000b800000 */
[----:B------:R3:W4:Y:S02]  /*29a0*/  SHFL.IDX PT, R0, R14, RZ, 0x181f ;  /* 0x00181fff0e007589 */ /* 0x00072400000e0000 */
.L_x_2883:
[----:B------:R-:W-:Y:S01]  /*29b0*/  IMAD R13, R214, c[0x0][0x2c4], RZ ;  /* 0x0000b100d60d7a24 */ /* 0x000fe200078e02ff */
[----:B------:R-:W-:Y:S01]  /*29c0*/  IADD3 R12, R249, R239, RZ ;  /* 0x000000eff90c7210 */ /* 0x000fe20007ffe0ff */
[----:B------:R-:W-:Y:S03]  /*29d0*/  BSSY B0, `(.L_x_2779) ;  /* 0x0000016000007945 */ /* 0x000fe60003800000 */
[----:B------:R-:W-:-:S13]  /*29e0*/  ISETP.GE.AND P0, PT, R12, R13, PT ;  /* 0x0000000d0c00720c */ /* 0x000fda0003f06270 */
[----:B------:R-:W-:Y:S05]  /*29f0*/  @P0 BRA `(.L_x_2780) ;  /* 0x0000013000000947 */ /* 0x000fea0003800000 */
[----:B------:R-:W-:Y:S02]  /*2a00*/  SHF.R.S32.HI R2, RZ, 0x1f, R218 ;  /* 0x0000001fff027819 */ /* 0x000fe400000114da */
[CC--:B----4-:R-:W-:Y:S02]  /*2a10*/  LEA R10, P1, R218.reuse, R0.reuse, 0x1 ;  /* 0x00000000da0a7211 */ /* 0x0d0fe400078208ff */
[----:B------:R-:W-:Y:S02]  /*2a20*/  LEA R8, P0, R223, R0, 0x1 ;  /* 0x00000000df087211 */ /* 0x000fe400078008ff */
[----:B--2---:R-:W-:Y:S02]  /*2a30*/  LEA.HI.X R11, R218, R4, R2, 0x1, P1 ;  /* 0x00000004da0b7211 */ /* 0x004fe400008f0c02 */
[----:B------:R-:W-:Y:S02]  /*2a40*/  SHF.R.S32.HI R2, RZ, 0x1f, R223 ;  /* 0x0000001fff027819 */ /* 0x000fe400000114df */
[----:B------:R-:W-:Y:S01]  /*2a50*/  LEA R6, P1, R224, R0, 0x1 ;  /* 0x00000000e0067211 */ /* 0x000fe200078208ff */
[----:B------:R-:W-:Y:S01]  /*2a60*/  @!PT LDS RZ, [RZ] ;  /* 0x00000000fffff984 */ /* 0x000fe20000000800 */
[----:B------:R-:W-:Y:S01]  /*2a70*/  @!PT LDS RZ, [RZ] ;  /* 0x00000000fffff984 */ /* 0x000fe20000000800 */
[----:B------:R-:W-:Y:S01]  /*2a80*/  @!PT LDS RZ, [RZ] ;  /* 0x00000000fffff984 */ /* 0x000fe20000000800 */
[----:B------:R2:W-:Y:S01]  /*2a90*/  LDGSTS.E.BYPASS.LTC128B.128 [R215+0x10100], [R10.64], !P6 ;  /* 0x101000000ad77fae */ /* 0x0005e2000f101d46 */
[----:B------:R-:W-:-:S02]  /*2aa0*/  SHF.R.S32.HI R18, RZ, 0x1f, R224 ;  /* 0x0000001fff127819 */ /* 0x000fc400000114e0 */
[----:B------:R-:W-:Y:S02]  /*2ab0*/  LEA.HI.X R9, R223, R4, R2, 0x1, P0 ;  /* 0x00000004df097211 */ /* 0x000fe400000f0c02 */
[----:B------:R-:W-:Y:S02]  /*2ac0*/  SHF.R.S32.HI R17, RZ, 0x1f, R225 ;  /* 0x0000001fff117819 */ /* 0x000fe400000114e1 */
[C---:B------:R-:W-:Y:S01]  /*2ad0*/  LEA R2, P0, R225.reuse, R0, 0x1 ;  /* 0x00000000e1027211 */ /* 0x040fe200078008ff */
[----:B------:R2:W-:Y:S01]  /*2ae0*/  LDGSTS.E.BYPASS.LTC128B.128 [R215+0x14100], [R8.64], !P5 ;  /* 0x1410000008d77fae */ /* 0x0005e2000e901d46 */
[-C--:B------:R-:W-:Y:S02]  /*2af0*/  LEA.HI.X R7, R224, R4.reuse, R18, 0x1, P1 ;  /* 0x00000004e0077211 */ /* 0x080fe400008f0c12 */
[----:B------:R-:W-:-:S03]  /*2b00*/  LEA.HI.X R3, R225, R4, R17, 0x1, P0 ;  /* 0x00000004e1037211 */ /* 0x000fc600000f0c11 */
[----:B------:R2:W-:Y:S04]  /*2b10*/  LDGSTS.E.BYPASS.LTC128B.128 [R215+0x18100], [R6.64], !P3 ;  /* 0x1810000006d77fae */ /* 0x0005e8000d901d46 */
[----:B------:R2:W-:Y:S02]  /*2b20*/  LDGSTS.E.BYPASS.LTC128B.128 [R215+0x1c100], [R2.64], !P2 ;  /* 0x1c10000002d77fae */ /* 0x0005e4000d101d46 */
.L_x_2780:
[----:B------:R-:W-:Y:S05]  /*2b30*/  BSYNC B0 ;  /* 0x0000000000007941 */ /* 0x000fea0003800000 */
.L_x_2779:
[----:B------:R-:W-:Y:S05]  /*2b40*/  BRA.DIV ~URZ, `(.L_x_2781) ;  /* 0x000115b27f007947 */ /* 0x000fea000b800000 */
[----:B--2---:R2:W1:Y:S04]  /*2b50*/  SHFL.IDX PT, R4, R5, 0x1, 0x181f ;  /* 0x00381f0005047f89 */ /* 0x00446800000e0000 */
[----:B----4-:R2:W4:Y:S02]  /*2b60*/  SHFL.IDX PT, R0, R14, 0x1, 0x181f ;  /* 0x00381f000e007f89 */ /* 0x01052400000e0000 */
.L_x_2884:
[----:B------:R-:W-:Y:S01]  /*2b70*/  IADD3 R2, R12, 0x20, RZ ;  /* 0x000000200c027810 */ /* 0x000fe20007ffe0ff */
[----:B------:R-:W-:Y:S03]  /*2b80*/  BSSY B0, `(.L_x_2782) ;  /* 0x0000016000007945 */ /* 0x000fe60003800000 */
[----:B------:R-:W-:-:S13]  /*2b90*/  ISETP.GE.AND P0, PT, R2, R13, PT ;  /* 0x0000000d0200720c */ /* 0x000fda0003f06270 */
[----:B------:R-:W-:Y:S05]  /*2ba0*/  @P0 BRA `(.L_x_2783) ;  /* 0x0000013000000947 */ /* 0x000fea0003800000 */
[----:B------:R-:W-:Y:S02]  /*2bb0*/  SHF.R.S32.HI R3, RZ, 0x1f, R218 ;  /* 0x0000001fff037819 */ /* 0x000fe400000114da */
[CC--:B----4-:R-:W-:Y:S02]  /*2bc0*/  LEA R10, P1, R218.reuse, R0.reuse, 0x1 ;  /* 0x00000000da0a7211 */ /* 0x0d0fe400078208ff */
[----:B------:R-:W-:Y:S02]  /*2bd0*/  LEA R8, P0, R223, R0, 0x1 ;  /* 0x00000000df087211 */ /* 0x000fe400078008ff */
[----:B-1----:R-:W-:Y:S02]  /*2be0*/  LEA.HI.X R11, R218, R4, R3, 0x1, P1 ;  /* 0x00000004da0b7211 */ /* 0x002fe400008f0c03 */
        /* <DEDUP_REMOVED lines=15> */
.L_x_2783:
[----:B------:R-:W-:Y:S05]  /*2ce0*/  BSYNC B0 ;  /* 0x0000000000007941 */ /* 0x000fea0003800000 */
.L_x_2782:
[----:B------:R-:W-:Y:S05]  /*2cf0*/  BRA.DIV ~URZ, `(.L_x_2784) ;  /* 0x000114d27f007947 */ /* 0x000fea000b800000 */
[----:B-1----:R1:W2:Y:S02]  /*2d00*/  SHFL.IDX PT, R4, R5, 0x2, 0x181f ;  /* 0x00581f0005047f89 */ /* 0x0022a400000e0000 */
.L_x_2885:
[----:B------:R-:W-:Y:S05]  /*2d10*/  BRA.DIV ~URZ, `(.L_x_2785) ;  /* 0x000115227f007947 */ /* 0x000fea000b800000 */
[----:B----4-:R4:W1:Y:S02]  /*2d20*/  SHFL.IDX PT, R0, R14, 0x2, 0x181f ;  /* 0x00581f000e007f89 */ /* 0x01086400000e0000 */
.L_x_2886:
[----:B------:R-:W-:Y:S01]  /*2d30*/  IADD3 R2, R12, 0x40, RZ ;  /* 0x000000400c027810 */ /* 0x000fe20007ffe0ff */
[----:B------:R-:W-:Y:S03]  /*2d40*/  BSSY B0, `(.L_x_2786) ;  /* 0x0000016000007945 */ /* 0x000fe60003800000 */
[----:B------:R-:W-:-:S13]  /*2d50*/  ISETP.GE.AND P0, PT, R2, R13, PT ;  /* 0x0000000d0200720c */ /* 0x000fda0003f06270 */
[----:B------:R-:W-:Y:S05]  /*2d60*/  @P0 BRA `(.L_x_2787) ;  /* 0x0000013000000947 */ /* 0x000fea0003800000 */
[----:B------:R-:W-:Y:S02]  /*2d70*/  SHF.R.S32.HI R3, RZ, 0x1f, R218 ;  /* 0x0000001fff037819 */ /* 0x000fe400000114da */
[CC--:B-1----:R-:W-:Y:S02]  /*2d80*/  LEA R10, P1, R218.reuse, R0.reuse, 0x1 ;  /* 0x00000000da0a7211 */ /* 0x0c2fe400078208ff */
        /* <DEDUP_REMOVED lines=17> */
.L_x_2787:
[----:B------:R-:W-:Y:S05]  /*2ea0*/  BSYNC B0 ;  /* 0x0000000000007941 */ /* 0x000fea0003800000 */
.L_x_2786:
[----:B------:R-:W-:Y:S05]  /*2eb0*/  BRA.DIV ~URZ, `(.L_x_2788) ;  /* 0x000113f27f007947 */ /* 0x000fea000b800000 */
[----:B--2---:R2:W3:Y:S04]  /*2ec0*/  SHFL.IDX PT, R4, R5, 0x3, 0x181f ;  /* 0x00781f0005047f89 */ /* 0x0044e800000e0000 */
[----:B-1----:R2:W1:Y:S02]  /*2ed0*/  SHFL.IDX PT, R0, R14, 0x3, 0x181f ;  /* 0x00781f000e007f89 */ /* 0x00246400000e0000 */
.L_x_2887:
[----:B------:R-:W-:Y:S01]  /*2ee0*/  IADD3 R2, R12, 0x60, RZ ;  /* 0x000000600c027810 */ /* 0x000fe20007ffe0ff */
[----:B-----5:R-:W-:Y:S01]  /*2ef0*/  IMAD.WIDE.U32 R232, R15, c[0x0][0x2b0], RZ ;  /* 0x0000ac000fe87a25 */ /* 0x020fe200078e00ff */
[----:B------:R-:W-:-:S02]  /*2f00*/  SHF.R.S32.HI R20, RZ, 0x1f, R218 ;  /* 0x0000001fff147819 */ /* 0x000fc400000114da */
[----:B------:R-:W-:Y:S02]  /*2f10*/  ISETP.GE.AND P1, PT, R2, R13, PT ;  /* 0x0000000d0200720c */ /* 0x000fe40003f26270 */
[----:B------:R-:W-:Y:S02]  /*2f20*/  SHF.R.S32.HI R19, RZ, 0x1f, R223 ;  /* 0x0000001fff137819 */ /* 0x000fe400000114df */
[----:B------:R-:W-:Y:S02]  /*2f30*/  SHF.R.S32.HI R18, RZ, 0x1f, R224 ;  /* 0x0000001fff127819 */ /* 0x000fe400000114e0 */
[----:B------:R-:W-:-:S07]  /*2f40*/  SHF.R.S32.HI R17, RZ, 0x1f, R225 ;  /* 0x0000001fff117819 */ /* 0x000fce00000114e1 */
        /* <DEDUP_REMOVED lines=36> */
[----:B------:R1:W2:Y:S01]  /*3190*/  @!P1 LDG.E R216, [R4.64] ;  /* 0x0000000604d89981 */ /* 0x0002a2000c1e1900 */
        /* <DEDUP_REMOVED lines=10> */
[----:B------:R-:W-:-:S04]  /*3240*/  IMAD.WIDE.U32 R2, R219, c[0x0][0x1e0], RZ ;  /* 0x00007800db027a25 */ /* 0x000fc800078e00ff */
[----:B------:R-:W-:Y:S02]  /*3250*/  IMAD R97, R92, -0x40, R213 ;  /* 0xffffffc05c617824 */ /* 0x000fe400078e02d5 */
[----:B------:R-:W-:-:S04]  /*3260*/  IMAD.WIDE.U32 R234, R16, c[0x0][0x210], RZ ;  /* 0x0000840010ea7a25 */ /* 0x000fc800078e00ff */
[----:B------:R-:W-:Y:S02]  /*3270*/  IMAD.IADD R13, R97, 0x1, -R249 ;  /* 0x00000001610d7824 */ /* 0x000fe400078e0af9 */
[----:B------:R-:W-:Y:S01]  /*3280*/  IMAD R238, R16, c[0x0][0x214], R235 ;  /* 0x0000850010ee7a24 */ /* 0x000fe200078e02eb */
[----:B-1----:R-:W-:Y:S01]  /*3290*/  SHF.R.S32.HI R5, RZ, 0x1f, R219 ;  /* 0x0000001fff057819 */ /* 0x002fe200000114db */
[----:B------:R-:W-:Y:S01]  /*32a0*/  IMAD.SHL.U32 R98, R218, 0x2, RZ ;  /* 0x00000002da627824 */ /* 0x000fe200078e00ff */
[----:B------:R-:W-:Y:S01]  /*32b0*/  ISETP.GE.AND P5, PT, R13, 0x1, PT ;  /* 0x000000010d00780c */ /* 0x000fe20003fa6270 */
[----:B------:R-:W-:Y:S02]  /*32c0*/  IMAD.SHL.U32 R99, R223, 0x2, RZ ;  /* 0x00000002df637824 */ /* 0x000fe400078e00ff */
[C---:B------:R-:W-:Y:S02]  /*32d0*/  IMAD R0, R5.reuse, c[0x0][0x1e0], RZ ;  /* 0x0000780005007a24 */ /* 0x040fe400078e02ff */
[----:B------:R-:W-:-:S02]  /*32e0*/  IMAD R6, R5, c[0x0][0x208], RZ ;  /* 0x0000820005067a24 */ /* 0x000fc400078e02ff */
[C---:B------:R-:W-:Y:S02]  /*32f0*/  IMAD R0, R219.reuse, c[0x0][0x1e4], R0 ;  /* 0x00007900db007a24 */ /* 0x040fe400078e0200 */
[----:B------:R-:W-:Y:S02]  /*3300*/  IMAD R7, R219, c[0x0][0x20c], R6 ;  /* 0x00008300db077a24 */ /* 0x000fe400078e0206 */
[----:B------:R-:W-:Y:S02]  /*3310*/  IMAD.IADD R3, R3, 0x1, R0 ;  /* 0x0000000103037824 */ /* 0x000fe400078e0200 */
[----:B------:R-:W-:Y:S01]  /*3320*/  @P5 ISETP.GE.AND P2, PT, R223, c[0x0][0x1d4], PT ;  /* 0x00007500df005a0c */ /* 0x000fe20003f46270 */
[C---:B------:R-:W-:Y:S01]  /*3330*/  IMAD.SHL.U32 R100, R224.reuse, 0x2, RZ ;  /* 0x00000002e0647824 */ /* 0x040fe200078e00ff */
[----:B------:R-:W-:Y:S01]  /*3340*/  @P5 ISETP.GE.AND P1, PT, R224, c[0x0][0x1d4], PT ;  /* 0x00007500e0005a0c */ /* 0x000fe20003f26270 */
        /* <DEDUP_REMOVED lines=10> */
[----:B------:R-:W-:-:S03]  /*33f0*/  @P5 ISETP.GE.AND P0, PT, R218, c[0x0][0x1d4], PT ;  /* 0x00007500da005a0c */ /* 0x000fc60003f06270 */
[----:B------:R1:W2:Y:S04]  /*3400*/  SHFL.IDX PT, R0, R2, RZ, 0x181f ;  /* 0x00181fff02007589 */ /* 0x0002a800000e0000 */
[----:B------:R-:W3:Y:S04]  /*3410*/  SHFL.IDX PT, R8, R11, RZ, 0x181f ;  /* 0x00181fff0b087589 */ /* 0x000ee800000e0000 */
[----:B------:R-:W5:Y:S01]  /*3420*/  SHFL.IDX PT, R11, R11, 0x1, 0x181f ;  /* 0x00381f000b0b7f89 */ /* 0x000f6200000e0000 */
[----:B-1----:R-:W-:Y:S01]  /*3430*/  IMAD.WIDE.U32 R2, R219, c[0x0][0x208], RZ ;  /* 0x00008200db027a25 */ /* 0x002fe200078e00ff */
[----:B--2---:R-:W-:-:S03]  /*3440*/  @P5 LEA R4, P6, R218, R0, 0x1 ;  /* 0x00000000da045211 */ /* 0x004fc600078c08ff */
[----:B------:R-:W-:Y:S01]  /*3450*/  IMAD.IADD R3, R3, 0x1, R7 ;  /* 0x0000000103037824 */ /* 0x000fe200078e0207 */
[----:B---3--:R-:W-:Y:S02]  /*3460*/  @P5 LEA.HI.X R5, R218, R8, R20, 0x1, P6 ;  /* 0x00000008da055211 */ /* 0x008fe400030f0c14 */
[C---:B------:R-:W-:Y:S01]  /*3470*/  @P5 LEA R6, P6, R223.reuse, R0, 0x1 ;  /* 0x00000000df065211 */ /* 0x040fe200078c08ff */
[----:B------:R-:W-:Y:S02]  /*3480*/  IMAD.WIDE.U32 R2, R216, c[0x0][0x218], R2 ;  /* 0x00008600d8027a25 */ /* 0x000fe400078e0002 */
[----:B------:R1:W-:Y:S01]  /*3490*/  @P5 LDGSTS.E.BYPASS.LTC128B.128 [R215+0x8100], [R4.64], !P0 ;  /* 0x0810000004d75fae */ /* 0x0003e2000c101d46 */
[----:B------:R-:W-:Y:S02]  /*34a0*/  @P5 LEA.HI.X R7, R223, R8, R19, 0x1, P6 ;  /* 0x00000008df075211 */ /* 0x000fe400030f0c13 */
[----:B------:R-:W-:-:S03]  /*34b0*/  ISETP.GE.AND P6, PT, R13, 0x21, PT ;  /* 0x000000210d00780c */ /* 0x000fc60003fc6270 */
[----:B------:R2:W-:Y:S01]  /*34c0*/  @P5 LDGSTS.E.BYPASS.LTC128B.128 [R215+0xa100], [R6.64], !P2 ;  /* 0x0a10000006d75fae */ /* 0x0005e2000d101d46 */
[----:B------:R-:W-:Y:S02]  /*34d0*/  @P5 ISETP.GE.AND P2, PT, R225, c[0x0][0x1d4], PT ;  /* 0x00007500e1005a0c */ /* 0x000fe40003f46270 */
[----:B-1----:R-:W-:-:S04]  /*34e0*/  @P5 LEA R4, P0, R224, R0, 0x1 ;  /* 0x00000000e0045211 */ /* 0x002fc800078008ff */
[----:B------:R-:W-:Y:S02]  /*34f0*/  @P5 LEA.HI.X R5, R224, R8, R18, 0x1, P0 ;  /* 0x00000008e0055211 */ /* 0x000fe400000f0c12 */
[----:B--2---:R-:W-:Y:S01]  /*3500*/  @P5 LEA R6, P0, R225, R0, 0x1 ;  /* 0x00000000e1065211 */ /* 0x004fe200078008ff */
[----:B------:R-:W-:Y:S02]  /*3510*/  IMAD R0, R9, c[0x0][0x218], RZ ;  /* 0x0000860009007a24 */ /* 0x000fe400078e02ff */
[----:B------:R1:W-:Y:S01]  /*3520*/  @P5 LDGSTS.E.BYPASS.LTC128B.128 [R215+0xc100], [R4.64], !P1 ;  /* 0x0c10000004d75fae */ /* 0x0003e2000c901d46 */
[----:B------:R-:W-:Y:S01]  /*3530*/  @P5 LEA.HI.X R7, R225, R8, R17, 0x1, P0 ;  /* 0x00000008e1075211 */ /* 0x000fe200000f0c11 */
[----:B------:R-:W-:Y:S01]  /*3540*/  IMAD R8, R216, c[0x0][0x21c], R0 ;  /* 0x00008700d8087a24 */ /* 0x000fe200078e0200 */
[----:B------:R-:W-:-:S03]  /*3550*/  @P6 ISETP.GE.AND P0, PT, R218, c[0x0][0x1d4], PT ;  /* 0x00007500da006a0c */ /* 0x000fc60003f06270 */
[----:B------:R2:W-:Y:S01]  /*3560*/  @P5 LDGSTS.E.BYPASS.LTC128B.128 [R215+0xe100], [R6.64], !P2 ;  /* 0x0e10000006d75fae */ /* 0x0005e2000d101d46 */
[----:B------:R-:W-:Y:S02]  /*3570*/  @P6 ISETP.GE.AND P2, PT, R223, c[0x0][0x1d4], PT ;  /* 0x00007500df006a0c */ /* 0x000fe40003f46270 */
[----:B-1----:R-:W-:-:S04]  /*3580*/  @P6 LEA R4, P1, R218, R10, 0x1 ;  /* 0x0000000ada046211 */ /* 0x002fc800078208ff */
[----:B-----5:R-:W-:Y:S02]  /*3590*/  @P6 LEA.HI.X R5, R218, R11, R20, 0x1, P1 ;  /* 0x0000000bda056211 */ /* 0x020fe400008f0c14 */
[----:B------:R-:W-:-:S03]  /*35a0*/  IADD3 R0, P1, R2, R234, RZ ;  /* 0x000000ea02007210 */ /* 0x000fc60007f3e0ff */
[----:B------:R1:W-:Y:S01]  /*35b0*/  @P6 LDGSTS.E.BYPASS.LTC128B.128 [R215+0x9100], [R4.64], !P0 ;  /* 0x0910000004d76fae */ /* 0x0003e2000c101d46 */
[----:B------:R-:W-:Y:S02]  /*35c0*/  IADD3.X R2, R238, R3, R8, P1, !PT ;  /* 0x00000003ee027210 */ /* 0x000fe40000ffe408 */
[----:B------:R-:W-:Y:S02]  /*35d0*/  LEA R3, P1, R0, c[0x0][0x1f8], 0x1 ;  /* 0x00007e0000037a11 */ /* 0x000fe400078208ff */
[-C--:B--2---:R-:W-:Y:S02]  /*35e0*/  @P6 LEA R6, P0, R224, R10.reuse, 0x1 ;  /* 0x0000000ae0066211 */ /* 0x084fe400078008ff */
[----:B----4-:R-:W-:Y:S01]  /*35f0*/  LEA.HI.X R14, R0, c[0x0][0x1fc], R2, 0x1, P1 ;  /* 0x00007f00000e7a11 */ /* 0x010fe200008f0c02 */
[----:B------:R-:W-:Y:S01]  /*3600*/  SHFL.IDX PT, R12, R3, 0x1, 0x181f ;  /* 0x00381f00030c7f89 */ /* 0x000fe200000e0000 */
[----:B------:R-:W-:Y:S02]  /*3610*/  @P6 LEA R8, P5, R223, R10, 0x1 ;  /* 0x0000000adf086211 */ /* 0x000fe400078a08ff */
[C---:B------:R-:W-:Y:S01]  /*3620*/  @P6 ISETP.GE.AND P1, PT, R224.reuse, c[0x0][0x1d4], PT ;  /* 0x00007500e0006a0c */ /* 0x040fe20003f26270 */
[----:B------:R-:W2:Y:S01]  /*3630*/  SHFL.IDX PT, R0, R3, RZ, 0x181f ;  /* 0x00181fff03007589 */ /* 0x000ea200000e0000 */
[----:B------:R-:W-:-:S02]  /*3640*/  @P6 LEA.HI.X R7, R224, R11, R18, 0x1, P0 ;  /* 0x0000000be0076211 */ /* 0x000fc400000f0c12 */
[----:B------:R-:W-:Y:S01]  /*3650*/  @P6 ISETP.GE.AND P0, PT, R225, c[0x0][0x1d4], PT ;  /* 0x00007500e1006a0c */ /* 0x000fe20003f06270 */
[----:B------:R-:W3:Y:S01]  /*3660*/  SHFL.IDX PT, R2, R14, RZ, 0x181f ;  /* 0x00181fff0e027589 */ /* 0x000ee200000e0000 */
[----:B------:R-:W-:-:S03]  /*3670*/  @P6 LEA.HI.X R9, R223, R11, R19, 0x1, P5 ;  /* 0x0000000bdf096211 */ /* 0x000fc600028f0c13 */
[----:B------:R4:W5:Y:S04]  /*3680*/  SHFL.IDX PT, R3, R14, 0x1, 0x181f ;  /* 0x00381f000e037f89 */ /* 0x00096800000e0000 */
[----:B------:R4:W-:Y:S01]  /*3690*/  @P6 LDGSTS.E.BYPASS.LTC128B.128 [R215+0xb100], [R8.64], !P2 ;  /* 0x0b10000008d76fae */ /* 0x0009e2000d101d46 */
[----:B-1----:R-:W-:-:S03]  /*36a0*/  @P6 LEA R4, P5, R225, R10, 0x1 ;  /* 0x0000000ae1046211 */ /* 0x002fc600078a08ff */
[----:B------:R1:W-:Y:S01]  /*36b0*/  @P6 LDGSTS.E.BYPASS.LTC128B.128 [R215+0xd100], [R6.64], !P1 ;  /* 0x0d10000006d76fae */ /* 0x0003e2000c901d46 */
[----:B------:R-:W-:-:S05]  /*36c0*/  @P6 LEA.HI.X R5, R225, R11, R17, 0x1, P5 ;  /* 0x0000000be1056211 */ /* 0x000fca00028f0c11 */
[----:B------:R1:W-:Y:S04]  /*36d0*/  @P6 LDGSTS.E.BYPASS.LTC128B.128 [R215+0xf100], [R4.64], !P0 ;  /* 0x0f10000004d76fae */ /* 0x0003e8000c101d46 */
[----:B------:R-:W0:Y:S01]  /*36e0*/  LDGDEPBAR ;  /* 0x00000000000079af */ /* 0x000e220000000000 */
[----:B------:R-:W-:Y:S02]  /*36f0*/  R2P PR, R228, 0x6 ;  /* 0x00000006e4007804 */ /* 0x000fe40000000000 */
[CC--:B--2---:R-:W-:Y:S02]  /*3700*/  IADD3 R22, P0, R0.reuse, R98.reuse, RZ ;  /* 0x0000006200167210 */ /* 0x0c4fe40007f1e0ff */
[----:B------:R-:W-:Y:S02]  /*3710*/  IADD3 R20, P6, R0, R99, RZ ;  /* 0x0000006300147210 */ /* 0x000fe40007fde0ff */
[----:B------:R-:W-:Y:S01]  /*3720*/  ISETP.GE.AND P5, PT, R218, c[0x0][0x1d4], PT ;  /* 0x00007500da007a0c */ /* 0x000fe20003fa6270 */
[----:B---3--:R-:W-:Y:S01]  /*3730*/  IMAD.X R23, R2, 0x1, R93, P0 ;  /* 0x0000000102177824 */ /* 0x008fe200000e065d */
[----:B------:R-:W-:Y:S01]  /*3740*/  IADD3 R16, P0, R0, R101, RZ ;  /* 0x0000006500107210 */ /* 0x000fe20007f1e0ff */
[----:B------:R-:W-:Y:S01]  /*3750*/  IMAD.X R21, R2, 0x1, R94, P6 ;  /* 0x0000000102157824 */ /* 0x000fe200030e065e */
[----:B----4-:R-:W-:-:S03]  /*3760*/  IADD3 R14, P6, R12, R98, RZ ;  /* 0x000000620c0e7210 */ /* 0x010fc60007fde0ff */
[----:B------:R-:W-:Y:S01]  /*3770*/  @P1 IADD3 R200, R201, -0x20, RZ ;  /* 0xffffffe0c9c81810 */ /* 0x000fe20007ffe0ff */
[----:B------:R-:W-:Y:S01]  /*3780*/  IMAD.X R17, R2, 0x1, R96, P0 ;  /* 0x0000000102117824 */ /* 0x000fe200000e0660 */
[----:B------:R-:W-:Y:S01]  /*3790*/  IADD3 R18, P1, R0, R100, RZ ;  /* 0x0000006400127210 */ /* 0x000fe20007f3e0ff */
[----:B-----5:R-:W-:Y:S01]  /*37a0*/  IMAD.X R15, R3, 0x1, R93, P6 ;  /* 0x00000001030f7824 */ /* 0x020fe200030e065d */
[----:B------:R-:W-:Y:S01]  /*37b0*/  ISETP.GE.AND P0, PT, R223, c[0x0][0x1d4], PT ;  /* 0x00007500df007a0c */ /* 0x000fe20003f06270 */
[----:B------:R-:W-:Y:S01]  /*37c0*/  IMAD.MOV.U32 R0, RZ, RZ, 0x40 ;  /* 0x00000040ff007424 */ /* 0x000fe200078e00ff */
[----:B------:R-:W-:Y:S01]  /*37d0*/  ISETP.LT.OR P6, PT, R13, 0x1, P5 ;  /* 0x000000010d00780c */ /* 0x000fe20002fc1670 */
[----:B------:R-:W-:Y:S01]  /*37e0*/  IMAD.X R19, R2, 0x1, R95, P1 ;  /* 0x0000000102137824 */ /* 0x000fe200008e065f */
[----:B------:R-:W-:Y:S01]  /*37f0*/  IADD3 R24, P1, R12, R99, RZ ;  /* 0x000000630c187210 */ /* 0x000fe20007f3e0ff */
[----:B------:R-:W-:-:S04]  /*3800*/  DEPBAR.LE SB0, 0x1 ;  /* 0x000080400000791a */ /* 0x000fc80000000000 */
[----:B------:R-:W-:-:S04]  /*3810*/  DEPBAR.LE SB0, 0x0 ;  /* 0x000080000000791a */ /* 0x000fc80000000000 */
[----:B------:R-:W-:Y:S01]  /*3820*/  BAR.SYNC.DEFER_BLOCKING 0x0 ;  /* 0x0000000000007b1d */ /* 0x000fe20000010000 */
[----:B------:R-:W-:Y:S01]  /*3830*/  IMAD.X R25, R3, 0x1, R94, P1 ;  /* 0x0000000103197824 */ /* 0x000fe200008e065e */
[C---:B------:R-:W-:Y:S02]  /*3840*/  ISETP.LT.OR P1, PT, R13.reuse, 0x1, P0 ;  /* 0x000000010d00780c */ /* 0x040fe40000721670 */
[C---:B------:R-:W-:Y:S02]  /*3850*/  ISETP.LT.OR P5, PT, R13.reuse, 0x21, P5 ;  /* 0x000000210d00780c */ /* 0x040fe40002fa1670 */
[----:B------:R-:W-:Y:S02]  /*3860*/  ISETP.LT.OR P0, PT, R13, 0x21, P0 ;  /* 0x000000210d00780c */ /* 0x000fe40000701670 */
[----:B------:R-:W-:-:S05]  /*3870*/  SEL R0, R0, 0xffffffc0, !P2 ;  /* 0xffffffc000007807 */ /* 0x000fca0005000000 */
[----:B------:R-:W-:Y:S01]  /*3880*/  IMAD.IADD R203, R201, 0x1, R0 ;  /* 0x00000001c9cb7824 */ /* 0x000fe200078e0200 */
[----:B-1----:R-:W-:Y:S04]  /*3890*/  LDSM.16.M88.4 R4, [R208] ;  /* 0x00000000d004783b */ /* 0x002fe80000000200 */
[----:B------:R-:W1:Y:S04]  /*38a0*/  LDSM.16.M88.4 R36, [R201+0x800] ;  /* 0x00080000c924783b */ /* 0x000e680000000200 */
[----:B------:R-:W2:Y:S04]  /*38b0*/  LDSM.16.M88.4 R32, [R201] ;  /* 0x00000000c920783b */ /* 0x000ea80000000200 */
[----:B------:R-:W-:Y:S04]  /*38c0*/  LDSM.16.M88.4 R44, [R201+0x1000] ;  /* 0x00100000c92c783b */ /* 0x000fe80000000200 */
[----:B------:R-:W3:Y:S04]  /*38d0*/  LDSM.16.M88.4 R56, [R201+0x1800] ;  /* 0x00180000c938783b */ /* 0x000ee80000000200 */
[----:B------:R-:W-:Y:S04]  /*38e0*/  LDSM.16.M88.4 R8, [R209] ;  /* 0x00000000d108783b */ /* 0x000fe80000000200 */
[----:B------:R-:W-:Y:S04]  /*38f0*/  LDSM.16.M88.4 R52, [R200] ;  /* 0x00000000c834783b */ /* 0x000fe80000000200 */
[----:B------:R-:W4:Y:S04]  /*3900*/  LDSM.16.M88.4 R48, [R200+0x800] ;  /* 0x00080000c830783b */ /* 0x000f280000000200 */
[----:B------:R-:W5:Y:S04]  /*3910*/  LDSM.16.M88.4 R68, [R200+0x1000] ;  /* 0x00100000c844783b */ /* 0x000f680000000200 */
[----:B------:R-:W4:Y:S04]  /*3920*/  LDSM.16.M88.4 R76, [R200+0x1800] ;  /* 0x00180000c84c783b */ /* 0x000f280000000200 */
[----:B------:R-:W-:Y:S01]  /*3930*/  @!PT LDS RZ, [RZ] ;  /* 0x00000000fffff984 */ /* 0x000fe20000000800 */
[----:B------:R-:W-:Y:S01]  /*3940*/  @!PT LDS RZ, [RZ] ;  /* 0x00000000fffff984 */ /* 0x000fe20000000800 */
[----:B------:R-:W-:Y:S01]  /*3950*/  @!PT LDS RZ, [RZ] ;  /* 0x00000000fffff984 */ /* 0x000fe20000000800 */
[----:B------:R3:W-:Y:S01]  /*3960*/  LDGSTS.E.BYPASS.LTC128B.128 [R215+0x100], [R22.64], !P6 ;  /* 0x0010000016d77fae */ /* 0x0007e2000f101d46 */
[----:B------:R-:W-:-:S03]  /*3970*/  ISETP.GE.AND P6, PT, R224, c[0x0][0x1d4], PT ;  /* 0x00007500e0007a0c */ /* 0x000fc60003fc6270 */
[----:B------:R4:W-:Y:S01]  /*3980*/  LDGSTS.E.BYPASS.LTC128B.128 [R215+0x2100], [R20.64], !P1 ;  /* 0x0210000014d77fae */ /* 0x0009e2000c901d46 */
[----:B------:R-:W-:Y:S01]  /*3990*/  ISETP.LT.OR P1, PT, R13, 0x1, P6 ;  /* 0x000000010d00780c */ /* 0x000fe20003721670 */
[----:B-1----:R-:W-:Y:S01]  /*39a0*/  HMMA.16816.F32.BF16 R28, R4, R36, RZ ;  /* 0x00000024041c723c */ /* 0x002fe200000418ff */
[----:B------:R-:W-:-:S07]  /*39b0*/  ISETP.GE.AND P6, PT, R225, c[0x0][0x1d4], PT ;  /* 0x00007500e1007a0c */ /* 0x000fce0003fc6270 */
[C---:B--2---:R-:W-:Y:S04]  /*39c0*/  HMMA.16816.F32.BF16 R40, R4.reuse, R32, RZ ;  /* 0x000000200428723c */ /* 0x044fe800000418ff */
[----:B------:R1:W-:Y:S01]  /*39d0*/  LDGSTS.E.BYPASS.LTC128B.128 [R215+0x4100], [R18.64], !P1 ;  /* 0x0410000012d77fae */ /* 0x0003e2000c901d46 */
[C---:B------:R-:W-:Y:S02]  /*39e0*/  ISETP.LT.OR P1, PT, R13.reuse, 0x1, P6 ;  /* 0x000000010d00780c */ /* 0x040fe40003721670 */
[----:B------:R-:W-:Y:S01]  /*39f0*/  ISETP.LT.OR P6, PT, R13, 0x21, P6 ;  /* 0x000000210d00780c */ /* 0x000fe200037c1670 */
[C---:B------:R-:W-:Y:S08]  /*3a00*/  HMMA.16816.F32.BF16 R32, R4.reuse, R34, RZ ;  /* 0x000000220420723c */ /* 0x040ff000000418ff */
[C---:B---3--:R-:W-:Y:S02]  /*3a10*/  HMMA.16816.F32.BF16 R60, R4.reuse, R56, RZ ;  /* 0x00000038043c723c */ /* 0x048fe400000418ff */
[----:B------:R2:W-:Y:S04]  /*3a20*/  LDGSTS.E.BYPASS.LTC128B.128 [R215+0x6100], [R16.64], !P1 ;  /* 0x0610000010d77fae */ /* 0x0005e8000c901d46 */
[----:B------:R3:W-:Y:S01]  /*3a30*/  LDGSTS.E.BYPASS.LTC128B.128 [R215+0x1100], [R14.64], !P5 ;  /* 0x011000000ed77fae */ /* 0x0007e2000e901d46 */
[----:B------:R-:W-:Y:S01]  /*3a40*/  IADD3 R2, P5, R12, R101, RZ ;  /* 0x000000650c027210 */ /* 0x000fe20007fbe0ff */
[----:B----4-:R-:W-:Y:S02]  /*3a50*/  HMMA.16816.F32.BF16 R20, R4, R38, RZ ;  /* 0x000000260414723c */ /* 0x010fe400000418ff */
[----:B------:R4:W-:Y:S01]  /*3a60*/  LDGSTS.E.BYPASS.LTC128B.128 [R215+0x3100], [R24.64], !P0 ;  /* 0x0310000018d77fae */ /* 0x0009e2000c101d46 */
[----:B------:R-:W-:-:S05]  /*3a70*/  ISETP.GT.AND P0, PT, R92, R226, PT ;  /* 0x000000e25c00720c */ /* 0x000fca0003f04270 */
[C---:B------:R-:W-:Y:S08]  /*3a80*/  HMMA.16816.F32.BF16 R36, R4.reuse, R44, RZ ;  /* 0x0000002c0424723c */ /* 0x040ff000000418ff */
[----:B------:R-:W-:Y:S01]  /*3a90*/  HMMA.16816.F32.BF16 R44, R4, R46, RZ ;  /* 0x0000002e042c723c */ /* 0x000fe200000418ff */
[----:B--2---:R-:W-:-:S07]  /*3aa0*/  IADD3 R16, P1, R12, R100, RZ ;  /* 0x000000640c107210 */ /* 0x004fce0007f3e0ff */
[----:B------:R-:W-:Y:S01]  /*3ab0*/  HMMA.16816.F32.BF16 R56, R4, R58, RZ ;  /* 0x0000003a0438723c */ /* 0x000fe200000418ff */
[C---:B------:R-:W-:Y:S01]  /*3ac0*/  IMAD.X R17, R3.reuse, 0x1, R95, P1 ;  /* 0x0000000103117824 */ /* 0x040fe200008e065f */
[----:B------:R-:W-:Y:S01]  /*3ad0*/  ISETP.GE.AND P1, PT, R224, c[0x0][0x1d4], PT ;  /* 0x00007500e0007a0c */ /* 0x000fe20003f26270 */
[----:B------:R-:W-:-:S03]  /*3ae0*/  IMAD.X R3, R3, 0x1, R96, P5 ;  /* 0x0000000103037824 */ /* 0x000fc600028e0660 */
[----:B------:R-:W-:Y:S02]  /*3af0*/  ISETP.LT.OR P1, PT, R13, 0x21, P1 ;  /* 0x000000210d00780c */ /* 0x000fe40000f21670 */
[C---:B------:R-:W-:Y:S08]  /*3b00*/  HMMA.16816.F32.BF16 R64, R8.reuse, R48, R28 ;  /* 0x000000300840723c */ /* 0x040ff0000004181c */
[----:B------:R-:W-:Y:S03]  /*3b10*/  HMMA.16816.F32.BF16 R48, R8, R50, R20 ;  /* 0x000000320830723c */ /* 0x000fe60000041814 */
[----:B------:R1:W-:Y:S01]  /*3b20*/  LDGSTS.E.BYPASS.LTC128B.128 [R215+0x5100], [R16.64], !P1 ;  /* 0x0510000010d77fae */ /* 0x0003e2000c901d46 */
[----:B------:R-:W-:-:S03]  /*3b30*/  ISETP.GT.AND P1, PT, R227, 0x3f, PT ;  /* 0x0000003fe300780c */ /* 0x000fc60003f24270 */
[----:B------:R2:W-:Y:S01]  /*3b40*/  LDGSTS.E.BYPASS.LTC128B.128 [R215+0x7100], [R2.64], !P6 ;  /* 0x0710000002d77fae */ /* 0x0005e2000f101d46 */
[C---:B------:R-:W-:Y:S03]  /*3b50*/  HMMA.16816.F32.BF16 R72, R8.reuse, R52, R40 ;  /* 0x000000340848723c */ /* 0x040fe60000041828 */
[----:B------:R-:W-:Y:S04]  /*3b60*/  LDSM.16.M88.4 R4, [R211] ;  /* 0x00000000d304783b */ /* 0x000fe80000000200 */
[----:B----4-:R-:W4:Y:S01]  /*3b70*/  LDSM.16.M88.4 R24, [R203] ;  /* 0x00000000cb18783b */ /* 0x010f220000000200 */
[C---:B-----5:R-:W-:Y:S03]  /*3b80*/  HMMA.16816.F32.BF16 R40, R8.reuse, R68, R36 ;  /* 0x000000440828723c */ /* 0x060fe60000041824 */
[----:B------:R-:W5:Y:S04]  /*3b90*/  LDSM.16.M88.4 R20, [R203+0x800] ;  /* 0x00080000cb14783b */ /* 0x000f680000000200 */
[----:B------:R-:W-:Y:S01]  /*3ba0*/  LDSM.16.M88.4 R36, [R203+0x1800] ;  /* 0x00180000cb24783b */ /* 0x000fe20000000200 */
[C---:B------:R-:W-:Y:S03]  /*3bb0*/  HMMA.16816.F32.BF16 R52, R8.reuse, R54, R32 ;  /* 0x000000360834723c */ /* 0x040fe60000041820 */
[----:B------:R-:W-:Y:S04]  /*3bc0*/  LDSM.16.M88.4 R84, [R201+0x3800] ;  /* 0x00380000c954783b */ /* 0x000fe80000000200 */
[----:B-1----:R-:W1:Y:S01]  /*3bd0*/  LDSM.16.M88.4 R16, [R203+0x1000] ;  /* 0x00100000cb10783b */ /* 0x002e620000000200 */
[----:B---3--:R-:W-:Y:S01]  /*3be0*/  HMMA.16816.F32.BF16 R12, R8, R70, R44 ;  /* 0x00000046080c723c */ /* 0x008fe2000004182c */
[----:B--2---:R-:W-:-:S02]  /*3bf0*/  IADD3 R2, R200, 0x6000, RZ ;  /* 0x00006000c8027810 */ /* 0x004fc40007ffe0ff */
[----:B------:R-:W-:Y:S03]  /*3c00*/  LDSM.16.M88.4 R68, [R201+0x3000] ;  /* 0x00300000c944783b */ /* 0x000fe60000000200 */
[----:B------:R-:W-:Y:S02]  /*3c10*/  IMAD.IADD R202, R2, 0x1, R0 ;  /* 0x0000000102ca7824 */ /* 0x000fe400078e0200 */
[C---:B------:R-:W-:Y:S01]  /*3c20*/  HMMA.16816.F32.BF16 R32, R8.reuse, R76, R60 ;  /* 0x0000004c0820723c */ /* 0x040fe2000004183c */
[----:B------:R-:W0:Y:S04]  /*3c30*/  LDGDEPBAR ;  /* 0x00000000000079af */ /* 0x000e280000000000 */
[----:B------:R-:W-:Y:S03]  /*3c40*/  LDSM.16.M88.4 R60, [R202+-0x6000] ;  /* 0xffa00000ca3c783b */ /* 0x000fe60000000200 */
[----:B------:R-:W-:Y:S01]  /*3c50*/  HMMA.16816.F32.BF16 R28, R8, R78, R56 ;  /* 0x0000004e081c723c */ /* 0x000fe20000041838 */
[----:B------:R-:W2:Y:S04]  /*3c60*/  LDSM.16.M88.4 R8, [R210] ;  /* 0x00000000d208783b */ /* 0x000ea80000000200 */
[----:B------:R-:W3:Y:S03]  /*3c70*/  LDSM.16.M88.4 R76, [R202+-0x5800] ;  /* 0xffa80000ca4c783b */ /* 0x000ee60000000200 */
[C---:B----4-:R-:W-:Y:S01]  /*3c80*/  HMMA.16816.F32.BF16 R44, R4.reuse, R24, R72 ;  /* 0x00000018042c723c */ /* 0x050fe20000041848 */
[----:B------:R-:W4:Y:S04]  /*3c90*/  LDSM.16.M88.4 R80, [R202+-0x5000] ;  /* 0xffb00000ca50783b */ /* 0x000f280000000200 */
[----:B------:R-:W2:Y:S03]  /*3ca0*/  LDSM.16.M88.4 R88, [R202+-0x4800] ;  /* 0xffb80000ca58783b */ /* 0x000ea60000000200 */
[C---:B------:R-:W-:Y:S01]  /*3cb0*/  HMMA.16816.F32.BF16 R52, R4.reuse, R26, R52 ;  /* 0x0000001a0434723c */ /* 0x040fe20000041834 */
[----:B------:R-:W-:Y:S07]  /*3cc0*/  LDSM.16.M88.4 R72, [R200+0x3000] ;  /* 0x00300000c848783b */ /* 0x000fee0000000200 */
[C---:B-----5:R-:W-:Y:S01]  /*3cd0*/  HMMA.16816.F32.BF16 R56, R4.reuse, R20, R64 ;  /* 0x000000140438723c */ /* 0x060fe20000041840 */
[----:B------:R-:W-:Y:S07]  /*3ce0*/  LDSM.16.M88.4 R64, [R201+0x2800] ;  /* 0x00280000c940783b */ /* 0x000fee0000000200 */
[C---:B------:R-:W-:Y:S08]  /*3cf0*/  HMMA.16816.F32.BF16 R48, R4.reuse, R22, R48 ;  /* 0x000000160430723c */ /* 0x040ff00000041830 */
[C---:B-1----:R-:W-:Y:S08]  /*3d00*/  HMMA.16816.F32.BF16 R40, R4.reuse, R16, R40 ;  /* 0x000000100428723c */ /* 0x042ff00000041828 */
[C---:B------:R-:W-:Y:S08]  /*3d10*/  HMMA.16816.F32.BF16 R20, R4.reuse, R18, R12 ;  /* 0x000000120414723c */ /* 0x040ff0000004180c */
[C---:B------:R-:W-:Y:S08]  /*3d20*/  HMMA.16816.F32.BF16 R16, R4.reuse, R36, R32 ;  /* 0x000000240410723c */ /* 0x040ff00000041820 */
[----:B------:R-:W-:Y:S01]  /*3d30*/  HMMA.16816.F32.BF16 R12, R4, R38, R28 ;  /* 0x00000026040c723c */ /* 0x000fe2000004181c */
[----:B------:R-:W-:Y:S04]  /*3d40*/  LDSM.16.M88.4 R4, [R208+0x4000] ;  /* 0x00400000d004783b */ /* 0x000fe80000000200 */
[----:B------:R-:W1:Y:S03]  /*3d50*/  LDSM.16.M88.4 R28, [R201+0x2000] ;  /* 0x00200000c91c783b */ /* 0x000e660000000200 */
[C---:B--2---:R-:W-:Y:S08]  /*3d60*/  HMMA.16816.F32.BF16 R24, R8.reuse, R60, R44 ;  /* 0x0000003c0818723c */ /* 0x044ff0000004182c */
[C---:B------:R-:W-:Y:S01]  /*3d70*/  HMMA.16816.F32.BF16 R32, R8.reuse, R62, R52 ;  /* 0x0000003e0820723c */ /* 0x040fe20000041834 */
[----:B------:R-:W-:Y:S07]  /*3d80*/  LDSM.16.M88.4 R60, [R200+0x2800] ;  /* 0x00280000c83c783b */ /* 0x000fee0000000200 */
[C---:B---3--:R-:W-:Y:S01]  /*3d90*/  HMMA.16816.F32.BF16 R44, R8.reuse, R76, R56 ;  /* 0x0000004c082c723c */ /* 0x048fe20000041838 */
[----:B------:R-:W-:Y:S07]  /*3da0*/  LDSM.16.M88.4 R56, [R200+0x2000] ;  /* 0x00200000c838783b */ /* 0x000fee0000000200 */
[C---:B------:R-:W-:Y:S01]  /*3db0*/  HMMA.16816.F32.BF16 R48, R8.reuse, R78, R48 ;  /* 0x0000004e0830723c */ /* 0x040fe20000041830 */
[----:B------:R-:W-:Y:S07]  /*3dc0*/  LDSM.16.M88.4 R76, [R203+0x3800] ;  /* 0x00380000cb4c783b */ /* 0x000fee0000000200 */
[C---:B----4-:R-:W-:Y:S08]  /*3dd0*/  HMMA.16816.F32.BF16 R40, R8.reuse, R80, R40 ;  /* 0x000000500828723c */ /* 0x050ff00000041828 */
[C---:B------:R-:W-:Y:S01]  /*3de0*/  HMMA.16816.F32.BF16 R36, R8.reuse, R82, R20 ;  /* 0x000000520824723c */ /* 0x040fe20000041814 */
[----:B------:R-:W-:Y:S07]  /*3df0*/  LDSM.16.M88.4 R80, [R200+0x3800] ;  /* 0x00380000c850783b */ /* 0x000fee0000000200 */
[C---:B------:R-:W-:Y:S08]  /*3e00*/  HMMA.16816.F32.BF16 R16, R8.reuse, R88, R16 ;  /* 0x000000580810723c */ /* 0x040ff00000041810 */
[----:B------:R-:W-:Y:S01]  /*3e10*/  HMMA.16816.F32.BF16 R12, R8, R90, R12 ;  /* 0x0000005a080c723c */ /* 0x000fe2000004180c */
[----:B------:R-:W2:Y:S07]  /*3e20*/  LDSM.16.M88.4 R8, [R209+0x4000] ;  /* 0x00400000d108783b */ /* 0x000eae0000000200 */
[C---:B-1----:R-:W-:Y:S01]  /*3e30*/  HMMA.16816.F32.BF16 R20, R4.reuse, R28, R24 ;  /* 0x0000001c0414723c */ /* 0x042fe20000041818 */
[----:B------:R-:W-:Y:S07]  /*3e40*/  LDSM.16.M88.4 R24, [R203+0x2000] ;  /* 0x00200000cb18783b */ /* 0x000fee0000000200 */
[C---:B------:R-:W-:Y:S08]  /*3e50*/  HMMA.16816.F32.BF16 R28, R4.reuse, R30, R32 ;  /* 0x0000001e041c723c */ /* 0x040ff00000041820 */
[C---:B------:R-:W-:Y:S08]  /*3e60*/  HMMA.16816.F32.BF16 R32, R4.reuse, R64, R44 ;  /* 0x000000400420723c */ /* 0x040ff0000004182c */
[C---:B------:R-:W-:Y:S01]  /*3e70*/  HMMA.16816.F32.BF16 R44, R4.reuse, R66, R48 ;  /* 0x00000042042c723c */ /* 0x040fe20000041830 */
[----:B------:R-:W-:Y:S04]  /*3e80*/  LDSM.16.M88.4 R48, [R203+0x2800] ;  /* 0x00280000cb30783b */ /* 0x000fe80000000200 */
[----:B------:R-:W-:Y:S03]  /*3e90*/  LDSM.16.M88.4 R64, [R203+0x3000] ;  /* 0x00300000cb40783b */ /* 0x000fe60000000200 */
[C---:B------:R-:W-:Y:S01]  /*3ea0*/  HMMA.16816.F32.BF16 R52, R4.reuse, R68, R40 ;  /* 0x000000440434723c */ /* 0x040fe20000041828 */
[----:B------:R-:W-:Y:S07]  /*3eb0*/  LDSM.16.M88.4 R40, [R202+-0x4000] ;  /* 0xffc00000ca28783b */ /* 0x000fee0000000200 */
[C---:B------:R-:W-:Y:S01]  /*3ec0*/  HMMA.16816.F32.BF16 R36, R4.reuse, R70, R36 ;  /* 0x000000460424723c */ /* 0x040fe20000041824 */
[----:B------:R-:W-:Y:S07]  /*3ed0*/  LDSM.16.M88.4 R68, [R202+-0x3000] ;  /* 0xffd00000ca44783b */ /* 0x000fee0000000200 */
[C---:B------:R-:W-:Y:S08]  /*3ee0*/  HMMA.16816.F32.BF16 R16, R4.reuse, R84, R16 ;  /* 0x000000540410723c */ /* 0x040ff00000041810 */
[----:B------:R-:W-:Y:S01]  /*3ef0*/  HMMA.16816.F32.BF16 R12, R4, R86, R12 ;  /* 0x00000056040c723c */ /* 0x000fe2000004180c */
[----:B------:R-:W1:Y:S04]  /*3f00*/  LDSM.16.M88.4 R4, [R211+0x4000] ;  /* 0x00400000d304783b */ /* 0x000e680000000200 */
[----:B------:R-:W-:Y:S03]  /*3f10*/  LDSM.16.M88.4 R84, [R202+-0x800] ;  /* 0xfff80000ca54783b */ /* 0x000fe60000000200 */
[C---:B--2---:R-:W-:Y:S08]  /*3f20*/  HMMA.16816.F32.BF16 R20, R8.reuse, R56, R20 ;  /* 0x000000380814723c */ /* 0x044ff00000041814 */
[C---:B------:R-:W-:Y:S01]  /*3f30*/  HMMA.16816.F32.BF16 R28, R8.reuse, R58, R28 ;  /* 0x0000003a081c723c */ /* 0x040fe2000004181c */
[----:B------:R-:W-:Y:S07]  /*3f40*/  LDSM.16.M88.4 R56, [R201+0x4800] ;  /* 0x00480000c938783b */ /* 0x000fee0000000200 */
[C---:B------:R-:W-:Y:S08]  /*3f50*/  HMMA.16816.F32.BF16 R32, R8.reuse, R60, R32 ;  /* 0x0000003c0820723c */ /* 0x040ff00000041820 */
[C---:B------:R-:W-:Y:S01]  /*3f60*/  HMMA.16816.F32.BF16 R44, R8.reuse, R62, R44 ;  /* 0x0000003e082c723c */ /* 0x040fe2000004182c */
[----:B------:R-:W-:Y:S07]  /*3f70*/  LDSM.16.M88.4 R60, [R202+-0x3800] ;  /* 0xffc80000ca3c783b */ /* 0x000fee0000000200 */
[C---:B------:R-:W-:Y:S08]  /*3f80*/  HMMA.16816.F32.BF16 R52, R8.reuse, R72, R52 ;  /* 0x000000480834723c */ /* 0x040ff00000041834 */
[C---:B------:R-:W-:Y:S01]  /*3f90*/  HMMA.16816.F32.BF16 R36, R8.reuse, R74, R36 ;  /* 0x0000004a0824723c */ /* 0x040fe20000041824 */
[----:B------:R-:W-:Y:S07]  /*3fa0*/  LDSM.16.M88.4 R72, [R202+-0x2800] ;  /* 0xffd80000ca48783b */ /* 0x000fee0000000200 */
        /* <DEDUP_REMOVED lines=29> */
[----:B------:R-:W4:Y:S03]  /*4180*/  LDSM.16.M88.4 R72, [R200+0x5000] ;  /* 0x00500000c848783b */ /* 0x000f260000000200 */
[C---:B-1----:R-:W-:Y:S08]  /*4190*/  HMMA.16816.F32.BF16 R20, R4.reuse, R24, R20 ;  /* 0x000000180414723c */ /* 0x042ff00000041814 */
[C---:B------:R-:W-:Y:S08]  /*41a0*/  HMMA.16816.F32.BF16 R28, R4.reuse, R26, R28 ;  /* 0x0000001a041c723c */ /* 0x040ff0000004181c */
[C---:B------:R-:W-:Y:S08]  /*41b0*/  HMMA.16816.F32.BF16 R32, R4.reuse, R56, R32 ;  /* 0x000000380420723c */ /* 0x040ff00000041820 */
[C---:B------:R-:W-:Y:S01]  /*41c0*/  HMMA.16816.F32.BF16 R44, R4.reuse, R58, R44 ;  /* 0x0000003a042c723c */ /* 0x040fe2000004182c */
[----:B------:R-:W-:Y:S07]  /*41d0*/  LDSM.16.M88.4 R56, [R203+0x4800] ;  /* 0x00480000cb38783b */ /* 0x000fee0000000200 */
[C---:B------:R-:W-:Y:S08]  /*41e0*/  HMMA.16816.F32.BF16 R52, R4.reuse, R64, R52 ;  /* 0x000000400434723c */ /* 0x040ff00000041834 */
[C---:B------:R-:W-:Y:S01]  /*41f0*/  HMMA.16816.F32.BF16 R36, R4.reuse, R66, R36 ;  /* 0x000000420424723c */ /* 0x040fe20000041824 */
[----:B------:R-:W-:Y:S07]  /*4200*/  LDSM.16.M88.4 R64, [R202+-0x1800] ;  /* 0xffe80000ca40783b */ /* 0x000fee0000000200 */
[C---:B---3--:R-:W-:Y:S08]  /*4210*/  HMMA.16816.F32.BF16 R24, R4.reuse, R76, R16 ;  /* 0x0000004c0418723c */ /* 0x048ff00000041810 */
[----:B------:R-:W-:Y:S01]  /*4220*/  HMMA.16816.F32.BF16 R12, R4, R78, R12 ;  /* 0x0000004e040c723c */ /* 0x000fe2000004180c */
[----:B------:R-:W1:Y:S04]  /*4230*/  LDSM.16.M88.4 R4, [R211+0x8000] ;  /* 0x00800000d304783b */ /* 0x000e680000000200 */
[----:B------:R-:W3:Y:S03]  /*4240*/  LDSM.16.M88.4 R76, [R203+0x5800] ;  /* 0x00580000cb4c783b */ /* 0x000ee60000000200 */
[C---:B--2---:R-:W-:Y:S08]  /*4250*/  HMMA.16816.F32.BF16 R20, R8.reuse, R48, R20 ;  /* 0x000000300814723c */ /* 0x044ff00000041814 */
[C---:B------:R-:W-:Y:S01]  /*4260*/  HMMA.16816.F32.BF16 R16, R8.reuse, R50, R28 ;  /* 0x000000320810723c */ /* 0x040fe2000004181c */
[----:B------:R-:W-:Y:S07]  /*4270*/  LDSM.16.M88.4 R48, [R202+-0x2000] ;  /* 0xffe00000ca30783b */ /* 0x000fee0000000200 */
[C---:B------:R-:W-:Y:S08]  /*4280*/  HMMA.16816.F32.BF16 R32, R8.reuse, R60, R32 ;  /* 0x0000003c0820723c */ /* 0x040ff00000041820 */
[C---:B------:R-:W-:Y:S01]  /*4290*/  HMMA.16816.F32.BF16 R44, R8.reuse, R62, R44 ;  /* 0x0000003e082c723c */ /* 0x040fe2000004182c */
[----:B------:R-:W-:Y:S07]  /*42a0*/  LDSM.16.M88.4 R60, [R201+0x6000] ;  /* 0x00600000c93c783b */ /* 0x000fee0000000200 */
[C---:B----4-:R-:W-:Y:S08]  /*42b0*/  HMMA.16816.F32.BF16 R52, R8.reuse, R72, R52 ;  /* 0x000000480834723c */ /* 0x050ff00000041834 */
[C---:B------:R-:W-:Y:S01]  /*42c0*/  HMMA.16816.F32.BF16 R28, R8.reuse, R74, R36 ;  /* 0x0000004a081c723c */ /* 0x040fe20000041824 */
[----:B------:R-:W-:Y:S07]  /*42d0*/  LDSM.16.M88.4 R72, [R202+-0x1000] ;  /* 0xfff00000ca48783b */ /* 0x000fee0000000200 */
        /* <DEDUP_REMOVED lines=30> */
[C---:B------:R-:W-:Y:S01]  /*44c0*/  HMMA.16816.F32.BF16 R36, R4.reuse, R62, R24 ;  /* 0x0000003e0424723c */ /* 0x040fe20000041818 */
[----:B------:R-:W-:Y:S07]  /*44d0*/  LDSM.16.M88.4 R60, [R203+0x6000] ;  /* 0x00600000cb3c783b */ /* 0x000fee0000000200 */
[C---:B------:R-:W-:Y:S01]  /*44e0*/  HMMA.16816.F32.BF16 R28, R4.reuse, R70, R16 ;  /* 0x00000046041c723c */ /* 0x040fe20000041810 */
[----:B------:R-:W-:Y:S07]  /*44f0*/  LDSM.16.M88.4 R68, [R203+0x6800] ;  /* 0x00680000cb44783b */ /* 0x000fee0000000200 */
[C---:B---3--:R-:W-:Y:S01]  /*4500*/  HMMA.16816.F32.BF16 R24, R4.reuse, R76, R52 ;  /* 0x0000004c0418723c */ /* 0x048fe20000041834 */
        /* <DEDUP_REMOVED lines=14> */
[----:B------:R-:W-:Y:S07]  /*45f0*/  LDSM.16.M88.4 R56, [R202] ;  /* 0x00000000ca38783b */ /* 0x000fee0000000200 */
[C---:B------:R-:W-:Y:S08]  /*4600*/  HMMA.16816.F32.BF16 R20, R12.reuse, R74, R20 ;  /* 0x0000004a0c14723c */ /* 0x040ff00000041814 */
[C---:B----4-:R-:W-:Y:S08]  /*4610*/  HMMA.16816.F32.BF16 R16, R12.reuse, R84, R16 ;  /* 0x000000540c10723c */ /* 0x050ff00000041810 */
        /* <DEDUP_REMOVED lines=22> */
[----:B------:R-:W-:Y:S01]  /*4780*/  IMAD R2, R92, 0x40, R229 ;  /* 0x000000405c027824 */ /* 0x000fe200078e02e5 */
[----:B------:R-:W-:-:S04]  /*4790*/  MOV R216, RZ ;  /* 0x000000ff00d87202 */ /* 0x000fc80000000f00 */
        /* <DEDUP_REMOVED lines=14> */
[----:B------:R-:W-:-:S05]  /*4880*/  IMAD R0, R219, c[0x0][0x1e4], R0 ;  /* 0x00007900db007a24 */ /* 0x000fca00078e0200 */
[----:B------:R-:W-:Y:S02]  /*4890*/  IADD3 R3, R3, R0, RZ ;  /* 0x0000000003037210 */ /* 0x000fe40007ffe0ff */
        /* <DEDUP_REMOVED lines=10> */
.L_x_2888:
[----:B------:R-:W-:Y:S05]  /*4940*/  BRA.DIV ~URZ, `(.L_x_2792) ;  /* 0x0000faa27f007947 */ /* 0x000fea000b800000 */
[----:B------:R-:W3:Y:S01]  /*4950*/  SHFL.IDX PT, R0, R15, RZ, 0x181f ;  /* 0x00181fff0f007589 */ /* 0x000ee200000e0000 */
[----:B------:R-:W-:Y:S02]  /*4960*/  ISETP.GE.AND P6, PT, R218, c[0x0][0x1d4], PT ;  /* 0x00007500da007a0c */ /* 0x000fe40003fc6270 */
[C---:B---3--:R-:W-:Y:S02]  /*4970*/  IADD3 R6, P0, R0.reuse, R99, RZ ;  /* 0x0000006300067210 */ /* 0x048fe40007f1e0ff */
[C---:B------:R-:W-:Y:S02]  /*4980*/  IADD3 R8, P5, R0.reuse, R98, RZ ;  /* 0x0000006200087210 */ /* 0x040fe40007fbe0ff */
[----:B------:R-:W-:Y:S01]  /*4990*/  IADD3 R2, P2, R0, R100, RZ ;  /* 0x0000006400027210 */ /* 0x000fe20007f5e0ff */
[----:B--2---:R-:W-:Y:S01]  /*49a0*/  IMAD.X R7, R4, 0x1, R94, P0 ;  /* 0x0000000104077824 */ /* 0x004fe200000e065e */
[----:B------:R-:W-:Y:S01]  /*49b0*/  IADD3 R10, P0, R0, R101, RZ ;  /* 0x00000065000a7210 */ /* 0x000fe20007f1e0ff */
[C---:B------:R-:W-:Y:S01]  /*49c0*/  IMAD.X R9, R4.reuse, 0x1, R93, P5 ;  /* 0x0000000104097824 */ /* 0x040fe200028e065d */
[----:B------:R-:W-:Y:S01]  /*49d0*/  ISETP.GE.AND P5, PT, R223, c[0x0][0x1d4], PT ;  /* 0x00007500df007a0c */ /* 0x000fe20003fa6270 */
[----:B------:R-:W-:Y:S01]  /*49e0*/  IMAD.X R3, R4, 0x1, R95, P2 ;  /* 0x0000000104037824 */ /* 0x000fe200010e065f */
[----:B------:R-:W-:Y:S01]  /*49f0*/  ISETP.GE.AND P2, PT, R224, c[0x0][0x1d4], PT ;  /* 0x00007500e0007a0c */ /* 0x000fe20003f46270 */
[----:B------:R-:W-:Y:S01]  /*4a00*/  IMAD.X R11, R4, 0x1, R96, P0 ;  /* 0x00000001040b7824 */ /* 0x000fe200000e0660 */
[----:B------:R-:W-:Y:S01]  /*4a10*/  ISETP.GE.AND P0, PT, R225, c[0x0][0x1d4], PT ;  /* 0x00007500e1007a0c */ /* 0x000fe20003f06270 */
[----:B------:R-:W-:Y:S01]  /*4a20*/  @!PT LDS RZ, [RZ] ;  /* 0x00000000fffff984 */ /* 0x000fe20000000800 */
[----:B------:R-:W-:Y:S01]  /*4a30*/  @!PT LDS RZ, [RZ] ;  /* 0x00000000fffff984 */ /* 0x000fe20000000800 */
[----:B------:R2:W-:Y:S01]  /*4a40*/  LDGSTS.E.BYPASS.LTC128B.128 [R215+0x8100], [R8.64], !P6 ;  /* 0x0810000008d77fae */ /* 0x0005e2000f101d46 */
[----:B------:R-:W-:-:S02]  /*4a50*/  SEL R14, RZ, 0x10, P5 ;  /* 0x00000010ff0e7807 */ /* 0x000fc40002800000 */
[----:B------:R-:W-:Y:S01]  /*4a60*/  SEL R13, RZ, 0x10, P2 ;  /* 0x00000010ff0d7807 */ /* 0x000fe20001000000 */
[----:B------:R-:W3:Y:S01]  /*4a70*/  SHFL.IDX PT, R0, R15, 0x1, 0x181f ;  /* 0x00381f000f007f89 */ /* 0x000ee200000e0000 */
[----:B------:R-:W-:-:S03]  /*4a80*/  SEL R12, RZ, 0x10, P0 ;  /* 0x00000010ff0c7807 */ /* 0x000fc60000000000 */
[----:B------:R2:W-:Y:S04]  /*4a90*/  LDGSTS.E.BYPASS.LTC128B.128 [R215+0xa100], [R6.64], !P5 ;  /* 0x0a10000006d77fae */ /* 0x0005e8000e901d46 */
[----:B------:R2:W-:Y:S04]  /*4aa0*/  LDGSTS.E.BYPASS.LTC128B.128 [R215+0xc100], [R2.64], !P2 ;  /* 0x0c10000002d77fae */ /* 0x0005e8000d101d46 */
[----:B------:R2:W-:Y:S04]  /*4ab0*/  LDGSTS.E.BYPASS.LTC128B.128 [R215+0xe100], [R10.64], !P0 ;  /* 0x0e1000000ad77fae */ /* 0x0005e8000c101d46 */
[----:B------:R4:W1:Y:S02]  /*4ac0*/  SHFL.IDX PT, R4, R5, 0x1, 0x181f ;  /* 0x00381f0005047f89 */ /* 0x00086400000e0000 */
[----:B-1--4-:R-:W-:-:S04]  /*4ad0*/  SEL R5, RZ, 0x10, P6 ;  /* 0x00000010ff057807 */ /* 0x012fc80003000000 */
.L_x_2889:
[----:B--23--:R-:W-:Y:S02]  /*4ae0*/  IADD3 R2, -R5, 0x10, RZ ;  /* 0x0000001005027810 */ /* 0x00cfe40007ffe1ff */
[----:B------:R-:W-:-:S02]  /*4af0*/  IADD3 R6, -R13, 0x10, RZ ;  /* 0x000000100d067810 */ /* 0x000fc40007ffe1ff */
[----:B------:R-:W-:Y:S02]  /*4b00*/  LOP3.LUT R2, R2, 0xf, RZ, 0xc0, !PT ;  /* 0x0000000f02027812 */ /* 0x000fe400078ec0ff */
[----:B------:R-:W-:Y:S02]  /*4b10*/  IADD3 R3, -R14, 0x10, RZ ;  /* 0x000000100e037810 */ /* 0x000fe40007ffe1ff */
[----:B------:R-:W-:Y:S02]  /*4b20*/  IADD3 R10, P2, P0, R2, R0, R98 ;  /* 0x00000000020a7210 */ /* 0x000fe4000785e062 */
[----:B------:R-:W-:Y:S02]  /*4b30*/  LOP3.LUT R2, R6, 0xf, RZ, 0xc0, !PT ;  /* 0x0000000f06027812 */ /* 0x000fe400078ec0ff */
[----:B------:R-:W-:Y:S02]  /*4b40*/  IADD3 R7, -R12, 0x10, RZ ;  /* 0x000000100c077810 */ /* 0x000fe40007ffe1ff */
[----:B------:R-:W-:-:S02]  /*4b50*/  LOP3.LUT R3, R3, 0xf, RZ, 0xc0, !PT ;  /* 0x0000000f03037812 */ /* 0x000fc400078ec0ff */
[----:B------:R-:W-:Y:S02]  /*4b60*/  IADD3.X R11, RZ, R4, R93, P2, P0 ;  /* 0x00000004ff0b7210 */ /* 0x000fe400017e045d */
[-C--:B------:R-:W-:Y:S02]  /*4b70*/  IADD3 R6, P2, P0, R2, R0.reuse, R100 ;  /* 0x0000000002067210 */ /* 0x080fe4000785e064 */
[----:B------:R-:W-:Y:S02]  /*4b80*/  LOP3.LUT R2, R7, 0xf, RZ, 0xc0, !PT ;  /* 0x0000000f07027812 */ /* 0x000fe400078ec0ff */
[----:B------:R-:W-:Y:S02]  /*4b90*/  IADD3 R8, P6, P5, R3, R0, R99 ;  /* 0x0000000003087210 */ /* 0x000fe40007dde063 */
[----:B------:R-:W-:Y:S02]  /*4ba0*/  IADD3.X R7, RZ, R4, R95, P2, P0 ;  /* 0x00000004ff077210 */ /* 0x000fe400017e045f */
[----:B------:R-:W-:-:S02]  /*4bb0*/  IADD3 R2, P2, P0, R2, R0, R101 ;  /* 0x0000000002027210 */ /* 0x000fc4000785e065 */
[-C--:B------:R-:W-:Y:S02]  /*4bc0*/  IADD3.X R9, RZ, R4.reuse, R94, P6, P5 ;  /* 0x00000004ff097210 */ /* 0x080fe400037ea45e */
[----:B------:R-:W-:Y:S02]  /*4bd0*/  ISETP.NE.U32.AND P5, PT, R5, RZ, PT ;  /* 0x000000ff0500720c */ /* 0x000fe40003fa5070 */
[----:B------:R-:W-:Y:S02]  /*4be0*/  ISETP.NE.U32.AND P6, PT, R14, RZ, PT ;  /* 0x000000ff0e00720c */ /* 0x000fe40003fc5070 */
[----:B------:R-:W-:Y:S02]  /*4bf0*/  IADD3.X R3, RZ, R4, R96, P2, P0 ;  /* 0x00000004ff037210 */ /* 0x000fe400017e0460 */
[----:B------:R-:W-:Y:S02]  /*4c00*/  ISETP.NE.U32.AND P2, PT, R13, RZ, PT ;  /* 0x000000ff0d00720c */ /* 0x000fe40003f45070 */
[----:B------:R-:W-:-:S05]  /*4c10*/  ISETP.NE.U32.AND P0, PT, R12, RZ, PT ;  /* 0x000000ff0c00720c */ /* 0x000fca0003f05070 */
[----:B------:R-:W-:Y:S01]  /*4c20*/  @!PT LDS RZ, [RZ] ;  /* 0x00000000fffff984 */ /* 0x000fe20000000800 */
[----:B------:R-:W-:Y:S01]  /*4c30*/  @!PT LDS RZ, [RZ] ;  /* 0x00000000fffff984 */ /* 0x000fe20000000800 */
[----:B------:R-:W-:Y:S01]  /*4c40*/  @!PT LDS RZ, [RZ] ;  /* 0x00000000fffff984 */ /* 0x000fe20000000800 */
[----:B------:R1:W-:Y:S04]  /*4c50*/  LDGSTS.E.BYPASS.LTC128B.128.ZFILL [R215+0x9100], [R10.64], P5 ;  /* 0x091000000ad77fae */ /* 0x0003e8000a941d46 */
[----:B------:R1:W-:Y:S04]  /*4c60*/  LDGSTS.E.BYPASS.LTC128B.128.ZFILL [R215+0xb100], [R8.64], P6 ;  /* 0x0b10000008d77fae */ /* 0x0003e8000b141d46 */
[----:B------:R1:W-:Y:S04]  /*4c70*/  LDGSTS.E.BYPASS.LTC128B.128.ZFILL [R215+0xd100], [R6.64], P2 ;  /* 0x0d10000006d77fae */ /* 0x0003e80009141d46 */
[----:B------:R1:W-:Y:S02]  /*4c80*/  LDGSTS.E.BYPASS.LTC128B.128.ZFILL [R215+0xf100], [R2.64], P0 ;  /* 0x0f10000002d77fae */ /* 0x0003e40008141d46 */
.L_x_2790:
[----:B------:R-:W-:Y:S05]  /*4c90*/  BSYNC B0 ;  /* 0x0000000000007941 */ /* 0x000fea0003800000 */
.L_x_2789:
[----:B-1----:R-:W-:Y:S01]  /*4ca0*/  MOV R2, 0x1 ;  /* 0x0000000100027802 */ /* 0x002fe20000000f00 */
[----:B------:R-:W0:Y:S01]  /*4cb0*/  LDGDEPBAR ;  /* 0x00000000000079af */ /* 0x000e220000000000 */
[----:B------:R-:W-:-:S02]  /*4cc0*/  IADD3 R0, R250, R239, RZ ;  /* 0x000000effa007210 */ /* 0x000fc40007ffe0ff */
[----:B------:R-:W-:Y:S01]  /*4cd0*/  IADD3 R6, -R248, R97, RZ ;  /* 0x00000061f8067210 */ /* 0x000fe20007ffe1ff */
[----:B------:R-:W-:Y:S02]  /*4ce0*/  IMAD R2, R92, -0x40, R2 ;  /* 0xffffffc05c027824 */ /* 0x000fe400078e0202 */
[----:B------:R-:W-:-:S04]  /*4cf0*/  @P4 IMAD.HI.U32 R3, R0, c[0x0][0x2c8], RZ ;  /* 0x0000b20000034a27 */ /* 0x000fc800078e00ff */
[----:B------:R-:W-:Y:S01]  /*4d00*/  IMAD.MOV.U32 R4, RZ, RZ, R0 ;  /* 0x000000ffff047224 */ /* 0x000fe200078e0000 */
[----:B------:R-:W-:Y:S02]  /*4d10*/  IADD3 R0, -R248, R2, R213 ;  /* 0x00000002f8007210 */ /* 0x000fe40007ffe1d5 */
[----:B------:R-:W-:-:S03]  /*4d20*/  @P4 SHF.R.U32.HI R4, RZ, c[0x0][0x2cc], R3 ;  /* 0x0000b300ff044a19 */ /* 0x000fc60000011603 */
[----:B------:R-:W-:Y:S01]  /*4d30*/  IMAD.IADD R5, R0, 0x1, -R214 ;  /* 0x0000000100057824 */ /* 0x000fe200078e0ad6 */
[----:B------:R-:W-:Y:S05]  /*4d40*/  BRA.DIV ~URZ, `(.L_x_2793) ;  /* 0x0000f9327f007947 */ /* 0x000fea000b800000 */
[----:B------:R1:W2:Y:S02]  /*4d50*/  SHFL.IDX PT, R0, R4, RZ, 0x1c1f ;  /* 0x001c1fff04007589 */ /* 0x0002a400000e0000 */
.L_x_2890:
        /* <DEDUP_REMOVED lines=30> */
[----:B------:R-:W-:Y:S02]  /*4f40*/  FSEL R95, R24, -INF , P6 ;  /* 0xff800000185f7808 */ /* 0x000fe40003000000 */
[----:B------:R-:W-:-:S02]  /*4f50*/  FSEL R94, R25, -INF , P5 ;  /* 0xff800000195e7808 */ /* 0x000fc40002800000 */
[----:B------:R-:W-:Y:S02]  /*4f60*/  FSEL R93, R44, -INF , P2 ;  /* 0xff8000002c5d7808 */ /* 0x000fe40001000000 */
[----:B------:R-:W-:Y:S01]  /*4f70*/  FSEL R92, R45, -INF , P0 ;  /* 0xff8000002d5c7808 */ /* 0x000fe20000000000 */
[----:B------:R-:W-:Y:S05]  /*4f80*/  BRA.DIV ~URZ, `(.L_x_2794) ;  /* 0x0000f7627f007947 */ /* 0x000fea000b800000 */
[----:B------:R-:W2:Y:S02]  /*4f90*/  SHFL.IDX PT, R0, R4, 0x1, 0x1c1f ;  /* 0x003c1f0004007f89 */ /* 0x000ea400000e0000 */
[----:B--2---:R-:W-:-:S05]  /*4fa0*/  IMAD.IADD R0, R5, 0x1, R0 ;  /* 0x0000000105007824 */ /* 0x004fca00078e0200 */
[----:B------:R-:W-:Y:S02]  /*4fb0*/  IMNMX R3, R6, R0, PT ;  /* 0x0000000006037217 */ /* 0x000fe40003800200 */
[----:B------:R-:W-:Y:S02]  /*4fc0*/  FMNMX.FTZ R0, R7, R8, !PT ;  /* 0x0000000807007209 */ /* 0x000fe40007810000 */
[C---:B------:R-:W-:Y:S02]  /*4fd0*/  ISETP.GT.AND P5, PT, R3.reuse, RZ, PT ;  /* 0x000000ff0300720c */ /* 0x040fe40003fa4270 */
[C---:B------:R-:W-:Y:S02]  /*4fe0*/  ISETP.GT.AND P2, PT, R3.reuse, 0x1, PT ;  /* 0x000000010300780c */ /* 0x040fe40003f44270 */
[----:B------:R-:W-:Y:S02]  /*4ff0*/  ISETP.GT.AND P0, PT, R3, 0x8, PT ;  /* 0x000000080300780c */ /* 0x000fe40003f04270 */
[----:B------:R-:W-:-:S02]  /*5000*/  FSEL R6, R42, -INF , P5 ;  /* 0xff8000002a067808 */ /* 0x000fc40002800000 */
[----:B------:R-:W-:Y:S02]  /*5010*/  FSEL R9, R43, -INF , P2 ;  /* 0xff8000002b097808 */ /* 0x000fe40001000000 */
[----:B------:R-:W-:Y:S02]  /*5020*/  ISETP.GT.AND P2, PT, R3, 0x9, PT ;  /* 0x000000090300780c */ /* 0x000fe40003f44270 */
[----:B------:R-:W-:Y:S02]  /*5030*/  FMNMX.FTZ R0, R10, R0, !PT ;  /* 0x000000000a007209 */ /* 0x000fe40007810000 */
[----:B------:R-:W-:Y:S02]  /*5040*/  FSEL R14, R38, -INF , P0 ;  /* 0xff800000260e7808 */ /* 0x000fe40000000000 */
[----:B------:R-:W-:Y:S02]  /*5050*/  FMNMX.FTZ R2, R6, R9, !PT ;  /* 0x0000000906027209 */ /* 0x000fe40007810000 */
[----:B------:R-:W-:-:S02]  /*5060*/  FSEL R13, R39, -INF , P2 ;  /* 0xff800000270d7808 */ /* 0x000fc40001000000 */
[----:B------:R-:W-:Y:S02]  /*5070*/  FMNMX.FTZ R0, R11, R0, !PT ;  /* 0x000000000b007209 */ /* 0x000fe40007810000 */
        /* <DEDUP_REMOVED lines=48> */
[----:B------:R-:W-:Y:S01]  /*5380*/  FMNMX.FTZ R2, R85, R2, !PT ;  /* 0x0000000255027209 */ /* 0x000fe20007810000 */
[----:B------:R-:W2:Y:S03]  /*5390*/  SHFL.BFLY PT, R3, R0, 0x2, 0x1f ;  /* 0x0c401f0000037f89 */ /* 0x000ea600000e0000 */
[----:B------:R-:W-:-:S05]  /*53a0*/  FMNMX.FTZ R2, R84, R2, !PT ;  /* 0x0000000254027209 */ /* 0x000fca0007810000 */
[----:B-1----:R-:W1:Y:S01]  /*53b0*/  SHFL.BFLY PT, R4, R2, 0x2, 0x1f ;  /* 0x0c401f0002047f89 */ /* 0x002e6200000e0000 */
[----:B--2---:R-:W-:-:S05]  /*53c0*/  FMNMX.FTZ R0, R3, R0, !PT ;  /* 0x0000000003007209 */ /* 0x004fca0007810000 */
[----:B------:R-:W2:Y:S01]  /*53d0*/  SHFL.BFLY PT, R3, R0, 0x1, 0x1f ;  /* 0x0c201f0000037f89 */ /* 0x000ea200000e0000 */
[----:B-1----:R-:W-:-:S05]  /*53e0*/  FMNMX.FTZ R4, R2, R4, !PT ;  /* 0x0000000402047209 */ /* 0x002fca0007810000 */
[----:B------:R1:W3:Y:S01]  /*53f0*/  SHFL.BFLY PT, R5, R4, 0x1, 0x1f ;  /* 0x0c201f0004057f89 */ /* 0x0002e200000e0000 */
[----:B--2---:R-:W-:-:S05]  /*5400*/  FMNMX.FTZ R133, R0, R3, !PT ;  /* 0x0000000300857209 */ /* 0x004fca0007810000 */
.L_x_2891:
[C---:B------:R-:W-:Y:S01]  /*5410*/  FMUL.FTZ R2, R133.reuse, c[0x0][0x2d0] ;  /* 0x0000b40085027a20 */ /* 0x040fe20000410000 */
[----:B------:R-:W-:Y:S01]  /*5420*/  FSETP.NEU.FTZ.AND P0, PT, R133, -INF , PT ;  /* 0xff8000008500780b */ /* 0x000fe20003f1d000 */
[----:B------:R-:W-:Y:S01]  /*5430*/  WARPSYNC 0xffffffff ;  /* 0xffffffff00007948 */ /* 0x000fe20003800000 */
[----:B------:R-:W-:Y:S01]  /*5440*/  LDSM.16.MT88.4 R36, [R204+0x800] ;  /* 0x00080000cc24783b */ /* 0x000fe20000004200 */
[----:B------:R-:W-:Y:S02]  /*5450*/  IADD3 R217, R217, -0x2, RZ ;  /* 0xfffffffed9d97810 */ /* 0x000fe40007ffe0ff */
[----:B------:R-:W-:Y:S01]  /*5460*/  FSEL R2, R2, RZ, P0 ;  /* 0x000000ff02027208 */ /* 0x000fe20000000000 */
[----:B------:R-:W-:Y:S04]  /*5470*/  LDSM.16.MT88.4 R44, [R207] ;  /* 0x00000000cf2c783b */ /* 0x000fe80000004200 */
[--C-:B------:R-:W-:Y:S01]  /*5480*/  FFMA.FTZ R0, R7, c[0x0][0x2d0], -R2.reuse ;  /* 0x0000b40007007a23 */ /* 0x100fe20000010802 */
[----:B------:R-:W-:Y:S01]  /*5490*/  LDSM.16.MT88.4 R40, [R205+0x800] ;  /* 0x00080000cd28783b */ /* 0x000fe20000004200 */
[----:B------:R-:W-:-:S02]  /*54a0*/  FFMA.FTZ R3, R19, c[0x0][0x2d0], -R2 ;  /* 0x0000b40013037a23 */ /* 0x000fc40000010802 */
[----:B------:R2:W-:Y:S01]  /*54b0*/  MUFU.EX2 R113, R0 ;  /* 0x0000000000717308 */ /* 0x0005e20000000800 */
[----:B------:R-:W-:Y:S04]  /*54c0*/  LDSM.16.MT88.4 R28, [R206] ;  /* 0x00000000ce1c783b */ /* 0x000fe80000004200 */
[----:B------:R-:W-:Y:S03]  /*54d0*/  LDSM.16.MT88.4 R68, [R205+0x2000] ;  /* 0x00200000cd44783b */ /* 0x000fe60000004200 */
[----:B------:R4:W-:Y:S01]  /*54e0*/  MUFU.EX2 R131, R3 ;  /* 0x0000000300837308 */ /* 0x0009e20000000800 */
[----:B------:R-:W-:Y:S04]  /*54f0*/  LDSM.16.MT88.4 R60, [R207+0x800] ;  /* 0x00080000cf3c783b */ /* 0x000fe80000004200 */
[----:B------:R-:W-:Y:S01]  /*5500*/  LDSM.16.MT88.4 R64, [R206+0x800] ;  /* 0x00080000ce40783b */ /* 0x000fe20000004200 */
[----:B--2---:R-:W-:-:S03]  /*5510*/  FFMA.FTZ R0, R8, c[0x0][0x2d0], -R2 ;  /* 0x0000b40008007a23 */ /* 0x004fc60000010802 */
[----:B------:R-:W-:Y:S01]  /*5520*/  LDSM.16.MT88.4 R72, [R207+0x2000] ;  /* 0x00200000cf48783b */ /* 0x000fe20000004200 */
[----:B------:R2:W-:Y:S03]  /*5530*/  MUFU.EX2 R112, R0 ;  /* 0x0000000000707308 */ /* 0x0005e60000000800 */
[----:B------:R-:W-:Y:S01]  /*5540*/  LDSM.16.MT88.4 R48, [R204+0x2800] ;  /* 0x00280000cc30783b */ /* 0x000fe20000004200 */
[----:B----4-:R-:W-:-:S03]  /*5550*/  FFMA.FTZ R3, R20, c[0x0][0x2d0], -R2 ;  /* 0x0000b40014037a23 */ /* 0x010fc60000010802 */
[----:B------:R-:W-:Y:S01]  /*5560*/  LDSM.16.MT88.4 R56, [R206+0x2000] ;  /* 0x00200000ce38783b */ /* 0x000fe20000004200 */
[----:B------:R-:W-:Y:S03]  /*5570*/  MUFU.EX2 R135, R3 ;  /* 0x0000000300877308 */ /* 0x000fe60000000800 */
[----:B------:R-:W-:Y:S04]  /*5580*/  LDSM.16.MT88.4 R20, [R205] ;  /* 0x00000000cd14783b */ /* 0x000fe80000004200 */
[----:B------:R-:W-:Y:S01]  /*5590*/  LDSM.16.MT88.4 R76, [R207+0x2800] ;  /* 0x00280000cf4c783b */ /* 0x000fe20000004200 */
[----:B--2---:R-:W-:-:S03]  /*55a0*/  FFMA.FTZ R0, R10, c[0x0][0x2d0], -R2 ;  /* 0x0000b4000a007a23 */ /* 0x004fc60000010802 */
[----:B------:R-:W-:Y:S01]  /*55b0*/  LDSM.16.MT88.4 R80, [R204+0x4000] ;  /* 0x00400000cc50783b */ /* 0x000fe20000004200 */
[----:B------:R2:W-:Y:S02]  /*55c0*/  MUFU.EX2 R117, R0 ;  /* 0x0000000000757308 */ /* 0x0005e40000000800 */
[----:B--2---:R-:W-:-:S06]  /*55d0*/  FFMA.FTZ R0, R11, c[0x0][0x2d0], -R2 ;  /* 0x0000b4000b007a23 */ /* 0x004fcc0000010802 */
[----:B------:R2:W4:Y:S02]  /*55e0*/  MUFU.EX2 R119, R0 ;  /* 0x0000000000777308 */ /* 0x0005240000000800 */
[----:B--2---:R-:W-:Y:S01]  /*55f0*/  FFMA.FTZ R0, R16, c[0x0][0x2d0], -R2 ;  /* 0x0000b40010007a23 */ /* 0x004fe20000010802 */
[----:B---3--:R-:W-:-:S05]  /*5600*/  FMNMX.FTZ R16, R5, R4, !PT ;  /* 0x0000000405107209 */ /* 0x008fca0007810000 */
[----:B------:R2:W-:Y:S01]  /*5610*/  MUFU.EX2 R129, R0 ;  /* 0x0000000000817308 */ /* 0x0005e20000000800 */
[----:B------:R-:W-:Y:S01]  /*5620*/  FSETP.NEU.FTZ.AND P0, PT, R16, -INF , PT ;  /* 0xff8000001000780b */ /* 0x000fe20003f1d000 */
[----:B--2---:R-:W-:-:S06]  /*5630*/  FFMA.FTZ R0, R17, c[0x0][0x2d0], -R2 ;  /* 0x0000b40011007a23 */ /* 0x004fcc0000010802 */
[----:B------:R2:W-:Y:S02]  /*5640*/  MUFU.EX2 R130, R0 ;  /* 0x0000000000827308 */ /* 0x0005e40000000800 */
[----:B--2---:R-:W-:-:S05]  /*5650*/  FMUL.FTZ R0, R16, c[0x0][0x2d0] ;  /* 0x0000b40010007a20 */ /* 0x004fca0000410000 */
[----:B------:R-:W-:-:S05]  /*5660*/  FSEL R0, R0, RZ, P0 ;  /* 0x000000ff00007208 */ /* 0x000fca0000000000 */
[----:B------:R-:W-:-:S04]  /*5670*/  FFMA.FTZ R3, R6, c[0x0][0x2d0], -R0 ;  /* 0x0000b40006037a23 */ /* 0x000fc80000010800 */
[----:B------:R2:W-:Y:S02]  /*5680*/  MUFU.EX2 R19, R3 ;  /* 0x0000000300137308 */ /* 0x0005e40000000800 */
[--C-:B--2---:R-:W-:Y:S02]  /*5690*/  FFMA.FTZ R3, R9, c[0x0][0x2d0], -R0.reuse ;  /* 0x0000b40009037a23 */ /* 0x104fe40000010800 */
[----:B------:R-:W2:Y:S04]  /*56a0*/  LDSM.16.MT88.4 R8, [R204] ;  /* 0x00000000cc08783b */ /* 0x000ea80000004200 */
[----:B------:R3:W5:Y:S02]  /*56b0*/  MUFU.EX2 R17, R3 ;  /* 0x0000000300117308 */ /* 0x0007640000000800 */
[----:B---3--:R-:W-:Y:S01]  /*56c0*/  FFMA.FTZ R3, R14, c[0x0][0x2d0], -R0 ;  /* 0x0000b4000e037a23 */ /* 0x008fe20000010800 */
[----:B----4-:R-:W-:-:S05]  /*56d0*/  F2FP.BF16.PACK_AB R14, R119, R117 ;  /* 0x00000075770e723e */ /* 0x010fca00000010ff */
[----:B------:R3:W4:Y:S02]  /*56e0*/  MUFU.EX2 R116, R3 ;  /* 0x0000000300747308 */ /* 0x0007240000000800 */
[----:B---3--:R-:W-:Y:S01]  /*56f0*/  FFMA.FTZ R3, R13, c[0x0][0x2d0], -R0 ;  /* 0x0000b4000d037a23 */ /* 0x008fe20000010800 */
[----:B-----5:R-:W-:Y:S01]  /*5700*/  F2FP.BF16.PACK_AB R13, R17, R19 ;  /* 0x00000013110d723e */ /* 0x020fe200000010ff */
[----:B------:R-:W-:-:S04]  /*5710*/  FADD.FTZ R17, R19, R17 ;  /* 0x0000001113117221 */ /* 0x000fc80000010000 */
[----:B------:R3:W5:Y:S01]  /*5720*/  MUFU.EX2 R118, R3 ;  /* 0x0000000300767308 */ /* 0x0007620000000800 */
[----:B------:R-:W-:Y:S02]  /*5730*/  FFMA.FTZ R19, R97, c[0x0][0x2d0], -R2 ;  /* 0x0000b40061137a23 */ /* 0x000fe40000010802 */
[----:B----4-:R-:W-:Y:S02]  /*5740*/  FADD.FTZ R17, R116, R17 ;  /* 0x0000001174117221 */ /* 0x010fe40000010000 */
[----:B---3--:R-:W-:Y:S01]  /*5750*/  FFMA.FTZ R3, R12, c[0x0][0x2d0], -R0 ;  /* 0x0000b4000c037a23 */ /* 0x008fe20000010800 */
[----:B------:R-:W-:-:S03]  /*5760*/  F2FP.BF16.PACK_AB R12, R112, R113 ;  /* 0x00000071700c723e */ /* 0x000fc600000010ff */
[----:B------:R3:W-:Y:S02]  /*5770*/  MUFU.EX2 R128, R3 ;  /* 0x0000000300807308 */ /* 0x0007e40000000800 */
[----:B---3--:R-:W-:Y:S01]  /*5780*/  FFMA.FTZ R3, R15, c[0x0][0x2d0], -R0 ;  /* 0x0000b4000f037a23 */ /* 0x008fe20000010800 */
[----:B-----5:R-:W-:-:S05]  /*5790*/  F2FP.BF16.PACK_AB R15, R118, R116 ;  /* 0x00000074760f723e */ /* 0x020fca00000010ff */
[----:B------:R3:W4:Y:S02]  /*57a0*/  MUFU.EX2 R132, R3 ;  /* 0x0000000300847308 */ /* 0x0007240000000800 */
[C---:B-12---:R-:W-:Y:S07]  /*57b0*/  HMMA.16816.F32.BF16 R4, R12.reuse, R8, RZ ;  /* 0x000000080c04723c */ /* 0x046fee00000418ff */
[----:B------:R-:W-:Y:S01]  /*57c0*/  F2FP.BF16.PACK_AB R8, R130, R129 ;  /* 0x000000818208723e */ /* 0x000fe200000010ff */
[----:B------:R-:W-:Y:S01]  /*57d0*/  HMMA.16816.F32.BF16 R32, R12, R20, RZ ;  /* 0x000000140c20723c */ /* 0x000fe200000418ff */
[----:B---3--:R-:W-:Y:S01]  /*57e0*/  FFMA.FTZ R3, R18, c[0x0][0x2d0], -R0 ;  /* 0x0000b40012037a23 */ /* 0x008fe20000010800 */
[----:B----4-:R-:W-:Y:S01]  /*57f0*/  F2FP.BF16.PACK_AB R9, R132, R128 ;  /* 0x000000808409723e */ /* 0x010fe200000010ff */
[----:B------:R-:W-:-:S02]  /*5800*/  FFMA.FTZ R18, R96, c[0x0][0x2d0], -R2 ;  /* 0x0000b40060127a23 */ /* 0x000fc40000010802 */
[----:B------:R1:W-:Y:S03]  /*5810*/  MUFU.EX2 R134, R3 ;  /* 0x0000000300867308 */ /* 0x0003e60000000800 */
[C---:B------:R-:W-:Y:S08]  /*5820*/  HMMA.16816.F32.BF16 R20, R12.reuse, R22, RZ ;  /* 0x000000160c14723c */ /* 0x040ff000000418ff */
        /* <DEDUP_REMOVED lines=150> */
[----:B------:R-:W-:-:S04]  /*6190*/  @P4 SHF.R.U32.HI R0, RZ, c[0x0][0x2cc], R2 ;  /* 0x0000b300ff004a19 */ /* 0x000fc80000011602 */
[----:B------:R-:W-:Y:S01]  /*61a0*/  IADD3 R0, R0, R213, -R214 ;  /* 0x000000d500007210 */ /* 0x000fe20007ffe8d6 */
[----:B----4-:R-:W-:Y:S03]  /*61b0*/  HMMA.16816.F32.BF16 R24, R12, R20, RZ ;  /* 0x000000140c18723c */ /* 0x010fe600000418ff */
[----:B------:R-:W-:-:S04]  /*61c0*/  SHF.R.S32.HI R2, RZ, 0x1f, R0 ;  /* 0x0000001fff027819 */ /* 0x000fc80000011400 */
[----:B------:R-:W-:Y:S01]  /*61d0*/  LEA.HI R0, R2, R0, RZ, 0x6 ;  /* 0x0000000002007211 */ /* 0x000fe200078f30ff */
[----:B------:R-:W-:Y:S01]  /*61e0*/  HMMA.16816.F32.BF16 R12, R12, R22, RZ ;  /* 0x000000160c0c723c */ /* 0x000fe200000418ff */
[----:B------:R-:W1:Y:S02]  /*61f0*/  LDSM.16.MT88.4 R20, [R206+0x6800] ;  /* 0x00680000ce14783b */ /* 0x000e640000004200 */
[----:B------:R-:W-:-:S04]  /*6200*/  SHF.R.S32.HI R0, RZ, 0x6, R0 ;  /* 0x00000006ff007819 */ /* 0x000fc80000011400 */
[----:B------:R-:W-:-:S04]  /*6210*/  IMNMX R212, R226, R0, !PT ;  /* 0x00000000e2d47217 */ /* 0x000fc80007800200 */
[----:B------:R-:W-:-:S05]  /*6220*/  ISETP.GE.AND P0, PT, R217, R212, PT ;  /* 0x000000d4d900720c */ /* 0x000fca0003f06270 */
        /* <DEDUP_REMOVED lines=98> */
[----:B------:R-:W-:Y:S03]  /*6850*/  @!UPT UIADD3 URZ, URZ, URZ, URZ ;  /* 0x0000003f3f3ff290 */ /* 0x000fe6000fffe03f */
[----:B------:R-:W-:Y:S11]  /*6860*/  @!P0 BRA `(.L_x_2795) ;  /* 0x00003cb000008947 */ /* 0x000ff60003800000 */
[----:B------:R-:W-:Y:S02]  /*6870*/  MOV R135, R16 ;  /* 0x0000001000877202 */ /* 0x000fe40000000f00 */
[----:B------:R-:W-:-:S07]  /*6880*/  MOV R134, R133 ;  /* 0x0000008500867202 */ /* 0x000fce0000000f00 */
.L_x_2806:
        /* <DEDUP_REMOVED lines=26> */
[C---:B------:R-:W-:Y:S01]  /*6a30*/  IMAD R4, R216.reuse, c[0x0][0x21c], R4 ;  /* 0x00008700d8047a24 */ /* 0x040fe200078e0204 */
[----:B------:R-:W-:Y:S01]  /*6a40*/  SHF.R.S32.HI R6, RZ, 0x1f, R218 ;  /* 0x0000001fff067819 */ /* 0x000fe200000114da */
[----:B------:R-:W-:Y:S01]  /*6a50*/  IMAD.IADD R3, R3, 0x1, R0 ;  /* 0x0000000103037824 */ /* 0x000fe200078e0200 */
[C---:B------:R-:W-:Y:S01]  /*6a60*/  SHF.L.U64.HI R29, R225.reuse, 0x1, R5 ;  /* 0x00000001e11d7819 */ /* 0x040fe20000010205 */
[----:B------:R-:W-:Y:S01]  /*6a70*/  IMAD.SHL.U32 R133, R225, 0x2, RZ ;  /* 0x00000002e1857824 */ /* 0x000fe200078e00ff */
[C---:B------:R-:W-:Y:S01]  /*6a80*/  SHF.L.U64.HI R23, R223.reuse, 0x1, R7 ;  /* 0x00000001df177819 */ /* 0x040fe20000010207 */
        /* <DEDUP_REMOVED lines=11> */
.L_x_2892:
[----:B------:R-:W-:-:S05]  /*6b40*/  BRA.DIV ~URZ, `(.L_x_2799) ;  /* 0x0000e1b27f007947 */ /* 0x000fca000b800000 */
[----:B------:R-:W5:Y:S01]  /*6b50*/  SHFL.IDX PT, R0, R21, RZ, 0x181f ;  /* 0x00181fff15007589 */ /* 0x000f6200000e0000 */
[----:B------:R-:W-:Y:S02]  /*6b60*/  ISETP.GE.AND P6, PT, R218, c[0x0][0x1d4], PT ;  /* 0x00007500da007a0c */ /* 0x000fe40003fc6270 */
[----:B------:R-:W-:Y:S04]  /*6b70*/  ISETP.GE.AND P5, PT, R223, c[0x0][0x1d4], PT ;  /* 0x00007500df007a0c */ /* 0x000fe80003fa6270 */
[----:B------:R-:W-:Y:S02]  /*6b80*/  SEL R20, RZ, 0x10, P5 ;  /* 0x00000010ff147807 */ /* 0x000fe40002800000 */
[----:B-----5:R-:W-:Y:S05]  /*6b90*/  IADD3 R2, P0, R0, R30, RZ ;  /* 0x0000001e00027210 */ /* 0x020fea0007f1e0ff */
[----:B---3--:R-:W-:Y:S01]  /*6ba0*/  IMAD.X R3, R4, 0x1, R22, P0 ;  /* 0x0000000104037824 */ /* 0x008fe200000e0616 */
[----:B------:R-:W-:Y:S04]  /*6bb0*/  IADD3 R12, P0, R0, R31, RZ ;  /* 0x0000001f000c7210 */ /* 0x000fe80007f1e0ff */
[----:B------:R-:W-:Y:S01]  /*6bc0*/  @!PT LDS RZ, [RZ] ;  /* 0x00000000fffff984 */ /* 0x000fe20000000800 */
[----:B------:R-:W-:Y:S01]  /*6bd0*/  @!PT LDS RZ, [RZ] ;  /* 0x00000000fffff984 */ /* 0x000fe20000000800 */
[----:B------:R3:W-:Y:S01]  /*6be0*/  LDGSTS.E.BYPASS.LTC128B.128 [R215+0x100], [R2.64], !P6 ;  /* 0x0010000002d77fae */ /* 0x0007e2000f101d46 */
[----:B------:R-:W-:Y:S01]  /*6bf0*/  IMAD.X R13, R4, 0x1, R23, P0 ;  /* 0x00000001040d7824 */ /* 0x000fe200000e0617 */
[----:B------:R-:W-:Y:S04]  /*6c00*/  IADD3 R6, P0, R0, R133, RZ ;  /* 0x0000008500067210 */ /* 0x000fe80007f1e0ff */
[----:B------:R4:W-:Y:S01]  /*6c10*/  LDGSTS.E.BYPASS.LTC128B.128 [R215+0x2100], [R12.64], !P5 ;  /* 0x021000000cd77fae */ /* 0x0009e2000e901d46 */
[----:B------:R-:W-:Y:S01]  /*6c20*/  IMAD.X R7, R4, 0x1, R29, P0 ;  /* 0x0000000104077824 */ /* 0x000fe200000e061d */
[----:B------:R-:W-:Y:S04]  /*6c30*/  ISETP.GE.AND P0, PT, R225, c[0x0][0x1d4], PT ;  /* 0x00007500e1007a0c */ /* 0x000fe80003f06270 */
[----:B------:R-:W-:Y:S02]  /*6c40*/  SEL R14, RZ, 0x10, P0 ;  /* 0x00000010ff0e7807 */ /* 0x000fe40000000000 */
[----:B---3--:R-:W-:Y:S02]  /*6c50*/  IADD3 R2, P2, R0, R132, RZ ;  /* 0x0000008400027210 */ /* 0x008fe40007f5e0ff */
[----:B------:R-:W3:Y:S03]  /*6c60*/  SHFL.IDX PT, R0, R21, 0x1, 0x181f ;  /* 0x00381f0015007f89 */ /* 0x000ee600000e0000 */
[----:B------:R-:W-:Y:S01]  /*6c70*/  IMAD.X R3, R4, 0x1, R28, P2 ;  /* 0x0000000104037824 */ /* 0x000fe200010e061c */
[----:B------:R-:W-:Y:S01]  /*6c80*/  ISETP.GE.AND P2, PT, R224, c[0x0][0x1d4], PT ;  /* 0x00007500e0007a0c */ /* 0x000fe20003f46270 */
[----:B------:R5:W2:Y:S03]  /*6c90*/  SHFL.IDX PT, R4, R5, 0x1, 0x181f ;  /* 0x00381f0005047f89 */ /* 0x000aa600000e0000 */
[----:B------:R-:W-:Y:S09]  /*6ca0*/  SEL R15, RZ, 0x10, P2 ;  /* 0x00000010ff0f7807 */ /* 0x000ff20001000000 */
[----:B------:R4:W-:Y:S04]  /*6cb0*/  LDGSTS.E.BYPASS.LTC128B.128 [R215+0x4100], [R2.64], !P2 ;  /* 0x0410000002d77fae */ /* 0x0009e8000d101d46 */
[----:B------:R4:W-:Y:S02]  /*6cc0*/  LDGSTS.E.BYPASS.LTC128B.128 [R215+0x6100], [R6.64], !P0 ;  /* 0x0610000006d77fae */ /* 0x0009e4000c101d46 */
[----:B----45:R-:W-:Y:S04]  /*6cd0*/  SEL R5, RZ, 0x10, P6 ;  /* 0x00000010ff057807 */ /* 0x030fe80003000000 */
.L_x_2893:
[C---:B---3--:R-:W-:Y:S02]  /*6ce0*/  IADD3 R2, -R5.reuse, 0x10, RZ ;  /* 0x0000001005027810 */ /* 0x048fe40007ffe1ff */
[----:B------:R-:W-:Y:S02]  /*6cf0*/  ISETP.NE.U32.AND P5, PT, R5, RZ, PT ;  /* 0x000000ff0500720c */ /* 0x000fe40003fa5070 */
[----:B------:R-:W-:Y:S04]  /*6d00*/  LOP3.LUT R2, R2, 0xf, RZ, 0xc0, !PT ;  /* 0x0000000f02027812 */ /* 0x000fe800078ec0ff */
[----:B------:R-:W-:Y:S04]  /*6d10*/  IADD3 R2, P2, P0, R2, R0, R30 ;  /* 0x0000000002027210 */ /* 0x000fe8000785e01e */
[----:B--2---:R-:W-:Y:S05]  /*6d20*/  IADD3.X R3, RZ, R4, R22, P2, P0 ;  /* 0x00000004ff037210 */ /* 0x004fea00017e0416 */
[----:B------:R-:W-:Y:S01]  /*6d30*/  @!PT LDS RZ, [RZ] ;  /* 0x00000000fffff984 */ /* 0x000fe20000000800 */
[----:B------:R-:W-:Y:S01]  /*6d40*/  @!PT LDS RZ, [RZ] ;  /* 0x00000000fffff984 */ /* 0x000fe20000000800 */
[----:B------:R-:W-:Y:S01]  /*6d50*/  @!PT LDS RZ, [RZ] ;  /* 0x00000000fffff984 */ /* 0x000fe20000000800 */
[----:B------:R2:W-:Y:S02]  /*6d60*/  LDGSTS.E.BYPASS.LTC128B.128.ZFILL [R215+0x1100], [R2.64], P5 ;  /* 0x0110000002d77fae */ /* 0x0005e4000a941d46 */
[----:B--2---:R-:W-:Y:S04]  /*6d70*/  IADD3 R2, -R20, 0x10, RZ ;  /* 0x0000001014027810 */ /* 0x004fe80007ffe1ff */
[----:B------:R-:W-:Y:S04]  /*6d80*/  LOP3.LUT R2, R2, 0xf, RZ, 0xc0, !PT ;  /* 0x0000000f02027812 */ /* 0x000fe800078ec0ff */
[----:B------:R-:W-:Y:S02]  /*6d90*/  IADD3 R12, P2, P0, R2, R0, R31 ;  /* 0x00000000020c7210 */ /* 0x000fe4000785e01f */
[C---:B------:R-:W-:Y:S02]  /*6da0*/  IADD3 R2, -R15.reuse, 0x10, RZ ;  /* 0x000000100f027810 */ /* 0x040fe40007ffe1ff */
[----:B------:R-:W-:Y:S02]  /*6db0*/  IADD3.X R13, RZ, R4, R23, P2, P0 ;  /* 0x00000004ff0d7210 */ /* 0x000fe400017e0417 */
[----:B------:R-:W-:Y:S04]  /*6dc0*/  LOP3.LUT R2, R2, 0xf, RZ, 0xc0, !PT ;  /* 0x0000000f02027812 */ /* 0x000fe800078ec0ff */
[----:B------:R-:W-:Y:S02]  /*6dd0*/  IADD3 R6, P6, P5, R2, R0, R132 ;  /* 0x0000000002067210 */ /* 0x000fe40007dde084 */
[----:B------:R-:W-:Y:S02]  /*6de0*/  IADD3 R2, -R14, 0x10, RZ ;  /* 0x000000100e027810 */ /* 0x000fe40007ffe1ff */
[----:B------:R-:W-:Y:S02]  /*6df0*/  IADD3.X R7, RZ, R4, R28, P6, P5 ;  /* 0x00000004ff077210 */ /* 0x000fe400037ea41c */
[----:B------:R-:W-:Y:S02]  /*6e00*/  ISETP.NE.U32.AND P6, PT, R20, RZ, PT ;  /* 0x000000ff1400720c */ /* 0x000fe40003fc5070 */
[----:B------:R-:W-:Y:S02]  /*6e10*/  LOP3.LUT R2, R2, 0xf, RZ, 0xc0, !PT ;  /* 0x0000000f02027812 */ /* 0x000fe400078ec0ff */
[----:B------:R-:W-:Y:S02]  /*6e20*/  ISETP.NE.U32.AND P5, PT, R15, RZ, PT ;  /* 0x000000ff0f00720c */ /* 0x000fe40003fa5070 */
[----:B------:R-:W-:Y:S04]  /*6e30*/  IADD3 R2, P2, P0, R2, R0, R133 ;  /* 0x0000000002027210 */ /* 0x000fe8000785e085 */
[----:B------:R-:W-:Y:S02]  /*6e40*/  IADD3.X R3, RZ, R4, R29, P2, P0 ;  /* 0x00000004ff037210 */ /* 0x000fe400017e041d */
[----:B------:R-:W-:Y:S01]  /*6e50*/  ISETP.NE.U32.AND P0, PT, R14, RZ, PT ;  /* 0x000000ff0e00720c */ /* 0x000fe20003f05070 */
[----:B------:R2:W-:Y:S04]  /*6e60*/  LDGSTS.E.BYPASS.LTC128B.128.ZFILL [R215+0x3100], [R12.64], P6 ;  /* 0x031000000cd77fae */ /* 0x0005e8000b141d46 */
[----:B------:R2:W-:Y:S08]  /*6e70*/  LDGSTS.E.BYPASS.LTC128B.128.ZFILL [R215+0x5100], [R6.64], P5 ;  /* 0x0510000006d77fae */ /* 0x0005f0000a941d46 */
[----:B------:R2:W-:Y:S02]  /*6e80*/  LDGSTS.E.BYPASS.LTC128B.128.ZFILL [R215+0x7100], [R2.64], P0 ;  /* 0x0710000002d77fae */ /* 0x0005e40008141d46 */
.L_x_2797:
[----:B------:R-:W-:Y:S05]  /*6e90*/  BSYNC B0 ;  /* 0x0000000000007941 */ /* 0x000fea0003800000 */
.L_x_2796:
        /* <DEDUP_REMOVED lines=207> */
[----:B------:R-:W-:Y:S01]  /*7b90*/  IMAD R2, R217, 0x40, R229 ;  /* 0x00000040d9027824 */ /* 0x000fe200078e02e5 */
[----:B------:R-:W-:Y:S01]  /*7ba0*/  SHF.R.S32.HI R193, RZ, 0x1f, R223 ;  /* 0x0000001fffc17819 */ /* 0x000fe200000114df */
[----:B------:R-:W-:Y:S01]  /*7bb0*/  IMAD.MOV.U32 R216, RZ, RZ, RZ ;  /* 0x000000ffffd87224 */ /* 0x000fe200078e00ff */
[C---:B------:R-:W-:Y:S01]  /*7bc0*/  SHF.L.U64.HI R176, R225.reuse, 0x1, R192 ;  /* 0x00000001e1b07819 */ /* 0x040fe200000102c0 */
[----:B------:R-:W-:Y:S01]  /*7bd0*/  IMAD.SHL.U32 R180, R225, 0x2, RZ ;  /* 0x00000002e1b47824 */ /* 0x000fe200078e00ff */
[----:B------:R-:W-:Y:S01]  /*7be0*/  IADD3 R2, R2, -0x40, R227 ;  /* 0xffffffc002027810 */ /* 0x000fe20007ffe0e3 */
[----:B------:R-:W-:Y:S01]  /*7bf0*/  IMAD.SHL.U32 R179, R224, 0x2, RZ ;  /* 0x00000002e0b37824 */ /* 0x000fe200078e00ff */
[----:B------:R-:W-:Y:S01]  /*7c00*/  SHF.R.S32.HI R192, RZ, 0x1f, R224 ;  /* 0x0000001fffc07819 */ /* 0x000fe200000114e0 */
[C---:B------:R-:W-:Y:S01]  /*7c10*/  IMAD.SHL.U32 R178, R223.reuse, 0x2, RZ ;  /* 0x00000002dfb27824 */ /* 0x040fe200078e00ff */
[----:B------:R-:W-:Y:S01]  /*7c20*/  SHF.L.U64.HI R174, R223, 0x1, R193 ;  /* 0x00000001dfae7819 */ /* 0x000fe200000102c1 */
[----:B------:R-:W-:Y:S01]  /*7c30*/  @P3 IMAD.HI.U32 R3, R2, c[0x0][0x2bc], RZ ;  /* 0x0000af0002033a27 */ /* 0x000fe200078e00ff */
[----:B------:R-:W-:Y:S02]  /*7c40*/  SHF.L.U64.HI R175, R224, 0x1, R192 ;  /* 0x00000001e0af7819 */ /* 0x000fe400000102c0 */
[----:B------:R-:W-:Y:S01]  /*7c50*/  SHF.R.S32.HI R192, RZ, 0x1f, R218 ;  /* 0x0000001fffc07819 */ /* 0x000fe200000114da */
[----:B------:R-:W-:Y:S01]  /*7c60*/  IMAD.MOV.U32 R0, RZ, RZ, R2 ;  /* 0x000000ffff007224 */ /* 0x000fe200078e0002 */
[----:B------:R-:W-:Y:S01]  /*7c70*/  @P3 SHF.R.U32.HI R0, RZ, c[0x0][0x2c0], R3 ;  /* 0x0000b000ff003a19 */ /* 0x000fe20000011603 */
[C---:B------:R-:W-:Y:S01]  /*7c80*/  IMAD.SHL.U32 R177, R218.reuse, 0x2, RZ ;  /* 0x00000002dab17824 */ /* 0x040fe200078e00ff */
[----:B------:R-:W-:Y:S02]  /*7c90*/  SHF.L.U64.HI R171, R218, 0x1, R192 ;  /* 0x00000001daab7819 */ /* 0x000fe400000102c0 */
        /* <DEDUP_REMOVED lines=22> */
.L_x_2894:
[----:B------:R-:W-:-:S05]  /*7e00*/  BRA.DIV ~URZ, `(.L_x_2803) ;  /* 0x0000d1f27f007947 */ /* 0x000fca000b800000 */
[----:B------:R-:W3:Y:S01]  /*7e10*/  SHFL.IDX PT, R0, R170, RZ, 0x181f ;  /* 0x00181fffaa007589 */ /* 0x000ee200000e0000 */
[----:B------:R-:W-:Y:S02]  /*7e20*/  ISETP.GE.AND P6, PT, R218, c[0x0][0x1d4], PT ;  /* 0x00007500da007a0c */ /* 0x000fe40003fc6270 */
[----:B------:R-:W-:Y:S02]  /*7e30*/  ISETP.GE.AND P5, PT, R223, c[0x0][0x1d4], PT ;  /* 0x00007500df007a0c */ /* 0x000fe40003fa6270 */
[----:B---3--:R-:W-:Y:S05]  /*7e40*/  IADD3 R2, P0, R0, R177, RZ ;  /* 0x000000b100027210 */ /* 0x008fea0007f1e0ff */
[----:B--2---:R-:W-:Y:S05]  /*7e50*/  IMAD.X R3, R132, 0x1, R171, P0 ;  /* 0x0000000184037824 */ /* 0x004fea00000e06ab */
        /* <DEDUP_REMOVED lines=8> */
[----:B------:R-:W-:Y:S04]  /*7ee0*/  ISETP.GE.AND P0, PT, R225, c[0x0][0x1d4], PT ;  /* 0x00007500e1007a0c */ /* 0x000fe80003f06270 */
[----:B------:R-:W-:Y:S02]  /*7ef0*/  SEL R172, RZ, 0x10, P0 ;  /* 0x00000010ffac7807 */ /* 0x000fe40000000000 */
[----:B--2---:R-:W-:Y:S02]  /*7f00*/  IADD3 R2, P2, R0, R179, RZ ;  /* 0x000000b300027210 */ /* 0x004fe40007f5e0ff */
[----:B------:R-:W2:Y:S03]  /*7f10*/  SHFL.IDX PT, R0, R170, 0x1, 0x181f ;  /* 0x00381f00aa007f89 */ /* 0x000ea600000e0000 */
[----:B------:R-:W-:Y:S01]  /*7f20*/  IMAD.X R3, R132, 0x1, R175, P2 ;  /* 0x0000000184037824 */ /* 0x000fe200010e06af */
[----:B------:R-:W-:Y:S01]  /*7f30*/  ISETP.GE.AND P2, PT, R224, c[0x0][0x1d4], PT ;  /* 0x00007500e0007a0c */ /* 0x000fe20003f46270 */
[----:B------:R3:W4:Y:S03]  /*7f40*/  SHFL.IDX PT, R132, R133, 0x1, 0x181f ;  /* 0x00381f0085847f89 */ /* 0x00072600000e0000 */
[----:B------:R-:W-:Y:S09]  /*7f50*/  SEL R173, RZ, 0x10, P2 ;  /* 0x00000010ffad7807 */ /* 0x000ff20001000000 */
[----:B------:R1:W-:Y:S04]  /*7f60*/  LDGSTS.E.BYPASS.LTC128B.128 [R215+0xc100], [R2.64], !P2 ;  /* 0x0c10000002d77fae */ /* 0x0003e8000d101d46 */
[----:B------:R5:W-:Y:S01]  /*7f70*/  LDGSTS.E.BYPASS.LTC128B.128 [R215+0xe100], [R168.64], !P0 ;  /* 0x0e100000a8d77fae */ /* 0x000be2000c101d46 */
[----:B-1-3--:R-:W-:Y:S02]  /*7f80*/  SEL R133, RZ, 0x10, P6 ;  /* 0x00000010ff857807 */ /* 0x00afe40003000000 */
[----:B-----5:R-:W-:Y:S02]  /*7f90*/  SEL R168, RZ, 0x10, P5 ;  /* 0x00000010ffa87807 */ /* 0x020fe40002800000 */
.L_x_2895:
[C---:B--2-4-:R-:W-:Y:S02]  /*7fa0*/  IADD3 R2, -R133.reuse, 0x10, RZ ;  /* 0x0000001085027810 */ /* 0x054fe40007ffe1ff */
[----:B------:R-:W-:Y:S02]  /*7fb0*/  ISETP.NE.U32.AND P5, PT, R133, RZ, PT ;  /* 0x000000ff8500720c */ /* 0x000fe40003fa5070 */
[----:B------:R-:W-:Y:S02]  /*7fc0*/  LOP3.LUT R2, R2, 0xf, RZ, 0xc0, !PT ;  /* 0x0000000f02027812 */ /* 0x000fe400078ec0ff */
[----:B------:R-:W-:Y:S02]  /*7fd0*/  ISETP.NE.U32.AND P6, PT, R168, RZ, PT ;  /* 0x000000ffa800720c */ /* 0x000fe40003fc5070 */
[----:B------:R-:W-:Y:S04]  /*7fe0*/  IADD3 R2, P2, P0, R2, R0, R177 ;  /* 0x0000000002027210 */ /* 0x000fe8000785e0b1 */
[----:B------:R-:W-:Y:S05]  /*7ff0*/  IADD3.X R3, RZ, R132, R171, P2, P0 ;  /* 0x00000084ff037210 */ /* 0x000fea00017e04ab */
        /* <DEDUP_REMOVED lines=8> */
[----:B------:R-:W-:Y:S02]  /*8080*/  IADD3 R2, -R173, 0x10, RZ ;  /* 0x00000010ad027810 */ /* 0x000fe40007ffe1ff */
[----:B------:R-:W-:Y:S02]  /*8090*/  IADD3.X R171, RZ, R132, R174, P2, P0 ;  /* 0x00000084ffab7210 */ /* 0x000fe400017e04ae */
[----:B------:R-:W-:Y:S03]  /*80a0*/  LOP3.LUT R2, R2, 0xf, RZ, 0xc0, !PT ;  /* 0x0000000f02027812 */ /* 0x000fe600078ec0ff */
[----:B------:R1:W-:Y:S01]  /*80b0*/  LDGSTS.E.BYPASS.LTC128B.128.ZFILL [R215+0xb100], [R170.64], P6 ;  /* 0x0b100000aad77fae */ /* 0x0003e2000b141d46 */
[----:B------:R-:W-:Y:S02]  /*80c0*/  IADD3 R168, P2, P0, R2, R0, R179 ;  /* 0x0000000002a87210 */ /* 0x000fe4000785e0b3 */
[----:B------:R-:W-:Y:S02]  /*80d0*/  IADD3 R2, -R172, 0x10, RZ ;  /* 0x00000010ac027810 */ /* 0x000fe40007ffe1ff */
[----:B------:R-:W-:Y:S02]  /*80e0*/  IADD3.X R169, RZ, R132, R175, P2, P0 ;  /* 0x00000084ffa97210 */ /* 0x000fe400017e04af */
[----:B------:R-:W-:Y:S03]  /*80f0*/  LOP3.LUT R2, R2, 0xf, RZ, 0xc0, !PT ;  /* 0x0000000f02027812 */ /* 0x000fe600078ec0ff */
[----:B------:R1:W-:Y:S01]  /*8100*/  LDGSTS.E.BYPASS.LTC128B.128.ZFILL [R215+0xd100], [R168.64], P5 ;  /* 0x0d100000a8d77fae */ /* 0x0003e2000a941d46 */
[----:B------:R-:W-:Y:S04]  /*8110*/  IADD3 R2, P2, P0, R2, R0, R180 ;  /* 0x0000000002027210 */ /* 0x000fe8000785e0b4 */
[----:B------:R-:W-:Y:S02]  /*8120*/  IADD3.X R3, RZ, R132, R176, P2, P0 ;  /* 0x00000084ff037210 */ /* 0x000fe400017e04b0 */
[----:B------:R-:W-:Y:S11]  /*8130*/  ISETP.NE.U32.AND P0, PT, R172, RZ, PT ;  /* 0x000000ffac00720c */ /* 0x000ff60003f05070 */
[----:B------:R-:W-:Y:S02]  /*8140*/  @!UPT UIADD3 URZ, URZ, URZ, URZ ;  /* 0x0000003f3f3ff290 */ /* 0x000fe4000fffe03f */
[----:B------:R1:W-:Y:S02]  /*8150*/  LDGSTS.E.BYPASS.LTC128B.128.ZFILL [R215+0xf100], [R2.64], P0 ;  /* 0x0f10000002d77fae */ /* 0x0003e40008141d46 */
.L_x_2801:
[----:B------:R-:W-:Y:S05]  /*8160*/  BSYNC B0 ;  /* 0x0000000000007941 */ /* 0x000fea0003800000 */
.L_x_2800:
[----:B------:R-:W-:Y:S01]  /*8170*/  IADD3 R132, R250, R239, RZ ;  /* 0x000000effa847210 */ /* 0x000fe20007ffe0ff */
[----:B------:R-:W0:Y:S04]  /*8180*/  LDGDEPBAR ;  /* 0x00000000000079af */ /* 0x000e280000000000 */
[----:B------:R-:W-:Y:S05]  /*8190*/  @P4 IMAD.HI.U32 R0, R132, c[0x0][0x2c8], RZ ;  /* 0x0000b20084004a27 */ /* 0x000fea00078e00ff */
[----:B------:R-:W-:Y:S02]  /*81a0*/  @P4 SHF.R.U32.HI R132, RZ, c[0x0][0x2cc], R0 ;  /* 0x0000b300ff844a19 */ /* 0x000fe40000011600 */
[----:B------:R-:W-:Y:S05]  /*81b0*/  MOV R0, 0x1 ;  /* 0x0000000100007802 */ /* 0x000fea0000000f00 */
[----:B------:R-:W-:Y:S05]  /*81c0*/  IMAD R0, R217, -0x40, R0 ;  /* 0xffffffc0d9007824 */ /* 0x000fea00078e0200 */
[----:B------:R-:W-:Y:S04]  /*81d0*/  IADD3 R0, R213, R0, -R248 ;  /* 0x00000000d5007210 */ /* 0x000fe80007ffe8f8 */
[----:B------:R-:W-:Y:S01]  /*81e0*/  IADD3 R133, R0, -R214, RZ ;  /* 0x800000d600857210 */ /* 0x000fe20007ffe0ff */
[----:B------:R-:W-:-:S05]  /*81f0*/  BRA.DIV ~URZ, `(.L_x_2804) ;  /* 0x0000d0927f007947 */ /* 0x000fca000b800000 */
[----:B------:R2:W3:Y:S02]  /*8200*/  SHFL.IDX PT, R0, R132, RZ, 0x1c1f ;  /* 0x001c1fff84007589 */ /* 0x0004e400000e0000 */
.L_x_2896:
        /* <DEDUP_REMOVED lines=21> */
[----:B-1----:R-:W-:Y:S02]  /*8360*/  FSEL R171, R20, -INF , P6 ;  /* 0xff80000014ab7808 */ /* 0x002fe40003000000 */
        /* <DEDUP_REMOVED lines=8> */
[----:B------:R-:W-:Y:S02]  /*83f0*/  FSEL R29, R29, -INF , P5 ;  /* 0xff8000001d1d7808 */ /* 0x000fe40002800000 */
[----:B------:R-:W-:Y:S02]  /*8400*/  FSEL R25, R32, -INF , P2 ;  /* 0xff80000020197808 */ /* 0x000fe40001000000 */
[----:B------:R-:W-:Y:S01]  /*8410*/  FSEL R4, R33, -INF , P0 ;  /* 0xff80000021047808 */ /* 0x000fe20000000000 */
[----:B------:R-:W-:-:S05]  /*8420*/  BRA.DIV ~URZ, `(.L_x_2805) ;  /* 0x0000ced27f007947 */ /* 0x000fca000b800000 */
[----:B------:R-:W1:Y:S02]  /*8430*/  SHFL.IDX PT, R0, R132, 0x1, 0x1c1f ;  /* 0x003c1f0084007f89 */ /* 0x000e6400000e0000 */
[----:B-1----:R-:W-:Y:S05]  /*8440*/  IMAD.IADD R0, R133, 0x1, R0 ;  /* 0x0000000185007824 */ /* 0x002fea00078e0200 */
        /* <DEDUP_REMOVED lines=51> */
[----:B-1----:R-:W-:Y:S02]  /*8780*/  FMNMX.FTZ R133, R0, R2, !PT ;  /* 0x0000000200857209 */ /* 0x002fe40007810000 */
        /* <DEDUP_REMOVED lines=17> */
[----:B-12---:R-:W-:Y:S06]  /*88a0*/  FMNMX.FTZ R132, R0, R2, !PT ;  /* 0x0000000200847209 */ /* 0x006fec0007810000 */
[----:B------:R1:W2:Y:S02]  /*88b0*/  SHFL.BFLY PT, R0, R132, 0x1, 0x1f ;  /* 0x0c201f0084007f89 */ /* 0x0002a400000e0000 */
.L_x_2897:
        /* <DEDUP_REMOVED lines=43> */
[C---:B------:R-:W-:Y:S01]  /*8b70*/  ISETP.GT.AND P0, PT, R217.reuse, R212, PT ;  /* 0x000000d4d900720c */ /* 0x040fe20003f04270 */
        /* <DEDUP_REMOVED lines=410> */
.L_x_2795:
[----:B------:R-:W-:-:S13]  /*a520*/  ISETP.GE.AND P0, PT, R217, R226, PT ;  /* 0x000000e2d900720c */ /* 0x000fda0003f06270 */
[----:B------:R-:W-:Y:S05]  /*a530*/  @!P0 BRA `(.L_x_2807) ;  /* 0x0000370000008947 */ /* 0x000fea0003800000 */
[----:B------:R-:W-:Y:S02]  /*a540*/  MOV R135, R16 ;  /* 0x0000001000877202 */ /* 0x000fe40000000f00 */
[----:B------:R-:W-:Y:S02]  /*a550*/  MOV R134, R133 ;  /* 0x0000008500867202 */ /* 0x000fe40000000f00 */
.L_x_2814:
        /* <DEDUP_REMOVED lines=9> */
[C---:B------:R-:W-:Y:S01]  /*a5f0*/  IMAD.WIDE.U32 R2, R219.reuse, c[0x0][0x208], RZ ;  /* 0x00008200db027a25 */ /* 0x040fe200078e00ff */
[----:B------:R-:W-:Y:S02]  /*a600*/  SHF.R.S32.HI R6, RZ, 0x1f, R223 ;  /* 0x0000001fff067819 */ /* 0x000fe400000114df */
[----:B------:R-:W-:Y:S01]  /*a610*/  SHF.L.U64.HI R21, R224, 0x1, R5 ;  /* 0x00000001e0157819 */ /* 0x000fe20000010205 */
[----:B------:R-:W-:Y:S01]  /*a620*/  IMAD R0, R219, c[0x0][0x20c], R0 ;  /* 0x00008300db007a24 */ /* 0x000fe200078e0200 */
[----:B------:R-:W-:Y:S01]  /*a630*/  SHF.R.S32.HI R5, RZ, 0x1f, R218 ;  /* 0x0000001fff057819 */ /* 0x000fe200000114da */
[----:B------:R-:W-:Y:S01]  /*a640*/  IMAD R4, R4, c[0x0][0x218], RZ ;  /* 0x0000860004047a24 */ /* 0x000fe200078e02ff */
[C---:B------:R-:W-:Y:S01]  /*a650*/  IADD3 R213, R200.reuse, 0x7800, RZ ;  /* 0x00007800c8d57810 */ /* 0x040fe20007ffe0ff */
[----:B------:R-:W-:Y:S01]  /*a660*/  IMAD.IADD R3, R3, 0x1, R0 ;  /* 0x0000000103037824 */ /* 0x000fe200078e0200 */
[----:B------:R-:W-:Y:S01]  /*a670*/  IADD3 R212, R200, 0x7000, RZ ;  /* 0x00007000c8d47810 */ /* 0x000fe20007ffe0ff */
[----:B------:R-:W-:Y:S01]  /*a680*/  IMAD R4, R216, c[0x0][0x21c], R4 ;  /* 0x00008700d8047a24 */ /* 0x000fe200078e0204 */
[----:B------:R-:W-:Y:S01]  /*a690*/  IADD3 R199, R200, 0x6800, RZ ;  /* 0x00006800c8c77810 */ /* 0x000fe20007ffe0ff */
        /* <DEDUP_REMOVED lines=9> */
[C---:B------:R-:W-:Y:S01]  /*a730*/  IMAD.SHL.U32 R28, R223.reuse, 0x2, RZ ;  /* 0x00000002df1c7824 */ /* 0x040fe200078e00ff */
        /* <DEDUP_REMOVED lines=22> */
.L_x_2898:
[----:B------:R-:W5:Y:S01]  /*a8a0*/  SHFL.IDX PT, R5, R14, RZ, 0x181f ;  /* 0x00181fff0e057589 */ /* 0x000f6200000e0000 */
[----:B------:R-:W-:Y:S01]  /*a8b0*/  ISETP.GE.AND P0, PT, R218, c[0x0][0x1d4], PT ;  /* 0x00007500da007a0c */ /* 0x000fe20003f06270 */
[----:B------:R-:W-:Y:S01]  /*a8c0*/  BSSY B0, `(.L_x_2809) ;  /* 0x000014c000007945 */ /* 0x000fe20003800000 */
[----:B------:R-:W-:Y:S02]  /*a8d0*/  ISETP.GE.AND P5, PT, R223, c[0x0][0x1d4], PT ;  /* 0x00007500df007a0c */ /* 0x000fe40003fa6270 */
[----:B------:R-:W-:Y:S01]  /*a8e0*/  ISETP.GE.AND P4, PT, R224, c[0x0][0x1d4], PT ;  /* 0x00007500e0007a0c */ /* 0x000fe20003f86270 */
[----:B------:R-:W4:Y:S01]  /*a8f0*/  SHFL.IDX PT, R3, R14, 0x1, 0x181f ;  /* 0x00381f000e037f89 */ /* 0x000f2200000e0000 */
[----:B------:R-:W-:Y:S04]  /*a900*/  SEL R214, RZ, 0x10, P0 ;  /* 0x00000010ffd67807 */ /* 0x000fe80000000000 */
[----:B----4-:R-:W4:Y:S01]  /*a910*/  SHFL.IDX PT, R4, R4, 0x1, 0x181f ;  /* 0x00381f0004047f89 */ /* 0x010f2200000e0000 */
[C---:B-----5:R-:W-:Y:S05]  /*a920*/  IADD3 R6, P2, R5.reuse, R23, RZ ;  /* 0x0000001705067210 */ /* 0x060fea0007f5e0ff */
[C---:B---3--:R-:W-:Y:S05]  /*a930*/  IMAD.X R7, R2.reuse, 0x1, R15, P2 ;  /* 0x0000000102077824 */ /* 0x048fea00010e060f */
[----:B------:R3:W-:Y:S02]  /*a940*/  LDGSTS.E.BYPASS.LTC128B.128 [R215+0x100], [R6.64], !P0 ;  /* 0x0010000006d77fae */ /* 0x0007e4000c101d46 */
[C---:B---3--:R-:W-:Y:S05]  /*a950*/  IADD3 R6, P2, R5.reuse, R28, RZ ;  /* 0x0000001c05067210 */ /* 0x048fea0007f5e0ff */
[C---:B------:R-:W-:Y:S01]  /*a960*/  IMAD.X R7, R2.reuse, 0x1, R20, P2 ;  /* 0x0000000102077824 */ /* 0x040fe200010e0614 */
[----:B------:R-:W-:Y:S04]  /*a970*/  IADD3 R12, P2, R5, R29, RZ ;  /* 0x0000001d050c7210 */ /* 0x000fe80007f5e0ff */
[----:B------:R3:W-:Y:S01]  /*a980*/  LDGSTS.E.BYPASS.LTC128B.128 [R215+0x2100], [R6.64], !P5 ;  /* 0x0210000006d77fae */ /* 0x0007e2000e901d46 */
[C---:B------:R-:W-:Y:S01]  /*a990*/  IMAD.X R13, R2.reuse, 0x1, R21, P2 ;  /* 0x00000001020d7824 */ /* 0x040fe200010e0615 */
[----:B------:R-:W-:Y:S04]  /*a9a0*/  ISETP.GE.AND P2, PT, R225, c[0x0][0x1d4], PT ;  /* 0x00007500e1007a0c */ /* 0x000fe80003f46270 */
[----:B------:R5:W-:Y:S01]  /*a9b0*/  LDGSTS.E.BYPASS.LTC128B.128 [R215+0x4100], [R12.64], !P4 ;  /* 0x041000000cd77fae */ /* 0x000be2000e101d46 */
[----:B---3--:R-:W-:Y:S05]  /*a9c0*/  IADD3 R6, P6, R5, R30, RZ ;  /* 0x0000001e05067210 */ /* 0x008fea0007fde0ff */
[----:B------:R-:W-:Y:S01]  /*a9d0*/  IMAD.X R7, R2, 0x1, R22, P6 ;  /* 0x0000000102077824 */ /* 0x000fe200030e0616 */
[----:B------:R-:W-:Y:S02]  /*a9e0*/  IADD3 R2, -R214, 0x10, RZ ;  /* 0x00000010d6027810 */ /* 0x000fe40007ffe1ff */
[----:B-----5:R-:W-:Y:S02]  /*a9f0*/  SEL R12, RZ, 0x10, P4 ;  /* 0x00000010ff0c7807 */ /* 0x020fe40002000000 */
[----:B------:R3:W-:Y:S01]  /*aa00*/  LDGSTS.E.BYPASS.LTC128B.128 [R215+0x6100], [R6.64], !P2 ;  /* 0x0610000006d77fae */ /* 0x0007e2000d101d46 */
[----:B------:R-:W-:Y:S02]  /*aa10*/  LOP3.LUT R2, R2, 0xf, RZ, 0xc0, !PT ;  /* 0x0000000f02027812 */ /* 0x000fe400078ec0ff */
[----:B------:R-:W-:Y:S02]  /*aa20*/  SEL R13, RZ, 0x10, P2 ;  /* 0x00000010ff0d7807 */ /* 0x000fe40001000000 */
[-C--:B---3--:R-:W-:Y:S02]  /*aa30*/  IADD3 R6, P6, P0, R2, R3.reuse, R23 ;  /* 0x0000000302067210 */ /* 0x088fe400078de017 */
[----:B------:R-:W-:Y:S02]  /*aa40*/  SEL R2, RZ, 0x10, P5 ;  /* 0x00000010ff027807 */ /* 0x000fe40002800000 */
[-C--:B----4-:R-:W-:Y:S02]  /*aa50*/  IADD3.X R7, RZ, R4.reuse, R15, P6, P0 ;  /* 0x00000004ff077210 */ /* 0x090fe400037e040f */
[----:B------:R-:W-:Y:S02]  /*aa60*/  ISETP.NE.U32.AND P0, PT, R214, RZ, PT ;  /* 0x000000ffd600720c */ /* 0x000fe40003f05070 */
[----:B------:R-:W-:Y:S04]  /*aa70*/  IADD3 R5, -R2, 0x10, RZ ;  /* 0x0000001002057810 */ /* 0x000fe80007ffe1ff */
[----:B------:R-:W-:Y:S07]  /*aa80*/  LOP3.LUT R5, R5, 0xf, RZ, 0xc0, !PT ;  /* 0x0000000f05057812 */ /* 0x000fee00078ec0ff */
[----:B------:R3:W-:Y:S01]  /*aa90*/  LDGSTS.E.BYPASS.LTC128B.128.ZFILL [R215+0x1100], [R6.64], P0 ;  /* 0x0110000006d77fae */ /* 0x0007e20008141d46 */
[-C--:B------:R-:W-:Y:S04]  /*aaa0*/  IADD3 R14, P6, P0, R5, R3.reuse, R28 ;  /* 0x00000003050e7210 */ /* 0x080fe800078de01c */
[-C--:B------:R-:W-:Y:S02]  /*aab0*/  IADD3.X R15, RZ, R4.reuse, R20, P6, P0 ;  /* 0x00000004ff0f7210 */ /* 0x080fe400037e0414 */
[----:B---3--:R-:W-:Y:S04]  /*aac0*/  IADD3 R6, -R12, 0x10, RZ ;  /* 0x000000100c067810 */ /* 0x008fe80007ffe1ff */
[----:B------:R-:W-:Y:S04]  /*aad0*/  LOP3.LUT R5, R6, 0xf, RZ, 0xc0, !PT ;  /* 0x0000000f06057812 */ /* 0x000fe800078ec0ff */
[-C--:B------:R-:W-:Y:S02]  /*aae0*/  IADD3 R20, P6, P0, R5, R3.reuse, R29 ;  /* 0x0000000305147210 */ /* 0x080fe400078de01d */
[----:B------:R-:W-:Y:S02]  /*aaf0*/  IADD3 R5, -R13, 0x10, RZ ;  /* 0x000000100d057810 */ /* 0x000fe40007ffe1ff */
[-C--:B------:R-:W-:Y:S02]  /*ab00*/  IADD3.X R21, RZ, R4.reuse, R21, P6, P0 ;  /* 0x00000004ff157210 */ /* 0x080fe400037e0415 */
[----:B------:R-:W-:Y:S04]  /*ab10*/  LOP3.LUT R5, R5, 0xf, RZ, 0xc0, !PT ;  /* 0x0000000f05057812 */ /* 0x000fe800078ec0ff */
[----:B------:R-:W-:Y:S04]  /*ab20*/  IADD3 R28, P6, P0, R5, R3, R30 ;  /* 0x00000003051c7210 */ /* 0x000fe800078de01e */
[----:B------:R-:W-:Y:S02]  /*ab30*/  IADD3.X R29, RZ, R4, R22, P6, P0 ;  /* 0x00000004ff1d7210 */ /* 0x000fe400037e0416 */
[C---:B--2---:R-:W-:Y:S03]  /*ab40*/  HMMA.16816.F32.BF16 R4, R32.reuse, R8, RZ ;  /* 0x000000082004723c */ /* 0x044fe600000418ff */
[----:B------:R-:W-:Y:S02]  /*ab50*/  ISETP.NE.U32.AND P0, PT, R2, RZ, PT ;  /* 0x000000ff0200720c */ /* 0x000fe40003f05070 */
[----:B------:R-:W-:Y:S03]  /*ab60*/  ISETP.NE.U32.AND P6, PT, R12, RZ, PT ;  /* 0x000000ff0c00720c */ /* 0x000fe60003fc5070 */
[C---:B------:R-:W-:Y:S08]  /*ab70*/  HMMA.16816.F32.BF16 R8, R32.reuse, R10, RZ ;  /* 0x0000000a2008723c */ /* 0x040ff000000418ff */
[----:B------:R2:W-:Y:S01]  /*ab80*/  LDGSTS.E.BYPASS.LTC128B.128.ZFILL [R215+0x3100], [R14.64], P0 ;  /* 0x031000000ed77fae */ /* 0x0005e20008141d46 */
[----:B------:R-:W-:Y:S04]  /*ab90*/  ISETP.NE.U32.AND P0, PT, R13, RZ, PT ;  /* 0x000000ff0d00720c */ /* 0x000fe80003f05070 */
[----:B------:R3:W-:Y:S09]  /*aba0*/  LDGSTS.E.BYPASS.LTC128B.128.ZFILL [R215+0x5100], [R20.64], P6 ;  /* 0x0510000014d77fae */ /* 0x0007f2000b141d46 */
[----:B------:R4:W-:Y:S01]  /*abb0*/  LDGSTS.E.BYPASS.LTC128B.128.ZFILL [R215+0x7100], [R28.64], P0 ;  /* 0x071000001cd77fae */ /* 0x0009e20008141d46 */
[----:B------:R-:W-:Y:S04]  /*abc0*/  ISETP.GT.AND P0, PT, R217, R226, PT ;  /* 0x000000e2d900720c */ /* 0x000fe80003f04270 */
[----:B------:R-:W0:Y:S01]  /*abd0*/  LDGDEPBAR ;  /* 0x00000000000079af */ /* 0x000e220000000000 */
[C---:B--2---:R-:W-:Y:S08]  /*abe0*/  HMMA.16816.F32.BF16 R12, R32.reuse, R16, RZ ;  /* 0x00000010200c723c */ /* 0x044ff000000418ff */
[C---:B------:R-:W-:Y:S08]  /*abf0*/  HMMA.16816.F32.BF16 R16, R32.reuse, R18, RZ ;  /* 0x000000122010723c */ /* 0x040ff000000418ff */
[C---:B-1-3--:R-:W-:Y:S08]  /*ac00*/  HMMA.16816.F32.BF16 R20, R32.reuse, R24, RZ ;  /* 0x000000182014723c */ /* 0x04aff000000418ff */
[C---:B------:R-:W-:Y:S08]  /*ac10*/  HMMA.16816.F32.BF16 R24, R32.reuse, R26, RZ ;  /* 0x0000001a2018723c */ /* 0x040ff000000418ff */
[C---:B----4-:R-:W-:Y:S08]  /*ac20*/  HMMA.16816.F32.BF16 R28, R32.reuse, R168, RZ ;  /* 0x000000a8201c723c */ /* 0x050ff000000418ff */
        /* <DEDUP_REMOVED lines=235> */
.L_x_2899:
        /* <DEDUP_REMOVED lines=22> */
.L_x_2900:
[C---:B---3--:R-:W-:Y:S02]  /*bc40*/  IADD3 R2, -R214.reuse, 0x10, RZ ;  /* 0x00000010d6027810 */ /* 0x048fe40007ffe1ff */
[----:B------:R-:W-:Y:S02]  /*bc50*/  ISETP.NE.U32.AND P0, PT, R214, RZ, PT ;  /* 0x000000ffd600720c */ /* 0x000fe40003f05070 */
[----:B------:R-:W-:Y:S02]  /*bc60*/  LOP3.LUT R2, R2, 0xf, RZ, 0xc0, !PT ;  /* 0x0000000f02027812 */ /* 0x000fe400078ec0ff */
[----:B-1----:R-:W-:Y:S02]  /*bc70*/  P2R R133, PR, RZ, 0x2 ;  /* 0x00000002ff857803 */ /* 0x002fe40000000000 */
[----:B--2---:R-:W-:Y:S04]  /*bc80*/  IADD3 R2, P1, P6, R2, R0, R175 ;  /* 0x0000000002027210 */ /* 0x004fe80007e3e0af */
[----:B----4-:R-:W-:Y:S02]  /*bc90*/  IADD3.X R3, RZ, R132, R171, P1, P6 ;  /* 0x00000084ff037210 */ /* 0x010fe40000fec4ab */
[C---:B------:R-:W-:Y:S02]  /*bca0*/  IADD3 R168, P6, R0.reuse, R177, RZ ;  /* 0x000000b100a87210 */ /* 0x040fe40007fde0ff */
[----:B------:R-:W-:Y:S01]  /*bcb0*/  ISETP.NE.AND P1, PT, R133, RZ, PT ;  /* 0x000000ff8500720c */ /* 0x000fe20003f25270 */
        /* <DEDUP_REMOVED lines=12> */
.L_x_2810:
[----:B------:R-:W-:Y:S05]  /*bd80*/  BSYNC B0 ;  /* 0x0000000000007941 */ /* 0x000fea0003800000 */
.L_x_2809:
        /* <DEDUP_REMOVED lines=41> */
.L_x_2901:
        /* <DEDUP_REMOVED lines=450> */
.L_x_2807:
[----:B------:R-:W-:Y:S05]  /*dc40*/  BRA.DIV ~URZ, `(.L_x_2815) ;  /* 0x000080627f007947 */ /* 0x000fea000b800000 */
[----:B------:R1:W2:Y:S02]  /*dc50*/  SHFL.BFLY PT, R0, R222, 0x2, 0x1f ;  /* 0x0c401f00de007f89 */ /* 0x0002a400000e0000 */
.L_x_2902:
[----:B--2---:R-:W-:Y:S01]  /*dc60*/  FADD.FTZ R4, R0, R222 ;  /* 0x000000de00047221 */ /* 0x004fe20000010000 */
[----:B------:R-:W-:Y:S05]  /*dc70*/  BRA.DIV ~URZ, `(.L_x_2816) ;  /* 0x000080827f007947 */ /* 0x000fea000b800000 */
[----:B------:R-:W2:Y:S02]  /*dc80*/  SHFL.BFLY PT, R0, R221, 0x2, 0x1f ;  /* 0x0c401f00dd007f89 */ /* 0x000ea400000e0000 */
[----:B--2---:R-:W-:-:S02]  /*dc90*/  FADD.FTZ R5, R0, R221 ;  /* 0x000000dd00057221 */ /* 0x004fc40000010000 */
[----:B------:R-:W2:Y:S04]  /*dca0*/  SHFL.BFLY PT, R0, R4, 0x1, 0x1f ;  /* 0x0c201f0004007f89 */ /* 0x000ea800000e0000 */
[----:B------:R3:W4:Y:S01]  /*dcb0*/  SHFL.BFLY PT, R3, R5, 0x1, 0x1f ;  /* 0x0c201f0005037f89 */ /* 0x00072200000e0000 */
[----:B--2---:R-:W-:-:S05]  /*dcc0*/  FADD.FTZ R4, R4, R0 ;  /* 0x0000000004047221 */ /* 0x004fca0000010000 */
.L_x_2903:
        /* <DEDUP_REMOVED lines=33> */
[C---:B--2---:R-:W-:Y:S02]  /*dee0*/  FMUL.FTZ R120, R0.reuse, R154 ;  /* 0x0000009a00787220 */ /* 0x044fe40000410000 */
[----:B------:R-:W-:Y:S02]  /*def0*/  FMUL.FTZ R121, R0, R155 ;  /* 0x0000009b00797220 */ /* 0x000fe40000410000 */
[----:B------:R-:W-:-:S02]  /*df00*/  FMUL.FTZ R34, R2, R140 ;  /* 0x0000008c02227220 */ /* 0x000fc40000410000 */
[C---:B------:R-:W-:Y:S02]  /*df10*/  FMUL.FTZ R35, R2.reuse, R141 ;  /* 0x0000008d02237220 */ /* 0x040fe40000410000 */
[C---:B------:R-:W-:Y:S02]  /*df20*/  FMUL.FTZ R112, R2.reuse, R124 ;  /* 0x0000007c02707220 */ /* 0x040fe40000410000 */
[----:B------:R-:W-:Y:S02]  /*df30*/  FMUL.FTZ R113, R2, R125 ;  /* 0x0000007d02717220 */ /* 0x000fe40000410000 */
[C---:B------:R-:W-:Y:S02]  /*df40*/  FMUL.FTZ R128, R0.reuse, R158 ;  /* 0x0000009e00807220 */ /* 0x040fe40000410000 */
[C---:B------:R-:W-:Y:S02]  /*df50*/  FMUL.FTZ R129, R0.reuse, R159 ;  /* 0x0000009f00817220 */ /* 0x040fe40000410000 */
[----:B------:R-:W-:-:S02]  /*df60*/  FMUL.FTZ R154, R0, R46 ;  /* 0x0000002e009a7220 */ /* 0x000fc40000410000 */
        /* <DEDUP_REMOVED lines=106> */
.L_x_2776:
        /* <DEDUP_REMOVED lines=17> */
.L_x_2818:
[----:B------:R-:W-:Y:S05]  /*e720*/  BSYNC B0 ;  /* 0x0000000000007941 */ /* 0x000fea0003800000 */
.L_x_2817:
        /* <DEDUP_REMOVED lines=17> */
[----:B--2---:R2:W-:Y:S04]  /*e840*/  STS [R4], R2 ;  /* 0x0000000204007388 */ /* 0x0045e80000000800 */
[----:B------:R1:W-:Y:S01]  /*e850*/  STS [R4+0x400], R0 ;  /* 0x0004000004007388 */ /* 0x0003e20000000800 */
[----:B--2---:R-:W-:Y:S02]  /*e860*/  F2FP.BF16.PACK_AB R2, R25, R24 ;  /* 0x000000181902723e */ /* 0x004fe400000010ff */
[----:B-1----:R-:W-:-:S03]  /*e870*/  F2FP.BF16.PACK_AB R0, R153, R152 ;  /* 0x000000989900723e */ /* 0x002fc600000010ff */
        /* <DEDUP_REMOVED lines=94> */
[----:B-1----:R-:W2:Y:S01]  /*ee60*/  LDL.LU R4, [R1] ;  /* 0x0000000001047983 */ /* 0x002ea20000300800 */
[----:B------:R-:W-:Y:S01]  /*ee70*/  F2FP.BF16.PACK_AB R2, R101, R100 ;  /* 0x000000646502723e */ /* 0x000fe200000010ff */
[----:B------:R-:W-:Y:S01]  /*ee80*/  IMAD.MOV.U32 R14, RZ, RZ, c[0x0][0x388] ;  /* 0x0000e200ff0e7624 */ /* 0x000fe200078e00ff */
[----:B------:R-:W-:-:S02]  /*ee90*/  F2FP.BF16.PACK_AB R0, R83, R82 ;  /* 0x000000525300723e */ /* 0x000fc400000010ff */
[----:B------:R-:W-:Y:S01]  /*eea0*/  ISETP.NE.U32.AND P2, PT, RZ, c[0x0][0x508], PT ;  /* 0x00014200ff007a0c */ /* 0x000fe20003f45070 */
[----:B------:R1:W-:Y:S03]  /*eeb0*/  STS [R10+0xc000], R2 ;  /* 0x00c000020a007388 */ /* 0x0003e60000000800 */
[----:B------:R-:W-:Y:S01]  /*eec0*/  ISETP.NE.AND.EX P2, PT, RZ, c[0x0][0x50c], PT, P2 ;  /* 0x00014300ff007a0c */ /* 0x000fe20003f45320 */
        /* <DEDUP_REMOVED lines=26> */
[----:B------:R-:W-:-:S04]  /*f070*/  ISETP.NE.U32.AND P1, PT, RZ, c[0x0][0x500], PT ;  /* 0x00014000ff007a0c */ /* 0x000fc80003f25070 */
        /* <DEDUP_REMOVED lines=15> */
.L_x_2821:
[----:B-1----:R-:W2:Y:S04]  /*f170*/  LDL.LU R2, [R1+0x28] ;  /* 0x0000280001027983 */ /* 0x002ea80000300800 */
[----:B------:R-:W3:Y:S01]  /*f180*/  LDL R9, [R1+0x24] ;  /* 0x0000240001097983 */ /* 0x000ee20000100800 */
[----:B------:R-:W-:Y:S01]  /*f190*/  IMAD.MOV.U32 R15, RZ, RZ, 0x368 ;  /* 0x00000368ff0f7424 */ /* 0x000fe200078e00ff */
[----:B------:R-:W-:-:S02]  /*f1a0*/  ISETP.GT.AND P3, PT, R5, 0x1, PT ;  /* 0x000000010500780c */ /* 0x000fc40003f64270 */
[----:B------:R-:W4:Y:S01]  /*f1b0*/  LDL R110, [R1+0x30] ;  /* 0x00003000016e7983 */ /* 0x000f220000100800 */
[----:B------:R-:W-:Y:S02]  /*f1c0*/  ISETP.NE.U32.AND P0, PT, RZ, c[0x0][0x500], PT ;  /* 0x00014000ff007a0c */ /* 0x000fe40003f05070 */
[----:B------:R-:W-:Y:S02]  /*f1d0*/  SEL R15, R15, 0x328, P3 ;  /* 0x000003280f0f7807 */ /* 0x000fe40001800000 */
[----:B------:R-:W-:Y:S02]  /*f1e0*/  ISETP.NE.AND.EX P0, PT, RZ, c[0x0][0x504], PT, P0 ;  /* 0x00014100ff007a0c */ /* 0x000fe40003f05300 */
[----:B------:R-:W1:Y:S01]  /*f1f0*/  LDC.64 R4, c[0x0][R15+0x170] ;  /* 0x00005c000f047b82 */ /* 0x000e620000000a00 */
[----:B------:R-:W-:Y:S02]  /*f200*/  LOP3.LUT R11, R242, 0xffff, RZ, 0xc0, !PT ;  /* 0x0000fffff20b7812 */ /* 0x000fe400078ec0ff */
[----:B------:R-:W-:-:S05]  /*f210*/  SEL R8, R251, RZ, !P0 ;  /* 0x000000fffb087207 */ /* 0x000fca0004000000 */
[----:B------:R-:W1:Y:S08]  /*f220*/  LDC.64 R12, c[0x0][R15+0x168] ;  /* 0x00005a000f0c7b82 */ /* 0x000e700000000a00 */
[----:B------:R-:W2:Y:S01]  /*f230*/  LDC.64 R16, c[0x0][R15+0x178] ;  /* 0x00005e000f107b82 */ /* 0x000ea20000000a00 */
[----:B-----5:R-:W-:Y:S01]  /*f240*/  SHF.R.S32.HI R10, RZ, 0x1f, R0 ;  /* 0x0000001fff0a7819 */ /* 0x020fe20000011400 */
[----:B-1----:R-:W-:-:S02]  /*f250*/  IMAD R6, R13, R11, RZ ;  /* 0x0000000b0d067224 */ /* 0x002fc400078e02ff */
[----:B------:R-:W1:Y:S02]  /*f260*/  S2R R13, SR_TID.X ;  /* 0x00000000000d7919 */ /* 0x000e640000002100 */
[----:B-1----:R-:W-:-:S04]  /*f270*/  SHF.R.S32.HI R107, RZ, 0x1f, R13 ;  /* 0x0000001fff6b7819 */ /* 0x002fc8000001140d */
[----:B------:R-:W-:-:S04]  /*f280*/  LEA.HI R107, R107, R13, RZ, 0x5 ;  /* 0x0000000d6b6b7211 */ /* 0x000fc800078f28ff */
[----:B------:R-:W-:-:S05]  /*f290*/  LOP3.LUT R107, R107, 0xffffffe0, RZ, 0xc0, !PT ;  /* 0xffffffe06b6b7812 */ /* 0x000fca00078ec0ff */
[----:B------:R-:W-:Y:S02]  /*f2a0*/  IMAD.IADD R107, R13, 0x1, -R107 ;  /* 0x000000010d6b7824 */ /* 0x000fe400078e0a6b */
[----:B------:R-:W-:Y:S01]  /*f2b0*/  IMAD R13, R14, c[0x0][0x4e8], RZ ;  /* 0x00013a000e0d7a24 */ /* 0x000fe200078e02ff */
[----:B--2---:R-:W-:Y:S01]  /*f2c0*/  SEL R3, R2, RZ, !P0 ;  /* 0x000000ff02037207 */ /* 0x004fe20004000000 */
[----:B------:R-:W-:-:S04]  /*f2d0*/  IMAD R2, R5, R8, RZ ;  /* 0x0000000805027224 */ /* 0x000fc800078e02ff */
[C---:B------:R-:W-:Y:S02]  /*f2e0*/  IMAD R7, R4.reuse, R3, R2 ;  /* 0x0000000304077224 */ /* 0x040fe400078e0202 */
[----:B------:R-:W-:-:S04]  /*f2f0*/  IMAD.WIDE.U32 R2, R4, R8, RZ ;  /* 0x0000000804027225 */ /* 0x000fc800078e00ff */
[----:B------:R-:W-:-:S04]  /*f300*/  IMAD.WIDE.U32 R4, R12, R11, RZ ;  /* 0x0000000b0c047225 */ /* 0x000fc800078e00ff */
[----:B------:R-:W-:Y:S01]  /*f310*/  IMAD.IADD R3, R3, 0x1, R7 ;  /* 0x0000000103037824 */ /* 0x000fe200078e0207 */
[----:B------:R-:W-:Y:S01]  /*f320*/  IADD3 R12, P1, P0, R2, R4, R0 ;  /* 0x00000004020c7210 */ /* 0x000fe2000783e000 */
[----:B------:R-:W-:Y:S02]  /*f330*/  IMAD.MOV.U32 R2, RZ, RZ, c[0x0][0x4e8] ;  /* 0x00013a00ff027624 */ /* 0x000fe400078e00ff */
[----:B------:R-:W-:-:S03]  /*f340*/  IMAD.IADD R6, R5, 0x1, R6 ;  /* 0x0000000105067824 */ /* 0x000fc600078e0206 */
[----:B------:R-:W-:Y:S02]  /*f350*/  ISETP.NE.AND P2, PT, R2, 0x1, PT ;  /* 0x000000010200780c */ /* 0x000fe40003f45270 */
[----:B---3--:R-:W-:-:S05]  /*f360*/  SEL R2, R9, RZ, P3 ;  /* 0x000000ff09027207 */ /* 0x008fca0001800000 */
[-C--:B------:R-:W-:Y:S02]  /*f370*/  IMAD R7, R17, R2.reuse, RZ ;  /* 0x0000000211077224 */ /* 0x080fe400078e02ff */
[----:B------:R-:W-:Y:S02]  /*f380*/  IMAD.WIDE.U32 R4, R16, R2, RZ ;  /* 0x0000000210047225 */ /* 0x000fe400078e00ff */
[----:B------:R-:W1:Y:S02]  /*f390*/  LDC.64 R16, c[0x0][R15+0x160] ;  /* 0x000058000f107b82 */ /* 0x000e640000000a00 */
[----:B------:R-:W-:Y:S01]  /*f3a0*/  IMAD.IADD R9, R250, 0x1, R239 ;  /* 0x00000001fa097824 */ /* 0x000fe200078e02ef */
[----:B------:R-:W-:-:S03]  /*f3b0*/  IADD3.X R6, R3, R6, R10, P1, P0 ;  /* 0x0000000603067210 */ /* 0x000fc60000fe040a */
[----:B------:R-:W-:-:S04]  /*f3c0*/  @P2 IMAD.HI.U32 R3, R9, c[0x0][0x4ec], RZ ;  /* 0x00013b0009032a27 */ /* 0x000fc800078e00ff */
[----:B------:R-:W-:Y:S01]  /*f3d0*/  IMAD.MOV.U32 R2, RZ, RZ, R9 ;  /* 0x000000ffff027224 */ /* 0x000fe200078e0009 */
[----:B------:R-:W-:-:S04]  /*f3e0*/  @P2 SHF.R.U32.HI R2, RZ, c[0x0][0x4f0], R3 ;  /* 0x00013c00ff022a19 */ /* 0x000fc80000011603 */
[----:B------:R-:W-:Y:S02]  /*f3f0*/  IADD3 R4, P1, P0, R2, R12, R4 ;  /* 0x0000000c02047210 */ /* 0x000fe4000783e004 */
        /* <DEDUP_REMOVED lines=17> */
[----:B------:R-:W1:Y:S04]  /*f510*/  SHFL.IDX PT, R7, R2, RZ, 0x1c1f ;  /* 0x001c1fff02077589 */ /* 0x000e6800000e0000 */
[----:B------:R-:W-:Y:S04]  /*f520*/  SHFL.IDX PT, R4, R4, 0x1, 0x1c1f ;  /* 0x003c1f0004047f89 */ /* 0x000fe800000e0000 */
[----:B------:R4:W2:Y:S01]  /*f530*/  SHFL.IDX PT, R5, R2, 0x1, 0x1c1f ;  /* 0x003c1f0002057f89 */ /* 0x0008a200000e0000 */
[----:B------:R-:W-:Y:S01]  /*f540*/  LOP3.LUT P0, RZ, R107, 0x3, RZ, 0xc0, !PT ;  /* 0x000000036bff7812 */ /* 0x000fe2000780c0ff */
[----:B----4-:R-:W-:-:S05]  /*f550*/  IMAD.IADD R2, R110, 0x1, R239 ;  /* 0x000000016e027824 */ /* 0x010fca00078e02ef */
[C---:B------:R-:W-:Y:S02]  /*f560*/  IADD3 R3, R2.reuse, 0x8, RZ ;  /* 0x0000000802037810 */ /* 0x040fe40007ffe0ff */
[-C--:B------:R-:W-:Y:S02]  /*f570*/  ISETP.GE.OR P1, PT, R2, R13.reuse, P0 ;  /* 0x0000000d0200720c */ /* 0x080fe40000726670 */
[----:B------:R-:W-:-:S11]  /*f580*/  ISETP.GE.OR P0, PT, R3, R13, P0 ;  /* 0x0000000d0300720c */ /* 0x000fd60000706670 */
[----:B-1----:R1:W-:Y:S01]  /*f590*/  @!P1 ST.E [R6.64], R18 ;  /* 0x0000001206009985 */ /* 0x0023e2000c101906 */
[----:B------:R-:W-:-:S03]  /*f5a0*/  ISETP.GE.AND P1, PT, R2, R13, PT ;  /* 0x0000000d0200720c */ /* 0x000fc60003f26270 */
[----:B--2---:R1:W-:Y:S01]  /*f5b0*/  @!P0 ST.E [R4.64], R19 ;  /* 0x0000001304008985 */ /* 0x0043e2000c101906 */
[----:B------:R-:W-:Y:S01]  /*f5c0*/  ISETP.GE.AND P0, PT, R3, R13, PT ;  /* 0x0000000d0300720c */ /* 0x000fe20003f06270 */
        /* <DEDUP_REMOVED lines=48> */
.L_x_2904:
[----:B------:R-:W-:Y:S05]  /*f8d0*/  BRA.DIV ~URZ, `(.L_x_2824) ;  /* 0x000065927f007947 */ /* 0x000fea000b800000 */
[----:B------:R4:W2:Y:S02]  /*f8e0*/  SHFL.IDX PT, R0, R14, RZ, 0x181f ;  /* 0x00181fff0e007589 */ /* 0x0008a400000e0000 */
.L_x_2905:
        /* <DEDUP_REMOVED lines=24> */
.L_x_2826:
[----:B------:R-:W-:Y:S05]  /*fa70*/  BSYNC B0 ;  /* 0x0000000000007941 */ /* 0x000fea0003800000 */
.L_x_2825:
[----:B------:R-:W-:Y:S05]  /*fa80*/  BRA.DIV ~URZ, `(.L_x_2827) ;  /* 0x000064527f007947 */ /* 0x000fea000b800000 */
[----:B---3--:R3:W4:Y:S04]  /*fa90*/  SHFL.IDX PT, R4, R5, 0x1, 0x181f ;  /* 0x00381f0005047f89 */ /* 0x00872800000e0000 */
[----:B--2---:R3:W2:Y:S02]  /*faa0*/  SHFL.IDX PT, R0, R14, 0x1, 0x181f ;  /* 0x00381f000e007f89 */ /* 0x0046a400000e0000 */
.L_x_2906:
        /* <DEDUP_REMOVED lines=24> */
.L_x_2829:
[----:B------:R-:W-:Y:S05]  /*fc30*/  BSYNC B0 ;  /* 0x0000000000007941 */ /* 0x000fea0003800000 */
.L_x_2828:
[----:B------:R-:W-:Y:S05]  /*fc40*/  BRA.DIV ~URZ, `(.L_x_2830) ;  /* 0x000063627f007947 */ /* 0x000fea000b800000 */
[----:B----4-:R4:W3:Y:S02]  /*fc50*/  SHFL.IDX PT, R4, R5, 0x2, 0x181f ;  /* 0x00581f0005047f89 */ /* 0x0108e400000e0000 */
.L_x_2907:
[----:B------:R-:W-:Y:S05]  /*fc60*/  BRA.DIV ~URZ, `(.L_x_2831) ;  /* 0x000063b27f007947 */ /* 0x000fea000b800000 */
[----:B--2---:R2:W4:Y:S02]  /*fc70*/  SHFL.IDX PT, R0, R14, 0x2, 0x181f ;  /* 0x00581f000e007f89 */ /* 0x00452400000e0000 */
.L_x_2908:
        /* <DEDUP_REMOVED lines=24> */
.L_x_2833:
[----:B------:R-:W-:Y:S05]  /*fe00*/  BSYNC B0 ;  /* 0x0000000000007941 */ /* 0x000fea0003800000 */
.L_x_2832:
[----:B------:R-:W-:Y:S05]  /*fe10*/  BRA.DIV ~URZ, `(.L_x_2834) ;  /* 0x000062727f007947 */ /* 0x000fea000b800000 */
[----:B---3--:R3:W1:Y:S04]  /*fe20*/  SHFL.IDX PT, R4, R5, 0x3, 0x181f ;  /* 0x00781f0005047f89 */ /* 0x00866800000e0000 */
[----:B----4-:R3:W4:Y:S02]  /*fe30*/  SHFL.IDX PT, R0, R14, 0x3, 0x181f ;  /* 0x00781f000e007f89 */ /* 0x01072400000e0000 */
.L_x_2909:
        /* <DEDUP_REMOVED lines=25> */
.L_x_2822:
        /* <DEDUP_REMOVED lines=33> */
.L_x_2910:
[----:B------:R-:W-:Y:S05]  /*101e0*/  BRA.DIV ~URZ, `(.L_x_2837) ;  /* 0x00005fe27f007947 */ /* 0x000fea000b800000 */
[----:B------:R3:W4:Y:S02]  /*101f0*/  SHFL.IDX PT, R0, R12, RZ, 0x1c1f ;  /* 0x001c1fff0c007589 */ /* 0x00072400000e0000 */
.L_x_2911:
[----:B------:R-:W-:Y:S01]  /*10200*/  BSSY B0, `(.L_x_2838) ;  /* 0x00000e0000007945 */ /* 0x000fe20003800000 */
[----:B------:R-:W-:Y:S05]  /*10210*/  @P1 BRA `(.L_x_2839) ;  /* 0x00000de000001947 */ /* 0x000fea0003800000 */
[C---:B------:R-:W-:Y:S02]  /*10220*/  ISETP.GE.AND P1, PT, R248.reuse, c[0x0][0x3c8], PT ;  /* 0x0000f200f8007a0c */ /* 0x040fe40003f26270 */
[C---:B------:R-:W-:Y:S02]  /*10230*/  IADD3 R7, R248.reuse, 0x8, RZ ;  /* 0x00000008f8077810 */ /* 0x040fe40007ffe0ff */
[C---:B------:R-:W-:Y:S02]  /*10240*/  IADD3 R6, R248.reuse, 0x10, RZ ;  /* 0x00000010f8067810 */ /* 0x040fe40007ffe0ff */
[----:B------:R-:W-:Y:S02]  /*10250*/  ISETP.GE.AND P3, PT, R7, c[0x0][0x3c8], PT ;  /* 0x0000f20007007a0c */ /* 0x000fe40003f66270 */
[----:B------:R-:W-:-:S02]  /*10260*/  IADD3 R9, R248, 0x8, RZ ;  /* 0x00000008f8097810 */ /* 0x000fc40007ffe0ff */
[----:B------:R-:W-:Y:S02]  /*10270*/  ISETP.GE.AND P4, PT, R6, c[0x0][0x3c8], PT ;  /* 0x0000f20006007a0c */ /* 0x000fe40003f86270 */
[C---:B------:R-:W-:Y:S01]  /*10280*/  IADD3 R8, R248.reuse, 0x18, RZ ;  /* 0x00000018f8087810 */ /* 0x040fe20007ffe0ff */
[----:B----4-:R-:W-:Y:S01]  /*10290*/  @!P1 IMAD.MOV.U32 R2, RZ, RZ, R0 ;  /* 0x000000ffff029224 */ /* 0x010fe200078e0000 */
[----:B------:R-:W-:Y:S01]  /*102a0*/  SHF.R.S32.HI R9, RZ, 0x1f, R9 ;  /* 0x0000001fff097819 */ /* 0x000fe20000011409 */
[----:B--2---:R-:W-:Y:S01]  /*102b0*/  @!P1 IMAD.MOV.U32 R3, RZ, RZ, R4 ;  /* 0x000000ffff039224 */ /* 0x004fe200078e0004 */
[C---:B------:R-:W-:Y:S02]  /*102c0*/  IADD3 R13, R248.reuse, 0x20, RZ ;  /* 0x00000020f80d7810 */ /* 0x040fe40007ffe0ff */
[C---:B------:R-:W-:Y:S01]  /*102d0*/  IADD3 R11, R248.reuse, 0x18, RZ ;  /* 0x00000018f80b7810 */ /* 0x040fe20007ffe0ff */
[----:B------:R-:W-:Y:S01]  /*102e0*/  @!P1 IMAD.WIDE R2, R248, 0x4, R2 ;  /* 0x00000004f8029825 */ /* 0x000fe200078e0202 */
[----:B------:R-:W-:-:S02]  /*102f0*/  ISETP.GE.AND P6, PT, R13, c[0x0][0x3c8], PT ;  /* 0x0000f2000d007a0c */ /* 0x000fc40003fc6270 */
[----:B------:R-:W-:Y:S02]  /*10300*/  SHF.R.S32.HI R11, RZ, 0x1f, R11 ;  /* 0x0000001fff0b7819 */ /* 0x000fe4000001140b */
[----:B------:R2:W-:Y:S01]  /*10310*/  @!P1 ST.E.64 [R2.64], R22 ;  /* 0x0000001602009985 */ /* 0x0005e2000c101b06 */
[----:B------:R-:W-:Y:S02]  /*10320*/  ISETP.GE.AND P1, PT, R8, c[0x0][0x3c8], PT ;  /* 0x0000f20008007a0c */ /* 0x000fe40003f26270 */
[C---:B------:R-:W-:Y:S02]  /*10330*/  IADD3 R10, R248.reuse, 0x30, RZ ;  /* 0x00000030f80a7810 */ /* 0x040fe40007ffe0ff */
[----:B------:R-:W-:Y:S02]  /*10340*/  IADD3 R14, R248, 0x20, RZ ;  /* 0x00000020f80e7810 */ /* 0x000fe40007ffe0ff */
[----:B------:R-:W-:Y:S02]  /*10350*/  ISETP.GE.AND P5, PT, R10, c[0x0][0x3c8], PT ;  /* 0x0000f2000a007a0c */ /* 0x000fe40003fa6270 */
[----:B------:R-:W-:-:S02]  /*10360*/  SHF.R.S32.HI R14, RZ, 0x1f, R14 ;  /* 0x0000001fff0e7819 */ /* 0x000fc4000001140e */
[C---:B------:R-:W-:Y:S02]  /*10370*/  IADD3 R15, R248.reuse, 0xa0, RZ ;  /* 0x000000a0f80f7810 */ /* 0x040fe40007ffe0ff */
[C---:B------:R-:W-:Y:S02]  /*10380*/  IADD3 R16, R248.reuse, 0xb0, RZ ;  /* 0x000000b0f8107810 */ /* 0x040fe40007ffe0ff */
[C---:B------:R-:W-:Y:S02]  /*10390*/  IADD3 R17, R248.reuse, 0xa0, RZ ;  /* 0x000000a0f8117810 */ /* 0x040fe40007ffe0ff */
[----:B------:R-:W-:Y:S02]  /*103a0*/  IADD3 R18, R248, 0xe8, RZ ;  /* 0x000000e8f8127810 */ /* 0x000fe40007ffe0ff */
[----:B------:R-:W-:Y:S02]  /*103b0*/  SHF.R.S32.HI R17, RZ, 0x1f, R17 ;  /* 0x0000001fff117819 */ /* 0x000fe40000011411 */
[----:B------:R-:W-:-:S02]  /*103c0*/  SHF.R.S32.HI R18, RZ, 0x1f, R18 ;  /* 0x0000001fff127819 */ /* 0x000fc40000011412 */
[----:B--2---:R-:W-:-:S04]  /*103d0*/  @!P3 LEA R2, P2, R7, R0, 0x2 ;  /* 0x000000000702b211 */ /* 0x004fc800078410ff */
[----:B------:R-:W-:Y:S02]  /*103e0*/  @!P3 LEA.HI.X R3, R7, R4, R9, 0x2, P2 ;  /* 0x000000040703b211 */ /* 0x000fe400010f1409 */
[C---:B------:R-:W-:Y:S02]  /*103f0*/  IADD3 R7, R248.reuse, 0x10, RZ ;  /* 0x00000010f8077810 */ /* 0x040fe40007ffe0ff */
[----:B------:R-:W-:Y:S01]  /*10400*/  IADD3 R9, R248, 0x28, RZ ;  /* 0x00000028f8097810 */ /* 0x000fe20007ffe0ff */
[----:B------:R2:W-:Y:S01]  /*10410*/  @!P3 ST.E.64 [R2.64], R24 ;  /* 0x000000180200b985 */ /* 0x0005e2000c101b06 */
[----:B------:R-:W-:Y:S02]  /*10420*/  SHF.R.S32.HI R7, RZ, 0x1f, R7 ;  /* 0x0000001fff077819 */ /* 0x000fe40000011407 */
[----:B--2---:R-:W-:-:S04]  /*10430*/  @!P4 LEA R2, P2, R6, R0, 0x2 ;  /* 0x000000000602c211 */ /* 0x004fc800078410ff */
[----:B------:R-:W-:Y:S02]  /*10440*/  @!P4 LEA.HI.X R3, R6, R4, R7, 0x2, P2 ;  /* 0x000000040603c211 */ /* 0x000fe400010f1407 */
[----:B------:R-:W-:Y:S02]  /*10450*/  ISETP.GE.AND P2, PT, R9, c[0x0][0x3c8], PT ;  /* 0x0000f20009007a0c */ /* 0x000fe40003f46270 */
[C---:B------:R-:W-:Y:S01]  /*10460*/  @!P1 LEA R6, P3, R8.reuse, R0, 0x2 ;  /* 0x0000000008069211 */ /* 0x040fe200078610ff */
[----:B------:R2:W-:Y:S03]  /*10470*/  @!P4 ST.E.64 [R2.64], R26 ;  /* 0x0000001a0200c985 */ /* 0x0005e6000c101b06 */
        /* <DEDUP_REMOVED lines=9> */
[C---:B----4-:R-:W-:Y:S01]  /*10510*/  @!P2 LEA R6, P3, R9.reuse, R0, 0x2 ;  /* 0x000000000906a211 */ /* 0x050fe200078610ff */
[----:B------:R2:W-:Y:S01]  /*10520*/  @!P6 ST.E.64 [R2.64], R30 ;  /* 0x0000001e0200e985 */ /* 0x0005e2000c101b06 */
[C---:B------:R-:W-:Y:S02]  /*10530*/  IADD3 R14, R248.reuse, 0x30, RZ ;  /* 0x00000030f80e7810 */ /* 0x040fe40007ffe0ff */
[----:B------:R-:W-:Y:S02]  /*10540*/  @!P2 LEA.HI.X R7, R9, R4, R11, 0x2, P3 ;  /* 0x000000040907a211 */ /* 0x000fe400018f140b */
[----:B------:R-:W-:-:S02]  /*10550*/  IADD3 R9, R248, 0x48, RZ ;  /* 0x00000048f8097810 */ /* 0x000fc40007ffe0ff */
[----:B------:R-:W-:Y:S01]  /*10560*/  IADD3 R11, R248, 0x38, RZ ;  /* 0x00000038f80b7810 */ /* 0x000fe20007ffe0ff */
[----:B------:R4:W-:Y:S01]  /*10570*/  @!P2 ST.E.64 [R6.64], R32 ;  /* 0x000000200600a985 */ /* 0x0009e2000c101b06 */
[----:B------:R-:W-:Y:S02]  /*10580*/  ISETP.GE.AND P6, PT, R13, c[0x0][0x3c8], PT ;  /* 0x0000f2000d007a0c */ /* 0x000fe40003fc6270 */
[----:B------:R-:W-:Y:S02]  /*10590*/  ISETP.GE.AND P2, PT, R9, c[0x0][0x3c8], PT ;  /* 0x0000f20009007a0c */ /* 0x000fe40003f46270 */
[----:B------:R-:W-:Y:S02]  /*105a0*/  SHF.R.S32.HI R14, RZ, 0x1f, R14 ;  /* 0x0000001fff0e7819 */ /* 0x000fe4000001140e */
        /* <DEDUP_REMOVED lines=74> */
[----:B----4-:R-:W-:Y:S01]  /*10a50*/  @!P2 LEA R6, P3, R9, R0, 0x2 ;  /* 0x000000000906a211 */ /* 0x010fe200078610ff */
[----:B------:R2:W-:Y:S01]  /*10a60*/  @!P6 ST.E.64 [R2.64], R68 ;  /* 0x000000440200e985 */ /* 0x0005e2000c101b06 */
[----:B------:R-:W-:Y:S02]  /*10a70*/  ISETP.GE.AND P6, PT, R15, c[0x0][0x3c8], PT ;  /* 0x0000f2000f007a0c */ /* 0x000fe40003fc6270 */
[----:B------:R-:W-:Y:S02]  /*10a80*/  @!P2 LEA.HI.X R7, R9, R4, R11, 0x2, P3 ;  /* 0x000000040907a211 */ /* 0x000fe400018f140b */
[----:B------:R-:W-:-:S02]  /*10a90*/  IADD3 R11, R248, 0xa8, RZ ;  /* 0x000000a8f80b7810 */ /* 0x000fc40007ffe0ff */
[C---:B------:R-:W-:Y:S01]  /*10aa0*/  IADD3 R9, R248.reuse, 0x98, RZ ;  /* 0x00000098f8097810 */ /* 0x040fe20007ffe0ff */
[----:B------:R4:W-:Y:S01]  /*10ab0*/  @!P2 ST.E.64 [R6.64], R72 ;  /* 0x000000480600a985 */ /* 0x0009e2000c101b06 */
[----:B------:R-:W-:Y:S02]  /*10ac0*/  ISETP.GE.AND P2, PT, R11, c[0x0][0x3c8], PT ;  /* 0x0000f2000b007a0c */ /* 0x000fe40003f46270 */
[----:B------:R-:W-:Y:S02]  /*10ad0*/  SHF.R.S32.HI R13, RZ, 0x1f, R13 ;  /* 0x0000001fff0d7819 */ /* 0x000fe4000001140d */
[----:B------:R-:W-:Y:S02]  /*10ae0*/  SHF.R.S32.HI R9, RZ, 0x1f, R9 ;  /* 0x0000001fff097819 */ /* 0x000fe40000011409 */
[----:B------:R-:W-:Y:S02]  /*10af0*/  IADD3 R14, R248, 0xc0, RZ ;  /* 0x000000c0f80e7810 */ /* 0x000fe40007ffe0ff */
        /* <DEDUP_REMOVED lines=11> */
[----:B------:R-:W-:-:S04]  /*10bb0*/  @!P2 LEA R8, P3, R11, R0, 0x2 ;  /* 0x000000000b08a211 */ /* 0x000fc800078610ff */
[----:B------:R-:W-:Y:S02]  /*10bc0*/  @!P2 LEA.HI.X R9, R11, R4, R13, 0x2, P3 ;  /* 0x000000040b09a211 */ /* 0x000fe400018f140d */
[C---:B------:R-:W-:Y:S02]  /*10bd0*/  IADD3 R13, R248.reuse, 0xc8, RZ ;  /* 0x000000c8f80d7810 */ /* 0x040fe40007ffe0ff */
[----:B------:R-:W-:Y:S02]  /*10be0*/  IADD3 R11, R248, 0xd0, RZ ;  /* 0x000000d0f80b7810 */ /* 0x000fe40007ffe0ff */
[----:B--2---:R-:W-:-:S04]  /*10bf0*/  @!P6 LEA R2, P4, R15, R0, 0x2 ;  /* 0x000000000f02e211 */ /* 0x004fc800078810ff */
[----:B------:R-:W-:Y:S02]  /*10c00*/  @!P6 LEA.HI.X R3, R15, R4, R17, 0x2, P4 ;  /* 0x000000040f03e211 */ /* 0x000fe400020f1411 */
[C---:B------:R-:W-:Y:S02]  /*10c10*/  IADD3 R17, R248.reuse, 0xb0, RZ ;  /* 0x000000b0f8117810 */ /* 0x040fe40007ffe0ff */
[----:B------:R-:W-:Y:S01]  /*10c20*/  IADD3 R15, R248, 0xb8, RZ ;  /* 0x000000b8f80f7810 */ /* 0x000fe20007ffe0ff */
[----:B------:R2:W-:Y:S01]  /*10c30*/  @!P6 ST.E.64 [R2.64], R84 ;  /* 0x000000540200e985 */ /* 0x0005e2000c101b06 */
[----:B------:R-:W-:Y:S02]  /*10c40*/  ISETP.GE.AND P6, PT, R14, c[0x0][0x3c8], PT ;  /* 0x0000f2000e007a0c */ /* 0x000fe40003fc6270 */
[----:B------:R-:W-:Y:S01]  /*10c50*/  ISETP.GE.AND P4, PT, R13, c[0x0][0x3c8], PT ;  /* 0x0000f2000d007a0c */ /* 0x000fe20003f86270 */
[----:B------:R5:W-:Y:S01]  /*10c60*/  @!P2 ST.E.64 [R8.64], R88 ;  /* 0x000000580800a985 */ /* 0x000be2000c101b06 */
[----:B----4-:R-:W-:-:S02]  /*10c70*/  @!P5 LEA R6, P3, R16, R0, 0x2 ;  /* 0x000000001006d211 */ /* 0x010fc400078610ff */
[----:B------:R-:W-:Y:S02]  /*10c80*/  SHF.R.S32.HI R17, RZ, 0x1f, R17 ;  /* 0x0000001fff117819 */ /* 0x000fe40000011411 */
[----:B------:R-:W-:Y:S02]  /*10c90*/  SHF.R.S32.HI R15, RZ, 0x1f, R15 ;  /* 0x0000001fff0f7819 */ /* 0x000fe4000001140f */
[----:B------:R-:W-:Y:S02]  /*10ca0*/  @!P5 LEA.HI.X R7, R16, R4, R17, 0x2, P3 ;  /* 0x000000041007d211 */ /* 0x000fe400018f1411 */
[----:B------:R-:W-:Y:S02]  /*10cb0*/  ISETP.GE.AND P3, PT, R11, c[0x0][0x3c8], PT ;  /* 0x0000f2000b007a0c */ /* 0x000fe40003f66270 */
[C---:B------:R-:W-:Y:S01]  /*10cc0*/  IADD3 R16, R248.reuse, 0xc0, RZ ;  /* 0x000000c0f8107810 */ /* 0x040fe20007ffe0ff */
[----:B------:R4:W-:Y:S01]  /*10cd0*/  @!P5 ST.E.64 [R6.64], R92 ;  /* 0x0000005c0600d985 */ /* 0x0009e2000c101b06 */
[----:B------:R-:W-:-:S02]  /*10ce0*/  IADD3 R17, R248, 0xe8, RZ ;  /* 0x000000e8f8117810 */ /* 0x000fc40007ffe0ff */
[----:B------:R-:W-:Y:S02]  /*10cf0*/  SHF.R.S32.HI R16, RZ, 0x1f, R16 ;  /* 0x0000001fff107819 */ /* 0x000fe40000011410 */
[----:B--2---:R-:W-:-:S04]  /*10d00*/  @!P1 LEA R2, P2, R10, R0, 0x2 ;  /* 0x000000000a029211 */ /* 0x004fc800078410ff */
[----:B------:R-:W-:Y:S02]  /*10d10*/  @!P1 LEA.HI.X R3, R10, R4, R15, 0x2, P2 ;  /* 0x000000040a039211 */ /* 0x000fe400010f140f */
[----:B------:R-:W-:Y:S02]  /*10d20*/  IADD3 R15, R248, 0xc8, RZ ;  /* 0x000000c8f80f7810 */ /* 0x000fe40007ffe0ff */
[----:B-----5:R-:W-:Y:S01]  /*10d30*/  @!P6 LEA R8, P2, R14, R0, 0x2 ;  /* 0x000000000e08e211 */ /* 0x020fe200078410ff */
[----:B------:R2:W-:Y:S01]  /*10d40*/  @!P1 ST.E.64 [R2.64], R96 ;  /* 0x0000006002009985 */ /* 0x0005e2000c101b06 */
[----:B------:R-:W-:Y:S02]  /*10d50*/  SHF.R.S32.HI R15, RZ, 0x1f, R15 ;  /* 0x0000001fff0f7819 */ /* 0x000fe4000001140f */
[----:B------:R-:W-:Y:S02]  /*10d60*/  IADD3 R10, R248, 0xd8, RZ ;  /* 0x000000d8f80a7810 */ /* 0x000fe40007ffe0ff */
[----:B------:R-:W-:-:S02]  /*10d70*/  @!P6 LEA.HI.X R9, R14, R4, R16, 0x2, P2 ;  /* 0x000000040e09e211 */ /* 0x000fc400010f1410 */
[----:B------:R-:W-:Y:S02]  /*10d80*/  ISETP.GE.AND P1, PT, R10, c[0x0][0x3c8], PT ;  /* 0x0000f2000a007a0c */ /* 0x000fe40003f26270 */
[----:B------:R-:W-:Y:S01]  /*10d90*/  IADD3 R14, R248, 0xe0, RZ ;  /* 0x000000e0f80e7810 */ /* 0x000fe20007ffe0ff */
[----:B------:R-:W-:Y:S01]  /*10da0*/  @!P6 ST.E.64 [R8.64], R134 ;  /* 0x000000860800e985 */ /* 0x000fe2000c101b06 */
[----:B----4-:R-:W-:Y:S02]  /*10db0*/  @!P3 LEA R6, P2, R11, R0, 0x2 ;  /* 0x000000000b06b211 */ /* 0x010fe400078410ff */
        /* <DEDUP_REMOVED lines=19> */
[----:B------:R-:W-:-:S03]  /*10ef0*/  @!P6 LEA R10, P2, R14, R0, 0x2 ;  /* 0x000000000e0ae211 */ /* 0x000fc600078410ff */
[----:B------:R2:W-:Y:S01]  /*10f00*/  @!P1 ST.E.64 [R2.64], R108 ;  /* 0x0000006c02009985 */ /* 0x0005e2000c101b06 */
[----:B------:R-:W-:Y:S02]  /*10f10*/  @!P6 LEA.HI.X R11, R14, R4, R16, 0x2, P2 ;  /* 0x000000040e0be211 */ /* 0x000fe400010f1410 */
[-C--:B------:R-:W-:Y:S02]  /*10f20*/  @!P5 LEA R8, P1, R17, R0.reuse, 0x2 ;  /* 0x000000001108d211 */ /* 0x080fe400078210ff */
[C---:B------:R-:W-:Y:S01]  /*10f30*/  IADD3 R16, R248.reuse, 0xf0, RZ ;  /* 0x000000f0f8107810 */ /* 0x040fe20007ffe0ff */
[----:B------:R1:W-:Y:S01]  /*10f40*/  @!P6 ST.E.64 [R10.64], R148 ;  /* 0x000000940a00e985 */ /* 0x0003e2000c101b06 */
[----:B------:R-:W-:Y:S02]  /*10f50*/  IADD3 R14, R248, 0xf8, RZ ;  /* 0x000000f8f80e7810 */ /* 0x000fe40007ffe0ff */
[----:B----4-:R-:W-:Y:S02]  /*10f60*/  @!P4 LEA R6, P2, R15, R0, 0x2 ;  /* 0x000000000f06c211 */ /* 0x010fe400078410ff */
[----:B------:R-:W-:-:S02]  /*10f70*/  SHF.R.S32.HI R16, RZ, 0x1f, R16 ;  /* 0x0000001fff107819 */ /* 0x000fc40000011410 */
        /* <DEDUP_REMOVED lines=8> */
.L_x_2839:
[----:B------:R-:W-:Y:S05]  /*11000*/  BSYNC B0 ;  /* 0x0000000000007941 */ /* 0x000fea0003800000 */
.L_x_2838:
[----:B------:R-:W-:Y:S05]  /*11010*/  BRA.DIV ~URZ, `(.L_x_2840) ;  /* 0x000052227f007947 */ /* 0x000fea000b800000 */
[----:B--2---:R2:W1:Y:S04]  /*11020*/  SHFL.IDX PT, R4, R5, 0x1, 0x1c1f ;  /* 0x003c1f0005047f89 */ /* 0x00446800000e0000 */
[----:B----4-:R2:W4:Y:S02]  /*11030*/  SHFL.IDX PT, R0, R12, 0x1, 0x1c1f ;  /* 0x003c1f000c007f89 */ /* 0x01052400000e0000 */
.L_x_2912:
[----:B------:R-:W-:Y:S05]  /*11040*/  @P0 BRA `(.L_x_2835) ;  /* 0x00001bf000000947 */ /* 0x000fea0003800000 */
[C---:B-1----:R-:W-:Y:S02]  /*11050*/  IADD3 R11, R248.reuse, 0x8, RZ ;  /* 0x00000008f80b7810 */ /* 0x042fe40007ffe0ff */
[C---:B------:R-:W-:Y:S02]  /*11060*/  ISETP.GE.AND P0, PT, R248.reuse, c[0x0][0x3c8], PT ;  /* 0x0000f200f8007a0c */ /* 0x040fe40003f06270 */
[----:B------:R-:W-:Y:S02]  /*11070*/  ISETP.GE.AND P5, PT, R11, c[0x0][0x3c8], PT ;  /* 0x0000f2000b007a0c */ /* 0x000fe40003fa6270 */
[----:B------:R-:W-:-:S02]  /*11080*/  IADD3 R13, R248, 0x10, RZ ;  /* 0x00000010f80d7810 */ /* 0x000fc40007ffe0ff */
[C---:B------:R-:W-:Y:S02]  /*11090*/  IADD3 R15, R248.reuse, 0x8, RZ ;  /* 0x00000008f80f7810 */ /* 0x040fe40007ffe0ff */
[----:B------:R-:W-:Y:S02]  /*110a0*/  ISETP.GE.AND P4, PT, R13, c[0x0][0x3c8], PT ;  /* 0x0000f2000d007a0c */ /* 0x000fe40003f86270 */
[----:B------:R-:W-:Y:S02]  /*110b0*/  IADD3 R10, R248, 0x18, RZ ;  /* 0x00000018f80a7810 */ /* 0x000fe40007ffe0ff */
[----:B------:R-:W-:Y:S01]  /*110c0*/  SHF.R.S32.HI R15, RZ, 0x1f, R15 ;  /* 0x0000001fff0f7819 */ /* 0x000fe2000001140f */
[----:B----4-:R-:W-:Y:S01]  /*110d0*/  @!P0 IMAD.MOV.U32 R2, RZ, RZ, R0 ;  /* 0x000000ffff028224 */ /* 0x010fe200078e0000 */
[----:B------:R-:W-:Y:S01]  /*110e0*/  ISETP.GE.AND P3, PT, R10, c[0x0][0x3c8], PT ;  /* 0x0000f2000a007a0c */ /* 0x000fe20003f66270 */
[----:B------:R-:W-:Y:S01]  /*110f0*/  @!P0 IMAD.MOV.U32 R3, RZ, RZ, R4 ;  /* 0x000000ffff038224 */ /* 0x000fe200078e0004 */
[----:B------:R-:W-:-:S02]  /*11100*/  @!P5 LEA R8, P6, R11, R0, 0x2 ;  /* 0x000000000b08d211 */ /* 0x000fc400078c10ff */
[C---:B--23--:R-:W-:Y:S01]  /*11110*/  IADD3 R12, R248.reuse, 0x20, RZ ;  /* 0x00000020f80c7810 */ /* 0x04cfe20007ffe0ff */
[C---:B------:R-:W-:Y:S01]  /*11120*/  @!P0 IMAD.WIDE R2, R248.reuse, 0x4, R2 ;  /* 0x00000004f8028825 */ /* 0x040fe200078e0202 */
[----:B------:R-:W-:Y:S02]  /*11130*/  @!P5 LEA.HI.X R9, R11, R4, R15, 0x2, P6 ;  /* 0x000000040b09d211 */ /* 0x000fe400030f140f */
[----:B------:R-:W-:Y:S02]  /*11140*/  IADD3 R15, R248, 0x10, RZ ;  /* 0x00000010f80f7810 */ /* 0x000fe40007ffe0ff */
[----:B------:R-:W-:Y:S01]  /*11150*/  ISETP.GE.AND P2, PT, R12, c[0x0][0x3c8], PT ;  /* 0x0000f2000c007a0c */ /* 0x000fe20003f46270 */
[----:B------:R1:W-:Y:S01]  /*11160*/  @!P0 ST.E.64 [R2.64], R116 ;  /* 0x0000007402008985 */ /* 0x0003e2000c101b06 */
[----:B------:R-:W-:Y:S02]  /*11170*/  @!P4 LEA R6, P0, R13, R0, 0x2 ;  /* 0x000000000d06c211 */ /* 0x000fe400078010ff */
[----:B------:R-:W-:Y:S01]  /*11180*/  SHF.R.S32.HI R15, RZ, 0x1f, R15 ;  /* 0x0000001fff0f7819 */ /* 0x000fe2000001140f */
[----:B------:R2:W-:Y:S01]  /*11190*/  @!P5 ST.E.64 [R8.64], R152 ;  /* 0x000000980800d985 */ /* 0x0005e2000c101b06 */
[----:B------:R-:W-:-:S02]  /*111a0*/  IADD3 R14, R248, 0x28, RZ ;  /* 0x00000028f80e7810 */ /* 0x000fc40007ffe0ff */
[----:B------:R-:W-:Y:S02]  /*111b0*/  IADD3 R11, R248, 0x18, RZ ;  /* 0x00000018f80b7810 */ /* 0x000fe40007ffe0ff */
[----:B------:R-:W-:Y:S02]  /*111c0*/  @!P4 LEA.HI.X R7, R13, R4, R15, 0x2, P0 ;  /* 0x000000040d07c211 */ /* 0x000fe400000f140f */
[----:B------:R-:W-:Y:S02]  /*111d0*/  ISETP.GE.AND P1, PT, R14, c[0x0][0x3c8], PT ;  /* 0x0000f2000e007a0c */ /* 0x000fe40003f26270 */
[C---:B------:R-:W-:Y:S01]  /*111e0*/  IADD3 R5, R248.reuse, 0x30, RZ ;  /* 0x00000030f8057810 */ /* 0x040fe20007ffe0ff */
[----:B------:R3:W-:Y:S01]  /*111f0*/  @!P4 ST.E.64 [R6.64], R128 ;  /* 0x000000800600c985 */ /* 0x0007e2000c101b06 */
[----:B------:R-:W-:Y:S02]  /*11200*/  SHF.R.S32.HI R11, RZ, 0x1f, R11 ;  /* 0x0000001fff0b7819 */ /* 0x000fe4000001140b */
[----:B------:R-:W-:-:S02]  /*11210*/  IADD3 R15, R248, 0x20, RZ ;  /* 0x00000020f80f7810 */ /* 0x000fc40007ffe0ff */
[----:B------:R-:W-:Y:S02]  /*11220*/  ISETP.GE.AND P0, PT, R5, c[0x0][0x3c8], PT ;  /* 0x0000f20005007a0c */ /* 0x000fe40003f06270 */
[----:B------:R-:W-:Y:S02]  /*11230*/  SHF.R.S32.HI R15, RZ, 0x1f, R15 ;  /* 0x0000001fff0f7819 */ /* 0x000fe4000001140f */
[C---:B------:R-:W-:Y:S02]  /*11240*/  IADD3 R13, R248.reuse, 0x40, RZ ;  /* 0x00000040f80d7810 */ /* 0x040fe40007ffe0ff */
[----:B------:R-:W-:Y:S02]  /*11250*/  IADD3 R16, R248, 0xb0, RZ ;  /* 0x000000b0f8107810 */ /* 0x000fe40007ffe0ff */
[----:B-1----:R-:W-:Y:S02]  /*11260*/  @!P3 LEA R2, P6, R10, R0, 0x2 ;  /* 0x000000000a02b211 */ /* 0x002fe400078c10ff */
[----:B------:R-:W-:-:S02]  /*11270*/  SHF.R.S32.HI R16, RZ, 0x1f, R16 ;  /* 0x0000001fff107819 */ /* 0x000fc40000011410 */
[----:B------:R-:W-:Y:S02]  /*11280*/  @!P3 LEA.HI.X R3, R10, R4, R11, 0x2, P6 ;  /* 0x000000040a03b211 */ /* 0x000fe400030f140b */
[----:B--2---:R-:W-:Y:S02]  /*11290*/  @!P2 LEA R8, P4, R12, R0, 0x2 ;  /* 0x000000000c08a211 */ /* 0x004fe400078810ff */
[----:B------:R-:W-:Y:S01]  /*112a0*/  IADD3 R11, R248, 0x38, RZ ;  /* 0x00000038f80b7810 */ /* 0x000fe20007ffe0ff */
[----:B------:R1:W-:Y:S01]  /*112b0*/  @!P3 ST.E.64 [R2.64], R120 ;  /* 0x000000780200b985 */ /* 0x0003e2000c101b06 */
[----:B------:R-:W-:Y:S02]  /*112c0*/  @!P2 LEA.HI.X R9, R12, R4, R15, 0x2, P4 ;  /* 0x000000040c09a211 */ /* 0x000fe400020f140f */
[----:B------:R-:W-:Y:S02]  /*112d0*/  ISETP.GE.AND P5, PT, R11, c[0x0][0x3c8], PT ;  /* 0x0000f2000b007a0c */ /* 0x000fe40003fa6270 */
[----:B------:R-:W-:Y:S01]  /*112e0*/  IADD3 R15, R248, 0x28, RZ ;  /* 0x00000028f80f7810 */ /* 0x000fe20007ffe0ff */
[----:B------:R2:W-:Y:S01]  /*112f0*/  @!P2 ST.E.64 [R8.64], R150 ;  /* 0x000000960800a985 */ /* 0x0005e2000c101b06 */
[----:B---3--:R-:W-:-:S02]  /*11300*/  @!P1 LEA R6, P3, R14, R0, 0x2 ;  /* 0x000000000e069211 */ /* 0x008fc400078610ff */
[----:B------:R-:W-:Y:S02]  /*11310*/  SHF.R.S32.HI R15, RZ, 0x1f, R15 ;  /* 0x0000001fff0f7819 */ /* 0x000fe4000001140f */
[----:B------:R-:W-:Y:S02]  /*11320*/  IADD3 R12, R248, 0x30, RZ ;  /* 0x00000030f80c7810 */ /* 0x000fe40007ffe0ff */
[----:B------:R-:W-:Y:S02]  /*11330*/  @!P1 LEA.HI.X R7, R14, R4, R15, 0x2, P3 ;  /* 0x000000040e079211 */ /* 0x000fe400018f140f */
[----:B------:R-:W-:Y:S02]  /*11340*/  SHF.R.S32.HI R12, RZ, 0x1f, R12 ;  /* 0x0000001fff0c7819 */ /* 0x000fe4000001140c */
[----:B------:R-:W-:Y:S01]  /*11350*/  IADD3 R10, R248, 0x48, RZ ;  /* 0x00000048f80a7810 */ /* 0x000fe20007ffe0ff */
[----:B------:R3:W-:Y:S01]  /*11360*/  @!P1 ST.E.64 [R6.64], R140 ;  /* 0x0000008c06009985 */ /* 0x0007e2000c101b06 */
[----:B------:R-:W-:-:S02]  /*11370*/  ISETP.GE.AND P4, PT, R13, c[0x0][0x3c8], PT ;  /* 0x0000f2000d007a0c */ /* 0x000fc40003f86270 */
[----:B------:R-:W-:Y:S02]  /*11380*/  IADD3 R15, R248, 0x38, RZ ;  /* 0x00000038f80f7810 */ /* 0x000fe40007ffe0ff */
[----:B------:R-:W-:Y:S02]  /*11390*/  ISETP.GE.AND P3, PT, R10, c[0x0][0x3c8], PT ;  /* 0x0000f2000a007a0c */ /* 0x000fe40003f66270 */
[----:B------:R-:W-:Y:S02]  /*113a0*/  SHF.R.S32.HI R15, RZ, 0x1f, R15 ;  /* 0x0000001fff0f7819 */ /* 0x000fe4000001140f */
[----:B------:R-:W-:Y:S02]  /*113b0*/  IADD3 R14, R248, 0x58, RZ ;  /* 0x00000058f80e7810 */ /* 0x000fe40007ffe0ff */
[----:B-1----:R-:W-:Y:S02]  /*113c0*/  @!P0 LEA R2, P6, R5, R0, 0x2 ;  /* 0x0000000005028211 */ /* 0x002fe400078c10ff */
[----:B------:R-:W-:-:S02]  /*113d0*/  ISETP.GE.AND P1, PT, R14, c[0x0][0x3c8], PT ;  /* 0x0000f2000e007a0c */ /* 0x000fc40003f26270 */
[----:B------:R-:W-:Y:S02]  /*113e0*/  @!P0 LEA.HI.X R3, R5, R4, R12, 0x2, P6 ;  /* 0x0000000405038211 */ /* 0x000fe400030f140c */
[C---:B--2---:R-:W-:Y:S02]  /*113f0*/  @!P5 LEA R8, P6, R11.reuse, R0, 0x2 ;  /* 0x000000000b08d211 */ /* 0x044fe400078c10ff */
[----:B------:R-:W-:Y:S01]  /*11400*/  IADD3 R12, R248, 0x50, RZ ;  /* 0x00000050f80c7810 */ /* 0x000fe20007ffe0ff */
[----:B------:R1:W-:Y:S01]  /*11410*/  @!P0 ST.E.64 [R2.64], R124 ;  /* 0x0000007c02008985 */ /* 0x0003e2000c101b06 */
[----:B------:R-:W-:Y:S02]  /*11420*/  @!P5 LEA.HI.X R9, R11, R4, R15, 0x2, P6 ;  /* 0x000000040b09d211 */ /* 0x000fe400030f140f */
[----:B------:R-:W-:Y:S02]  /*11430*/  ISETP.GE.AND P2, PT, R12, c[0x0][0x3c8], PT ;  /* 0x0000f2000c007a0c */ /* 0x000fe40003f46270 */
[C---:B------:R-:W-:Y:S01]  /*11440*/  IADD3 R15, R248.reuse, 0x40, RZ ;  /* 0x00000040f80f7810 */ /* 0x040fe20007ffe0ff */
[----:B------:R2:W-:Y:S01]  /*11450*/  @!P5 ST.E.64 [R8.64], R146 ;  /* 0x000000920800d985 */ /* 0x0005e2000c101b06 */
[----:B------:R-:W-:-:S02]  /*11460*/  IADD3 R11, R248, 0x48, RZ ;  /* 0x00000048f80b7810 */ /* 0x000fc40007ffe0ff */
[C---:B---3--:R-:W-:Y:S02]  /*11470*/  @!P4 LEA R6, P0, R13.reuse, R0, 0x2 ;  /* 0x000000000d06c211 */ /* 0x048fe400078010ff */
[----:B------:R-:W-:Y:S02]  /*11480*/  SHF.R.S32.HI R15, RZ, 0x1f, R15 ;  /* 0x0000001fff0f7819 */ /* 0x000fe4000001140f */
[----:B------:R-:W-:Y:S02]  /*11490*/  SHF.R.S32.HI R11, RZ, 0x1f, R11 ;  /* 0x0000001fff0b7819 */ /* 0x000fe4000001140b */
[----:B------:R-:W-:Y:S02]  /*114a0*/  @!P4 LEA.HI.X R7, R13, R4, R15, 0x2, P0 ;  /* 0x000000040d07c211 */ /* 0x000fe400000f140f */
[C---:B------:R-:W-:Y:S02]  /*114b0*/  IADD3 R15, R248.reuse, 0x50, RZ ;  /* 0x00000050f80f7810 */ /* 0x040fe40007ffe0ff */
[----:B------:R-:W-:Y:S01]  /*114c0*/  IADD3 R5, R248, 0x60, RZ ;  /* 0x00000060f8057810 */ /* 0x000fe20007ffe0ff */
[----:B------:R3:W-:Y:S01]  /*114d0*/  @!P4 ST.E.64 [R6.64], R138 ;  /* 0x0000008a0600c985 */ /* 0x0007e2000c101b06 */
[----:B------:R-:W-:-:S02]  /*114e0*/  SHF.R.S32.HI R15, RZ, 0x1f, R15 ;  /* 0x0000001fff0f7819 */ /* 0x000fc4000001140f */
[----:B------:R-:W-:Y:S02]  /*114f0*/  ISETP.GE.AND P0, PT, R5, c[0x0][0x3c8], PT ;  /* 0x0000f20005007a0c */ /* 0x000fe40003f06270 */
[----:B------:R-:W-:Y:S02]  /*11500*/  IADD3 R13, R248, 0x70, RZ ;  /* 0x00000070f80d7810 */ /* 0x000fe40007ffe0ff */
[C---:B-1----:R-:W-:Y:S02]  /*11510*/  @!P3 LEA R2, P6, R10.reuse, R0, 0x2 ;  /* 0x000000000a02b211 */ /* 0x042fe400078c10ff */
[----:B------:R-:W-:Y:S02]  /*11520*/  ISETP.GE.AND P4, PT, R13, c[0x0][0x3c8], PT ;  /* 0x0000f2000d007a0c */ /* 0x000fe40003f86270 */
[----:B------:R-:W-:Y:S02]  /*11530*/  @!P3 LEA.HI.X R3, R10, R4, R11, 0x2, P6 ;  /* 0x000000040a03b211 */ /* 0x000fe400030f140b */
[----:B--2---:R-:W-:-:S02]  /*11540*/  @!P2 LEA R8, P6, R12, R0, 0x2 ;  /* 0x000000000c08a211 */ /* 0x004fc400078c10ff */
[----:B------:R-:W-:Y:S01]  /*11550*/  IADD3 R11, R248, 0x68, RZ ;  /* 0x00000068f80b7810 */ /* 0x000fe20007ffe0ff */
[----:B------:R1:W-:Y:S01]  /*11560*/  @!P3 ST.E.64 [R2.64], R42 ;  /* 0x0000002a0200b985 */ /* 0x0003e2000c101b06 */
[----:B------:R-:W-:Y:S02]  /*11570*/  @!P2 LEA.HI.X R9, R12, R4, R15, 0x2, P6 ;  /* 0x000000040c09a211 */ /* 0x000fe400030f140f */
[C---:B------:R-:W-:Y:S02]  /*11580*/  IADD3 R15, R248.reuse, 0x58, RZ ;  /* 0x00000058f80f7810 */ /* 0x040fe40007ffe0ff */
[----:B------:R-:W-:Y:S01]  /*11590*/  ISETP.GE.AND P5, PT, R11, c[0x0][0x3c8], PT ;  /* 0x0000f2000b007a0c */ /* 0x000fe20003fa6270 */
[----:B------:R2:W-:Y:S01]  /*115a0*/  @!P2 ST.E.64 [R8.64], R154 ;  /* 0x0000009a0800a985 */ /* 0x0005e2000c101b06 */
[----:B------:R-:W-:Y:S02]  /*115b0*/  SHF.R.S32.HI R15, RZ, 0x1f, R15 ;  /* 0x0000001fff0f7819 */ /* 0x000fe4000001140f */
[----:B------:R-:W-:-:S02]  /*115c0*/  IADD3 R12, R248, 0x60, RZ ;  /* 0x00000060f80c7810 */ /* 0x000fc40007ffe0ff */
[----:B---3--:R-:W-:Y:S02]  /*115d0*/  @!P1 LEA R6, P3, R14, R0, 0x2 ;  /* 0x000000000e069211 */ /* 0x008fe400078610ff */
[----:B------:R-:W-:Y:S02]  /*115e0*/  IADD3 R10, R248, 0x78, RZ ;  /* 0x00000078f80a7810 */ /* 0x000fe40007ffe0ff */
[----:B------:R-:W-:Y:S02]  /*115f0*/  @!P1 LEA.HI.X R7, R14, R4, R15, 0x2, P3 ;  /* 0x000000040e079211 */ /* 0x000fe400018f140f */
[----:B------:R-:W-:Y:S02]  /*11600*/  SHF.R.S32.HI R12, RZ, 0x1f, R12 ;  /* 0x0000001fff0c7819 */ /* 0x000fe4000001140c */
[----:B------:R-:W-:Y:S01]  /*11610*/  IADD3 R15, R248, 0x68, RZ ;  /* 0x00000068f80f7810 */ /* 0x000fe20007ffe0ff */
[----:B------:R3:W-:Y:S01]  /*11620*/  @!P1 ST.E.64 [R6.64], R142 ;  /* 0x0000008e06009985 */ /* 0x0007e2000c101b06 */
[----:B------:R-:W-:-:S02]  /*11630*/  ISETP.GE.AND P3, PT, R10, c[0x0][0x3c8], PT ;  /* 0x0000f2000a007a0c */ /* 0x000fc40003f66270 */
[----:B------:R-:W-:Y:S02]  /*11640*/  SHF.R.S32.HI R15, RZ, 0x1f, R15 ;  /* 0x0000001fff0f7819 */ /* 0x000fe4000001140f */
[----:B------:R-:W-:Y:S02]  /*11650*/  IADD3 R14, R248, 0x88, RZ ;  /* 0x00000088f80e7810 */ /* 0x000fe40007ffe0ff */
[----:B-1----:R-:W-:-:S04]  /*11660*/  @!P0 LEA R2, P6, R5, R0, 0x2 ;  /* 0x0000000005028211 */ /* 0x002fc800078c10ff */
        /* <DEDUP_REMOVED lines=9> */
[----:B------:R-:W-:Y:S02]  /*11700*/  SHF.R.S32.HI R15, RZ, 0x1f, R15 ;  /* 0x0000001fff0f7819 */ /* 0x000fe4000001140f */
[C---:B---3--:R-:W-:Y:S02]  /*11710*/  @!P4 LEA R6, P0, R13.reuse, R0, 0x2 ;  /* 0x000000000d06c211 */ /* 0x048fe400078010ff */
[----:B------:R-:W-:Y:S02]  /*11720*/  SHF.R.S32.HI R11, RZ, 0x1f, R11 ;  /* 0x0000001fff0b7819 */ /* 0x000fe4000001140b */
[----:B------:R-:W-:Y:S02]  /*11730*/  @!P4 LEA.HI.X R7, R13, R4, R15, 0x2, P0 ;  /* 0x000000040d07c211 */ /* 0x000fe400000f140f */
[----:B------:R-:W-:Y:S02]  /*11740*/  IADD3 R5, R248, 0x90, RZ ;  /* 0x00000090f8057810 */ /* 0x000fe40007ffe0ff */
[----:B------:R-:W-:Y:S01]  /*11750*/  ISETP.GE.AND P1, PT, R14, c[0x0][0x3c8], PT ;  /* 0x0000f2000e007a0c */ /* 0x000fe20003f26270 */
[----:B------:R3:W-:Y:S01]  /*11760*/  @!P4 ST.E.64 [R6.64], R144 ;  /* 0x000000900600c985 */ /* 0x0007e2000c101b06 */
[----:B------:R-:W-:-:S02]  /*11770*/  IADD3 R15, R248, 0x80, RZ ;  /* 0x00000080f80f7810 */ /* 0x000fc40007ffe0ff */
[----:B------:R-:W-:Y:S02]  /*11780*/  ISETP.GE.AND P0, PT, R5, c[0x0][0x3c8], PT ;  /* 0x0000f20005007a0c */ /* 0x000fe40003f06270 */
[----:B------:R-:W-:Y:S02]  /*11790*/  SHF.R.S32.HI R15, RZ, 0x1f, R15 ;  /* 0x0000001fff0f7819 */ /* 0x000fe4000001140f */
[----:B------:R-:W-:Y:S02]  /*117a0*/  IADD3 R13, R248, 0xa0, RZ ;  /* 0x000000a0f80d7810 */ /* 0x000fe40007ffe0ff */
[C---:B-1----:R-:W-:Y:S02]  /*117b0*/  @!P3 LEA R2, P6, R10.reuse, R0, 0x2 ;  /* 0x000000000a02b211 */ /* 0x042fe400078c10ff */
[----:B------:R-:W-:Y:S02]  /*117c0*/  ISETP.GE.AND P4, PT, R13, c[0x0][0x3c8], PT ;  /* 0x0000f2000d007a0c */ /* 0x000fe40003f86270 */
[----:B------:R-:W-:-:S02]  /*117d0*/  @!P3 LEA.HI.X R3, R10, R4, R11, 0x2, P6 ;  /* 0x000000040a03b211 */ /* 0x000fc400030f140b */
[----:B--2---:R-:W-:Y:S02]  /*117e0*/  @!P2 LEA R8, P6, R12, R0, 0x2 ;  /* 0x000000000c08a211 */ /* 0x004fe400078c10ff */
        /* <DEDUP_REMOVED lines=17> */
[----:B-1----:R-:W-:Y:S02]  /*11900*/  @!P0 LEA R2, P6, R5, R0, 0x2 ;  /* 0x0000000005028211 */ /* 0x002fe400078c10ff */
[----:B------:R-:W-:Y:S02]  /*11910*/  ISETP.GE.AND P2, PT, R15, c[0x0][0x3c8], PT ;  /* 0x0000f2000f007a0c */ /* 0x000fe40003f46270 */
[----:B------:R-:W-:Y:S02]  /*11920*/  @!P0 LEA.HI.X R3, R5, R4, R12, 0x2, P6 ;  /* 0x0000000405038211 */ /* 0x000fe400030f140c */
[----:B--2---:R-:W-:-:S02]  /*11930*/  @!P5 LEA R8, P6, R11, R0, 0x2 ;  /* 0x000000000b08d211 */ /* 0x004fc400078c10ff */
[C---:B------:R-:W-:Y:S01]  /*11940*/  IADD3 R12, R248.reuse, 0xb8, RZ ;  /* 0x000000b8f80c7810 */ /* 0x040fe20007ffe0ff */
[----:B------:R1:W-:Y:S01]  /*11950*/  @!P0 ST.E.64 [R2.64], R54 ;  /* 0x0000003602008985 */ /* 0x0003e2000c101b06 */
[----:B------:R-:W-:Y:S02]  /*11960*/  @!P5 LEA.HI.X R9, R11, R4, R14, 0x2, P6 ;  /* 0x000000040b09d211 */ /* 0x000fe400030f140e */
[C---:B------:R-:W-:Y:S02]  /*11970*/  IADD3 R14, R248.reuse, 0xa0, RZ ;  /* 0x000000a0f80e7810 */ /* 0x040fe40007ffe0ff */
[----:B------:R-:W-:Y:S01]  /*11980*/  IADD3 R5, R248, 0xc0, RZ ;  /* 0x000000c0f8057810 */ /* 0x000fe20007ffe0ff */
[----:B------:R2:W-:Y:S01]  /*11990*/  @!P5 ST.E.64 [R8.64], R160 ;  /* 0x000000a00800d985 */ /* 0x0005e2000c101b06 */
[----:B------:R-:W-:Y:S02]  /*119a0*/  SHF.R.S32.HI R14, RZ, 0x1f, R14 ;  /* 0x0000001fff0e7819 */ /* 0x000fe4000001140e */
[----:B------:R-:W-:-:S02]  /*119b0*/  ISETP.GE.AND P1, PT, R12, c[0x0][0x3c8], PT ;  /* 0x0000f2000c007a0c */ /* 0x000fc40003f26270 */
[C---:B---3--:R-:W-:Y:S02]  /*119c0*/  @!P4 LEA R6, P0, R13.reuse, R0, 0x2 ;  /* 0x000000000d06c211 */ /* 0x048fe400078010ff */
[C---:B------:R-:W-:Y:S02]  /*119d0*/  IADD3 R11, R248.reuse, 0xa8, RZ ;  /* 0x000000a8f80b7810 */ /* 0x040fe40007ffe0ff */
[----:B------:R-:W-:Y:S02]  /*119e0*/  @!P4 LEA.HI.X R7, R13, R4, R14, 0x2, P0 ;  /* 0x000000040d07c211 */ /* 0x000fe400000f140e */
[----:B------:R-:W-:Y:S02]  /*119f0*/  ISETP.GE.AND P0, PT, R5, c[0x0][0x3c8], PT ;  /* 0x0000f20005007a0c */ /* 0x000fe40003f06270 */
[----:B------:R-:W-:Y:S01]  /*11a00*/  SHF.R.S32.HI R11, RZ, 0x1f, R11 ;  /* 0x0000001fff0b7819 */ /* 0x000fe2000001140b */
[----:B------:R3:W-:Y:S01]  /*11a10*/  @!P4 ST.E.64 [R6.64], R74 ;  /* 0x0000004a0600c985 */ /* 0x0007e2000c101b06 */
[----:B------:R-:W-:-:S02]  /*11a20*/  IADD3 R14, R248, 0xc8, RZ ;  /* 0x000000c8f80e7810 */ /* 0x000fc40007ffe0ff */
[----:B------:R-:W-:Y:S02]  /*11a30*/  IADD3 R13, R248, 0xb8, RZ ;  /* 0x000000b8f80d7810 */ /* 0x000fe40007ffe0ff */
[----:B------:R-:W-:Y:S02]  /*11a40*/  ISETP.GE.AND P4, PT, R14, c[0x0][0x3c8], PT ;  /* 0x0000f2000e007a0c */ /* 0x000fe40003f86270 */
[----:B------:R-:W-:Y:S02]  /*11a50*/  SHF.R.S32.HI R13, RZ, 0x1f, R13 ;  /* 0x0000001fff0d7819 */ /* 0x000fe4000001140d */
[----:B-1----:R-:W-:-:S04]  /*11a60*/  @!P3 LEA R2, P6, R10, R0, 0x2 ;  /* 0x000000000a02b211 */ /* 0x002fc800078c10ff */
[----:B------:R-:W-:Y:S02]  /*11a70*/  @!P3 LEA.HI.X R3, R10, R4, R11, 0x2, P6 ;  /* 0x000000040a03b211 */ /* 0x000fe400030f140b */
[C---:B------:R-:W-:Y:S02]  /*11a80*/  IADD3 R11, R248.reuse, 0xc0, RZ ;  /* 0x000000c0f80b7810 */ /* 0x040fe40007ffe0ff */
[C---:B--2---:R-:W-:Y:S01]  /*11a90*/  @!P2 LEA R8, P5, R15.reuse, R0, 0x2 ;  /* 0x000000000f08a211 */ /* 0x044fe200078a10ff */
[----:B------:R1:W-:Y:S01]  /*11aa0*/  @!P3 ST.E.64 [R2.64], R58 ;  /* 0x0000003a0200b985 */ /* 0x0003e2000c101b06 */
[----:B------:R-:W-:Y:S02]  /*11ab0*/  IADD3 R10, R248, 0xd0, RZ ;  /* 0x000000d0f80a7810 */ /* 0x000fe40007ffe0ff */
[----:B------:R-:W-:Y:S02]  /*11ac0*/  SHF.R.S32.HI R11, RZ, 0x1f, R11 ;  /* 0x0000001fff0b7819 */ /* 0x000fe4000001140b */
[----:B------:R-:W-:-:S02]  /*11ad0*/  @!P2 LEA.HI.X R9, R15, R4, R16, 0x2, P5 ;  /* 0x000000040f09a211 */ /* 0x000fc400028f1410 */
[----:B------:R-:W-:Y:S02]  /*11ae0*/  ISETP.GE.AND P5, PT, R10, c[0x0][0x3c8], PT ;  /* 0x0000f2000a007a0c */ /* 0x000fe40003fa6270 */
[----:B------:R-:W-:Y:S01]  /*11af0*/  IADD3 R16, R248, 0xc8, RZ ;  /* 0x000000c8f8107810 */ /* 0x000fe20007ffe0ff */
[----:B------:R-:W-:Y:S01]  /*11b00*/  @!P2 ST.E.64 [R8.64], R94 ;  /* 0x0000005e0800a985 */ /* 0x000fe2000c101b06 */
[C---:B---3--:R-:W-:Y:S02]  /*11b10*/  @!P1 LEA R6, P6, R12.reuse, R0, 0x2 ;  /* 0x000000000c069211 */ /* 0x048fe400078c10ff */
[----:B------:R-:W-:Y:S02]  /*11b20*/  SHF.R.S32.HI R16, RZ, 0x1f, R16 ;  /* 0x0000001fff107819 */ /* 0x000fe40000011410 */
[----:B------:R-:W-:Y:S02]  /*11b30*/  @!P1 LEA.HI.X R7, R12, R4, R13, 0x2, P6 ;  /* 0x000000040c079211 */ /* 0x000fe400030f140d */
[----:B------:R-:W-:-:S02]  /*11b40*/  IADD3 R12, R248, 0xd8, RZ ;  /* 0x000000d8f80c7810 */ /* 0x000fc40007ffe0ff */
[C---:B------:R-:W-:Y:S01]  /*11b50*/  IADD3 R15, R248.reuse, 0xe0, RZ ;  /* 0x000000e0f80f7810 */ /* 0x040fe20007ffe0ff */
[----:B------:R2:W-:Y:S01]  /*11b60*/  @!P1 ST.E.64 [R6.64], R78 ;  /* 0x0000004e06009985 */ /* 0x0005e2000c101b06 */
[----:B------:R-:W-:Y:S02]  /*11b70*/  IADD3 R13, R248, 0xe8, RZ ;  /* 0x000000e8f80d7810 */ /* 0x000fe40007ffe0ff */
[----:B------:R-:W-:Y:S02]  /*11b80*/  ISETP.GE.AND P2, PT, R15, c[0x0][0x3c8], PT ;  /* 0x0000f2000f007a0c */ /* 0x000fe40003f46270 */
[----:B------:R-:W-:Y:S02]  /*11b90*/  ISETP.GE.AND P1, PT, R13, c[0x0][0x3c8], PT ;  /* 0x0000f2000d007a0c */ /* 0x000fe40003f26270 */
[----:B-1----:R-:W-:-:S04]  /*11ba0*/  @!P0 LEA R2, P3, R5, R0, 0x2 ;  /* 0x0000000005028211 */ /* 0x002fc800078610ff */
[----:B------:R-:W-:Y:S02]  /*11bb0*/  @!P0 LEA.HI.X R3, R5, R4, R11, 0x2, P3 ;  /* 0x0000000405038211 */ /* 0x000fe400018f140b */
[----:B------:R-:W-:Y:S02]  /*11bc0*/  ISETP.GE.AND P3, PT, R12, c[0x0][0x3c8], PT ;  /* 0x0000f2000c007a0c */ /* 0x000fe40003f66270 */
[C---:B------:R-:W-:Y:S01]  /*11bd0*/  IADD3 R11, R248.reuse, 0xd0, RZ ;  /* 0x000000d0f80b7810 */ /* 0x040fe20007ffe0ff */
[----:B------:R1:W-:Y:S01]  /*11be0*/  @!P0 ST.E.64 [R2.64], R62 ;  /* 0x0000003e02008985 */ /* 0x0003e2000c101b06 */
[----:B------:R-:W-:Y:S02]  /*11bf0*/  IADD3 R5, R248, 0xf0, RZ ;  /* 0x000000f0f8057810 */ /* 0x000fe40007ffe0ff */
        /* <DEDUP_REMOVED lines=8> */
[----:B------:R-:W-:Y:S02]  /*11c80*/  SHF.R.S32.HI R16, RZ, 0x1f, R16 ;  /* 0x0000001fff107819 */ /* 0x000fe40000011410 */
[----:B-1----:R-:W-:-:S04]  /*11c90*/  @!P5 LEA R2, P6, R10, R0, 0x2 ;  /* 0x000000000a02d211 */ /* 0x002fc800078c10ff */
        /* <DEDUP_REMOVED lines=8> */
[----:B------:R-:W-:-:S02]  /*11d20*/  SHF.R.S32.HI R14, RZ, 0x1f, R14 ;  /* 0x0000001fff0e7819 */ /* 0x000fc4000001140e */
[----:B------:R-:W-:Y:S02]  /*11d30*/  SHF.R.S32.HI R12, RZ, 0x1f, R12 ;  /* 0x0000001fff0c7819 */ /* 0x000fe4000001140c */
[----:B--2---:R-:W-:Y:S02]  /*11d40*/  @!P1 LEA R6, P5, R13, R0, 0x2 ;  /* 0x000000000d069211 */ /* 0x004fe400078a10ff */
[-C--:B------:R-:W-:Y:S02]  /*11d50*/  @!P2 LEA.HI.X R9, R15, R4.reuse, R16, 0x2, P6 ;  /* 0x000000040f09a211 */ /* 0x080fe400030f1410 */
[----:B------:R-:W-:-:S03]  /*11d60*/  @!P1 LEA.HI.X R7, R13, R4, R14, 0x2, P5 ;  /* 0x000000040d079211 */ /* 0x000fc600028f140e */
[----:B------:R3:W-:Y:S04]  /*11d70*/  @!P2 ST.E.64 [R8.64], R98 ;  /* 0x000000620800a985 */ /* 0x0007e8000c101b06 */
[----:B------:R3:W-:Y:S01]  /*11d80*/  @!P1 ST.E.64 [R6.64], R90 ;  /* 0x0000005a06009985 */ /* 0x0007e2000c101b06 */
[----:B-1----:R-:W-:-:S04]  /*11d90*/  @!P0 LEA R2, P4, R5, R0, 0x2 ;  /* 0x0000000005028211 */ /* 0x002fc800078810ff */
[----:B------:R-:W-:Y:S02]  /*11da0*/  @!P0 LEA.HI.X R3, R5, R4, R12, 0x2, P4 ;  /* 0x0000000405038211 */ /* 0x000fe400020f140c */
[----:B------:R-:W-:-:S03]  /*11db0*/  IADD3 R5, R248, 0xf8, RZ ;  /* 0x000000f8f8057810 */ /* 0x000fc60007ffe0ff */
[----:B------:R3:W-:Y:S01]  /*11dc0*/  @!P0 ST.E.64 [R2.64], R66 ;  /* 0x0000004202008985 */ /* 0x0007e2000c101b06 */
[----:B------:R-:W-:-:S13]  /*11dd0*/  ISETP.GE.AND P0, PT, R5, c[0x0][0x3c8], PT ;  /* 0x0000f20005007a0c */ /* 0x000fda0003f06270 */
[----:B------:R-:W-:Y:S05]  /*11de0*/  @P0 BRA `(.L_x_2835) ;  /* 0x00000e5000000947 */ /* 0x000fea0003800000 */
[----:B------:R-:W-:Y:S02]  /*11df0*/  IADD3 R12, R248, 0xf8, RZ ;  /* 0x000000f8f80c7810 */ /* 0x000fe40007ffe0ff */
[----:B---3--:R-:W-:Y:S02]  /*11e00*/  LEA R2, P0, R5, R0, 0x2 ;  /* 0x0000000005027211 */ /* 0x008fe400078010ff */
[----:B------:R-:W-:-:S04]  /*11e10*/  SHF.R.S32.HI R12, RZ, 0x1f, R12 ;  /* 0x0000001fff0c7819 */ /* 0x000fc8000001140c */
[----:B------:R-:W-:-:S05]  /*11e20*/  LEA.HI.X R3, R5, R4, R12, 0x2, P0 ;  /* 0x0000000405037211 */ /* 0x000fca00000f140c */
[----:B------:R1:W-:Y:S01]  /*11e30*/  ST.E.64 [R2.64], R38 ;  /* 0x0000002602007985 */ /* 0x0003e2000c101b06 */
[----:B------:R-:W-:Y:S05]  /*11e40*/  BRA `(.L_x_2835) ;  /* 0x00000df000007947 */ /* 0x000fea0003800000 */
.L_x_2820:
[----:B------:R-:W2:Y:S01]  /*11e50*/  LDL.LU R0, [R1] ;  /* 0x0000000001007983 */ /* 0x000ea20000300800 */
[----:B------:R-:W-:Y:S01]  /*11e60*/  ISETP.NE.U32.AND P1, PT, RZ, c[0x0][0x508], PT ;  /* 0x00014200ff007a0c */ /* 0x000fe20003f25070 */
[----:B------:R-:W-:Y:S01]  /*11e70*/  IMAD.MOV.U32 R8, RZ, RZ, RZ ;  /* 0x000000ffff087224 */ /* 0x000fe200078e00ff */
[----:B------:R-:W-:Y:S01]  /*11e80*/  ISETP.NE.U32.AND P3, PT, RZ, c[0x0][0x500], PT ;  /* 0x00014000ff007a0c */ /* 0x000fe20003f65070 */
[----:B------:R-:W-:Y:S01]  /*11e90*/  IMAD.MOV.U32 R20, RZ, RZ, c[0x0][0x388] ;  /* 0x0000e200ff147624 */ /* 0x000fe200078e00ff */
[----:B------:R-:W-:Y:S02]  /*11ea0*/  ISETP.NE.AND.EX P1, PT, RZ, c[0x0][0x50c], PT, P1 ;  /* 0x00014300ff007a0c */ /* 0x000fe40003f25310 */
[----:B------:R-:W-:Y:S02]  /*11eb0*/  ISETP.NE.AND.EX P3, PT, RZ, c[0x0][0x504], PT, P3 ;  /* 0x00014100ff007a0c */ /* 0x000fe40003f65330 */
[----:B------:R-:W-:-:S09]  /*11ec0*/  IADD3 R2, P2, R252, c[0x0][0x500], RZ ;  /* 0x00014000fc027a10 */ /* 0x000fd20007f5e0ff */
[----:B------:R-:W-:Y:S02]  /*11ed0*/  @P1 IADD3 R4, P0, R252, c[0x0][0x508], RZ ;  /* 0x00014200fc041a10 */ /* 0x000fe40007f1e0ff */
[C---:B--2---:R-:W-:Y:S02]  /*11ee0*/  IADD3.X R3, R0.reuse, c[0x0][0x504], RZ, P2, !PT ;  /* 0x0001410000037a10 */ /* 0x044fe400017fe4ff */
[----:B---3--:R-:W-:-:S03]  /*11ef0*/  @P1 IADD3.X R5, R0, c[0x0][0x50c], RZ, P0, !PT ;  /* 0x0001430000051a10 */ /* 0x008fc600007fe4ff */
        /* <DEDUP_REMOVED lines=9> */
.L_x_2841:
[----:B------:R-:W3:Y:S01]  /*11f90*/  LDL.LU R0, [R1+0x28] ;  /* 0x0000280001007983 */ /* 0x000ee20000300800 */
[----:B------:R-:W-:Y:S01]  /*11fa0*/  BSSY B0, `(.L_x_2842) ;  /* 0x0000038000007945 */ /* 0x000fe20003800000 */
[----:B-1----:R-:W-:Y:S02]  /*11fb0*/  LOP3.LUT R14, R242, 0xffff, RZ, 0xc0, !PT ;  /* 0x0000fffff20e7812 */ /* 0x002fe400078ec0ff */
[----:B--2---:R-:W1:Y:S01]  /*11fc0*/  S2R R2, SR_TID.X ;  /* 0x0000000000027919 */ /* 0x004e620000002100 */
[----:B------:R-:W-:-:S02]  /*11fd0*/  SEL R15, R251, RZ, !P3 ;  /* 0x000000fffb0f7207 */ /* 0x000fc40005800000 */
[----:B-----5:R-:W-:Y:S02]  /*11fe0*/  SHF.R.S32.HI R18, RZ, 0x1f, R8 ;  /* 0x0000001fff127819 */ /* 0x020fe40000011408 */
[----:B-1----:R-:W-:Y:S02]  /*11ff0*/  ISETP.GT.AND P0, PT, R2, 0x7f, PT ;  /* 0x0000007f0200780c */ /* 0x002fe40003f04270 */
[----:B---3--:R-:W-:-:S11]  /*12000*/  SEL R21, R0, RZ, !P3 ;  /* 0x000000ff00157207 */ /* 0x008fd60005800000 */
        /* <DEDUP_REMOVED lines=49> */
.L_x_2843:
[----:B------:R-:W-:Y:S05]  /*12320*/  BSYNC B0 ;  /* 0x0000000000007941 */ /* 0x000fea0003800000 */
.L_x_2842:
        /* <DEDUP_REMOVED lines=34> */
.L_x_2913:
[----:B------:R-:W-:Y:S05]  /*12550*/  BRA.DIV ~URZ, `(.L_x_2845) ;  /* 0x00003e227f007947 */ /* 0x000fea000b800000 */
[----:B------:R3:W4:Y:S02]  /*12560*/  SHFL.IDX PT, R0, R14, RZ, 0x181f ;  /* 0x00181fff0e007589 */ /* 0x00072400000e0000 */
.L_x_2914:
        /* <DEDUP_REMOVED lines=25> */
.L_x_2847:
[----:B------:R-:W-:Y:S05]  /*12700*/  BSYNC B0 ;  /* 0x0000000000007941 */ /* 0x000fea0003800000 */
.L_x_2846:
[----:B------:R-:W-:Y:S05]  /*12710*/  BRA.DIV ~URZ, `(.L_x_2848) ;  /* 0x00003cd27f007947 */ /* 0x000fea000b800000 */
[----:B--2---:R2:W1:Y:S04]  /*12720*/  SHFL.IDX PT, R4, R5, 0x1, 0x181f ;  /* 0x00381f0005047f89 */ /* 0x00446800000e0000 */
[----:B----4-:R2:W4:Y:S02]  /*12730*/  SHFL.IDX PT, R0, R14, 0x1, 0x181f ;  /* 0x00381f000e007f89 */ /* 0x01052400000e0000 */
.L_x_2915:
        /* <DEDUP_REMOVED lines=24> */
.L_x_2850:
[----:B------:R-:W-:Y:S05]  /*128c0*/  BSYNC B0 ;  /* 0x0000000000007941 */ /* 0x000fea0003800000 */
.L_x_2849:
[----:B------:R-:W-:Y:S05]  /*128d0*/  BRA.DIV ~URZ, `(.L_x_2851) ;  /* 0x00003be27f007947 */ /* 0x000fea000b800000 */
[----:B-1----:R1:W2:Y:S02]  /*128e0*/  SHFL.IDX PT, R4, R5, 0x2, 0x181f ;  /* 0x00581f0005047f89 */ /* 0x0022a400000e0000 */
.L_x_2916:
[----:B------:R-:W-:Y:S05]  /*128f0*/  BRA.DIV ~URZ, `(.L_x_2852) ;  /* 0x00003c327f007947 */ /* 0x000fea000b800000 */
[----:B----4-:R4:W1:Y:S02]  /*12900*/  SHFL.IDX PT, R0, R14, 0x2, 0x181f ;  /* 0x00581f000e007f89 */ /* 0x01086400000e0000 */
.L_x_2917:
        /* <DEDUP_REMOVED lines=24> */
.L_x_2854:
[----:B------:R-:W-:Y:S05]  /*12a90*/  BSYNC B0 ;  /* 0x0000000000007941 */ /* 0x000fea0003800000 */
.L_x_2853:
[----:B------:R-:W-:Y:S05]  /*12aa0*/  BRA.DIV ~URZ, `(.L_x_2855) ;  /* 0x00003af27f007947 */ /* 0x000fea000b800000 */
[----:B--2---:R2:W3:Y:S04]  /*12ab0*/  SHFL.IDX PT, R4, R5, 0x3, 0x181f ;  /* 0x00781f0005047f89 */ /* 0x0044e800000e0000 */
[----:B-1----:R2:W1:Y:S02]  /*12ac0*/  SHFL.IDX PT, R0, R14, 0x3, 0x181f ;  /* 0x00781f000e007f89 */ /* 0x00246400000e0000 */
.L_x_2918:
        /* <DEDUP_REMOVED lines=23> */
.L_x_2835:
[----:B------:R-:W-:Y:S05]  /*12c40*/  BSYNC B1 ;  /* 0x0000000000017941 */ /* 0x000fea0003800000 */
.L_x_2819:
        /* <DEDUP_REMOVED lines=8> */
[----:B---3--:R-:W-:Y:S01]  /*12cd0*/  IMAD.MOV.U32 R7, RZ, RZ, RZ ;  /* 0x000000ffff077224 */ /* 0x008fe200078e00ff */
[----:B--2-4-:R-:W-:-:S04]  /*12ce0*/  LOP3.LUT R12, R0, 0x1f, RZ, 0xc0, !PT ;  /* 0x0000001f000c7812 */ /* 0x014fc800078ec0ff */
[----:B------:R-:W-:Y:S01]  /*12cf0*/  ISETP.NE.AND P5, PT, R12, 0x1f, PT ;  /* 0x0000001f0c00780c */ /* 0x000fe20003fa5270 */
[----:B------:R-:W-:Y:S10]  /*12d00*/  BRA.DIV ~URZ, `(.L_x_2857) ;  /* 0x000039627f007947 */ /* 0x000ff4000b800000 */
[----:B------:R2:W3:Y:S02]  /*12d10*/  SHFL.IDX PT, R9, R106, RZ, 0x1f ;  /* 0x00001fff6a097589 */ /* 0x0004e400000e0000 */
.L_x_2919:
[----:B------:R-:W-:Y:S05]  /*12d20*/  BRA.DIV ~URZ, `(.L_x_2858) ;  /* 0x000039b27f007947 */ /* 0x000fea000b800000 */
[----:B------:R4:W2:Y:S02]  /*12d30*/  SHFL.IDX PT, R8, R106, 0x1, 0x1f ;  /* 0x00201f006a087f89 */ /* 0x0008a400000e0000 */
.L_x_2920:
        /* <DEDUP_REMOVED lines=18> */
.L_x_2921:
        /* <DEDUP_REMOVED lines=16> */
.L_x_2922:
[----:B----4-:R-:W-:Y:S01]  /*12f60*/  IMAD R0, R0, c[0x0][0x538], RZ ;  /* 0x00014e0000007a24 */ /* 0x010fe200078e02ff */
[----:B------:R-:W-:Y:S04]  /*12f70*/  BSSY B1, `(.L_x_2861) ;  /* 0x00000c5000017945 */ /* 0x000fe80003800000 */
[----:B--2---:R-:W-:-:S04]  /*12f80*/  IADD3 R8, R0, R8, RZ ;  /* 0x0000000800087210 */ /* 0x004fc80007ffe0ff */
[----:B---3--:R-:W-:-:S13]  /*12f90*/  ISETP.GT.AND P6, PT, R8, R9, PT ;  /* 0x000000090800720c */ /* 0x008fda0003fc4270 */
[----:B------:R-:W-:Y:S05]  /*12fa0*/  @P6 BRA `(.L_x_2862) ;  /* 0x0000024000006947 */ /* 0x000fea0003800000 */
.L_x_2866:
        /* <DEDUP_REMOVED lines=16> */
.L_x_2923:
        /* <DEDUP_REMOVED lines=16> */
.L_x_2924:
[----:B--2---:R-:W-:-:S05]  /*131b0*/  IMAD R0, R0, c[0x0][0x538], RZ ;  /* 0x00014e0000007a24 */ /* 0x004fca00078e02ff */
[----:B------:R-:W-:-:S04]  /*131c0*/  IADD3 R8, R0, R8, RZ ;  /* 0x0000000800087210 */ /* 0x000fc80007ffe0ff */
[----:B------:R-:W-:-:S13]  /*131d0*/  ISETP.GT.AND P6, PT, R8, R9, PT ;  /* 0x000000090800720c */ /* 0x000fda0003fc4270 */
[----:B-1----:R-:W-:Y:S05]  /*131e0*/  @!P6 BRA `(.L_x_2866) ;  /* 0xfffffdc00000e947 */ /* 0x002fea000383ffff */
.L_x_2862:
[----:B------:R-:W-:-:S05]  /*131f0*/  IADD3 R8, -R0, R8, RZ ;  /* 0x0000000800087210 */ /* 0x000fca0007ffe1ff */
[----:B------:R-:W-:-:S05]  /*13200*/  IMAD R0, R4, c[0x0][0x538], R8 ;  /* 0x00014e0004007a24 */ /* 0x000fca00078e0208 */
[----:B------:R-:W-:Y:S01]  /*13210*/  ISETP.GT.AND P0, PT, R0, R9, PT ;  /* 0x000000090000720c */ /* 0x000fe20003f04270 */
[----:B------:R-:W-:-:S12]  /*13220*/  BRA.DIV ~URZ, `(.L_x_2867) ;  /* 0x000039127f007947 */ /* 0x000fd8000b800000 */
[----:B------:R-:W-:-:S04]  /*13230*/  VOTE.ANY R5, PT, !P0 ;  /* 0x0000000000057806 */ /* 0x000fc800040e0100 */
.L_x_2925:
[----:B------:R-:W2:Y:S02]  /*13240*/  POPC R0, R5 ;  /* 0x0000000500007309 */ /* 0x000ea40000000000 */
[----:B--2---:R-:W-:Y:S01]  /*13250*/  IADD3 R243, R0, R243, RZ ;  /* 0x000000f300f37210 */ /* 0x004fe20007ffe0ff */
[----:B------:R-:W-:Y:S05]  /*13260*/  BRA.DIV ~URZ, `(.L_x_2868) ;  /* 0x000039227f007947 */ /* 0x000fea000b800000 */
[----:B------:R2:W3:Y:S04]  /*13270*/  SHFL.IDX PT, R10, R6, R0, 0x1f ;  /* 0x00001f00060a7589 */ /* 0x0004e800000e0000 */
[----:B------:R2:W4:Y:S02]  /*13280*/  SHFL.IDX PT, R7, R7, R0, 0x1f ;  /* 0x00001f0007077589 */ /* 0x00052400000e0000 */
.L_x_2926:
[----:B------:R-:W-:Y:S01]  /*13290*/  ISETP.NE.AND P0, PT, R5, RZ, PT ;  /* 0x000000ff0500720c */ /* 0x000fe20003f05270 */
[----:B------:R-:W-:-:S12]  /*132a0*/  BSSY B0, `(.L_x_2869) ;  /* 0x0000005000007945 */ /* 0x000fd80003800000 */
[----:B------:R-:W-:Y:S05]  /*132b0*/  @!P0 BRA `(.L_x_2870) ;  /* 0x0000003000008947 */ /* 0x000fea0003800000 */
[----:B--2---:R-:W-:Y:S01]  /*132c0*/  IADD3 R0, R0, -0x1, RZ ;  /* 0xffffffff00007810 */ /* 0x004fe20007ffe0ff */
[----:B------:R-:W-:Y:S05]  /*132d0*/  BRA.DIV ~URZ, `(.L_x_2871) ;  /* 0x000039827f007947 */ /* 0x000fea000b800000 */
[----:B------:R2:W1:Y:S02]  /*132e0*/  SHFL.IDX PT, R11, R4, R0, 0x1f ;  /* 0x00001f00040b7589 */ /* 0x00046400000e0000 */
.L_x_2870:
[----:B------:R-:W-:Y:S05]  /*132f0*/  BSYNC B0 ;  /* 0x0000000000007941 */ /* 0x000fea0003800000 */
.L_x_2869:
        /* <DEDUP_REMOVED lines=66> */
.L_x_2873:
        /* <DEDUP_REMOVED lines=66> */
.L_x_2874:
[----:B------:R-:W-:Y:S05]  /*13b40*/  BSYNC B0 ;  /* 0x0000000000007941 */ /* 0x000fea0003800000 */
.L_x_2872:
[----:B------:R-:W-:-:S04]  /*13b50*/  LOP3.LUT R0, RZ, R0, RZ, 0x33, !PT ;  /* 0x00000000ff007212 */ /* 0x000fc800078e33ff */
[----:B------:R-:W-:Y:S01]  /*13b60*/  IADD3 R241, R0, R10, RZ ;  /* 0x0000000a00f17210 */ /* 0x000fe20007ffe0ff */
[----:B------:R-:W-:Y:S05]  /*13b70*/  BRA `(.L_x_2875) ;  /* 0x0000004000007947 */ /* 0x000fea0003800000 */
.L_x_2863:
[----:B------:R-:W-:Y:S01]  /*13b80*/  IMAD.MOV.U32 R240, RZ, RZ, R9 ;  /* 0x000000fffff07224 */ /* 0x000fe200078e0009 */
[----:B------:R-:W-:Y:S01]  /*13b90*/  MOV R242, RZ ;  /* 0x000000ff00f27202 */ /* 0x000fe20000000f00 */
[----:B------:R-:W-:Y:S01]  /*13ba0*/  IMAD.MOV.U32 R241, RZ, RZ, RZ ;  /* 0x000000fffff17224 */ /* 0x000fe200078e00ff */
[----:B------:R-:W-:Y:S02]  /*13bb0*/  MOV R243, c[0x0][0x53c] ;  /* 0x00014f0000f37a02 */ /* 0x000fe40000000f00 */
.L_x_2875:
[----:B------:R-:W-:Y:S05]  /*13bc0*/  BSYNC B1 ;  /* 0x0000000000017941 */ /* 0x000fea0003800000 */
.L_x_2861:
[----:B------:R-:W-:Y:S01]  /*13bd0*/  WARPSYNC 0xffffffff ;  /* 0xffffffff00007948 */ /* 0x000fe20003800000 */
[----:B------:R-:W-:Y:S01]  /*13be0*/  BAR.SYNC.DEFER_BLOCKING 0x4, 0x100 ;  /* 0x0104000000007b1d */ /* 0x000fe20000010000 */
[----:B------:R-:W-:-:S13]  /*13bf0*/  ISETP.NE.AND P0, PT, R12, RZ, PT ;  /* 0x000000ff0c00720c */ /* 0x000fda0003f05270 */
[----:B------:R2:W-:Y:S04]  /*13c00*/  @!P0 STS.128 [0x20100], R240 ;  /* 0x020100f0ff008388 */ /* 0x0005e80000000c00 */
[----:B------:R-:W-:Y:S06]  /*13c10*/  BAR.ARV 0x5, 0x100 ;  /* 0x0144000000007b1d */ /* 0x000fec0000002000 */
.L_x_2856:
[----:B-1----:R-:W-:-:S13]  /*13c20*/  ISETP.GE.AND P0, PT, R243, c[0x0][0x53c], PT ;  /* 0x00014f00f3007a0c */ /* 0x002fda0003f06270 */
[----:B--23--:R-:W-:Y:S01]  /*13c30*/  @P0 CALL.REL.NOINC `(.L_x_2876) ;  /* 0x0000001000000944 */ /* 0x00cfe20003c00000 */
[----:B------:R-:W-:Y:S05]  /*13c40*/  BRA `(.L_x_2877) ;  /* 0xfffedf5000007947 */ /* 0x000fea000383ffff */
.L_x_2876:
[----:B------:R-:W-:Y:S05]  /*13c50*/  EXIT ;  /* 0x000000000000794d */ /* 0x000fea0003800000 */
.L_x_2759:
[----:B------:R-:W-:Y:S01]  /*13c60*/  IMAD.MOV.U32 R0, RZ, RZ, R5 ;  /* 0x000000ffff007224 */ /* 0x000fe200078e0005 */
[----:B------:R-:W-:Y:S02]  /*13c70*/  MOV R3, 0x1 ;  /* 0x0000000100037802 */ /* 0x000fe40000000f00 */
[----:B------:R-:W-:Y:S02]  /*13c80*/  MOV R2, 0x13ca0 ;  /* 0x00013ca000027802 */ /* 0x000fe40000000f00 */
[----:B--2---:R-:W-:Y:S05]  /*13c90*/  CALL.REL.NOINC `($__internal_47_$__cuda_sm70_shflsync_up_p) ;  /* 0x000030f000007944 */ /* 0x004fea0003c00000 */
[----:B------:R-:W-:Y:S01]  /*13ca0*/  MOV R0, R4 ;  /* 0x0000000400007202 */ /* 0x000fe20000000f00 */
[----:B------:R-:W-:Y:S05]  /*13cb0*/  BRA `(.L_x_2878) ;  /* 0xfffec78000007947 */ /* 0x000fea000383ffff */
.L_x_2760:
[----:B------:R-:W-:Y:S01]  /*13cc0*/  IMAD.MOV.U32 R0, RZ, RZ, R5 ;  /* 0x000000ffff007224 */ /* 0x000fe200078e0005 */
[----:B------:R-:W-:Y:S02]  /*13cd0*/  MOV R3, 0x2 ;  /* 0x0000000200037802 */ /* 0x000fe40000000f00 */
[----:B------:R-:W-:Y:S02]  /*13ce0*/  MOV R2, 0x13d00 ;  /* 0x00013d0000027802 */ /* 0x000fe40000000f00 */
[----:B--2---:R-:W-:Y:S05]  /*13cf0*/  CALL.REL.NOINC `($__internal_47_$__cuda_sm70_shflsync_up_p) ;  /* 0x0000309000007944 */ /* 0x004fea0003c00000 */
[----:B------:R-:W-:Y:S01]  /*13d00*/  SEL R4, R4, RZ, P4 ;  /* 0x000000ff04047207 */ /* 0x000fe20002000000 */
[----:B------:R-:W-:Y:S01]  /*13d10*/  IMAD.MOV.U32 R3, RZ, RZ, 0x4 ;  /* 0x00000004ff037424 */ /* 0x000fe200078e00ff */
[----:B------:R-:W-:-:S03]  /*13d20*/  MOV R2, 0x13d50 ;  /* 0x00013d5000027802 */ /* 0x000fc60000000f00 */
[----:B------:R-:W-:Y:S02]  /*13d30*/  IMAD.IADD R0, R5, 0x1, R4 ;  /* 0x0000000105007824 */ /* 0x000fe400078e0204 */
[----:B------:R-:W-:Y:S05]  /*13d40*/  CALL.REL.NOINC `($__internal_47_$__cuda_sm70_shflsync_up_p) ;  /* 0x0000304000007944 */ /* 0x000fea0003c00000 */
        /* <DEDUP_REMOVED lines=12> */
[----:B------:R-:W-:Y:S02]  /*13e10*/  MOV R220, 0x1f ;  /* 0x0000001f00dc7802 */ /* 0x000fe40000000f00 */
[----:B------:R-:W-:Y:S01]  /*13e20*/  MOV R3, 0x13e60 ;  /* 0x00013e6000037802 */ /* 0x000fe20000000f00 */
[----:B------:R-:W-:-:S04]  /*13e30*/  IMAD.IADD R4, R0, 0x1, R4 ;  /* 0x0000000100047824 */ /* 0x000fc800078e0204 */
[----:B------:R-:W-:Y:S02]  /*13e40*/  IMAD.MOV.U32 R195, RZ, RZ, R4 ;  /* 0x000000ffffc37224 */ /* 0x000fe400078e0004 */
[----:B------:R-:W-:Y:S05]  /*13e50*/  CALL.REL.NOINC `($__internal_46_$__cuda_sm70_shflsync_idx_p) ;  /* 0x00002ed000007944 */ /* 0x000fea0003c00000 */
[----:B------:R-:W-:Y:S01]  /*13e60*/  MOV R0, R220 ;  /* 0x000000dc00007202 */ /* 0x000fe20000000f00 */
[----:B------:R-:W-:Y:S05]  /*13e70*/  BRA `(.L_x_2879) ;  /* 0xfffec6c000007947 */ /* 0x000fea000383ffff */
.L_x_2762:
[----:B------:R-:W-:Y:S02]  /*13e80*/  SEL R0, RZ, 0x1, P0 ;  /* 0x00000001ff007807 */ /* 0x000fe40000000000 */
[----:B------:R-:W-:Y:S02]  /*13e90*/  MOV R2, 0x13eb0 ;  /* 0x00013eb000027802 */ /* 0x000fe40000000f00 */
[----:B--2---:R-:W-:Y:S05]  /*13ea0*/  CALL.REL.NOINC `($__internal_48_$__cuda_sm70_votesync_ballot) ;  /* 0x00002f4000007944 */ /* 0x004fea0003c00000 */
[----:B------:R-:W-:Y:S01]  /*13eb0*/  MOV R6, R0 ;  /* 0x0000000000067202 */ /* 0x000fe20000000f00 */
[----:B------:R-:W-:Y:S05]  /*13ec0*/  BRA `(.L_x_2880) ;  /* 0xfffec70000007947 */ /* 0x000fea000383ffff */
.L_x_2763:
[----:B------:R-:W-:Y:S01]  /*13ed0*/  IMAD.MOV.U32 R195, RZ, RZ, R9 ;  /* 0x000000ffffc37224 */ /* 0x000fe200078e0009 */
[----:B------:R-:W-:Y:S01]  /*13ee0*/  MOV R2, R0 ;  /* 0x0000000000027202 */ /* 0x000fe20000000f00 */
[----:B------:R-:W-:Y:S01]  /*13ef0*/  IMAD.MOV.U32 R220, RZ, RZ, 0x1f ;  /* 0x0000001fffdc7424 */ /* 0x000fe200078e00ff */
[----:B------:R-:W-:Y:S02]  /*13f00*/  MOV R3, 0x13f20 ;  /* 0x00013f2000037802 */ /* 0x000fe40000000f00 */
[----:B------:R-:W-:Y:S05]  /*13f10*/  CALL.REL.NOINC `($__internal_46_$__cuda_sm70_shflsync_idx_p) ;  /* 0x00002e1000007944 */ /* 0x000fea0003c00000 */
[----:B------:R-:W-:Y:S01]  /*13f20*/  IMAD.MOV.U32 R12, RZ, RZ, R220 ;  /* 0x000000ffff0c7224 */ /* 0x000fe200078e00dc */
[----:B------:R-:W-:Y:S01]  /*13f30*/  MOV R195, R8 ;  /* 0x0000000800c37202 */ /* 0x000fe20000000f00 */
[----:B------:R-:W-:Y:S01]  /*13f40*/  IMAD.MOV.U32 R5, RZ, RZ, RZ ;  /* 0x000000ffff057224 */ /* 0x000fe200078e00ff */
[----:B------:R-:W-:Y:S01]  /*13f50*/  MOV R2, R0 ;  /* 0x0000000000027202 */ /* 0x000fe20000000f00 */
[----:B------:R-:W-:Y:S01]  /*13f60*/  IMAD.MOV.U32 R220, RZ, RZ, 0x1f ;  /* 0x0000001fffdc7424 */ /* 0x000fe200078e00ff */
[----:B------:R-:W-:-:S02]  /*13f70*/  MOV R3, 0x13f90 ;  /* 0x00013f9000037802 */ /* 0x000fc40000000f00 */
[----:B------:R-:W-:Y:S05]  /*13f80*/  CALL.REL.NOINC `($__internal_46_$__cuda_sm70_shflsync_idx_p) ;  /* 0x00002da000007944 */ /* 0x000fea0003c00000 */
[----:B------:R-:W-:Y:S01]  /*13f90*/  MOV R9, R220 ;  /* 0x000000dc00097202 */ /* 0x000fe20000000f00 */
[----:B------:R-:W-:Y:S05]  /*13fa0*/  BRA `(.L_x_2881) ;  /* 0xfffec68000007947 */ /* 0x000fea000383ffff */
.L_x_2766:
[----:B------:R-:W-:Y:S01]  /*13fb0*/  IMAD.MOV.U32 R195, RZ, RZ, R4 ;  /* 0x000000ffffc37224 */ /* 0x000fe200078e0004 */
[----:B------:R-:W-:Y:S01]  /*13fc0*/  MOV R2, R0 ;  /* 0x0000000000027202 */ /* 0x000fe20000000f00 */
[----:B------:R-:W-:Y:S01]  /*13fd0*/  IMAD.MOV.U32 R220, RZ, RZ, 0x1f ;  /* 0x0000001fffdc7424 */ /* 0x000fe200078e00ff */
[----:B------:R-:W-:-:S02]  /*13fe0*/  MOV R3, 0x14000 ;  /* 0x0001400000037802 */ /* 0x000fc40000000f00 */
[----:B--23--:R-:W-:Y:S05]  /*13ff0*/  CALL.REL.NOINC `($__internal_46_$__cuda_sm70_shflsync_idx_p) ;  /* 0x00002d3000007944 */ /* 0x00cfea0003c00000 */
[----:B------:R-:W-:Y:S01]  /*14000*/  MOV R5, R220 ;  /* 0x000000dc00057202 */ /* 0x000fe20000000f00 */
[----:B------:R-:W-:Y:S05]  /*14010*/  BRA `(.L_x_2765) ;  /* 0xfffec67000007947 */ /* 0x000fea000383ffff */
.L_x_2777:
[----:B------:R-:W-:Y:S01]  /*14020*/  IMAD.MOV.U32 R195, RZ, RZ, R5 ;  /* 0x000000ffffc37224 */ /* 0x000fe200078e0005 */
[----:B------:R-:W-:Y:S01]  /*14030*/  MOV R2, RZ ;  /* 0x000000ff00027202 */ /* 0x000fe20000000f00 */
[----:B------:R-:W-:Y:S01]  /*14040*/  IMAD.MOV.U32 R220, RZ, RZ, 0x181f ;  /* 0x0000181fffdc7424 */ /* 0x000fe200078e00ff */
[----:B------:R-:W-:-:S02]  /*14050*/  MOV R3, 0x14070 ;  /* 0x0001407000037802 */ /* 0x000fc40000000f00 */
[----:B-----5:R-:W-:Y:S05]  /*14060*/  CALL.REL.NOINC `($__internal_46_$__cuda_sm70_shflsync_idx_p) ;  /* 0x00002cc000007944 */ /* 0x020fea0003c00000 */
[----:B------:R-:W-:Y:S01]  /*14070*/  MOV R4, R220 ;  /* 0x000000dc00047202 */ /* 0x000fe20000000f00 */
[----:B------:R-:W-:Y:S05]  /*14080*/  BRA `(.L_x_2882) ;  /* 0xfffee90000007947 */ /* 0x000fea000383ffff */
.L_x_2778:
[----:B------:R-:W-:Y:S01]  /*14090*/  IMAD.MOV.U32 R195, RZ, RZ, R14 ;  /* 0x000000ffffc37224 */ /* 0x000fe200078e000e */
[----:B------:R-:W-:Y:S01]  /*140a0*/  MOV R2, RZ ;  /* 0x000000ff00027202 */ /* 0x000fe20000000f00 */
[----:B------:R-:W-:Y:S01]  /*140b0*/  IMAD.MOV.U32 R220, RZ, RZ, 0x181f ;  /* 0x0000181fffdc7424 */ /* 0x000fe200078e00ff */
[----:B------:R-:W-:-:S02]  /*140c0*/  MOV R3, 0x140e0 ;  /* 0x000140e000037802 */ /* 0x000fc40000000f00 */
[----:B-12--5:R-:W-:Y:S05]  /*140d0*/  CALL.REL.NOINC `($__internal_46_$__cuda_sm70_shflsync_idx_p) ;  /* 0x00002c5000007944 */ /* 0x026fea0003c00000 */
[----:B------:R-:W-:Y:S01]  /*140e0*/  MOV R0, R220 ;  /* 0x000000dc00007202 */ /* 0x000fe20000000f00 */
[----:B------:R-:W-:Y:S05]  /*140f0*/  BRA `(.L_x_2883) ;  /* 0xfffee8b000007947 */ /* 0x000fea000383ffff */
.L_x_2781:
[----:B------:R-:W-:Y:S01]  /*14100*/  IMAD.MOV.U32 R195, RZ, RZ, R5 ;  /* 0x000000ffffc37224 */ /* 0x000fe200078e0005 */
[----:B--2---:R-:W-:Y:S01]  /*14110*/  MOV R2, 0x1 ;  /* 0x0000000100027802 */ /* 0x004fe20000000f00 */
[----:B------:R-:W-:Y:S01]  /*14120*/  IMAD.MOV.U32 R220, RZ, RZ, 0x181f ;  /* 0x0000181fffdc7424 */ /* 0x000fe200078e00ff */
[----:B------:R-:W-:-:S02]  /*14130*/  MOV R3, 0x14150 ;  /* 0x0001415000037802 */ /* 0x000fc40000000f00 */
[----:B-1-345:R-:W-:Y:S05]  /*14140*/  CALL.REL.NOINC `($__internal_46_$__cuda_sm70_shflsync_idx_p) ;  /* 0x00002be000007944 */ /* 0x03afea0003c00000 */
[----:B------:R-:W-:Y:S01]  /*14150*/  IMAD.MOV.U32 R4, RZ, RZ, R220 ;  /* 0x000000ffff047224 */ /* 0x000fe200078e00dc */
[----:B------:R-:W-:Y:S01]  /*14160*/  MOV R2, 0x1 ;  /* 0x0000000100027802 */ /* 0x000fe20000000f00 */
[----:B------:R-:W-:Y:S01]  /*14170*/  IMAD.MOV.U32 R195, RZ, RZ, R14 ;  /* 0x000000ffffc37224 */ /* 0x000fe200078e000e */
[----:B------:R-:W-:-:S02]  /*14180*/  MOV R220, 0x181f ;  /* 0x0000181f00dc7802 */ /* 0x000fc40000000f00 */
[----:B------:R-:W-:Y:S02]  /*14190*/  MOV R3, 0x141b0 ;  /* 0x000141b000037802 */ /* 0x000fe40000000f00 */
[----:B------:R-:W-:Y:S05]  /*141a0*/  CALL.REL.NOINC `($__internal_46_$__cuda_sm70_shflsync_idx_p) ;  /* 0x00002b8000007944 */ /* 0x000fea0003c00000 */
[----:B------:R-:W-:Y:S01]  /*141b0*/  MOV R0, R220 ;  /* 0x000000dc00007202 */ /* 0x000fe20000000f00 */
[----:B------:R-:W-:Y:S05]  /*141c0*/  BRA `(.L_x_2884) ;  /* 0xfffee9a000007947 */ /* 0x000fea000383ffff */
.L_x_2784:
[----:B------:R-:W-:Y:S01]  /*141d0*/  IMAD.MOV.U32 R195, RZ, RZ, R5 ;  /* 0x000000ffffc37224 */ /* 0x000fe200078e0005 */
[----:B-1----:R-:W-:Y:S01]  /*141e0*/  MOV R2, 0x2 ;  /* 0x0000000200027802 */ /* 0x002fe20000000f00 */
[----:B------:R-:W-:Y:S01]  /*141f0*/  IMAD.MOV.U32 R220, RZ, RZ, 0x181f ;  /* 0x0000181fffdc7424 */ /* 0x000fe200078e00ff */
[----:B------:R-:W-:Y:S02]  /*14200*/  MOV R3, 0x14220 ;  /* 0x0001422000037802 */ /* 0x000fe40000000f00 */
[----:B--2345:R-:W-:Y:S05]  /*14210*/  CALL.REL.NOINC `($__internal_46_$__cuda_sm70_shflsync_idx_p) ;  /* 0x00002b1000007944 */ /* 0x03cfea0003c00000 */
[----:B------:R-:W-:Y:S01]  /*14220*/  MOV R4, R220 ;  /* 0x000000dc00047202 */ /* 0x000fe20000000f00 */
[----:B------:R-:W-:Y:S05]  /*14230*/  BRA `(.L_x_2885) ;  /* 0xfffeead000007947 */ /* 0x000fea000383ffff */
.L_x_2785:
[----:B------:R-:W-:Y:S01]  /*14240*/  IMAD.MOV.U32 R195, RZ, RZ, R14 ;  /* 0x000000ffffc37224 */ /* 0x000fe200078e000e */
[----:B------:R-:W-:Y:S01]  /*14250*/  MOV R2, 0x2 ;  /* 0x0000000200027802 */ /* 0x000fe20000000f00 */
[----:B------:R-:W-:Y:S01]  /*14260*/  IMAD.MOV.U32 R220, RZ, RZ, 0x181f ;  /* 0x0000181fffdc7424 */ /* 0x000fe200078e00ff */
[----:B------:R-:W-:Y:S02]  /*14270*/  MOV R3, 0x14290 ;  /* 0x0001429000037802 */ /* 0x000fe40000000f00 */
[----:B-12345:R-:W-:Y:S05]  /*14280*/  CALL.REL.NOINC `($__internal_46_$__cuda_sm70_shflsync_idx_p) ;  /* 0x00002aa000007944 */ /* 0x03efea0003c00000 */
[----:B------:R-:W-:Y:S01]  /*14290*/  MOV R0, R220 ;  /* 0x000000dc00007202 */ /* 0x000fe20000000f00 */
[----:B------:R-:W-:Y:S05]  /*142a0*/  BRA `(.L_x_2886) ;  /* 0xfffeea8000007947 */ /* 0x000fea000383ffff */
.L_x_2788:
[----:B------:R-:W-:Y:S01]  /*142b0*/  IMAD.MOV.U32 R195, RZ, RZ, R5 ;  /* 0x000000ffffc37224 */ /* 0x000fe200078e0005 */
[----:B-1----:R-:W-:Y:S01]  /*142c0*/  MOV R2, 0x3 ;  /* 0x0000000300027802 */ /* 0x002fe20000000f00 */
[----:B------:R-:W-:Y:S01]  /*142d0*/  IMAD.MOV.U32 R220, RZ, RZ, 0x181f ;  /* 0x0000181fffdc7424 */ /* 0x000fe200078e00ff */
[----:B------:R-:W-:-:S02]  /*142e0*/  MOV R3, 0x14300 ;  /* 0x0001430000037802 */ /* 0x000fc40000000f00 */
[----:B--2345:R-:W-:Y:S05]  /*142f0*/  CALL.REL.NOINC `($__internal_46_$__cuda_sm70_shflsync_idx_p) ;  /* 0x00002a3000007944 */ /* 0x03cfea0003c00000 */
        /* <DEDUP_REMOVED lines=8> */
.L_x_2791:
[----:B------:R-:W-:Y:S01]  /*14380*/  IMAD.MOV.U32 R195, RZ, RZ, R5 ;  /* 0x000000ffffc37224 */ /* 0x000fe200078e0005 */
[----:B------:R-:W-:Y:S01]  /*14390*/  MOV R2, RZ ;  /* 0x000000ff00027202 */ /* 0x000fe20000000f00 */
[----:B------:R-:W-:Y:S01]  /*143a0*/  IMAD.MOV.U32 R220, RZ, RZ, 0x181f ;  /* 0x0000181fffdc7424 */ /* 0x000fe200078e00ff */
[----:B------:R-:W-:Y:S02]  /*143b0*/  MOV R3, 0x143d0 ;  /* 0x000143d000037802 */ /* 0x000fe40000000f00 */
[----:B------:R-:W-:Y:S05]  /*143c0*/  CALL.REL.NOINC `($__internal_46_$__cuda_sm70_shflsync_idx_p) ;  /* 0x0000296000007944 */ /* 0x000fea0003c00000 */
[----:B------:R-:W-:Y:S01]  /*143d0*/  MOV R4, R220 ;  /* 0x000000dc00047202 */ /* 0x000fe20000000f00 */
[----:B------:R-:W-:Y:S05]  /*143e0*/  BRA `(.L_x_2888) ;  /* 0xffff055000007947 */ /* 0x000fea000383ffff */
.L_x_2792:
[----:B------:R-:W-:Y:S01]  /*143f0*/  IMAD.MOV.U32 R195, RZ, RZ, R15 ;  /* 0x000000ffffc37224 */ /* 0x000fe200078e000f */
[----:B------:R-:W-:Y:S01]  /*14400*/  MOV R2, RZ ;  /* 0x000000ff00027202 */ /* 0x000fe20000000f00 */
[----:B------:R-:W-:Y:S01]  /*14410*/  IMAD.MOV.U32 R220, RZ, RZ, 0x181f ;  /* 0x0000181fffdc7424 */ /* 0x000fe200078e00ff */
[----:B------:R-:W-:Y:S02]  /*14420*/  MOV R3, 0x14440 ;  /* 0x0001444000037802 */ /* 0x000fe40000000f00 */
[----:B-12---:R-:W-:Y:S05]  /*14430*/  CALL.REL.NOINC `($__internal_46_$__cuda_sm70_shflsync_idx_p) ;  /* 0x000028f000007944 */ /* 0x006fea0003c00000 */
[C---:B------:R-:W-:Y:S01]  /*14440*/  IADD3 R10, P0, R220.reuse, R98, RZ ;  /* 0x00000062dc0a7210 */ /* 0x040fe20007f1e0ff */
[----:B------:R-:W-:Y:S01]  /*14450*/  IMAD.MOV.U32 R195, RZ, RZ, R5 ;  /* 0x000000ffffc37224 */ /* 0x000fe200078e0005 */
[----:B------:R-:W-:-:S02]  /*14460*/  IADD3 R8, P5, R220, R99, RZ ;  /* 0x00000063dc087210 */ /* 0x000fc40007fbe0ff */
[----:B------:R-:W-:Y:S01]  /*14470*/  IADD3 R6, P2, R220, R100, RZ ;  /* 0x00000064dc067210 */ /* 0x000fe20007f5e0ff */
[----:B------:R-:W-:Y:S01]  /*14480*/  IMAD.X R11, R4, 0x1, R93, P0 ;  /* 0x00000001040b7824 */ /* 0x000fe200000e065d */
[----:B------:R-:W-:Y:S01]  /*14490*/  IADD3 R2, P0, R220, R101, RZ ;  /* 0x00000065dc027210 */ /* 0x000fe20007f1e0ff */
[----:B------:R-:W-:Y:S01]  /*144a0*/  IMAD.X R9, R4, 0x1, R94, P5 ;  /* 0x0000000104097824 */ /* 0x000fe200028e065e */
[----:B------:R-:W-:Y:S01]  /*144b0*/  ISETP.GE.AND P6, PT, R218, c[0x0][0x1d4], PT ;  /* 0x00007500da007a0c */ /* 0x000fe20003fc6270 */
[C---:B------:R-:W-:Y:S01]  /*144c0*/  IMAD.X R7, R4.reuse, 0x1, R95, P2 ;  /* 0x0000000104077824 */ /* 0x040fe200010e065f */
[----:B------:R-:W-:Y:S01]  /*144d0*/  ISETP.GE.AND P5, PT, R223, c[0x0][0x1d4], PT ;  /* 0x00007500df007a0c */ /* 0x000fe20003fa6270 */
[----:B------:R-:W-:Y:S01]  /*144e0*/  IMAD.X R3, R4, 0x1, R96, P0 ;  /* 0x0000000104037824 */ /* 0x000fe200000e0660 */
[----:B------:R-:W-:Y:S01]  /*144f0*/  ISETP.GE.AND P2, PT, R224, c[0x0][0x1d4], PT ;  /* 0x00007500e0007a0c */ /* 0x000fe20003f46270 */
[----:B------:R-:W-:Y:S01]  /*14500*/  IMAD.MOV.U32 R220, RZ, RZ, 0x181f ;  /* 0x0000181fffdc7424 */ /* 0x000fe200078e00ff */
[----:B------:R-:W-:-:S02]  /*14510*/  ISETP.GE.AND P0, PT, R225, c[0x0][0x1d4], PT ;  /* 0x00007500e1007a0c */ /* 0x000fc40003f06270 */
[----:B------:R-:W-:Y:S02]  /*14520*/  SEL R5, RZ, 0x10, P6 ;  /* 0x00000010ff057807 */ /* 0x000fe40003000000 */
[----:B------:R-:W-:Y:S02]  /*14530*/  SEL R14, RZ, 0x10, P5 ;  /* 0x00000010ff0e7807 */ /* 0x000fe40002800000 */
[----:B------:R-:W-:Y:S01]  /*14540*/  SEL R13, RZ, 0x10, P2 ;  /* 0x00000010ff0d7807 */ /* 0x000fe20001000000 */
[----:B------:R-:W-:Y:S01]  /*14550*/  @!PT LDS RZ, [RZ] ;  /* 0x00000000fffff984 */ /* 0x000fe20000000800 */
[----:B------:R-:W-:Y:S01]  /*14560*/  @!PT LDS RZ, [RZ] ;  /* 0x00000000fffff984 */ /* 0x000fe20000000800 */
[----:B------:R-:W-:Y:S01]  /*14570*/  @!PT LDS RZ, [RZ] ;  /* 0x00000000fffff984 */ /* 0x000fe20000000800 */
[----:B------:R1:W-:Y:S01]  /*14580*/  LDGSTS.E.BYPASS.LTC128B.128 [R215+0x8100], [R10.64], !P6 ;  /* 0x081000000ad77fae */ /* 0x0003e2000f101d46 */
[----:B------:R-:W-:-:S03]  /*14590*/  SEL R12, RZ, 0x10, P0 ;  /* 0x00000010ff0c7807 */ /* 0x000fc60000000000 */
[----:B------:R1:W-:Y:S04]  /*145a0*/  LDGSTS.E.BYPASS.LTC128B.128 [R215+0xa100], [R8.64], !P5 ;  /* 0x0a10000008d77fae */ /* 0x0003e8000e901d46 */
[----:B------:R1:W-:Y:S04]  /*145b0*/  LDGSTS.E.BYPASS.LTC128B.128 [R215+0xc100], [R6.64], !P2 ;  /* 0x0c10000006d77fae */ /* 0x0003e8000d101d46 */
[----:B------:R2:W-:Y:S02]  /*145c0*/  LDGSTS.E.BYPASS.LTC128B.128 [R215+0xe100], [R2.64], !P0 ;  /* 0x0e10000002d77fae */ /* 0x0005e4000c101d46 */
[----:B--2---:R-:W-:Y:S01]  /*145d0*/  IMAD.MOV.U32 R2, RZ, RZ, 0x1 ;  /* 0x00000001ff027424 */ /* 0x004fe200078e00ff */
[----:B------:R-:W-:-:S02]  /*145e0*/  MOV R3, 0x14600 ;  /* 0x0001460000037802 */ /* 0x000fc40000000f00 */
[----:B-1----:R-:W-:Y:S05]  /*145f0*/  CALL.REL.NOINC `($__internal_46_$__cuda_sm70_shflsync_idx_p) ;  /* 0x0000273000007944 */ /* 0x002fea0003c00000 */
        /* <DEDUP_REMOVED lines=8> */
.L_x_2793:
[----:B------:R-:W-:Y:S01]  /*14680*/  IMAD.MOV.U32 R195, RZ, RZ, R4 ;  /* 0x000000ffffc37224 */ /* 0x000fe200078e0004 */
[----:B------:R-:W-:Y:S01]  /*14690*/  MOV R2, RZ ;  /* 0x000000ff00027202 */ /* 0x000fe20000000f00 */
[----:B------:R-:W-:Y:S01]  /*146a0*/  IMAD.MOV.U32 R220, RZ, RZ, 0x1c1f ;  /* 0x00001c1fffdc7424 */ /* 0x000fe200078e00ff */
[----:B------:R-:W-:Y:S02]  /*146b0*/  MOV R3, 0x146d0 ;  /* 0x000146d000037802 */ /* 0x000fe40000000f00 */
[----:B------:R-:W-:Y:S05]  /*146c0*/  CALL.REL.NOINC `($__internal_46_$__cuda_sm70_shflsync_idx_p) ;  /* 0x0000266000007944 */ /* 0x000fea0003c00000 */
[----:B------:R-:W-:Y:S01]  /*146d0*/  MOV R0, R220 ;  /* 0x000000dc00007202 */ /* 0x000fe20000000f00 */
[----:B------:R-:W-:Y:S05]  /*146e0*/  BRA `(.L_x_2890) ;  /* 0xffff067000007947 */ /* 0x000fea000383ffff */
.L_x_2794:
[----:B------:R-:W-:Y:S01]  /*146f0*/  IMAD.MOV.U32 R195, RZ, RZ, R4 ;  /* 0x000000ffffc37224 */ /* 0x000fe200078e0004 */
[----:B------:R-:W-:Y:S01]  /*14700*/  MOV R2, 0x1 ;  /* 0x0000000100027802 */ /* 0x000fe20000000f00 */
[----:B------:R-:W-:Y:S01]  /*14710*/  IMAD.MOV.U32 R220, RZ, RZ, 0x1c1f ;  /* 0x00001c1fffdc7424 */ /* 0x000fe200078e00ff */
[----:B------:R-:W-:Y:S02]  /*14720*/  MOV R3, 0x14740 ;  /* 0x0001474000037802 */ /* 0x000fe40000000f00 */
[----:B-1----:R-:W-:Y:S05]  /*14730*/  CALL.REL.NOINC `($__internal_46_$__cuda_sm70_shflsync_idx_p) ;  /* 0x000025f000007944 */ /* 0x002fea0003c00000 */
[----:B------:R-:W-:Y:S01]  /*14740*/  IMAD.IADD R0, R5, 0x1, R220 ;  /* 0x0000000105007824 */ /* 0x000fe200078e02dc */
[----:B------:R-:W-:Y:S02]  /*14750*/  FMNMX.FTZ R133, R7, R8, !PT ;  /* 0x0000000807857209 */ /* 0x000fe40007810000 */
[----:B------:R-:W-:-:S02]  /*14760*/  MOV R2, 0x14b80 ;  /* 0x00014b8000027802 */ /* 0x000fc40000000f00 */
        /* <DEDUP_REMOVED lines=12> */
[----:B------:R-:W-:Y:S02]  /*14830*/  ISETP.GT.AND P2, PT, R0, 0x10, PT ;  /* 0x000000100000780c */ /* 0x000fe40003f44270 */
        /* <DEDUP_REMOVED lines=42> */
[----:B------:R-:W-:Y:S01]  /*14ae0*/  ISETP.GT.AND P0, PT, R0, 0x39, PT ;  /* 0x000000390000780c */ /* 0x000fe20003f04270 */
[----:B------:R-:W-:Y:S01]  /*14af0*/  IMAD.MOV.U32 R0, RZ, RZ, 0x2 ;  /* 0x00000002ff007424 */ /* 0x000fe200078e00ff */
[----:B------:R-:W-:Y:S02]  /*14b00*/  FSEL R85, R46, -INF , P2 ;  /* 0xff8000002e557808 */ /* 0x000fe40001000000 */
[----:B------:R-:W-:Y:S02]  /*14b10*/  FMNMX.FTZ R4, R86, R4, !PT ;  /* 0x0000000456047209 */ /* 0x000fe40007810000 */
[----:B------:R-:W-:Y:S02]  /*14b20*/  FMNMX.FTZ R133, R92, R133, !PT ;  /* 0x000000855c857209 */ /* 0x000fe40007810000 */
[----:B------:R-:W-:-:S02]  /*14b30*/  FSEL R84, R47, -INF , P0 ;  /* 0xff8000002f547808 */ /* 0x000fc40000000000 */
[----:B------:R-:W-:Y:S01]  /*14b40*/  FMNMX.FTZ R4, R85, R4, !PT ;  /* 0x0000000455047209 */ /* 0x000fe20007810000 */
[----:B------:R-:W-:-:S03]  /*14b50*/  IMAD.MOV.U32 R132, RZ, RZ, R133 ;  /* 0x000000ffff847224 */ /* 0x000fc600078e0085 */
[----:B------:R-:W-:Y:S02]  /*14b60*/  FMNMX.FTZ R4, R84, R4, !PT ;  /* 0x0000000454047209 */ /* 0x000fe40007810000 */
[----:B------:R-:W-:Y:S05]  /*14b70*/  CALL.REL.NOINC `($__internal_45_$__cuda_sm70_shflsync_bfly_p) ;  /* 0x0000215000007944 */ /* 0x000fea0003c00000 */
[----:B------:R-:W-:Y:S01]  /*14b80*/  FMNMX.FTZ R133, R133, R0, !PT ;  /* 0x0000000085857209 */ /* 0x000fe20007810000 */
[----:B------:R-:W-:Y:S01]  /*14b90*/  IMAD.MOV.U32 R0, RZ, RZ, 0x1 ;  /* 0x00000001ff007424 */ /* 0x000fe200078e00ff */
[----:B------:R-:W-:-:S03]  /*14ba0*/  MOV R2, 0x14bd0 ;  /* 0x00014bd000027802 */ /* 0x000fc60000000f00 */
[----:B------:R-:W-:Y:S02]  /*14bb0*/  IMAD.MOV.U32 R132, RZ, RZ, R133 ;  /* 0x000000ffff847224 */ /* 0x000fe400078e0085 */
[----:B------:R-:W-:Y:S05]  /*14bc0*/  CALL.REL.NOINC `($__internal_45_$__cuda_sm70_shflsync_bfly_p) ;  /* 0x0000210000007944 */ /* 0x000fea0003c00000 */
[----:B------:R-:W-:Y:S01]  /*14bd0*/  FMNMX.FTZ R133, R133, R0, !PT ;  /* 0x0000000085857209 */ /* 0x000fe20007810000 */
[----:B------:R-:W-:Y:S01]  /*14be0*/  IMAD.MOV.U32 R132, RZ, RZ, R4 ;  /* 0x000000ffff847224 */ /* 0x000fe200078e0004 */
[----:B------:R-:W-:Y:S01]  /*14bf0*/  MOV R2, 0x14c20 ;  /* 0x00014c2000027802 */ /* 0x000fe20000000f00 */
[----:B------:R-:W-:Y:S02]  /*14c00*/  IMAD.MOV.U32 R0, RZ, RZ, 0x2 ;  /* 0x00000002ff007424 */ /* 0x000fe400078e00ff */
[----:B------:R-:W-:Y:S05]  /*14c10*/  CALL.REL.NOINC `($__internal_45_$__cuda_sm70_shflsync_bfly_p) ;  /* 0x000020b000007944 */ /* 0x000fea0003c00000 */
[----:B------:R-:W-:Y:S01]  /*14c20*/  FMNMX.FTZ R4, R4, R0, !PT ;  /* 0x0000000004047209 */ /* 0x000fe20007810000 */
[----:B------:R-:W-:Y:S01]  /*14c30*/  IMAD.MOV.U32 R0, RZ, RZ, 0x1 ;  /* 0x00000001ff007424 */ /* 0x000fe200078e00ff */
[----:B------:R-:W-:-:S03]  /*14c40*/  MOV R2, 0x14c70 ;  /* 0x00014c7000027802 */ /* 0x000fc60000000f00 */
[----:B------:R-:W-:Y:S02]  /*14c50*/  IMAD.MOV.U32 R132, RZ, RZ, R4 ;  /* 0x000000ffff847224 */ /* 0x000fe400078e0004 */
[----:B------:R-:W-:Y:S05]  /*14c60*/  CALL.REL.NOINC `($__internal_45_$__cuda_sm70_shflsync_bfly_p) ;  /* 0x0000206000007944 */ /* 0x000fea0003c00000 */
[----:B------:R-:W-:Y:S01]  /*14c70*/  MOV R5, R0 ;  /* 0x0000000000057202 */ /* 0x000fe20000000f00 */
[----:B------:R-:W-:Y:S05]  /*14c80*/  BRA `(.L_x_2891) ;  /* 0xffff078000007947 */ /* 0x000fea000383ffff */
.L_x_2798:
[----:B------:R-:W-:Y:S01]  /*14c90*/  MOV R2, RZ ;  /* 0x000000ff00027202 */ /* 0x000fe20000000f00 */
[----:B------:R-:W-:Y:S01]  /*14ca0*/  IMAD.MOV.U32 R195, RZ, RZ, R5 ;  /* 0x000000ffffc37224 */ /* 0x000fe200078e0005 */
[----:B------:R-:W-:Y:S01]  /*14cb0*/  MOV R3, 0x14ce0 ;  /* 0x00014ce000037802 */ /* 0x000fe20000000f00 */
[----:B------:R-:W-:Y:S02]  /*14cc0*/  IMAD.MOV.U32 R220, RZ, RZ, 0x181f ;  /* 0x0000181fffdc7424 */ /* 0x000fe400078e00ff */
[----:B-1234-:R-:W-:Y:S05]  /*14cd0*/  CALL.REL.NOINC `($__internal_46_$__cuda_sm70_shflsync_idx_p) ;  /* 0x0000205000007944 */ /* 0x01efea0003c00000 */
[----:B------:R-:W-:Y:S01]  /*14ce0*/  MOV R4, R220 ;  /* 0x000000dc00047202 */ /* 0x000fe20000000f00 */
[----:B------:R-:W-:-:S05]  /*14cf0*/  BRA `(.L_x_2892) ;  /* 0xffff1e4000007947 */ /* 0x000fca000383ffff */
.L_x_2799:
[----:B------:R-:W-:Y:S01]  /*14d00*/  MOV R2, RZ ;  /* 0x000000ff00027202 */ /* 0x000fe20000000f00 */
[----:B------:R-:W-:Y:S01]  /*14d10*/  IMAD.MOV.U32 R195, RZ, RZ, R21 ;  /* 0x000000ffffc37224 */ /* 0x000fe200078e0015 */
[----:B------:R-:W-:Y:S01]  /*14d20*/  MOV R3, 0x14d50 ;  /* 0x00014d5000037802 */ /* 0x000fe20000000f00 */
[----:B------:R-:W-:Y:S02]  /*14d30*/  IMAD.MOV.U32 R220, RZ, RZ, 0x181f ;  /* 0x0000181fffdc7424 */ /* 0x000fe400078e00ff */
[----:B-1234-:R-:W-:Y:S05]  /*14d40*/  CALL.REL.NOINC `($__internal_46_$__cuda_sm70_shflsync_idx_p) ;  /* 0x00001fe000007944 */ /* 0x01efea0003c00000 */
[----:B------:R-:W-:Y:S01]  /*14d50*/  ISETP.GE.AND P6, PT, R218, c[0x0][0x1d4], PT ;  /* 0x00007500da007a0c */ /* 0x000fe20003fc6270 */
[----:B------:R-:W-:Y:S01]  /*14d60*/  IMAD.MOV.U32 R195, RZ, RZ, R5 ;  /* 0x000000ffffc37224 */ /* 0x000fe200078e0005 */
[----:B------:R-:W-:Y:S02]  /*14d70*/  IADD3 R2, P0, R220, R30, RZ ;  /* 0x0000001edc027210 */ /* 0x000fe40007f1e0ff */
[----:B------:R-:W-:Y:S02]  /*14d80*/  ISETP.GE.AND P5, PT, R223, c[0x0][0x1d4], PT ;  /* 0x00007500df007a0c */ /* 0x000fe40003fa6270 */
[----:B------:R-:W-:Y:S01]  /*14d90*/  ISETP.GE.AND P2, PT, R224, c[0x0][0x1d4], PT ;  /* 0x00007500e0007a0c */ /* 0x000fe20003f46270 */
[----:B------:R-:W-:Y:S01]  /*14da0*/  IMAD.X R3, R4, 0x1, R22, P0 ;  /* 0x0000000104037824 */ /* 0x000fe200000e0616 */
[----:B------:R-:W-:Y:S02]  /*14db0*/  IADD3 R6, P0, R220, R31, RZ ;  /* 0x0000001fdc067210 */ /* 0x000fe40007f1e0ff */
[----:B------:R-:W-:Y:S02]  /*14dc0*/  SEL R5, RZ, 0x10, P6 ;  /* 0x00000010ff057807 */ /* 0x000fe40003000000 */
[----:B------:R-:W-:Y:S01]  /*14dd0*/  SEL R20, RZ, 0x10, P5 ;  /* 0x00000010ff147807 */ /* 0x000fe20002800000 */
[----:B------:R-:W-:Y:S01]  /*14de0*/  @!PT LDS RZ, [RZ] ;  /* 0x00000000fffff984 */ /* 0x000fe20000000800 */
[----:B------:R-:W-:Y:S01]  /*14df0*/  @!PT LDS RZ, [RZ] ;  /* 0x00000000fffff984 */ /* 0x000fe20000000800 */
[----:B------:R-:W-:Y:S01]  /*14e00*/  @!PT LDS RZ, [RZ] ;  /* 0x00000000fffff984 */ /* 0x000fe20000000800 */
[----:B------:R1:W-:Y:S01]  /*14e10*/  LDGSTS.E.BYPASS.LTC128B.128 [R215+0x100], [R2.64], !P6 ;  /* 0x0010000002d77fae */ /* 0x0003e2000f101d46 */
[----:B------:R-:W-:Y:S01]  /*14e20*/  IMAD.X R7, R4, 0x1, R23, P0 ;  /* 0x0000000104077824 */ /* 0x000fe200000e0617 */
[----:B------:R-:W-:Y:S04]  /*14e30*/  SEL R15, RZ, 0x10, P2 ;  /* 0x00000010ff0f7807 */ /* 0x000fe80001000000 */
[----:B------:R2:W-:Y:S01]  /*14e40*/  LDGSTS.E.BYPASS.LTC128B.128 [R215+0x2100], [R6.64], !P5 ;  /* 0x0210000006d77fae */ /* 0x0005e2000e901d46 */
[----:B-1----:R-:W-:Y:S05]  /*14e50*/  IADD3 R2, P0, R220, R132, RZ ;  /* 0x00000084dc027210 */ /* 0x002fea0007f1e0ff */
[----:B------:R-:W-:Y:S05]  /*14e60*/  IMAD.X R3, R4, 0x1, R28, P0 ;  /* 0x0000000104037824 */ /* 0x000fea00000e061c */
[----:B------:R1:W-:Y:S02]  /*14e70*/  LDGSTS.E.BYPASS.LTC128B.128 [R215+0x4100], [R2.64], !P2 ;  /* 0x0410000002d77fae */ /* 0x0003e4000d101d46 */
[----:B-1----:R-:W-:Y:S01]  /*14e80*/  IADD3 R2, P0, R220, R133, RZ ;  /* 0x00000085dc027210 */ /* 0x002fe20007f1e0ff */
[----:B------:R-:W-:Y:S04]  /*14e90*/  IMAD.MOV.U32 R220, RZ, RZ, 0x181f ;  /* 0x0000181fffdc7424 */ /* 0x000fe800078e00ff */
[----:B------:R-:W-:Y:S01]  /*14ea0*/  IMAD.X R3, R4, 0x1, R29, P0 ;  /* 0x0000000104037824 */ /* 0x000fe200000e061d */
[----:B------:R-:W-:Y:S04]  /*14eb0*/  ISETP.GE.AND P0, PT, R225, c[0x0][0x1d4], PT ;  /* 0x00007500e1007a0c */ /* 0x000fe80003f06270 */
[----:B------:R-:W-:Y:S09]  /*14ec0*/  SEL R14, RZ, 0x10, P0 ;  /* 0x00000010ff0e7807 */ /* 0x000ff20000000000 */
[----:B------:R1:W-:Y:S02]  /*14ed0*/  LDGSTS.E.BYPASS.LTC128B.128 [R215+0x6100], [R2.64], !P0 ;  /* 0x0610000002d77fae */ /* 0x0003e4000c101d46 */
[----:B-1----:R-:W-:Y:S01]  /*14ee0*/  MOV R3, 0x14f10 ;  /* 0x00014f1000037802 */ /* 0x002fe20000000f00 */
[----:B------:R-:W-:Y:S02]  /*14ef0*/  IMAD.MOV.U32 R2, RZ, RZ, 0x1 ;  /* 0x00000001ff027424 */ /* 0x000fe400078e00ff */
[----:B--2---:R-:W-:Y:S05]  /*14f00*/  CALL.REL.NOINC `($__internal_46_$__cuda_sm70_shflsync_idx_p) ;  /* 0x00001e2000007944 */ /* 0x004fea0003c00000 */
[----:B------:R-:W-:Y:S01]  /*14f10*/  MOV R2, 0x1 ;  /* 0x0000000100027802 */ /* 0x000fe20000000f00 */
[----:B------:R-:W-:Y:S01]  /*14f20*/  IMAD.MOV.U32 R4, RZ, RZ, R220 ;  /* 0x000000ffff047224 */ /* 0x000fe200078e00dc */
[----:B------:R-:W-:Y:S01]  /*14f30*/  MOV R220, 0x181f ;  /* 0x0000181f00dc7802 */ /* 0x000fe20000000f00 */
[----:B------:R-:W-:Y:S01]  /*14f40*/  IMAD.MOV.U32 R195, RZ, RZ, R21 ;  /* 0x000000ffffc37224 */ /* 0x000fe200078e0015 */
[----:B------:R-:W-:Y:S02]  /*14f50*/  MOV R3, 0x14f70 ;  /* 0x00014f7000037802 */ /* 0x000fe40000000f00 */
[----:B------:R-:W-:Y:S05]  /*14f60*/  CALL.REL.NOINC `($__internal_46_$__cuda_sm70_shflsync_idx_p) ;  /* 0x00001dc000007944 */ /* 0x000fea0003c00000 */
[----:B------:R-:W-:Y:S01]  /*14f70*/  MOV R0, R220 ;  /* 0x000000dc00007202 */ /* 0x000fe20000000f00 */
[----:B------:R-:W-:-:S05]  /*14f80*/  BRA `(.L_x_2893) ;  /* 0xffff1d5000007947 */ /* 0x000fca000383ffff */
.L_x_2802:
[----:B------:R-:W-:Y:S01]  /*14f90*/  MOV R2, RZ ;  /* 0x000000ff00027202 */ /* 0x000fe20000000f00 */
[----:B------:R-:W-:Y:S01]  /*14fa0*/  IMAD.MOV.U32 R195, RZ, RZ, R133 ;  /* 0x000000ffffc37224 */ /* 0x000fe200078e0085 */
[----:B------:R-:W-:Y:S01]  /*14fb0*/  MOV R3, 0x14fe0 ;  /* 0x00014fe000037802 */ /* 0x000fe20000000f00 */
[----:B------:R-:W-:Y:S02]  /*14fc0*/  IMAD.MOV.U32 R220, RZ, RZ, 0x181f ;  /* 0x0000181fffdc7424 */ /* 0x000fe400078e00ff */
[----:B------:R-:W-:Y:S05]  /*14fd0*/  CALL.REL.NOINC `($__internal_46_$__cuda_sm70_shflsync_idx_p) ;  /* 0x00001d5000007944 */ /* 0x000fea0003c00000 */
[----:B------:R-:W-:Y:S01]  /*14fe0*/  MOV R132, R220 ;  /* 0x000000dc00847202 */ /* 0x000fe20000000f00 */
[----:B------:R-:W-:-:S05]  /*14ff0*/  BRA `(.L_x_2894) ;  /* 0xffff2e0000007947 */ /* 0x000fca000383ffff */
.L_x_2803:
[----:B------:R-:W-:Y:S01]  /*15000*/  MOV R2, RZ ;  /* 0x000000ff00027202 */ /* 0x000fe20000000f00 */
[----:B------:R-:W-:Y:S01]  /*15010*/  IMAD.MOV.U32 R195, RZ, RZ, R170 ;  /* 0x000000ffffc37224 */ /* 0x000fe200078e00aa */
[----:B------:R-:W-:Y:S01]  /*15020*/  MOV R3, 0x15050 ;  /* 0x0001505000037802 */ /* 0x000fe20000000f00 */
[----:B------:R-:W-:Y:S02]  /*15030*/  IMAD.MOV.U32 R220, RZ, RZ, 0x181f ;  /* 0x0000181fffdc7424 */ /* 0x000fe400078e00ff */
[----:B-12---:R-:W-:Y:S05]  /*15040*/  CALL.REL.NOINC `($__internal_46_$__cuda_sm70_shflsync_idx_p) ;  /* 0x00001ce000007944 */ /* 0x006fea0003c00000 */
        /* <DEDUP_REMOVED lines=13> */
[----:B------:R-:W-:Y:S05]  /*15120*/  IMAD.X R169, R132, 0x1, R174, P0 ;  /* 0x0000000184a97824 */ /* 0x000fea00000e06ae */
[----:B------:R2:W-:Y:S01]  /*15130*/  LDGSTS.E.BYPASS.LTC128B.128 [R215+0xa100], [R168.64], !P5 ;  /* 0x0a100000a8d77fae */ /* 0x0005e2000e901d46 */
[----:B-1----:R-:W-:Y:S05]  /*15140*/  IADD3 R2, P0, R220, R179, RZ ;  /* 0x000000b3dc027210 */ /* 0x002fea0007f1e0ff */
[----:B------:R-:W-:Y:S01]  /*15150*/  IMAD.X R3, R132, 0x1, R175, P0 ;  /* 0x0000000184037824 */ /* 0x000fe200000e06af */
[----:B--2---:R-:W-:Y:S04]  /*15160*/  SEL R168, RZ, 0x10, P5 ;  /* 0x00000010ffa87807 */ /* 0x004fe80002800000 */
        /* <DEDUP_REMOVED lines=9> */
[----:B------:R-:W-:Y:S05]  /*15200*/  CALL.REL.NOINC `($__internal_46_$__cuda_sm70_shflsync_idx_p) ;  /* 0x00001b2000007944 */ /* 0x000fea0003c00000 */
        /* <DEDUP_REMOVED lines=8> */
.L_x_2804:
[----:B-1----:R-:W-:Y:S01]  /*15290*/  MOV R2, RZ ;  /* 0x000000ff00027202 */ /* 0x002fe20000000f00 */
[----:B------:R-:W-:Y:S01]  /*152a0*/  IMAD.MOV.U32 R195, RZ, RZ, R132 ;  /* 0x000000ffffc37224 */ /* 0x000fe200078e0084 */
[----:B------:R-:W-:Y:S01]  /*152b0*/  MOV R3, 0x152e0 ;  /* 0x000152e000037802 */ /* 0x000fe20000000f00 */
[----:B------:R-:W-:Y:S02]  /*152c0*/  IMAD.MOV.U32 R220, RZ, RZ, 0x1c1f ;  /* 0x00001c1fffdc7424 */ /* 0x000fe400078e00ff */
[----:B------:R-:W-:Y:S05]  /*152d0*/  CALL.REL.NOINC `($__internal_46_$__cuda_sm70_shflsync_idx_p) ;  /* 0x00001a5000007944 */ /* 0x000fea0003c00000 */
[----:B------:R-:W-:Y:S01]  /*152e0*/  MOV R0, R220 ;  /* 0x000000dc00007202 */ /* 0x000fe20000000f00 */
[----:B------:R-:W-:-:S05]  /*152f0*/  BRA `(.L_x_2896) ;  /* 0xffff2f1000007947 */ /* 0x000fca000383ffff */
.L_x_2805:
[----:B------:R-:W-:Y:S01]  /*15300*/  MOV R2, 0x1 ;  /* 0x0000000100027802 */ /* 0x000fe20000000f00 */
[----:B------:R-:W-:Y:S01]  /*15310*/  IMAD.MOV.U32 R195, RZ, RZ, R132 ;  /* 0x000000ffffc37224 */ /* 0x000fe200078e0084 */
[----:B------:R-:W-:Y:S01]  /*15320*/  MOV R3, 0x15350 ;  /* 0x0001535000037802 */ /* 0x000fe20000000f00 */
[----:B------:R-:W-:Y:S02]  /*15330*/  IMAD.MOV.U32 R220, RZ, RZ, 0x1c1f ;  /* 0x00001c1fffdc7424 */ /* 0x000fe400078e00ff */
[----:B--2---:R-:W-:Y:S05]  /*15340*/  CALL.REL.NOINC `($__internal_46_$__cuda_sm70_shflsync_idx_p) ;  /* 0x000019e000007944 */ /* 0x004fea0003c00000 */
[----:B------:R-:W-:Y:S01]  /*15350*/  FMNMX.FTZ R0, R175, R134, !PT ;  /* 0x00000086af007209 */ /* 0x000fe20007810000 */
[----:B------:R-:W-:Y:S03]  /*15360*/  IMAD.IADD R133, R133, 0x1, R220 ;  /* 0x0000000185857824 */ /* 0x000fe600078e02dc */
[----:B------:R-:W-:Y:S02]  /*15370*/  FMNMX.FTZ R0, R179, R0, !PT ;  /* 0x00000000b3007209 */ /* 0x000fe40007810000 */
[C---:B------:R-:W-:Y:S02]  /*15380*/  ISETP.GT.AND P6, PT, R133.reuse, RZ, PT ;  /* 0x000000ff8500720c */ /* 0x040fe40003fc4270 */
[C---:B------:R-:W-:Y:S02]  /*15390*/  ISETP.GT.AND P5, PT, R133.reuse, 0x1, PT ;  /* 0x000000018500780c */ /* 0x040fe40003fa4270 */
[----:B------:R-:W-:Y:S02]  /*153a0*/  FSEL R16, R6, -INF , P6 ;  /* 0xff80000006107808 */ /* 0x000fe40003000000 */
[----:B------:R-:W-:Y:S02]  /*153b0*/  ISETP.GT.AND P2, PT, R133, 0x8, PT ;  /* 0x000000088500780c */ /* 0x000fe40003f44270 */
[----:B------:R-:W-:Y:S02]  /*153c0*/  FSEL R24, R7, -INF , P5 ;  /* 0xff80000007187808 */ /* 0x000fe40002800000 */
[----:B------:R-:W-:Y:S02]  /*153d0*/  FMNMX.FTZ R2, R16, R135, !PT ;  /* 0x0000008710027209 */ /* 0x000fe40007810000 */
[----:B------:R-:W-:Y:S02]  /*153e0*/  ISETP.GT.AND P0, PT, R133, 0x9, PT ;  /* 0x000000098500780c */ /* 0x000fe40003f04270 */
[----:B------:R-:W-:Y:S02]  /*153f0*/  FSEL R21, R10, -INF , P2 ;  /* 0xff8000000a157808 */ /* 0x000fe40001000000 */
[----:B------:R-:W-:Y:S02]  /*15400*/  FMNMX.FTZ R2, R24, R2, !PT ;  /* 0x0000000218027209 */ /* 0x000fe40007810000 */
[----:B------:R-:W-:Y:S02]  /*15410*/  FSEL R20, R11, -INF , P0 ;  /* 0xff8000000b147808 */ /* 0x000fe40000000000 */
[----:B------:R-:W-:Y:S02]  /*15420*/  ISETP.GT.AND P6, PT, R133, 0x10, PT ;  /* 0x000000108500780c */ /* 0x000fe40003fc4270 */
[----:B------:R-:W-:Y:S02]  /*15430*/  FMNMX.FTZ R0, R178, R0, !PT ;  /* 0x00000000b2007209 */ /* 0x000fe40007810000 */
[----:B------:R-:W-:Y:S02]  /*15440*/  FMNMX.FTZ R2, R21, R2, !PT ;  /* 0x0000000215027209 */ /* 0x000fe40007810000 */
[----:B------:R-:W-:Y:S02]  /*15450*/  ISETP.GT.AND P5, PT, R133, 0x11, PT ;  /* 0x000000118500780c */ /* 0x000fe40003fa4270 */
[----:B------:R-:W-:Y:S02]  /*15460*/  FSEL R17, R14, -INF , P6 ;  /* 0xff8000000e117808 */ /* 0x000fe40003000000 */
        /* <DEDUP_REMOVED lines=31> */
[----:B------:R-:W-:Y:S02]  /*15660*/  FMNMX.FTZ R0, R168, R0, !PT ;  /* 0x00000000a8007209 */ /* 0x000fe40007810000 */
[----:B------:R-:W-:Y:S02]  /*15670*/  FSEL R8, R30, -INF , P6 ;  /* 0xff8000001e087808 */ /* 0x000fe40003000000 */
[----:B------:R-:W-:Y:S02]  /*15680*/  FMNMX.FTZ R18, R9, R2, !PT ;  /* 0x0000000209127209 */ /* 0x000fe40007810000 */
[----:B------:R-:W-:Y:S02]  /*15690*/  ISETP.GT.AND P2, PT, R133, 0x38, PT ;  /* 0x000000388500780c */ /* 0x000fe40003f44270 */
[----:B------:R-:W-:Y:S01]  /*156a0*/  FMNMX.FTZ R132, R28, R0, !PT ;  /* 0x000000001c847209 */ /* 0x000fe20007810000 */
[----:B------:R-:W-:Y:S01]  /*156b0*/  IMAD.MOV.U32 R0, RZ, RZ, 0x2 ;  /* 0x00000002ff007424 */ /* 0x000fe200078e00ff */
[----:B------:R-:W-:Y:S02]  /*156c0*/  FSEL R7, R31, -INF , P5 ;  /* 0xff8000001f077808 */ /* 0x000fe40002800000 */
[----:B------:R-:W-:Y:S02]  /*156d0*/  FMNMX.FTZ R18, R8, R18, !PT ;  /* 0x0000001208127209 */ /* 0x000fe40007810000 */
[----:B------:R-:W-:Y:S02]  /*156e0*/  ISETP.GT.AND P0, PT, R133, 0x39, PT ;  /* 0x000000398500780c */ /* 0x000fe40003f04270 */
        /* <DEDUP_REMOVED lines=9> */
[----:B------:R-:W-:Y:S05]  /*15780*/  CALL.REL.NOINC `($__internal_45_$__cuda_sm70_shflsync_bfly_p) ;  /* 0x0000154000007944 */ /* 0x000fea0003c00000 */
[----:B------:R-:W-:Y:S01]  /*15790*/  FMNMX.FTZ R132, R132, R0, !PT ;  /* 0x0000000084847209 */ /* 0x000fe20007810000 */
[----:B------:R-:W-:Y:S01]  /*157a0*/  IMAD.MOV.U32 R0, RZ, RZ, 0x1 ;  /* 0x00000001ff007424 */ /* 0x000fe200078e00ff */
[----:B------:R-:W-:Y:S02]  /*157b0*/  MOV R2, 0x157d0 ;  /* 0x000157d000027802 */ /* 0x000fe40000000f00 */
        /* <DEDUP_REMOVED lines=8> */
[----:B------:R-:W-:Y:S02]  /*15840*/  MOV R2, 0x15860 ;  /* 0x0001586000027802 */ /* 0x000fe40000000f00 */
[----:B------:R-:W-:Y:S05]  /*15850*/  CALL.REL.NOINC `($__internal_45_$__cuda_sm70_shflsync_bfly_p) ;  /* 0x0000147000007944 */ /* 0x000fea0003c00000 */
[----:B------:R-:W-:-:S05]  /*15860*/  BRA `(.L_x_2897) ;  /* 0xffff305000007947 */ /* 0x000fca000383ffff */
.L_x_2808:
[----:B------:R-:W-:Y:S01]  /*15870*/  MOV R2, RZ ;  /* 0x000000ff00027202 */ /* 0x000fe20000000f00 */
[----:B------:R-:W-:Y:S01]  /*15880*/  IMAD.MOV.U32 R195, RZ, RZ, R4 ;  /* 0x000000ffffc37224 */ /* 0x000fe200078e0004 */
[----:B------:R-:W-:Y:S01]  /*15890*/  MOV R3, 0x158c0 ;  /* 0x000158c000037802 */ /* 0x000fe20000000f00 */
[----:B------:R-:W-:Y:S02]  /*158a0*/  IMAD.MOV.U32 R220, RZ, RZ, 0x181f ;  /* 0x0000181fffdc7424 */ /* 0x000fe400078e00ff */
[----:B-1234-:R-:W-:Y:S05]  /*158b0*/  CALL.REL.NOINC `($__internal_46_$__cuda_sm70_shflsync_idx_p) ;  /* 0x0000147000007944 */ /* 0x01efea0003c00000 */
[----:B------:R-:W-:Y:S01]  /*158c0*/  MOV R2, R220 ;  /* 0x000000dc00027202 */ /* 0x000fe20000000f00 */
[----:B------:R-:W-:-:S05]  /*158d0*/  BRA `(.L_x_2898) ;  /* 0xffff4fc000007947 */ /* 0x000fca000383ffff */
.L_x_2811:
[----:B------:R-:W-:Y:S01]  /*158e0*/  MOV R2, RZ ;  /* 0x000000ff00027202 */ /* 0x000fe20000000f00 */
[----:B------:R-:W-:Y:S01]  /*158f0*/  IMAD.MOV.U32 R195, RZ, RZ, R133 ;  /* 0x000000ffffc37224 */ /* 0x000fe200078e0085 */
[----:B------:R-:W-:Y:S01]  /*15900*/  MOV R3, 0x15930 ;  /* 0x0001593000037802 */ /* 0x000fe20000000f00 */
[----:B------:R-:W-:Y:S02]  /*15910*/  IMAD.MOV.U32 R220, RZ, RZ, 0x181f ;  /* 0x0000181fffdc7424 */ /* 0x000fe400078e00ff */
[----:B------:R-:W-:Y:S05]  /*15920*/  CALL.REL.NOINC `($__internal_46_$__cuda_sm70_shflsync_idx_p) ;  /* 0x0000140000007944 */ /* 0x000fea0003c00000 */
[----:B------:R-:W-:Y:S01]  /*15930*/  MOV R132, R220 ;  /* 0x000000dc00847202 */ /* 0x000fe20000000f00 */
[----:B------:R-:W-:-:S05]  /*15940*/  BRA `(.L_x_2899) ;  /* 0xffff619000007947 */ /* 0x000fca000383ffff */
.L_x_2812:
[----:B------:R-:W-:Y:S01]  /*15950*/  MOV R2, RZ ;  /* 0x000000ff00027202 */ /* 0x000fe20000000f00 */
[----:B------:R-:W-:Y:S01]  /*15960*/  IMAD.MOV.U32 R195, RZ, RZ, R170 ;  /* 0x000000ffffc37224 */ /* 0x000fe200078e00aa */
[----:B------:R-:W-:Y:S01]  /*15970*/  MOV R3, 0x159a0 ;  /* 0x000159a000037802 */ /* 0x000fe20000000f00 */
[----:B------:R-:W-:Y:S02]  /*15980*/  IMAD.MOV.U32 R220, RZ, RZ, 0x181f ;  /* 0x0000181fffdc7424 */ /* 0x000fe400078e00ff */
[----:B-12---:R-:W-:Y:S05]  /*15990*/  CALL.REL.NOINC `($__internal_46_$__cuda_sm70_shflsync_idx_p) ;  /* 0x0000139000007944 */ /* 0x006fea0003c00000 */
[----:B------:R-:W-:Y:S01]  /*159a0*/  IADD3 R2, -R214, 0x10, RZ ;  /* 0x00000010d6027810 */ /* 0x000fe20007ffe1ff */
        /* <DEDUP_REMOVED lines=10> */
[----:B-1----:R-:W-:Y:S05]  /*15a50*/  IADD3 R2, P0, R220, R176, RZ ;  /* 0x000000b0dc027210 */ /* 0x002fea0007f1e0ff */
[----:B------:R-:W-:Y:S01]  /*15a60*/  IMAD.X R3, R132, 0x1, R172, P0 ;  /* 0x0000000184037824 */ /* 0x000fe200000e06ac */
[----:B------:R-:W-:Y:S04]  /*15a70*/  IADD3 R168, P0, R220, R177, RZ ;  /* 0x000000b1dca87210 */ /* 0x000fe80007f1e0ff */
[----:B------:R1:W-:Y:S01]  /*15a80*/  LDGSTS.E.BYPASS.LTC128B.128 [R215+0xa100], [R2.64], !P5 ;  /* 0x0a10000002d77fae */ /* 0x0003e2000e901d46 */
[----:B------:R-:W-:Y:S05]  /*15a90*/  IMAD.X R169, R132, 0x1, R173, P0 ;  /* 0x0000000184a97824 */ /* 0x000fea00000e06ad */
[----:B------:R2:W-:Y:S01]  /*15aa0*/  LDGSTS.E.BYPASS.LTC128B.128 [R215+0xc100], [R168.64], !P4 ;  /* 0x0c100000a8d77fae */ /* 0x0005e2000e101d46 */
[----:B-1----:R-:W-:Y:S01]  /*15ab0*/  IADD3 R2, P0, R220, R178, RZ ;  /* 0x000000b2dc027210 */ /* 0x002fe20007f1e0ff */
[----:B------:R-:W-:Y:S04]  /*15ac0*/  IMAD.MOV.U32 R220, RZ, RZ, 0x181f ;  /* 0x0000181fffdc7424 */ /* 0x000fe800078e00ff */
[----:B------:R-:W-:Y:S05]  /*15ad0*/  IMAD.X R3, R132, 0x1, R174, P0 ;  /* 0x0000000184037824 */ /* 0x000fea00000e06ae */
        /* <DEDUP_REMOVED lines=12> */
.L_x_2813:
[----:B------:R-:W-:Y:S02]  /*15ba0*/  MOV R0, 0x2 ;  /* 0x0000000200007802 */ /* 0x000fe40000000f00 */
        /* <DEDUP_REMOVED lines=16> */
.L_x_2815:
[----:B------:R-:W-:Y:S01]  /*15cb0*/  IMAD.MOV.U32 R132, RZ, RZ, R222 ;  /* 0x000000ffff847224 */ /* 0x000fe200078e00de */
[----:B------:R-:W-:-:S02]  /*15cc0*/  MOV R0, 0x2 ;  /* 0x0000000200007802 */ /* 0x000fc40000000f00 */
[----:B------:R-:W-:Y:S02]  /*15cd0*/  MOV R2, 0x15cf0 ;  /* 0x00015cf000027802 */ /* 0x000fe40000000f00 */
[----:B------:R-:W-:Y:S05]  /*15ce0*/  CALL.REL.NOINC `($__internal_45_$__cuda_sm70_shflsync_bfly_p) ;  /* 0x00000fe000007944 */ /* 0x000fea0003c00000 */
[----:B------:R-:W-:Y:S05]  /*15cf0*/  BRA `(.L_x_2902) ;  /* 0xffff7f6000007947 */ /* 0x000fea000383ffff */
.L_x_2816:
[----:B------:R-:W-:Y:S01]  /*15d00*/  IMAD.MOV.U32 R132, RZ, RZ, R4 ;  /* 0x000000ffff847224 */ /* 0x000fe200078e0004 */
[----:B------:R-:W-:Y:S02]  /*15d10*/  MOV R0, 0x1 ;  /* 0x0000000100007802 */ /* 0x000fe40000000f00 */
[----:B------:R-:W-:Y:S02]  /*15d20*/  MOV R2, 0x15d40 ;  /* 0x00015d4000027802 */ /* 0x000fe40000000f00 */
[----:B-1----:R-:W-:Y:S05]  /*15d30*/  CALL.REL.NOINC `($__internal_45_$__cuda_sm70_shflsync_bfly_p) ;  /* 0x00000f9000007944 */ /* 0x002fea0003c00000 */
[----:B------:R-:W-:Y:S01]  /*15d40*/  FADD.FTZ R4, R4, R0 ;  /* 0x0000000004047221 */ /* 0x000fe20000010000 */
[----:B------:R-:W-:Y:S02]  /*15d50*/  MOV R132, R221 ;  /* 0x000000dd00847202 */ /* 0x000fe40000000f00 */
[----:B------:R-:W-:Y:S02]  /*15d60*/  MOV R0, 0x2 ;  /* 0x0000000200007802 */ /* 0x000fe40000000f00 */
[----:B------:R-:W-:Y:S02]  /*15d70*/  MOV R2, 0x15d90 ;  /* 0x00015d9000027802 */ /* 0x000fe40000000f00 */
[----:B------:R-:W-:Y:S05]  /*15d80*/  CALL.REL.NOINC `($__internal_45_$__cuda_sm70_shflsync_bfly_p) ;  /* 0x00000f4000007944 */ /* 0x000fea0003c00000 */
[----:B------:R-:W-:Y:S01]  /*15d90*/  FADD.FTZ R5, R221, R0 ;  /* 0x00000000dd057221 */ /* 0x000fe20000010000 */
[----:B------:R-:W-:Y:S02]  /*15da0*/  MOV R0, 0x1 ;  /* 0x0000000100007802 */ /* 0x000fe40000000f00 */
[----:B------:R-:W-:-:S02]  /*15db0*/  MOV R2, 0x15de0 ;  /* 0x00015de000027802 */ /* 0x000fc40000000f00 */
[----:B------:R-:W-:Y:S02]  /*15dc0*/  MOV R132, R5 ;  /* 0x0000000500847202 */ /* 0x000fe40000000f00 */
[----:B------:R-:W-:Y:S05]  /*15dd0*/  CALL.REL.NOINC `($__internal_45_$__cuda_sm70_shflsync_bfly_p) ;  /* 0x00000ef000007944 */ /* 0x000fea0003c00000 */
[----:B------:R-:W-:Y:S01]  /*15de0*/  MOV R3, R0 ;  /* 0x0000000000037202 */ /* 0x000fe20000000f00 */
[----:B------:R-:W-:Y:S05]  /*15df0*/  BRA `(.L_x_2903) ;  /* 0xffff7ed000007947 */ /* 0x000fea000383ffff */
.L_x_2823:
[----:B--234-:R-:W-:Y:S01]  /*15e00*/  IMAD.MOV.U32 R195, RZ, RZ, R5 ;  /* 0x000000ffffc37224 */ /* 0x01cfe200078e0005 */
[----:B------:R-:W-:Y:S01]  /*15e10*/  MOV R2, RZ ;  /* 0x000000ff00027202 */ /* 0x000fe20000000f00 */
[----:B------:R-:W-:Y:S01]  /*15e20*/  IMAD.MOV.U32 R220, RZ, RZ, 0x181f ;  /* 0x0000181fffdc7424 */ /* 0x000fe200078e00ff */
[----:B------:R-:W-:Y:S02]  /*15e30*/  MOV R3, 0x15e50 ;  /* 0x00015e5000037802 */ /* 0x000fe40000000f00 */
[----:B-1----:R-:W-:Y:S05]  /*15e40*/  CALL.REL.NOINC `($__internal_46_$__cuda_sm70_shflsync_idx_p) ;  /* 0x00000ee000007944 */ /* 0x002fea0003c00000 */
[----:B------:R-:W-:Y:S01]  /*15e50*/  MOV R4, R220 ;  /* 0x000000dc00047202 */ /* 0x000fe20000000f00 */
[----:B------:R-:W-:Y:S05]  /*15e60*/  BRA `(.L_x_2904) ;  /* 0xffff9a6000007947 */ /* 0x000fea000383ffff */
.L_x_2824:
[----:B------:R-:W-:Y:S01]  /*15e70*/  IMAD.MOV.U32 R195, RZ, RZ, R14 ;  /* 0x000000ffffc37224 */ /* 0x000fe200078e000e */
[----:B------:R-:W-:Y:S01]  /*15e80*/  MOV R2, RZ ;  /* 0x000000ff00027202 */ /* 0x000fe20000000f00 */
[----:B------:R-:W-:Y:S01]  /*15e90*/  IMAD.MOV.U32 R220, RZ, RZ, 0x181f ;  /* 0x0000181fffdc7424 */ /* 0x000fe200078e00ff */
[----:B------:R-:W-:Y:S02]  /*15ea0*/  MOV R3, 0x15ec0 ;  /* 0x00015ec000037802 */ /* 0x000fe40000000f00 */
[----:B-123--:R-:W-:Y:S05]  /*15eb0*/  CALL.REL.NOINC `($__internal_46_$__cuda_sm70_shflsync_idx_p) ;  /* 0x00000e7000007944 */ /* 0x00efea0003c00000 */
[----:B------:R-:W-:Y:S01]  /*15ec0*/  MOV R0, R220 ;  /* 0x000000dc00007202 */ /* 0x000fe20000000f00 */
[----:B------:R-:W-:Y:S05]  /*15ed0*/  BRA `(.L_x_2905) ;  /* 0xffff9a1000007947 */ /* 0x000fea000383ffff */
.L_x_2827:
[----:B------:R-:W-:Y:S01]  /*15ee0*/  IMAD.MOV.U32 R195, RZ, RZ, R5 ;  /* 0x000000ffffc37224 */ /* 0x000fe200078e0005 */
[----:B--2---:R-:W-:Y:S01]  /*15ef0*/  MOV R2, 0x1 ;  /* 0x0000000100027802 */ /* 0x004fe20000000f00 */
[----:B------:R-:W-:Y:S01]  /*15f00*/  IMAD.MOV.U32 R220, RZ, RZ, 0x181f ;  /* 0x0000181fffdc7424 */ /* 0x000fe200078e00ff */
[----:B------:R-:W-:-:S02]  /*15f10*/  MOV R3, 0x15f30 ;  /* 0x00015f3000037802 */ /* 0x000fc40000000f00 */
[----:B-1-34-:R-:W-:Y:S05]  /*15f20*/  CALL.REL.NOINC `($__internal_46_$__cuda_sm70_shflsync_idx_p) ;  /* 0x00000e0000007944 */ /* 0x01afea0003c00000 */
        /* <DEDUP_REMOVED lines=8> */
.L_x_2830:
[----:B------:R-:W-:Y:S01]  /*15fb0*/  IMAD.MOV.U32 R195, RZ, RZ, R5 ;  /* 0x000000ffffc37224 */ /* 0x000fe200078e0005 */
[----:B-1----:R-:W-:Y:S01]  /*15fc0*/  MOV R2, 0x2 ;  /* 0x0000000200027802 */ /* 0x002fe20000000f00 */
[----:B------:R-:W-:Y:S01]  /*15fd0*/  IMAD.MOV.U32 R220, RZ, RZ, 0x181f ;  /* 0x0000181fffdc7424 */ /* 0x000fe200078e00ff */
[----:B------:R-:W-:Y:S02]  /*15fe0*/  MOV R3, 0x16000 ;  /* 0x0001600000037802 */ /* 0x000fe40000000f00 */
[----:B--234-:R-:W-:Y:S05]  /*15ff0*/  CALL.REL.NOINC `($__internal_46_$__cuda_sm70_shflsync_idx_p) ;  /* 0x00000d3000007944 */ /* 0x01cfea0003c00000 */
[----:B------:R-:W-:Y:S01]  /*16000*/  MOV R4, R220 ;  /* 0x000000dc00047202 */ /* 0x000fe20000000f00 */
[----:B------:R-:W-:Y:S05]  /*16010*/  BRA `(.L_x_2907) ;  /* 0xffff9c4000007947 */ /* 0x000fea000383ffff */
.L_x_2831:
[----:B------:R-:W-:Y:S01]  /*16020*/  IMAD.MOV.U32 R195, RZ, RZ, R14 ;  /* 0x000000ffffc37224 */ /* 0x000fe200078e000e */
[----:B-1----:R-:W-:Y:S01]  /*16030*/  MOV R2, 0x2 ;  /* 0x0000000200027802 */ /* 0x002fe20000000f00 */
[----:B------:R-:W-:Y:S01]  /*16040*/  IMAD.MOV.U32 R220, RZ, RZ, 0x181f ;  /* 0x0000181fffdc7424 */ /* 0x000fe200078e00ff */
[----:B------:R-:W-:Y:S02]  /*16050*/  MOV R3, 0x16070 ;  /* 0x0001607000037802 */ /* 0x000fe40000000f00 */
[----:B--234-:R-:W-:Y:S05]  /*16060*/  CALL.REL.NOINC `($__internal_46_$__cuda_sm70_shflsync_idx_p) ;  /* 0x00000cc000007944 */ /* 0x01cfea0003c00000 */
[----:B------:R-:W-:Y:S01]  /*16070*/  MOV R0, R220 ;  /* 0x000000dc00007202 */ /* 0x000fe20000000f00 */
[----:B------:R-:W-:Y:S05]  /*16080*/  BRA `(.L_x_2908) ;  /* 0xffff9bf000007947 */ /* 0x000fea000383ffff */
.L_x_2834:
[----:B------:R-:W-:Y:S01]  /*16090*/  IMAD.MOV.U32 R195, RZ, RZ, R5 ;  /* 0x000000ffffc37224 */ /* 0x000fe200078e0005 */
[----:B-1----:R-:W-:Y:S01]  /*160a0*/  MOV R2, 0x3 ;  /* 0x0000000300027802 */ /* 0x002fe20000000f00 */
[----:B------:R-:W-:Y:S01]  /*160b0*/  IMAD.MOV.U32 R220, RZ, RZ, 0x181f ;  /* 0x0000181fffdc7424 */ /* 0x000fe200078e00ff */
[----:B------:R-:W-:-:S02]  /*160c0*/  MOV R3, 0x160e0 ;  /* 0x000160e000037802 */ /* 0x000fc40000000f00 */
[----:B--234-:R-:W-:Y:S05]  /*160d0*/  CALL.REL.NOINC `($__internal_46_$__cuda_sm70_shflsync_idx_p) ;  /* 0x00000c5000007944 */ /* 0x01cfea0003c00000 */
        /* <DEDUP_REMOVED lines=8> */
.L_x_2836:
[----:B------:R-:W-:Y:S01]  /*16160*/  IMAD.MOV.U32 R195, RZ, RZ, R5 ;  /* 0x000000ffffc37224 */ /* 0x000fe200078e0005 */
[----:B------:R-:W-:Y:S01]  /*16170*/  MOV R2, RZ ;  /* 0x000000ff00027202 */ /* 0x000fe20000000f00 */
[----:B------:R-:W-:Y:S01]  /*16180*/  IMAD.MOV.U32 R220, RZ, RZ, 0x1c1f ;  /* 0x00001c1fffdc7424 */ /* 0x000fe200078e00ff */
[----:B------:R-:W-:Y:S02]  /*16190*/  MOV R3, 0x161b0 ;  /* 0x000161b000037802 */ /* 0x000fe40000000f00 */
[----:B------:R-:W-:Y:S05]  /*161a0*/  CALL.REL.NOINC `($__internal_46_$__cuda_sm70_shflsync_idx_p) ;  /* 0x00000b8000007944 */ /* 0x000fea0003c00000 */
[----:B------:R-:W-:Y:S01]  /*161b0*/  MOV R4, R220 ;  /* 0x000000dc00047202 */ /* 0x000fe20000000f00 */
[----:B------:R-:W-:Y:S05]  /*161c0*/  BRA `(.L_x_2910) ;  /* 0xffffa01000007947 */ /* 0x000fea000383ffff */
.L_x_2837:
[----:B------:R-:W-:Y:S01]  /*161d0*/  IMAD.MOV.U32 R195, RZ, RZ, R12 ;  /* 0x000000ffffc37224 */ /* 0x000fe200078e000c */
[----:B------:R-:W-:Y:S01]  /*161e0*/  MOV R2, RZ ;  /* 0x000000ff00027202 */ /* 0x000fe20000000f00 */
[----:B------:R-:W-:Y:S01]  /*161f0*/  IMAD.MOV.U32 R220, RZ, RZ, 0x1c1f ;  /* 0x00001c1fffdc7424 */ /* 0x000fe200078e00ff */
[----:B------:R-:W-:Y:S02]  /*16200*/  MOV R3, 0x16220 ;  /* 0x0001622000037802 */ /* 0x000fe40000000f00 */
[----:B-12---:R-:W-:Y:S05]  /*16210*/  CALL.REL.NOINC `($__internal_46_$__cuda_sm70_shflsync_idx_p) ;  /* 0x00000b1000007944 */ /* 0x006fea0003c00000 */
[----:B------:R-:W-:Y:S01]  /*16220*/  MOV R0, R220 ;  /* 0x000000dc00007202 */ /* 0x000fe20000000f00 */
[----:B------:R-:W-:Y:S05]  /*16230*/  BRA `(.L_x_2911) ;  /* 0xffff9fc000007947 */ /* 0x000fea000383ffff */
.L_x_2840:
        /* <DEDUP_REMOVED lines=13> */
.L_x_2844:
[----:B------:R-:W-:Y:S01]  /*16310*/  IMAD.MOV.U32 R195, RZ, RZ, R5 ;  /* 0x000000ffffc37224 */ /* 0x000fe200078e0005 */
[----:B------:R-:W-:Y:S01]  /*16320*/  MOV R2, RZ ;  /* 0x000000ff00027202 */ /* 0x000fe20000000f00 */
[----:B------:R-:W-:Y:S01]  /*16330*/  IMAD.MOV.U32 R220, RZ, RZ, 0x181f ;  /* 0x0000181fffdc7424 */ /* 0x000fe200078e00ff */
[----:B------:R-:W-:Y:S02]  /*16340*/  MOV R3, 0x16360 ;  /* 0x0001636000037802 */ /* 0x000fe40000000f00 */
[----:B------:R-:W-:Y:S05]  /*16350*/  CALL.REL.NOINC `($__internal_46_$__cuda_sm70_shflsync_idx_p) ;  /* 0x000009d000007944 */ /* 0x000fea0003c00000 */
[----:B------:R-:W-:Y:S01]  /*16360*/  MOV R4, R220 ;  /* 0x000000dc00047202 */ /* 0x000fe20000000f00 */
[----:B------:R-:W-:Y:S05]  /*16370*/  BRA `(.L_x_2913) ;  /* 0xffffc1d000007947 */ /* 0x000fea000383ffff */
.L_x_2845:
[----:B------:R-:W-:Y:S01]  /*16380*/  IMAD.MOV.U32 R195, RZ, RZ, R14 ;  /* 0x000000ffffc37224 */ /* 0x000fe200078e000e */
[----:B------:R-:W-:Y:S01]  /*16390*/  MOV R2, RZ ;  /* 0x000000ff00027202 */ /* 0x000fe20000000f00 */
[----:B------:R-:W-:Y:S01]  /*163a0*/  IMAD.MOV.U32 R220, RZ, RZ, 0x181f ;  /* 0x0000181fffdc7424 */ /* 0x000fe200078e00ff */
[----:B------:R-:W-:Y:S02]  /*163b0*/  MOV R3, 0x163d0 ;  /* 0x000163d000037802 */ /* 0x000fe40000000f00 */
[----:B-12---:R-:W-:Y:S05]  /*163c0*/  CALL.REL.NOINC `($__internal_46_$__cuda_sm70_shflsync_idx_p) ;  /* 0x0000096000007944 */ /* 0x006fea0003c00000 */
[----:B------:R-:W-:Y:S01]  /*163d0*/  MOV R0, R220 ;  /* 0x000000dc00007202 */ /* 0x000fe20000000f00 */
[----:B------:R-:W-:Y:S05]  /*163e0*/  BRA `(.L_x_2914) ;  /* 0xffffc18000007947 */ /* 0x000fea000383ffff */
.L_x_2848:
        /* <DEDUP_REMOVED lines=13> */
.L_x_2851:
[----:B------:R-:W-:Y:S01]  /*164c0*/  IMAD.MOV.U32 R195, RZ, RZ, R5 ;  /* 0x000000ffffc37224 */ /* 0x000fe200078e0005 */
[----:B-1----:R-:W-:Y:S01]  /*164d0*/  MOV R2, 0x2 ;  /* 0x0000000200027802 */ /* 0x002fe20000000f00 */
[----:B------:R-:W-:Y:S01]  /*164e0*/  IMAD.MOV.U32 R220, RZ, RZ, 0x181f ;  /* 0x0000181fffdc7424 */ /* 0x000fe200078e00ff */
[----:B------:R-:W-:Y:S02]  /*164f0*/  MOV R3, 0x16510 ;  /* 0x0001651000037802 */ /* 0x000fe40000000f00 */
[----:B--234-:R-:W-:Y:S05]  /*16500*/  CALL.REL.NOINC `($__internal_46_$__cuda_sm70_shflsync_idx_p) ;  /* 0x0000082000007944 */ /* 0x01cfea0003c00000 */
[----:B------:R-:W-:Y:S01]  /*16510*/  MOV R4, R220 ;  /* 0x000000dc00047202 */ /* 0x000fe20000000f00 */
[----:B------:R-:W-:Y:S05]  /*16520*/  BRA `(.L_x_2916) ;  /* 0xffffc3c000007947 */ /* 0x000fea000383ffff */
.L_x_2852:
[----:B------:R-:W-:Y:S01]  /*16530*/  IMAD.MOV.U32 R195, RZ, RZ, R14 ;  /* 0x000000ffffc37224 */ /* 0x000fe200078e000e */
[----:B------:R-:W-:Y:S01]  /*16540*/  MOV R2, 0x2 ;  /* 0x0000000200027802 */ /* 0x000fe20000000f00 */
[----:B------:R-:W-:Y:S01]  /*16550*/  IMAD.MOV.U32 R220, RZ, RZ, 0x181f ;  /* 0x0000181fffdc7424 */ /* 0x000fe200078e00ff */
[----:B------:R-:W-:Y:S02]  /*16560*/  MOV R3, 0x16580 ;  /* 0x0001658000037802 */ /* 0x000fe40000000f00 */
[----:B-1234-:R-:W-:Y:S05]  /*16570*/  CALL.REL.NOINC `($__internal_46_$__cuda_sm70_shflsync_idx_p) ;  /* 0x000007b000007944 */ /* 0x01efea0003c00000 */
[----:B------:R-:W-:Y:S01]  /*16580*/  MOV R0, R220 ;  /* 0x000000dc00007202 */ /* 0x000fe20000000f00 */
[----:B------:R-:W-:Y:S05]  /*16590*/  BRA `(.L_x_2917) ;  /* 0xffffc37000007947 */ /* 0x000fea000383ffff */
.L_x_2855:
        /* <DEDUP_REMOVED lines=13> */
.L_x_2857:
[----:B------:R-:W-:Y:S01]  /*16670*/  IMAD.MOV.U32 R195, RZ, RZ, R106 ;  /* 0x000000ffffc37224 */ /* 0x000fe200078e006a */
[----:B------:R-:W-:Y:S01]  /*16680*/  MOV R2, RZ ;  /* 0x000000ff00027202 */ /* 0x000fe20000000f00 */
[----:B------:R-:W-:Y:S01]  /*16690*/  IMAD.MOV.U32 R220, RZ, RZ, 0x1f ;  /* 0x0000001fffdc7424 */ /* 0x000fe200078e00ff */
[----:B------:R-:W-:Y:S02]  /*166a0*/  MOV R3, 0x166c0 ;  /* 0x000166c000037802 */ /* 0x000fe40000000f00 */
[----:B-1----:R-:W-:Y:S05]  /*166b0*/  CALL.REL.NOINC `($__internal_46_$__cuda_sm70_shflsync_idx_p) ;  /* 0x0000067000007944 */ /* 0x002fea0003c00000 */
[----:B------:R-:W-:Y:S01]  /*166c0*/  MOV R9, R220 ;  /* 0x000000dc00097202 */ /* 0x000fe20000000f00 */
[----:B------:R-:W-:Y:S05]  /*166d0*/  BRA `(.L_x_2919) ;  /* 0xffffc64000007947 */ /* 0x000fea000383ffff */
.L_x_2858:
[----:B------:R-:W-:Y:S01]  /*166e0*/  IMAD.MOV.U32 R195, RZ, RZ, R106 ;  /* 0x000000ffffc37224 */ /* 0x000fe200078e006a */
[----:B------:R-:W-:Y:S01]  /*166f0*/  MOV R2, 0x1 ;  /* 0x0000000100027802 */ /* 0x000fe20000000f00 */
[----:B------:R-:W-:Y:S01]  /*16700*/  IMAD.MOV.U32 R220, RZ, RZ, 0x1f ;  /* 0x0000001fffdc7424 */ /* 0x000fe200078e00ff */
[----:B------:R-:W-:Y:S02]  /*16710*/  MOV R3, 0x16730 ;  /* 0x0001673000037802 */ /* 0x000fe40000000f00 */
[----:B-123--:R-:W-:Y:S05]  /*16720*/  CALL.REL.NOINC `($__internal_46_$__cuda_sm70_shflsync_idx_p) ;  /* 0x0000060000007944 */ /* 0x00efea0003c00000 */
[----:B------:R-:W-:Y:S01]  /*16730*/  MOV R8, R220 ;  /* 0x000000dc00087202 */ /* 0x000fe20000000f00 */
[----:B------:R-:W-:Y:S05]  /*16740*/  BRA `(.L_x_2920) ;  /* 0xffffc5f000007947 */ /* 0x000fea000383ffff */
.L_x_2859:
[----:B------:R-:W-:Y:S02]  /*16750*/  MOV R3, 0x1 ;  /* 0x0000000100037802 */ /* 0x000fe40000000f00 */
[----:B------:R-:W-:-:S02]  /*16760*/  MOV R2, 0x16780 ;  /* 0x0001678000027802 */ /* 0x000fc40000000f00 */
[----:B--234-:R-:W-:Y:S05]  /*16770*/  CALL.REL.NOINC `($__internal_47_$__cuda_sm70_shflsync_up_p) ;  /* 0x0000061000007944 */ /* 0x01cfea0003c00000 */
[----:B------:R-:W-:Y:S05]  /*16780*/  BRA `(.L_x_2921) ;  /* 0xffffc6d000007947 */ /* 0x000fea000383ffff */
.L_x_2860:
[----:B------:R-:W-:Y:S02]  /*16790*/  MOV R3, 0x2 ;  /* 0x0000000200037802 */ /* 0x000fe40000000f00 */
[----:B------:R-:W-:-:S02]  /*167a0*/  MOV R2, 0x167c0 ;  /* 0x000167c000027802 */ /* 0x000fc40000000f00 */
[----:B--23--:R-:W-:Y:S05]  /*167b0*/  CALL.REL.NOINC `($__internal_47_$__cuda_sm70_shflsync_up_p) ;  /* 0x000005d000007944 */ /* 0x00cfea0003c00000 */
        /* <DEDUP_REMOVED lines=24> */
.L_x_2864:
[----:B------:R-:W-:Y:S02]  /*16940*/  MOV R3, 0x1 ;  /* 0x0000000100037802 */ /* 0x000fe40000000f00 */
[----:B------:R-:W-:Y:S02]  /*16950*/  MOV R2, 0x16970 ;  /* 0x0001697000027802 */ /* 0x000fe40000000f00 */
[----:B------:R-:W-:Y:S05]  /*16960*/  CALL.REL.NOINC `($__internal_47_$__cuda_sm70_shflsync_up_p) ;  /* 0x0000042000007944 */ /* 0x000fea0003c00000 */
[----:B------:R-:W-:Y:S01]  /*16970*/  MOV R2, R4 ;  /* 0x0000000400027202 */ /* 0x000fe20000000f00 */
[----:B------:R-:W-:Y:S05]  /*16980*/  BRA `(.L_x_2923) ;  /* 0xffffc72000007947 */ /* 0x000fea000383ffff */
.L_x_2865:
[----:B------:R-:W-:Y:S02]  /*16990*/  MOV R3, 0x2 ;  /* 0x0000000200037802 */ /* 0x000fe40000000f00 */
[----:B------:R-:W-:Y:S02]  /*169a0*/  MOV R2, 0x169c0 ;  /* 0x000169c000027802 */ /* 0x000fe40000000f00 */
        /* <DEDUP_REMOVED lines=25> */
.L_x_2867:
[----:B------:R-:W-:Y:S02]  /*16b40*/  SEL R0, RZ, 0x1, P0 ;  /* 0x00000001ff007807 */ /* 0x000fe40000000000 */
[----:B------:R-:W-:Y:S02]  /*16b50*/  MOV R2, 0x16b70 ;  /* 0x00016b7000027802 */ /* 0x000fe40000000f00 */
[----:B-1----:R-:W-:Y:S05]  /*16b60*/  CALL.REL.NOINC `($__internal_48_$__cuda_sm70_votesync_ballot) ;  /* 0x0000028000007944 */ /* 0x002fea0003c00000 */
[----:B------:R-:W-:Y:S01]  /*16b70*/  MOV R5, R0 ;  /* 0x0000000000057202 */ /* 0x000fe20000000f00 */
[----:B------:R-:W-:Y:S05]  /*16b80*/  BRA `(.L_x_2925) ;  /* 0xffffc6b000007947 */ /* 0x000fea000383ffff */
.L_x_2868:
[----:B------:R-:W-:Y:S01]  /*16b90*/  IMAD.MOV.U32 R195, RZ, RZ, R6 ;  /* 0x000000ffffc37224 */ /* 0x000fe200078e0006 */
[----:B------:R-:W-:Y:S01]  /*16ba0*/  MOV R2, R0 ;  /* 0x0000000000027202 */ /* 0x000fe20000000f00 */
[----:B------:R-:W-:Y:S01]  /*16bb0*/  IMAD.MOV.U32 R220, RZ, RZ, 0x1f ;  /* 0x0000001fffdc7424 */ /* 0x000fe200078e00ff */
[----:B------:R-:W-:Y:S02]  /*16bc0*/  MOV R3, 0x16be0 ;  /* 0x00016be000037802 */ /* 0x000fe40000000f00 */
[----:B-1----:R-:W-:Y:S05]  /*16bd0*/  CALL.REL.NOINC `($__internal_46_$__cuda_sm70_shflsync_idx_p) ;  /* 0x0000015000007944 */ /* 0x002fea0003c00000 */
[----:B------:R-:W-:Y:S01]  /*16be0*/  IMAD.MOV.U32 R10, RZ, RZ, R220 ;  /* 0x000000ffff0a7224 */ /* 0x000fe200078e00dc */
[----:B------:R-:W-:Y:S01]  /*16bf0*/  MOV R2, R0 ;  /* 0x0000000000027202 */ /* 0x000fe20000000f00 */
[----:B------:R-:W-:Y:S01]  /*16c00*/  IMAD.MOV.U32 R195, RZ, RZ, R7 ;  /* 0x000000ffffc37224 */ /* 0x000fe200078e0007 */
[----:B------:R-:W-:-:S02]  /*16c10*/  MOV R220, 0x1f ;  /* 0x0000001f00dc7802 */ /* 0x000fc40000000f00 */
[----:B------:R-:W-:Y:S02]  /*16c20*/  MOV R3, 0x16c40 ;  /* 0x00016c4000037802 */ /* 0x000fe40000000f00 */
[----:B------:R-:W-:Y:S05]  /*16c30*/  CALL.REL.NOINC `($__internal_46_$__cuda_sm70_shflsync_idx_p) ;  /* 0x000000f000007944 */ /* 0x000fea0003c00000 */
[----:B------:R-:W-:Y:S01]  /*16c40*/  MOV R7, R220 ;  /* 0x000000dc00077202 */ /* 0x000fe20000000f00 */
[----:B------:R-:W-:Y:S05]  /*16c50*/  BRA `(.L_x_2926) ;  /* 0xffffc63000007947 */ /* 0x000fea000383ffff */
.L_x_2871:
[----:B------:R-:W-:Y:S01]  /*16c60*/  IMAD.MOV.U32 R195, RZ, RZ, R4 ;  /* 0x000000ffffc37224 */ /* 0x000fe200078e0004 */
[----:B------:R-:W-:Y:S01]  /*16c70*/  MOV R2, R0 ;  /* 0x0000000000027202 */ /* 0x000fe20000000f00 */
[----:B------:R-:W-:Y:S01]  /*16c80*/  IMAD.MOV.U32 R220, RZ, RZ, 0x1f ;  /* 0x0000001fffdc7424 */ /* 0x000fe200078e00ff */
[----:B------:R-:W-:Y:S02]  /*16c90*/  MOV R3, 0x16cb0 ;  /* 0x00016cb000037802 */ /* 0x000fe40000000f00 */
[----:B-1-34-:R-:W-:Y:S05]  /*16ca0*/  CALL.REL.NOINC `($__internal_46_$__cuda_sm70_shflsync_idx_p) ;  /* 0x0000008000007944 */ /* 0x01afea0003c00000 */
[----:B------:R-:W-:Y:S01]  /*16cb0*/  MOV R11, R220 ;  /* 0x000000dc000b7202 */ /* 0x000fe20000000f00 */
[----:B------:R-:W-:Y:S05]  /*16cc0*/  BRA `(.L_x_2870) ;  /* 0xffffc62000007947 */ /* 0x000fea000383ffff */
        .weak           $__internal_45_$__cuda_sm70_shflsync_bfly_p
        .type           $__internal_45_$__cuda_sm70_shflsync_bfly_p,@function
        .size           $__internal_45_$__cuda_sm70_shflsync_bfly_p,($__internal_46_$__cuda_sm70_shflsync_idx_p - $__internal_45_$__cuda_sm70_shflsync_bfly_p)
$__internal_45_$__cuda_sm70_shflsync_bfly_p:
[----:B------:R-:W-:Y:S02]  /*16cd0*/  MOV R180, 0xffffffff ;  /* 0xffffffff00b47802 */ /* 0x000fe40000000f00 */
[----:B------:R-:W-:Y:S02]  /*16ce0*/  MOV R3, 0x1f ;  /* 0x0000001f00037802 */ /* 0x000fe40000000f00 */
[----:B------:R-:W-:Y:S04]  /*16cf0*/  WARPSYNC R180 ;  /* 0x000000b400007348 */ /* 0x000fe80003800000 */
[----:B------:R1:W2:Y:S02]  /*16d00*/  SHFL.BFLY PT, R0, R132, R0, R3 ;  /* 0x0c00000084007389 */ /* 0x0002a400000e0003 */
[----:B-1----:R-:W-:-:S04]  /*16d10*/  MOV R3, 0x0 ;  /* 0x0000000000037802 */ /* 0x002fc80000000f00 */
[----:B--2---:R-:W-:Y:S05]  /*16d20*/  RET.REL.NODEC R2 `(_ZN7cutlass13device_kernelIN5flash19enable_sm80_to_sm89INS1_16FlashAttnFwdSm80INS1_25CollectiveMainloopFwdSm80ILi8ELi1ELb0EN4cute5tupleIJNS5_1CILi128EEENS7_ILi64EEENS7_ILi256EEEEEELi256ENS_10bfloat16_tEfNS_4arch4Sm80ELb1ELb0ELb0ELb1ELb1ELb0ELb1ELb1EEENS1_21CollectiveEpilogueFwdINS6_IJS8_SA_S9_EEENS6_IJNS7_ILi1EEESI_SI_EEESC_SE_Li256ELb1ELb1ELb1ELb0EEENS1_36VarlenDynamicPersistentTileSchedulerILi128ELi64ELi256ELi256ELb1ELb1ELb0ELb1ELb1ELb1EEEEEEEEEvNT_6ParamsE) ;  /* 0xfffe92d002007950 */ /* 0x004fea0003c3ffff */
        .weak           $__internal_46_$__cuda_sm70_shflsync_idx_p
        .type           $__internal_46_$__cuda_sm70_shflsync_idx_p,@function
        .size           $__internal_46_$__cuda_sm70_shflsync_idx_p,($__internal_47_$__cuda_sm70_shflsync_up_p - $__internal_46_$__cuda_sm70_shflsync_idx_p)
$__internal_46_$__cuda_sm70_shflsync_idx_p:
[----:B------:R-:W-:-:S04]  /*16d30*/  MOV R244, 0xffffffff ;  /* 0xffffffff00f47802 */ /* 0x000fc80000000f00 */
[----:B------:R-:W-:Y:S04]  /*16d40*/  WARPSYNC R244 ;  /* 0x000000f400007348 */ /* 0x000fe80003800000 */
[----:B------:R1:W2:Y:S02]  /*16d50*/  SHFL.IDX PT, R220, R195, R2, R220 ;  /* 0x00000002c3dc7389 */ /* 0x0002a400000e00dc */
[----:B-1----:R-:W-:Y:S02]  /*16d60*/  MOV R2, R3 ;  /* 0x0000000300027202 */ /* 0x002fe40000000f00 */
[----:B------:R-:W-:-:S04]  /*16d70*/  MOV R3, 0x0 ;  /* 0x0000000000037802 */ /* 0x000fc80000000f00 */
[----:B--2---:R-:W-:Y:S05]  /*16d80*/  RET.REL.NODEC R2 `(_ZN7cutlass13device_kernelIN5flash19enable_sm80_to_sm89INS1_16FlashAttnFwdSm80INS1_25CollectiveMainloopFwdSm80ILi8ELi1ELb0EN4cute5tupleIJNS5_1CILi128EEENS7_ILi64EEENS7_ILi256EEEEEELi256ENS_10bfloat16_tEfNS_4arch4Sm80ELb1ELb0ELb0ELb1ELb1ELb0ELb1ELb1EEENS1_21CollectiveEpilogueFwdINS6_IJS8_SA_S9_EEENS6_IJNS7_ILi1EEESI_SI_EEESC_SE_Li256ELb1ELb1ELb1ELb0EEENS1_36VarlenDynamicPersistentTileSchedulerILi128ELi64ELi256ELi256ELb1ELb1ELb0ELb1ELb1ELb1EEEEEEEEEvNT_6ParamsE) ;  /* 0xfffe927002007950 */ /* 0x004fea0003c3ffff */
        .weak           $__internal_47_$__cuda_sm70_shflsync_up_p
        .type           $__internal_47_$__cuda_sm70_shflsync_up_p,@function
        .size           $__internal_47_$__cuda_sm70_shflsync_up_p,($__internal_48_$__cuda_sm70_votesync_ballot - $__internal_47_$__cuda_sm70_shflsync_up_p)
$__internal_47_$__cuda_sm70_shflsync_up_p:
[----:B------:R-:W-:Y:S02]  /*16d90*/  MOV R4, RZ ;  /* 0x000000ff00047202 */ /* 0x000fe40000000f00 */
[----:B------:R-:W-:-:S04]  /*16da0*/  MOV R10, 0xffffffff ;  /* 0xffffffff000a7802 */ /* 0x000fc80000000f00 */
[----:B------:R-:W-:Y:S04]  /*16db0*/  WARPSYNC R10 ;  /* 0x0000000a00007348 */ /* 0x000fe80003800000 */
[----:B------:R1:W2:Y:S02]  /*16dc0*/  SHFL.UP PT, R4, R0, R3, R4 ;  /* 0x0400000300047389 */ /* 0x0002a400000e0004 */
[----:B-1----:R-:W-:-:S04]  /*16dd0*/  MOV R3, 0x0 ;  /* 0x0000000000037802 */ /* 0x002fc80000000f00 */
[----:B--2---:R-:W-:Y:S05]  /*16de0*/  RET.REL.NODEC R2 `(_ZN7cutlass13device_kernelIN5flash19enable_sm80_to_sm89INS1_16FlashAttnFwdSm80INS1_25CollectiveMainloopFwdSm80ILi8ELi1ELb0EN4cute5tupleIJNS5_1CILi128EEENS7_ILi64EEENS7_ILi256EEEEEELi256ENS_10bfloat16_tEfNS_4arch4Sm80ELb1ELb0ELb0ELb1ELb1ELb0ELb1ELb1EEENS1_21CollectiveEpilogueFwdINS6_IJS8_SA_S9_EEENS6_IJNS7_ILi1EEESI_SI_EEESC_SE_Li256ELb1ELb1ELb1ELb0EEENS1_36VarlenDynamicPersistentTileSchedulerILi128ELi64ELi256ELi256ELb1ELb1ELb0ELb1ELb1ELb1EEEEEEEEEvNT_6ParamsE) ;  /* 0xfffe921002007950 */ /* 0x004fea0003c3ffff */
        .weak           $__internal_48_$__cuda_sm70_votesync_ballot
        .type           $__internal_48_$__cuda_sm70_votesync_ballot,@function
        .size           $__internal_48_$__cuda_sm70_votesync_ballot,(.L_x_3290 - $__internal_48_$__cuda_sm70_votesync_ballot)
$__internal_48_$__cuda_sm70_votesync_ballot:
[----:B------:R-:W-:Y:S01]  /*16df0*/  ISETP.NE.U32.AND P0, PT, R0, 0x1, PT ;  /* 0x000000010000780c */ /* 0x000fe20003f05070 */
[----:B------:R-:W-:-:S04]  /*16e00*/  IMAD.MOV.U32 R3, RZ, RZ, -0x1 ;  /* 0xffffffffff037424 */ /* 0x000fc800078e00ff */
[----:B------:R-:W-:Y:S08]  /*16e10*/  WARPSYNC R3 ;  /* 0x0000000300007348 */ /* 0x000ff00003800000 */
[----:B------:R-:W-:-:S04]  /*16e20*/  VOTE.ANY R0, PT, !P0 ;  /* 0x0000000000007806 */ /* 0x000fc800040e0100 */
[----:B------:R-:W-:Y:S01]  /*16e30*/  LOP3.LUT R0, R0, R3, RZ, 0xc0, !PT ;  /* 0x0000000300007212 */ /* 0x000fe200078ec0ff */
[----:B------:R-:W-:-:S04]  /*16e40*/  IMAD.MOV.U32 R3, RZ, RZ, 0x0 ;  /* 0x00000000ff037424 */ /* 0x000fc800078e00ff */
[----:B------:R-:W-:Y:S05]  /*16e50*/  RET.REL.NODEC R2 `(_ZN7cutlass13device_kernelIN5flash19enable_sm80_to_sm89INS1_16FlashAttnFwdSm80INS1_25CollectiveMainloopFwdSm80ILi8ELi1ELb0EN4cute5tupleIJNS5_1CILi128EEENS7_ILi64EEENS7_ILi256EEEEEELi256ENS_10bfloat16_tEfNS_4arch4Sm80ELb1ELb0ELb0ELb1ELb1ELb0ELb1ELb1EEENS1_21CollectiveEpilogueFwdINS6_IJS8_SA_S9_EEENS6_IJNS7_ILi1EEESI_SI_EEESC_SE_Li256ELb1ELb1ELb1ELb0EEENS1_36VarlenDynamicPersistentTileSchedulerILi128ELi64ELi256ELi256ELb1ELb1ELb0ELb1ELb1ELb1EEEEEEEEEvNT_6ParamsE) ;  /* 0xfffe91a002007950 */ /* 0x000fea0003c3ffff */
.L_x_2927:
        /* <DEDUP_REMOVED lines=10> */
.L_x_3290:


//--------------------- .text._ZN7cutlass13device_kernelIN5flash19enable_sm80_to_sm89INS1_16FlashAttnFwdSm80INS1_25CollectiveMainloopFwdSm80ILi8ELi1ELb0EN4cute5tupleIJNS5_1CILi128EEENS7_ILi48EEENS7_ILi256EEEEEELi256ENS_10bfloat16_tEfNS_4arch4Sm80ELb1ELb0ELb0ELb1ELb1ELb1ELb1ELb1EEENS1_21CollectiveEpilogueFwdINS6_IJS8_SA_S9_EEENS6_IJNS7_ILi1EEESI_SI_EEESC_SE_Li256ELb1ELb1ELb1ELb0EEENS1_36VarlenDynamicPersistentTileSchedulerILi128ELi48ELi256ELi256ELb1ELb1ELb0ELb1ELb1ELb1EEEEEEEEEvNT_6ParamsE --------------------------
	.section	.text._ZN7cutlass13device_kernelIN5flash19enable_sm80_to_sm89INS1_16FlashAttnFwdSm80INS1_25CollectiveMainloopFwdSm80ILi8ELi1ELb0EN4cute5tupleIJNS5_1CILi128EEENS7_ILi48EEENS7_ILi256EEEEEELi256ENS_10bfloat16_tEfNS_4arch4Sm80ELb1ELb0ELb0ELb1ELb1ELb1ELb1ELb1EEENS1_21CollectiveEpilogueFwdINS6_IJS8_SA_S9_EEENS6_IJNS7_ILi1EEESI_SI_EEESC_SE_Li256ELb1ELb1ELb1ELb0EEENS1_36VarlenDynamicPersistentTileSchedulerILi128ELi48ELi256ELi256ELb1ELb1ELb0ELb1ELb1ELb1EEEEEEEEEvNT_6ParamsE,"ax",@progbits
	.sectioninfo	@"SHI_REGISTERS=255"
	.align	128
.text._ZN7cutlass13device_kernelIN5flash19enable_sm80_to_sm89INS1_16FlashAttnFwdSm80INS1_25CollectiveMainloopFwdSm80ILi8ELi1ELb0EN4cute5tupleIJNS5_1CILi128EEENS7_ILi48EEENS7_ILi256EEEEEELi256ENS_10bfloat16_tEfNS_4arch4Sm80ELb1ELb0ELb0ELb1ELb1ELb1ELb1ELb1EEENS1_21CollectiveEpilogueFwdINS6_IJS8_SA_S9_EEENS6_IJNS7_ILi1EEESI_SI_EEESC_SE_Li256ELb1ELb1ELb1ELb0EEENS1_36VarlenDynamicPersistentTileSchedulerILi128ELi48ELi256ELi256ELb1ELb1ELb0ELb1ELb1ELb1EEEEEEEEEvNT_6ParamsE:
        .type           _ZN7cutlass13device_kernelIN5flash19enable_sm80_to_sm89INS1_16FlashAttnFwdSm80INS1_25CollectiveMainloopFwdSm80ILi8ELi1ELb0EN4cute5tupleIJNS5_1CILi128EEENS7_ILi48EEENS7_ILi256EEEEEELi256ENS_10bfloat16_tEfNS_4arch4Sm80ELb1ELb0ELb0ELb1ELb1ELb1ELb1ELb1EEENS1_21CollectiveEpilogueFwdINS6_IJS8_SA_S9_EEENS6_IJNS7_ILi1EEESI_SI_EEESC_SE_Li256ELb1ELb1ELb1ELb0EEENS1_36VarlenDynamicPersistentTileSchedulerILi128ELi48ELi256ELi256ELb1ELb1ELb0ELb1ELb1ELb1EEEEEEEEEvNT_6ParamsE,@function
        .size           _ZN7cutlass13device_kernelIN5flash19enable_sm80_to_sm89INS1_16FlashAttnFwdSm80INS1_25CollectiveMainloopFwdSm80ILi8ELi1ELb0EN4cute5tupleIJNS5_1CILi128EEENS7_ILi48EEENS7_ILi256EEEEEELi256ENS_10bfloat16_tEfNS_4arch4Sm80ELb1ELb0ELb0ELb1ELb1ELb1ELb1ELb1EEENS1_21CollectiveEpilogueFwdINS6_IJS8_SA_S9_EEENS6_IJNS7_ILi1EEESI_SI_EEESC_SE_Li256ELb1ELb1ELb1ELb0EEENS1_36VarlenDynamicPersistentTileSchedulerILi128ELi48ELi256ELi256ELb1ELb1ELb0ELb1ELb1ELb1EEEEEEEEEvNT_6ParamsE,(.L_x_3295 - _ZN7cutlass13device_kernelIN5flash19enable_sm80_to_sm89INS1_16FlashAttnFwdSm80INS1_25CollectiveMainloopFwdSm80ILi8ELi1ELb0EN4cute5tupleIJNS5_1CILi128EEENS7_ILi48EEENS7_ILi256EEEEEELi256ENS_10bfloat16_tEfNS_4arch4Sm80ELb1ELb0ELb0ELb1ELb1ELb1ELb1ELb1EEENS1_21CollectiveEpilogueFwdINS6_IJS8_SA_S9_EEENS6_IJNS7_ILi1EEESI_SI_EEESC_SE_Li256ELb1ELb1ELb1ELb0EEENS1_36VarlenDynamicPersistentTileSchedulerILi128ELi48ELi256ELi256ELb1ELb1ELb0ELb1ELb1ELb1EEEEEEEEEvNT_6ParamsE)
        .other          _ZN7cutlass13device_kernelIN5flash19enable_sm80_to_sm89INS1_16FlashAttnFwdSm80INS1_25CollectiveMainloopFwdSm80ILi8ELi1ELb0EN4cute5tupleIJNS5_1CILi128EEENS7_ILi48EEENS7_ILi256EEEEEELi256ENS_10bfloat16_tEfNS_4arch4Sm80ELb1ELb0ELb0ELb1ELb1ELb1ELb1ELb1EEENS1_21CollectiveEpilogueFwdINS6_IJS8_SA_S9_EEENS6_IJNS7_ILi1EEESI_SI_EEESC_SE_Li256ELb1ELb1ELb1ELb0EEENS1_36VarlenDynamicPersistentTileSchedulerILi128ELi48ELi256ELi256ELb1ELb1ELb0ELb1ELb1ELb1EEEEEEEEEvNT_6ParamsE,@"STO_CUDA_ENTRY STV_DEFAULT"
_ZN7cutlass13device_kernelIN5flash19enable_sm80_to_sm89INS1_16FlashAttnFwdSm80INS1_25CollectiveMainloopFwdSm80ILi8ELi1ELb0EN4cute5tupleIJNS5_1CILi128EEENS7_ILi48EEENS7_ILi256EEEEEELi256ENS_10bfloat16_tEfNS_4arch4Sm80ELb1ELb0ELb0ELb1ELb1ELb1ELb1ELb1EEENS1_21CollectiveEpilogueFwdINS6_IJS8_SA_S9_EEENS6_IJNS7_ILi1EEESI_SI_EEESC_SE_Li256ELb1ELb1ELb1ELb0EEENS1_36VarlenDynamicPersistentTileSchedulerILi128ELi48ELi256ELi256ELb1ELb1ELb0ELb1ELb1ELb1EEEEEEEEEvNT_6ParamsE:
        /* <DEDUP_REMOVED lines=54> */
.L_x_2933:
        /* <DEDUP_REMOVED lines=16> */
.L_x_3171:
        /* <DEDUP_REMOVED lines=16> */
.L_x_3172:
[----:B--2---:R-:W-:-:S05]  /*0560*/  IMAD R0, R0, c[0x0][0x538], RZ ;  /* 0x00014e0000007a24 */ /* 0x004fca00078e02ff */
[----:B------:R-:W-:-:S04]  /*0570*/  IADD3 R6, R0, R6, RZ ;  /* 0x0000000600067210 */ /* 0x000fc80007ffe0ff */
[----:B------:R-:W-:-:S13]  /*0580*/  ISETP.GT.AND P0, PT, R6, UR4, PT ;  /* 0x0000000406007c0c */ /* 0x000fda000bf04270 */
[----:B-1----:R-:W-:Y:S05]  /*0590*/  @!P0 BRA `(.L_x_2933) ;  /* 0xfffffdc000008947 */ /* 0x002fea000383ffff */
.L_x_2929:
[----:B------:R-:W-:-:S05]  /*05a0*/  IADD3 R6, -R0, R6, RZ ;  /* 0x0000000600067210 */ /* 0x000fca0007ffe1ff */
[----:B------:R-:W-:-:S05]  /*05b0*/  IMAD R0, R4, c[0x0][0x538], R6 ;  /* 0x00014e0004007a24 */ /* 0x000fca00078e0206 */
[----:B------:R-:W-:Y:S01]  /*05c0*/  ISETP.GT.AND P0, PT, R0, UR4, PT ;  /* 0x0000000400007c0c */ /* 0x000fe2000bf04270 */
[----:B------:R-:W-:-:S12]  /*05d0*/  BRA.DIV ~URZ, `(.L_x_2934) ;  /* 0x00022b427f007947 */ /* 0x000fd8000b800000 */
[----:B------:R-:W-:-:S04]  /*05e0*/  VOTE.ANY R13, PT, !P0 ;  /* 0x00000000000d7806 */ /* 0x000fc800040e0100 */
.L_x_3173:
[----:B------:R-:W1:Y:S02]  /*05f0*/  POPC R0, R13 ;  /* 0x0000000d00007309 */ /* 0x000e640000000000 */
[----:B-1----:R-:W-:-:S05]  /*0600*/  IADD3 R2, R0, R7, RZ ;  /* 0x0000000700027210 */ /* 0x002fca0007ffe0ff */
[----:B------:R1:W-:Y:S01]  /*0610*/  STL [R1+0x1c], R2 ;  /* 0x00001c0201007387 */ /* 0x0003e20000100800 */
[----:B------:R-:W-:Y:S05]  /*0620*/  BRA.DIV ~URZ, `(.L_x_2935) ;  /* 0x00022b327f007947 */ /* 0x000fea000b800000 */
[----:B------:R2:W3:Y:S01]  /*0630*/  SHFL.IDX PT, R12, R9, R0, 0x1f ;  /* 0x00001f00090c7589 */ /* 0x0004e200000e0000 */
[----:B------:R-:W-:-:S03]  /*0640*/  MOV R5, RZ ;  /* 0x000000ff00057202 */ /* 0x000fc60000000f00 */
[----:B------:R2:W4:Y:S04]  /*0650*/  SHFL.IDX PT, R9, R8, R0, 0x1f ;  /* 0x00001f0008097589 */ /* 0x00052800000e0000 */
.L_x_3174:
[----:B------:R-:W-:Y:S01]  /*0660*/  ISETP.NE.AND P0, PT, R13, RZ, PT ;  /* 0x000000ff0d00720c */ /* 0x000fe20003f05270 */
[----:B------:R-:W-:-:S12]  /*0670*/  BSSY B0, `(.L_x_2936) ;  /* 0x0000005000007945 */ /* 0x000fd80003800000 */
[----:B------:R-:W-:Y:S05]  /*0680*/  @!P0 BRA `(.L_x_2937) ;  /* 0x0000003000008947 */ /* 0x000fea0003800000 */
[----:B--2---:R-:W-:Y:S01]  /*0690*/  IADD3 R0, R0, -0x1, RZ ;  /* 0xffffffff00007810 */ /* 0x004fe20007ffe0ff */
[----:B------:R-:W-:Y:S05]  /*06a0*/  BRA.DIV ~URZ, `(.L_x_2938) ;  /* 0x00022b927f007947 */ /* 0x000fea000b800000 */
[----:B------:R2:W1:Y:S02]  /*06b0*/  SHFL.IDX PT, R5, R4, R0, 0x1f ;  /* 0x00001f0004057589 */ /* 0x00046400000e0000 */
.L_x_2937:
[----:B------:R-:W-:Y:S05]  /*06c0*/  BSYNC B0 ;  /* 0x0000000000007941 */ /* 0x000fea0003800000 */
.L_x_2936:
        /* <DEDUP_REMOVED lines=69> */
.L_x_2940:
        /* <DEDUP_REMOVED lines=70> */
.L_x_2941:
[----:B------:R-:W-:Y:S05]  /*0f80*/  BSYNC B0 ;  /* 0x0000000000007941 */ /* 0x000fea0003800000 */
.L_x_2939:
[----:B------:R-:W-:-:S04]  /*0f90*/  LOP3.LUT R0, RZ, R0, RZ, 0x33, !PT ;  /* 0x00000000ff007212 */ /* 0x000fc800078e33ff */
[----:B------:R-:W-:-:S05]  /*0fa0*/  IADD3 R0, R0, R12, RZ ;  /* 0x0000000c00007210 */ /* 0x000fca0007ffe0ff */
[----:B------:R2:W-:Y:S01]  /*0fb0*/  STL [R1+0x14], R0 ;  /* 0x0000140001007387 */ /* 0x0005e20000100800 */
[----:B------:R-:W-:Y:S05]  /*0fc0*/  BRA `(.L_x_2942) ;  /* 0x0000006000007947 */ /* 0x000fea0003800000 */
.L_x_2930:
[----:B------:R-:W-:Y:S01]  /*0fd0*/  MOV R0, UR4 ;  /* 0x0000000400007c02 */ /* 0x000fe20008000f00 */
[----:B------:R-:W-:Y:S04]  /*0fe0*/  STL [R1+0x14], RZ ;  /* 0x000014ff01007387 */ /* 0x000fe80000100800 */
[----:B------:R-:W-:Y:S04]  /*0ff0*/  STL [R1+0x18], RZ ;  /* 0x000018ff01007387 */ /* 0x000fe80000100800 */
[----:B------:R1:W-:Y:S02]  /*1000*/  STL [R1+0x10], R0 ;  /* 0x0000100001007387 */ /* 0x0003e40000100800 */
[----:B-1----:R-:W-:-:S05]  /*1010*/  MOV R0, c[0x0][0x53c] ;  /* 0x00014f0000007a02 */ /* 0x002fca0000000f00 */
[----:B------:R1:W-:Y:S02]  /*1020*/  STL [R1+0x1c], R0 ;  /* 0x00001c0001007387 */ /* 0x0003e40000100800 */
.L_x_2942:
        /* <DEDUP_REMOVED lines=8> */
.L_x_2928:
[----:B-12---:R-:W2:Y:S02]  /*10b0*/  LDL R0, [R1+0x1c] ;  /* 0x00001c0001007983 */ /* 0x006ea40000100800 */
[----:B--2---:R-:W-:-:S13]  /*10c0*/  ISETP.GE.AND P0, PT, R0, c[0x0][0x53c], PT ;  /* 0x00014f0000007a0c */ /* 0x004fda0003f06270 */
[----:B------:R-:W-:Y:S05]  /*10d0*/  @P0 EXIT ;  /* 0x000000000000094d */ /* 0x000fea0003800000 */
[----:B------:R-:W1:Y:S01]  /*10e0*/  S2R R13, SR_TID.X ;  /* 0x00000000000d7919 */ /* 0x000e620000002100 */
[----:B------:R-:W-:Y:S01]  /*10f0*/  IMAD.MOV.U32 R22, RZ, RZ, 0x40 ;  /* 0x00000040ff167424 */ /* 0x000fe200078e00ff */
[----:B------:R-:W-:Y:S01]  /*1100*/  ULDC UR4, c[0x0][0x2ac] ;  /* 0x0000ab0000047ab9 */ /* 0x000fe20000000800 */
[----:B------:R-:W-:Y:S01]  /*1110*/  IMAD.MOV.U32 R21, RZ, RZ, 0x20 ;  /* 0x00000020ff157424 */ /* 0x000fe200078e00ff */
[----:B------:R-:W-:Y:S02]  /*1120*/  ULDC UR5, c[0x0][0x1d0] ;  /* 0x0000740000057ab9 */ /* 0x000fe40000000800 */
[----:B------:R-:W-:Y:S01]  /*1130*/  UIMAD UR5, UR4, UR5, URZ ;  /* 0x00000005040572a4 */ /* 0x000fe2000f8e023f */
[----:B-1----:R-:W-:-:S04]  /*1140*/  SHF.R.S32.HI R12, RZ, 0x1f, R13 ;  /* 0x0000001fff0c7819 */ /* 0x002fc8000001140d */
[CC--:B------:R-:W-:Y:S02]  /*1150*/  LEA.HI R3, R12.reuse, R13.reuse, RZ, 0x4 ;  /* 0x0000000d0c037211 */ /* 0x0c0fe400078f20ff */
[----:B------:R-:W-:Y:S02]  /*1160*/  LEA.HI R8, R12, R13, RZ, 0x2 ;  /* 0x0000000d0c087211 */ /* 0x000fe400078f10ff */
[----:B------:R-:W-:Y:S02]  /*1170*/  LOP3.LUT R0, R3, 0xfffffff0, RZ, 0xc0, !PT ;  /* 0xfffffff003007812 */ /* 0x000fe400078ec0ff */
[----:B---3--:R-:W-:Y:S02]  /*1180*/  SHF.R.S32.HI R4, RZ, 0x4, R3 ;  /* 0x00000004ff047819 */ /* 0x008fe40000011403 */
        /* <DEDUP_REMOVED lines=62> */
[C---:B------:R-:W-:Y:S01]  /*1570*/  IADD3 R17, R143.reuse, 0x20, RZ ;  /* 0x000000208f117810 */ /* 0x040fe20007ffe0ff */
        /* <DEDUP_REMOVED lines=56> */
[CC--:B------:R-:W-:Y:S02]  /*1900*/  IADD3 R4, R13.reuse, R11.reuse, R14 ;  /* 0x0000000b0d047210 */ /* 0x0c0fe40007ffe00e */
[----:B------:R-:W-:Y:S02]  /*1910*/  LOP3.LUT R5, R13, R11, RZ, 0xfc, !PT ;  /* 0x0000000b0d057212 */ /* 0x000fe400078efcff */
[----:B------:R-:W-:Y:S01]  /*1920*/  @P0 IADD3 R23, R0, 0x10, RZ ;  /* 0x0000001000170810 */ /* 0x000fe20007ffe0ff */
[--C-:B------:R-:W-:Y:S01]  /*1930*/  IMAD R0, R149, 0x20, R143.reuse ;  /* 0x0000002095007824 */ /* 0x100fe200078e028f */
[----:B------:R-:W-:Y:S02]  /*1940*/  SHF.R.S32.HI R9, RZ, 0x1f, R143 ;  /* 0x0000001fff097819 */ /* 0x000fe4000001148f */
[----:B------:R-:W-:Y:S01]  /*1950*/  LOP3.LUT R9, R19, 0x7ffffffc, RZ, 0xc0, !PT ;  /* 0x7ffffffc13097812 */ /* 0x000fe200078ec0ff */
[----:B------:R-:W-:Y:S01]  /*1960*/  STL [R1+0x3c], R23 ;  /* 0x00003c1701007387 */ /* 0x000fe20000100800 */
[----:B------:R-:W-:-:S02]  /*1970*/  LOP3.LUT R11, R6, R34, RZ, 0x3c, !PT ;  /* 0x00000022060b7212 */ /* 0x000fc400078e3cff */
[----:B------:R-:W-:Y:S02]  /*1980*/  SHF.R.S32.HI R19, RZ, 0x1f, R148 ;  /* 0x0000001fff137819 */ /* 0x000fe40000011494 */
[----:B------:R-:W-:Y:S01]  /*1990*/  SHF.R.S32.HI R10, RZ, 0x1f, R146 ;  /* 0x0000001fff0a7819 */ /* 0x000fe20000011492 */
[----:B------:R1:W-:Y:S01]  /*19a0*/  STL [R1+0x18c], R11 ;  /* 0x00018c0b01007387 */ /* 0x0003e20000100800 */
[----:B------:R-:W-:Y:S02]  /*19b0*/  IADD3 R147, R144, 0x60, RZ ;  /* 0x0000006090937810 */ /* 0x000fe40007ffe0ff */
[--C-:B------:R-:W-:Y:S01]  /*19c0*/  LOP3.LUT R14, R251, 0x38, R140.reuse, 0xf8, !PT ;  /* 0x00000038fb0e7812 */ /* 0x100fe200078ef88c */
[----:B------:R-:W-:Y:S01]  /*19d0*/  STL [R1+0xe0], R19 ;  /* 0x0000e01301007387 */ /* 0x000fe20000100800 */
[----:B------:R-:W-:Y:S02]  /*19e0*/  SHF.R.S32.HI R6, RZ, 0x1f, R147 ;  /* 0x0000001fff067819 */ /* 0x000fe40000011493 */
[--C-:B------:R-:W-:Y:S01]  /*19f0*/  LOP3.LUT R13, R33, 0x38, R140.reuse, 0xf8, !PT ;  /* 0x00000038210d7812 */ /* 0x100fe200078ef88c */
[----:B------:R2:W-:Y:S01]  /*1a00*/  STL [R1+0xdc], R10 ;  /* 0x0000dc0a01007387 */ /* 0x0005e20000100800 */
[----:B------:R-:W-:-:S02]  /*1a10*/  LOP3.LUT R12, R32, 0x38, R140, 0xf8, !PT ;  /* 0x00000038200c7812 */ /* 0x000fc400078ef88c */
[----:B------:R-:W-:Y:S01]  /*1a20*/  LOP3.LUT R14, R8, R14, R29, 0xf6, !PT ;  /* 0x0000000e080e7212 */ /* 0x000fe200078ef61d */
[----:B------:R3:W-:Y:S01]  /*1a30*/  STL [R1+0xd8], R6 ;  /* 0x0000d80601007387 */ /* 0x0007e20000100800 */
[----:B------:R-:W-:Y:S02]  /*1a40*/  LOP3.LUT R13, R27, R13, R28, 0xf6, !PT ;  /* 0x0000000d1b0d7212 */ /* 0x000fe400078ef61c */
[----:B------:R-:W-:Y:S02]  /*1a50*/  LEA R151, R2, 0xa080, 0x1 ;  /* 0x0000a08002977811 */ /* 0x000fe400078e08ff */
[----:B------:R-:W-:Y:S02]  /*1a60*/  SHF.R.S32.HI R2, RZ, 0x3, R3 ;  /* 0x00000003ff027819 */ /* 0x000fe40000011403 */
[----:B------:R-:W-:Y:S02]  /*1a70*/  LOP3.LUT R234, R3, 0xfffffff8, RZ, 0xc0, !PT ;  /* 0xfffffff803ea7812 */ /* 0x000fe400078ec0ff */
[----:B------:R-:W-:-:S02]  /*1a80*/  SEL R3, R21, 0xffffffe0, !P4 ;  /* 0xffffffe015037807 */ /* 0x000fc40006000000 */
[----:B------:R-:W-:Y:S02]  /*1a90*/  LEA R200, R4, 0x10080, 0x1 ;  /* 0x0001008004c87811 */ /* 0x000fe400078e08ff */
[----:B-1----:R-:W-:Y:S02]  /*1aa0*/  LOP3.LUT R11, R11, R7, RZ, 0xfc, !PT ;  /* 0x000000070b0b7212 */ /* 0x002fe400078efcff */
[----:B------:R-:W-:Y:S01]  /*1ab0*/  LEA R196, R5, 0x4080, 0x1 ;  /* 0x0000408005c47811 */ /* 0x000fe200078e08ff */
[----:B------:R-:W-:Y:S01]  /*1ac0*/  IMAD.IADD R201, R200, 0x1, R3 ;  /* 0x00000001c8c97824 */ /* 0x000fe200078e0203 */
[C---:B------:R-:W-:Y:S01]  /*1ad0*/  IADD3 R219, R140.reuse, 0x80, RZ ;  /* 0x000000808cdb7810 */ /* 0x040fe20007ffe0ff */
[----:B------:R-:W-:Y:S01]  /*1ae0*/  IMAD.SHL.U32 R217, R11, 0x2, RZ ;  /* 0x000000020bd97824 */ /* 0x000fe200078e00ff */
[----:B------:R-:W-:Y:S01]  /*1af0*/  LEA R11, R13, 0x10080, 0x1 ;  /* 0x000100800d0b7811 */ /* 0x000fe200078e08ff */
[----:B------:R-:W-:Y:S01]  /*1b00*/  IMAD.IADD R197, R3, 0x1, R196 ;  /* 0x0000000103c57824 */ /* 0x000fe200078e02c4 */
[----:B------:R-:W-:Y:S01]  /*1b10*/  IADD3 R220, R140, 0xc0, RZ ;  /* 0x000000c08cdc7810 */ /* 0x000fe20007ffe0ff */
[----:B--2---:R-:W-:Y:S01]  /*1b20*/  IMAD.IADD R10, R31, 0x1, -R9 ;  /* 0x000000011f0a7824 */ /* 0x004fe200078e0a09 */
[----:B------:R-:W-:-:S02]  /*1b30*/  SEL R9, R21, 0xffffffe0, !P1 ;  /* 0xffffffe015097807 */ /* 0x000fc40004800000 */
[----:B---3--:R-:W-:Y:S01]  /*1b40*/  SEL R6, R22, 0xffffffc0, !P2 ;  /* 0xffffffc016067807 */ /* 0x008fe20005000000 */
[----:B------:R-:W-:Y:S01]  /*1b50*/  IMAD.SHL.U32 R47, R10, 0x2, RZ ;  /* 0x000000020a2f7824 */ /* 0x000fe200078e00ff */
[----:B------:R-:W-:Y:S01]  /*1b60*/  SHF.R.S32.HI R141, RZ, 0x1f, R140 ;  /* 0x0000001fff8d7819 */ /* 0x000fe2000001148c */
[----:B------:R-:W-:Y:S01]  /*1b70*/  IMAD R10, R20, 0x8, R30 ;  /* 0x00000008140a7824 */ /* 0x000fe200078e021e */
[----:B------:R-:W-:Y:S01]  /*1b80*/  SHF.R.S32.HI R145, RZ, 0x1f, R144 ;  /* 0x0000001fff917819 */ /* 0x000fe20000011490 */
[----:B------:R-:W-:Y:S01]  /*1b90*/  IMAD.IADD R4, R6, 0x1, R23 ;  /* 0x0000000106047824 */ /* 0x000fe200078e0217 */
[C---:B------:R-:W-:Y:S02]  /*1ba0*/  IADD3 R46, R47.reuse, 0x8, RZ ;  /* 0x000000082f2e7810 */ /* 0x040fe40007ffe0ff */
[----:B------:R1:W-:Y:S01]  /*1bb0*/  STL [R1+0x24], R10 ;  /* 0x0000240a01007387 */ /* 0x0003e20000100800 */
[C---:B------:R-:W-:Y:S02]  /*1bc0*/  IADD3 R45, R47.reuse, 0x10, RZ ;  /* 0x000000102f2d7810 */ /* 0x040fe40007ffe0ff */
[C---:B------:R-:W-:Y:S01]  /*1bd0*/  IADD3 R44, R47.reuse, 0x18, RZ ;  /* 0x000000182f2c7810 */ /* 0x040fe20007ffe0ff */
[----:B------:R-:W-:Y:S01]  /*1be0*/  STL [R1+0x20], R47 ;  /* 0x0000202f01007387 */ /* 0x000fe20000100800 */
[----:B------:R-:W-:-:S02]  /*1bf0*/  IADD3 R43, R47, 0x20, RZ ;  /* 0x000000202f2b7810 */ /* 0x000fc40007ffe0ff */
[C---:B------:R-:W-:Y:S01]  /*1c00*/  IADD3 R42, R47.reuse, 0x28, RZ ;  /* 0x000000282f2a7810 */ /* 0x040fe20007ffe0ff */
[----:B------:R2:W-:Y:S01]  /*1c10*/  STL [R1+0xe4], R2 ;  /* 0x0000e40201007387 */ /* 0x0005e20000100800 */
[C---:B------:R-:W-:Y:S02]  /*1c20*/  IADD3 R41, R47.reuse, 0x30, RZ ;  /* 0x000000302f297810 */ /* 0x040fe40007ffe0ff */
[C---:B------:R-:W-:Y:S02]  /*1c30*/  IADD3 R40, R47.reuse, 0x38, RZ ;  /* 0x000000382f287810 */ /* 0x040fe40007ffe0ff */
[C---:B------:R-:W-:Y:S02]  /*1c40*/  IADD3 R39, R47.reuse, 0x40, RZ ;  /* 0x000000402f277810 */ /* 0x040fe40007ffe0ff */
[C---:B------:R-:W-:Y:S02]  /*1c50*/  IADD3 R38, R47.reuse, 0x48, RZ ;  /* 0x000000482f267810 */ /* 0x040fe40007ffe0ff */
[----:B------:R-:W-:-:S02]  /*1c60*/  IADD3 R37, R47, 0x50, RZ ;  /* 0x000000502f257810 */ /* 0x000fc40007ffe0ff */
[C---:B------:R-:W-:Y:S02]  /*1c70*/  IADD3 R36, R47.reuse, 0x58, RZ ;  /* 0x000000582f247810 */ /* 0x040fe40007ffe0ff */
[C---:B------:R-:W-:Y:S02]  /*1c80*/  IADD3 R35, R47.reuse, 0x60, RZ ;  /* 0x000000602f237810 */ /* 0x040fe40007ffe0ff */
[----:B------:R-:W-:Y:S02]  /*1c90*/  IADD3 R34, R47, 0x68, RZ ;  /* 0x000000682f227810 */ /* 0x000fe40007ffe0ff */
[----:B-1----:R-:W-:Y:S02]  /*1ca0*/  LOP3.LUT R10, R25, R12, R26, 0xf6, !PT ;  /* 0x0000000c190a7212 */ /* 0x002fe400078ef61a */
[----:B------:R-:W-:Y:S02]  /*1cb0*/  LEA R12, R14, 0x10080, 0x1 ;  /* 0x000100800e0c7811 */ /* 0x000fe400078e08ff */
[----:B------:R-:W-:-:S02]  /*1cc0*/  LEA R10, R10, 0x10080, 0x1 ;  /* 0x000100800a0a7811 */ /* 0x000fc400078e08ff */
[C---:B------:R-:W-:Y:S01]  /*1cd0*/  IADD3 R33, R47.reuse, 0x70, RZ ;  /* 0x000000702f217810 */ /* 0x040fe20007ffe0ff */
[----:B------:R1:W-:Y:S01]  /*1ce0*/  STL [R1+0x184], R12 ;  /* 0x0001840c01007387 */ /* 0x0003e20000100800 */
        /* <DEDUP_REMOVED lines=10> */
[----:B--2---:R-:W-:Y:S01]  /*1d90*/  SEL R2, R22, 0xffffffc0, !P3 ;  /* 0xffffffc016027807 */ /* 0x004fe20005800000 */
[----:B------:R2:W-:Y:S01]  /*1da0*/  STL [R1+0xd0], R45 ;  /* 0x0000d02d01007387 */ /* 0x0005e20000100800 */
[C---:B------:R-:W-:Y:S02]  /*1db0*/  IADD3 R25, R47.reuse, 0xb0, RZ ;  /* 0x000000b02f197810 */ /* 0x040fe40007ffe0ff */
[C---:B------:R-:W-:Y:S01]  /*1dc0*/  IADD3 R22, R47.reuse, 0xb8, RZ ;  /* 0x000000b82f167810 */ /* 0x040fe20007ffe0ff */
[----:B------:R2:W-:Y:S01]  /*1dd0*/  STL [R1+0xcc], R44 ;  /* 0x0000cc2c01007387 */ /* 0x0005e20000100800 */
[C---:B------:R-:W-:Y:S01]  /*1de0*/  IADD3 R21, R47.reuse, 0xc0, RZ ;  /* 0x000000c02f157810 */ /* 0x040fe20007ffe0ff */
[----:B------:R-:W-:Y:S01]  /*1df0*/  IMAD.IADD R203, R200, 0x1, R2 ;  /* 0x00000001c8cb7824 */ /* 0x000fe200078e0202 */
[C---:B------:R-:W-:Y:S01]  /*1e00*/  IADD3 R20, R47.reuse, 0xc8, RZ ;  /* 0x000000c82f147810 */ /* 0x040fe20007ffe0ff */
[----:B------:R2:W-:Y:S01]  /*1e10*/  STL [R1+0x60], R43 ;  /* 0x0000602b01007387 */ /* 0x0005e20000100800 */
[C---:B------:R-:W-:Y:S01]  /*1e20*/  IADD3 R19, R47.reuse, 0xd0, RZ ;  /* 0x000000d02f137810 */ /* 0x040fe20007ffe0ff */
[C---:B------:R-:W-:Y:S01]  /*1e30*/  IMAD.IADD R199, R2.reuse, 0x1, R196 ;  /* 0x0000000102c77824 */ /* 0x040fe200078e02c4 */
[C---:B------:R-:W-:Y:S01]  /*1e40*/  IADD3 R14, R47.reuse, 0xd8, RZ ;  /* 0x000000d82f0e7810 */ /* 0x040fe20007ffe0ff */
[----:B------:R2:W-:Y:S01]  /*1e50*/  STL [R1+0x5c], R42 ;  /* 0x00005c2a01007387 */ /* 0x0005e20000100800 */
[----:B------:R-:W-:Y:S01]  /*1e60*/  IADD3 R13, R47, 0xe0, RZ ;  /* 0x000000e02f0d7810 */ /* 0x000fe20007ffe0ff */
[----:B------:R-:W-:Y:S01]  /*1e70*/  IMAD.IADD R202, R201, 0x1, R2 ;  /* 0x00000001c9ca7824 */ /* 0x000fe200078e0202 */
[C---:B-1----:R-:W-:Y:S01]  /*1e80*/  IADD3 R12, R47.reuse, 0xe8, RZ ;  /* 0x000000e82f0c7810 */ /* 0x042fe20007ffe0ff */
[----:B------:R1:W-:Y:S01]  /*1e90*/  STL [R1+0xc8], R41 ;  /* 0x0000c82901007387 */ /* 0x0003e20000100800 */
[C---:B---3--:R-:W-:Y:S01]  /*1ea0*/  IADD3 R11, R47.reuse, 0xf0, RZ ;  /* 0x000000f02f0b7810 */ /* 0x048fe20007ffe0ff */
[----:B------:R-:W-:Y:S01]  /*1eb0*/  IMAD.IADD R198, R2, 0x1, R197 ;  /* 0x0000000102c67824 */ /* 0x000fe200078e02c5 */
[----:B----4-:R-:W-:Y:S01]  /*1ec0*/  IADD3 R10, R47, 0xf8, RZ ;  /* 0x000000f82f0a7810 */ /* 0x010fe20007ffe0ff */
[----:B------:R3:W-:Y:S01]  /*1ed0*/  STL [R1+0xc4], R40 ;  /* 0x0000c42801007387 */ /* 0x0007e20000100800 */
[----:B------:R-:W-:-:S02]  /*1ee0*/  SHF.R.S32.HI R47, RZ, 0x1f, R46 ;  /* 0x0000001fff2f7819 */ /* 0x000fc4000001142e */
[----:B-----5:R-:W-:Y:S01]  /*1ef0*/  SHF.R.S32.HI R46, RZ, 0x1f, R45 ;  /* 0x0000001fff2e7819 */ /* 0x020fe2000001142d */
[----:B------:R4:W-:Y:S01]  /*1f00*/  STL [R1+0xc0], R39 ;  /* 0x0000c02701007387 */ /* 0x0009e20000100800 */
[----:B--2---:R-:W-:Y:S02]  /*1f10*/  SHF.R.S32.HI R45, RZ, 0x1f, R44 ;  /* 0x0000001fff2d7819 */ /* 0x004fe4000001142c */
[----:B------:R-:W-:Y:S01]  /*1f20*/  SHF.R.S32.HI R239, RZ, 0x1f, R219 ;  /* 0x0000001fffef7819 */ /* 0x000fe200000114db */
[----:B------:R2:W-:Y:S01]  /*1f30*/  STL [R1+0xbc], R38 ;  /* 0x0000bc2601007387 */ /* 0x0005e20000100800 */
[----:B------:R-:W-:Y:S02]  /*1f40*/  SHF.R.S32.HI R44, RZ, 0x1f, R43 ;  /* 0x0000001fff2c7819 */ /* 0x000fe4000001142b */
[----:B------:R-:W-:Y:S01]  /*1f50*/  SHF.R.S32.HI R238, RZ, 0x1f, R220 ;  /* 0x0000001fffee7819 */ /* 0x000fe200000114dc */
[----:B------:R5:W-:Y:S01]  /*1f60*/  STL [R1+0xb8], R37 ;  /* 0x0000b82501007387 */ /* 0x000be20000100800 */
[----:B------:R-:W-:-:S02]  /*1f70*/  SHF.R.S32.HI R43, RZ, 0x1f, R42 ;  /* 0x0000001fff2b7819 */ /* 0x000fc4000001142a */
[----:B------:R-:W-:Y:S01]  /*1f80*/  SHF.R.S32.HI R237, RZ, 0x1f, R234 ;  /* 0x0000001fffed7819 */ /* 0x000fe200000114ea */
[----:B------:R5:W-:Y:S01]  /*1f90*/  STL [R1+0xb4], R36 ;  /* 0x0000b42401007387 */ /* 0x000be20000100800 */
[----:B------:R-:W-:-:S03]  /*1fa0*/  SHF.R.S32.HI R42, RZ, 0x1f, R41 ;  /* 0x0000001fff2a7819 */ /* 0x000fc60000011429 */
[----:B------:R5:W-:Y:S01]  /*1fb0*/  STL [R1+0xb0], R35 ;  /* 0x0000b02301007387 */ /* 0x000be20000100800 */
[----:B-1----:R-:W-:-:S03]  /*1fc0*/  SHF.R.S32.HI R41, RZ, 0x1f, R40 ;  /* 0x0000001fff297819 */ /* 0x002fc60000011428 */
[----:B------:R1:W-:Y:S01]  /*1fd0*/  STL [R1+0xac], R34 ;  /* 0x0000ac2201007387 */ /* 0x0003e20000100800 */
[----:B---3--:R-:W-:-:S03]  /*1fe0*/  SHF.R.S32.HI R40, RZ, 0x1f, R39 ;  /* 0x0000001fff287819 */ /* 0x008fc60000011427 */
[----:B------:R3:W-:Y:S01]  /*1ff0*/  STL [R1+0xa8], R33 ;  /* 0x0000a82101007387 */ /* 0x0007e20000100800 */
[----:B----4-:R-:W-:-:S03]  /*2000*/  SHF.R.S32.HI R39, RZ, 0x1f, R38 ;  /* 0x0000001fff277819 */ /* 0x010fc60000011426 */
[----:B------:R4:W-:Y:S01]  /*2010*/  STL [R1+0xa4], R32 ;  /* 0x0000a42001007387 */ /* 0x0009e20000100800 */
[----:B--2---:R-:W-:-:S03]  /*2020*/  SHF.R.S32.HI R38, RZ, 0x1f, R37 ;  /* 0x0000001fff267819 */ /* 0x004fc60000011425 */
[----:B------:R2:W-:Y:S01]  /*2030*/  STL [R1+0xa0], R31 ;  /* 0x0000a01f01007387 */ /* 0x0005e20000100800 */
[----:B-----5:R-:W-:-:S03]  /*2040*/  SHF.R.S32.HI R37, RZ, 0x1f, R36 ;  /* 0x0000001fff257819 */ /* 0x020fc60000011424 */
[----:B------:R5:W-:Y:S01]  /*2050*/  STL [R1+0x9c], R30 ;  /* 0x00009c1e01007387 */ /* 0x000be20000100800 */
[----:B------:R-:W-:-:S03]  /*2060*/  SHF.R.S32.HI R36, RZ, 0x1f, R35 ;  /* 0x0000001fff247819 */ /* 0x000fc60000011423 */
        /* <DEDUP_REMOVED lines=26> */
[----:B------:R-:W-:Y:S01]  /*2210*/  STL [R1+0x178], R47 ;  /* 0x0001782f01007387 */ /* 0x000fe20000100800 */
[----:B------:R-:W-:-:S03]  /*2220*/  SHF.R.S32.HI R20, RZ, 0x1f, R19 ;  /* 0x0000001fff147819 */ /* 0x000fc60000011413 */
[----:B------:R5:W-:Y:S01]  /*2230*/  STL [R1+0x64], R10 ;  /* 0x0000640a01007387 */ /* 0x000be20000100800 */
[----:B------:R-:W-:-:S03]  /*2240*/  SHF.R.S32.HI R19, RZ, 0x1f, R14 ;  /* 0x0000001fff137819 */ /* 0x000fc6000001140e */
[----:B------:R-:W-:Y:S01]  /*2250*/  STL [R1+0x174], R46 ;  /* 0x0001742e01007387 */ /* 0x000fe20000100800 */
[----:B-1----:R-:W-:-:S03]  /*2260*/  SHF.R.S32.HI R14, RZ, 0x1f, R13 ;  /* 0x0000001fff0e7819 */ /* 0x002fc6000001140d */
[----:B------:R-:W-:Y:S01]  /*2270*/  STL [R1+0x170], R45 ;  /* 0x0001702d01007387 */ /* 0x000fe20000100800 */
[----:B---3--:R-:W-:-:S03]  /*2280*/  SHF.R.S32.HI R13, RZ, 0x1f, R12 ;  /* 0x0000001fff0d7819 */ /* 0x008fc6000001140c */
[----:B------:R-:W-:Y:S01]  /*2290*/  STL [R1+0x16c], R44 ;  /* 0x00016c2c01007387 */ /* 0x000fe20000100800 */
[----:B----4-:R-:W-:-:S03]  /*22a0*/  SHF.R.S32.HI R12, RZ, 0x1f, R11 ;  /* 0x0000001fff0c7819 */ /* 0x010fc6000001140b */
[----:B------:R-:W-:Y:S01]  /*22b0*/  STL [R1+0x168], R43 ;  /* 0x0001682b01007387 */ /* 0x000fe20000100800 */
[----:B--2---:R-:W-:-:S03]  /*22c0*/  SHF.R.S32.HI R11, RZ, 0x1f, R10 ;  /* 0x0000001fff0b7819 */ /* 0x004fc6000001140a */
[----:B------:R-:W-:Y:S04]  /*22d0*/  STL [R1+0x164], R42 ;  /* 0x0001642a01007387 */ /* 0x000fe80000100800 */
[----:B------:R-:W-:Y:S01]  /*22e0*/  STL [R1+0x160], R41 ;  /* 0x0001602901007387 */ /* 0x000fe20000100800 */
[C---:B-----5:R-:W-:Y:S02]  /*22f0*/  IMAD.IADD R10, R24.reuse, 0x1, R9 ;  /* 0x00000001180a7824 */ /* 0x060fe400078e0209 */
[----:B------:R-:W-:Y:S01]  /*2300*/  IMAD.IADD R9, R9, 0x1, R23 ;  /* 0x0000000109097824 */ /* 0x000fe200078e0217 */
[----:B------:R-:W-:Y:S03]  /*2310*/  STL [R1+0x15c], R40 ;  /* 0x00015c2801007387 */ /* 0x000fe60000100800 */
[--C-:B------:R-:W-:Y:S01]  /*2320*/  IMAD.IADD R3, R9, 0x1, R6.reuse ;  /* 0x0000000109037824 */ /* 0x100fe200078e0206 */
        /* <DEDUP_REMOVED lines=22> */
[----:B------:R3:W-:Y:S01]  /*2490*/  STL [R1+0x100], R11 ;  /* 0x0001000b01007387 */ /* 0x0007e20000100800 */
[----:B-1----:R-:W-:Y:S01]  /*24a0*/  IMAD.IADD R13, R24, 0x1, R6 ;  /* 0x00000001180d7824 */ /* 0x002fe200078e0206 */
[----:B--2---:R-:W-:-:S04]  /*24b0*/  LEA R12, R18, 0x10080, 0x1 ;  /* 0x00010080120c7811 */ /* 0x004fc800078e08ff */
[----:B------:R-:W-:Y:S01]  /*24c0*/  STL [R1+0x54], R13 ;  /* 0x0000540d01007387 */ /* 0x000fe20000100800 */
[----:B---3--:R-:W-:-:S03]  /*24d0*/  LEA R11, R17, 0x10080, 0x1 ;  /* 0x00010080110b7811 */ /* 0x008fc600078e08ff */
[----:B------:R1:W-:Y:S04]  /*24e0*/  STL [R1+0x44], R10 ;  /* 0x0000440a01007387 */ /* 0x0003e80000100800 */
[----:B------:R2:W-:Y:S04]  /*24f0*/  STL [R1+0xfc], R12 ;  /* 0x0000fc0c01007387 */ /* 0x0005e80000100800 */
[----:B------:R3:W-:Y:S01]  /*2500*/  STL [R1+0xf8], R11 ;  /* 0x0000f80b01007387 */ /* 0x0007e20000100800 */
[----:B-1----:R-:W-:Y:S01]  /*2510*/  IMAD.IADD R10, R6, 0x1, R10 ;  /* 0x00000001060a7824 */ /* 0x002fe200078e020a */
[----:B--2---:R-:W-:-:S02]  /*2520*/  LEA R12, R16, 0x10080, 0x1 ;  /* 0x00010080100c7811 */ /* 0x004fc400078e08ff */
[----:B---3--:R-:W-:-:S03]  /*2530*/  LEA R11, R15, 0x10080, 0x1 ;  /* 0x000100800f0b7811 */ /* 0x008fc600078e08ff */
[----:B------:R1:W-:Y:S04]  /*2540*/  STL [R1+0xf4], R12 ;  /* 0x0000f40c01007387 */ /* 0x0003e80000100800 */
[----:B------:R1:W-:Y:S04]  /*2550*/  STL [R1+0xf0], R11 ;  /* 0x0000f00b01007387 */ /* 0x0003e80000100800 */
[----:B------:R1:W-:Y:S04]  /*2560*/  STL [R1+0x50], R10 ;  /* 0x0000500a01007387 */ /* 0x0003e80000100800 */
[----:B------:R1:W-:Y:S04]  /*2570*/  STL [R1+0x4c], R4 ;  /* 0x00004c0401007387 */ /* 0x0003e80000100800 */
[----:B------:R1:W-:Y:S04]  /*2580*/  STL [R1+0x40], R9 ;  /* 0x0000400901007387 */ /* 0x0003e80000100800 */
[----:B------:R1:W-:Y:S02]  /*2590*/  STL [R1+0x48], R3 ;  /* 0x0000480301007387 */ /* 0x0003e40000100800 */
.L_x_3170:
[----:B-1----:R-:W2:Y:S01]  /*25a0*/  LDL R3, [R1+0x1c] ;  /* 0x00001c0001037983 */ /* 0x002ea20000100800 */
        /* <DEDUP_REMOVED lines=24> */
[----:B------:R-:W-:-:S03]  /*2730*/  @P4 IADD3 R2, P0, R24, c[0x0][0x360], RZ ;  /* 0x0000d80018024a10 */ /* 0x000fc60007f1e0ff */
[----:B------:R2:W3:Y:S01]  /*2740*/  @P1 LDG.E R12, [R4.64] ;  /* 0x00000006040c1981 */ /* 0x0004e2000c1e1900 */
[C---:B------:R-:W-:Y:S02]  /*2750*/  @P4 IADD3.X R3, R17.reuse, c[0x0][0x364], RZ, P0, !PT ;  /* 0x0000d90011034a10 */ /* 0x040fe400007fe4ff */
[----:B------:R-:W-:Y:S01]  /*2760*/  IADD3 R10, P2, R24, c[0x0][0x348], RZ ;  /* 0x0000d200180a7a10 */ /* 0x000fe20007f5e0ff */
[----:B------:R1:W-:Y:S04]  /*2770*/  STL [R1+0x28], R24 ;  /* 0x0000281801007387 */ /* 0x0003e80000100800 */
[----:B------:R4:W3:Y:S01]  /*2780*/  @P4 LDG.E R6, [R2.64] ;  /* 0x0000000602064981 */ /* 0x0008e2000c1e1900 */
[----:B------:R-:W-:-:S03]  /*2790*/  IADD3.X R11, R17, c[0x0][0x34c], RZ, P2, !PT ;  /* 0x0000d300110b7a10 */ /* 0x000fc600017fe4ff */
[----:B------:R1:W-:Y:S04]  /*27a0*/  STL [R1+0x2c], R17 ;  /* 0x00002c1101007387 */ /* 0x0003e80000100800 */
[----:B------:R1:W5:Y:S01]  /*27b0*/  @P3 LDG.E R130, [R10.64] ;  /* 0x000000060a823981 */ /* 0x000362000c1e1900 */
[----:B--2---:R-:W-:-:S04]  /*27c0*/  IADD3 R4, P1, R24, c[0x0][0x350], RZ ;  /* 0x0000d40018047a10 */ /* 0x004fc80007f3e0ff */
[----:B------:R-:W-:Y:S02]  /*27d0*/  IADD3.X R5, R17, c[0x0][0x354], RZ, P1, !PT ;  /* 0x0000d50011057a10 */ /* 0x000fe40000ffe4ff */
[----:B----4-:R-:W-:-:S03]  /*27e0*/  IADD3 R2, P0, R24, c[0x0][0x358], RZ ;  /* 0x0000d60018027a10 */ /* 0x010fc60007f1e0ff */
[----:B------:R1:W5:Y:S01]  /*27f0*/  @P5 LDG.E R18, [R4.64] ;  /* 0x0000000604125981 */ /* 0x000362000c1e1900 */
[----:B------:R-:W-:-:S05]  /*2800*/  IADD3.X R3, R17, c[0x0][0x35c], RZ, P0, !PT ;  /* 0x0000d70011037a10 */ /* 0x000fca00007fe4ff */
[----:B------:R1:W5:Y:S01]  /*2810*/  @P6 LDG.E R15, [R2.64] ;  /* 0x00000006020f6981 */ /* 0x000362000c1e1900 */
[----:B------:R-:W-:Y:S03]  /*2820*/  YIELD ;  /* 0x0000000000007946 */ /* 0x000fe60003800000 */
[----:B---3--:R1:W-:Y:S04]  /*2830*/  STL [R1], R12 ;  /* 0x0000000c01007387 */ /* 0x0083e80000100800 */
[----:B------:R1:W-:Y:S01]  /*2840*/  @P4 STL [R1+0x8], R6 ;  /* 0x0000080601004387 */ /* 0x0003e20000100800 */
[----:B------:R-:W-:Y:S05]  /*2850*/  @P4 BRA `(.L_x_2943) ;  /* 0x0000007000004947 */ /* 0x000fea0003800000 */
[----:B-1----:R-:W-:-:S05]  /*2860*/  MOV R6, c[0x0][0x168] ;  /* 0x00005a0000067a02 */ /* 0x002fca0000000f00 */
[----:B------:R1:W-:Y:S01]  /*2870*/  STL [R1+0x8], R6 ;  /* 0x0000080601007387 */ /* 0x0003e20000100800 */
[----:B------:R-:W-:Y:S05]  /*2880*/  @!P3 BRA `(.L_x_2943) ;  /* 0x000000400000b947 */ /* 0x000fea0003800000 */
[----:B------:R-:W2:Y:S04]  /*2890*/  LDG.E R9, [R10.64] ;  /* 0x000000060a097981 */ /* 0x000ea8000c1e1900 */
[----:B-1----:R-:W2:Y:S02]  /*28a0*/  LDG.E R6, [R10.64+0x4] ;  /* 0x000004060a067981 */ /* 0x002ea4000c1e1900 */
[----:B--2---:R-:W-:-:S05]  /*28b0*/  IADD3 R6, -R9, R6, RZ ;  /* 0x0000000609067210 */ /* 0x004fca0007ffe1ff */
[----:B------:R1:W-:Y:S02]  /*28c0*/  STL [R1+0x8], R6 ;  /* 0x0000080601007387 */ /* 0x0003e40000100800 */
.L_x_2943:
[----:B------:R-:W-:-:S04]  /*28d0*/  ISETP.NE.U32.AND P0, PT, RZ, c[0x0][0x368], PT ;  /* 0x0000da00ff007a0c */ /* 0x000fc80003f05070 */
[----:B------:R-:W-:-:S13]  /*28e0*/  ISETP.NE.AND.EX P0, PT, RZ, c[0x0][0x36c], PT, P0 ;  /* 0x0000db00ff007a0c */ /* 0x000fda0003f05300 */
[----:B------:R-:W-:Y:S05]  /*28f0*/  @!P0 BRA `(.L_x_2944) ;  /* 0x0000004000008947 */ /* 0x000fea0003800000 */
[----:B-1----:R-:W-:-:S04]  /*2900*/  IADD3 R4, P0, R24, c[0x0][0x368], RZ ;  /* 0x0000da0018047a10 */ /* 0x002fc80007f1e0ff */
[----:B------:R-:W-:-:S05]  /*2910*/  IADD3.X R5, R17, c[0x0][0x36c], RZ, P0, !PT ;  /* 0x0000db0011057a10 */ /* 0x000fca00007fe4ff */
[----:B------:R1:W5:Y:S01]  /*2920*/  LDG.E R16, [R4.64] ;  /* 0x0000000604107981 */ /* 0x000362000c1e1900 */
[----:B------:R-:W-:Y:S05]  /*2930*/  BRA `(.L_x_2945) ;  /* 0x0000005000007947 */ /* 0x000fea0003800000 */
.L_x_2944:
[----:B------:R-:W-:Y:S01]  /*2940*/  MOV R16, UR5 ;  /* 0x0000000500107c02 */ /* 0x000fe20008000f00 */
[----:B------:R-:W-:Y:S05]  /*2950*/  @!P5 BRA `(.L_x_2945) ;  /* 0x000000300000d947 */ /* 0x000fea0003800000 */
[----:B-1----:R1:W2:Y:S04]  /*2960*/  LDG.E R6, [R4.64] ;  /* 0x0000000604067981 */ /* 0x0022a8000c1e1900 */
[----:B-1----:R-:W2:Y:S02]  /*2970*/  LDG.E R4, [R4.64+0x4] ;  /* 0x0000040604047981 */ /* 0x002ea4000c1e1900 */
[----:B--2---:R-:W-:Y:S02]  /*2980*/  IADD3 R16, -R6, R4, RZ ;  /* 0x0000000406107210 */ /* 0x004fe40007ffe1ff */
.L_x_2945:
[----:B-1----:R-:W2:Y:S04]  /*2990*/  LDL R4, [R1+0x8] ;  /* 0x0000080001047983 */ /* 0x002ea80000100800 */
[----:B------:R-:W3:Y:S04]  /*29a0*/  LDL.LU R9, [R1+0x14] ;  /* 0x0000140001097983 */ /* 0x000ee80000300800 */
[----:B------:R1:W4:Y:S04]  /*29b0*/  @P6 LDG.E R5, [R2.64] ;  /* 0x0000000602056981 */ /* 0x000328000c1e1900 */
[----:B------:R-:W3:Y:S01]  /*29c0*/  LDL R21, [R1+0x18] ;  /* 0x0000180001157983 */ /* 0x000ee20000100800 */
[----:B------:R-:W-:-:S04]  /*29d0*/  ISETP.NE.U32.AND P0, PT, RZ, c[0x0][0x378], PT ;  /* 0x0000de00ff007a0c */ /* 0x000fc80003f05070 */
[----:B------:R-:W-:Y:S01]  /*29e0*/  ISETP.NE.AND.EX P1, PT, RZ, c[0x0][0x37c], PT, P0 ;  /* 0x0000df00ff007a0c */ /* 0x000fe20003f25300 */
[----:B--2---:R-:W-:Y:S02]  /*29f0*/  IMAD.MOV.U32 R6, RZ, RZ, R4 ;  /* 0x000000ffff067224 */ /* 0x004fe400078e0004 */
[----:B------:R1:W4:Y:S01]  /*2a00*/  @P6 LDG.E R4, [R2.64+0x4] ;  /* 0x0000040602046981 */ /* 0x000322000c1e1900 */
[----:B-----5:R-:W-:Y:S02]  /*2a10*/  IMAD.MOV.U32 R122, RZ, RZ, R16 ;  /* 0x000000ffff7a7224 */ /* 0x020fe400078e0010 */
[----:B------:R-:W-:-:S05]  /*2a20*/  IMAD.MOV.U32 R10, RZ, RZ, c[0x0][0x2c4] ;  /* 0x0000b100ff0a7624 */ /* 0x000fca00078e00ff */
[----:B------:R-:W-:Y:S02]  /*2a30*/  ISETP.NE.AND P2, PT, R10, 0x1, PT ;  /* 0x000000010a00780c */ /* 0x000fe40003f45270 */
[----:B-1----:R-:W-:-:S04]  /*2a40*/  @P1 IADD3 R2, P0, R24, c[0x0][0x378], RZ ;  /* 0x0000de0018021a10 */ /* 0x002fc80007f1e0ff */
[----:B------:R-:W-:-:S05]  /*2a50*/  @P1 IADD3.X R3, R17, c[0x0][0x37c], RZ, P0, !PT ;  /* 0x0000df0011031a10 */ /* 0x000fca00007fe4ff */
[----:B------:R3:W5:Y:S02]  /*2a60*/  @P1 LDG.E R122, [R2.64] ;  /* 0x00000006027a1981 */ /* 0x000764000c1e1900 */
[----:B---3--:R-:W-:Y:S02]  /*2a70*/  IMAD.SHL.U32 R3, R9, 0x80, RZ ;  /* 0x0000008009037824 */ /* 0x008fe400078e00ff */
[----:B------:R-:W-:-:S03]  /*2a80*/  IMAD.MOV.U32 R2, RZ, RZ, c[0x0][0x228] ;  /* 0x00008a00ff027624 */ /* 0x000fc600078e00ff */
[----:B------:R1:W-:Y:S01]  /*2a90*/  STL [R1+0x4], R3 ;  /* 0x0000040301007387 */ /* 0x0003e20000100800 */
[----:B------:R-:W-:Y:S01]  /*2aa0*/  IMAD.IADD R9, R16, 0x1, -R12 ;  /* 0x0000000110097824 */ /* 0x000fe200078e0a0c */
[----:B-1----:R-:W-:Y:S01]  /*2ab0*/  IADD3 R3, R3, 0x7f, RZ ;  /* 0x0000007f03037810 */ /* 0x002fe20007ffe0ff */
[----:B------:R-:W-:Y:S01]  /*2ac0*/  BSSY B0, `(.L_x_2946) ;  /* 0x000003c000007945 */ /* 0x000fe20003800000 */
[----:B------:R-:W-:-:S04]  /*2ad0*/  LOP3.LUT R236, R236, 0xffffffdf, RZ, 0xc0, !PT ;  /* 0xffffffdfecec7812 */ /* 0x000fc800078ec0ff */
[----:B------:R-:W-:Y:S01]  /*2ae0*/  @P2 LOP3.LUT R236, R236, 0x20, RZ, 0xfc, !PT ;  /* 0x00000020ecec2812 */ /* 0x000fe200078efcff */
[----:B----4-:R-:W-:Y:S02]  /*2af0*/  @P6 IMAD.IADD R2, R4, 0x1, -R5 ;  /* 0x0000000104026824 */ /* 0x010fe400078e0a05 */
[----:B------:R-:W-:-:S04]  /*2b00*/  @P2 IMAD.HI.U32 R4, R3, c[0x0][0x2c8], RZ ;  /* 0x0000b20003042a27 */ /* 0x000fc800078e00ff */
[----:B------:R-:W-:Y:S01]  /*2b10*/  IMAD.IADD R5, R9, 0x1, R2 ;  /* 0x0000000109057824 */ /* 0x000fe200078e0202 */
[----:B------:R-:W-:-:S04]  /*2b20*/  @P2 SHF.R.U32.HI R3, RZ, c[0x0][0x2cc], R4 ;  /* 0x0000b300ff032a19 */ /* 0x000fc80000011604 */
[----:B------:R-:W-:Y:S01]  /*2b30*/  IADD3 R131, R5, 0x30, -R6 ;  /* 0x0000003005837810 */ /* 0x000fe20007ffe806 */
[----:B------:R1:W-:Y:S01]  /*2b40*/  STL [R1+0xc], R5 ;  /* 0x00000c0501007387 */ /* 0x0003e20000100800 */
[----:B------:R-:W-:-:S03]  /*2b50*/  LOP3.LUT R6, R21, 0xff000000, RZ, 0xc0, !PT ;  /* 0xff00000015067812 */ /* 0x000fc600078ec0ff */
[----:B------:R-:W-:-:S04]  /*2b60*/  IMAD.IADD R4, R131, 0x1, R3 ;  /* 0x0000000183047824 */ /* 0x000fc800078e0203 */
[----:B------:R-:W-:Y:S01]  /*2b70*/  IMAD.HI R10, R4, 0x2aaaaaab, RZ ;  /* 0x2aaaaaab040a7827 */ /* 0x000fe200078e02ff */
[----:B------:R-:W-:Y:S02]  /*2b80*/  LOP3.LUT R4, R21, 0xff0000, RZ, 0xc0, !PT ;  /* 0x00ff000015047812 */ /* 0x000fe400078ec0ff */
[----:B-1----:R-:W-:-:S05]  /*2b90*/  IADD3 R5, R5, 0x2f, RZ ;  /* 0x0000002f05057810 */ /* 0x002fca0007ffe0ff */
[----:B------:R-:W-:Y:S01]  /*2ba0*/  IMAD.HI R3, R5, 0x2aaaaaab, RZ ;  /* 0x2aaaaaab05037827 */ /* 0x000fe200078e02ff */
[----:B------:R-:W-:-:S04]  /*2bb0*/  SHF.R.U32.HI R5, RZ, 0x8, R6 ;  /* 0x00000008ff057819 */ /* 0x000fc80000011606 */
[----:B------:R-:W-:Y:S02]  /*2bc0*/  LEA.HI R4, R4, R5, RZ, 0x10 ;  /* 0x0000000504047211 */ /* 0x000fe400078f80ff */
[----:B------:R-:W-:Y:S02]  /*2bd0*/  SHF.R.U32.HI R6, RZ, 0x1f, R3 ;  /* 0x0000001fff067819 */ /* 0x000fe40000011603 */
[----:B------:R-:W-:Y:S02]  /*2be0*/  SHF.R.U32.HI R11, RZ, 0x1f, R10 ;  /* 0x0000001fff0b7819 */ /* 0x000fe4000001160a */
[----:B------:R-:W-:Y:S02]  /*2bf0*/  SHF.R.U32.HI R12, RZ, 0x10, R4 ;  /* 0x00000010ff0c7819 */ /* 0x000fe40000011604 */
[----:B------:R-:W-:Y:S02]  /*2c00*/  LOP3.LUT R22, R4, 0xff, RZ, 0xc0, !PT ;  /* 0x000000ff04167812 */ /* 0x000fe400078ec0ff */
[----:B------:R-:W-:-:S02]  /*2c10*/  LEA.HI.SX32 R129, R3, R6, 0x1d ;  /* 0x0000000603817211 */ /* 0x000fc400078feaff */
[----:B------:R-:W-:Y:S01]  /*2c20*/  LEA.HI.SX32 R3, R10, R11, 0x1d ;  /* 0x0000000b0a037211 */ /* 0x000fe200078feaff */
[----:B------:R1:W-:Y:S03]  /*2c30*/  STL [R1+0x14], R12 ;  /* 0x0000140c01007387 */ /* 0x0003e60000100800 */
[----:B------:R-:W-:Y:S01]  /*2c40*/  IMNMX R6, R129, R3, PT ;  /* 0x0000000381067217 */ /* 0x000fe20003800200 */
[----:B------:R1:W-:Y:S03]  /*2c50*/  STL [R1+0x58], R22 ;  /* 0x0000581601007387 */ /* 0x0003e60000100800 */
[----:B------:R-:W-:Y:S02]  /*2c60*/  ISETP.GE.AND P0, PT, R6, 0x1, PT ;  /* 0x000000010600780c */ /* 0x000fe40003f06270 */
[----:B------:R-:W-:Y:S01]  /*2c70*/  ISETP.NE.AND P1, PT, R12, RZ, PT ;  /* 0x000000ff0c00720c */ /* 0x000fe20003f25270 */
[----:B------:R-:W-:-:S03]  /*2c80*/  IMAD.MOV.U32 R3, RZ, RZ, RZ ;  /* 0x000000ffff037224 */ /* 0x000fc600078e00ff */
[----:B------:R-:W-:-:S07]  /*2c90*/  SEL R119, R12, c[0x0][0x338], P1 ;  /* 0x0000ce000c777a07 */ /* 0x000fce0000800000 */
[----:B------:R-:W-:Y:S05]  /*2ca0*/  @!P0 BRA `(.L_x_2947) ;  /* 0x000001d000008947 */ /* 0x000fea0003800000 */
[----:B------:R-:W-:Y:S01]  /*2cb0*/  IABS R3, R119 ;  /* 0x0000007700037213 */ /* 0x000fe20000000000 */
[----:B------:R-:W-:Y:S01]  /*2cc0*/  IMAD.MOV.U32 R10, RZ, RZ, RZ ;  /* 0x000000ffff0a7224 */ /* 0x000fe200078e00ff */
        /* <DEDUP_REMOVED lines=27> */
.L_x_2947:
[----:B------:R-:W-:Y:S05]  /*2e80*/  BSYNC B0 ;  /* 0x0000000000007941 */ /* 0x000fea0003800000 */
.L_x_2946:
        /* <DEDUP_REMOVED lines=20> */
[----:B------:R-:W-:Y:S01]  /*2fd0*/  SHF.R.S32.HI R23, RZ, 0x1f, R143 ;  /* 0x0000001fff177819 */ /* 0x000fe2000001148f */
[----:B------:R-:W-:Y:S01]  /*2fe0*/  IMAD.MOV.U32 R124, RZ, RZ, 0x30 ;  /* 0x00000030ff7c7424 */ /* 0x000fe200078e00ff */
[----:B------:R-:W-:Y:S01]  /*2ff0*/  IADD3 R98, P0, R143, R15, RZ ;  /* 0x0000000f8f627210 */ /* 0x000fe20007f1e0ff */
[----:B------:R-:W-:Y:S01]  /*3000*/  IMAD.MOV.U32 R135, RZ, RZ, c[0x0][0x238] ;  /* 0x00008e00ff877624 */ /* 0x000fe200078e00ff */
[----:B------:R-:W-:Y:S01]  /*3010*/  IADD3 R38, R3, -0x1, RZ ;  /* 0xffffffff03267810 */ /* 0x000fe20007ffe0ff */
[----:B------:R-:W-:Y:S01]  /*3020*/  IMAD R134, R124, c[0x0][0x23c], RZ ;  /* 0x00008f007c867a24 */ /* 0x000fe200078e02ff */
[----:B------:R-:W-:Y:S01]  /*3030*/  LEA.HI.X.SX32 R99, R15, R23, 0x1, P0 ;  /* 0x000000170f637211 */ /* 0x000fe200000f0eff */
[----:B------:R-:W-:Y:S01]  /*3040*/  IMAD.WIDE.U32 R4, R98, c[0x0][0x238], R140 ;  /* 0x00008e0062047a25 */ /* 0x000fe200078e008c */
[----:B-1----:R-:W-:Y:S02]  /*3050*/  SEL R22, R19, RZ, !P6 ;  /* 0x000000ff13167207 */ /* 0x002fe40007000000 */
[----:B------:R-:W-:Y:S01]  /*3060*/  LOP3.LUT R28, R21, 0xffff, RZ, 0xc0, !PT ;  /* 0x0000ffff151c7812 */ /* 0x000fe200078ec0ff */
[----:B------:R-:W-:Y:S01]  /*3070*/  IMAD R6, R99, c[0x0][0x238], RZ ;  /* 0x00008e0063067a24 */ /* 0x000fe200078e02ff */
[----:B------:R-:W-:Y:S01]  /*3080*/  SEL R21, R20, RZ, !P6 ;  /* 0x000000ff14157207 */ /* 0x000fe20007000000 */
[----:B------:R-:W-:Y:S01]  /*3090*/  IMAD R3, R22, c[0x0][0x248], RZ ;  /* 0x0000920016037a24 */ /* 0x000fe200078e02ff */
[----:B------:R-:W-:Y:S01]  /*30a0*/  ISETP.NE.U32.AND P4, PT, RZ, c[0x0][0x340], PT ;  /* 0x0000d000ff007a0c */ /* 0x000fe20003f85070 */
[----:B------:R-:W-:Y:S01]  /*30b0*/  IMAD R6, R98, c[0x0][0x23c], R6 ;  /* 0x00008f0062067a24 */ /* 0x000fe200078e0206 */
[----:B------:R-:W-:Y:S01]  /*30c0*/  SHF.R.S32.HI R10, RZ, 0x1f, R38 ;  /* 0x0000001fff0a7819 */ /* 0x000fe20000011426 */
[----:B------:R-:W-:Y:S01]  /*30d0*/  IMAD.WIDE.U32 R120, R124, c[0x0][0x238], RZ ;  /* 0x00008e007c787a25 */ /* 0x000fe200078e00ff */
[----:B------:R-:W-:-:S02]  /*30e0*/  ISETP.NE.AND.EX P4, PT, RZ, c[0x0][0x344], PT, P4 ;  /* 0x0000d100ff007a0c */ /* 0x000fc40003f85340 */
[----:B------:R-:W-:Y:S01]  /*30f0*/  SHF.L.U32 R138, R135, 0x5, RZ ;  /* 0x00000005878a7819 */ /* 0x000fe200000006ff */
[----:B------:R-:W-:Y:S01]  /*3100*/  IMAD.IADD R5, R5, 0x1, R6 ;  /* 0x0000000105057824 */ /* 0x000fe200078e0206 */
[----:B------:R-:W-:Y:S01]  /*3110*/  IADD3 R134, R121, R134, RZ ;  /* 0x0000008679867210 */ /* 0x000fe20007ffe0ff */
[----:B------:R-:W-:Y:S01]  /*3120*/  IMAD R6, R38, -0x30, R2 ;  /* 0xffffffd026067824 */ /* 0x000fe200078e0202 */
[----:B------:R-:W-:Y:S01]  /*3130*/  ISETP.GE.AND P5, PT, R140, c[0x0][0x1d4], PT ;  /* 0x000075008c007a0c */ /* 0x000fe20003fa6270 */
[----:B------:R-:W-:Y:S01]  /*3140*/  IMAD.WIDE.U32 R4, R28, c[0x0][0x240], R4 ;  /* 0x000090001c047a25 */ /* 0x000fe200078e0004 */
[----:B------:R-:W-:Y:S02]  /*3150*/  MOV R128, 0x5 ;  /* 0x0000000500807802 */ /* 0x000fe40000000f00 */
[----:B------:R-:W-:Y:S01]  /*3160*/  IMNMX R6, R6, 0x30, PT ;  /* 0x0000003006067817 */ /* 0x000fe20003800200 */
[----:B------:R-:W-:Y:S01]  /*3170*/  IMAD R9, R21, c[0x0][0x24c], R3 ;  /* 0x0000930015097a24 */ /* 0x000fe200078e0203 */
[----:B------:R-:W-:Y:S01]  /*3180*/  SHF.L.U64.HI R135, R135, R128, c[0x0][0x23c] ;  /* 0x00008f0087877619 */ /* 0x000fe20000010280 */
[----:B------:R-:W-:Y:S01]  /*3190*/  IMAD R5, R28, c[0x0][0x244], R5 ;  /* 0x000091001c057a24 */ /* 0x000fe200078e0205 */
[----:B------:R-:W-:Y:S01]  /*31a0*/  LOP3.LUT R236, R236, 0xfffffff7, RZ, 0xc0, !PT ;  /* 0xfffffff7ecec7812 */ /* 0x000fe200078ec0ff */
[----:B------:R-:W-:Y:S01]  /*31b0*/  IMAD.IADD R3, R6, 0x1, -R143 ;  /* 0x0000000106037824 */ /* 0x000fe200078e0a8f */
[----:B------:R-:W-:Y:S01]  /*31c0*/  ISETP.GE.AND P6, PT, R219, c[0x0][0x1d4], PT ;  /* 0x00007500db007a0c */ /* 0x000fe20003fc6270 */
[----:B------:R-:W-:-:S02]  /*31d0*/  IMAD.WIDE.U32 R102, R21, c[0x0][0x248], R4 ;  /* 0x0000920015667a25 */ /* 0x000fc400078e0004 */
[----:B------:R-:W-:Y:S02]  /*31e0*/  @P5 LOP3.LUT R236, R236, 0x8, RZ, 0xfc, !PT ;  /* 0x00000008ecec5812 */ /* 0x000fe400078efcff */
[C---:B------:R-:W-:Y:S01]  /*31f0*/  ISETP.GE.AND P1, PT, R3.reuse, 0x1, PT ;  /* 0x000000010300780c */ /* 0x040fe20003f26270 */
[----:B------:R-:W-:Y:S01]  /*3200*/  IMAD R6, R134, R38, RZ ;  /* 0x0000002686067224 */ /* 0x000fe200078e02ff */
[----:B------:R-:W-:Y:S01]  /*3210*/  ISETP.GT.AND P0, PT, R3, 0x20, PT ;  /* 0x000000200300780c */ /* 0x000fe20003f04270 */
[----:B------:R-:W-:Y:S01]  /*3220*/  IMAD.IADD R101, R103, 0x1, R9 ;  /* 0x0000000167657824 */ /* 0x000fe200078e0209 */
[----:B------:R-:W-:Y:S01]  /*3230*/  ISETP.GE.AND P5, PT, R220, c[0x0][0x1d4], PT ;  /* 0x00007500dc007a0c */ /* 0x000fe20003fa6270 */
[----:B------:R-:W-:Y:S02]  /*3240*/  IMAD.MOV.U32 R100, RZ, RZ, R102 ;  /* 0x000000ffff647224 */ /* 0x000fe400078e0066 */
[-C--:B------:R-:W-:Y:S02]  /*3250*/  IMAD R4, R10, R120.reuse, R6 ;  /* 0x000000780a047224 */ /* 0x080fe400078e0206 */
[----:B------:R-:W-:-:S04]  /*3260*/  IMAD.WIDE.U32 R12, R38, R120, R100 ;  /* 0x00000078260c7225 */ /* 0x000fc800078e0064 */
[----:B------:R-:W-:Y:S01]  /*3270*/  IMAD.IADD R3, R13, 0x1, R4 ;  /* 0x000000010d037824 */ /* 0x000fe200078e0204 */
[----:B------:R-:W-:Y:S02]  /*3280*/  @P1 LEA R10, P3, R12, c[0x0][0x220], 0x1 ;  /* 0x000088000c0a1a11 */ /* 0x000fe400078608ff */
[----:B------:R-:W-:Y:S02]  /*3290*/  @P0 IADD3 R5, P2, R138, R12, RZ ;  /* 0x0000000c8a050210 */ /* 0x000fe40007f5e0ff */
[----:B------:R-:W-:Y:S02]  /*32a0*/  @P1 LEA.HI.X R11, R12, c[0x0][0x224], R3, 0x1, P3 ;  /* 0x000089000c0b1a11 */ /* 0x000fe400018f0c03 */
[----:B------:R-:W-:Y:S01]  /*32b0*/  @P4 IADD3 R12, P3, R24, c[0x0][0x340], RZ ;  /* 0x0000d000180c4a10 */ /* 0x000fe20007f7e0ff */
[----:B------:R-:W-:Y:S01]  /*32c0*/  @P0 IMAD.X R6, R3, 0x1, R135, P2 ;  /* 0x0000000103060824 */ /* 0x000fe200010e0687 */
[----:B------:R-:W-:Y:S02]  /*32d0*/  @P0 LEA R4, P2, R5, c[0x0][0x220], 0x1 ;  /* 0x0000880005040a11 */ /* 0x000fe400078408ff */
[----:B------:R-:W-:-:S02]  /*32e0*/  @P4 IADD3.X R13, R17, c[0x0][0x344], RZ, P3, !PT ;  /* 0x0000d100110d4a10 */ /* 0x000fc40001ffe4ff */
[----:B------:R-:W-:Y:S02]  /*32f0*/  @P0 LEA.HI.X R5, R5, c[0x0][0x224], R6, 0x1, P2 ;  /* 0x0000890005050a11 */ /* 0x000fe400010f0c06 */
[----:B------:R-:W-:Y:S01]  /*3300*/  ISETP.GE.AND P2, PT, R142, c[0x0][0x1d4], PT ;  /* 0x000075008e007a0c */ /* 0x000fe20003f46270 */
[----:B------:R1:W2:Y:S01]  /*3310*/  @P4 LDG.E R9, [R12.64] ;  /* 0x000000060c094981 */ /* 0x0002a2000c1e1900 */
[C---:B------:R-:W-:Y:S01]  /*3320*/  LOP3.LUT P3, RZ, R236.reuse, 0x8, RZ, 0xc0, !PT ;  /* 0x00000008ecff7812 */ /* 0x040fe2000786c0ff */
[----:B------:R-:W-:Y:S01]  /*3330*/  IMAD R3, R23, c[0x0][0x280], RZ ;  /* 0x0000a00017037a24 */ /* 0x000fe200078e02ff */
[----:B------:R-:W-:Y:S01]  /*3340*/  LOP3.LUT R236, R236, 0xfffffffb, RZ, 0xc0, !PT ;  /* 0xfffffffbecec7812 */ /* 0x000fe200078ec0ff */
[----:B------:R-:W-:-:S04]  /*3350*/  IMAD.WIDE.U32 R14, R143, c[0x0][0x280], R140 ;  /* 0x0000a0008f0e7a25 */ /* 0x000fc800078e008c */
[----:B------:R-:W-:-:S06]  /*3360*/  IMAD R3, R143, c[0x0][0x284], R3 ;  /* 0x0000a1008f037a24 */ /* 0x000fcc00078e0203 */
[----:B------:R-:W-:Y:S01]  /*3370*/  @!PT LDS RZ, [RZ] ;  /* 0x00000000fffff984 */ /* 0x000fe20000000800 */
[----:B------:R-:W-:Y:S01]  /*3380*/  @!PT LDS RZ, [RZ] ;  /* 0x00000000fffff984 */ /* 0x000fe20000000800 */
[----:B------:R-:W-:Y:S01]  /*3390*/  @!PT LDS RZ, [RZ] ;  /* 0x00000000fffff984 */ /* 0x000fe20000000800 */
[----:B------:R3:W-:Y:S01]  /*33a0*/  @P1 LDGSTS.E.BYPASS.LTC128B.128 [R216+0xa080], [R10.64], !P3 ;  /* 0x0a0800000ad81fae */ /* 0x0007e2000d901d46 */
[----:B------:R-:W-:-:S03]  /*33b0*/  @P2 LOP3.LUT R236, R236, 0x4, RZ, 0xfc, !PT ;  /* 0x00000004ecec2812 */ /* 0x000fc600078efcff */
[----:B------:R3:W-:Y:S01]  /*33c0*/  @P1 LDGSTS.E.BYPASS.LTC128B.128 [R216+0xb880], [R10.64+0x80], !P2 ;  /* 0x0b8800800ad81fae */ /* 0x0007e2000d101d46 */
[----:B------:R-:W-:Y:S02]  /*33d0*/  IMAD.IADD R15, R3, 0x1, R15 ;  /* 0x00000001030f7824 */ /* 0x000fe400078e020f */
[----:B------:R-:W-:Y:S01]  /*33e0*/  IMAD.IADD R118, R16, 0x1, R18 ;  /* 0x0000000110767824 */ /* 0x000fe200078e0212 */
[----:B------:R3:W-:Y:S01]  /*33f0*/  @P1 LDGSTS.E.BYPASS.LTC128B.128 [R216+0xd080], [R10.64+0x100], !P6 ;  /* 0x0d0801000ad81fae */ /* 0x0007e2000f101d46 */
[----:B------:R-:W-:Y:S02]  /*3400*/  SHF.R.U32.HI R30, RZ, 0x3, R252 ;  /* 0x00000003ff1e7819 */ /* 0x000fe400000116fc */
[----:B------:R-:W-:Y:S01]  /*3410*/  SHF.R.U32.HI R29, RZ, 0x3, R251 ;  /* 0x00000003ff1d7819 */ /* 0x000fe200000116fb */
[----:B------:R3:W-:Y:S01]  /*3420*/  @P1 LDGSTS.E.BYPASS.LTC128B.128 [R216+0xe880], [R10.64+0x180], !P5 ;  /* 0x0e8801800ad81fae */ /* 0x0007e2000e901d46 */
[----:B------:R-:W-:Y:S02]  /*3430*/  ISETP.GE.AND P1, PT, R140, c[0x0][0x27c], PT ;  /* 0x00009f008c007a0c */ /* 0x000fe40003f26270 */
[----:B------:R-:W-:Y:S01]  /*3440*/  LOP3.LUT R236, R236, 0xfffffffd, RZ, 0xc0, !PT ;  /* 0xfffffffdecec7812 */ /* 0x000fe200078ec0ff */
[----:B------:R4:W-:Y:S01]  /*3450*/  @P0 LDGSTS.E.BYPASS.LTC128B.128 [R217+0xb080], [R4.64], !P3 ;  /* 0x0b08000004d90fae */ /* 0x0009e2000d901d46 */
[----:B------:R-:W-:Y:S01]  /*3460*/  SEL R6, RZ, c[0x0][0x27c], !P1 ;  /* 0x00009f00ff067a07 */ /* 0x000fe20004800000 */
[----:B------:R-:W-:Y:S01]  /*3470*/  IMAD.MOV.U32 R123, RZ, RZ, c[0x0][0x280] ;  /* 0x0000a000ff7b7624 */ /* 0x000fe200078e00ff */
[----:B------:R-:W-:Y:S01]  /*3480*/  @P6 LOP3.LUT R236, R236, 0x2, RZ, 0xfc, !PT ;  /* 0x00000002ecec6812 */ /* 0x000fe200078efcff */
[----:B------:R4:W-:Y:S01]  /*3490*/  @P0 LDGSTS.E.BYPASS.LTC128B.128 [R217+0xc880], [R4.64+0x80], !P2 ;  /* 0x0c88008004d90fae */ /* 0x0009e2000d101d46 */
[----:B------:R-:W-:Y:S01]  /*34a0*/  ISETP.GE.AND P2, PT, R142, c[0x0][0x27c], PT ;  /* 0x00009f008e007a0c */ /* 0x000fe20003f46270 */
[----:B---3--:R-:W-:-:S02]  /*34b0*/  IMAD.WIDE.U32 R10, R143, c[0x0][0x280], R144 ;  /* 0x0000a0008f0a7a25 */ /* 0x008fc400078e0090 */
[----:B------:R4:W-:Y:S01]  /*34c0*/  @P0 LDGSTS.E.BYPASS.LTC128B.128 [R217+0xe080], [R4.64+0x100], !P6 ;  /* 0x0e08010004d90fae */ /* 0x0009e2000f101d46 */
[----:B------:R-:W-:Y:S02]  /*34d0*/  LOP3.LUT R236, R236, 0xfffffffe, RZ, 0xc0, !PT ;  /* 0xfffffffeecec7812 */ /* 0x000fe400078ec0ff */
[----:B------:R-:W-:Y:S01]  /*34e0*/  IADD3 R17, R11, R3, RZ ;  /* 0x000000030b117210 */ /* 0x000fe20007ffe0ff */
[----:B------:R-:W-:Y:S01]  /*34f0*/  IMAD R3, R23, c[0x0][0x290], RZ ;  /* 0x0000a40017037a24 */ /* 0x000fe200078e02ff */
[----:B------:R-:W-:Y:S01]  /*3500*/  MOV R16, R10 ;  /* 0x0000000a00107202 */ /* 0x000fe20000000f00 */
[C---:B------:R-:W-:Y:S01]  /*3510*/  IMAD.WIDE.U32 R10, R143.reuse, c[0x0][0x290], R144 ;  /* 0x0000a4008f0a7a25 */ /* 0x040fe200078e0090 */
[----:B------:R4:W-:Y:S01]  /*3520*/  @P0 LDGSTS.E.BYPASS.LTC128B.128 [R217+0xf880], [R4.64+0x180], !P5 ;  /* 0x0f88018004d90fae */ /* 0x0009e2000e901d46 */
[----:B------:R-:W-:Y:S02]  /*3530*/  @P5 LOP3.LUT R236, R236, 0x1, RZ, 0xfc, !PT ;  /* 0x00000001ecec5812 */ /* 0x000fe400078efcff */
[----:B------:R-:W-:Y:S01]  /*3540*/  IMAD R3, R143, c[0x0][0x294], R3 ;  /* 0x0000a5008f037a24 */ /* 0x000fe200078e0203 */
[----:B------:R-:W0:Y:S04]  /*3550*/  LDGDEPBAR ;  /* 0x00000000000079af */ /* 0x000e280000000000 */
[----:B-1----:R-:W-:Y:S01]  /*3560*/  IADD3 R13, R11, R3, RZ ;  /* 0x000000030b0d7210 */ /* 0x002fe20007ffe0ff */
[----:B------:R-:W-:-:S02]  /*3570*/  IMAD.MOV.U32 R12, RZ, RZ, R10 ;  /* 0x000000ffff0c7224 */ /* 0x000fc400078e000a */
[----:B----4-:R-:W-:-:S04]  /*3580*/  IMAD.WIDE.U32 R4, R28, c[0x0][0x260], R140 ;  /* 0x000098001c047a25 */ /* 0x010fc800078e008c */
[----:B------:R-:W-:-:S04]  /*3590*/  IMAD R5, R28, c[0x0][0x264], R5 ;  /* 0x000099001c057a24 */ /* 0x000fc800078e0205 */
[----:B------:R-:W-:Y:S01]  /*35a0*/  IMAD.WIDE.U32 R82, R21, c[0x0][0x268], R4 ;  /* 0x00009a0015527a25 */ /* 0x000fe200078e0004 */
[----:B------:R-:W-:Y:S03]  /*35b0*/  WARPSYNC 0xffffffff ;  /* 0xffffffff00007948 */ /* 0x000fe60003800000 */
[----:B------:R-:W-:Y:S02]  /*35c0*/  IMAD.MOV.U32 R137, RZ, RZ, c[0x0][0x290] ;  /* 0x0000a400ff897624 */ /* 0x000fe400078e00ff */
[C---:B------:R-:W-:Y:S02]  /*35d0*/  IMAD R132, R124.reuse, c[0x0][0x284], RZ ;  /* 0x0000a1007c847a24 */ /* 0x040fe400078e02ff */
[C---:B------:R-:W-:Y:S02]  /*35e0*/  IMAD R133, R124.reuse, c[0x0][0x294], RZ ;  /* 0x0000a5007c857a24 */ /* 0x040fe400078e02ff */
[----:B------:R-:W-:-:S04]  /*35f0*/  IMAD.WIDE.U32 R126, R124, c[0x0][0x280], RZ ;  /* 0x0000a0007c7e7a25 */ /* 0x000fc800078e00ff */
[----:B-----5:R-:W-:-:S04]  /*3600*/  IMAD.WIDE.U32 R86, R122, c[0x0][0x290], R12 ;  /* 0x0000a4007a567a25 */ /* 0x020fc800078e000c */
[----:B------:R-:W-:-:S04]  /*3610*/  IMAD.WIDE.U32 R124, R124, c[0x0][0x290], RZ ;  /* 0x0000a4007c7c7a25 */ /* 0x000fc800078e00ff */
[----:B------:R-:W-:-:S04]  /*3620*/  IMAD.WIDE.U32 R108, R28, c[0x0][0x1e8], RZ ;  /* 0x00007a001c6c7a25 */ /* 0x000fc800078e00ff */
[----:B------:R-:W-:-:S04]  /*3630*/  IMAD.WIDE.U32 R106, R28, c[0x0][0x210], RZ ;  /* 0x000084001c6a7a25 */ /* 0x000fc800078e00ff */
        /* <DEDUP_REMOVED lines=10> */
[----:B--2---:R-:W-:Y:S01]  /*36e0*/  @P4 SHF.R.S32.HI R26, RZ, 0x1f, R9 ;  /* 0x0000001fff1a4819 */ /* 0x004fe20000011409 */
[----:B------:R-:W-:-:S02]  /*36f0*/  @!P4 IMAD.MOV.U32 R26, RZ, RZ, R19 ;  /* 0x000000ffff1ac224 */ /* 0x000fc400078e0013 */
[----:B------:R-:W-:Y:S01]  /*3700*/  @!P4 IMAD.MOV.U32 R9, RZ, RZ, R20 ;  /* 0x000000ffff09c224 */ /* 0x000fe200078e0014 */
[----:B------:R-:W-:Y:S01]  /*3710*/  SEL R20, RZ, c[0x0][0x27c], !P2 ;  /* 0x00009f00ff147a07 */ /* 0x000fe20005000000 */
[----:B------:R-:W-:-:S04]  /*3720*/  IMAD.WIDE.U32 R18, R143, c[0x0][0x290], R140 ;  /* 0x0000a4008f127a25 */ /* 0x000fc800078e008c */
[----:B------:R-:W-:Y:S01]  /*3730*/  IMAD.IADD R11, R3, 0x1, R19 ;  /* 0x00000001030b7824 */ /* 0x000fe200078e0213 */
[----:B------:R-:W-:Y:S01]  /*3740*/  IADD3 R3, R140, R6, RZ ;  /* 0x000000068c037210 */ /* 0x000fe20007ffe0ff */
[----:B------:R-:W-:Y:S02]  /*3750*/  IMAD.IADD R6, R142, 0x1, R20 ;  /* 0x000000018e067824 */ /* 0x000fe400078e0214 */
[----:B------:R-:W-:Y:S01]  /*3760*/  IMAD.MOV.U32 R10, RZ, RZ, R18 ;  /* 0x000000ffff0a7224 */ /* 0x000fe200078e0012 */
[----:B------:R-:W-:Y:S01]  /*3770*/  SHF.R.S32.HI R18, RZ, 0x1f, R3 ;  /* 0x0000001fff127819 */ /* 0x000fe20000011403 */
[----:B------:R-:W-:Y:S01]  /*3780*/  IMAD R20, R22, c[0x0][0x268], RZ ;  /* 0x00009a0016147a24 */ /* 0x000fe200078e02ff */
[----:B------:R-:W-:Y:S02]  /*3790*/  SHF.R.S32.HI R19, RZ, 0x1f, R6 ;  /* 0x0000001fff137819 */ /* 0x000fe40000011406 */
[CC--:B------:R-:W-:Y:S01]  /*37a0*/  LEA.HI R4, R18.reuse, R3.reuse, RZ, 0x3 ;  /* 0x0000000312047211 */ /* 0x0c0fe200078f18ff */
[----:B------:R-:W-:Y:S01]  /*37b0*/  IMAD R27, R21, c[0x0][0x26c], R20 ;  /* 0x00009b00151b7a24 */ /* 0x000fe200078e0214 */
[----:B------:R-:W-:-:S02]  /*37c0*/  LEA.HI R5, R18, R3, RZ, 0x6 ;  /* 0x0000000312057211 */ /* 0x000fc400078f30ff */
[CC--:B------:R-:W-:Y:S02]  /*37d0*/  LEA.HI R20, R19.reuse, R6.reuse, RZ, 0x6 ;  /* 0x0000000613147211 */ /* 0x0c0fe400078f30ff */
[----:B------:R-:W-:Y:S02]  /*37e0*/  LEA.HI R3, R19, R6, RZ, 0x3 ;  /* 0x0000000613037211 */ /* 0x000fe400078f18ff */
[--C-:B------:R-:W-:Y:S02]  /*37f0*/  LOP3.LUT R19, R252, 0x38, R4.reuse, 0xf8, !PT ;  /* 0x00000038fc137812 */ /* 0x100fe400078ef804 */
[----:B------:R-:W-:Y:S02]  /*3800*/  SHF.R.S32.HI R6, RZ, 0x6, R5 ;  /* 0x00000006ff067819 */ /* 0x000fe40000011405 */
[----:B------:R-:W-:Y:S02]  /*3810*/  LOP3.LUT R18, R251, 0x38, R4, 0xf8, !PT ;  /* 0x00000038fb127812 */ /* 0x000fe400078ef804 */
[----:B------:R-:W-:-:S02]  /*3820*/  SHF.R.S32.HI R5, RZ, 0x6, R20 ;  /* 0x00000006ff057819 */ /* 0x000fc40000011414 */
[--C-:B------:R-:W-:Y:S02]  /*3830*/  LOP3.LUT R21, R252, 0x38, R3.reuse, 0xf8, !PT ;  /* 0x00000038fc157812 */ /* 0x100fe400078ef803 */
[----:B------:R-:W-:Y:S02]  /*3840*/  LOP3.LUT R23, R251, 0x38, R3, 0xf8, !PT ;  /* 0x00000038fb177812 */ /* 0x000fe400078ef803 */
[-C--:B------:R-:W-:Y:S01]  /*3850*/  LOP3.LUT R22, R19, R30.reuse, RZ, 0x3c, !PT ;  /* 0x0000001e13167212 */ /* 0x080fe200078e3cff */
[--C-:B------:R-:W-:Y:S01]  /*3860*/  IMAD R25, R6, 0xc00, R7.reuse ;  /* 0x00000c0006197824 */ /* 0x100fe200078e0207 */
[-C--:B------:R-:W-:Y:S01]  /*3870*/  LOP3.LUT R19, R18, R29.reuse, RZ, 0x3c, !PT ;  /* 0x0000001d12137212 */ /* 0x080fe200078e3cff */
[--C-:B------:R-:W-:Y:S01]  /*3880*/  IMAD R24, R6, 0xc00, R8.reuse ;  /* 0x00000c0006187824 */ /* 0x100fe200078e0208 */
[----:B------:R-:W-:Y:S01]  /*3890*/  LOP3.LUT R18, R21, R30, RZ, 0x3c, !PT ;  /* 0x0000001e15127212 */ /* 0x000fe200078e3cff */
[C---:B------:R-:W-:Y:S02]  /*38a0*/  IMAD R20, R5.reuse, 0xc00, R7 ;  /* 0x00000c0005147824 */ /* 0x040fe400078e0207 */
[----:B------:R-:W-:Y:S01]  /*38b0*/  IMAD R6, R5, 0xc00, R8 ;  /* 0x00000c0005067824 */ /* 0x000fe200078e0208 */
[----:B------:R-:W-:Y:S01]  /*38c0*/  LOP3.LUT R5, R23, R29, RZ, 0x3c, !PT ;  /* 0x0000001d17057212 */ /* 0x000fe200078e3cff */
[----:B------:R-:W-:-:S03]  /*38d0*/  IMAD.IADD R21, R20, 0x1, R18 ;  /* 0x0000000114157824 */ /* 0x000fc600078e0212 */
[----:B------:R-:W-:Y:S02]  /*38e0*/  IADD3 R20, R6, R5, RZ ;  /* 0x0000000506147210 */ /* 0x000fe40007ffe0ff */
[----:B------:R-:W-:Y:S02]  /*38f0*/  SHF.R.S32.HI R6, RZ, 0x1f, R122 ;  /* 0x0000001fff067819 */ /* 0x000fe4000001147a */
[----:B------:R-:W-:Y:S01]  /*3900*/  IADD3 R23, R25, R22, RZ ;  /* 0x0000001619177210 */ /* 0x000fe20007ffe0ff */
[----:B------:R-:W-:Y:S01]  /*3910*/  IMAD.IADD R22, R24, 0x1, R19 ;  /* 0x0000000118167824 */ /* 0x000fe200078e0213 */
[----:B------:R-:W-:Y:S01]  /*3920*/  MOV R5, c[0x0][0x27c] ;  /* 0x00009f0000057a02 */ /* 0x000fe20000000f00 */
[----:B------:R-:W-:Y:S01]  /*3930*/  IMAD R18, R6, c[0x0][0x290], RZ ;  /* 0x0000a40006127a24 */ /* 0x000fe200078e02ff */
[----:B------:R-:W-:Y:S02]  /*3940*/  SHF.R.S32.HI R65, RZ, 0x3, R3 ;  /* 0x00000003ff417819 */ /* 0x000fe40000011403 */
[----:B------:R-:W-:Y:S01]  /*3950*/  LOP3.LUT R77, R3, 0xfffffff8, RZ, 0xc0, !PT ;  /* 0xfffffff8034d7812 */ /* 0x000fe200078ec0ff */
[----:B------:R-:W-:-:S02]  /*3960*/  IMAD R3, R26, c[0x0][0x2b0], RZ ;  /* 0x0000ac001a037a24 */ /* 0x000fc400078e02ff */
[----:B------:R-:W-:Y:S01]  /*3970*/  IMAD R19, R6, c[0x0][0x280], RZ ;  /* 0x0000a00006137a24 */ /* 0x000fe200078e02ff */
[----:B------:R-:W-:Y:S01]  /*3980*/  SHF.L.U32 R68, R5, 0x1, RZ ;  /* 0x0000000105447819 */ /* 0x000fe200000006ff */
[----:B------:R-:W-:Y:S01]  /*3990*/  IMAD R5, R122, c[0x0][0x294], R18 ;  /* 0x0000a5007a057a24 */ /* 0x000fe200078e0212 */
[----:B------:R-:W-:Y:S01]  /*39a0*/  LOP3.LUT R78, R4, 0xfffffff8, RZ, 0xc0, !PT ;  /* 0xfffffff8044e7812 */ /* 0x000fe200078ec0ff */
[C---:B------:R-:W-:Y:S02]  /*39b0*/  IMAD R3, R9.reuse, c[0x0][0x2b4], R3 ;  /* 0x0000ad0009037a24 */ /* 0x040fe400078e0203 */
[----:B------:R-:W-:-:S04]  /*39c0*/  IMAD.WIDE.U32 R104, R9, c[0x0][0x2b0], RZ ;  /* 0x0000ac0009687a25 */ /* 0x000fc800078e00ff */
[C---:B------:R-:W-:Y:S02]  /*39d0*/  IMAD R6, R122.reuse, c[0x0][0x284], R19 ;  /* 0x0000a1007a067a24 */ /* 0x040fe400078e0213 */
[----:B------:R-:W-:Y:S01]  /*39e0*/  IMAD.WIDE.U32 R84, R122, c[0x0][0x290], R10 ;  /* 0x0000a4007a547a25 */ /* 0x000fe200078e000a */
[----:B------:R-:W-:Y:S02]  /*39f0*/  IADD3 R81, R83, R27, RZ ;  /* 0x0000001b53517210 */ /* 0x000fe40007ffe0ff */
[----:B------:R-:W-:Y:S01]  /*3a00*/  SHF.R.S32.HI R66, RZ, 0x3, R4 ;  /* 0x00000003ff427819 */ /* 0x000fe20000011404 */
[----:B------:R-:W-:Y:S01]  /*3a10*/  IMAD.IADD R97, R91, 0x1, R6 ;  /* 0x000000015b617824 */ /* 0x000fe200078e0206 */
[----:B------:R-:W-:Y:S01]  /*3a20*/  IADD3 R96, R87, R5, RZ ;  /* 0x0000000557607210 */ /* 0x000fe20007ffe0ff */
[----:B------:R-:W-:Y:S01]  /*3a30*/  IMAD.IADD R95, R6, 0x1, R89 ;  /* 0x00000001065f7824 */ /* 0x000fe200078e0259 */
[----:B------:R-:W-:Y:S01]  /*3a40*/  SHF.R.S32.HI R94, RZ, 0x1f, R78 ;  /* 0x0000001fff5e7819 */ /* 0x000fe2000001144e */
[----:B------:R-:W-:Y:S01]  /*3a50*/  IMAD.IADD R92, R5, 0x1, R85 ;  /* 0x00000001055c7824 */ /* 0x000fe200078e0255 */
[----:B------:R-:W-:Y:S01]  /*3a60*/  SHF.R.S32.HI R93, RZ, 0x1f, R77 ;  /* 0x0000001fff5d7819 */ /* 0x000fe2000001144d */
[----:B------:R-:W-:Y:S01]  /*3a70*/  IMAD.SHL.U32 R114, R22, 0x2, RZ ;  /* 0x0000000216727824 */ /* 0x000fe200078e00ff */
[----:B------:R-:W-:Y:S01]  /*3a80*/  SHF.L.U32 R115, R23, 0x1, RZ ;  /* 0x0000000117737819 */ /* 0x000fe200000006ff */
[----:B------:R-:W-:Y:S01]  /*3a90*/  IMAD.SHL.U32 R112, R20, 0x2, RZ ;  /* 0x0000000214707824 */ /* 0x000fe200078e00ff */
[----:B------:R-:W-:-:S02]  /*3aa0*/  SHF.L.U32 R113, R21, 0x1, RZ ;  /* 0x0000000115717819 */ /* 0x000fc400000006ff */
[----:B------:R-:W-:Y:S01]  /*3ab0*/  IADD3 R111, R105, R3, RZ ;  /* 0x00000003696f7210 */ /* 0x000fe20007ffe0ff */
[----:B------:R-:W-:Y:S06]  /*3ac0*/  BAR.SYNC.DEFER_BLOCKING 0x0 ;  /* 0x0000000000007b1d */ /* 0x000fec0000010000 */
.L_x_2989:
[----:B------:R-:W-:Y:S01]  /*3ad0*/  MOV R75, RZ ;  /* 0x000000ff004b7202 */ /* 0x000fe20000000f00 */
[----:B-1--4-:R-:W-:Y:S01]  /*3ae0*/  IMAD.MOV.U32 R4, RZ, RZ, c[0x0][0x2b8] ;  /* 0x0000ae00ff047624 */ /* 0x012fe200078e00ff */
[----:B------:R-:W-:Y:S04]  /*3af0*/  DEPBAR.LE SB0, 0x0 ;  /* 0x000080000000791a */ /* 0x000fe80000000000 */
[----:B------:R-:W-:Y:S01]  /*3b00*/  ISETP.NE.AND P0, PT, R4, 0x1, PT ;  /* 0x000000010400780c */ /* 0x000fe20003f05270 */
[----:B------:R-:W-:Y:S01]  /*3b10*/  IMAD R3, R38, 0x30, R0 ;  /* 0x0000003026037824 */ /* 0x000fe200078e0200 */
[----:B------:R-:W-:Y:S01]  /*3b20*/  WARPSYNC 0xffffffff ;  /* 0xffffffff00007948 */ /* 0x000fe20003800000 */
[----:B------:R-:W-:Y:S02]  /*3b30*/  BSSY B2, `(.L_x_2949) ;  /* 0x0000541000027945 */ /* 0x000fe40003800000 */
[----:B------:R-:W-:Y:S04]  /*3b40*/  IMAD.IADD R5, R118, 0x1, R3 ;  /* 0x0000000176057824 */ /* 0x000fe800078e0203 */
[--C-:B------:R-:W-:Y:S04]  /*3b50*/  IMAD.MOV.U32 R4, RZ, RZ, R5.reuse ;  /* 0x000000ffff047224 */ /* 0x100fe800078e0005 */
        /* <DEDUP_REMOVED lines=26> */
[----:B------:R-:W-:Y:S04]  /*3d00*/  MOV R3, c[0x0][0x27c] ;  /* 0x00009f0000037a02 */ /* 0x000fe80000000f00 */
[----:B------:R-:W-:Y:S11]  /*3d10*/  ISETP.GE.AND P0, PT, R3, 0x1, PT ;  /* 0x000000010300780c */ /* 0x000ff60003f06270 */
[----:B------:R-:W-:Y:S02]  /*3d20*/  @!UPT UIADD3 URZ, URZ, URZ, URZ ;  /* 0x0000003f3f3ff290 */ /* 0x000fe4000fffe03f */
[----:B------:R-:W-:-:S05]  /*3d30*/  @!P0 BRA `(.L_x_2950) ;  /* 0x00004e8000008947 */ /* 0x000fca0003800000 */
[-C--:B------:R-:W-:Y:S01]  /*3d40*/  IMAD R6, R132, R38.reuse, RZ ;  /* 0x0000002684067224 */ /* 0x080fe200078e02ff */
[----:B------:R-:W-:Y:S01]  /*3d50*/  ULDC.U8 UR4, c[0x0][0x298] ;  /* 0x0000a60000047ab9 */ /* 0x000fe20000000000 */
[-C--:B------:R-:W-:Y:S01]  /*3d60*/  IMAD R5, R133, R38.reuse, RZ ;  /* 0x0000002685057224 */ /* 0x080fe200078e02ff */
[----:B------:R-:W-:Y:S01]  /*3d70*/  ISETP.NE.AND P0, PT, RZ, UR4, PT ;  /* 0x00000004ff007c0c */ /* 0x000fe2000bf05270 */
[----:B------:R-:W-:Y:S01]  /*3d80*/  IMAD R3, R38, -0x30, R2 ;  /* 0xffffffd026037824 */ /* 0x000fe200078e0202 */
[----:B------:R-:W-:Y:S01]  /*3d90*/  SHF.R.S32.HI R4, RZ, 0x1f, R38 ;  /* 0x0000001fff047819 */ /* 0x000fe20000011426 */
[----:B------:R-:W-:Y:S03]  /*3da0*/  IMAD.WIDE.U32 R34, R126, R38, RZ ;  /* 0x000000267e227225 */ /* 0x000fe600078e00ff */
[----:B------:R-:W-:Y:S01]  /*3db0*/  IMNMX R74, R3, 0x30, PT ;  /* 0x00000030034a7817 */ /* 0x000fe20003800200 */
[C---:B------:R-:W-:Y:S02]  /*3dc0*/  IMAD R6, R4.reuse, R126, R6 ;  /* 0x0000007e04067224 */ /* 0x040fe400078e0206 */
        /* <DEDUP_REMOVED lines=49> */
.L_x_2953:
[----:B------:R-:W-:Y:S05]  /*40e0*/  BSYNC B0 ;  /* 0x0000000000007941 */ /* 0x000fea0003800000 */
.L_x_2952:
        /* <DEDUP_REMOVED lines=68> */
.L_x_2955:
[----:B------:R-:W-:Y:S05]  /*4530*/  BSYNC B0 ;  /* 0x0000000000007941 */ /* 0x000fea0003800000 */
.L_x_2954:
        /* <DEDUP_REMOVED lines=88> */
.L_x_2959:
[----:B------:R-:W-:Y:S05]  /*4ac0*/  BSYNC B0 ;  /* 0x0000000000007941 */ /* 0x000fea0003800000 */
.L_x_2958:
        /* <DEDUP_REMOVED lines=58> */
.L_x_2961:
[----:B------:R-:W-:Y:S05]  /*4e70*/  BSYNC B0 ;  /* 0x0000000000007941 */ /* 0x000fea0003800000 */
.L_x_2960:
        /* <DEDUP_REMOVED lines=58> */
.L_x_2963:
[----:B------:R-:W-:Y:S05]  /*5220*/  BSYNC B0 ;  /* 0x0000000000007941 */ /* 0x000fea0003800000 */
.L_x_2962:
        /* <DEDUP_REMOVED lines=57> */
.L_x_2957:
[----:B-123--:R-:W-:Y:S05]  /*55c0*/  BSYNC B1 ;  /* 0x0000000000017941 */ /* 0x00efea0003800000 */
.L_x_2956:
        /* <DEDUP_REMOVED lines=13> */
[----:B------:R-:W-:Y:S02]  /*56a0*/  @!P0 PRMT R5, R9, 0x5410, R3 ;  /* 0x0000541009058816 */ /* 0x000fe40000000003 */
[----:B------:R-:W-:Y:S01]  /*56b0*/  @!P0 SHF.R.U32.HI R16, RZ, 0x10, R45 ;  /* 0x00000010ff108819 */ /* 0x000fe2000001162d */
[----:B------:R-:W-:Y:S01]  /*56c0*/  @!P0 IMAD.U32 R10, R11, 0x10000, RZ ;  /* 0x000100000b0a8824 */ /* 0x000fe200078e00ff */
[----:B------:R-:W-:Y:S01]  /*56d0*/  @!P0 SHF.R.U32.HI R6, RZ, 0x10, R21 ;  /* 0x00000010ff068819 */ /* 0x000fe20000011615 */
[----:B------:R-:W-:Y:S01]  /*56e0*/  @!P0 IMAD.U32 R4, R5, 0x10000, RZ ;  /* 0x0001000005048824 */ /* 0x000fe200078e00ff */
[----:B------:R-:W-:Y:S02]  /*56f0*/  @!P0 PRMT R16, R56, 0x5432, R16 ;  /* 0x0000543238108816 */ /* 0x000fe40000000010 */
[----:B------:R-:W-:Y:S01]  /*5700*/  @!P0 PRMT R6, R9, 0x5432, R6 ;  /* 0x0000543209068816 */ /* 0x000fe20000000006 */
[C---:B----4-:R-:W-:Y:S01]  /*5710*/  @!P0 IMAD.U32 R9, R12.reuse, 0x10000, RZ ;  /* 0x000100000c098824 */ /* 0x050fe200078e00ff */
[----:B------:R-:W-:Y:S05]  /*5720*/  @!P0 LOP3.LUT R3, R12, 0xffff0000, RZ, 0xc0, !PT ;  /* 0xffff00000c038812 */ /* 0x000fea00078ec0ff */
[C---:B------:R-:W-:Y:S02]  /*5730*/  @!P0 FMUL.FTZ R17, R3.reuse, R10 ;  /* 0x0000000a03118220 */ /* 0x040fe40000410000 */
[-C--:B------:R-:W-:Y:S02]  /*5740*/  @!P0 FMUL.FTZ R3, R3, R4.reuse ;  /* 0x0000000403038220 */ /* 0x080fe40000410000 */
[----:B------:R-:W-:Y:S01]  /*5750*/  @!P0 FFMA.FTZ R17, R9, R4, -R17 ;  /* 0x0000000409118223 */ /* 0x000fe20000010811 */
[----:B------:R-:W-:Y:S01]  /*5760*/  @!P0 LOP3.LUT R4, R13, 0xffff0000, RZ, 0xc0, !PT ;  /* 0xffff00000d048812 */ /* 0x000fe200078ec0ff */
[----:B------:R-:W-:Y:S01]  /*5770*/  @!P0 FFMA.FTZ R3, R10, R9, R3 ;  /* 0x000000090a038223 */ /* 0x000fe20000010003 */
[----:B------:R-:W-:Y:S02]  /*5780*/  @!P0 LOP3.LUT R9, R11, 0xffff0000, RZ, 0xc0, !PT ;  /* 0xffff00000b098812 */ /* 0x000fe400078ec0ff */
[----:B------:R-:W-:Y:S02]  /*5790*/  @!P0 SHF.L.U32 R10, R13, 0x10, RZ ;  /* 0x000000100d0a8819 */ /* 0x000fe400000006ff */
[----:B------:R-:W-:Y:S02]  /*57a0*/  @!P0 F2FP.BF16.PACK_AB R11, R3, R17 ;  /* 0x00000011030b823e */ /* 0x000fe400000010ff */
[----:B------:R-:W-:Y:S01]  /*57b0*/  @!P0 LOP3.LUT R3, R5, 0xffff0000, RZ, 0xc0, !PT ;  /* 0xffff000005038812 */ /* 0x000fe200078ec0ff */
[----:B------:R-:W-:Y:S02]  /*57c0*/  @!P0 FMUL.FTZ R5, R4, R9 ;  /* 0x0000000904058220 */ /* 0x000fe40000410000 */
[----:B------:R-:W-:Y:S02]  /*57d0*/  @!P0 IMAD.MOV.U32 R12, RZ, RZ, R11 ;  /* 0x000000ffff0c8224 */ /* 0x000fe400078e000b */
[-C--:B------:R-:W-:Y:S02]  /*57e0*/  @!P0 FFMA.FTZ R5, R10, R3.reuse, -R5 ;  /* 0x000000030a058223 */ /* 0x080fe40000010805 */
[----:B------:R-:W-:Y:S04]  /*57f0*/  @!P0 FMUL.FTZ R3, R4, R3 ;  /* 0x0000000304038220 */ /* 0x000fe80000410000 */
[----:B------:R-:W-:Y:S02]  /*5800*/  @!P0 FFMA.FTZ R3, R9, R10, R3 ;  /* 0x0000000a09038223 */ /* 0x000fe40000010003 */
[----:B------:R-:W-:Y:S03]  /*5810*/  @!P0 IMAD.U32 R9, R14, 0x10000, RZ ;  /* 0x000100000e098824 */ /* 0x000fe600078e00ff */
[----:B------:R-:W-:Y:S01]  /*5820*/  @!P0 F2FP.BF16.PACK_AB R4, R3, R5 ;  /* 0x000000050304823e */ /* 0x000fe200000010ff */
[----:B------:R-:W-:Y:S01]  /*5830*/  @!P0 IMAD.U32 R5, R16, 0x10000, RZ ;  /* 0x0001000010058824 */ /* 0x000fe200078e00ff */
        /* <DEDUP_REMOVED lines=10> */
[----:B------:R-:W-:Y:S02]  /*58e0*/  @!P0 SHF.L.U32 R5, R15, 0x10, RZ ;  /* 0x000000100f058819 */ /* 0x000fe400000006ff */
[----:B---3--:R-:W-:Y:S01]  /*58f0*/  LEA R16, P3, R140, R30, 0x1 ;  /* 0x0000001e8c107211 */ /* 0x008fe200078608ff */
[C---:B------:R-:W-:Y:S02]  /*5900*/  @!P0 FMUL.FTZ R9, R4.reuse, R10 ;  /* 0x0000000a04098220 */ /* 0x040fe40000410000 */
[-C--:B------:R-:W-:Y:S01]  /*5910*/  @!P0 FMUL.FTZ R4, R4, R6.reuse ;  /* 0x0000000604048220 */ /* 0x080fe20000410000 */
[----:B--2---:R-:W-:Y:S01]  /*5920*/  LEA.HI.X R17, R140, R31, R141, 0x1, P3 ;  /* 0x0000001f8c117211 */ /* 0x004fe200018f0c8d */
[----:B------:R-:W-:Y:S02]  /*5930*/  @!P0 FFMA.FTZ R9, R5, R6, -R9 ;  /* 0x0000000605098223 */ /* 0x000fe40000010809 */
[----:B------:R-:W-:Y:S01]  /*5940*/  @!P0 FFMA.FTZ R4, R10, R5, R4 ;  /* 0x000000050a048223 */ /* 0x000fe20000010004 */
[----:B------:R-:W-:Y:S04]  /*5950*/  @!P0 F2FP.BF16.PACK_AB R5, R3, R11 ;  /* 0x0000000b0305823e */ /* 0x000fe800000010ff */
[----:B------:R-:W-:Y:S01]  /*5960*/  @!P0 F2FP.BF16.PACK_AB R3, R4, R9 ;  /* 0x000000090403823e */ /* 0x000fe200000010ff */
[----:B------:R-:W-:Y:S03]  /*5970*/  @!P0 IMAD.MOV.U32 R14, RZ, RZ, R5 ;  /* 0x000000ffff0e8224 */ /* 0x000fe600078e0005 */
[----:B------:R-:W-:Y:S05]  /*5980*/  @!P0 MOV R15, R3 ;  /* 0x00000003000f8202 */ /* 0x000fea0000000f00 */
[----:B------:R2:W-:Y:S02]  /*5990*/  ST.E.128 [R16.64], R12 ;  /* 0x0000000c10007985 */ /* 0x0005e4000c101d06 */
.L_x_2966:
[----:B------:R-:W-:Y:S05]  /*59a0*/  BSYNC B0 ;  /* 0x0000000000007941 */ /* 0x000fea0003800000 */
.L_x_2965:
        /* <DEDUP_REMOVED lines=17> */
[----:B------:R-:W-:Y:S02]  /*5ac0*/  @!P0 LOP3.LUT R17, R6, 0xffff0000, RZ, 0xc0, !PT ;  /* 0xffff000006118812 */ /* 0x000fe400078ec0ff */
[----:B------:R-:W-:Y:S02]  /*5ad0*/  @!P0 PRMT R18, R57, 0x5432, R9 ;  /* 0x0000543239128816 */ /* 0x000fe40000000009 */
[----:B------:R-:W-:Y:S02]  /*5ae0*/  @!P0 PRMT R9, R32, 0x5432, R5 ;  /* 0x0000543220098816 */ /* 0x000fe40000000005 */
[----:B------:R-:W-:Y:S01]  /*5af0*/  @!P0 LOP3.LUT R6, R4, 0xffff0000, RZ, 0xc0, !PT ;  /* 0xffff000004068812 */ /* 0x000fe200078ec0ff */
[C---:B--2---:R-:W-:Y:S01]  /*5b00*/  @!P0 IMAD.U32 R16, R12.reuse, 0x10000, RZ ;  /* 0x000100000c108824 */ /* 0x044fe200078e00ff */
[----:B------:R-:W-:Y:S02]  /*5b10*/  @!P0 LOP3.LUT R3, R12, 0xffff0000, RZ, 0xc0, !PT ;  /* 0xffff00000c038812 */ /* 0x000fe400078ec0ff */
[----:B------:R-:W-:Y:S03]  /*5b20*/  @!P0 LOP3.LUT R5, R13, 0xffff0000, RZ, 0xc0, !PT ;  /* 0xffff00000d058812 */ /* 0x000fe600078ec0ff */
[C---:B------:R-:W-:Y:S02]  /*5b30*/  @!P0 FMUL.FTZ R19, R3.reuse, R11 ;  /* 0x0000000b03138220 */ /* 0x040fe40000410000 */
[-C--:B------:R-:W-:Y:S02]  /*5b40*/  @!P0 FMUL.FTZ R3, R3, R10.reuse ;  /* 0x0000000a03038220 */ /* 0x080fe40000410000 */
[----:B------:R-:W-:Y:S01]  /*5b50*/  @!P0 FFMA.FTZ R19, R16, R10, -R19 ;  /* 0x0000000a10138223 */ /* 0x000fe20000010813 */
[----:B------:R-:W-:Y:S01]  /*5b60*/  @!P0 SHF.L.U32 R10, R13, 0x10, RZ ;  /* 0x000000100d0a8819 */ /* 0x000fe200000006ff */
[----:B------:R-:W-:Y:S02]  /*5b70*/  @!P0 FFMA.FTZ R3, R11, R16, R3 ;  /* 0x000000100b038223 */ /* 0x000fe40000010003 */
[C---:B------:R-:W-:Y:S02]  /*5b80*/  @!P0 FMUL.FTZ R16, R5.reuse, R17 ;  /* 0x0000001105108220 */ /* 0x040fe40000410000 */
[-C--:B------:R-:W-:Y:S01]  /*5b90*/  @!P0 FMUL.FTZ R4, R5, R6.reuse ;  /* 0x0000000605048220 */ /* 0x080fe20000410000 */
[----:B------:R-:W-:Y:S01]  /*5ba0*/  @!P0 LOP3.LUT R5, R14, 0xffff0000, RZ, 0xc0, !PT ;  /* 0xffff00000e058812 */ /* 0x000fe200078ec0ff */
[----:B------:R-:W-:Y:S02]  /*5bb0*/  @!P0 IMAD.U32 R11, R18, 0x10000, RZ ;  /* 0x00010000120b8824 */ /* 0x000fe400078e00ff */
[----:B------:R-:W-:Y:S02]  /*5bc0*/  @!P0 FFMA.FTZ R22, R10, R6, -R16 ;  /* 0x000000060a168223 */ /* 0x000fe40000010810 */
[----:B------:R-:W-:Y:S01]  /*5bd0*/  @!P0 FFMA.FTZ R4, R17, R10, R4 ;  /* 0x0000000a11048223 */ /* 0x000fe20000010004 */
[----:B------:R-:W-:Y:S01]  /*5be0*/  @!P0 SHF.L.U32 R10, R14, 0x10, RZ ;  /* 0x000000100e0a8819 */ /* 0x000fe200000006ff */
[C---:B------:R-:W-:Y:S01]  /*5bf0*/  @!P0 IMAD.U32 R6, R9.reuse, 0x10000, RZ ;  /* 0x0001000009068824 */ /* 0x040fe200078e00ff */
[----:B------:R-:W-:Y:S01]  /*5c00*/  @!P0 LOP3.LUT R9, R9, 0xffff0000, RZ, 0xc0, !PT ;  /* 0xffff000009098812 */ /* 0x000fe200078ec0ff */
[C---:B------:R-:W-:Y:S01]  /*5c10*/  @!P0 FMUL.FTZ R16, R5.reuse, R11 ;  /* 0x0000000b05108220 */ /* 0x040fe20000410000 */
[----:B------:R-:W-:Y:S01]  /*5c20*/  @!P0 F2FP.BF16.PACK_AB R4, R4, R22 ;  /* 0x000000160404823e */ /* 0x000fe200000010ff */
[-C--:B------:R-:W-:Y:S02]  /*5c30*/  @!P0 FMUL.FTZ R5, R5, R6.reuse ;  /* 0x0000000605058220 */ /* 0x080fe40000410000 */
[----:B------:R-:W-:Y:S01]  /*5c40*/  @!P0 FFMA.FTZ R17, R10, R6, -R16 ;  /* 0x000000060a118223 */ /* 0x000fe20000010810 */
[----:B------:R-:W-:Y:S01]  /*5c50*/  @!P0 LOP3.LUT R6, R15, 0xffff0000, RZ, 0xc0, !PT ;  /* 0xffff00000f068812 */ /* 0x000fe200078ec0ff */
[----:B------:R-:W-:Y:S01]  /*5c60*/  @!P0 FFMA.FTZ R5, R11, R10, R5 ;  /* 0x0000000a0b058223 */ /* 0x000fe20000010005 */
[----:B------:R-:W-:Y:S01]  /*5c70*/  @!P0 LOP3.LUT R16, R18, 0xffff0000, RZ, 0xc0, !PT ;  /* 0xffff000012108812 */ /* 0x000fe200078ec0ff */
[----:B------:R-:W-:Y:S01]  /*5c80*/  @!P0 IMAD.U32 R10, R15, 0x10000, RZ ;  /* 0x000100000f0a8824 */ /* 0x000fe200078e00ff */
[----:B------:R-:W-:Y:S02]  /*5c90*/  @!P0 MOV R13, R4 ;  /* 0x00000004000d8202 */ /* 0x000fe40000000f00 */
        /* <DEDUP_REMOVED lines=11> */
.L_x_2968:
[----:B------:R-:W-:Y:S05]  /*5d50*/  BSYNC B0 ;  /* 0x0000000000007941 */ /* 0x000fea0003800000 */
.L_x_2967:
        /* <DEDUP_REMOVED lines=58> */
.L_x_2970:
[----:B------:R-:W-:Y:S05]  /*6100*/  BSYNC B0 ;  /* 0x0000000000007941 */ /* 0x000fea0003800000 */
.L_x_2969:
        /* <DEDUP_REMOVED lines=58> */
.L_x_2951:
        /* <DEDUP_REMOVED lines=36> */
.L_x_2972:
[----:B------:R-:W-:Y:S05]  /*66f0*/  BSYNC B0 ;  /* 0x0000000000007941 */ /* 0x000fea0003800000 */
.L_x_2971:
        /* <DEDUP_REMOVED lines=61> */
.L_x_2974:
[----:B------:R-:W-:Y:S05]  /*6ad0*/  BSYNC B0 ;  /* 0x0000000000007941 */ /* 0x000fea0003800000 */
.L_x_2973:
        /* <DEDUP_REMOVED lines=152> */
.L_x_2978:
[----:B------:R-:W-:Y:S05]  /*7460*/  BSYNC B0 ;  /* 0x0000000000007941 */ /* 0x000fea0003800000 */
.L_x_2977:
        /* <DEDUP_REMOVED lines=121> */
.L_x_2976:
[----:B-123--:R-:W-:Y:S05]  /*7c00*/  BSYNC B1 ;  /* 0x0000000000017941 */ /* 0x00efea0003800000 */
.L_x_2975:
        /* <DEDUP_REMOVED lines=125> */
.L_x_2980:
[----:B------:R-:W-:Y:S05]  /*83e0*/  BSYNC B0 ;  /* 0x0000000000007941 */ /* 0x000fea0003800000 */
.L_x_2979:
[----:B------:R-:W-:Y:S11]  /*83f0*/  ISETP.GE.AND P0, PT, R142, c[0x0][0x1d4], PT ;  /* 0x000075008e007a0c */ /* 0x000ff60003f06270 */
[----:B------:R-:W-:Y:S02]  /*8400*/  @!UPT UIADD3 URZ, URZ, URZ, URZ ;  /* 0x0000003f3f3ff290 */ /* 0x000fe4000fffe03f */
[----:B------:R-:W-:-:S05]  /*8410*/  @P0 BRA `(.L_x_2964) ;  /* 0x00000b2000000947 */ /* 0x000fca0003800000 */
[----:B------:R-:W-:Y:S01]  /*8420*/  SEL R3, R68, R67, !P2 ;  /* 0x0000004344037207 */ /* 0x000fe20005000000 */
[----:B--2---:R-:W2:Y:S01]  /*8430*/  LDS.128 R24, [R112+0xa080] ;  /* 0x00a0800070187984 */ /* 0x004ea20000000c00 */
[----:B------:R-:W-:Y:S02]  /*8440*/  ISETP.GE.AND P0, PT, R142, c[0x0][0x27c], PT ;  /* 0x00009f008e007a0c */ /* 0x000fe40003f06270 */
[----:B------:R-:W-:Y:S04]  /*8450*/  SHF.R.S32.HI R4, RZ, 0x1f, R3 ;  /* 0x0000001fff047819 */ /* 0x000fe80000011403 */
[----:B------:R-:W-:Y:S04]  /*8460*/  LEA.HI R3, R4, R3, RZ, 0x4 ;  /* 0x0000000304037211 */ /* 0x000fe800078f20ff */
[----:B------:R-:W-:Y:S03]  /*8470*/  LEA.HI.SX32 R3, R3, R65, 0x1c ;  /* 0x0000004103037211 */ /* 0x000fe600078fe2ff */
[----:B------:R-:W-:Y:S02]  /*8480*/  @!P0 SHF.R.U64 R11, R58, 0x10, R59 ;  /* 0x000000103a0b8819 */ /* 0x000fe4000000123b */
[----:B------:R-:W-:Y:S01]  /*8490*/  IMAD.SHL.U32 R34, R3, 0x8, RZ ;  /* 0x0000000803227824 */ /* 0x000fe200078e00ff */
[----:B------:R-:W-:Y:S02]  /*84a0*/  SHF.R.S32.HI R4, RZ, 0x1f, R3 ;  /* 0x0000001fff047819 */ /* 0x000fe40000011403 */
[--C-:B------:R-:W-:Y:S02]  /*84b0*/  @!P0 SHF.R.U64 R5, R30, 0x10, R31.reuse ;  /* 0x000000101e058819 */ /* 0x100fe4000000121f */
[----:B------:R-:W-:Y:S02]  /*84c0*/  LEA.HI R4, R4, R3, RZ, 0x3 ;  /* 0x0000000304047211 */ /* 0x000fe400078f18ff */
[----:B------:R-:W-:Y:S02]  /*84d0*/  @!P0 SHF.R.U32.HI R6, RZ, 0x10, R31 ;  /* 0x00000010ff068819 */ /* 0x000fe4000001161f */
[----:B------:R-:W-:Y:S02]  /*84e0*/  SHF.R.S32.HI R3, RZ, 0x3, R4 ;  /* 0x00000003ff037819 */ /* 0x000fe40000011404 */
[----:B------:R-:W-:Y:S02]  /*84f0*/  LOP3.LUT R4, R251, 0x38, R34, 0xf8, !PT ;  /* 0x00000038fb047812 */ /* 0x000fe400078ef822 */
[----:B------:R-:W-:Y:S01]  /*8500*/  @!P0 PRMT R13, R37, 0x5432, R5 ;  /* 0x00005432250d8816 */ /* 0x000fe20000000005 */
[----:B------:R-:W-:Y:S01]  /*8510*/  IMAD R3, R3, 0xc00, R8 ;  /* 0x00000c0003037824 */ /* 0x000fe200078e0208 */
[----:B------:R-:W-:Y:S02]  /*8520*/  LOP3.LUT R4, R4, R39, RZ, 0x3c, !PT ;  /* 0x0000002704047212 */ /* 0x000fe400078e3cff */
[----:B------:R-:W-:Y:S02]  /*8530*/  @!P0 SHF.R.U32.HI R9, RZ, 0x10, R57 ;  /* 0x00000010ff098819 */ /* 0x000fe40000011639 */
[----:B------:R-:W-:Y:S01]  /*8540*/  @!P0 SHF.R.U32.HI R12, RZ, 0x10, R59 ;  /* 0x00000010ff0c8819 */ /* 0x000fe2000001163b */
[----:B------:R-:W-:Y:S01]  /*8550*/  IMAD.IADD R3, R3, 0x1, R4 ;  /* 0x0000000103037824 */ /* 0x000fe200078e0204 */
[----:B------:R-:W-:Y:S02]  /*8560*/  @!P0 PRMT R21, R63, 0x5432, R9 ;  /* 0x000054323f158816 */ /* 0x000fe40000000009 */
[----:B------:R-:W-:Y:S01]  /*8570*/  @!P0 PRMT R22, R64, 0x5432, R12 ;  /* 0x0000543240168816 */ /* 0x000fe2000000000c */
[----:B------:R-:W-:Y:S01]  /*8580*/  IMAD.SHL.U32 R3, R3, 0x2, RZ ;  /* 0x0000000203037824 */ /* 0x000fe200078e00ff */
[C---:B--2---:R-:W-:Y:S01]  /*8590*/  @!P0 LOP3.LUT R20, R24.reuse, 0xffff0000, RZ, 0xc0, !PT ;  /* 0xffff000018148812 */ /* 0x044fe200078ec0ff */
[----:B------:R-:W-:Y:S01]  /*85a0*/  @!P0 IMAD.U32 R14, R24, 0x10000, RZ ;  /* 0x00010000180e8824 */ /* 0x000fe200078e00ff */
[----:B------:R-:W-:Y:S02]  /*85b0*/  @!P0 SHF.R.U64 R10, R56, 0x10, R57 ;  /* 0x00000010380a8819 */ /* 0x000fe40000001239 */
[----:B------:R2:W4:Y:S01]  /*85c0*/  LDS.128 R16, [R3+0xa080] ;  /* 0x00a0800003107984 */ /* 0x0005220000000c00 */
[----:B------:R-:W-:Y:S02]  /*85d0*/  @!P0 PRMT R12, R37, 0x5410, R6 ;  /* 0x00005410250c8816 */ /* 0x000fe40000000006 */
[--C-:B------:R-:W-:Y:S02]  /*85e0*/  @!P0 SHF.R.U32.HI R4, RZ, 0x10, R29.reuse ;  /* 0x00000010ff048819 */ /* 0x100fe4000001161d */
[----:B------:R-:W-:Y:S02]  /*85f0*/  @!P0 PRMT R10, R63, 0x5410, R10 ;  /* 0x000054103f0a8816 */ /* 0x000fe4000000000a */
[----:B------:R-:W-:Y:S02]  /*8600*/  @!P0 PRMT R9, R36, 0x5410, R4 ;  /* 0x0000541024098816 */ /* 0x000fe40000000004 */
[----:B------:R-:W-:Y:S02]  /*8610*/  @!P0 LOP3.LUT R15, R10, 0xffff0000, RZ, 0xc0, !PT ;  /* 0xffff00000a0f8812 */ /* 0x000fe400078ec0ff */
[----:B--2---:R-:W-:Y:S02]  /*8620*/  @!P0 SHF.R.U64 R3, R28, 0x10, R29 ;  /* 0x000000101c038819 */ /* 0x004fe4000000121d */
[----:B------:R-:W-:Y:S01]  /*8630*/  @!P0 PRMT R28, R64, 0x5410, R11 ;  /* 0x00005410401c8816 */ /* 0x000fe2000000000b */
[----:B------:R-:W-:Y:S01]  /*8640*/  @!P0 IMAD.U32 R11, R10, 0x10000, RZ ;  /* 0x000100000a0b8824 */ /* 0x000fe200078e00ff */
[----:B------:R-:W-:Y:S04]  /*8650*/  @!P0 PRMT R3, R36, 0x5432, R3 ;  /* 0x0000543224038816 */ /* 0x000fe80000000003 */
[C---:B------:R-:W-:Y:S01]  /*8660*/  @!P0 LOP3.LUT R6, R3.reuse, 0xffff0000, RZ, 0xc0, !PT ;  /* 0xffff000003068812 */ /* 0x040fe200078ec0ff */
[----:B------:R-:W-:Y:S01]  /*8670*/  @!P0 IMAD.U32 R10, R3, 0x10000, RZ ;  /* 0x00010000030a8824 */ /* 0x000fe200078e00ff */
[C---:B----4-:R-:W-:Y:S02]  /*8680*/  @!P0 SHF.L.U32 R4, R16.reuse, 0x10, RZ ;  /* 0x0000001010048819 */ /* 0x050fe400000006ff */
[----:B------:R-:W-:Y:S03]  /*8690*/  @!P0 LOP3.LUT R5, R16, 0xffff0000, RZ, 0xc0, !PT ;  /* 0xffff000010058812 */ /* 0x000fe600078ec0ff */
[C---:B------:R-:W-:Y:S02]  /*86a0*/  @!P0 FMUL.FTZ R3, R4.reuse, R10 ;  /* 0x0000000a04038220 */ /* 0x040fe40000410000 */
[----:B------:R-:W-:Y:S02]  /*86b0*/  @!P0 FMUL.FTZ R29, R4, R11 ;  /* 0x0000000b041d8220 */ /* 0x000fe40000410000 */
[C---:B------:R-:W-:Y:S02]  /*86c0*/  @!P0 FMUL.FTZ R23, R5.reuse, R15 ;  /* 0x0000000f05178220 */ /* 0x040fe40000410000 */
[----:B------:R-:W-:Y:S02]  /*86d0*/  @!P0 FMUL.FTZ R4, R5, R6 ;  /* 0x0000000605048220 */ /* 0x000fe40000410000 */
[----:B------:R-:W-:Y:S02]  /*86e0*/  @!P0 FFMA.FTZ R3, R11, R14, R3 ;  /* 0x0000000e0b038223 */ /* 0x000fe40000010003 */
[----:B------:R-:W-:Y:S01]  /*86f0*/  @!P0 FFMA.FTZ R23, R20, R6, -R23 ;  /* 0x0000000614178223 */ /* 0x000fe20000010817 */
[----:B------:R-:W-:Y:S01]  /*8700*/  @!P0 LOP3.LUT R6, R17, 0xffff0000, RZ, 0xc0, !PT ;  /* 0xffff000011068812 */ /* 0x000fe200078ec0ff */
[----:B------:R-:W-:Y:S01]  /*8710*/  @!P0 FFMA.FTZ R4, R15, R20, R4 ;  /* 0x000000140f048223 */ /* 0x000fe20000010004 */
[----:B------:R-:W-:Y:S01]  /*8720*/  @!P0 LOP3.LUT R20, R25, 0xffff0000, RZ, 0xc0, !PT ;  /* 0xffff000019148812 */ /* 0x000fe200078ec0ff */
[C---:B------:R-:W-:Y:S01]  /*8730*/  @!P0 IMAD.U32 R11, R21.reuse, 0x10000, RZ ;  /* 0x00010000150b8824 */ /* 0x040fe200078e00ff */
[----:B------:R-:W-:Y:S01]  /*8740*/  @!P0 LOP3.LUT R15, R21, 0xffff0000, RZ, 0xc0, !PT ;  /* 0xffff0000150f8812 */ /* 0x000fe200078ec0ff */
[----:B------:R-:W-:Y:S02]  /*8750*/  @!P0 IMAD.U32 R5, R17, 0x10000, RZ ;  /* 0x0001000011058824 */ /* 0x000fe400078e00ff */
[----:B------:R-:W-:Y:S01]  /*8760*/  @!P0 FFMA.FTZ R31, R14, R10, -R29 ;  /* 0x0000000a0e1f8223 */ /* 0x000fe2000001081d */
[----:B------:R-:W-:Y:S01]  /*8770*/  @!P0 SHF.L.U32 R10, R9, 0x10, RZ ;  /* 0x00000010090a8819 */ /* 0x000fe200000006ff */
[----:B------:R-:W-:Y:S01]  /*8780*/  @!P0 IMAD.U32 R14, R25, 0x10000, RZ ;  /* 0x00010000190e8824 */ /* 0x000fe200078e00ff */
[----:B------:R-:W-:Y:S01]  /*8790*/  @!P0 LOP3.LUT R9, R9, 0xffff0000, RZ, 0xc0, !PT ;  /* 0xffff000009098812 */ /* 0x000fe200078ec0ff */
[C---:B------:R-:W-:Y:S02]  /*87a0*/  @!P0 FMUL.FTZ R21, R5.reuse, R11 ;  /* 0x0000000b05158220 */ /* 0x040fe40000410000 */
[----:B------:R-:W-:Y:S02]  /*87b0*/  @!P0 FMUL.FTZ R29, R6, R15 ;  /* 0x0000000f061d8220 */ /* 0x000fe40000410000 */
[-C--:B------:R-:W-:Y:S02]  /*87c0*/  @!P0 FMUL.FTZ R5, R5, R10.reuse ;  /* 0x0000000a05058220 */ /* 0x080fe40000410000 */
[----:B------:R-:W-:Y:S02]  /*87d0*/  @!P0 FFMA.FTZ R30, R14, R10, -R21 ;  /* 0x0000000a0e1e8223 */ /* 0x000fe40000010815 */
        /* <DEDUP_REMOVED lines=8> */
[----:B------:R-:W-:Y:S01]  /*8860*/  @!P0 MOV R25, R30 ;  /* 0x0000001e00198202 */ /* 0x000fe20000000f00 */
[----:B------:R-:W-:Y:S01]  /*8870*/  @!P0 IMAD.U32 R10, R13, 0x10000, RZ ;  /* 0x000100000d0a8824 */ /* 0x000fe200078e00ff */
[----:B------:R-:W-:Y:S01]  /*8880*/  @!P0 LOP3.LUT R23, R27, 0xffff0000, RZ, 0xc0, !PT ;  /* 0xffff00001b178812 */ /* 0x000fe200078ec0ff */
[----:B------:R-:W-:Y:S01]  /*8890*/  @!P0 FMUL.FTZ R11, R9, R21 ;  /* 0x00000015090b8220 */ /* 0x000fe20000410000 */
[----:B------:R-:W-:Y:S01]  /*88a0*/  @!P0 LOP3.LUT R13, R13, 0xffff0000, RZ, 0xc0, !PT ;  /* 0xffff00000d0d8812 */ /* 0x000fe200078ec0ff */
[----:B------:R-:W-:Y:S01]  /*88b0*/  @!P0 FFMA.FTZ R6, R15, R20, R6 ;  /* 0x000000140f068223 */ /* 0x000fe20000010006 */
[----:B------:R-:W-:Y:S01]  /*88c0*/  @!P0 SHF.L.U32 R20, R22, 0x10, RZ ;  /* 0x0000001016148819 */ /* 0x000fe200000006ff */
[-C--:B------:R-:W-:Y:S01]  /*88d0*/  @!P0 FFMA.FTZ R37, R14, R10.reuse, -R11 ;  /* 0x0000000a0e258223 */ /* 0x080fe2000001080b */
[----:B------:R-:W-:Y:S01]  /*88e0*/  @!P0 LOP3.LUT R15, R26, 0xffff0000, RZ, 0xc0, !PT ;  /* 0xffff00001a0f8812 */ /* 0x000fe200078ec0ff */
[----:B------:R-:W-:Y:S01]  /*88f0*/  @!P0 FMUL.FTZ R9, R9, R10 ;  /* 0x0000000a09098220 */ /* 0x000fe20000410000 */
[----:B------:R-:W-:Y:S01]  /*8900*/  @!P0 LOP3.LUT R22, R22, 0xffff0000, RZ, 0xc0, !PT ;  /* 0xffff000016168812 */ /* 0x000fe200078ec0ff */
[----:B------:R-:W-:Y:S01]  /*8910*/  @!P0 IMAD.U32 R11, R19, 0x10000, RZ ;  /* 0x00010000130b8824 */ /* 0x000fe200078e00ff */
[----:B------:R-:W-:Y:S01]  /*8920*/  @!P0 F2FP.BF16.PACK_AB R5, R6, R5 ;  /* 0x000000050605823e */ /* 0x000fe200000010ff */
[----:B------:R-:W-:Y:S02]  /*8930*/  @!P0 FFMA.FTZ R9, R21, R14, R9 ;  /* 0x0000000e15098223 */ /* 0x000fe40000010009 */
[----:B------:R-:W-:Y:S01]  /*8940*/  @!P0 IMAD.U32 R21, R27, 0x10000, RZ ;  /* 0x000100001b158824 */ /* 0x000fe200078e00ff */
[----:B------:R-:W-:Y:S01]  /*8950*/  @!P0 MOV R17, R5 ;  /* 0x0000000500118202 */ /* 0x000fe20000000f00 */
[C---:B------:R-:W-:Y:S01]  /*8960*/  @!P0 IMAD.U32 R10, R12.reuse, 0x10000, RZ ;  /* 0x000100000c0a8824 */ /* 0x040fe200078e00ff */
[----:B------:R-:W-:Y:S01]  /*8970*/  @!P0 LOP3.LUT R12, R12, 0xffff0000, RZ, 0xc0, !PT ;  /* 0xffff00000c0c8812 */ /* 0x000fe200078ec0ff */
[C---:B------:R-:W-:Y:S02]  /*8980*/  @!P0 FMUL.FTZ R14, R11.reuse, R20 ;  /* 0x000000140b0e8220 */ /* 0x040fe40000410000 */
[-C--:B------:R-:W-:Y:S02]  /*8990*/  @!P0 FMUL.FTZ R11, R11, R10.reuse ;  /* 0x0000000a0b0b8220 */ /* 0x080fe40000410000 */
[----:B------:R-:W-:Y:S01]  /*89a0*/  @!P0 FFMA.FTZ R36, R21, R10, -R14 ;  /* 0x0000000a15248223 */ /* 0x000fe2000001080e */
[----:B------:R-:W-:Y:S01]  /*89b0*/  @!P0 LOP3.LUT R10, R19, 0xffff0000, RZ, 0xc0, !PT ;  /* 0xffff0000130a8812 */ /* 0x000fe200078ec0ff */
[----:B------:R-:W-:Y:S04]  /*89c0*/  @!P0 IMAD.MOV.U32 R24, RZ, RZ, R29 ;  /* 0x000000ffff188224 */ /* 0x000fe800078e001d */
[----:B------:R-:W-:Y:S04]  /*89d0*/  @!P0 FMUL.FTZ R14, R10, R22 ;  /* 0x000000160a0e8220 */ /* 0x000fe80000410000 */
[-C--:B------:R-:W-:Y:S01]  /*89e0*/  @!P0 FFMA.FTZ R35, R23, R12.reuse, -R14 ;  /* 0x0000000c17238223 */ /* 0x080fe2000001080e */
[----:B------:R-:W-:Y:S01]  /*89f0*/  @!P0 LOP3.LUT R14, R28, 0xffff0000, RZ, 0xc0, !PT ;  /* 0xffff00001c0e8812 */ /* 0x000fe200078ec0ff */
[----:B------:R-:W-:Y:S01]  /*8a00*/  @!P0 FMUL.FTZ R12, R10, R12 ;  /* 0x0000000c0a0c8220 */ /* 0x000fe20000410000 */
[----:B------:R-:W-:Y:S05]  /*8a10*/  @!P0 LOP3.LUT R10, R18, 0xffff0000, RZ, 0xc0, !PT ;  /* 0xffff0000120a8812 */ /* 0x000fea00078ec0ff */
[C---:B------:R-:W-:Y:S02]  /*8a20*/  @!P0 FMUL.FTZ R28, R10.reuse, R14 ;  /* 0x0000000e0a1c8220 */ /* 0x040fe40000410000 */
[-C--:B------:R-:W-:Y:S02]  /*8a30*/  @!P0 FMUL.FTZ R10, R10, R13.reuse ;  /* 0x0000000d0a0a8220 */ /* 0x080fe40000410000 */
[----:B------:R-:W-:Y:S01]  /*8a40*/  @!P0 FFMA.FTZ R31, R15, R13, -R28 ;  /* 0x0000000d0f1f8223 */ /* 0x000fe2000001081c */
[----:B------:R-:W-:Y:S01]  /*8a50*/  @!P0 F2FP.BF16.PACK_AB R28, R35, R36 ;  /* 0x00000024231c823e */ /* 0x000fe200000010ff */
[----:B------:R-:W-:Y:S01]  /*8a60*/  @!P0 FFMA.FTZ R10, R14, R15, R10 ;  /* 0x0000000f0e0a8223 */ /* 0x000fe2000001000a */
[----:B---3--:R-:W-:Y:S01]  /*8a70*/  LEA R14, P3, R77, R32, 0x1 ;  /* 0x000000204d0e7211 */ /* 0x008fe200078608ff */
[----:B------:R-:W-:Y:S01]  /*8a80*/  @!P0 FFMA.FTZ R11, R20, R21, R11 ;  /* 0x00000015140b8223 */ /* 0x000fe2000001000b */
[----:B------:R-:W-:Y:S01]  /*8a90*/  @!P0 F2FP.BF16.PACK_AB R20, R31, R37 ;  /* 0x000000251f14823e */ /* 0x000fe200000010ff */
[----:B------:R-:W-:Y:S01]  /*8aa0*/  @!P0 FFMA.FTZ R12, R22, R23, R12 ;  /* 0x00000017160c8223 */ /* 0x000fe2000001000c */
[----:B------:R-:W-:Y:S01]  /*8ab0*/  LEA.HI.X R15, R77, R33, R93, 0x1, P3 ;  /* 0x000000214d0f7211 */ /* 0x000fe200018f0c5d */
[----:B------:R-:W-:Y:S01]  /*8ac0*/  @!P0 IMAD.MOV.U32 R27, RZ, RZ, R28 ;  /* 0x000000ffff1b8224 */ /* 0x000fe200078e001c */
[----:B------:R-:W-:Y:S01]  /*8ad0*/  @!P0 F2FP.BF16.PACK_AB R13, R4, R3 ;  /* 0x00000003040d823e */ /* 0x000fe200000010ff */
[----:B------:R-:W-:Y:S01]  /*8ae0*/  @!P0 IMAD.MOV.U32 R26, RZ, RZ, R20 ;  /* 0x000000ffff1a8224 */ /* 0x000fe200078e0014 */
[----:B------:R-:W-:Y:S02]  /*8af0*/  @!P0 F2FP.BF16.PACK_AB R4, R10, R9 ;  /* 0x000000090a04823e */ /* 0x000fe400000010ff */
[----:B------:R-:W-:Y:S01]  /*8b00*/  @!P0 F2FP.BF16.PACK_AB R3, R12, R11 ;  /* 0x0000000b0c03823e */ /* 0x000fe200000010ff */
        /* <DEDUP_REMOVED lines=11> */
.L_x_2950:
        /* <DEDUP_REMOVED lines=30> */
.L_x_2982:
[----:B-12---:R-:W-:Y:S05]  /*8da0*/  BSYNC B0 ;  /* 0x0000000000007941 */ /* 0x006fea0003800000 */
.L_x_2981:
        /* <DEDUP_REMOVED lines=25> */
.L_x_2964:
[----:B------:R-:W-:Y:S05]  /*8f40*/  BSYNC B2 ;  /* 0x0000000000027941 */ /* 0x000fea0003800000 */
.L_x_2949:
        /* <DEDUP_REMOVED lines=80> */
.L_x_2984:
[----:B---3--:R-:W-:Y:S05]  /*9450*/  BSYNC B0 ;  /* 0x0000000000007941 */ /* 0x008fea0003800000 */
.L_x_2983:
        /* <DEDUP_REMOVED lines=25> */
.L_x_2986:
[----:B------:R-:W-:Y:S05]  /*95f0*/  BSYNC B0 ;  /* 0x0000000000007941 */ /* 0x000fea0003800000 */
.L_x_2985:
        /* <DEDUP_REMOVED lines=10> */
[C---:B------:R-:W-:Y:S01]  /*96a0*/  LOP3.LUT P2, RZ, R236.reuse, 0x8, RZ, 0xc0, !PT ;  /* 0x00000008ecff7812 */ /* 0x040fe2000784c0ff */
        /* <DEDUP_REMOVED lines=33> */
.L_x_2988:
[----:B------:R-:W-:Y:S05]  /*98c0*/  BSYNC B0 ;  /* 0x0000000000007941 */ /* 0x000fea0003800000 */
.L_x_2987:
[----:B------:R-:W0:Y:S01]  /*98d0*/  LDGDEPBAR ;  /* 0x00000000000079af */ /* 0x000e220000000000 */
[----:B------:R-:W-:Y:S01]  /*98e0*/  IADD3 R38, R38, -0x1, RZ ;  /* 0xffffffff26267810 */ /* 0x000fe20007ffe0ff */
[----:B------:R-:W-:-:S05]  /*98f0*/  @P5 BRA `(.L_x_2989) ;  /* 0xffffa1d000005947 */ /* 0x000fca000383ffff */
[----:B------:R-:W-:Y:S01]  /*9900*/  WARPSYNC 0xffffffff ;  /* 0xffffffff00007948 */ /* 0x000fe20003800000 */
[----:B------:R-:W-:Y:S06]  /*9910*/  BAR.SYNC.DEFER_BLOCKING 0x0 ;  /* 0x0000000000007b1d */ /* 0x000fec0000010000 */
.L_x_2948:
[----:B-12---:R-:W2:Y:S01]  /*9920*/  LDL R13, [R1+0x4] ;  /* 0x00000400010d7983 */ /* 0x006ea20000100800 */
[----:B------:R-:W-:-:S05]  /*9930*/  IMAD.MOV.U32 R2, RZ, RZ, c[0x0][0x2c4] ;  /* 0x0000b100ff027624 */ /* 0x000fca00078e00ff */
[----:B------:R-:W-:Y:S01]  /*9940*/  ISETP.NE.AND P3, PT, R2, 0x1, PT ;  /* 0x000000010200780c */ /* 0x000fe20003f65270 */
[----:B------:R-:W-:Y:S01]  /*9950*/  BSSY B0, `(.L_x_2990) ;  /* 0x0000028000007945 */ /* 0x000fe20003800000 */
[----:B--2---:R-:W-:-:S11]  /*9960*/  IADD3 R2, R13, 0x7f, RZ ;  /* 0x0000007f0d027810 */ /* 0x004fd60007ffe0ff */
[----:B------:R-:W-:-:S05]  /*9970*/  @P3 IMAD.HI.U32 R3, R2, c[0x0][0x2c8], RZ ;  /* 0x0000b20002033a27 */ /* 0x000fca00078e00ff */
[----:B------:R-:W-:-:S05]  /*9980*/  @P3 SHF.R.U32.HI R2, RZ, c[0x0][0x2cc], R3 ;  /* 0x0000b300ff023a19 */ /* 0x000fca0000011603 */
[----:B------:R-:W-:-:S04]  /*9990*/  IMAD.IADD R2, R131, 0x1, R2 ;  /* 0x0000000183027824 */ /* 0x000fc800078e0202 */
[----:B------:R-:W-:-:S05]  /*99a0*/  IMAD.HI R2, R2, 0x2aaaaaab, RZ ;  /* 0x2aaaaaab02027827 */ /* 0x000fca00078e02ff */
[----:B------:R-:W-:-:S04]  /*99b0*/  SHF.R.U32.HI R3, RZ, 0x1f, R2 ;  /* 0x0000001fff037819 */ /* 0x000fc80000011602 */
[----:B------:R-:W-:-:S04]  /*99c0*/  LEA.HI.SX32 R2, R2, R3, 0x1d ;  /* 0x0000000302027211 */ /* 0x000fc800078feaff */
[----:B---3--:R-:W-:-:S04]  /*99d0*/  IMNMX R6, R129, R2, PT ;  /* 0x0000000281067217 */ /* 0x008fc80003800200 */
[----:B------:R-:W-:Y:S01]  /*99e0*/  ISETP.GE.AND P0, PT, R6, 0x1, PT ;  /* 0x000000010600780c */ /* 0x000fe20003f06270 */
[----:B------:R-:W-:-:S12]  /*99f0*/  IMAD.MOV.U32 R2, RZ, RZ, RZ ;  /* 0x000000ffff027224 */ /* 0x000fd800078e00ff */
[----:B------:R-:W-:Y:S05]  /*9a00*/  @!P0 BRA `(.L_x_2991) ;  /* 0x000001c000008947 */ /* 0x000fea0003800000 */
[----:B------:R-:W-:Y:S02]  /*9a10*/  IABS R3, R119 ;  /* 0x0000007700037213 */ /* 0x000fe40000000000 */
[----:B------:R-:W-:Y:S02]  /*9a20*/  IADD3 R9, R119, -0x1, R6 ;  /* 0xffffffff77097810 */ /* 0x000fe40007ffe006 */
        /* <DEDUP_REMOVED lines=26> */
.L_x_2991:
[----:B------:R-:W-:Y:S05]  /*9bd0*/  BSYNC B0 ;  /* 0x0000000000007941 */ /* 0x000fea0003800000 */
.L_x_2990:
[----:B------:R-:W2:Y:S01]  /*9be0*/  LDL R3, [R1+0x58] ;  /* 0x0000580001037983 */ /* 0x000ea20000100800 */
        /* <DEDUP_REMOVED lines=68> */
[----:B------:R-:W-:-:S04]  /*a030*/  IMNMX R218, R6, R3, PT ;  /* 0x0000000306da7217 */ /* 0x000fc80003800200 */
[----:B------:R-:W-:-:S13]  /*a040*/  ISETP.GT.AND P0, PT, R218, R240, PT ;  /* 0x000000f0da00720c */ /* 0x000fda0003f04270 */
[----:B------:R-:W-:Y:S05]  /*a050*/  @!P0 BRA `(.L_x_2992) ;  /* 0x00013aa000008947 */ /* 0x000fea0003800000 */
[----:B------:R-:W2:Y:S04]  /*a060*/  LDL R10, [R1+0x28] ;  /* 0x00002800010a7983 */ /* 0x000ea80000100800 */
[----:B----4-:R-:W3:Y:S04]  /*a070*/  LDL R4, [R1+0x2c] ;  /* 0x00002c0001047983 */ /* 0x010ee80000100800 */
[----:B------:R-:W4:Y:S04]  /*a080*/  LDL R5, [R1+0x18] ;  /* 0x0000180001057983 */ /* 0x000f280000100800 */
[----:B------:R-:W4:Y:S04]  /*a090*/  LDL R9, [R1+0x34] ;  /* 0x0000340001097983 */ /* 0x000f280000100800 */
[----:B------:R-:W4:Y:S01]  /*a0a0*/  LDL R11, [R1+0x30] ;  /* 0x00003000010b7983 */ /* 0x000f220000100800 */
[----:B------:R-:W-:-:S04]  /*a0b0*/  ISETP.NE.U32.AND P0, PT, RZ, c[0x0][0x340], PT ;  /* 0x0000d000ff007a0c */ /* 0x000fc80003f05070 */
[----:B------:R-:W-:Y:S01]  /*a0c0*/  ISETP.NE.AND.EX P1, PT, RZ, c[0x0][0x344], PT, P0 ;  /* 0x0000d100ff007a0c */ /* 0x000fe20003f25300 */
[----:B------:R-:W-:-:S12]  /*a0d0*/  IMAD.IADD R6, R0, 0x1, R13 ;  /* 0x0000000100067824 */ /* 0x000fd800078e020d */
[----:B--2---:R-:W-:-:S04]  /*a0e0*/  @P1 IADD3 R2, P0, R10, c[0x0][0x340], RZ ;  /* 0x0000d0000a021a10 */ /* 0x004fc80007f1e0ff */
[----:B---3--:R-:W-:-:S05]  /*a0f0*/  @P1 IADD3.X R3, R4, c[0x0][0x344], RZ, P0, !PT ;  /* 0x0000d10004031a10 */ /* 0x008fca00007fe4ff */
[----:B------:R1:W5:Y:S01]  /*a100*/  @P1 LDG.E R17, [R2.64] ;  /* 0x0000000602111981 */ /* 0x000362000c1e1900 */
[----:B------:R-:W-:Y:S01]  /*a110*/  ISETP.NE.U32.AND P0, PT, RZ, c[0x0][0x348], PT ;  /* 0x0000d200ff007a0c */ /* 0x000fe20003f05070 */
[----:B------:R-:W-:Y:S01]  /*a120*/  @P3 IMAD.HI.U32 R10, R6, c[0x0][0x2c8], RZ ;  /* 0x0000b200060a3a27 */ /* 0x000fe200078e00ff */
[----:B----4-:R-:W-:Y:S02]  /*a130*/  LOP3.LUT R244, R5, 0xffff, RZ, 0xc0, !PT ;  /* 0x0000ffff05f47812 */ /* 0x010fe400078ec0ff */
[----:B------:R-:W-:Y:S01]  /*a140*/  ISETP.NE.AND.EX P0, PT, RZ, c[0x0][0x34c], PT, P0 ;  /* 0x0000d300ff007a0c */ /* 0x000fe20003f05300 */
[----:B------:R-:W-:Y:S01]  /*a150*/  IMAD.IADD R16, R143, 0x1, R13 ;  /* 0x000000018f107824 */ /* 0x000fe200078e020d */
[----:B------:R-:W-:Y:S02]  /*a160*/  ISETP.GE.AND P5, PT, R140, c[0x0][0x198], PT ;  /* 0x000066008c007a0c */ /* 0x000fe40003fa6270 */
[----:B------:R-:W-:Y:S02]  /*a170*/  SEL R9, R9, RZ, !P0 ;  /* 0x000000ff09097207 */ /* 0x000fe40004000000 */
[----:B------:R-:W-:-:S02]  /*a180*/  ISETP.GE.AND P4, PT, R142, c[0x0][0x198], PT ;  /* 0x000066008e007a0c */ /* 0x000fc40003f86270 */
[----:B------:R-:W-:Y:S01]  /*a190*/  ISETP.GE.AND P2, PT, R220, c[0x0][0x198], PT ;  /* 0x00006600dc007a0c */ /* 0x000fe20003f46270 */
[----:B------:R-:W-:Y:S01]  /*a1a0*/  IMAD R9, R9, c[0x0][0x1c0], RZ ;  /* 0x0000700009097a24 */ /* 0x000fe200078e02ff */
[----:B------:R-:W-:Y:S02]  /*a1b0*/  IADD3 R124, R218, -0x1, RZ ;  /* 0xffffffffda7c7810 */ /* 0x000fe40007ffe0ff */
[----:B-1----:R-:W-:-:S05]  /*a1c0*/  SHF.R.S32.HI R2, RZ, 0x1f, R130 ;  /* 0x0000001fff027819 */ /* 0x002fca0000011482 */
[----:B------:R-:W-:Y:S02]  /*a1d0*/  IMAD R4, R2, c[0x0][0x178], RZ ;  /* 0x00005e0002047a24 */ /* 0x000fe400078e02ff */
[----:B------:R-:W-:-:S04]  /*a1e0*/  IMAD.WIDE.U32 R2, R130, c[0x0][0x178], RZ ;  /* 0x00005e0082027a25 */ /* 0x000fc800078e00ff */
[----:B------:R-:W-:-:S04]  /*a1f0*/  IMAD R4, R130, c[0x0][0x17c], R4 ;  /* 0x00005f0082047a24 */ /* 0x000fc800078e0204 */
[----:B------:R-:W-:-:S04]  /*a200*/  IMAD.IADD R3, R3, 0x1, R4 ;  /* 0x0000000103037824 */ /* 0x000fc800078e0204 */
[C---:B------:R-:W-:Y:S01]  /*a210*/  IMAD.WIDE.U32 R4, R244.reuse, c[0x0][0x1b8], R2 ;  /* 0x00006e00f4047a25 */ /* 0x040fe200078e0002 */
[----:B------:R-:W-:Y:S02]  /*a220*/  MOV R2, R6 ;  /* 0x0000000600027202 */ /* 0x000fe40000000f00 */
[----:B------:R-:W-:Y:S01]  /*a230*/  SEL R3, R11, RZ, !P0 ;  /* 0x000000ff0b037207 */ /* 0x000fe20004000000 */
[----:B------:R-:W-:Y:S01]  /*a240*/  IMAD R5, R244, c[0x0][0x1bc], R5 ;  /* 0x00006f00f4057a24 */ /* 0x000fe200078e0205 */
[----:B------:R-:W-:Y:S02]  /*a250*/  @P3 SHF.R.U32.HI R2, RZ, c[0x0][0x2cc], R10 ;  /* 0x0000b300ff023a19 */ /* 0x000fe4000001160a */
[----:B------:R-:W-:Y:S01]  /*a260*/  ISETP.GE.AND P3, PT, R219, c[0x0][0x198], PT ;  /* 0x00006600db007a0c */ /* 0x000fe20003f66270 */
[C---:B------:R-:W-:Y:S01]  /*a270*/  IMAD R9, R3.reuse, c[0x0][0x1c4], R9 ;  /* 0x0000710003097a24 */ /* 0x040fe200078e0209 */
[----:B------:R-:W-:Y:S01]  /*a280*/  SHF.R.S32.HI R10, RZ, 0x1f, R2 ;  /* 0x0000001fff0a7819 */ /* 0x000fe20000011402 */
[----:B------:R-:W-:-:S04]  /*a290*/  IMAD.WIDE.U32 R4, R3, c[0x0][0x1c0], R4 ;  /* 0x0000700003047a25 */ /* 0x000fc800078e0004 */
[----:B------:R-:W-:Y:S01]  /*a2a0*/  IMAD.MOV R3, RZ, RZ, -R2 ;  /* 0x000000ffff037224 */ /* 0x000fe200078e0a02 */
[----:B------:R-:W-:-:S03]  /*a2b0*/  IADD3 R5, R5, R9, RZ ;  /* 0x0000000905057210 */ /* 0x000fc60007ffe0ff */
[----:B------:R-:W-:Y:S02]  /*a2c0*/  IMAD R6, R3, c[0x0][0x2c4], R6 ;  /* 0x0000b10003067a24 */ /* 0x000fe400078e0206 */
[----:B------:R-:W-:-:S03]  /*a2d0*/  IMAD R3, R10, c[0x0][0x1b0], RZ ;  /* 0x00006c000a037a24 */ /* 0x000fc600078e02ff */
[----:B------:R-:W-:Y:S01]  /*a2e0*/  SHF.R.S32.HI R9, RZ, 0x1f, R6 ;  /* 0x0000001fff097819 */ /* 0x000fe20000011406 */
[C---:B------:R-:W-:Y:S02]  /*a2f0*/  IMAD R10, R2.reuse, c[0x0][0x1b4], R3 ;  /* 0x00006d00020a7a24 */ /* 0x040fe400078e0203 */
[----:B------:R-:W-:-:S04]  /*a300*/  IMAD.WIDE.U32 R2, R2, c[0x0][0x1b0], R4 ;  /* 0x00006c0002027a25 */ /* 0x000fc800078e0004 */
[----:B------:R-:W-:Y:S02]  /*a310*/  IMAD R4, R9, c[0x0][0x1a8], RZ ;  /* 0x00006a0009047a24 */ /* 0x000fe400078e02ff */
[----:B------:R-:W-:Y:S02]  /*a320*/  IMAD.IADD R3, R3, 0x1, R10 ;  /* 0x0000000103037824 */ /* 0x000fe400078e020a */
[C---:B------:R-:W-:Y:S02]  /*a330*/  IMAD R4, R6.reuse, c[0x0][0x1ac], R4 ;  /* 0x00006b0006047a24 */ /* 0x040fe400078e0204 */
[----:B------:R-:W-:-:S05]  /*a340*/  IMAD.WIDE.U32 R2, R6, c[0x0][0x1a8], R2 ;  /* 0x00006a0006027a25 */ /* 0x000fca00078e0002 */
[----:B------:R-:W-:Y:S02]  /*a350*/  IADD3 R3, R3, R4, RZ ;  /* 0x0000000403037210 */ /* 0x000fe40007ffe0ff */
[----:B------:R-:W-:-:S04]  /*a360*/  LEA R6, P0, R2, c[0x0][0x160], 0x1 ;  /* 0x0000580002067a11 */ /* 0x000fc800078008ff */
[----:B------:R-:W-:Y:S02]  /*a370*/  LEA.HI.X R5, R2, c[0x0][0x164], R3, 0x1, P0 ;  /* 0x0000590002057a11 */ /* 0x000fe400000f0c03 */
[----:B------:R-:W-:Y:S01]  /*a380*/  @!P1 MOV R17, R11 ;  /* 0x0000000b00119202 */ /* 0x000fe20000000f00 */
[----:B------:R-:W-:Y:S05]  /*a390*/  BRA.DIV ~URZ, `(.L_x_2993) ;  /* 0x00018f127f007947 */ /* 0x000fea000b800000 */
[----:B------:R1:W2:Y:S02]  /*a3a0*/  SHFL.IDX PT, R4, R5, RZ, 0x181f ;  /* 0x00181fff05047589 */ /* 0x0002a400000e0000 */
.L_x_3175:
[----:B------:R-:W-:Y:S05]  /*a3b0*/  BRA.DIV ~URZ, `(.L_x_2994) ;  /* 0x00018f627f007947 */ /* 0x000fea000b800000 */
[----:B------:R3:W4:Y:S02]  /*a3c0*/  SHFL.IDX PT, R2, R6, RZ, 0x181f ;  /* 0x00181fff06027589 */ /* 0x00072400000e0000 */
.L_x_3176:
[----:B---3--:R-:W3:Y:S01]  /*a3d0*/  LDL R3, [R1+0x8] ;  /* 0x0000080001037983 */ /* 0x008ee20000100800 */
[----:B------:R-:W-:Y:S01]  /*a3e0*/  LOP3.LUT R236, R236, 0xfffffffb, RZ, 0xc0, !PT ;  /* 0xfffffffbecec7812 */ /* 0x000fe200078ec0ff */
[----:B------:R-:W-:Y:S01]  /*a3f0*/  BSSY B0, `(.L_x_2995) ;  /* 0x0000014000007945 */ /* 0x000fe20003800000 */
[----:B---3--:R-:W-:-:S05]  /*a400*/  IMAD R68, R3, c[0x0][0x2c4], RZ ;  /* 0x0000b10003447a24 */ /* 0x008fca00078e02ff */
        /* <DEDUP_REMOVED lines=18> */
.L_x_2996:
[----:B------:R-:W-:Y:S05]  /*a530*/  BSYNC B0 ;  /* 0x0000000000007941 */ /* 0x000fea0003800000 */
.L_x_2995:
[----:B------:R-:W-:Y:S05]  /*a540*/  BRA.DIV ~URZ, `(.L_x_2997) ;  /* 0x00018e427f007947 */ /* 0x000fea000b800000 */
[----:B--2---:R2:W3:Y:S04]  /*a550*/  SHFL.IDX PT, R4, R5, 0x1, 0x181f ;  /* 0x00381f0005047f89 */ /* 0x0044e800000e0000 */
[----:B----4-:R2:W4:Y:S02]  /*a560*/  SHFL.IDX PT, R2, R6, 0x1, 0x181f ;  /* 0x00381f0006027f89 */ /* 0x01052400000e0000 */
.L_x_3177:
[----:B------:R-:W-:Y:S01]  /*a570*/  IADD3 R3, R16, 0x20, RZ ;  /* 0x0000002010037810 */ /* 0x000fe20007ffe0ff */
[----:B------:R-:W-:Y:S01]  /*a580*/  BSSY B0, `(.L_x_2998) ;  /* 0x0000014000007945 */ /* 0x000fe20003800000 */
[----:B------:R-:W-:Y:S02]  /*a590*/  LOP3.LUT R236, R236, 0xfffffff7, RZ, 0xc0, !PT ;  /* 0xfffffff7ecec7812 */ /* 0x000fe400078ec0ff */
[----:B------:R-:W-:-:S13]  /*a5a0*/  ISETP.GE.AND P0, PT, R3, R68, PT ;  /* 0x000000440300720c */ /* 0x000fda0003f06270 */
[----:B------:R-:W-:Y:S01]  /*a5b0*/  @P0 LOP3.LUT R236, R236, 0x8, RZ, 0xfc, !PT ;  /* 0x00000008ecec0812 */ /* 0x000fe200078efcff */
[----:B------:R-:W-:Y:S05]  /*a5c0*/  @P0 BRA `(.L_x_2999) ;  /* 0x000000f000000947 */ /* 0x000fea0003800000 */
[----:B----4-:R-:W-:-:S04]  /*a5d0*/  LEA R14, P0, R140, R2, 0x1 ;  /* 0x000000028c0e7211 */ /* 0x010fc800078008ff */
[----:B---3--:R-:W-:Y:S02]  /*a5e0*/  LEA.HI.X R15, R140, R4, R141, 0x1, P0 ;  /* 0x000000048c0f7211 */ /* 0x008fe400000f0c8d */
        /* <DEDUP_REMOVED lines=13> */
.L_x_2999:
[----:B------:R-:W-:Y:S05]  /*a6c0*/  BSYNC B0 ;  /* 0x0000000000007941 */ /* 0x000fea0003800000 */
.L_x_2998:
[----:B------:R-:W-:Y:S05]  /*a6d0*/  BRA.DIV ~URZ, `(.L_x_3000) ;  /* 0x00018d827f007947 */ /* 0x000fea000b800000 */
[----:B---3--:R3:W1:Y:S02]  /*a6e0*/  SHFL.IDX PT, R4, R5, 0x2, 0x181f ;  /* 0x00581f0005047f89 */ /* 0x00866400000e0000 */
.L_x_3178:
[----:B------:R-:W-:Y:S05]  /*a6f0*/  BRA.DIV ~URZ, `(.L_x_3001) ;  /* 0x00018dd27f007947 */ /* 0x000fea000b800000 */
[----:B----4-:R4:W2:Y:S02]  /*a700*/  SHFL.IDX PT, R2, R6, 0x2, 0x181f ;  /* 0x00581f0006027f89 */ /* 0x0108a400000e0000 */
.L_x_3179:
[----:B------:R-:W-:Y:S01]  /*a710*/  IADD3 R3, R16, 0x40, RZ ;  /* 0x0000004010037810 */ /* 0x000fe20007ffe0ff */
[----:B------:R-:W-:Y:S01]  /*a720*/  BSSY B0, `(.L_x_3002) ;  /* 0x0000014000007945 */ /* 0x000fe20003800000 */
[----:B------:R-:W-:Y:S02]  /*a730*/  LOP3.LUT R236, R236, 0xffffffef, RZ, 0xc0, !PT ;  /* 0xffffffefecec7812 */ /* 0x000fe400078ec0ff */
[----:B------:R-:W-:-:S13]  /*a740*/  ISETP.GE.AND P0, PT, R3, R68, PT ;  /* 0x000000440300720c */ /* 0x000fda0003f06270 */
[----:B------:R-:W-:Y:S01]  /*a750*/  @P0 LOP3.LUT R236, R236, 0x10, RZ, 0xfc, !PT ;  /* 0x00000010ecec0812 */ /* 0x000fe200078efcff */
[----:B------:R-:W-:Y:S05]  /*a760*/  @P0 BRA `(.L_x_3003) ;  /* 0x000000f000000947 */ /* 0x000fea0003800000 */
[----:B--2---:R-:W-:-:S04]  /*a770*/  LEA R14, P0, R140, R2, 0x1 ;  /* 0x000000028c0e7211 */ /* 0x004fc800078008ff */
        /* <DEDUP_REMOVED lines=14> */
.L_x_3003:
[----:B------:R-:W-:Y:S05]  /*a860*/  BSYNC B0 ;  /* 0x0000000000007941 */ /* 0x000fea0003800000 */
.L_x_3002:
[----:B------:R-:W-:Y:S05]  /*a870*/  BRA.DIV ~URZ, `(.L_x_3004) ;  /* 0x00018cc27f007947 */ /* 0x000fea000b800000 */
[----:B-1----:R1:W3:Y:S04]  /*a880*/  SHFL.IDX PT, R4, R5, 0x3, 0x181f ;  /* 0x00781f0005047f89 */ /* 0x0022e800000e0000 */
[----:B--2---:R1:W2:Y:S02]  /*a890*/  SHFL.IDX PT, R2, R6, 0x3, 0x181f ;  /* 0x00781f0006027f89 */ /* 0x0042a400000e0000 */
.L_x_3180:
[----:B------:R-:W-:Y:S01]  /*a8a0*/  IADD3 R3, R16, 0x60, RZ ;  /* 0x0000006010037810 */ /* 0x000fe20007ffe0ff */
[----:B-----5:R-:W-:Y:S01]  /*a8b0*/  IMAD.WIDE.U32 R248, R17, c[0x0][0x2b0], RZ ;  /* 0x0000ac0011f87a25 */ /* 0x020fe200078e00ff */
[----:B------:R-:W-:Y:S02]  /*a8c0*/  LOP3.LUT R236, R236, 0xfffffffe, RZ, 0xc0, !PT ;  /* 0xfffffffeecec7812 */ /* 0x000fe400078ec0ff */
[----:B------:R-:W-:-:S13]  /*a8d0*/  ISETP.GE.AND P1, PT, R3, R68, PT ;  /* 0x000000440300720c */ /* 0x000fda0003f26270 */
[----:B--2---:R-:W-:Y:S02]  /*a8e0*/  @!P1 LEA R14, P0, R140, R2, 0x1 ;  /* 0x000000028c0e9211 */ /* 0x004fe400078008ff */
        /* <DEDUP_REMOVED lines=13> */
[----:B------:R-:W-:-:S05]  /*a9c0*/  @!P1 LEA.HI.X R3, R220, R4, R238, 0x1, P0 ;  /* 0x00000004dc039211 */ /* 0x000fca00000f0cee */
[----:B------:R3:W-:Y:S04]  /*a9d0*/  @!P1 LDGSTS.E.BYPASS.LTC128B.128 [R217+0x1f080], [R2.64], !P2 ;  /* 0x1f08000002d99fae */ /* 0x0007e8000d101d46 */
[----:B------:R-:W0:Y:S01]  /*a9e0*/  LDGDEPBAR ;  /* 0x00000000000079af */ /* 0x000e220000000000 */
[----:B------:R-:W-:Y:S01]  /*a9f0*/  WARPSYNC 0xffffffff ;  /* 0xffffffff00007948 */ /* 0x000fe20003800000 */
[----:B---3--:R-:W-:-:S05]  /*aa00*/  SHF.R.S32.HI R2, RZ, 0x1f, R17 ;  /* 0x0000001fff027819 */ /* 0x008fca0000011411 */
[----:B------:R-:W-:-:S04]  /*aa10*/  IMAD R2, R2, c[0x0][0x2b0], RZ ;  /* 0x0000ac0002027a24 */ /* 0x000fc800078e02ff */
[----:B------:R-:W-:-:S04]  /*aa20*/  IMAD R2, R17, c[0x0][0x2b4], R2 ;  /* 0x0000ad0011027a24 */ /* 0x000fc800078e0202 */
[----:B------:R-:W-:Y:S02]  /*aa30*/  IMAD.IADD R250, R249, 0x1, R2 ;  /* 0x00000001f9fa7824 */ /* 0x000fe400078e0202 */
[----:B--2---:R-:W2:Y:S04]  /*aa40*/  LDL R9, [R1+0xc] ;  /* 0x00000c0001097983 */ /* 0x004ea80000100800 */
[----:B-1----:R-:W3:Y:S01]  /*aa50*/  LDL R5, [R1] ;  /* 0x0000000001057983 */ /* 0x002ee20000100800 */
[----:B------:R-:W-:Y:S02]  /*aa60*/  IMAD.MOV.U32 R123, RZ, RZ, 0x30 ;  /* 0x00000030ff7b7424 */ /* 0x000fe400078e00ff */
[----:B------:R-:W-:Y:S02]  /*aa70*/  IMAD.MOV.U32 R2, RZ, RZ, c[0x0][0x2b8] ;  /* 0x0000ae00ff027624 */ /* 0x000fe400078e00ff */
[----:B------:R-:W-:Y:S01]  /*aa80*/  IMAD R123, R218, R123, -0x30 ;  /* 0xffffffd0da7b7424 */ /* 0x000fe200078e027b */
[----:B------:R-:W-:Y:S02]  /*aa90*/  BAR.SYNC.DEFER_BLOCKING 0x0 ;  /* 0x0000000000007b1d */ /* 0x000fe40000010000 */
[----:B------:R-:W-:Y:S01]  /*aaa0*/  ISETP.NE.AND P1, PT, R2, 0x1, PT ;  /* 0x000000010200780c */ /* 0x000fe20003f25270 */
[----:B------:R-:W-:Y:S01]  /*aab0*/  IMAD.IADD R3, R0, 0x1, R123 ;  /* 0x0000000100037824 */ /* 0x000fe200078e027b */
[----:B------:R-:W-:Y:S01]  /*aac0*/  LOP3.LUT R236, R236, 0xfffffffd, RZ, 0xc0, !PT ;  /* 0xfffffffdecec7812 */ /* 0x000fe200078ec0ff */
[----:B------:R-:W-:-:S10]  /*aad0*/  IMAD.MOV.U32 R221, RZ, RZ, RZ ;  /* 0x000000ffffdd7224 */ /* 0x000fd400078e00ff */
[----:B------:R-:W-:Y:S02]  /*aae0*/  @P1 LOP3.LUT R236, R236, 0x2, RZ, 0xfc, !PT ;  /* 0x00000002ecec1812 */ /* 0x000fe400078efcff */
[C---:B--2---:R-:W-:Y:S01]  /*aaf0*/  ISETP.GE.AND P0, PT, R3.reuse, R9, PT ;  /* 0x000000090300720c */ /* 0x044fe20003f06270 */
[----:B---3--:R-:W-:-:S03]  /*ab00*/  IMAD.IADD R3, R3, 0x1, R5 ;  /* 0x0000000103037824 */ /* 0x008fc600078e0205 */
[----:B------:R-:W-:Y:S01]  /*ab10*/  ISETP.GT.OR P0, PT, R0, 0x2f, P0 ;  /* 0x0000002f0000780c */ /* 0x000fe20000704670 */
[----:B------:R-:W-:-:S04]  /*ab20*/  @P1 IMAD.HI.U32 R4, R3, c[0x0][0x2bc], RZ ;  /* 0x0000af0003041a27 */ /* 0x000fc800078e00ff */
[----:B------:R-:W-:Y:S01]  /*ab30*/  IMAD.MOV.U32 R2, RZ, RZ, R3 ;  /* 0x000000ffff027224 */ /* 0x000fe200078e0003 */
[----:B------:R-:W-:-:S07]  /*ab40*/  @P1 SHF.R.U32.HI R2, RZ, c[0x0][0x2c0], R4 ;  /* 0x0000b000ff021a19 */ /* 0x000fce0000011604 */
[----:B------:R-:W-:-:S04]  /*ab50*/  @!P0 IADD3 R5, P1, R2, R248, RZ ;  /* 0x000000f802058210 */ /* 0x000fc80007f3e0ff */
[----:B----4-:R-:W-:Y:S02]  /*ab60*/  @!P0 LEA.HI.X.SX32 R6, R2, R250, 0x1, P1 ;  /* 0x000000fa02068211 */ /* 0x010fe400008f0eff */
[----:B------:R-:W-:-:S04]  /*ab70*/  @!P0 LEA R4, P1, R5, c[0x0][0x2a0], 0x2 ;  /* 0x0000a80005048a11 */ /* 0x000fc800078210ff */
[----:B------:R-:W-:-:S05]  /*ab80*/  @!P0 LEA.HI.X R5, R5, c[0x0][0x2a4], R6, 0x2, P1 ;  /* 0x0000a90005058a11 */ /* 0x000fca00008f1406 */
[----:B------:R1:W2:Y:S01]  /*ab90*/  @!P0 LDG.E R221, [R4.64] ;  /* 0x0000000604dd8981 */ /* 0x0002a2000c1e1900 */
[----:B------:R-:W-:-:S04]  /*aba0*/  IMAD.MOV R2, RZ, RZ, -R2 ;  /* 0x000000ffff027224 */ /* 0x000fc800078e0a02 */
[----:B------:R-:W-:-:S05]  /*abb0*/  IMAD R222, R2, c[0x0][0x2b8], R3 ;  /* 0x0000ae0002de7a24 */ /* 0x000fca00078e0203 */
[----:B------:R-:W-:Y:S01]  /*abc0*/  SHF.R.S32.HI R120, RZ, 0x1f, R222 ;  /* 0x0000001fff787819 */ /* 0x000fe200000114de */
[----:B------:R-:W-:-:S04]  /*abd0*/  IMAD.WIDE.U32 R2, R222, c[0x0][0x1e0], RZ ;  /* 0x00007800de027a25 */ /* 0x000fc800078e00ff */
[----:B-1----:R-:W-:-:S04]  /*abe0*/  IMAD R4, R120, c[0x0][0x1e0], RZ ;  /* 0x0000780078047a24 */ /* 0x002fc800078e02ff */
[----:B------:R-:W-:-:S04]  /*abf0*/  IMAD R4, R222, c[0x0][0x1e4], R4 ;  /* 0x00007900de047a24 */ /* 0x000fc800078e0204 */
[----:B------:R-:W-:Y:S02]  /*ac00*/  IMAD.IADD R3, R3, 0x1, R4 ;  /* 0x0000000103037824 */ /* 0x000fe400078e0204 */
[----:B------:R-:W-:-:S04]  /*ac10*/  IMAD.WIDE.U32 R246, R244, c[0x0][0x1e8], RZ ;  /* 0x00007a00f4f67a25 */ /* 0x000fc800078e00ff */
[----:B------:R-:W-:Y:S02]  /*ac20*/  IMAD R245, R244, c[0x0][0x1ec], R247 ;  /* 0x00007b00f4f57a24 */ /* 0x000fe400078e02f7 */
[----:B------:R-:W-:Y:S01]  /*ac30*/  IMAD R119, R124, -0x30, R9 ;  /* 0xffffffd07c777824 */ /* 0x000fe200078e0209 */
[----:B------:R-:W-:Y:S02]  /*ac40*/  ISETP.GT.AND P6, PT, R0, 0x2f, PT ;  /* 0x0000002f0000780c */ /* 0x000fe40003fc4270 */
[----:B--2---:R-:W-:Y:S01]  /*ac50*/  SHF.R.S32.HI R121, RZ, 0x1f, R221 ;  /* 0x0000001fff797819 */ /* 0x004fe200000114dd */
[----:B------:R-:W-:-:S04]  /*ac60*/  IMAD.WIDE.U32 R2, R221, c[0x0][0x1f0], R2 ;  /* 0x00007c00dd027a25 */ /* 0x000fc800078e0002 */
[----:B------:R-:W-:Y:S01]  /*ac70*/  IMAD R4, R121, c[0x0][0x1f0], RZ ;  /* 0x00007c0079047a24 */ /* 0x000fe200078e02ff */
[----:B------:R-:W-:-:S03]  /*ac80*/  IADD3 R2, P0, R2, R246, RZ ;  /* 0x000000f602027210 */ /* 0x000fc60007f1e0ff */
[----:B------:R-:W-:-:S05]  /*ac90*/  IMAD R4, R221, c[0x0][0x1f4], R4 ;  /* 0x00007d00dd047a24 */ /* 0x000fca00078e0204 */
[----:B------:R-:W-:Y:S02]  /*aca0*/  IADD3.X R3, R245, R3, R4, P0, !PT ;  /* 0x00000003f5037210 */ /* 0x000fe400007fe404 */
[C---:B------:R-:W-:Y:S02]  /*acb0*/  LEA R6, P0, R2.reuse, c[0x0][0x1c8], 0x1 ;  /* 0x0000720002067a11 */ /* 0x040fe400078008ff */
[----:B------:R-:W-:Y:S02]  /*acc0*/  IMNMX R4, R119, 0x30, PT ;  /* 0x0000003077047817 */ /* 0x000fe40003800200 */
[----:B------:R-:W-:Y:S02]  /*acd0*/  LEA.HI.X R14, R2, c[0x0][0x1cc], R3, 0x1, P0 ;  /* 0x00007300020e7a11 */ /* 0x000fe400000f0c03 */
[----:B------:R-:W1:Y:S01]  /*ace0*/  SHFL.IDX PT, R2, R6, RZ, 0x181f ;  /* 0x00181fff06027589 */ /* 0x000e6200000e0000 */
[----:B------:R-:W-:-:S03]  /*acf0*/  IMAD.IADD R9, R4, 0x1, -R143 ;  /* 0x0000000104097824 */ /* 0x000fc600078e0a8f */
[----:B------:R-:W2:Y:S02]  /*ad00*/  SHFL.IDX PT, R3, R14, RZ, 0x181f ;  /* 0x00181fff0e037589 */ /* 0x000ea400000e0000 */
[----:B------:R-:W-:-:S13]  /*ad10*/  ISETP.GE.AND P0, PT, R9, 0x1, PT ;  /* 0x000000010900780c */ /* 0x000fda0003f06270 */
[----:B-1----:R-:W-:-:S04]  /*ad20*/  @P0 LEA R4, P1, R140, R2, 0x1 ;  /* 0x000000028c040211 */ /* 0x002fc800078208ff */
[----:B--2---:R-:W-:Y:S02]  /*ad30*/  @P0 LEA.HI.X R5, R140, R3, R141, 0x1, P1 ;  /* 0x000000038c050211 */ /* 0x004fe400008f0c8d */
[----:B------:R-:W-:-:S04]  /*ad40*/  @P0 LEA R12, P1, R234, R2, 0x1 ;  /* 0x00000002ea0c0211 */ /* 0x000fc800078208ff */
[----:B------:R-:W-:Y:S02]  /*ad50*/  @P0 LEA.HI.X R13, R234, R3, R237, 0x1, P1 ;  /* 0x00000003ea0d0211 */ /* 0x000fe400008f0ced */
[----:B------:R-:W-:-:S04]  /*ad60*/  @P0 LEA R10, P1, R219, R2, 0x1 ;  /* 0x00000002db0a0211 */ /* 0x000fc800078208ff */
[----:B------:R-:W-:Y:S02]  /*ad70*/  @P0 LEA.HI.X R11, R219, R3, R239, 0x1, P1 ;  /* 0x00000003db0b0211 */ /* 0x000fe400008f0cef */
[----:B------:R-:W-:-:S13]  /*ad80*/  @P0 ISETP.GE.AND P1, PT, R140, c[0x0][0x1d4], PT ;  /* 0x000075008c000a0c */ /* 0x000fda0003f26270 */
[----:B------:R-:W-:Y:S01]  /*ad90*/  @!PT LDS RZ, [RZ] ;  /* 0x00000000fffff984 */ /* 0x000fe20000000800 */
[----:B------:R1:W-:Y:S01]  /*ada0*/  @P0 LDGSTS.E.BYPASS.LTC128B.128 [R216+0xa080], [R4.64], !P1 ;  /* 0x0a08000004d80fae */ /* 0x0003e2000c901d46 */
[----:B------:R-:W-:-:S04]  /*adb0*/  @P0 LEA R2, P1, R220, R2, 0x1 ;  /* 0x00000002dc020211 */ /* 0x000fc800078208ff */
[----:B------:R-:W-:Y:S02]  /*adc0*/  @P0 LEA.HI.X R3, R220, R3, R238, 0x1, P1 ;  /* 0x00000003dc030211 */ /* 0x000fe400008f0cee */
[----:B------:R-:W-:-:S13]  /*add0*/  @P0 ISETP.GE.AND P1, PT, R142, c[0x0][0x1d4], PT ;  /* 0x000075008e000a0c */ /* 0x000fda0003f26270 */
[----:B------:R2:W-:Y:S01]  /*ade0*/  @P0 LDGSTS.E.BYPASS.LTC128B.128 [R216+0xb880], [R12.64], !P1 ;  /* 0x0b8800000cd80fae */ /* 0x0005e2000c901d46 */
[----:B------:R-:W-:-:S13]  /*adf0*/  @P0 ISETP.GE.AND P1, PT, R219, c[0x0][0x1d4], PT ;  /* 0x00007500db000a0c */ /* 0x000fda0003f26270 */
[----:B------:R3:W-:Y:S01]  /*ae00*/  @P0 LDGSTS.E.BYPASS.LTC128B.128 [R216+0xd080], [R10.64], !P1 ;  /* 0x0d0800000ad80fae */ /* 0x0007e2000c901d46 */
[----:B------:R-:W-:-:S13]  /*ae10*/  @P0 ISETP.GE.AND P1, PT, R220, c[0x0][0x1d4], PT ;  /* 0x00007500dc000a0c */ /* 0x000fda0003f26270 */
[----:B------:R4:W-:Y:S01]  /*ae20*/  @P0 LDGSTS.E.BYPASS.LTC128B.128 [R216+0xe880], [R2.64], !P1 ;  /* 0x0e88000002d80fae */ /* 0x0009e2000c901d46 */
[----:B------:R-:W-:-:S03]  /*ae30*/  ISETP.GE.AND P0, PT, R9, 0x21, PT ;  /* 0x000000210900780c */ /* 0x000fc60003f06270 */
[----:B----4-:R-:W1:Y:S04]  /*ae40*/  SHFL.IDX PT, R2, R6, 0x1, 0x181f ;  /* 0x00381f0006027f89 */ /* 0x010e6800000e0000 */
[----:B------:R-:W4:Y:S06]  /*ae50*/  SHFL.IDX PT, R3, R14, 0x1, 0x181f ;  /* 0x00381f000e037f89 */ /* 0x000f2c00000e0000 */
[----:B-1----:R-:W-:-:S04]  /*ae60*/  @P0 LEA R4, P1, R140, R2, 0x1 ;  /* 0x000000028c040211 */ /* 0x002fc800078208ff */
[----:B----4-:R-:W-:Y:S02]  /*ae70*/  @P0 LEA.HI.X R5, R140, R3, R141, 0x1, P1 ;  /* 0x000000038c050211 */ /* 0x010fe400008f0c8d */
[----:B--2---:R-:W-:-:S04]  /*ae80*/  @P0 LEA R12, P1, R234, R2, 0x1 ;  /* 0x00000002ea0c0211 */ /* 0x004fc800078208ff */
[----:B------:R-:W-:Y:S02]  /*ae90*/  @P0 LEA.HI.X R13, R234, R3, R237, 0x1, P1 ;  /* 0x00000003ea0d0211 */ /* 0x000fe400008f0ced */
[----:B---3--:R-:W-:-:S04]  /*aea0*/  @P0 LEA R10, P1, R219, R2, 0x1 ;  /* 0x00000002db0a0211 */ /* 0x008fc800078208ff */
[----:B------:R-:W-:Y:S02]  /*aeb0*/  @P0 LEA.HI.X R11, R219, R3, R239, 0x1, P1 ;  /* 0x00000003db0b0211 */ /* 0x000fe400008f0cef */
[----:B------:R-:W-:-:S13]  /*aec0*/  @P0 ISETP.GE.AND P1, PT, R140, c[0x0][0x1d4], PT ;  /* 0x000075008c000a0c */ /* 0x000fda0003f26270 */
        /* <DEDUP_REMOVED lines=14> */
.L_x_3005:
[----:B------:R-:W-:Y:S01]  /*afb0*/  ULDC.U8 UR4, c[0x0][0x298] ;  /* 0x0000a60000047ab9 */ /* 0x000fe20000000000 */
[----:B-1----:R-:W-:Y:S01]  /*afc0*/  SHF.R.S32.HI R2, RZ, 0x1f, R122 ;  /* 0x0000001fff027819 */ /* 0x002fe2000001147a */
[----:B------:R-:W-:Y:S01]  /*afd0*/  IMAD.WIDE.U32 R10, R122, c[0x0][0x280], RZ ;  /* 0x0000a0007a0a7a25 */ /* 0x000fe200078e00ff */
        /* <DEDUP_REMOVED lines=15> */
[----:B------:R1:W5:Y:S11]  /*b0d0*/  LDL R104, [R1+0xd8] ;  /* 0x0000d80001687983 */ /* 0x0003760000100800 */
        /* <DEDUP_REMOVED lines=41> */
[----:B--2---:R-:W-:Y:S01]  /*b370*/  @!P3 IMAD.X R21, R5, 0x1, R6, P0 ;  /* 0x000000010515b824 */ /* 0x004fe200000e0606 */
[----:B----4-:R-:W-:Y:S02]  /*b380*/  @!P3 IADD3 R18, P0, R2, R9, RZ ;  /* 0x000000090212b210 */ /* 0x010fe40007f1e0ff */
[C---:B-----5:R-:W-:Y:S01]  /*b390*/  @!P2 SHF.L.U64.HI R9, R148.reuse, 0x1, R108 ;  /* 0x000000019409a819 */ /* 0x060fe2000001026c */
[----:B------:R-:W-:Y:S01]  /*b3a0*/  CS2R R28, SRZ ;  /* 0x00000000001c7805 */ /* 0x000fe2000001ff00 */
[----:B------:R2:W5:Y:S01]  /*b3b0*/  @!P3 LD.E.64 R22, [R20.64] ;  /* 0x000000061416b980 */ /* 0x000562000c101b00 */
[----:B-1----:R-:W-:Y:S02]  /*b3c0*/  @!P3 IMAD.X R19, R3, 0x1, R6, P0 ;  /* 0x000000010313b824 */ /* 0x002fe400000e0606 */
[----:B------:R-:W-:Y:S01]  /*b3d0*/  @!P2 IMAD.SHL.U32 R6, R148, 0x2, RZ ;  /* 0x000000029406a824 */ /* 0x000fe200078e00ff */
[----:B------:R-:W-:Y:S01]  /*b3e0*/  CS2R R30, SRZ ;  /* 0x00000000001e7805 */ /* 0x000fe2000001ff00 */
[----:B------:R-:W-:Y:S01]  /*b3f0*/  CS2R R34, SRZ ;  /* 0x0000000000227805 */ /* 0x000fe2000001ff00 */
        /* <DEDUP_REMOVED lines=8> */
[--C-:B------:R-:W-:Y:S01]  /*b480*/  @!P1 IMAD.X R13, R5, 0x1, R9.reuse, P0 ;  /* 0x00000001050d9824 */ /* 0x100fe200000e0609 */
[----:B------:R-:W-:Y:S01]  /*b490*/  @!P1 IADD3 R10, P0, R2, R6, RZ ;  /* 0x00000006020a9210 */ /* 0x000fe20007f1e0ff */
[----:B--2---:R-:W-:Y:S01]  /*b4a0*/  CS2R R20, SRZ ;  /* 0x0000000000147805 */ /* 0x004fe2000001ff00 */
[----:B------:R-:W-:Y:S01]  /*b4b0*/  CS2R R36, SRZ ;  /* 0x0000000000247805 */ /* 0x000fe2000001ff00 */
[----:B-1----:R-:W-:Y:S01]  /*b4c0*/  CS2R R18, SRZ ;  /* 0x0000000000127805 */ /* 0x002fe2000001ff00 */
[----:B------:R1:W5:Y:S01]  /*b4d0*/  @!P1 LD.E.64 R28, [R12.64] ;  /* 0x000000060c1c9980 */ /* 0x000362000c101b00 */
[----:B------:R-:W-:Y:S01]  /*b4e0*/  @!P1 IMAD.X R11, R3, 0x1, R9, P0 ;  /* 0x00000001030b9824 */ /* 0x000fe200000e0609 */
[C---:B------:R-:W-:Y:S02]  /*b4f0*/  ISETP.GE.AND P0, PT, R147.reuse, c[0x0][0x27c], PT ;  /* 0x00009f0093007a0c */ /* 0x040fe40003f06270 */
[----:B------:R1:W5:Y:S04]  /*b500*/  @!P2 LD.E.64 R20, [R14.64] ;  /* 0x000000060e14a980 */ /* 0x000368000c101b00 */
[----:B------:R1:W5:Y:S04]  /*b510*/  @!P2 LD.E.64 R18, [R16.64] ;  /* 0x000000061012a980 */ /* 0x000368000c101b00 */
[----:B------:R1:W5:Y:S03]  /*b520*/  @!P1 LD.E.64 R30, [R10.64] ;  /* 0x000000060a1e9980 */ /* 0x000366000c101b00 */
        /* <DEDUP_REMOVED lines=8> */
.L_x_3009:
[----:B------:R-:W-:Y:S05]  /*b5b0*/  BSYNC B0 ;  /* 0x0000000000007941 */ /* 0x000fea0003800000 */
.L_x_3008:
[----:B-1---5:R-:W-:Y:S01]  /*b5c0*/  IMAD.MOV.U32 R3, RZ, RZ, R34 ;  /* 0x000000ffff037224 */ /* 0x022fe200078e0022 */
[----:B------:R-:W-:Y:S01]  /*b5d0*/  LOP3.LUT P0, RZ, R236, 0x8, RZ, 0xc0, !PT ;  /* 0x00000008ecff7812 */ /* 0x000fe2000780c0ff */
[----:B----4-:R-:W-:Y:S01]  /*b5e0*/  IMAD.MOV.U32 R2, RZ, RZ, R35 ;  /* 0x000000ffff027224 */ /* 0x010fe200078e0023 */
[----:B------:R-:W-:Y:S01]  /*b5f0*/  MOV R6, R31 ;  /* 0x0000001f00067202 */ /* 0x000fe20000000f00 */
[----:B--2---:R-:W-:Y:S01]  /*b600*/  IMAD.MOV.U32 R5, RZ, RZ, R28 ;  /* 0x000000ffff057224 */ /* 0x004fe200078e001c */
[----:B------:R-:W-:Y:S01]  /*b610*/  BSSY B0, `(.L_x_3010) ;  /* 0x000004e000007945 */ /* 0x000fe20003800000 */
[----:B---3--:R-:W-:Y:S01]  /*b620*/  IMAD.MOV.U32 R4, RZ, RZ, R29 ;  /* 0x000000ffff047224 */ /* 0x008fe200078e001d */
        /* <DEDUP_REMOVED lines=35> */
[----:B------:R-:W-:-:S10]  /*b860*/  CS2R R40, SRZ ;  /* 0x0000000000287805 */ /* 0x000fd4000001ff00 */
[C---:B------:R-:W-:Y:S01]  /*b870*/  @!P0 IMAD.SHL.U32 R6, R144.reuse, 0x2, RZ ;  /* 0x0000000290068824 */ /* 0x040fe200078e00ff */
[----:B------:R-:W-:-:S04]  /*b880*/  @!P0 SHF.L.U64.HI R9, R144, 0x1, R145 ;  /* 0x0000000190098819 */ /* 0x000fc80000010291 */
[----:B---3--:R-:W-:-:S05]  /*b890*/  @!P0 IADD3 R12, P1, R4, R6, RZ ;  /* 0x00000006040c8210 */ /* 0x008fca0007f3e0ff */
[----:B--2---:R-:W-:Y:S01]  /*b8a0*/  @!P0 IMAD.X R13, R5, 0x1, R9, P1 ;  /* 0x00000001050d8824 */ /* 0x004fe200008e0609 */
[----:B-1----:R-:W-:Y:S01]  /*b8b0*/  @!P0 IADD3 R10, P1, R2, R6, RZ ;  /* 0x00000006020a8210 */ /* 0x002fe20007f3e0ff */
[----:B------:R-:W-:-:S03]  /*b8c0*/  @!P2 IMAD.SHL.U32 R6, R148, 0x2, RZ ;  /* 0x000000029406a824 */ /* 0x000fc600078e00ff */
[----:B------:R1:W5:Y:S01]  /*b8d0*/  @!P0 LD.E.64 R38, [R12.64] ;  /* 0x000000060c268980 */ /* 0x000362000c101b00 */
[----:B----4-:R-:W-:Y:S01]  /*b8e0*/  @!P0 IMAD.X R11, R3, 0x1, R9, P1 ;  /* 0x00000001030b8824 */ /* 0x010fe200008e0609 */
[----:B------:R-:W-:Y:S02]  /*b8f0*/  ISETP.GE.AND P1, PT, R146, c[0x0][0x27c], PT ;  /* 0x00009f0092007a0c */ /* 0x000fe40003f26270 */
[----:B------:R-:W-:Y:S02]  /*b900*/  @!P2 SHF.L.U64.HI R9, R148, 0x1, R108 ;  /* 0x000000019409a819 */ /* 0x000fe4000001026c */
[----:B------:R2:W5:Y:S01]  /*b910*/  @!P0 LD.E.64 R40, [R10.64] ;  /* 0x000000060a288980 */ /* 0x000562000c101b00 */
[----:B------:R-:W-:Y:S01]  /*b920*/  CS2R R42, SRZ ;  /* 0x00000000002a7805 */ /* 0x000fe2000001ff00 */
[----:B------:R-:W-:Y:S01]  /*b930*/  CS2R R44, SRZ ;  /* 0x00000000002c7805 */ /* 0x000fe2000001ff00 */
[----:B-1----:R-:W-:-:S05]  /*b940*/  @!P2 IADD3 R12, P0, R4, R6, RZ ;  /* 0x00000006040ca210 */ /* 0x002fca0007f1e0ff */
[----:B------:R-:W-:Y:S01]  /*b950*/  @!P2 IMAD.X R13, R5, 0x1, R9, P0 ;  /* 0x00000001050da824 */ /* 0x000fe200000e0609 */
[----:B--2---:R-:W-:Y:S01]  /*b960*/  @!P2 IADD3 R10, P0, R2, R6, RZ ;  /* 0x00000006020aa210 */ /* 0x004fe20007f1e0ff */
[----:B------:R-:W-:-:S03]  /*b970*/  @!P1 IMAD.SHL.U32 R6, R146, 0x2, RZ ;  /* 0x0000000292069824 */ /* 0x000fc600078e00ff */
[----:B------:R1:W5:Y:S01]  /*b980*/  @!P2 LD.E.64 R42, [R12.64] ;  /* 0x000000060c2aa980 */ /* 0x000362000c101b00 */
[----:B------:R-:W-:Y:S01]  /*b990*/  @!P2 IMAD.X R11, R3, 0x1, R9, P0 ;  /* 0x00000001030ba824 */ /* 0x000fe200000e0609 */
[----:B------:R-:W-:-:S04]  /*b9a0*/  @!P1 SHF.L.U64.HI R9, R146, 0x1, R105 ;  /* 0x0000000192099819 */ /* 0x000fc80000010269 */
[----:B------:R2:W5:Y:S01]  /*b9b0*/  @!P2 LD.E.64 R44, [R10.64] ;  /* 0x000000060a2ca980 */ /* 0x000562000c101b00 */
[----:B-1----:R-:W-:-:S05]  /*b9c0*/  @!P1 IADD3 R12, P0, R4, R6, RZ ;  /* 0x00000006040c9210 */ /* 0x002fca0007f1e0ff */
[----:B------:R-:W-:Y:S01]  /*b9d0*/  @!P1 IMAD.X R13, R5, 0x1, R9, P0 ;  /* 0x00000001050d9824 */ /* 0x000fe200000e0609 */
[----:B--2---:R-:W-:-:S05]  /*b9e0*/  @!P1 IADD3 R10, P0, R2, R6, RZ ;  /* 0x00000006020a9210 */ /* 0x004fca0007f1e0ff */
[----:B------:R-:W-:Y:S01]  /*b9f0*/  @!P1 IMAD.X R11, R3, 0x1, R9, P0 ;  /* 0x00000001030b9824 */ /* 0x000fe200000e0609 */
[----:B------:R-:W-:Y:S01]  /*ba00*/  ISETP.GE.AND P0, PT, R147, c[0x0][0x27c], PT ;  /* 0x00009f0093007a0c */ /* 0x000fe20003f06270 */
[----:B------:R-:W-:Y:S01]  /*ba10*/  CS2R R46, SRZ ;  /* 0x00000000002e7805 */ /* 0x000fe2000001ff00 */
[----:B------:R-:W-:-:S05]  /*ba20*/  CS2R R48, SRZ ;  /* 0x0000000000307805 */ /* 0x000fca000001ff00 */
[----:B------:R1:W5:Y:S04]  /*ba30*/  @!P1 LD.E.64 R46, [R12.64] ;  /* 0x000000060c2e9980 */ /* 0x000368000c101b00 */
[----:B------:R1:W5:Y:S02]  /*ba40*/  @!P1 LD.E.64 R48, [R10.64] ;  /* 0x000000060a309980 */ /* 0x000364000c101b00 */
[C---:B------:R-:W-:Y:S01]  /*ba50*/  @!P0 IMAD.SHL.U32 R6, R147.reuse, 0x2, RZ ;  /* 0x0000000293068824 */ /* 0x040fe200078e00ff */
[----:B------:R-:W-:-:S04]  /*ba60*/  @!P0 SHF.L.U64.HI R9, R147, 0x1, R104 ;  /* 0x0000000193098819 */ /* 0x000fc80000010268 */
[----:B------:R-:W-:-:S05]  /*ba70*/  @!P0 IADD3 R4, P1, R4, R6, RZ ;  /* 0x0000000604048210 */ /* 0x000fca0007f3e0ff */
[----:B------:R-:W-:Y:S01]  /*ba80*/  @!P0 IMAD.X R5, R5, 0x1, R9, P1 ;  /* 0x0000000105058824 */ /* 0x000fe200008e0609 */
[----:B------:R-:W-:Y:S01]  /*ba90*/  @!P0 IADD3 R2, P1, R2, R6, RZ ;  /* 0x0000000602028210 */ /* 0x000fe20007f3e0ff */
[----:B------:R-:W-:Y:S01]  /*baa0*/  CS2R R56, SRZ ;  /* 0x0000000000387805 */ /* 0x000fe2000001ff00 */
[----:B------:R-:W-:-:S03]  /*bab0*/  CS2R R50, SRZ ;  /* 0x0000000000327805 */ /* 0x000fc6000001ff00 */
[----:B------:R-:W-:Y:S02]  /*bac0*/  @!P0 IMAD.X R3, R3, 0x1, R9, P1 ;  /* 0x0000000103038824 */ /* 0x000fe400008e0609 */
[----:B------:R1:W5:Y:S04]  /*bad0*/  @!P0 LD.E.64 R56, [R4.64] ;  /* 0x0000000604388980 */ /* 0x000368000c101b00 */
[----:B------:R1:W5:Y:S02]  /*bae0*/  @!P0 LD.E.64 R50, [R2.64] ;  /* 0x0000000602328980 */ /* 0x000364000c101b00 */
.L_x_3011:
[----:B------:R-:W-:Y:S05]  /*baf0*/  BSYNC B0 ;  /* 0x0000000000007941 */ /* 0x000fea0003800000 */
.L_x_3010:
[----:B-12--5:R-:W-:Y:S01]  /*bb00*/  IMAD.MOV.U32 R5, RZ, RZ, R56 ;  /* 0x000000ffff057224 */ /* 0x026fe200078e0038 */
[----:B------:R-:W-:Y:S01]  /*bb10*/  LOP3.LUT P0, RZ, R236, 0x10, RZ, 0xc0, !PT ;  /* 0x00000010ecff7812 */ /* 0x000fe2000780c0ff */
[----:B---3--:R-:W-:Y:S01]  /*bb20*/  IMAD.MOV.U32 R4, RZ, RZ, R57 ;  /* 0x000000ffff047224 */ /* 0x008fe200078e0039 */
        /* <DEDUP_REMOVED lines=25> */
[----:B------:R1:W2:Y:S01]  /*bcc0*/  SHFL.IDX PT, R5, R32, 0x2, 0x181f ;  /* 0x00581f0020057f89 */ /* 0x0002a200000e0000 */
[----:B------:R-:W-:Y:S01]  /*bcd0*/  PRMT R92, R10, 0x7610, R92 ;  /* 0x000076100a5c7816 */ /* 0x000fe2000000005c */
        /* <DEDUP_REMOVED lines=21> */
[----:B---3--:R-:W-:-:S05]  /*be30*/  @!P0 IADD3 R10, P1, R4, R6, RZ ;  /* 0x00000006040a8210 */ /* 0x008fca0007f3e0ff */
[--C-:B--2---:R-:W-:Y:S01]  /*be40*/  @!P0 IMAD.X R11, R5, 0x1, R9.reuse, P1 ;  /* 0x00000001050b8824 */ /* 0x104fe200008e0609 */
[----:B-1----:R-:W-:Y:S02]  /*be50*/  @!P0 IADD3 R14, P1, R2, R6, RZ ;  /* 0x00000006020e8210 */ /* 0x002fe40007f3e0ff */
[----:B------:R-:W-:Y:S02]  /*be60*/  @!P2 IADD3 R12, P3, R4, R16, RZ ;  /* 0x00000010040ca210 */ /* 0x000fe40007f7e0ff */
[----:B------:R1:W5:Y:S01]  /*be70*/  @!P0 LD.E.64 R52, [R10.64] ;  /* 0x000000060a348980 */ /* 0x000362000c101b00 */
[----:B----4-:R-:W-:Y:S01]  /*be80*/  @!P0 IMAD.X R15, R3, 0x1, R9, P1 ;  /* 0x00000001030f8824 */ /* 0x010fe200008e0609 */
[----:B------:R-:W-:Y:S02]  /*be90*/  ISETP.GE.AND P1, PT, R146, c[0x0][0x27c], PT ;  /* 0x00009f0092007a0c */ /* 0x000fe40003f26270 */
[----:B------:R-:W-:Y:S02]  /*bea0*/  @!P2 SHF.L.U64.HI R6, R148, 0x1, R108 ;  /* 0x000000019406a819 */ /* 0x000fe4000001026c */
[----:B------:R2:W5:Y:S01]  /*beb0*/  @!P0 LD.E.64 R54, [R14.64] ;  /* 0x000000060e368980 */ /* 0x000562000c101b00 */
[----:B------:R-:W-:-:S02]  /*bec0*/  CS2R R58, SRZ ;  /* 0x00000000003a7805 */ /* 0x000fc4000001ff00 */
[----:B------:R-:W-:Y:S01]  /*bed0*/  @!P2 IMAD.X R13, R5, 0x1, R6, P3 ;  /* 0x00000001050da824 */ /* 0x000fe200018e0606 */
[----:B-1----:R-:W-:-:S05]  /*bee0*/  @!P2 IADD3 R10, P0, R2, R16, RZ ;  /* 0x00000010020aa210 */ /* 0x002fca0007f1e0ff */
[----:B------:R-:W-:Y:S02]  /*bef0*/  @!P2 IMAD.X R11, R3, 0x1, R6, P0 ;  /* 0x00000001030ba824 */ /* 0x000fe400000e0606 */
[C---:B------:R-:W-:Y:S01]  /*bf00*/  @!P1 IMAD.SHL.U32 R6, R146.reuse, 0x2, RZ ;  /* 0x0000000292069824 */ /* 0x040fe200078e00ff */
[----:B------:R-:W-:Y:S02]  /*bf10*/  @!P1 SHF.L.U64.HI R9, R146, 0x1, R105 ;  /* 0x0000000192099819 */ /* 0x000fe40000010269 */
[----:B------:R1:W5:Y:S01]  /*bf20*/  @!P2 LD.E.64 R58, [R10.64] ;  /* 0x000000060a3aa980 */ /* 0x000362000c101b00 */
[----:B------:R-:W-:Y:S01]  /*bf30*/  CS2R R60, SRZ ;  /* 0x00000000003c7805 */ /* 0x000fe2000001ff00 */
[----:B------:R-:W-:-:S05]  /*bf40*/  CS2R R64, SRZ ;  /* 0x0000000000407805 */ /* 0x000fca000001ff00 */
        /* <DEDUP_REMOVED lines=8> */
[----:B-1----:R-:W-:-:S06]  /*bfd0*/  @!P1 IADD3 R10, P2, R2, R6, RZ ;  /* 0x00000006020a9210 */ /* 0x002fcc0007f5e0ff */
[----:B------:R-:W-:Y:S02]  /*bfe0*/  @!P0 IMAD.SHL.U32 R6, R147, 0x2, RZ ;  /* 0x0000000293068824 */ /* 0x000fe400078e00ff */
[----:B------:R-:W-:-:S03]  /*bff0*/  @!P1 IMAD.X R11, R3, 0x1, R9, P2 ;  /* 0x00000001030b9824 */ /* 0x000fc600010e0609 */
[-C--:B------:R-:W-:Y:S02]  /*c000*/  @!P0 IADD3 R4, P2, R4, R6.reuse, RZ ;  /* 0x0000000604048210 */ /* 0x080fe40007f5e0ff */
[----:B------:R2:W5:Y:S01]  /*c010*/  @!P1 LD.E.64 R62, [R10.64] ;  /* 0x000000060a3e9980 */ /* 0x000562000c101b00 */
[----:B------:R-:W-:Y:S02]  /*c020*/  @!P0 IADD3 R2, P1, R2, R6, RZ ;  /* 0x0000000602028210 */ /* 0x000fe40007f3e0ff */
[----:B------:R-:W-:-:S05]  /*c030*/  @!P0 SHF.L.U64.HI R6, R147, 0x1, R104 ;  /* 0x0000000193068819 */ /* 0x000fca0000010268 */
[--C-:B------:R-:W-:Y:S02]  /*c040*/  @!P0 IMAD.X R5, R5, 0x1, R6.reuse, P2 ;  /* 0x0000000105058824 */ /* 0x100fe400010e0606 */
[----:B------:R-:W-:-:S03]  /*c050*/  @!P0 IMAD.X R3, R3, 0x1, R6, P1 ;  /* 0x0000000103038824 */ /* 0x000fc600008e0606 */
[----:B------:R2:W5:Y:S04]  /*c060*/  @!P0 LD.E.64 R70, [R4.64] ;  /* 0x0000000604468980 */ /* 0x000568000c101b00 */
[----:B------:R2:W5:Y:S02]  /*c070*/  @!P0 LD.E.64 R66, [R2.64] ;  /* 0x0000000602428980 */ /* 0x000564000c101b00 */
.L_x_3013:
[----:B------:R-:W-:Y:S05]  /*c080*/  BSYNC B0 ;  /* 0x0000000000007941 */ /* 0x000fea0003800000 */
.L_x_3012:
[----:B--2-45:R-:W-:Y:S01]  /*c090*/  IMAD.MOV.U32 R3, RZ, RZ, R70 ;  /* 0x000000ffff037224 */ /* 0x034fe200078e0046 */
[----:B------:R-:W-:Y:S01]  /*c0a0*/  LOP3.LUT P0, RZ, R236, 0x1, RZ, 0xc0, !PT ;  /* 0x00000001ecff7812 */ /* 0x000fe2000780c0ff */
[----:B-1----:R-:W-:Y:S01]  /*c0b0*/  IMAD.MOV.U32 R2, RZ, RZ, R71 ;  /* 0x000000ffff027224 */ /* 0x002fe200078e0047 */
[----:B------:R-:W-:Y:S01]  /*c0c0*/  MOV R9, R58 ;  /* 0x0000003a00097202 */ /* 0x000fe20000000f00 */
[----:B------:R-:W-:Y:S01]  /*c0d0*/  IMAD.MOV.U32 R6, RZ, RZ, R59 ;  /* 0x000000ffff067224 */ /* 0x000fe200078e003b */
[----:B------:R-:W1:Y:S01]  /*c0e0*/  SHFL.IDX PT, R5, R32, 0x3, 0x181f ;  /* 0x00781f0020057f89 */ /* 0x000e6200000e0000 */
        /* <DEDUP_REMOVED lines=14> */
[----:B------:R-:W-:Y:S01]  /*c1d0*/  CS2R R80, SRZ ;  /* 0x0000000000507805 */ /* 0x000fe2000001ff00 */
[----:B------:R-:W-:Y:S01]  /*c1e0*/  PRMT R101, R2, 0x5410, R3 ;  /* 0x0000541002657816 */ /* 0x000fe20000000003 */
[----:B------:R-:W-:Y:S01]  /*c1f0*/  IMAD.MOV.U32 R2, RZ, RZ, R53 ;  /* 0x000000ffff027224 */ /* 0x000fe200078e0035 */
[----:B------:R-:W-:Y:S01]  /*c200*/  MOV R3, R52 ;  /* 0x0000003400037202 */ /* 0x000fe20000000f00 */
[----:B------:R-:W-:Y:S01]  /*c210*/  CS2R R76, SRZ ;  /* 0x00000000004c7805 */ /* 0x000fe2000001ff00 */
[----:B------:R-:W-:-:S02]  /*c220*/  CS2R R72, SRZ ;  /* 0x0000000000487805 */ /* 0x000fc4000001ff00 */
[----:B------:R-:W-:Y:S01]  /*c230*/  PRMT R98, R2, 0x5410, R3 ;  /* 0x0000541002627816 */ /* 0x000fe20000000003 */
[----:B------:R-:W-:Y:S01]  /*c240*/  IMAD.MOV.U32 R3, RZ, RZ, R66 ;  /* 0x000000ffff037224 */ /* 0x000fe200078e0042 */
[----:B------:R-:W-:-:S04]  /*c250*/  MOV R2, R67 ;  /* 0x0000004300027202 */ /* 0x000fc80000000f00 */
[----:B------:R-:W-:Y:S01]  /*c260*/  PRMT R106, R2, 0x5410, R3 ;  /* 0x00005410026a7816 */ /* 0x000fe20000000003 */
[----:B------:R-:W-:Y:S01]  /*c270*/  IMAD.MOV.U32 R3, RZ, RZ, R62 ;  /* 0x000000ffff037224 */ /* 0x000fe200078e003e */
[----:B--2---:R-:W-:Y:S01]  /*c280*/  CS2R R32, SRZ ;  /* 0x0000000000207805 */ /* 0x004fe2000001ff00 */
[----:B------:R-:W-:-:S05]  /*c290*/  IMAD.MOV.U32 R2, RZ, RZ, R63 ;  /* 0x000000ffff027224 */ /* 0x000fca00078e003f */
[----:B------:R-:W-:Y:S02]  /*c2a0*/  PRMT R102, R2, 0x5410, R3 ;  /* 0x0000541002667816 */ /* 0x000fe40000000003 */
[----:B------:R-:W2:Y:S04]  /*c2b0*/  SHFL.IDX PT, R3, R26, 0x3, 0x181f ;  /* 0x00781f001a037f89 */ /* 0x000ea800000e0000 */
[----:B------:R4:W1:Y:S02]  /*c2c0*/  SHFL.IDX PT, R2, R27, 0x3, 0x181f ;  /* 0x00781f001b027f89 */ /* 0x00086400000e0000 */
        /* <DEDUP_REMOVED lines=46> */
.L_x_3015:
[----:B-123--:R-:W-:Y:S05]  /*c5b0*/  BSYNC B0 ;  /* 0x0000000000007941 */ /* 0x00efea0003800000 */
.L_x_3014:
[----:B------:R-:W2:Y:S01]  /*c5c0*/  LDL R4, [R1+0x4] ;  /* 0x0000040001047983 */ /* 0x000ea20000100800 */
        /* <DEDUP_REMOVED lines=28> */
[----:B------:R-:W-:Y:S01]  /*c790*/  PRMT R104, R2, 0x7610, R104 ;  /* 0x0000761002687816 */ /* 0x000fe20000000068 */
[----:B------:R-:W-:Y:S01]  /*c7a0*/  BAR.SYNC.DEFER_BLOCKING 0x0 ;  /* 0x0000000000007b1d */ /* 0x000fe20000010000 */
[----:B--2---:R-:W-:-:S05]  /*c7b0*/  IMAD.IADD R3, R68, 0x1, -R4 ;  /* 0x0000000144037824 */ /* 0x004fca00078e0a04 */
[----:B------:R-:W-:-:S04]  /*c7c0*/  IMNMX R68, R3, 0x80, PT ;  /* 0x0000008003447817 */ /* 0x000fc80003800200 */
[----:B------:R-:W-:-:S13]  /*c7d0*/  ISETP.GE.AND P0, PT, R143, R68, PT ;  /* 0x000000448f00720c */ /* 0x000fda0003f06270 */
[----:B------:R-:W-:Y:S05]  /*c7e0*/  @P0 BRA `(.L_x_3017) ;  /* 0x00000c6000000947 */ /* 0x000fea0003800000 */
[----:B------:R-:W-:Y:S01]  /*c7f0*/  ISETP.GE.AND P0, PT, R144, c[0x0][0x27c], PT ;  /* 0x00009f0090007a0c */ /* 0x000fe20003f06270 */
[----:B------:R-:W-:-:S12]  /*c800*/  BSSY B0, `(.L_x_3018) ;  /* 0x0000030000007945 */ /* 0x000fd80003800000 */
[----:B------:R-:W-:Y:S05]  /*c810*/  @P0 BRA `(.L_x_3019) ;  /* 0x000002e000000947 */ /* 0x000fea0003800000 */
[----:B------:R-:W1:Y:S01]  /*c820*/  LDS.128 R12, [R216+0x10080] ;  /* 0x01008000d80c7984 */ /* 0x000e620000000c00 */
[----:B------:R-:W-:Y:S02]  /*c830*/  SHF.R.U32.HI R4, RZ, 0x10, R25 ;  /* 0x00000010ff047819 */ /* 0x000fe40000011619 */
[--C-:B------:R-:W-:Y:S02]  /*c840*/  SHF.R.U32.HI R3, RZ, 0x10, R23.reuse ;  /* 0x00000010ff037819 */ /* 0x100fe40000011617 */
[----:B------:R-:W-:Y:S02]  /*c850*/  SHF.R.U64 R2, R22, 0x10, R23 ;  /* 0x0000001016027819 */ /* 0x000fe40000001217 */
[----:B------:R-:W-:Y:S02]  /*c860*/  PRMT R4, R17, 0x5410, R4 ;  /* 0x0000541011047816 */ /* 0x000fe40000000004 */
[C---:B------:R-:W-:Y:S02]  /*c870*/  PRMT R5, R69.reuse, 0x5410, R3 ;  /* 0x0000541045057816 */ /* 0x040fe40000000003 */
[----:B------:R-:W-:Y:S01]  /*c880*/  PRMT R9, R69, 0x5432, R2 ;  /* 0x0000543245097816 */ /* 0x000fe20000000002 */
[----:B------:R-:W-:Y:S01]  /*c890*/  IMAD.U32 R16, R4, 0x10000, RZ ;  /* 0x0001000004107824 */ /* 0x000fe200078e00ff */
[----:B------:R-:W-:-:S04]  /*c8a0*/  SHF.R.U64 R6, R24, 0x10, R25 ;  /* 0x0000001018067819 */ /* 0x000fc80000001219 */
[----:B------:R-:W-:Y:S02]  /*c8b0*/  PRMT R6, R17, 0x5432, R6 ;  /* 0x0000543211067816 */ /* 0x000fe40000000006 */
[C---:B-1----:R-:W-:Y:S01]  /*c8c0*/  LOP3.LUT R2, R14.reuse, 0xffff0000, RZ, 0xc0, !PT ;  /* 0xffff00000e027812 */ /* 0x042fe200078ec0ff */
[----:B------:R-:W-:Y:S01]  /*c8d0*/  IMAD.U32 R3, R14, 0x10000, RZ ;  /* 0x000100000e037824 */ /* 0x000fe200078e00ff */
[C---:B------:R-:W-:Y:S02]  /*c8e0*/  SHF.L.U32 R14, R5.reuse, 0x10, RZ ;  /* 0x00000010050e7819 */ /* 0x040fe400000006ff */
[----:B------:R-:W-:Y:S01]  /*c8f0*/  LOP3.LUT R5, R5, 0xffff0000, RZ, 0xc0, !PT ;  /* 0xffff000005057812 */ /* 0x000fe200078ec0ff */
[C---:B------:R-:W-:Y:S02]  /*c900*/  FMUL.FTZ R10, R2.reuse, R16 ;  /* 0x00000010020a7220 */ /* 0x040fe40000410000 */
[-C--:B------:R-:W-:Y:S02]  /*c910*/  FMUL.FTZ R2, R2, R14.reuse ;  /* 0x0000000e02027220 */ /* 0x080fe40000410000 */
[C---:B------:R-:W-:Y:S01]  /*c920*/  FFMA.FTZ R11, R3.reuse, R14, -R10 ;  /* 0x0000000e030b7223 */ /* 0x040fe2000001080a */
[----:B------:R-:W-:Y:S01]  /*c930*/  LOP3.LUT R14, R4, 0xffff0000, RZ, 0xc0, !PT ;  /* 0xffff0000040e7812 */ /* 0x000fe200078ec0ff */
[----:B------:R-:W-:Y:S01]  /*c940*/  FFMA.FTZ R10, R3, R16, R2 ;  /* 0x00000010030a7223 */ /* 0x000fe20000010002 */
[C---:B------:R-:W-:Y:S01]  /*c950*/  LOP3.LUT R2, R15.reuse, 0xffff0000, RZ, 0xc0, !PT ;  /* 0xffff00000f027812 */ /* 0x040fe200078ec0ff */
[----:B------:R-:W-:-:S04]  /*c960*/  IMAD.U32 R3, R15, 0x10000, RZ ;  /* 0x000100000f037824 */ /* 0x000fc800078e00ff */
[CC--:B------:R-:W-:Y:S02]  /*c970*/  FMUL.FTZ R4, R2.reuse, R14.reuse ;  /* 0x0000000e02047220 */ /* 0x0c0fe40000410000 */
[-C--:B------:R-:W-:Y:S02]  /*c980*/  FMUL.FTZ R2, R2, R5.reuse ;  /* 0x0000000502027220 */ /* 0x080fe40000410000 */
[C---:B------:R-:W-:Y:S02]  /*c990*/  FFMA.FTZ R4, R3.reuse, R5, -R4 ;  /* 0x0000000503047223 */ /* 0x040fe40000010804 */
[----:B------:R-:W-:Y:S01]  /*c9a0*/  FFMA.FTZ R3, R3, R14, R2 ;  /* 0x0000000e03037223 */ /* 0x000fe20000010002 */
[----:B------:R-:W-:Y:S01]  /*c9b0*/  F2FP.BF16.PACK_AB R14, R10, R11 ;  /* 0x0000000b0a0e723e */ /* 0x000fe200000010ff */
[----:B------:R-:W-:Y:S01]  /*c9c0*/  IMAD.U32 R11, R6, 0x10000, RZ ;  /* 0x00010000060b7824 */ /* 0x000fe200078e00ff */
[----:B------:R-:W-:Y:S01]  /*c9d0*/  LOP3.LUT R2, R12, 0xffff0000, RZ, 0xc0, !PT ;  /* 0xffff00000c027812 */ /* 0x000fe200078ec0ff */
[----:B------:R-:W-:Y:S01]  /*c9e0*/  IMAD.U32 R5, R9, 0x10000, RZ ;  /* 0x0001000009057824 */ /* 0x000fe200078e00ff */
[----:B------:R-:W-:-:S02]  /*c9f0*/  F2FP.BF16.PACK_AB R15, R3, R4 ;  /* 0x00000004030f723e */ /* 0x000fc400000010ff */
[----:B------:R-:W-:Y:S01]  /*ca00*/  SHF.L.U32 R3, R12, 0x10, RZ ;  /* 0x000000100c037819 */ /* 0x000fe200000006ff */
[----:B------:R-:W-:Y:S01]  /*ca10*/  FMUL.FTZ R4, R2, R11 ;  /* 0x0000000b02047220 */ /* 0x000fe20000410000 */
[----:B------:R-:W-:Y:S01]  /*ca20*/  LOP3.LUT R6, R6, 0xffff0000, RZ, 0xc0, !PT ;  /* 0xffff000006067812 */ /* 0x000fe200078ec0ff */
[-C--:B------:R-:W-:Y:S01]  /*ca30*/  FMUL.FTZ R2, R2, R5.reuse ;  /* 0x0000000502027220 */ /* 0x080fe20000410000 */
[----:B------:R-:W-:Y:S01]  /*ca40*/  LOP3.LUT R9, R9, 0xffff0000, RZ, 0xc0, !PT ;  /* 0xffff000009097812 */ /* 0x000fe200078ec0ff */
        /* <DEDUP_REMOVED lines=11> */
.L_x_3019:
[----:B------:R-:W-:Y:S05]  /*cb00*/  BSYNC B0 ;  /* 0x0000000000007941 */ /* 0x000fea0003800000 */
.L_x_3018:
[----:B------:R-:W-:Y:S01]  /*cb10*/  ISETP.GE.AND P0, PT, R148, c[0x0][0x27c], PT ;  /* 0x00009f0094007a0c */ /* 0x000fe20003f06270 */
[----:B------:R-:W-:-:S12]  /*cb20*/  BSSY B0, `(.L_x_3020) ;  /* 0x0000030000007945 */ /* 0x000fd80003800000 */
[----:B------:R-:W-:Y:S05]  /*cb30*/  @P0 BRA `(.L_x_3021) ;  /* 0x000002e000000947 */ /* 0x000fea0003800000 */
[----:B-1----:R-:W1:Y:S01]  /*cb40*/  LDS.128 R12, [R216+0x14080] ;  /* 0x01408000d80c7984 */ /* 0x002e620000000c00 */
        /* <DEDUP_REMOVED lines=45> */
.L_x_3021:
[----:B------:R-:W-:Y:S05]  /*ce20*/  BSYNC B0 ;  /* 0x0000000000007941 */ /* 0x000fea0003800000 */
.L_x_3020:
        /* <DEDUP_REMOVED lines=49> */
.L_x_3023:
[----:B------:R-:W-:Y:S05]  /*d140*/  BSYNC B0 ;  /* 0x0000000000007941 */ /* 0x000fea0003800000 */
.L_x_3022:
[----:B------:R-:W-:-:S13]  /*d150*/  ISETP.GE.AND P0, PT, R147, c[0x0][0x27c], PT ;  /* 0x00009f0093007a0c */ /* 0x000fda0003f06270 */
[----:B------:R-:W-:Y:S05]  /*d160*/  @P0 BRA `(.L_x_3017) ;  /* 0x000002e000000947 */ /* 0x000fea0003800000 */
[----:B-1----:R-:W1:Y:S01]  /*d170*/  LDS.128 R12, [R216+0x1c080] ;  /* 0x01c08000d80c7984 */ /* 0x002e620000000c00 */
[----:B------:R-:W-:Y:S02]  /*d180*/  SHF.R.U64 R2, R34, 0x10, R35 ;  /* 0x0000001022027819 */ /* 0x000fe40000001223 */
[----:B------:R-:W-:Y:S02]  /*d190*/  SHF.R.U32.HI R4, RZ, 0x10, R37 ;  /* 0x00000010ff047819 */ /* 0x000fe40000011625 */
[----:B------:R-:W-:Y:S02]  /*d1a0*/  SHF.R.U32.HI R3, RZ, 0x10, R35 ;  /* 0x00000010ff037819 */ /* 0x000fe40000011623 */
[----:B------:R-:W-:Y:S02]  /*d1b0*/  PRMT R9, R90, 0x5432, R2 ;  /* 0x000054325a097816 */ /* 0x000fe40000000002 */
[----:B------:R-:W-:Y:S02]  /*d1c0*/  PRMT R2, R88, 0x5432, R4 ;  /* 0x0000543258027816 */ /* 0x000fe40000000004 */
[----:B------:R-:W-:-:S02]  /*d1d0*/  PRMT R3, R90, 0x5410, R3 ;  /* 0x000054105a037816 */ /* 0x000fc40000000003 */
[----:B------:R-:W-:Y:S01]  /*d1e0*/  SHF.R.U64 R6, R36, 0x10, R37 ;  /* 0x0000001024067819 */ /* 0x000fe20000001225 */
[----:B------:R-:W-:Y:S01]  /*d1f0*/  IMAD.U32 R17, R2, 0x10000, RZ ;  /* 0x0001000002117824 */ /* 0x000fe200078e00ff */
[----:B------:R-:W-:Y:S02]  /*d200*/  SHF.L.U32 R11, R3, 0x10, RZ ;  /* 0x00000010030b7819 */ /* 0x000fe400000006ff */
[----:B------:R-:W-:Y:S02]  /*d210*/  PRMT R6, R89, 0x5410, R6 ;  /* 0x0000541059067816 */ /* 0x000fe40000000006 */
[C---:B-1----:R-:W-:Y:S01]  /*d220*/  LOP3.LUT R4, R14.reuse, 0xffff0000, RZ, 0xc0, !PT ;  /* 0xffff00000e047812 */ /* 0x042fe200078ec0ff */
[----:B------:R-:W-:-:S04]  /*d230*/  IMAD.U32 R5, R14, 0x10000, RZ ;  /* 0x000100000e057824 */ /* 0x000fc800078e00ff */
        /* <DEDUP_REMOVED lines=19> */
[----:B------:R-:W-:Y:S01]  /*d370*/  FMUL.FTZ R4, R2, R17 ;  /* 0x0000001102047220 */ /* 0x000fe20000410000 */
        /* <DEDUP_REMOVED lines=13> */
.L_x_3017:
[----:B------:R-:W-:Y:S05]  /*d450*/  BSYNC B1 ;  /* 0x0000000000017941 */ /* 0x000fea0003800000 */
.L_x_3016:
        /* <DEDUP_REMOVED lines=11> */
[----:B------:R-:W-:-:S03]  /*d510*/  PRMT R3, R89, 0x5432, R3 ;  /* 0x0000543259037816 */ /* 0x000fc60000000003 */
[----:B------:R-:W-:Y:S01]  /*d520*/  IMAD.U32 R11, R2, 0x10000, RZ ;  /* 0x00010000020b7824 */ /* 0x000fe200078e00ff */
[C---:B------:R-:W-:Y:S01]  /*d530*/  LOP3.LUT R10, R3.reuse, 0xffff0000, RZ, 0xc0, !PT ;  /* 0xffff0000030a7812 */ /* 0x040fe200078ec0ff */
[----:B------:R-:W-:Y:S01]  /*d540*/  IMAD.U32 R9, R3, 0x10000, RZ ;  /* 0x0001000003097824 */ /* 0x000fe200078e00ff */
[C---:B-1----:R-:W-:Y:S02]  /*d550*/  LOP3.LUT R4, R14.reuse, 0xffff0000, RZ, 0xc0, !PT ;  /* 0xffff00000e047812 */ /* 0x042fe400078ec0ff */
[----:B------:R-:W-:Y:S02]  /*d560*/  SHF.L.U32 R5, R14, 0x10, RZ ;  /* 0x000000100e057819 */ /* 0x000fe400000006ff */
[----:B------:R-:W-:Y:S01]  /*d570*/  LOP3.LUT R3, R15, 0xffff0000, RZ, 0xc0, !PT ;  /* 0xffff00000f037812 */ /* 0x000fe200078ec0ff */
[C---:B------:R-:W-:Y:S02]  /*d580*/  FMUL.FTZ R6, R4.reuse, R11 ;  /* 0x0000000b04067220 */ /* 0x040fe40000410000 */
[----:B------:R-:W-:-:S02]  /*d590*/  FMUL.FTZ R4, R4, R9 ;  /* 0x0000000904047220 */ /* 0x000fc40000410000 */
[C---:B------:R-:W-:Y:S01]  /*d5a0*/  FFMA.FTZ R14, R5.reuse, R9, -R6 ;  /* 0x00000009050e7223 */ /* 0x040fe20000010806 */
[----:B------:R-:W-:Y:S01]  /*d5b0*/  LOP3.LUT R9, R2, 0xffff0000, RZ, 0xc0, !PT ;  /* 0xffff000002097812 */ /* 0x000fe200078ec0ff */
[----:B------:R-:W-:Y:S01]  /*d5c0*/  FFMA.FTZ R11, R5, R11, R4 ;  /* 0x0000000b050b7223 */ /* 0x000fe20000010004 */
[----:B------:R-:W-:Y:S01]  /*d5d0*/  SHF.R.U64 R6, R40, 0x10, R41 ;  /* 0x0000001028067819 */ /* 0x000fe20000001229 */
[----:B------:R-:W-:Y:S01]  /*d5e0*/  IMAD.U32 R2, R15, 0x10000, RZ ;  /* 0x000100000f027824 */ /* 0x000fe200078e00ff */
[----:B------:R-:W-:Y:S01]  /*d5f0*/  SHF.R.U64 R5, R38, 0x10, R39 ;  /* 0x0000001026057819 */ /* 0x000fe20000001227 */
[-C--:B------:R-:W-:Y:S01]  /*d600*/  FMUL.FTZ R4, R3, R9.reuse ;  /* 0x0000000903047220 */ /* 0x080fe20000410000 */
[----:B------:R-:W-:Y:S01]  /*d610*/  F2FP.BF16.PACK_AB R14, R11, R14 ;  /* 0x0000000e0b0e723e */ /* 0x000fe200000010ff */
[-C--:B------:R-:W-:Y:S02]  /*d620*/  FMUL.FTZ R3, R3, R10.reuse ;  /* 0x0000000a03037220 */ /* 0x080fe40000410000 */
[----:B------:R-:W-:Y:S01]  /*d630*/  FFMA.FTZ R10, R2, R10, -R4 ;  /* 0x0000000a020a7223 */ /* 0x000fe20000010804 */
[----:B------:R-:W-:Y:S01]  /*d640*/  LOP3.LUT R4, R12, 0xffff0000, RZ, 0xc0, !PT ;  /* 0xffff00000c047812 */ /* 0x000fe200078ec0ff */
[----:B------:R-:W-:Y:S01]  /*d650*/  FFMA.FTZ R9, R2, R9, R3 ;  /* 0x0000000902097223 */ /* 0x000fe20000010003 */
[----:B------:R-:W-:-:S02]  /*d660*/  PRMT R2, R91, 0x5410, R6 ;  /* 0x000054105b027816 */ /* 0x000fc40000000006 */
[----:B------:R-:W-:Y:S01]  /*d670*/  PRMT R3, R91, 0x5432, R5 ;  /* 0x000054325b037816 */ /* 0x000fe20000000005 */
[----:B------:R-:W-:Y:S01]  /*d680*/  IMAD.U32 R5, R12, 0x10000, RZ ;  /* 0x000100000c057824 */ /* 0x000fe200078e00ff */
[C---:B------:R-:W-:Y:S01]  /*d690*/  LOP3.LUT R12, R2.reuse, 0xffff0000, RZ, 0xc0, !PT ;  /* 0xffff0000020c7812 */ /* 0x040fe200078ec0ff */
[----:B------:R-:W-:Y:S01]  /*d6a0*/  IMAD.U32 R16, R2, 0x10000, RZ ;  /* 0x0001000002107824 */ /* 0x000fe200078e00ff */
[----:B------:R-:W-:Y:S02]  /*d6b0*/  SHF.L.U32 R15, R3, 0x10, RZ ;  /* 0x00000010030f7819 */ /* 0x000fe400000006ff */
[----:B------:R-:W-:Y:S01]  /*d6c0*/  SHF.L.U32 R2, R13, 0x10, RZ ;  /* 0x000000100d027819 */ /* 0x000fe200000006ff */
[CC--:B------:R-:W-:Y:S02]  /*d6d0*/  FMUL.FTZ R6, R4.reuse, R16.reuse ;  /* 0x0000001004067220 */ /* 0x0c0fe40000410000 */
[-C--:B------:R-:W-:Y:S02]  /*d6e0*/  FMUL.FTZ R4, R4, R15.reuse ;  /* 0x0000000f04047220 */ /* 0x080fe40000410000 */
[----:B------:R-:W-:Y:S01]  /*d6f0*/  FFMA.FTZ R6, R5, R15, -R6 ;  /* 0x0000000f05067223 */ /* 0x000fe20000010806 */
[----:B------:R-:W-:Y:S01]  /*d700*/  LOP3.LUT R15, R3, 0xffff0000, RZ, 0xc0, !PT ;  /* 0xffff0000030f7812 */ /* 0x000fe200078ec0ff */
[----:B------:R-:W-:Y:S01]  /*d710*/  FFMA.FTZ R5, R5, R16, R4 ;  /* 0x0000001005057223 */ /* 0x000fe20000010004 */
[----:B------:R-:W-:-:S05]  /*d720*/  LOP3.LUT R3, R13, 0xffff0000, RZ, 0xc0, !PT ;  /* 0xffff00000d037812 */ /* 0x000fca00078ec0ff */
[C---:B------:R-:W-:Y:S02]  /*d730*/  FMUL.FTZ R4, R3.reuse, R12 ;  /* 0x0000000c03047220 */ /* 0x040fe40000410000 */
[-C--:B------:R-:W-:Y:S02]  /*d740*/  FMUL.FTZ R3, R3, R15.reuse ;  /* 0x0000000f03037220 */ /* 0x080fe40000410000 */
[C---:B------:R-:W-:Y:S01]  /*d750*/  FFMA.FTZ R4, R2.reuse, R15, -R4 ;  /* 0x0000000f02047223 */ /* 0x040fe20000010804 */
[----:B------:R-:W-:Y:S01]  /*d760*/  F2FP.BF16.PACK_AB R15, R9, R10 ;  /* 0x0000000a090f723e */ /* 0x000fe200000010ff */
[----:B------:R-:W-:Y:S01]  /*d770*/  FFMA.FTZ R3, R2, R12, R3 ;  /* 0x0000000c02037223 */ /* 0x000fe20000010003 */
[----:B------:R-:W-:-:S04]  /*d780*/  F2FP.BF16.PACK_AB R12, R5, R6 ;  /* 0x00000006050c723e */ /* 0x000fc800000010ff */
[----:B------:R-:W-:-:S05]  /*d790*/  F2FP.BF16.PACK_AB R13, R3, R4 ;  /* 0x00000004030d723e */ /* 0x000fca00000010ff */
[----:B------:R1:W-:Y:S02]  /*d7a0*/  STS.128 [R216+0x11080], R12 ;  /* 0x0110800cd8007388 */ /* 0x0003e40000000c00 */
.L_x_3027:
[----:B------:R-:W-:Y:S05]  /*d7b0*/  BSYNC B0 ;  /* 0x0000000000007941 */ /* 0x000fea0003800000 */
.L_x_3026:
[----:B------:R-:W-:Y:S01]  /*d7c0*/  ISETP.GE.AND P0, PT, R148, c[0x0][0x27c], PT ;  /* 0x00009f0094007a0c */ /* 0x000fe20003f06270 */
[----:B------:R-:W-:-:S12]  /*d7d0*/  BSSY B0, `(.L_x_3028) ;  /* 0x0000030000007945 */ /* 0x000fd80003800000 */
[----:B------:R-:W-:Y:S05]  /*d7e0*/  @P0 BRA `(.L_x_3029) ;  /* 0x000002e000000947 */ /* 0x000fea0003800000 */
[----:B-1----:R-:W1:Y:S01]  /*d7f0*/  LDS.128 R12, [R216+0x15080] ;  /* 0x01508000d80c7984 */ /* 0x002e620000000c00 */
[----:B------:R-:W-:Y:S02]  /*d800*/  SHF.R.U32.HI R2, RZ, 0x10, R45 ;  /* 0x00000010ff027819 */ /* 0x000fe4000001162d */
[----:B------:R-:W-:Y:S02]  /*d810*/  SHF.R.U32.HI R3, RZ, 0x10, R43 ;  /* 0x00000010ff037819 */ /* 0x000fe4000001162b */
[C---:B------:R-:W-:Y:S02]  /*d820*/  PRMT R2, R92.reuse, 0x5410, R2 ;  /* 0x000054105c027816 */ /* 0x040fe40000000002 */
        /* <DEDUP_REMOVED lines=42> */
.L_x_3029:
[----:B------:R-:W-:Y:S05]  /*dad0*/  BSYNC B0 ;  /* 0x0000000000007941 */ /* 0x000fea0003800000 */
.L_x_3028:
        /* <DEDUP_REMOVED lines=11> */
[----:B------:R-:W-:Y:S01]  /*db90*/  IMAD.U32 R16, R2, 0x10000, RZ ;  /* 0x0001000002107824 */ /* 0x000fe200078e00ff */
[----:B------:R-:W-:Y:S02]  /*dba0*/  SHF.L.U32 R17, R6, 0x10, RZ ;  /* 0x0000001006117819 */ /* 0x000fe400000006ff */
[----:B------:R-:W-:Y:S02]  /*dbb0*/  PRMT R10, R94, 0x5432, R4 ;  /* 0x000054325e0a7816 */ /* 0x000fe40000000004 */
[----:B------:R-:W-:-:S03]  /*dbc0*/  LOP3.LUT R18, R2, 0xffff0000, RZ, 0xc0, !PT ;  /* 0xffff000002127812 */ /* 0x000fc600078ec0ff */
[C---:B------:R-:W-:Y:S01]  /*dbd0*/  IMAD.U32 R19, R10.reuse, 0x10000, RZ ;  /* 0x000100000a137824 */ /* 0x040fe200078e00ff */
[----:B------:R-:W-:Y:S02]  /*dbe0*/  LOP3.LUT R10, R10, 0xffff0000, RZ, 0xc0, !PT ;  /* 0xffff00000a0a7812 */ /* 0x000fe400078ec0ff */
[C---:B-1----:R-:W-:Y:S01]  /*dbf0*/  LOP3.LUT R3, R14.reuse, 0xffff0000, RZ, 0xc0, !PT ;  /* 0xffff00000e037812 */ /* 0x042fe200078ec0ff */
[----:B------:R-:W-:Y:S01]  /*dc00*/  IMAD.U32 R4, R14, 0x10000, RZ ;  /* 0x000100000e047824 */ /* 0x000fe200078e00ff */
[C---:B------:R-:W-:Y:S01]  /*dc10*/  LOP3.LUT R9, R15.reuse, 0xffff0000, RZ, 0xc0, !PT ;  /* 0xffff00000f097812 */ /* 0x040fe200078ec0ff */
[----:B------:R-:W-:Y:S01]  /*dc20*/  IMAD.U32 R14, R15, 0x10000, RZ ;  /* 0x000100000f0e7824 */ /* 0x000fe200078e00ff */
[----:B------:R-:W-:Y:S01]  /*dc30*/  LOP3.LUT R15, R6, 0xffff0000, RZ, 0xc0, !PT ;  /* 0xffff0000060f7812 */ /* 0x000fe200078ec0ff */
[----:B------:R-:W-:Y:S01]  /*dc40*/  FMUL.FTZ R5, R3, R16 ;  /* 0x0000001003057220 */ /* 0x000fe20000410000 */
[----:B------:R-:W-:Y:S01]  /*dc50*/  LOP3.LUT R2, R13, 0xffff0000, RZ, 0xc0, !PT ;  /* 0xffff00000d027812 */ /* 0x000fe200078ec0ff */
[----:B------:R-:W-:-:S02]  /*dc60*/  FMUL.FTZ R3, R3, R17 ;  /* 0x0000001103037220 */ /* 0x000fc40000410000 */
[C---:B------:R-:W-:Y:S02]  /*dc70*/  FFMA.FTZ R17, R4.reuse, R17, -R5 ;  /* 0x0000001104117223 */ /* 0x040fe40000010805 */
[----:B------:R-:W-:Y:S01]  /*dc80*/  FFMA.FTZ R16, R4, R16, R3 ;  /* 0x0000001004107223 */ /* 0x000fe20000010003 */
[C---:B------:R-:W-:Y:S01]  /*dc90*/  LOP3.LUT R4, R12.reuse, 0xffff0000, RZ, 0xc0, !PT ;  /* 0xffff00000c047812 */ /* 0x040fe200078ec0ff */
[----:B------:R-:W-:Y:S01]  /*dca0*/  IMAD.U32 R5, R12, 0x10000, RZ ;  /* 0x000100000c057824 */ /* 0x000fe200078e00ff */
[----:B------:R-:W-:Y:S01]  /*dcb0*/  SHF.L.U32 R3, R13, 0x10, RZ ;  /* 0x000000100d037819 */ /* 0x000fe200000006ff */
[----:B------:R-:W-:Y:S01]  /*dcc0*/  FMUL.FTZ R12, R9, R18 ;  /* 0x00000012090c7220 */ /* 0x000fe20000410000 */
[----:B------:R-:W-:Y:S01]  /*dcd0*/  SHF.L.U32 R13, R11, 0x10, RZ ;  /* 0x000000100b0d7819 */ /* 0x000fe200000006ff */
[-C--:B------:R-:W-:Y:S01]  /*dce0*/  FMUL.FTZ R6, R9, R15.reuse ;  /* 0x0000000f09067220 */ /* 0x080fe20000410000 */
[----:B------:R-:W-:Y:S01]  /*dcf0*/  LOP3.LUT R11, R11, 0xffff0000, RZ, 0xc0, !PT ;  /* 0xffff00000b0b7812 */ /* 0x000fe200078ec0ff */
[----:B------:R-:W-:-:S02]  /*dd00*/  FFMA.FTZ R12, R14, R15, -R12 ;  /* 0x0000000f0e0c7223 */ /* 0x000fc4000001080c */
[----:B------:R-:W-:Y:S01]  /*dd10*/  FFMA.FTZ R15, R14, R18, R6 ;  /* 0x000000120e0f7223 */ /* 0x000fe20000010006 */
[----:B------:R-:W-:Y:S01]  /*dd20*/  F2FP.BF16.PACK_AB R14, R16, R17 ;  /* 0x00000011100e723e */ /* 0x000fe200000010ff */
[C---:B------:R-:W-:Y:S02]  /*dd30*/  FMUL.FTZ R9, R4.reuse, R19 ;  /* 0x0000001304097220 */ /* 0x040fe40000410000 */
[----:B------:R-:W-:Y:S01]  /*dd40*/  FMUL.FTZ R6, R4, R13 ;  /* 0x0000000d04067220 */ /* 0x000fe20000410000 */
[----:B------:R-:W-:Y:S01]  /*dd50*/  F2FP.BF16.PACK_AB R15, R15, R12 ;  /* 0x0000000c0f0f723e */ /* 0x000fe200000010ff */
[C---:B------:R-:W-:Y:S02]  /*dd60*/  FMUL.FTZ R4, R2.reuse, R10 ;  /* 0x0000000a02047220 */ /* 0x040fe40000410000 */
[----:B------:R-:W-:Y:S02]  /*dd70*/  FMUL.FTZ R2, R2, R11 ;  /* 0x0000000b02027220 */ /* 0x000fe40000410000 */
[----:B------:R-:W-:-:S02]  /*dd80*/  FFMA.FTZ R9, R5, R13, -R9 ;  /* 0x0000000d05097223 */ /* 0x000fc40000010809 */
[----:B------:R-:W-:Y:S02]  /*dd90*/  FFMA.FTZ R6, R5, R19, R6 ;  /* 0x0000001305067223 */ /* 0x000fe40000010006 */
[C---:B------:R-:W-:Y:S02]  /*dda0*/  FFMA.FTZ R4, R3.reuse, R11, -R4 ;  /* 0x0000000b03047223 */ /* 0x040fe40000010804 */
[----:B------:R-:W-:Y:S01]  /*ddb0*/  FFMA.FTZ R2, R3, R10, R2 ;  /* 0x0000000a03027223 */ /* 0x000fe20000010002 */
[----:B------:R-:W-:-:S04]  /*ddc0*/  F2FP.BF16.PACK_AB R12, R6, R9 ;  /* 0x00000009060c723e */ /* 0x000fc800000010ff */
[----:B------:R-:W-:-:S05]  /*ddd0*/  F2FP.BF16.PACK_AB R13, R2, R4 ;  /* 0x00000004020d723e */ /* 0x000fca00000010ff */
[----:B------:R1:W-:Y:S02]  /*dde0*/  STS.128 [R216+0x19080], R12 ;  /* 0x0190800cd8007388 */ /* 0x0003e40000000c00 */
.L_x_3031:
[----:B------:R-:W-:Y:S05]  /*ddf0*/  BSYNC B0 ;  /* 0x0000000000007941 */ /* 0x000fea0003800000 */
.L_x_3030:
        /* <DEDUP_REMOVED lines=9> */
[C---:B------:R-:W-:Y:S01]  /*de90*/  LOP3.LUT R20, R2.reuse, 0xffff0000, RZ, 0xc0, !PT ;  /* 0xffff000002147812 */ /* 0x040fe200078ec0ff */
[----:B------:R-:W-:Y:S01]  /*dea0*/  IMAD.U32 R18, R2, 0x10000, RZ ;  /* 0x0001000002127824 */ /* 0x000fe200078e00ff */
[----:B------:R-:W-:Y:S02]  /*deb0*/  SHF.R.U64 R4, R50, 0x10, R51 ;  /* 0x0000001032047819 */ /* 0x000fe40000001233 */
[----:B------:R-:W-:Y:S02]  /*dec0*/  LOP3.LUT R19, R9, 0xffff0000, RZ, 0xc0, !PT ;  /* 0xffff000009137812 */ /* 0x000fe400078ec0ff */
[----:B------:R-:W-:Y:S01]  /*ded0*/  PRMT R11, R97, 0x5432, R4 ;  /* 0x00005432610b7816 */ /* 0x000fe20000000004 */
[C---:B-1----:R-:W-:Y:S01]  /*dee0*/  IMAD.U32 R17, R14.reuse, 0x10000, RZ ;  /* 0x000100000e117824 */ /* 0x042fe200078e00ff */
[----:B------:R-:W-:Y:S01]  /*def0*/  LOP3.LUT R10, R14, 0xffff0000, RZ, 0xc0, !PT ;  /* 0xffff00000e0a7812 */ /* 0x000fe200078ec0ff */
[C---:B------:R-:W-:Y:S01]  /*df00*/  IMAD.U32 R14, R15.reuse, 0x10000, RZ ;  /* 0x000100000f0e7824 */ /* 0x040fe200078e00ff */
[----:B------:R-:W-:Y:S01]  /*df10*/  LOP3.LUT R3, R15, 0xffff0000, RZ, 0xc0, !PT ;  /* 0xffff00000f037812 */ /* 0x000fe200078ec0ff */
[----:B------:R-:W-:Y:S01]  /*df20*/  IMAD.U32 R15, R9, 0x10000, RZ ;  /* 0x00010000090f7824 */ /* 0x000fe200078e00ff */
[----:B------:R-:W-:-:S02]  /*df30*/  SHF.L.U32 R6, R12, 0x10, RZ ;  /* 0x000000100c067819 */ /* 0x000fc400000006ff */
[----:B------:R-:W-:Y:S01]  /*df40*/  LOP3.LUT R5, R12, 0xffff0000, RZ, 0xc0, !PT ;  /* 0xffff00000c057812 */ /* 0x000fe200078ec0ff */
[C---:B------:R-:W-:Y:S01]  /*df50*/  FMUL.FTZ R12, R10.reuse, R18 ;  /* 0x000000120a0c7220 */ /* 0x040fe20000410000 */
[C---:B------:R-:W-:Y:S01]  /*df60*/  SHF.L.U32 R4, R13.reuse, 0x10, RZ ;  /* 0x000000100d047819 */ /* 0x040fe200000006ff */
[-C--:B------:R-:W-:Y:S01]  /*df70*/  FMUL.FTZ R10, R10, R15.reuse ;  /* 0x0000000f0a0a7220 */ /* 0x080fe20000410000 */
[----:B------:R-:W-:Y:S01]  /*df80*/  LOP3.LUT R2, R13, 0xffff0000, RZ, 0xc0, !PT ;  /* 0xffff00000d027812 */ /* 0x000fe200078ec0ff */
[----:B------:R-:W-:Y:S02]  /*df90*/  FMUL.FTZ R9, R3, R20 ;  /* 0x0000001403097220 */ /* 0x000fe40000410000 */
[C---:B------:R-:W-:Y:S02]  /*dfa0*/  FFMA.FTZ R13, R17.reuse, R15, -R12 ;  /* 0x0000000f110d7223 */ /* 0x040fe4000001080c */
[----:B------:R-:W-:Y:S01]  /*dfb0*/  FFMA.FTZ R12, R17, R18, R10 ;  /* 0x00000012110c7223 */ /* 0x000fe2000001000a */
[----:B------:R-:W-:Y:S01]  /*dfc0*/  SHF.L.U32 R17, R16, 0x10, RZ ;  /* 0x0000001010117819 */ /* 0x000fe200000006ff */
[----:B------:R-:W-:-:S02]  /*dfd0*/  FMUL.FTZ R3, R3, R19 ;  /* 0x0000001303037220 */ /* 0x000fc40000410000 */
[----:B------:R-:W-:Y:S01]  /*dfe0*/  FFMA.FTZ R15, R14, R19, -R9 ;  /* 0x000000130e0f7223 */ /* 0x000fe20000010809 */
[C---:B------:R-:W-:Y:S01]  /*dff0*/  LOP3.LUT R19, R11.reuse, 0xffff0000, RZ, 0xc0, !PT ;  /* 0xffff00000b137812 */ /* 0x040fe200078ec0ff */
[----:B------:R-:W-:Y:S01]  /*e000*/  IMAD.U32 R18, R11, 0x10000, RZ ;  /* 0x000100000b127824 */ /* 0x000fe200078e00ff */
[----:B------:R-:W-:Y:S01]  /*e010*/  LOP3.LUT R11, R16, 0xffff0000, RZ, 0xc0, !PT ;  /* 0xffff0000100b7812 */ /* 0x000fe200078ec0ff */
[----:B------:R-:W-:Y:S01]  /*e020*/  FFMA.FTZ R10, R14, R20, R3 ;  /* 0x000000140e0a7223 */ /* 0x000fe20000010003 */
[----:B------:R-:W-:Y:S01]  /*e030*/  F2FP.BF16.PACK_AB R14, R12, R13 ;  /* 0x0000000d0c0e723e */ /* 0x000fe200000010ff */
[C---:B------:R-:W-:Y:S02]  /*e040*/  FMUL.FTZ R9, R5.reuse, R18 ;  /* 0x0000001205097220 */ /* 0x040fe40000410000 */
[----:B------:R-:W-:Y:S01]  /*e050*/  FMUL.FTZ R3, R2, R19 ;  /* 0x0000001302037220 */ /* 0x000fe20000410000 */
[----:B------:R-:W-:Y:S01]  /*e060*/  F2FP.BF16.PACK_AB R15, R10, R15 ;  /* 0x0000000f0a0f723e */ /* 0x000fe200000010ff */
[----:B------:R-:W-:-:S02]  /*e070*/  FMUL.FTZ R5, R5, R17 ;  /* 0x0000001105057220 */ /* 0x000fc40000410000 */
[----:B------:R-:W-:Y:S02]  /*e080*/  FMUL.FTZ R2, R2, R11 ;  /* 0x0000000b02027220 */ /* 0x000fe40000410000 */
[C---:B------:R-:W-:Y:S02]  /*e090*/  FFMA.FTZ R9, R6.reuse, R17, -R9 ;  /* 0x0000001106097223 */ /* 0x040fe40000010809 */
[----:B------:R-:W-:Y:S02]  /*e0a0*/  FFMA.FTZ R5, R6, R18, R5 ;  /* 0x0000001206057223 */ /* 0x000fe40000010005 */
[C---:B------:R-:W-:Y:S02]  /*e0b0*/  FFMA.FTZ R3, R4.reuse, R11, -R3 ;  /* 0x0000000b04037223 */ /* 0x040fe40000010803 */
[----:B------:R-:W-:Y:S01]  /*e0c0*/  FFMA.FTZ R2, R4, R19, R2 ;  /* 0x0000001304027223 */ /* 0x000fe20000010002 */
[----:B------:R-:W-:-:S04]  /*e0d0*/  F2FP.BF16.PACK_AB R12, R5, R9 ;  /* 0x00000009050c723e */ /* 0x000fc800000010ff */
[----:B------:R-:W-:-:S05]  /*e0e0*/  F2FP.BF16.PACK_AB R13, R2, R3 ;  /* 0x00000003020d723e */ /* 0x000fca00000010ff */
[----:B------:R1:W-:Y:S02]  /*e0f0*/  STS.128 [R216+0x1d080], R12 ;  /* 0x01d0800cd8007388 */ /* 0x0003e40000000c00 */
.L_x_3025:
[----:B------:R-:W-:Y:S05]  /*e100*/  BSYNC B1 ;  /* 0x0000000000017941 */ /* 0x000fea0003800000 */
.L_x_3024:
        /* <DEDUP_REMOVED lines=53> */
.L_x_3035:
[----:B------:R-:W-:Y:S05]  /*e460*/  BSYNC B0 ;  /* 0x0000000000007941 */ /* 0x000fea0003800000 */
.L_x_3034:
        /* <DEDUP_REMOVED lines=49> */
.L_x_3037:
[----:B------:R-:W-:Y:S05]  /*e780*/  BSYNC B0 ;  /* 0x0000000000007941 */ /* 0x000fea0003800000 */
.L_x_3036:
        /* <DEDUP_REMOVED lines=49> */
.L_x_3039:
[----:B------:R-:W-:Y:S05]  /*eaa0*/  BSYNC B0 ;  /* 0x0000000000007941 */ /* 0x000fea0003800000 */
.L_x_3038:
[----:B------:R-:W-:-:S13]  /*eab0*/  ISETP.GE.AND P0, PT, R147, c[0x0][0x27c], PT ;  /* 0x00009f0093007a0c */ /* 0x000fda0003f06270 */
        /* <DEDUP_REMOVED lines=47> */
.L_x_3033:
[----:B------:R-:W-:Y:S05]  /*edb0*/  BSYNC B1 ;  /* 0x0000000000017941 */ /* 0x000fea0003800000 */
.L_x_3032:
[----:B------:R-:W-:-:S04]  /*edc0*/  IADD3 R2, R143, 0x60, RZ ;  /* 0x000000608f027810 */ /* 0x000fc80007ffe0ff */
        /* <DEDUP_REMOVED lines=51> */
.L_x_3042:
[----:B------:R-:W-:Y:S05]  /*f100*/  BSYNC B0 ;  /* 0x0000000000007941 */ /* 0x000fea0003800000 */
.L_x_3041:
        /* <DEDUP_REMOVED lines=49> */
.L_x_3044:
[----:B------:R-:W-:Y:S05]  /*f420*/  BSYNC B0 ;  /* 0x0000000000007941 */ /* 0x000fea0003800000 */
.L_x_3043:
        /* <DEDUP_REMOVED lines=49> */
.L_x_3046:
[----:B------:R-:W-:Y:S05]  /*f740*/  BSYNC B0 ;  /* 0x0000000000007941 */ /* 0x000fea0003800000 */
.L_x_3045:
        /* <DEDUP_REMOVED lines=47> */
[----:B------:R1:W-:Y:S01]  /*fa40*/  STS.128 [R216+0x1f080], R12 ;  /* 0x01f0800cd8007388 */ /* 0x0003e20000000c00 */
[----:B------:R-:W-:Y:S05]  /*fa50*/  BRA `(.L_x_3040) ;  /* 0x00004a5000007947 */ /* 0x000fea0003800000 */
.L_x_3007:
        /* <DEDUP_REMOVED lines=9> */
[----:B------:R-:W-:Y:S01]  /*faf0*/  CS2R R16, SRZ ;  /* 0x0000000000107805 */ /* 0x000fe2000001ff00 */
        /* <DEDUP_REMOVED lines=14> */
[----:B------:R-:W-:-:S05]  /*fbe0*/  MOV R5, R6 ;  /* 0x0000000600057202 */ /* 0x000fca0000000f00 */
[----:B------:R-:W-:-:S04]  /*fbf0*/  IMAD.WIDE.U32 R4, R2, c[0x0][0x290], R4 ;  /* 0x0000a40002047a25 */ /* 0x000fc800078e0004 */
[----:B------:R-:W-:Y:S01]  /*fc00*/  IMAD R2, R2, c[0x0][0x294], R3 ;  /* 0x0000a50002027a24 */ /* 0x000fe200078e0203 */
[----:B------:R-:W-:-:S03]  /*fc10*/  LEA R23, P0, R4, c[0x0][0x288], 0x1 ;  /* 0x0000a20004177a11 */ /* 0x000fc600078008ff */
[----:B------:R-:W-:Y:S02]  /*fc20*/  IMAD.IADD R2, R5, 0x1, R2 ;  /* 0x0000000105027824 */ /* 0x000fe400078e0202 */
[----:B------:R1:W2:Y:S03]  /*fc30*/  SHFL.IDX PT, R6, R23, RZ, 0x181f ;  /* 0x00181fff17067589 */ /* 0x0002a600000e0000 */
[----:B------:R-:W-:Y:S01]  /*fc40*/  LEA.HI.X R22, R4, c[0x0][0x28c], R2, 0x1, P0 ;  /* 0x0000a30004167a11 */ /* 0x000fe200000f0c02 */
[----:B------:R1:W3:Y:S04]  /*fc50*/  SHFL.IDX PT, R5, R24, RZ, 0x181f ;  /* 0x00181fff18057589 */ /* 0x0002e800000e0000 */
        /* <DEDUP_REMOVED lines=11> */
[--C-:B---3--:R-:W-:Y:S01]  /*fd10*/  @!P1 IMAD.X R21, R5, 0x1, R2.reuse, P0 ;  /* 0x0000000105159824 */ /* 0x108fe200000e0602 */
[----:B--2---:R-:W-:Y:S01]  /*fd20*/  @!P1 IADD3 R10, P0, R6, R3, RZ ;  /* 0x00000003060a9210 */ /* 0x004fe20007f1e0ff */
        /* <DEDUP_REMOVED lines=16> */
.L_x_3048:
[----:B------:R-:W-:Y:S05]  /*fe30*/  BSYNC B0 ;  /* 0x0000000000007941 */ /* 0x000fea0003800000 */
.L_x_3047:
[----:B-1---5:R-:W-:Y:S01]  /*fe40*/  IMAD.MOV.U32 R3, RZ, RZ, R30 ;  /* 0x000000ffff037224 */ /* 0x022fe200078e001e */
[----:B----4-:R-:W-:Y:S01]  /*fe50*/  MOV R4, R29 ;  /* 0x0000001d00047202 */ /* 0x010fe20000000f00 */
[----:B------:R-:W-:Y:S01]  /*fe60*/  IMAD.MOV.U32 R2, RZ, RZ, R31 ;  /* 0x000000ffff027224 */ /* 0x000fe200078e001f */
[----:B------:R-:W-:Y:S01]  /*fe70*/  LOP3.LUT P0, RZ, R236, 0x8, RZ, 0xc0, !PT ;  /* 0x00000008ecff7812 */ /* 0x000fe2000780c0ff */
[----:B---3--:R-:W-:Y:S01]  /*fe80*/  IMAD.MOV.U32 R5, RZ, RZ, R28 ;  /* 0x000000ffff057224 */ /* 0x008fe200078e001c */
[----:B------:R1:W3:Y:S01]  /*fe90*/  SHFL.IDX PT, R11, R24, 0x1, 0x181f ;  /* 0x00381f00180b7f89 */ /* 0x0002e200000e0000 */
[----:B------:R-:W-:Y:S01]  /*fea0*/  BSSY B0, `(.L_x_3049) ;  /* 0x000003a000007945 */ /* 0x000fe20003800000 */
[----:B------:R-:W-:Y:S01]  /*feb0*/  PRMT R70, R2, 0x5410, R3 ;  /* 0x0000541002467816 */ /* 0x000fe20000000003 */
[----:B------:R-:W-:Y:S01]  /*fec0*/  IMAD.MOV.U32 R3, RZ, RZ, R18 ;  /* 0x000000ffff037224 */ /* 0x000fe200078e0012 */
[----:B------:R-:W-:Y:S01]  /*fed0*/  PRMT R69, R4, 0x5410, R5 ;  /* 0x0000541004457816 */ /* 0x000fe20000000005 */
[----:B------:R-:W-:Y:S01]  /*fee0*/  IMAD.MOV.U32 R2, RZ, RZ, R19 ;  /* 0x000000ffff027224 */ /* 0x000fe200078e0013 */
[----:B------:R-:W-:Y:S01]  /*fef0*/  MOV R5, R16 ;  /* 0x0000001000057202 */ /* 0x000fe20000000f00 */
[----:B------:R-:W-:Y:S01]  /*ff00*/  IMAD.MOV.U32 R4, RZ, RZ, R17 ;  /* 0x000000ffff047224 */ /* 0x000fe200078e0011 */
[----:B------:R1:W4:Y:S01]  /*ff10*/  SHFL.IDX PT, R9, R25, 0x1, 0x181f ;  /* 0x00381f0019097f89 */ /* 0x00032200000e0000 */
        /* <DEDUP_REMOVED lines=35> */
[----:B--2---:R-:W-:Y:S01]  /*10150*/  @!P1 IMAD.X R3, R20, 0x1, R3, P0 ;  /* 0x0000000114039824 */ /* 0x004fe200000e0603 */
        /* <DEDUP_REMOVED lines=14> */
.L_x_3050:
[----:B---34-:R-:W-:Y:S05]  /*10240*/  BSYNC B0 ;  /* 0x0000000000007941 */ /* 0x018fea0003800000 */
.L_x_3049:
[----:B-1---5:R-:W-:Y:S01]  /*10250*/  IMAD.MOV.U32 R5, RZ, RZ, R58 ;  /* 0x000000ffff057224 */ /* 0x022fe200078e003a */
[----:B------:R-:W-:Y:S01]  /*10260*/  LOP3.LUT P0, RZ, R236, 0x10, RZ, 0xc0, !PT ;  /* 0x00000010ecff7812 */ /* 0x000fe2000780c0ff */
[----:B------:R-:W-:Y:S01]  /*10270*/  IMAD.MOV.U32 R3, RZ, RZ, R56 ;  /* 0x000000ffff037224 */ /* 0x000fe200078e0038 */
[----:B------:R1:W3:Y:S01]  /*10280*/  SHFL.IDX PT, R11, R24, 0x2, 0x181f ;  /* 0x00581f00180b7f89 */ /* 0x0002e200000e0000 */
        /* <DEDUP_REMOVED lines=10> */
[----:B--2---:R1:W2:Y:S01]  /*10330*/  SHFL.IDX PT, R6, R25, 0x2, 0x181f ;  /* 0x00581f0019067f89 */ /* 0x0042a200000e0000 */
[----:B------:R-:W-:Y:S01]  /*10340*/  BSSY B0, `(.L_x_3051) ;  /* 0x0000037000007945 */ /* 0x000fe20003800000 */
[----:B------:R-:W-:Y:S01]  /*10350*/  CS2R R94, SRZ ;  /* 0x00000000005e7805 */ /* 0x000fe2000001ff00 */
        /* <DEDUP_REMOVED lines=27> */
[----:B--23--:R-:W-:Y:S01]  /*10510*/  ISETP.GE.AND P1, PT, R140, c[0x0][0x27c], PT ;  /* 0x00009f008c007a0c */ /* 0x00cfe20003f26270 */
[----:B------:R-:W-:Y:S01]  /*10520*/  CS2R R62, SRZ ;  /* 0x00000000003e7805 */ /* 0x000fe2000001ff00 */
[----:B------:R-:W-:-:S11]  /*10530*/  CS2R R60, SRZ ;  /* 0x00000000003c7805 */ /* 0x000fd6000001ff00 */
[C---:B------:R-:W-:Y:S01]  /*10540*/  @!P1 IMAD.SHL.U32 R2, R140.reuse, 0x2, RZ ;  /* 0x000000028c029824 */ /* 0x040fe200078e00ff */
[----:B------:R-:W-:-:S04]  /*10550*/  @!P1 SHF.L.U64.HI R3, R140, 0x1, R141 ;  /* 0x000000018c039819 */ /* 0x000fc8000001028d */
[-C--:B------:R-:W-:Y:S02]  /*10560*/  @!P1 IADD3 R4, P0, R6, R2.reuse, RZ ;  /* 0x0000000206049210 */ /* 0x080fe40007f1e0ff */
[----:B-1----:R-:W-:-:S03]  /*10570*/  @!P1 IADD3 R2, P2, R9, R2, RZ ;  /* 0x0000000209029210 */ /* 0x002fc60007f5e0ff */
[--C-:B------:R-:W-:Y:S01]  /*10580*/  @!P1 IMAD.X R5, R11, 0x1, R3.reuse, P0 ;  /* 0x000000010b059824 */ /* 0x100fe200000e0603 */
[----:B------:R-:W-:Y:S01]  /*10590*/  ISETP.GE.AND P0, PT, R142, c[0x0][0x27c], PT ;  /* 0x00009f008e007a0c */ /* 0x000fe20003f06270 */
[----:B------:R-:W-:Y:S01]  /*105a0*/  CS2R R66, SRZ ;  /* 0x0000000000427805 */ /* 0x000fe2000001ff00 */
[----:B------:R-:W-:Y:S01]  /*105b0*/  CS2R R64, SRZ ;  /* 0x0000000000407805 */ /* 0x000fe2000001ff00 */
[----:B----4-:R-:W-:Y:S01]  /*105c0*/  @!P1 IMAD.X R3, R10, 0x1, R3, P2 ;  /* 0x000000010a039824 */ /* 0x010fe200010e0603 */
[----:B------:R1:W5:Y:S04]  /*105d0*/  @!P1 LD.E.128 R60, [R4.64] ;  /* 0x00000006043c9980 */ /* 0x000368000c101d00 */
[----:B------:R2:W5:Y:S01]  /*105e0*/  @!P1 LD.E.128 R64, [R2.64] ;  /* 0x0000000602409980 */ /* 0x000562000c101d00 */
[----:B------:R-:W-:Y:S01]  /*105f0*/  CS2R R74, SRZ ;  /* 0x00000000004a7805 */ /* 0x000fe2000001ff00 */
[----:B------:R-:W-:Y:S01]  /*10600*/  CS2R R72, SRZ ;  /* 0x0000000000487805 */ /* 0x000fe2000001ff00 */
[----:B------:R-:W-:Y:S01]  /*10610*/  CS2R R78, SRZ ;  /* 0x00000000004e7805 */ /* 0x000fe2000001ff00 */
[----:B------:R-:W-:Y:S01]  /*10620*/  CS2R R76, SRZ ;  /* 0x00000000004c7805 */ /* 0x000fe2000001ff00 */
[C---:B--2---:R-:W-:Y:S01]  /*10630*/  @!P0 IMAD.SHL.U32 R2, R234.reuse, 0x2, RZ ;  /* 0x00000002ea028824 */ /* 0x044fe200078e00ff */
[----:B------:R-:W-:-:S04]  /*10640*/  @!P0 SHF.L.U64.HI R3, R234, 0x1, R237 ;  /* 0x00000001ea038819 */ /* 0x000fc800000102ed */
[-C--:B-1----:R-:W-:Y:S02]  /*10650*/  @!P0 IADD3 R4, P2, R6, R2.reuse, RZ ;  /* 0x0000000206048210 */ /* 0x082fe40007f5e0ff */
[----:B------:R-:W-:-:S03]  /*10660*/  @!P0 IADD3 R2, P1, R9, R2, RZ ;  /* 0x0000000209028210 */ /* 0x000fc60007f3e0ff */
[--C-:B------:R-:W-:Y:S02]  /*10670*/  @!P0 IMAD.X R5, R11, 0x1, R3.reuse, P2 ;  /* 0x000000010b058824 */ /* 0x100fe400010e0603 */
[----:B------:R-:W-:-:S03]  /*10680*/  @!P0 IMAD.X R3, R10, 0x1, R3, P1 ;  /* 0x000000010a038824 */ /* 0x000fc600008e0603 */
[----:B------:R1:W5:Y:S04]  /*10690*/  @!P0 LD.E.128 R72, [R4.64] ;  /* 0x0000000604488980 */ /* 0x000368000c101d00 */
[----:B------:R1:W5:Y:S02]  /*106a0*/  @!P0 LD.E.128 R76, [R2.64] ;  /* 0x00000006024c8980 */ /* 0x000364000c101d00 */
.L_x_3052:
[----:B--23--:R-:W-:Y:S05]  /*106b0*/  BSYNC B0 ;  /* 0x0000000000007941 */ /* 0x00cfea0003800000 */
.L_x_3051:
[----:B-1---5:R-:W-:Y:S01]  /*106c0*/  IMAD.MOV.U32 R3, RZ, RZ, R74 ;  /* 0x000000ffff037224 */ /* 0x022fe200078e004a */
[----:B------:R-:W-:Y:S01]  /*106d0*/  LOP3.LUT P0, RZ, R236, 0x1, RZ, 0xc0, !PT ;  /* 0x00000001ecff7812 */ /* 0x000fe2000780c0ff */
[----:B------:R-:W-:Y:S01]  /*106e0*/  IMAD.MOV.U32 R2, RZ, RZ, R75 ;  /* 0x000000ffff027224 */ /* 0x000fe200078e004b */
[----:B------:R1:W2:Y:S01]  /*106f0*/  SHFL.IDX PT, R11, R24, 0x3, 0x181f ;  /* 0x00781f00180b7f89 */ /* 0x0002a200000e0000 */
        /* <DEDUP_REMOVED lines=11> */
[----:B----4-:R1:W4:Y:S01]  /*107b0*/  SHFL.IDX PT, R10, R22, 0x3, 0x181f ;  /* 0x00781f00160a7f89 */ /* 0x01032200000e0000 */
[----:B------:R-:W-:Y:S01]  /*107c0*/  IMAD.MOV.U32 R2, RZ, RZ, R63 ;  /* 0x000000ffff027224 */ /* 0x000fe200078e003f */
[----:B------:R-:W-:Y:S01]  /*107d0*/  CS2R R88, SRZ ;  /* 0x0000000000587805 */ /* 0x000fe2000001ff00 */
[----:B------:R-:W-:Y:S01]  /*107e0*/  CS2R R86, SRZ ;  /* 0x0000000000567805 */ /* 0x000fe2000001ff00 */
[----:B------:R1:W1:Y:S01]  /*107f0*/  SHFL.IDX PT, R9, R23, 0x3, 0x181f ;  /* 0x00781f0017097f89 */ /* 0x00026200000e0000 */
        /* <DEDUP_REMOVED lines=34> */
[----:B------:R-:W-:Y:S01]  /*10a20*/  CS2R R90, SRZ ;  /* 0x00000000005a7805 */ /* 0x000fe2000001ff00 */
[----:B------:R-:W-:Y:S01]  /*10a30*/  CS2R R88, SRZ ;  /* 0x0000000000587805 */ /* 0x000fe2000001ff00 */
[C---:B-1----:R-:W-:Y:S01]  /*10a40*/  @!P0 IMAD.SHL.U32 R2, R234.reuse, 0x2, RZ ;  /* 0x00000002ea028824 */ /* 0x042fe200078e00ff */
[----:B------:R-:W-:-:S04]  /*10a50*/  @!P0 SHF.L.U64.HI R3, R234, 0x1, R237 ;  /* 0x00000001ea038819 */ /* 0x000fc800000102ed */
[-C--:B------:R-:W-:Y:S02]  /*10a60*/  @!P0 IADD3 R4, P2, R6, R2.reuse, RZ ;  /* 0x0000000206048210 */ /* 0x080fe40007f5e0ff */
[----:B------:R-:W-:-:S03]  /*10a70*/  @!P0 IADD3 R2, P1, R9, R2, RZ ;  /* 0x0000000209028210 */ /* 0x000fc60007f3e0ff */
[--C-:B------:R-:W-:Y:S02]  /*10a80*/  @!P0 IMAD.X R5, R11, 0x1, R3.reuse, P2 ;  /* 0x000000010b058824 */ /* 0x100fe400010e0603 */
[----:B------:R-:W-:-:S03]  /*10a90*/  @!P0 IMAD.X R3, R10, 0x1, R3, P1 ;  /* 0x000000010a038824 */ /* 0x000fc600008e0603 */
[----:B------:R1:W5:Y:S04]  /*10aa0*/  @!P0 LD.E.128 R92, [R4.64] ;  /* 0x00000006045c8980 */ /* 0x000368000c101d00 */
[----:B------:R1:W5:Y:S02]  /*10ab0*/  @!P0 LD.E.128 R88, [R2.64] ;  /* 0x0000000602588980 */ /* 0x000364000c101d00 */
.L_x_3054:
[----:B-1234-:R-:W-:Y:S05]  /*10ac0*/  BSYNC B0 ;  /* 0x0000000000007941 */ /* 0x01efea0003800000 */
.L_x_3053:
        /* <DEDUP_REMOVED lines=26> */
[----:B------:R-:W-:Y:S01]  /*10c70*/  IMAD.MOV.U32 R2, RZ, RZ, R84 ;  /* 0x000000ffff027224 */ /* 0x000fe200078e0054 */
[----:B------:R-:W-:Y:S01]  /*10c80*/  BAR.SYNC.DEFER_BLOCKING 0x0 ;  /* 0x0000000000007b1d */ /* 0x000fe20000010000 */
[----:B--2---:R-:W-:-:S03]  /*10c90*/  IMAD.IADD R3, R68, 0x1, -R4 ;  /* 0x0000000144037824 */ /* 0x004fc600078e0a04 */
[----:B------:R-:W-:Y:S01]  /*10ca0*/  PRMT R68, R68, 0x5410, R2 ;  /* 0x0000541044447816 */ /* 0x000fe20000000002 */
[----:B------:R-:W-:Y:S01]  /*10cb0*/  IMAD.MOV.U32 R2, RZ, RZ, R85 ;  /* 0x000000ffff027224 */ /* 0x000fe200078e0055 */
[----:B------:R-:W-:-:S04]  /*10cc0*/  IMNMX R50, R3, 0x80, PT ;  /* 0x0000008003327817 */ /* 0x000fc80003800200 */
[----:B------:R-:W-:Y:S02]  /*10cd0*/  PRMT R68, R2, 0x7610, R68 ;  /* 0x0000761002447816 */ /* 0x000fe40000000044 */
[----:B------:R-:W-:-:S13]  /*10ce0*/  ISETP.GE.AND P0, PT, R143, R50, PT ;  /* 0x000000328f00720c */ /* 0x000fda0003f06270 */
        /* <DEDUP_REMOVED lines=10> */
[----:B------:R-:W-:Y:S02]  /*10d90*/  PRMT R5, R37, 0x5432, R5 ;  /* 0x0000543225057816 */ /* 0x000fe40000000005 */
[----:B------:R-:W-:-:S02]  /*10da0*/  SHF.R.S32.HI R2, RZ, 0x1f, R3 ;  /* 0x0000001fff027819 */ /* 0x000fc40000011403 */
[----:B------:R-:W-:Y:S01]  /*10db0*/  SHF.R.U64 R9, R18, 0x10, R19 ;  /* 0x0000001012097819 */ /* 0x000fe20000001213 */
[----:B------:R-:W-:Y:S01]  /*10dc0*/  IMAD.U32 R12, R5, 0x10000, RZ ;  /* 0x00010000050c7824 */ /* 0x000fe200078e00ff */
[----:B------:R-:W-:Y:S01]  /*10dd0*/  LEA.HI R2, R2, R3, RZ, 0x3 ;  /* 0x0000000302027211 */ /* 0x000fe200078f18ff */
[----:B------:R-:W-:Y:S01]  /*10de0*/  IMAD.SHL.U32 R3, R3, 0x8, RZ ;  /* 0x0000000803037824 */ /* 0x000fe200078e00ff */
[----:B------:R-:W-:Y:S02]  /*10df0*/  PRMT R6, R38, 0x5432, R6 ;  /* 0x0000543226067816 */ /* 0x000fe40000000006 */
[----:B------:R-:W-:Y:S01]  /*10e00*/  SHF.R.U32.HI R4, RZ, 0x10, R17 ;  /* 0x00000010ff047819 */ /* 0x000fe20000011611 */
[----:B------:R-:W-:Y:S01]  /*10e10*/  IMAD.SHL.U32 R2, R2, 0x400, RZ ;  /* 0x0000040002027824 */ /* 0x000fe200078e00ff */
[----:B------:R-:W-:Y:S02]  /*10e20*/  LOP3.LUT R3, R252, 0x38, R3, 0xf8, !PT ;  /* 0x00000038fc037812 */ /* 0x000fe400078ef803 */
[----:B------:R-:W-:Y:S01]  /*10e30*/  PRMT R17, R39, 0x5432, R9 ;  /* 0x0000543227117816 */ /* 0x000fe20000000009 */
[----:B------:R-:W-:Y:S01]  /*10e40*/  IMAD.U32 R9, R6, 0x10000, RZ ;  /* 0x0001000006097824 */ /* 0x000fe200078e00ff */
[----:B------:R-:W-:-:S02]  /*10e50*/  LOP3.LUT R3, R3, R122, RZ, 0x3c, !PT ;  /* 0x0000007a03037212 */ /* 0x000fc400078e3cff */
[----:B------:R-:W-:Y:S02]  /*10e60*/  LOP3.LUT R2, R2, 0x7fffe000, RZ, 0xc0, !PT ;  /* 0x7fffe00002027812 */ /* 0x000fe400078ec0ff */
[----:B------:R-:W-:Y:S02]  /*10e70*/  PRMT R11, R38, 0x5410, R4 ;  /* 0x00005410260b7816 */ /* 0x000fe40000000004 */
[----:B------:R-:W-:Y:S02]  /*10e80*/  IADD3 R2, R3, R2, R7 ;  /* 0x0000000203027210 */ /* 0x000fe40007ffe007 */
[----:B------:R-:W-:Y:S02]  /*10e90*/  SHF.R.U32.HI R3, RZ, 0x10, R19 ;  /* 0x00000010ff037819 */ /* 0x000fe40000011613 */
[----:B------:R-:W-:Y:S01]  /*10ea0*/  SHF.R.U64 R14, R14, 0x10, R15 ;  /* 0x000000100e0e7819 */ /* 0x000fe2000000120f */
[----:B------:R-:W-:Y:S01]  /*10eb0*/  IMAD.SHL.U32 R36, R2, 0x2, RZ ;  /* 0x0000000202247824 */ /* 0x000fe200078e00ff */
[----:B------:R-:W-:-:S02]  /*10ec0*/  SHF.R.U32.HI R2, RZ, 0x10, R13 ;  /* 0x00000010ff027819 */ /* 0x000fc4000001160d */
[----:B------:R-:W-:Y:S02]  /*10ed0*/  PRMT R18, R39, 0x5410, R3 ;  /* 0x0000541027127816 */ /* 0x000fe40000000003 */
[----:B------:R-:W2:Y:S01]  /*10ee0*/  LDS.128 R20, [R36+0x10080] ;  /* 0x0100800024147984 */ /* 0x000ea20000000c00 */
[----:B------:R-:W-:Y:S01]  /*10ef0*/  PRMT R10, R37, 0x5410, R2 ;  /* 0x00005410250a7816 */ /* 0x000fe20000000002 */
[----:B-1----:R-:W-:Y:S01]  /*10f00*/  IMAD.U32 R3, R24, 0x10000, RZ ;  /* 0x0001000018037824 */ /* 0x002fe200078e00ff */
[----:B------:R-:W-:Y:S02]  /*10f10*/  SHF.R.U32.HI R15, RZ, 0x10, R15 ;  /* 0x00000010ff0f7819 */ /* 0x000fe4000001160f */
[C---:B------:R-:W-:Y:S02]  /*10f20*/  PRMT R14, R48.reuse, 0x5432, R14 ;  /* 0x00005432300e7816 */ /* 0x040fe4000000000e */
[----:B------:R-:W-:Y:S02]  /*10f30*/  PRMT R15, R48, 0x5410, R15 ;  /* 0x00005410300f7816 */ /* 0x000fe4000000000f */
[----:B------:R-:W-:-:S02]  /*10f40*/  LOP3.LUT R6, R6, 0xffff0000, RZ, 0xc0, !PT ;  /* 0xffff000006067812 */ /* 0x000fc400078ec0ff */
[----:B------:R-:W-:Y:S02]  /*10f50*/  LOP3.LUT R16, R25, 0xffff0000, RZ, 0xc0, !PT ;  /* 0xffff000019107812 */ /* 0x000fe400078ec0ff */
[----:B--2---:R-:W-:-:S05]  /*10f60*/  SHF.L.U32 R2, R20, 0x10, RZ ;  /* 0x0000001014027819 */ /* 0x004fca00000006ff */
[CC--:B------:R-:W-:Y:S02]  /*10f70*/  FMUL.FTZ R4, R2.reuse, R12.reuse ;  /* 0x0000000c02047220 */ /* 0x0c0fe40000410000 */
[-C--:B------:R-:W-:Y:S02]  /*10f80*/  FMUL.FTZ R2, R2, R9.reuse ;  /* 0x0000000902027220 */ /* 0x080fe40000410000 */
[C---:B------:R-:W-:Y:S02]  /*10f90*/  FFMA.FTZ R38, R3.reuse, R9, -R4 ;  /* 0x0000000903267223 */ /* 0x040fe40000010804 */
[----:B------:R-:W-:Y:S01]  /*10fa0*/  FFMA.FTZ R49, R3, R12, R2 ;  /* 0x0000000c03317223 */ /* 0x000fe20000010002 */
[----:B------:R-:W-:Y:S01]  /*10fb0*/  SHF.L.U32 R2, R21, 0x10, RZ ;  /* 0x0000001015027819 */ /* 0x000fe200000006ff */
[----:B------:R-:W-:Y:S02]  /*10fc0*/  IMAD.U32 R12, R10, 0x10000, RZ ;  /* 0x000100000a0c7824 */ /* 0x000fe400078e00ff */
[----:B------:R-:W-:-:S02]  /*10fd0*/  IMAD.U32 R9, R11, 0x10000, RZ ;  /* 0x000100000b097824 */ /* 0x000fc400078e00ff */
[-C--:B------:R-:W-:Y:S02]  /*10fe0*/  FMUL.FTZ R4, R2, R12.reuse ;  /* 0x0000000c02047220 */ /* 0x080fe40000410000 */
[----:B------:R-:W-:Y:S01]  /*10ff0*/  IMAD.U32 R3, R25, 0x10000, RZ ;  /* 0x0001000019037824 */ /* 0x000fe200078e00ff */
[----:B------:R-:W-:Y:S01]  /*11000*/  LOP3.LUT R25, R10, 0xffff0000, RZ, 0xc0, !PT ;  /* 0xffff00000a197812 */ /* 0x000fe200078ec0ff */
[-C--:B------:R-:W-:Y:S02]  /*11010*/  FMUL.FTZ R2, R2, R9.reuse ;  /* 0x0000000902027220 */ /* 0x080fe40000410000 */
[C---:B------:R-:W-:Y:S02]  /*11020*/  FFMA.FTZ R13, R3.reuse, R9, -R4 ;  /* 0x00000009030d7223 */ /* 0x040fe40000010804 */
[----:B------:R-:W-:Y:S01]  /*11030*/  FFMA.FTZ R48, R3, R12, R2 ;  /* 0x0000000c03307223 */ /* 0x000fe20000010002 */
[----:B------:R-:W-:Y:S01]  /*11040*/  SHF.L.U32 R2, R23, 0x10, RZ ;  /* 0x0000001017027819 */ /* 0x000fe200000006ff */
[----:B------:R-:W-:-:S02]  /*11050*/  IMAD.U32 R12, R15, 0x10000, RZ ;  /* 0x000100000f0c7824 */ /* 0x000fc400078e00ff */
[----:B------:R-:W-:Y:S02]  /*11060*/  IMAD.U32 R9, R18, 0x10000, RZ ;  /* 0x0001000012097824 */ /* 0x000fe400078e00ff */
[CC--:B------:R-:W-:Y:S02]  /*11070*/  FMUL.FTZ R4, R2.reuse, R12.reuse ;  /* 0x0000000c02047220 */ /* 0x0c0fe40000410000 */
[----:B------:R-:W-:Y:S02]  /*11080*/  IMAD.U32 R3, R27, 0x10000, RZ ;  /* 0x000100001b037824 */ /* 0x000fe400078e00ff */
[-C--:B------:R-:W-:Y:S02]  /*11090*/  FMUL.FTZ R2, R2, R9.reuse ;  /* 0x0000000902027220 */ /* 0x080fe40000410000 */
[----:B------:R-:W-:Y:S01]  /*110a0*/  FFMA.FTZ R37, R3, R9, -R4 ;  /* 0x0000000903257223 */ /* 0x000fe20000010804 */
[----:B------:R-:W-:Y:S01]  /*110b0*/  LOP3.LUT R9, R5, 0xffff0000, RZ, 0xc0, !PT ;  /* 0xffff000005097812 */ /* 0x000fe200078ec0ff */
[----:B------:R-:W-:Y:S01]  /*110c0*/  FFMA.FTZ R39, R3, R12, R2 ;  /* 0x0000000c03277223 */ /* 0x000fe20000010002 */
[----:B------:R-:W-:-:S02]  /*110d0*/  LOP3.LUT R3, R20, 0xffff0000, RZ, 0xc0, !PT ;  /* 0xffff000014037812 */ /* 0x000fc400078ec0ff */
[----:B------:R-:W-:Y:S01]  /*110e0*/  LOP3.LUT R4, R24, 0xffff0000, RZ, 0xc0, !PT ;  /* 0xffff000018047812 */ /* 0x000fe200078ec0ff */
[----:B------:R-:W-:Y:S01]  /*110f0*/  IMAD.U32 R24, R14, 0x10000, RZ ;  /* 0x000100000e187824 */ /* 0x000fe200078e00ff */
[----:B------:R-:W-:Y:S01]  /*11100*/  LOP3.LUT R2, R21, 0xffff0000, RZ, 0xc0, !PT ;  /* 0xffff000015027812 */ /* 0x000fe200078ec0ff */
[CC--:B------:R-:W-:Y:S02]  /*11110*/  FMUL.FTZ R5, R3.reuse, R9.reuse ;  /* 0x0000000903057220 */ /* 0x0c0fe40000410000 */
[-C--:B------:R-:W-:Y:S02]  /*11120*/  FMUL.FTZ R3, R3, R6.reuse ;  /* 0x0000000603037220 */ /* 0x080fe40000410000 */
[----:B------:R-:W-:Y:S01]  /*11130*/  FFMA.FTZ R12, R4, R6, -R5 ;  /* 0x00000006040c7223 */ /* 0x000fe20000010805 */
[----:B------:R-:W-:Y:S01]  /*11140*/  LOP3.LUT R6, R26, 0xffff0000, RZ, 0xc0, !PT ;  /* 0xffff00001a067812 */ /* 0x000fe200078ec0ff */
[----:B------:R-:W-:Y:S01]  /*11150*/  FFMA.FTZ R20, R4, R9, R3 ;  /* 0x0000000904147223 */ /* 0x000fe20000010003 */
[----:B------:R-:W-:Y:S01]  /*11160*/  LOP3.LUT R4, R11, 0xffff0000, RZ, 0xc0, !PT ;  /* 0xffff00000b047812 */ /* 0x000fe200078ec0ff */
[C---:B------:R-:W-:Y:S01]  /*11170*/  FMUL.FTZ R3, R2.reuse, R25 ;  /* 0x0000001902037220 */ /* 0x040fe20000410000 */
[----:B------:R-:W-:Y:S01]  /*11180*/  LOP3.LUT R5, R27, 0xffff0000, RZ, 0xc0, !PT ;  /* 0xffff00001b057812 */ /* 0x000fe200078ec0ff */
[C---:B------:R-:W-:Y:S01]  /*11190*/  IMAD.U32 R21, R17.reuse, 0x10000, RZ ;  /* 0x0001000011157824 */ /* 0x040fe200078e00ff */
[----:B------:R-:W-:Y:S01]  /*111a0*/  LOP3.LUT R17, R17, 0xffff0000, RZ, 0xc0, !PT ;  /* 0xffff000011117812 */ /* 0x000fe200078ec0ff */
[-C--:B------:R-:W-:Y:S01]  /*111b0*/  FMUL.FTZ R19, R2, R4.reuse ;  /* 0x0000000402137220 */ /* 0x080fe20000410000 */
[----:B------:R-:W-:Y:S01]  /*111c0*/  LOP3.LUT R2, R23, 0xffff0000, RZ, 0xc0, !PT ;  /* 0xffff000017027812 */ /* 0x000fe200078ec0ff */
[----:B------:R-:W-:Y:S01]  /*111d0*/  FFMA.FTZ R10, R16, R4, -R3 ;  /* 0x00000004100a7223 */ /* 0x000fe20000010803 */
[----:B------:R-:W-:Y:S01]  /*111e0*/  SHF.L.U32 R4, R22, 0x10, RZ ;  /* 0x0000001016047819 */ /* 0x000fe200000006ff */
[----:B------:R-:W-:Y:S01]  /*111f0*/  IMAD.U32 R9, R26, 0x10000, RZ ;  /* 0x000100001a097824 */ /* 0x000fe200078e00ff */
[----:B------:R-:W-:-:S02]  /*11200*/  LOP3.LUT R3, R22, 0xffff0000, RZ, 0xc0, !PT ;  /* 0xffff000016037812 */ /* 0x000fc400078ec0ff */
[----:B------:R-:W-:Y:S01]  /*11210*/  LOP3.LUT R23, R14, 0xffff0000, RZ, 0xc0, !PT ;  /* 0xffff00000e177812 */ /* 0x000fe200078ec0ff */
[----:B------:R-:W-:Y:S01]  /*11220*/  FMUL.FTZ R11, R4, R24 ;  /* 0x00000018040b7220 */ /* 0x000fe20000410000 */
[----:B------:R-:W-:Y:S01]  /*11230*/  F2FP.BF16.PACK_AB R13, R10, R13 ;  /* 0x0000000d0a0d723e */ /* 0x000fe200000010ff */
[----:B------:R-:W-:Y:S01]  /*11240*/  FMUL.FTZ R4, R4, R21 ;  /* 0x0000001504047220 */ /* 0x000fe20000410000 */
[----:B------:R-:W-:Y:S01]  /*11250*/  LOP3.LUT R22, R15, 0xffff0000, RZ, 0xc0, !PT ;  /* 0xffff00000f167812 */ /* 0x000fe200078ec0ff */
[----:B------:R-:W-:Y:S01]  /*11260*/  FMUL.FTZ R10, R3, R23 ;  /* 0x00000017030a7220 */ /* 0x000fe20000410000 */
[----:B------:R-:W-:Y:S01]  /*11270*/  F2FP.BF16.PACK_AB R12, R12, R38 ;  /* 0x000000260c0c723e */ /* 0x000fe200000010ff */
[----:B------:R-:W-:Y:S02]  /*11280*/  FFMA.FTZ R11, R9, R21, -R11 ;  /* 0x00000015090b7223 */ /* 0x000fe4000001080b */
[-C--:B------:R-:W-:Y:S02]  /*11290*/  FFMA.FTZ R10, R6, R17.reuse, -R10 ;  /* 0x00000011060a7223 */ /* 0x080fe4000001080a */
[----:B------:R-:W-:-:S02]  /*112a0*/  FMUL.FTZ R3, R3, R17 ;  /* 0x0000001103037220 */ /* 0x000fc40000410000 */
[----:B------:R-:W-:Y:S01]  /*112b0*/  FFMA.FTZ R4, R9, R24, R4 ;  /* 0x0000001809047223 */ /* 0x000fe20000010004 */
[----:B------:R-:W-:Y:S01]  /*112c0*/  F2FP.BF16.PACK_AB R14, R10, R11 ;  /* 0x0000000b0a0e723e */ /* 0x000fe200000010ff */
[----:B------:R-:W-:Y:S01]  /*112d0*/  FMUL.FTZ R10, R2, R22 ;  /* 0x00000016020a7220 */ /* 0x000fe20000410000 */
[----:B------:R-:W-:Y:S01]  /*112e0*/  LOP3.LUT R11, R18, 0xffff0000, RZ, 0xc0, !PT ;  /* 0xffff0000120b7812 */ /* 0x000fe200078ec0ff */
[----:B------:R-:W-:-:S04]  /*112f0*/  FFMA.FTZ R3, R6, R23, R3 ;  /* 0x0000001706037223 */ /* 0x000fc80000010003 */
[-C--:B------:R-:W-:Y:S02]  /*11300*/  FFMA.FTZ R10, R5, R11.reuse, -R10 ;  /* 0x0000000b050a7223 */ /* 0x080fe4000001080a */
[----:B------:R-:W-:-:S03]  /*11310*/  FMUL.FTZ R2, R2, R11 ;  /* 0x0000000b02027220 */ /* 0x000fc60000410000 */
[----:B------:R-:W-:Y:S01]  /*11320*/  F2FP.BF16.PACK_AB R15, R10, R37 ;  /* 0x000000250a0f723e */ /* 0x000fe200000010ff */
[----:B------:R-:W-:Y:S02]  /*11330*/  FFMA.FTZ R10, R16, R25, R19 ;  /* 0x00000019100a7223 */ /* 0x000fe40000010013 */
[----:B------:R-:W-:Y:S02]  /*11340*/  FFMA.FTZ R2, R5, R22, R2 ;  /* 0x0000001605027223 */ /* 0x000fe40000010002 */
[----:B------:R1:W-:Y:S02]  /*11350*/  STS.128 [R216+0x10080], R12 ;  /* 0x0100800cd8007388 */ /* 0x0003e40000000c00 */
[----:B-1----:R-:W-:Y:S02]  /*11360*/  F2FP.BF16.PACK_AB R12, R20, R49 ;  /* 0x00000031140c723e */ /* 0x002fe400000010ff */
[----:B------:R-:W-:Y:S02]  /*11370*/  F2FP.BF16.PACK_AB R13, R10, R48 ;  /* 0x000000300a0d723e */ /* 0x000fe400000010ff */
[----:B------:R-:W-:-:S02]  /*11380*/  F2FP.BF16.PACK_AB R14, R3, R4 ;  /* 0x00000004030e723e */ /* 0x000fc400000010ff */
[----:B------:R-:W-:-:S05]  /*11390*/  F2FP.BF16.PACK_AB R15, R2, R39 ;  /* 0x00000027020f723e */ /* 0x000fca00000010ff */
[----:B------:R1:W-:Y:S02]  /*113a0*/  STS.128 [R36+0x10080], R12 ;  /* 0x0100800c24007388 */ /* 0x0003e40000000c00 */
.L_x_3058:
[----:B------:R-:W-:Y:S05]  /*113b0*/  BSYNC B0 ;  /* 0x0000000000007941 */ /* 0x000fea0003800000 */
.L_x_3057:
[----:B------:R-:W-:-:S13]  /*113c0*/  ISETP.GE.AND P0, PT, R142, c[0x0][0x27c], PT ;  /* 0x00009f008e007a0c */ /* 0x000fda0003f06270 */
[----:B------:R-:W-:Y:S05]  /*113d0*/  @P0 BRA `(.L_x_3056) ;  /* 0x0000069000000947 */ /* 0x000fea0003800000 */
[----:B------:R-:W2:Y:S04]  /*113e0*/  LDL R3, [R1+0xe4] ;  /* 0x0000e40001037983 */ /* 0x000ea80000100800 */
[----:B-1----:R-:W3:Y:S01]  /*113f0*/  LDL R36, [R1+0xfc] ;  /* 0x0000fc0001247983 */ /* 0x002ee20000100800 */
[----:B------:R-:W-:Y:S01]  /*11400*/  IMAD.MOV.U32 R2, RZ, RZ, c[0x0][0x27c] ;  /* 0x00009f00ff027624 */ /* 0x000fe200078e00ff */
[----:B------:R-:W-:Y:S02]  /*11410*/  SHF.R.U32.HI R5, RZ, 0x10, R31 ;  /* 0x00000010ff057819 */ /* 0x000fe4000001161f */
[----:B------:R-:W-:Y:S02]  /*11420*/  SHF.R.U64 R9, R32, 0x10, R33 ;  /* 0x0000001020097819 */ /* 0x000fe40000001221 */
[----:B------:R-:W-:-:S02]  /*11430*/  PRMT R23, R70, 0x5410, R5 ;  /* 0x0000541046177816 */ /* 0x000fc40000000005 */
[----:B------:R-:W-:Y:S02]  /*11440*/  PRMT R5, R51, 0x5432, R9 ;  /* 0x0000543233057816 */ /* 0x000fe40000000009 */
[----:B------:R-:W-:Y:S02]  /*11450*/  SHF.R.U32.HI R10, RZ, 0x10, R33 ;  /* 0x00000010ff0a7819 */ /* 0x000fe40000011621 */
[----:B------:R-:W-:Y:S01]  /*11460*/  SHF.R.U32.HI R21, RZ, 0x10, R35 ;  /* 0x00000010ff157819 */ /* 0x000fe20000011623 */
[----:B------:R-:W-:Y:S01]  /*11470*/  IMAD.U32 R24, R5, 0x10000, RZ ;  /* 0x0001000005187824 */ /* 0x000fe200078e00ff */
[----:B------:R-:W-:Y:S02]  /*11480*/  PRMT R10, R51, 0x5410, R10 ;  /* 0x00005410330a7816 */ /* 0x000fe4000000000a */
[----:B------:R-:W-:Y:S02]  /*11490*/  PRMT R21, R71, 0x5410, R21 ;  /* 0x0000541047157816 */ /* 0x000fe40000000015 */
[----:B------:R-:W-:-:S02]  /*114a0*/  LOP3.LUT R32, R10, 0xffff0000, RZ, 0xc0, !PT ;  /* 0xffff00000a207812 */ /* 0x000fc400078ec0ff */
[----:B------:R-:W-:-:S04]  /*114b0*/  SHF.R.U64 R20, R34, 0x10, R35 ;  /* 0x0000001022147819 */ /* 0x000fc80000001223 */
[----:B------:R-:W-:Y:S02]  /*114c0*/  PRMT R20, R71, 0x5432, R20 ;  /* 0x0000543247147816 */ /* 0x000fe40000000014 */
[----:B--2---:R-:W-:-:S04]  /*114d0*/  LEA.HI R2, R2, R3, RZ, 0x1d ;  /* 0x0000000302027211 */ /* 0x004fc800078fe8ff */
[----:B------:R-:W-:Y:S01]  /*114e0*/  SHF.R.S32.HI R3, RZ, 0x1f, R2 ;  /* 0x0000001fff037819 */ /* 0x000fe20000011402 */
[----:B---3--:R-:W1:Y:S03]  /*114f0*/  LDS.128 R16, [R36] ;  /* 0x0000000024107984 */ /* 0x008e660000000c00 */
[----:B------:R-:W-:Y:S01]  /*11500*/  LEA.HI R3, R3, R2, RZ, 0x3 ;  /* 0x0000000203037211 */ /* 0x000fe200078f18ff */
[----:B------:R-:W-:-:S05]  /*11510*/  IMAD.SHL.U32 R2, R2, 0x8, RZ ;  /* 0x0000000802027824 */ /* 0x000fca00078e00ff */
[----:B------:R-:W-:Y:S01]  /*11520*/  LOP3.LUT R4, R252, 0x38, R2, 0xf8, !PT ;  /* 0x00000038fc047812 */ /* 0x000fe200078ef802 */
[----:B------:R-:W-:-:S03]  /*11530*/  IMAD.SHL.U32 R2, R3, 0x400, RZ ;  /* 0x0000040003027824 */ /* 0x000fc600078e00ff */
[----:B------:R-:W-:Y:S02]  /*11540*/  LOP3.LUT R3, R4, R122, RZ, 0x3c, !PT ;  /* 0x0000007a04037212 */ /* 0x000fe400078e3cff */
[----:B------:R-:W-:Y:S02]  /*11550*/  LOP3.LUT R2, R2, 0x7fffe000, RZ, 0xc0, !PT ;  /* 0x7fffe00002027812 */ /* 0x000fe400078ec0ff */
[----:B------:R-:W-:Y:S02]  /*11560*/  SHF.R.U64 R4, R30, 0x10, R31 ;  /* 0x000000101e047819 */ /* 0x000fe4000000121f */
[----:B------:R-:W-:Y:S02]  /*11570*/  IADD3 R2, R3, R2, R7 ;  /* 0x0000000203027210 */ /* 0x000fe40007ffe007 */
[--C-:B------:R-:W-:Y:S02]  /*11580*/  SHF.R.U32.HI R3, RZ, 0x10, R29.reuse ;  /* 0x00000010ff037819 */ /* 0x100fe4000001161d */
[----:B------:R-:W-:Y:S01]  /*11590*/  PRMT R22, R70, 0x5432, R4 ;  /* 0x0000543246167816 */ /* 0x000fe20000000004 */
[----:B------:R-:W-:Y:S01]  /*115a0*/  IMAD.SHL.U32 R26, R2, 0x2, RZ ;  /* 0x00000002021a7824 */ /* 0x000fe200078e00ff */
[----:B------:R-:W-:-:S02]  /*115b0*/  SHF.R.U64 R2, R28, 0x10, R29 ;  /* 0x000000101c027819 */ /* 0x000fc4000000121d */
[C---:B------:R-:W-:Y:S02]  /*115c0*/  PRMT R11, R69.reuse, 0x5410, R3 ;  /* 0x00005410450b7816 */ /* 0x040fe40000000003 */
[----:B------:R-:W2:Y:S01]  /*115d0*/  LDS.128 R12, [R26+0x10080] ;  /* 0x010080001a0c7984 */ /* 0x000ea20000000c00 */
[----:B------:R-:W-:-:S05]  /*115e0*/  PRMT R6, R69, 0x5432, R2 ;  /* 0x0000543245067816 */ /* 0x000fca0000000002 */
[C---:B------:R-:W-:Y:S01]  /*115f0*/  IMAD.U32 R9, R6.reuse, 0x10000, RZ ;  /* 0x0001000006097824 */ /* 0x040fe200078e00ff */
[----:B------:R-:W-:Y:S01]  /*11600*/  LOP3.LUT R6, R6, 0xffff0000, RZ, 0xc0, !PT ;  /* 0xffff000006067812 */ /* 0x000fe200078ec0ff */
[----:B-1----:R-:W-:Y:S01]  /*11610*/  IMAD.U32 R3, R16, 0x10000, RZ ;  /* 0x0001000010037824 */ /* 0x002fe200078e00ff */
        /* <DEDUP_REMOVED lines=9> */
[----:B------:R-:W-:Y:S02]  /*116b0*/  IMAD.U32 R3, R17, 0x10000, RZ ;  /* 0x0001000011037824 */ /* 0x000fe400078e00ff */
[-C--:B------:R-:W-:Y:S02]  /*116c0*/  FMUL.FTZ R2, R2, R9.reuse ;  /* 0x0000000902027220 */ /* 0x080fe40000410000 */
[C---:B------:R-:W-:Y:S02]  /*116d0*/  FFMA.FTZ R25, R3.reuse, R9, -R4 ;  /* 0x0000000903197223 */ /* 0x040fe40000010804 */
[----:B------:R-:W-:Y:S01]  /*116e0*/  FFMA.FTZ R30, R3, R24, R2 ;  /* 0x00000018031e7223 */ /* 0x000fe20000010002 */
[----:B------:R-:W-:Y:S01]  /*116f0*/  SHF.L.U32 R2, R15, 0x10, RZ ;  /* 0x000000100f027819 */ /* 0x000fe200000006ff */
[C---:B------:R-:W-:Y:S01]  /*11700*/  IMAD.U32 R24, R21.reuse, 0x10000, RZ ;  /* 0x0001000015187824 */ /* 0x040fe200078e00ff */
[----:B------:R-:W-:Y:S01]  /*11710*/  LOP3.LUT R21, R21, 0xffff0000, RZ, 0xc0, !PT ;  /* 0xffff000015157812 */ /* 0x000fe200078ec0ff */
[----:B------:R-:W-:-:S02]  /*11720*/  IMAD.U32 R9, R23, 0x10000, RZ ;  /* 0x0001000017097824 */ /* 0x000fc400078e00ff */
[CC--:B------:R-:W-:Y:S02]  /*11730*/  FMUL.FTZ R4, R2.reuse, R24.reuse ;  /* 0x0000001802047220 */ /* 0x0c0fe40000410000 */
[----:B------:R-:W-:Y:S02]  /*11740*/  IMAD.U32 R3, R19, 0x10000, RZ ;  /* 0x0001000013037824 */ /* 0x000fe400078e00ff */
[-C--:B------:R-:W-:Y:S02]  /*11750*/  FMUL.FTZ R2, R2, R9.reuse ;  /* 0x0000000902027220 */ /* 0x080fe40000410000 */
[----:B------:R-:W-:Y:S01]  /*11760*/  FFMA.FTZ R27, R3, R9, -R4 ;  /* 0x00000009031b7223 */ /* 0x000fe20000010804 */
[----:B------:R-:W-:Y:S01]  /*11770*/  LOP3.LUT R9, R5, 0xffff0000, RZ, 0xc0, !PT ;  /* 0xffff000005097812 */ /* 0x000fe200078ec0ff */
[----:B------:R-:W-:Y:S01]  /*11780*/  FFMA.FTZ R29, R3, R24, R2 ;  /* 0x00000018031d7223 */ /* 0x000fe20000010002 */
[----:B------:R-:W-:Y:S02]  /*11790*/  LOP3.LUT R3, R12, 0xffff0000, RZ, 0xc0, !PT ;  /* 0xffff00000c037812 */ /* 0x000fe400078ec0ff */
[----:B------:R-:W-:-:S02]  /*117a0*/  LOP3.LUT R4, R16, 0xffff0000, RZ, 0xc0, !PT ;  /* 0xffff000010047812 */ /* 0x000fc400078ec0ff */
[----:B------:R-:W-:Y:S01]  /*117b0*/  LOP3.LUT R2, R13, 0xffff0000, RZ, 0xc0, !PT ;  /* 0xffff00000d027812 */ /* 0x000fe200078ec0ff */
[-C--:B------:R-:W-:Y:S01]  /*117c0*/  FMUL.FTZ R5, R3, R9.reuse ;  /* 0x0000000903057220 */ /* 0x080fe20000410000 */
[----:B------:R-:W-:Y:S01]  /*117d0*/  LOP3.LUT R16, R17, 0xffff0000, RZ, 0xc0, !PT ;  /* 0xffff000011107812 */ /* 0x000fe200078ec0ff */
[-C--:B------:R-:W-:Y:S02]  /*117e0*/  FMUL.FTZ R3, R3, R6.reuse ;  /* 0x0000000603037220 */ /* 0x080fe40000410000 */
[----:B------:R-:W-:Y:S01]  /*117f0*/  FFMA.FTZ R12, R4, R6, -R5 ;  /* 0x00000006040c7223 */ /* 0x000fe20000010805 */
[----:B------:R-:W-:Y:S01]  /*11800*/  LOP3.LUT R6, R18, 0xffff0000, RZ, 0xc0, !PT ;  /* 0xffff000012067812 */ /* 0x000fe200078ec0ff */
        /* <DEDUP_REMOVED lines=9> */
[----:B------:R-:W-:Y:S01]  /*118a0*/  SHF.L.U32 R4, R14, 0x10, RZ ;  /* 0x000000100e047819 */ /* 0x000fe200000006ff */
[----:B------:R-:W-:Y:S01]  /*118b0*/  IMAD.U32 R19, R22, 0x10000, RZ ;  /* 0x0001000016137824 */ /* 0x000fe200078e00ff */
[----:B------:R-:W-:Y:S01]  /*118c0*/  F2FP.BF16.PACK_AB R13, R10, R25 ;  /* 0x000000190a0d723e */ /* 0x000fe200000010ff */
[C---:B------:R-:W-:Y:S01]  /*118d0*/  IMAD.U32 R25, R20.reuse, 0x10000, RZ ;  /* 0x0001000014197824 */ /* 0x040fe200078e00ff */
[----:B------:R-:W-:-:S02]  /*118e0*/  LOP3.LUT R20, R20, 0xffff0000, RZ, 0xc0, !PT ;  /* 0xffff000014147812 */ /* 0x000fc400078ec0ff */
[----:B------:R-:W-:Y:S01]  /*118f0*/  LOP3.LUT R2, R15, 0xffff0000, RZ, 0xc0, !PT ;  /* 0xffff00000f027812 */ /* 0x000fe200078ec0ff */
[----:B------:R-:W-:Y:S01]  /*11900*/  FMUL.FTZ R11, R4, R25 ;  /* 0x00000019040b7220 */ /* 0x000fe20000410000 */
[----:B------:R-:W-:Y:S01]  /*11910*/  F2FP.BF16.PACK_AB R12, R12, R28 ;  /* 0x0000001c0c0c723e */ /* 0x000fe200000010ff */
[----:B------:R-:W-:Y:S02]  /*11920*/  FMUL.FTZ R10, R3, R20 ;  /* 0x00000014030a7220 */ /* 0x000fe40000410000 */
[-C--:B------:R-:W-:Y:S02]  /*11930*/  FFMA.FTZ R11, R9, R19.reuse, -R11 ;  /* 0x00000013090b7223 */ /* 0x080fe4000001080b */
[-C--:B------:R-:W-:Y:S02]  /*11940*/  FFMA.FTZ R10, R6, R18.reuse, -R10 ;  /* 0x00000012060a7223 */ /* 0x080fe4000001080a */
[----:B------:R-:W-:Y:S02]  /*11950*/  FMUL.FTZ R4, R4, R19 ;  /* 0x0000001304047220 */ /* 0x000fe40000410000 */
[----:B------:R-:W-:Y:S01]  /*11960*/  FMUL.FTZ R3, R3, R18 ;  /* 0x0000001203037220 */ /* 0x000fe20000410000 */
[----:B------:R-:W-:Y:S01]  /*11970*/  F2FP.BF16.PACK_AB R14, R10, R11 ;  /* 0x0000000b0a0e723e */ /* 0x000fe200000010ff */
[----:B------:R-:W-:Y:S01]  /*11980*/  FMUL.FTZ R10, R2, R21 ;  /* 0x00000015020a7220 */ /* 0x000fe20000410000 */
[----:B------:R-:W-:Y:S01]  /*11990*/  LOP3.LUT R11, R23, 0xffff0000, RZ, 0xc0, !PT ;  /* 0xffff0000170b7812 */ /* 0x000fe200078ec0ff */
[----:B------:R-:W-:-:S02]  /*119a0*/  FFMA.FTZ R4, R9, R25, R4 ;  /* 0x0000001909047223 */ /* 0x000fc40000010004 */
[----:B------:R-:W-:Y:S02]  /*119b0*/  FFMA.FTZ R3, R6, R20, R3 ;  /* 0x0000001406037223 */ /* 0x000fe40000010003 */
[-C--:B------:R-:W-:Y:S02]  /*119c0*/  FFMA.FTZ R10, R5, R11.reuse, -R10 ;  /* 0x0000000b050a7223 */ /* 0x080fe4000001080a */
[----:B------:R-:W-:-:S03]  /*119d0*/  FMUL.FTZ R2, R2, R11 ;  /* 0x0000000b02027220 */ /* 0x000fc60000410000 */
[----:B------:R-:W-:Y:S01]  /*119e0*/  F2FP.BF16.PACK_AB R15, R10, R27 ;  /* 0x0000001b0a0f723e */ /* 0x000fe200000010ff */
[----:B------:R-:W-:Y:S02]  /*119f0*/  FFMA.FTZ R10, R16, R32, R17 ;  /* 0x00000020100a7223 */ /* 0x000fe40000010011 */
[----:B------:R-:W-:Y:S02]  /*11a00*/  FFMA.FTZ R2, R5, R21, R2 ;  /* 0x0000001505027223 */ /* 0x000fe40000010002 */
[----:B------:R1:W-:Y:S02]  /*11a10*/  STS.128 [R36], R12 ;  /* 0x0000000c24007388 */ /* 0x0003e40000000c00 */
[----:B-1----:R-:W-:Y:S02]  /*11a20*/  F2FP.BF16.PACK_AB R12, R24, R31 ;  /* 0x0000001f180c723e */ /* 0x002fe400000010ff */
[----:B------:R-:W-:Y:S02]  /*11a30*/  F2FP.BF16.PACK_AB R13, R10, R30 ;  /* 0x0000001e0a0d723e */ /* 0x000fe400000010ff */
[----:B------:R-:W-:-:S02]  /*11a40*/  F2FP.BF16.PACK_AB R14, R3, R4 ;  /* 0x00000004030e723e */ /* 0x000fc400000010ff */
[----:B------:R-:W-:-:S05]  /*11a50*/  F2FP.BF16.PACK_AB R15, R2, R29 ;  /* 0x0000001d020f723e */ /* 0x000fca00000010ff */
[----:B------:R1:W-:Y:S02]  /*11a60*/  STS.128 [R26+0x10080], R12 ;  /* 0x0100800c1a007388 */ /* 0x0003e40000000c00 */
.L_x_3056:
[----:B------:R-:W-:Y:S05]  /*11a70*/  BSYNC B1 ;  /* 0x0000000000017941 */ /* 0x000fea0003800000 */
.L_x_3055:
        /* <DEDUP_REMOVED lines=8> */
[----:B------:R-:W2:Y:S01]  /*11b00*/  LDL R32, [R1+0x184] ;  /* 0x0001840001207983 */ /* 0x000ea20000100800 */
[----:B------:R-:W-:Y:S01]  /*11b10*/  IMAD.MOV.U32 R3, RZ, RZ, c[0x0][0x27c] ;  /* 0x00009f00ff037624 */ /* 0x000fe200078e00ff */
[----:B------:R-:W-:Y:S02]  /*11b20*/  SHF.R.U64 R6, R44, 0x10, R45 ;  /* 0x000000102c067819 */ /* 0x000fe4000000122d */
[----:B------:R-:W-:Y:S02]  /*11b30*/  SHF.R.U32.HI R5, RZ, 0x10, R43 ;  /* 0x00000010ff057819 */ /* 0x000fe4000001162b */
[----:B------:R-:W-:Y:S02]  /*11b40*/  LEA.HI R3, R3, R149, RZ, 0x1d ;  /* 0x0000009503037211 */ /* 0x000fe400078fe8ff */
[----:B------:R-:W-:Y:S02]  /*11b50*/  PRMT R6, R96, 0x5432, R6 ;  /* 0x0000543260067816 */ /* 0x000fe40000000006 */
[----:B------:R-:W-:-:S02]  /*11b60*/  SHF.R.S32.HI R2, RZ, 0x1f, R3 ;  /* 0x0000001fff027819 */ /* 0x000fc40000011403 */
[----:B------:R-:W-:Y:S02]  /*11b70*/  SHF.R.U64 R4, R42, 0x10, R43 ;  /* 0x000000102a047819 */ /* 0x000fe4000000122b */
[----:B------:R-:W-:Y:S01]  /*11b80*/  LEA.HI R2, R2, R3, RZ, 0x3 ;  /* 0x0000000302027211 */ /* 0x000fe200078f18ff */
[----:B------:R-:W-:Y:S01]  /*11b90*/  IMAD.SHL.U32 R3, R3, 0x8, RZ ;  /* 0x0000000803037824 */ /* 0x000fe200078e00ff */
[----:B------:R-:W-:Y:S01]  /*11ba0*/  PRMT R23, R98, 0x5410, R5 ;  /* 0x0000541062177816 */ /* 0x000fe20000000005 */
[----:B------:R-:W-:Y:S01]  /*11bb0*/  IMAD.U32 R5, R6, 0x10000, RZ ;  /* 0x0001000006057824 */ /* 0x000fe200078e00ff */
[----:B------:R-:W-:Y:S01]  /*11bc0*/  SHF.R.U32.HI R9, RZ, 0x10, R45 ;  /* 0x00000010ff097819 */ /* 0x000fe2000001162d */
[----:B------:R-:W-:Y:S01]  /*11bd0*/  IMAD.SHL.U32 R2, R2, 0x400, RZ ;  /* 0x0000040002027824 */ /* 0x000fe200078e00ff */
[----:B------:R-:W-:Y:S02]  /*11be0*/  LOP3.LUT R3, R251, 0x38, R3, 0xf8, !PT ;  /* 0x00000038fb037812 */ /* 0x000fe400078ef803 */
[----:B------:R-:W-:-:S02]  /*11bf0*/  PRMT R22, R98, 0x5432, R4 ;  /* 0x0000543262167816 */ /* 0x000fc40000000004 */
[----:B------:R-:W-:Y:S02]  /*11c00*/  LOP3.LUT R3, R3, R31, RZ, 0x3c, !PT ;  /* 0x0000001f03037212 */ /* 0x000fe400078e3cff */
[----:B------:R-:W-:Y:S02]  /*11c10*/  LOP3.LUT R2, R2, 0x7fffe000, RZ, 0xc0, !PT ;  /* 0x7fffe00002027812 */ /* 0x000fe400078ec0ff */
[----:B------:R-:W-:Y:S02]  /*11c20*/  PRMT R9, R96, 0x5410, R9 ;  /* 0x0000541060097816 */ /* 0x000fe40000000009 */
[----:B------:R-:W-:Y:S02]  /*11c30*/  IADD3 R2, R3, R2, R8 ;  /* 0x0000000203027210 */ /* 0x000fe40007ffe008 */
[----:B------:R-:W-:Y:S02]  /*11c40*/  SHF.R.U32.HI R3, RZ, 0x10, R41 ;  /* 0x00000010ff037819 */ /* 0x000fe40000011629 */
[----:B------:R-:W-:Y:S01]  /*11c50*/  SHF.R.U32.HI R21, RZ, 0x10, R47 ;  /* 0x00000010ff157819 */ /* 0x000fe2000001162f */
[----:B------:R-:W-:Y:S01]  /*11c60*/  IMAD.SHL.U32 R24, R2, 0x2, RZ ;  /* 0x0000000202187824 */ /* 0x000fe200078e00ff */
[----:B------:R-:W-:-:S02]  /*11c70*/  SHF.R.U64 R2, R40, 0x10, R41 ;  /* 0x0000001028027819 */ /* 0x000fc40000001229 */
[C---:B------:R-:W-:Y:S02]  /*11c80*/  PRMT R10, R97.reuse, 0x5410, R3 ;  /* 0x00005410610a7816 */ /* 0x040fe40000000003 */
[----:B-1----:R-:W1:Y:S01]  /*11c90*/  LDS.128 R12, [R24+0x10080] ;  /* 0x01008000180c7984 */ /* 0x002e620000000c00 */
[----:B------:R-:W-:Y:S02]  /*11ca0*/  PRMT R11, R97, 0x5432, R2 ;  /* 0x00005432610b7816 */ /* 0x000fe40000000002 */
[----:B------:R-:W-:Y:S02]  /*11cb0*/  PRMT R21, R99, 0x5410, R21 ;  /* 0x0000541063157816 */ /* 0x000fe40000000015 */
[----:B------:R-:W-:Y:S01]  /*11cc0*/  SHF.R.U64 R20, R46, 0x10, R47 ;  /* 0x000000102e147819 */ /* 0x000fe2000000122f */
[C---:B------:R-:W-:Y:S01]  /*11cd0*/  IMAD.U32 R25, R11.reuse, 0x10000, RZ ;  /* 0x000100000b197824 */ /* 0x040fe200078e00ff */
[----:B------:R-:W-:Y:S02]  /*11ce0*/  LOP3.LUT R11, R11, 0xffff0000, RZ, 0xc0, !PT ;  /* 0xffff00000b0b7812 */ /* 0x000fe400078ec0ff */
[----:B------:R-:W-:-:S02]  /*11cf0*/  PRMT R20, R99, 0x5432, R20 ;  /* 0x0000543263147816 */ /* 0x000fc40000000014 */
[----:B-1----:R-:W-:-:S05]  /*11d00*/  SHF.L.U32 R2, R12, 0x10, RZ ;  /* 0x000000100c027819 */ /* 0x002fca00000006ff */
[C---:B------:R-:W-:Y:S02]  /*11d10*/  FMUL.FTZ R4, R2.reuse, R5 ;  /* 0x0000000502047220 */ /* 0x040fe40000410000 */
[----:B------:R-:W-:Y:S01]  /*11d20*/  FMUL.FTZ R2, R2, R25 ;  /* 0x0000001902027220 */ /* 0x000fe20000410000 */
[----:B--2---:R-:W1:Y:S02]  /*11d30*/  LDS.128 R16, [R32] ;  /* 0x0000000020107984 */ /* 0x004e640000000c00 */
[----:B-1----:R-:W-:-:S04]  /*11d40*/  IMAD.U32 R3, R16, 0x10000, RZ ;  /* 0x0001000010037824 */ /* 0x002fc800078e00ff */
[----:B------:R-:W-:Y:S01]  /*11d50*/  FFMA.FTZ R29, R3, R5, R2 ;  /* 0x00000005031d7223 */ /* 0x000fe20000010002 */
[----:B------:R-:W-:Y:S01]  /*11d60*/  SHF.L.U32 R2, R13, 0x10, RZ ;  /* 0x000000100d027819 */ /* 0x000fe200000006ff */
[----:B------:R-:W-:Y:S02]  /*11d70*/  FFMA.FTZ R30, R3, R25, -R4 ;  /* 0x00000019031e7223 */ /* 0x000fe40000010804 */
[----:B------:R-:W-:Y:S02]  /*11d80*/  IMAD.U32 R25, R9, 0x10000, RZ ;  /* 0x0001000009197824 */ /* 0x000fe400078e00ff */
[----:B------:R-:W-:Y:S02]  /*11d90*/  IMAD.U32 R5, R10, 0x10000, RZ ;  /* 0x000100000a057824 */ /* 0x000fe400078e00ff */
[----:B------:R-:W-:Y:S02]  /*11da0*/  FMUL.FTZ R4, R2, R25 ;  /* 0x0000001902047220 */ /* 0x000fe40000410000 */
[----:B------:R-:W-:-:S02]  /*11db0*/  IMAD.U32 R3, R17, 0x10000, RZ ;  /* 0x0001000011037824 */ /* 0x000fc400078e00ff */
[-C--:B------:R-:W-:Y:S02]  /*11dc0*/  FMUL.FTZ R2, R2, R5.reuse ;  /* 0x0000000502027220 */ /* 0x080fe40000410000 */
[C---:B------:R-:W-:Y:S02]  /*11dd0*/  FFMA.FTZ R28, R3.reuse, R5, -R4 ;  /* 0x00000005031c7223 */ /* 0x040fe40000010804 */
[----:B------:R-:W-:Y:S01]  /*11de0*/  FFMA.FTZ R26, R3, R25, R2 ;  /* 0x00000019031a7223 */ /* 0x000fe20000010002 */
[----:B------:R-:W-:Y:S01]  /*11df0*/  SHF.L.U32 R2, R15, 0x10, RZ ;  /* 0x000000100f027819 */ /* 0x000fe200000006ff */
[----:B------:R-:W-:Y:S02]  /*11e00*/  IMAD.U32 R25, R21, 0x10000, RZ ;  /* 0x0001000015197824 */ /* 0x000fe400078e00ff */
[----:B------:R-:W-:Y:S02]  /*11e10*/  IMAD.U32 R5, R23, 0x10000, RZ ;  /* 0x0001000017057824 */ /* 0x000fe400078e00ff */
[----:B------:R-:W-:-:S02]  /*11e20*/  IMAD.U32 R3, R19, 0x10000, RZ ;  /* 0x0001000013037824 */ /* 0x000fc400078e00ff */
[C---:B------:R-:W-:Y:S02]  /*11e30*/  FMUL.FTZ R4, R2.reuse, R25 ;  /* 0x0000001902047220 */ /* 0x040fe40000410000 */
        /* <DEDUP_REMOVED lines=8> */
[C---:B------:R-:W-:Y:S02]  /*11ec0*/  FMUL.FTZ R6, R3.reuse, R17 ;  /* 0x0000001103067220 */ /* 0x040fe40000410000 */
[-C--:B------:R-:W-:Y:S02]  /*11ed0*/  FMUL.FTZ R3, R3, R11.reuse ;  /* 0x0000000b03037220 */ /* 0x080fe40000410000 */
[----:B------:R-:W-:Y:S01]  /*11ee0*/  FFMA.FTZ R16, R5, R11, -R6 ;  /* 0x0000000b05107223 */ /* 0x000fe20000010806 */
[----:B------:R-:W-:Y:S01]  /*11ef0*/  LOP3.LUT R6, R9, 0xffff0000, RZ, 0xc0, !PT ;  /* 0xffff000009067812 */ /* 0x000fe200078ec0ff */
[----:B------:R-:W-:Y:S01]  /*11f00*/  FFMA.FTZ R12, R5, R17, R3 ;  /* 0x00000011050c7223 */ /* 0x000fe20000010003 */
[----:B------:R-:W-:Y:S02]  /*11f10*/  LOP3.LUT R5, R10, 0xffff0000, RZ, 0xc0, !PT ;  /* 0xffff00000a057812 */ /* 0x000fe400078ec0ff */
[----:B------:R-:W-:Y:S01]  /*11f20*/  LOP3.LUT R17, R20, 0xffff0000, RZ, 0xc0, !PT ;  /* 0xffff000014117812 */ /* 0x000fe200078ec0ff */
[----:B------:R-:W-:Y:S01]  /*11f30*/  FMUL.FTZ R3, R2, R6 ;  /* 0x0000000602037220 */ /* 0x000fe20000410000 */
[----:B------:R-:W-:Y:S01]  /*11f40*/  F2FP.BF16.PACK_AB R16, R16, R30 ;  /* 0x0000001e1010723e */ /* 0x000fe200000010ff */
[----:B------:R-:W-:Y:S01]  /*11f50*/  FMUL.FTZ R2, R2, R5 ;  /* 0x0000000502027220 */ /* 0x000fe20000410000 */
[----:B------:R-:W-:Y:S01]  /*11f60*/  F2FP.BF16.PACK_AB R12, R12, R29 ;  /* 0x0000001d0c0c723e */ /* 0x000fe200000010ff */
[----:B------:R-:W-:-:S02]  /*11f70*/  FFMA.FTZ R13, R4, R5, -R3 ;  /* 0x00000005040d7223 */ /* 0x000fc40000010803 */
[----:B------:R-:W-:Y:S01]  /*11f80*/  FFMA.FTZ R11, R4, R6, R2 ;  /* 0x00000006040b7223 */ /* 0x000fe20000010002 */
[----:B------:R-:W-:Y:S01]  /*11f90*/  SHF.L.U32 R2, R14, 0x10, RZ ;  /* 0x000000100e027819 */ /* 0x000fe200000006ff */
[----:B------:R-:W-:Y:S02]  /*11fa0*/  IMAD.U32 R6, R20, 0x10000, RZ ;  /* 0x0001000014067824 */ /* 0x000fe400078e00ff */
[----:B------:R-:W-:Y:S02]  /*11fb0*/  IMAD.U32 R5, R22, 0x10000, RZ ;  /* 0x0001000016057824 */ /* 0x000fe400078e00ff */
[----:B------:R-:W-:Y:S02]  /*11fc0*/  FMUL.FTZ R4, R2, R6 ;  /* 0x0000000602047220 */ /* 0x000fe40000410000 */
[----:B------:R-:W-:Y:S02]  /*11fd0*/  IMAD.U32 R3, R18, 0x10000, RZ ;  /* 0x0001000012037824 */ /* 0x000fe400078e00ff */
[----:B------:R-:W-:-:S02]  /*11fe0*/  FMUL.FTZ R2, R2, R5 ;  /* 0x0000000502027220 */ /* 0x000fc40000410000 */
[C---:B------:R-:W-:Y:S01]  /*11ff0*/  FFMA.FTZ R10, R3.reuse, R5, -R4 ;  /* 0x00000005030a7223 */ /* 0x040fe20000010804 */
[----:B------:R-:W-:Y:S01]  /*12000*/  LOP3.LUT R5, R22, 0xffff0000, RZ, 0xc0, !PT ;  /* 0xffff000016057812 */ /* 0x000fe200078ec0ff */
[----:B------:R-:W-:Y:S01]  /*12010*/  FFMA.FTZ R9, R3, R6, R2 ;  /* 0x0000000603097223 */ /* 0x000fe20000010002 */
[----:B------:R-:W-:Y:S02]  /*12020*/  LOP3.LUT R2, R14, 0xffff0000, RZ, 0xc0, !PT ;  /* 0xffff00000e027812 */ /* 0x000fe400078ec0ff */
[----:B------:R-:W-:Y:S02]  /*12030*/  LOP3.LUT R3, R18, 0xffff0000, RZ, 0xc0, !PT ;  /* 0xffff000012037812 */ /* 0x000fe400078ec0ff */
[----:B------:R-:W-:Y:S01]  /*12040*/  LOP3.LUT R14, R23, 0xffff0000, RZ, 0xc0, !PT ;  /* 0xffff0000170e7812 */ /* 0x000fe200078ec0ff */
[C---:B------:R-:W-:Y:S02]  /*12050*/  FMUL.FTZ R4, R2.reuse, R17 ;  /* 0x0000001102047220 */ /* 0x040fe40000410000 */
[----:B------:R-:W-:-:S02]  /*12060*/  FMUL.FTZ R2, R2, R5 ;  /* 0x0000000502027220 */ /* 0x000fc40000410000 */
[C---:B------:R-:W-:Y:S02]  /*12070*/  FFMA.FTZ R6, R3.reuse, R5, -R4 ;  /* 0x0000000503067223 */ /* 0x040fe40000010804 */
[----:B------:R-:W-:Y:S01]  /*12080*/  FFMA.FTZ R5, R3, R17, R2 ;  /* 0x0000001103057223 */ /* 0x000fe20000010002 */
[----:B------:R-:W-:Y:S02]  /*12090*/  LOP3.LUT R3, R15, 0xffff0000, RZ, 0xc0, !PT ;  /* 0xffff00000f037812 */ /* 0x000fe400078ec0ff */
[----:B------:R-:W-:Y:S02]  /*120a0*/  LOP3.LUT R15, R21, 0xffff0000, RZ, 0xc0, !PT ;  /* 0xffff0000150f7812 */ /* 0x000fe400078ec0ff */
[----:B------:R-:W-:Y:S02]  /*120b0*/  LOP3.LUT R2, R19, 0xffff0000, RZ, 0xc0, !PT ;  /* 0xffff000013027812 */ /* 0x000fe400078ec0ff */
[----:B------:R-:W-:Y:S01]  /*120c0*/  F2FP.BF16.PACK_AB R17, R13, R28 ;  /* 0x0000001c0d11723e */ /* 0x000fe200000010ff */
[C---:B------:R-:W-:Y:S01]  /*120d0*/  FMUL.FTZ R4, R3.reuse, R15 ;  /* 0x0000000f03047220 */ /* 0x040fe20000410000 */
[----:B------:R-:W-:Y:S01]  /*120e0*/  F2FP.BF16.PACK_AB R18, R6, R10 ;  /* 0x0000000a0612723e */ /* 0x000fe200000010ff */
[----:B------:R-:W-:Y:S01]  /*120f0*/  FMUL.FTZ R3, R3, R14 ;  /* 0x0000000e03037220 */ /* 0x000fe20000410000 */
[----:B------:R-:W-:Y:S01]  /*12100*/  F2FP.BF16.PACK_AB R13, R11, R26 ;  /* 0x0000001a0b0d723e */ /* 0x000fe200000010ff */
[C---:B------:R-:W-:Y:S01]  /*12110*/  FFMA.FTZ R4, R2.reuse, R14, -R4 ;  /* 0x0000000e02047223 */ /* 0x040fe20000010804 */
[----:B------:R-:W-:Y:S01]  /*12120*/  F2FP.BF16.PACK_AB R14, R5, R9 ;  /* 0x00000009050e723e */ /* 0x000fe200000010ff */
[----:B------:R-:W-:-:S03]  /*12130*/  FFMA.FTZ R3, R2, R15, R3 ;  /* 0x0000000f02037223 */ /* 0x000fc60000010003 */
[----:B------:R-:W-:Y:S02]  /*12140*/  F2FP.BF16.PACK_AB R19, R4, R27 ;  /* 0x0000001b0413723e */ /* 0x000fe400000010ff */
[----:B------:R-:W-:-:S03]  /*12150*/  F2FP.BF16.PACK_AB R15, R3, R25 ;  /* 0x00000019030f723e */ /* 0x000fc600000010ff */
[----:B------:R1:W-:Y:S04]  /*12160*/  STS.128 [R32], R16 ;  /* 0x0000001020007388 */ /* 0x0003e80000000c00 */
[----:B------:R1:W-:Y:S02]  /*12170*/  STS.128 [R24+0x10080], R12 ;  /* 0x0100800c18007388 */ /* 0x0003e40000000c00 */
.L_x_3062:
[----:B------:R-:W-:Y:S05]  /*12180*/  BSYNC B0 ;  /* 0x0000000000007941 */ /* 0x000fea0003800000 */
.L_x_3061:
[----:B------:R-:W-:-:S13]  /*12190*/  ISETP.GE.AND P0, PT, R142, c[0x0][0x27c], PT ;  /* 0x00009f008e007a0c */ /* 0x000fda0003f06270 */
[----:B------:R-:W-:Y:S05]  /*121a0*/  @P0 BRA `(.L_x_3060) ;  /* 0x0000069000000947 */ /* 0x000fea0003800000 */
[----:B------:R-:W2:Y:S04]  /*121b0*/  LDL R3, [R1+0xe4] ;  /* 0x0000e40001037983 */ /* 0x000ea80000100800 */
[----:B------:R-:W3:Y:S01]  /*121c0*/  LDL R29, [R1+0xf8] ;  /* 0x0000f800011d7983 */ /* 0x000ee20000100800 */
[----:B------:R-:W-:Y:S01]  /*121d0*/  IMAD.MOV.U32 R2, RZ, RZ, c[0x0][0x27c] ;  /* 0x00009f00ff027624 */ /* 0x000fe200078e00ff */
[----:B------:R-:W-:Y:S02]  /*121e0*/  SHF.R.U32.HI R10, RZ, 0x10, R53 ;  /* 0x00000010ff0a7819 */ /* 0x000fe40000011635 */
[----:B------:R-:W-:-:S04]  /*121f0*/  SHF.R.U32.HI R9, RZ, 0x10, R57 ;  /* 0x00000010ff097819 */ /* 0x000fc80000011639 */
[----:B------:R-:W-:Y:S02]  /*12200*/  PRMT R9, R101, 0x5432, R9 ;  /* 0x0000543265097816 */ /* 0x000fe40000000009 */
[----:B--2---:R-:W-:-:S04]  /*12210*/  LEA.HI R2, R2, R3, RZ, 0x1d ;  /* 0x0000000302027211 */ /* 0x004fc800078fe8ff */
[----:B------:R-:W-:Y:S01]  /*12220*/  SHF.R.S32.HI R3, RZ, 0x1f, R2 ;  /* 0x0000001fff037819 */ /* 0x000fe20000011402 */
[----:B------:R-:W-:Y:S01]  /*12230*/  IMAD.SHL.U32 R4, R2, 0x8, RZ ;  /* 0x0000000802047824 */ /* 0x000fe200078e00ff */
[----:B-1-3--:R-:W1:Y:S02]  /*12240*/  LDS.128 R16, [R29] ;  /* 0x000000001d107984 */ /* 0x00ae640000000c00 */
[----:B------:R-:W-:Y:S02]  /*12250*/  LEA.HI R2, R3, R2, RZ, 0x3 ;  /* 0x0000000203027211 */ /* 0x000fe400078f18ff */
[----:B------:R-:W-:-:S03]  /*12260*/  LOP3.LUT R3, R251, 0x38, R4, 0xf8, !PT ;  /* 0x00000038fb037812 */ /* 0x000fc600078ef804 */
[----:B------:R-:W-:Y:S01]  /*12270*/  IMAD.SHL.U32 R2, R2, 0x400, RZ ;  /* 0x0000040002027824 */ /* 0x000fe200078e00ff */
[----:B------:R-:W-:-:S04]  /*12280*/  LOP3.LUT R3, R3, R31, RZ, 0x3c, !PT ;  /* 0x0000001f03037212 */ /* 0x000fc800078e3cff */
[----:B------:R-:W-:-:S04]  /*12290*/  LOP3.LUT R2, R2, 0x7fffe000, RZ, 0xc0, !PT ;  /* 0x7fffe00002027812 */ /* 0x000fc800078ec0ff */
[----:B------:R-:W-:Y:S02]  /*122a0*/  IADD3 R2, R3, R2, R8 ;  /* 0x0000000203027210 */ /* 0x000fe40007ffe008 */
[----:B------:R-:W-:-:S03]  /*122b0*/  SHF.R.U64 R3, R52, 0x10, R53 ;  /* 0x0000001034037819 */ /* 0x000fc60000001235 */
[----:B------:R-:W-:Y:S01]  /*122c0*/  IMAD.SHL.U32 R22, R2, 0x2, RZ ;  /* 0x0000000202167824 */ /* 0x000fe200078e00ff */
[----:B------:R-:W-:Y:S02]  /*122d0*/  SHF.R.U64 R2, R56, 0x10, R57 ;  /* 0x0000001038027819 */ /* 0x000fe40000001239 */
[C---:B------:R-:W-:Y:S02]  /*122e0*/  PRMT R4, R100.reuse, 0x5410, R3 ;  /* 0x0000541064047816 */ /* 0x040fe40000000003 */
[----:B------:R-:W2:Y:S01]  /*122f0*/  LDS.128 R12, [R22+0x10080] ;  /* 0x01008000160c7984 */ /* 0x000ea20000000c00 */
[----:B------:R-:W-:Y:S02]  /*12300*/  PRMT R5, R100, 0x5432, R2 ;  /* 0x0000543264057816 */ /* 0x000fe40000000002 */
[----:B------:R-:W-:-:S03]  /*12310*/  IMAD.U32 R11, R4, 0x10000, RZ ;  /* 0x00010000040b7824 */ /* 0x000fc600078e00ff */
[----:B------:R-:W-:Y:S02]  /*12320*/  IMAD.U32 R20, R5, 0x10000, RZ ;  /* 0x0001000005147824 */ /* 0x000fe400078e00ff */
[----:B-1----:R-:W-:Y:S01]  /*12330*/  IMAD.U32 R3, R16, 0x10000, RZ ;  /* 0x0001000010037824 */ /* 0x002fe200078e00ff */
[----:B--2---:R-:W-:-:S05]  /*12340*/  SHF.L.U32 R2, R12, 0x10, RZ ;  /* 0x000000100c027819 */ /* 0x004fca00000006ff */
        /* <DEDUP_REMOVED lines=15> */
[C---:B------:R-:W-:Y:S01]  /*12440*/  PRMT R10, R102.reuse, 0x5410, R3 ;  /* 0x00005410660a7816 */ /* 0x040fe20000000003 */
[----:B------:R-:W-:Y:S01]  /*12450*/  IMAD.U32 R3, R19, 0x10000, RZ ;  /* 0x0001000013037824 */ /* 0x000fe200078e00ff */
[----:B------:R-:W-:Y:S02]  /*12460*/  PRMT R11, R102, 0x5432, R2 ;  /* 0x00005432660b7816 */ /* 0x000fe40000000002 */
[----:B------:R-:W-:Y:S01]  /*12470*/  SHF.L.U32 R2, R15, 0x10, RZ ;  /* 0x000000100f027819 */ /* 0x000fe200000006ff */
[C---:B------:R-:W-:Y:S01]  /*12480*/  IMAD.U32 R21, R10.reuse, 0x10000, RZ ;  /* 0x000100000a157824 */ /* 0x040fe200078e00ff */
[----:B------:R-:W-:Y:S01]  /*12490*/  LOP3.LUT R10, R10, 0xffff0000, RZ, 0xc0, !PT ;  /* 0xffff00000a0a7812 */ /* 0x000fe200078ec0ff */
[C---:B------:R-:W-:Y:S01]  /*124a0*/  IMAD.U32 R23, R11.reuse, 0x10000, RZ ;  /* 0x000100000b177824 */ /* 0x040fe200078e00ff */
[----:B------:R-:W-:Y:S01]  /*124b0*/  LOP3.LUT R11, R11, 0xffff0000, RZ, 0xc0, !PT ;  /* 0xffff00000b0b7812 */ /* 0x000fe200078ec0ff */
        /* <DEDUP_REMOVED lines=8> */
[----:B------:R-:W-:Y:S01]  /*12540*/  SHF.R.U64 R12, R54, 0x10, R55 ;  /* 0x00000010360c7819 */ /* 0x000fe20000001237 */
[----:B------:R-:W-:-:S02]  /*12550*/  FMUL.FTZ R4, R2, R5 ;  /* 0x0000000502047220 */ /* 0x000fc40000410000 */
[-C--:B------:R-:W-:Y:S02]  /*12560*/  FMUL.FTZ R2, R2, R20.reuse ;  /* 0x0000001402027220 */ /* 0x080fe40000410000 */
[C---:B------:R-:W-:Y:S02]  /*12570*/  FFMA.FTZ R16, R3.reuse, R20, -R4 ;  /* 0x0000001403107223 */ /* 0x040fe40000010804 */
[----:B------:R-:W-:Y:S01]  /*12580*/  FFMA.FTZ R21, R3, R5, R2 ;  /* 0x0000000503157223 */ /* 0x000fe20000010002 */
[----:B------:R-:W-:Y:S02]  /*12590*/  LOP3.LUT R3, R13, 0xffff0000, RZ, 0xc0, !PT ;  /* 0xffff00000d037812 */ /* 0x000fe400078ec0ff */
[----:B------:R-:W-:Y:S02]  /*125a0*/  LOP3.LUT R13, R6, 0xffff0000, RZ, 0xc0, !PT ;  /* 0xffff0000060d7812 */ /* 0x000fe400078ec0ff */
[----:B------:R-:W-:Y:S02]  /*125b0*/  LOP3.LUT R6, R9, 0xffff0000, RZ, 0xc0, !PT ;  /* 0xffff000009067812 */ /* 0x000fe400078ec0ff */
[----:B------:R-:W-:Y:S01]  /*125c0*/  LOP3.LUT R2, R17, 0xffff0000, RZ, 0xc0, !PT ;  /* 0xffff000011027812 */ /* 0x000fe200078ec0ff */
[CC--:B------:R-:W-:Y:S01]  /*125d0*/  FMUL.FTZ R4, R3.reuse, R13.reuse ;  /* 0x0000000d03047220 */ /* 0x0c0fe20000410000 */
[----:B------:R-:W-:Y:S01]  /*125e0*/  SHF.R.U64 R5, R58, 0x10, R59 ;  /* 0x000000103a057819 */ /* 0x000fe2000000123b */
[----:B------:R-:W-:Y:S01]  /*125f0*/  FMUL.FTZ R3, R3, R6 ;  /* 0x0000000603037220 */ /* 0x000fe20000410000 */
[----:B------:R-:W-:Y:S01]  /*12600*/  F2FP.BF16.PACK_AB R16, R16, R28 ;  /* 0x0000001c1010723e */ /* 0x000fe200000010ff */
[----:B------:R-:W-:Y:S01]  /*12610*/  FFMA.FTZ R17, R2, R6, -R4 ;  /* 0x0000000602117223 */ /* 0x000fe20000010804 */
[----:B------:R-:W-:Y:S01]  /*12620*/  SHF.L.U32 R4, R14, 0x10, RZ ;  /* 0x000000100e047819 */ /* 0x000fe200000006ff */
[----:B------:R-:W-:Y:S01]  /*12630*/  FFMA.FTZ R13, R2, R13, R3 ;  /* 0x0000000d020d7223 */ /* 0x000fe20000010003 */
[----:B------:R-:W-:-:S02]  /*12640*/  PRMT R2, R103, 0x5410, R12 ;  /* 0x0000541067027816 */ /* 0x000fc4000000000c */
[----:B------:R-:W-:Y:S01]  /*12650*/  PRMT R3, R103, 0x5432, R5 ;  /* 0x0000543267037816 */ /* 0x000fe20000000005 */
[----:B------:R-:W-:Y:S01]  /*12660*/  IMAD.U32 R5, R18, 0x10000, RZ ;  /* 0x0001000012057824 */ /* 0x000fe200078e00ff */
[----:B------:R-:W-:Y:S01]  /*12670*/  F2FP.BF16.PACK_AB R17, R17, R26 ;  /* 0x0000001a1111723e */ /* 0x000fe200000010ff */
[----:B------:R-:W-:Y:S01]  /*12680*/  IMAD.U32 R12, R2, 0x10000, RZ ;  /* 0x00010000020c7824 */ /* 0x000fe200078e00ff */
[----:B------:R-:W-:Y:S01]  /*12690*/  F2FP.BF16.PACK_AB R13, R13, R25 ;  /* 0x000000190d0d723e */ /* 0x000fe200000010ff */
        /* <DEDUP_REMOVED lines=12> */
[C---:B------:R-:W-:Y:S02]  /*12760*/  FFMA.FTZ R6, R3.reuse, R6, -R4 ;  /* 0x0000000603067223 */ /* 0x040fe40000010804 */
[----:B------:R-:W-:Y:S01]  /*12770*/  FFMA.FTZ R5, R3, R5, R2 ;  /* 0x0000000503057223 */ /* 0x000fe20000010002 */
[----:B------:R-:W-:-:S02]  /*12780*/  LOP3.LUT R3, R15, 0xffff0000, RZ, 0xc0, !PT ;  /* 0xffff00000f037812 */ /* 0x000fc400078ec0ff */
[----:B------:R-:W-:Y:S02]  /*12790*/  LOP3.LUT R2, R19, 0xffff0000, RZ, 0xc0, !PT ;  /* 0xffff000013027812 */ /* 0x000fe400078ec0ff */
[----:B------:R-:W-:Y:S01]  /*127a0*/  F2FP.BF16.PACK_AB R18, R6, R20 ;  /* 0x000000140612723e */ /* 0x000fe200000010ff */
[-C--:B------:R-:W-:Y:S01]  /*127b0*/  FMUL.FTZ R4, R3, R10.reuse ;  /* 0x0000000a03047220 */ /* 0x080fe20000410000 */
[----:B------:R-:W-:Y:S01]  /*127c0*/  F2FP.BF16.PACK_AB R14, R5, R9 ;  /* 0x00000009050e723e */ /* 0x000fe200000010ff */
[-C--:B------:R-:W-:Y:S02]  /*127d0*/  FMUL.FTZ R3, R3, R11.reuse ;  /* 0x0000000b03037220 */ /* 0x080fe40000410000 */
[C---:B------:R-:W-:Y:S02]  /*127e0*/  FFMA.FTZ R4, R2.reuse, R11, -R4 ;  /* 0x0000000b02047223 */ /* 0x040fe40000010804 */
[----:B------:R-:W-:-:S03]  /*127f0*/  FFMA.FTZ R3, R2, R10, R3 ;  /* 0x0000000a02037223 */ /* 0x000fc60000010003 */
[----:B------:R-:W-:Y:S02]  /*12800*/  F2FP.BF16.PACK_AB R19, R4, R24 ;  /* 0x000000180413723e */ /* 0x000fe400000010ff */
[----:B------:R-:W-:-:S03]  /*12810*/  F2FP.BF16.PACK_AB R15, R3, R23 ;  /* 0x00000017030f723e */ /* 0x000fc600000010ff */
[----:B------:R1:W-:Y:S04]  /*12820*/  STS.128 [R29], R16 ;  /* 0x000000101d007388 */ /* 0x0003e80000000c00 */
[----:B------:R1:W-:Y:S02]  /*12830*/  STS.128 [R22+0x10080], R12 ;  /* 0x0100800c16007388 */ /* 0x0003e40000000c00 */
.L_x_3060:
[----:B------:R-:W-:Y:S05]  /*12840*/  BSYNC B1 ;  /* 0x0000000000017941 */ /* 0x000fea0003800000 */
.L_x_3059:
        /* <DEDUP_REMOVED lines=20> */
[----:B------:R-:W-:Y:S02]  /*12990*/  PRMT R21, R104, 0x5432, R6 ;  /* 0x0000543268157816 */ /* 0x000fe40000000006 */
[----:B------:R-:W-:Y:S01]  /*129a0*/  SHF.R.S32.HI R4, RZ, 0x1f, R2 ;  /* 0x0000001fff047819 */ /* 0x000fe20000011402 */
[----:B------:R-:W-:Y:S01]  /*129b0*/  IMAD.SHL.U32 R3, R2, 0x8, RZ ;  /* 0x0000000802037824 */ /* 0x000fe200078e00ff */
[----:B------:R-:W-:Y:S02]  /*129c0*/  SHF.R.U32.HI R9, RZ, 0x10, R65 ;  /* 0x00000010ff097819 */ /* 0x000fe40000011641 */
[----:B------:R-:W-:Y:S02]  /*129d0*/  LEA.HI R2, R4, R2, RZ, 0x3 ;  /* 0x0000000204027211 */ /* 0x000fe400078f18ff */
[----:B------:R-:W-:Y:S02]  /*129e0*/  LOP3.LUT R3, R40, 0x38, R3, 0xf8, !PT ;  /* 0x0000003828037812 */ /* 0x000fe400078ef803 */
[----:B------:R-:W-:Y:S01]  /*129f0*/  SHF.R.U64 R10, R66, 0x10, R67 ;  /* 0x00000010420a7819 */ /* 0x000fe20000001243 */
[----:B------:R-:W-:Y:S01]  /*12a00*/  IMAD.SHL.U32 R2, R2, 0x400, RZ ;  /* 0x0000040002027824 */ /* 0x000fe200078e00ff */
[----:B------:R-:W-:-:S02]  /*12a10*/  LOP3.LUT R3, R3, R39, RZ, 0x3c, !PT ;  /* 0x0000002703037212 */ /* 0x000fc400078e3cff */
[----:B------:R-:W-:Y:S02]  /*12a20*/  PRMT R28, R105, 0x5410, R11 ;  /* 0x00005410691c7816 */ /* 0x000fe4000000000b */
[----:B------:R-:W-:Y:S02]  /*12a30*/  LOP3.LUT R2, R2, 0x7fffe000, RZ, 0xc0, !PT ;  /* 0x7fffe00002027812 */ /* 0x000fe400078ec0ff */
[----:B------:R-:W-:Y:S01]  /*12a40*/  SHF.R.U64 R4, R62, 0x10, R63 ;  /* 0x000000103e047819 */ /* 0x000fe2000000123f */
[----:B-1----:R-:W-:Y:S01]  /*12a50*/  IMAD.U32 R36, R28, 0x10000, RZ ;  /* 0x000100001c247824 */ /* 0x002fe200078e00ff */
[----:B-----5:R-:W-:Y:S02]  /*12a60*/  IADD3 R2, R3, R2, R38 ;  /* 0x0000000203027210 */ /* 0x020fe40007ffe026 */
[----:B------:R-:W-:Y:S02]  /*12a70*/  SHF.R.U32.HI R3, RZ, 0x10, R61 ;  /* 0x00000010ff037819 */ /* 0x000fe4000001163d */
[----:B------:R-:W-:Y:S01]  /*12a80*/  SHF.R.U32.HI R5, RZ, 0x10, R63 ;  /* 0x00000010ff057819 */ /* 0x000fe2000001163f */
[----:B------:R-:W-:Y:S01]  /*12a90*/  IMAD.SHL.U32 R33, R2, 0x2, RZ ;  /* 0x0000000202217824 */ /* 0x000fe200078e00ff */
[----:B------:R-:W-:-:S02]  /*12aa0*/  SHF.R.U64 R2, R60, 0x10, R61 ;  /* 0x000000103c027819 */ /* 0x000fc4000000123d */
[----:B------:R-:W-:Y:S02]  /*12ab0*/  PRMT R20, R104, 0x5410, R9 ;  /* 0x0000541068147816 */ /* 0x000fe40000000009 */
[----:B------:R-:W1:Y:S01]  /*12ac0*/  LDS.128 R12, [R33+0x10080] ;  /* 0x01008000210c7984 */ /* 0x000e620000000c00 */
[C---:B------:R-:W-:Y:S02]  /*12ad0*/  PRMT R23, R106.reuse, 0x5432, R2 ;  /* 0x000054326a177816 */ /* 0x040fe40000000002 */
[----:B------:R-:W-:Y:S02]  /*12ae0*/  PRMT R29, R105, 0x5432, R10 ;  /* 0x00005432691d7816 */ /* 0x000fe4000000000a */
[----:B------:R-:W-:Y:S02]  /*12af0*/  PRMT R22, R106, 0x5410, R3 ;  /* 0x000054106a167816 */ /* 0x000fe40000000003 */
[C---:B------:R-:W-:Y:S02]  /*12b00*/  PRMT R31, R107.reuse, 0x5432, R4 ;  /* 0x000054326b1f7816 */ /* 0x040fe40000000004 */
[----:B------:R-:W-:Y:S01]  /*12b10*/  PRMT R30, R107, 0x5410, R5 ;  /* 0x000054106b1e7816 */ /* 0x000fe20000000005 */
[C---:B-1----:R-:W-:Y:S01]  /*12b20*/  IMAD.U32 R11, R12.reuse, 0x10000, RZ ;  /* 0x000100000c0b7824 */ /* 0x042fe200078e00ff */
[----:B------:R-:W-:Y:S01]  /*12b30*/  SHF.L.U32 R9, R13, 0x10, RZ ;  /* 0x000000100d097819 */ /* 0x000fe200000006ff */
[----:B------:R-:W-:Y:S01]  /*12b40*/  IMAD.U32 R3, R15, 0x10000, RZ ;  /* 0x000100000f037824 */ /* 0x000fe200078e00ff */
[----:B------:R-:W-:-:S02]  /*12b50*/  LOP3.LUT R10, R12, 0xffff0000, RZ, 0xc0, !PT ;  /* 0xffff00000c0a7812 */ /* 0x000fc400078ec0ff */
[----:B------:R-:W-:Y:S01]  /*12b60*/  LOP3.LUT R6, R13, 0xffff0000, RZ, 0xc0, !PT ;  /* 0xffff00000d067812 */ /* 0x000fe200078ec0ff */
[----:B------:R-:W-:Y:S01]  /*12b70*/  IMAD.U32 R13, R23, 0x10000, RZ ;  /* 0x00010000170d7824 */ /* 0x000fe200078e00ff */
[C---:B------:R-:W-:Y:S02]  /*12b80*/  SHF.L.U32 R5, R14.reuse, 0x10, RZ ;  /* 0x000000100e057819 */ /* 0x040fe400000006ff */
[----:B------:R-:W-:Y:S01]  /*12b90*/  LOP3.LUT R4, R14, 0xffff0000, RZ, 0xc0, !PT ;  /* 0xffff00000e047812 */ /* 0x000fe200078ec0ff */
[----:B------:R-:W-:Y:S01]  /*12ba0*/  IMAD.U32 R14, R20, 0x10000, RZ ;  /* 0x00010000140e7824 */ /* 0x000fe200078e00ff */
[----:B------:R-:W-:Y:S02]  /*12bb0*/  LOP3.LUT R2, R15, 0xffff0000, RZ, 0xc0, !PT ;  /* 0xffff00000f027812 */ /* 0x000fe400078ec0ff */
[----:B------:R-:W-:Y:S02]  /*12bc0*/  SHF.L.U32 R15, R30, 0x10, RZ ;  /* 0x000000101e0f7819 */ /* 0x000fe400000006ff */
[----:B------:R-:W-:Y:S01]  /*12bd0*/  LOP3.LUT R20, R20, 0xffff0000, RZ, 0xc0, !PT ;  /* 0xffff000014147812 */ /* 0x000fe200078ec0ff */
[----:B---3--:R-:W1:Y:S02]  /*12be0*/  LDS.128 R16, [R37] ;  /* 0x0000000025107984 */ /* 0x008e640000000c00 */
[C---:B-1----:R-:W-:Y:S01]  /*12bf0*/  IMAD.U32 R25, R16.reuse, 0x10000, RZ ;  /* 0x0001000010197824 */ /* 0x042fe200078e00ff */
[----:B------:R-:W-:Y:S01]  /*12c00*/  LOP3.LUT R27, R16, 0xffff0000, RZ, 0xc0, !PT ;  /* 0xffff0000101b7812 */ /* 0x000fe200078ec0ff */
[C---:B------:R-:W-:Y:S01]  /*12c10*/  IMAD.U32 R26, R18.reuse, 0x10000, RZ ;  /* 0x00010000121a7824 */ /* 0x040fe200078e00ff */
[----:B------:R-:W-:Y:S01]  /*12c20*/  LOP3.LUT R32, R18, 0xffff0000, RZ, 0xc0, !PT ;  /* 0xffff000012207812 */ /* 0x000fe200078ec0ff */
[C---:B------:R-:W-:Y:S01]  /*12c30*/  IMAD.U32 R16, R19.reuse, 0x10000, RZ ;  /* 0x0001000013107824 */ /* 0x040fe200078e00ff */
[----:B------:R-:W-:Y:S01]  /*12c40*/  LOP3.LUT R18, R19, 0xffff0000, RZ, 0xc0, !PT ;  /* 0xffff000013127812 */ /* 0x000fe200078ec0ff */
[----:B------:R-:W-:Y:S01]  /*12c50*/  IMAD.U32 R19, R21, 0x10000, RZ ;  /* 0x0001000015137824 */ /* 0x000fe200078e00ff */
[----:B------:R-:W-:-:S02]  /*12c60*/  SHF.L.U32 R24, R17, 0x10, RZ ;  /* 0x0000001011187819 */ /* 0x000fc400000006ff */
[----:B------:R-:W-:Y:S01]  /*12c70*/  LOP3.LUT R17, R17, 0xffff0000, RZ, 0xc0, !PT ;  /* 0xffff000011117812 */ /* 0x000fe200078ec0ff */
[C---:B------:R-:W-:Y:S02]  /*12c80*/  FMUL.FTZ R12, R11.reuse, R19 ;  /* 0x000000130b0c7220 */ /* 0x040fe40000410000 */
[-C--:B------:R-:W-:Y:S02]  /*12c90*/  FMUL.FTZ R11, R11, R13.reuse ;  /* 0x0000000d0b0b7220 */ /* 0x080fe40000410000 */
[----:B------:R-:W-:Y:S02]  /*12ca0*/  FFMA.FTZ R35, R25, R13, -R12 ;  /* 0x0000000d19237223 */ /* 0x000fe4000001080c */
[----:B------:R-:W-:Y:S02]  /*12cb0*/  IMAD.U32 R13, R22, 0x10000, RZ ;  /* 0x00010000160d7824 */ /* 0x000fe400078e00ff */
[----:B------:R-:W-:Y:S02]  /*12cc0*/  FMUL.FTZ R12, R9, R14 ;  /* 0x0000000e090c7220 */ /* 0x000fe40000410000 */
[----:B------:R-:W-:-:S02]  /*12cd0*/  FFMA.FTZ R34, R25, R19, R11 ;  /* 0x0000001319227223 */ /* 0x000fc4000001000b */
[-C--:B------:R-:W-:Y:S02]  /*12ce0*/  FMUL.FTZ R11, R9, R13.reuse ;  /* 0x0000000d090b7220 */ /* 0x080fe40000410000 */
[----:B------:R-:W-:Y:S01]  /*12cf0*/  FFMA.FTZ R25, R24, R13, -R12 ;  /* 0x0000000d18197223 */ /* 0x000fe2000001080c */
[----:B------:R-:W-:Y:S01]  /*12d00*/  LOP3.LUT R12, R21, 0xffff0000, RZ, 0xc0, !PT ;  /* 0xffff0000150c7812 */ /* 0x000fe200078ec0ff */
[----:B------:R-:W-:Y:S01]  /*12d10*/  FMUL.FTZ R9, R3, R36 ;  /* 0x0000002403097220 */ /* 0x000fe20000410000 */
[----:B------:R-:W-:Y:S01]  /*12d20*/  LOP3.LUT R21, R29, 0xffff0000, RZ, 0xc0, !PT ;  /* 0xffff00001d157812 */ /* 0x000fe200078ec0ff */
[-C--:B------:R-:W-:Y:S02]  /*12d30*/  FMUL.FTZ R3, R3, R15.reuse ;  /* 0x0000000f03037220 */ /* 0x080fe40000410000 */
[----:B------:R-:W-:Y:S01]  /*12d40*/  FFMA.FTZ R19, R16, R15, -R9 ;  /* 0x0000000f10137223 */ /* 0x000fe20000010809 */
[----:B------:R-:W-:Y:S01]  /*12d50*/  LOP3.LUT R9, R23, 0xffff0000, RZ, 0xc0, !PT ;  /* 0xffff000017097812 */ /* 0x000fe200078ec0ff */
[----:B------:R-:W-:Y:S01]  /*12d60*/  FFMA.FTZ R14, R24, R14, R11 ;  /* 0x0000000e180e7223 */ /* 0x000fe2000001000b */
[----:B------:R-:W-:Y:S01]  /*12d70*/  LOP3.LUT R11, R22, 0xffff0000, RZ, 0xc0, !PT ;  /* 0xffff0000160b7812 */ /* 0x000fe200078ec0ff */
[----:B------:R-:W-:-:S02]  /*12d80*/  FFMA.FTZ R15, R16, R36, R3 ;  /* 0x00000024100f7223 */ /* 0x000fc40000010003 */
[C---:B------:R-:W-:Y:S02]  /*12d90*/  FMUL.FTZ R3, R10.reuse, R12 ;  /* 0x0000000c0a037220 */ /* 0x040fe40000410000 */
[----:B------:R-:W-:Y:S02]  /*12da0*/  IMAD.U32 R22, R29, 0x10000, RZ ;  /* 0x000100001d167824 */ /* 0x000fe400078e00ff */
[-C--:B------:R-:W-:Y:S02]  /*12db0*/  FMUL.FTZ R10, R10, R9.reuse ;  /* 0x000000090a0a7220 */ /* 0x080fe40000410000 */
[----:B------:R-:W-:Y:S02]  /*12dc0*/  FFMA.FTZ R13, R27, R9, -R3 ;  /* 0x000000091b0d7223 */ /* 0x000fe40000010803 */
[C---:B------:R-:W-:Y:S02]  /*12dd0*/  FMUL.FTZ R9, R6.reuse, R20 ;  /* 0x0000001406097220 */ /* 0x040fe40000410000 */
[----:B------:R-:W-:-:S02]  /*12de0*/  FMUL.FTZ R3, R6, R11 ;  /* 0x0000000b06037220 */ /* 0x000fc40000410000 */
[----:B------:R-:W-:Y:S02]  /*12df0*/  IMAD.U32 R16, R31, 0x10000, RZ ;  /* 0x000100001f107824 */ /* 0x000fe400078e00ff */
[----:B------:R-:W-:Y:S02]  /*12e00*/  FMUL.FTZ R6, R5, R22 ;  /* 0x0000001605067220 */ /* 0x000fe40000410000 */
[----:B------:R-:W-:Y:S02]  /*12e10*/  FFMA.FTZ R12, R27, R12, R10 ;  /* 0x0000000c1b0c7223 */ /* 0x000fe4000001000a */
[C---:B------:R-:W-:Y:S02]  /*12e20*/  FFMA.FTZ R11, R17.reuse, R11, -R9 ;  /* 0x0000000b110b7223 */ /* 0x040fe40000010809 */
[----:B------:R-:W-:Y:S01]  /*12e30*/  FFMA.FTZ R10, R17, R20, R3 ;  /* 0x00000014110a7223 */ /* 0x000fe20000010003 */
[----:B------:R-:W-:Y:S01]  /*12e40*/  LOP3.LUT R20, R28, 0xffff0000, RZ, 0xc0, !PT ;  /* 0xffff00001c147812 */ /* 0x000fe200078ec0ff */
[-C--:B------:R-:W-:Y:S01]  /*12e50*/  FMUL.FTZ R3, R5, R16.reuse ;  /* 0x0000001005037220 */ /* 0x080fe20000410000 */
[----:B------:R-:W-:Y:S01]  /*12e60*/  LOP3.LUT R17, R31, 0xffff0000, RZ, 0xc0, !PT ;  /* 0xffff00001f117812 */ /* 0x000fe200078ec0ff */
[----:B------:R-:W-:Y:S01]  /*12e70*/  FFMA.FTZ R9, R26, R16, -R6 ;  /* 0x000000101a097223 */ /* 0x000fe20000010806 */
[----:B------:R-:W-:Y:S01]  /*12e80*/  LOP3.LUT R16, R30, 0xffff0000, RZ, 0xc0, !PT ;  /* 0xffff00001e107812 */ /* 0x000fe200078ec0ff */
[----:B------:R-:W-:Y:S01]  /*12e90*/  FFMA.FTZ R6, R26, R22, R3 ;  /* 0x000000161a067223 */ /* 0x000fe20000010003 */
[----:B------:R-:W-:Y:S01]  /*12ea0*/  F2FP.BF16.PACK_AB R12, R12, R34 ;  /* 0x000000220c0c723e */ /* 0x000fe200000010ff */
[----:B------:R-:W-:-:S02]  /*12eb0*/  FMUL.FTZ R5, R4, R21 ;  /* 0x0000001504057220 */ /* 0x000fc40000410000 */
[----:B------:R-:W-:Y:S02]  /*12ec0*/  FMUL.FTZ R3, R2, R20 ;  /* 0x0000001402037220 */ /* 0x000fe40000410000 */
[-C--:B------:R-:W-:Y:S02]  /*12ed0*/  FMUL.FTZ R4, R4, R17.reuse ;  /* 0x0000001104047220 */ /* 0x080fe40000410000 */
[-C--:B------:R-:W-:Y:S02]  /*12ee0*/  FMUL.FTZ R2, R2, R16.reuse ;  /* 0x0000001002027220 */ /* 0x080fe40000410000 */
        /* <DEDUP_REMOVED lines=13> */
.L_x_3066:
[----:B------:R-:W-:Y:S05]  /*12fc0*/  BSYNC B0 ;  /* 0x0000000000007941 */ /* 0x000fea0003800000 */
.L_x_3065:
[----:B------:R-:W-:-:S13]  /*12fd0*/  ISETP.GE.AND P0, PT, R142, c[0x0][0x27c], PT ;  /* 0x00009f008e007a0c */ /* 0x000fda0003f06270 */
[----:B------:R-:W-:Y:S05]  /*12fe0*/  @P0 BRA `(.L_x_3064) ;  /* 0x0000069000000947 */ /* 0x000fea0003800000 */
[----:B------:R-:W3:Y:S04]  /*12ff0*/  LDL R3, [R1+0xe4] ;  /* 0x0000e40001037983 */ /* 0x000ee80000100800 */
[----:B-1----:R-:W4:Y:S01]  /*13000*/  LDL R37, [R1+0xf4] ;  /* 0x0000f40001257983 */ /* 0x002f220000100800 */
[----:B------:R-:W-:Y:S01]  /*13010*/  IMAD.MOV.U32 R2, RZ, RZ, c[0x0][0x27c] ;  /* 0x00009f00ff027624 */ /* 0x000fe200078e00ff */
[----:B------:R-:W-:Y:S02]  /*13020*/  SHF.R.U64 R6, R76, 0x10, R77 ;  /* 0x000000104c067819 */ /* 0x000fe4000000124d */
[----:B------:R-:W-:Y:S02]  /*13030*/  SHF.R.U32.HI R11, RZ, 0x10, R79 ;  /* 0x00000010ff0b7819 */ /* 0x000fe4000001164f */
[----:B------:R-:W-:-:S02]  /*13040*/  PRMT R21, R108, 0x5432, R6 ;  /* 0x000054326c157816 */ /* 0x000fc40000000006 */
[----:B------:R-:W-:Y:S02]  /*13050*/  SHF.R.U32.HI R9, RZ, 0x10, R77 ;  /* 0x00000010ff097819 */ /* 0x000fe4000001164d */
[----:B------:R-:W-:Y:S02]  /*13060*/  SHF.R.U64 R10, R78, 0x10, R79 ;  /* 0x000000104e0a7819 */ /* 0x000fe4000000124f */
[C---:B------:R-:W-:Y:S02]  /*13070*/  PRMT R28, R109.reuse, 0x5410, R11 ;  /* 0x000054106d1c7816 */ /* 0x040fe4000000000b */
[----:B------:R-:W-:Y:S02]  /*13080*/  SHF.R.U32.HI R5, RZ, 0x10, R75 ;  /* 0x00000010ff057819 */ /* 0x000fe4000001164b */
[----:B------:R-:W-:Y:S01]  /*13090*/  PRMT R20, R108, 0x5410, R9 ;  /* 0x000054106c147816 */ /* 0x000fe20000000009 */
[----:B------:R-:W-:Y:S01]  /*130a0*/  IMAD.U32 R36, R28, 0x10000, RZ ;  /* 0x000100001c247824 */ /* 0x000fe200078e00ff */
[----:B------:R-:W-:-:S02]  /*130b0*/  PRMT R29, R109, 0x5432, R10 ;  /* 0x000054326d1d7816 */ /* 0x000fc4000000000a */
        /* <DEDUP_REMOVED lines=17> */
[----:B------:R-:W3:Y:S01]  /*131d0*/  LDS.128 R12, [R33+0x10080] ;  /* 0x01008000210c7984 */ /* 0x000ee20000000c00 */
[----:B------:R-:W-:Y:S01]  /*131e0*/  PRMT R23, R110, 0x5432, R2 ;  /* 0x000054326e177816 */ /* 0x000fe20000000002 */
        /* <DEDUP_REMOVED lines=9> */
[C---:B---3--:R-:W-:Y:S01]  /*13280*/  IMAD.U32 R11, R12.reuse, 0x10000, RZ ;  /* 0x000100000c0b7824 */ /* 0x048fe200078e00ff */
[----:B------:R-:W-:Y:S01]  /*13290*/  SHF.L.U32 R9, R13, 0x10, RZ ;  /* 0x000000100d097819 */ /* 0x000fe200000006ff */
[----:B------:R-:W-:Y:S01]  /*132a0*/  IMAD.U32 R3, R15, 0x10000, RZ ;  /* 0x000100000f037824 */ /* 0x000fe200078e00ff */
[----:B------:R-:W-:Y:S01]  /*132b0*/  LOP3.LUT R10, R12, 0xffff0000, RZ, 0xc0, !PT ;  /* 0xffff00000c0a7812 */ /* 0x000fe200078ec0ff */
[----:B------:R-:W-:Y:S01]  /*132c0*/  FMUL.FTZ R12, R11, R19 ;  /* 0x000000130b0c7220 */ /* 0x000fe20000410000 */
[----:B------:R-:W-:Y:S01]  /*132d0*/  LOP3.LUT R6, R13, 0xffff0000, RZ, 0xc0, !PT ;  /* 0xffff00000d067812 */ /* 0x000fe200078ec0ff */
[----:B------:R-:W-:Y:S01]  /*132e0*/  IMAD.U32 R13, R23, 0x10000, RZ ;  /* 0x00010000170d7824 */ /* 0x000fe200078e00ff */
[C---:B------:R-:W-:Y:S02]  /*132f0*/  SHF.L.U32 R5, R14.reuse, 0x10, RZ ;  /* 0x000000100e057819 */ /* 0x040fe400000006ff */
[----:B------:R-:W-:Y:S01]  /*13300*/  LOP3.LUT R4, R14, 0xffff0000, RZ, 0xc0, !PT ;  /* 0xffff00000e047812 */ /* 0x000fe200078ec0ff */
[----:B------:R-:W-:Y:S01]  /*13310*/  IMAD.U32 R14, R20, 0x10000, RZ ;  /* 0x00010000140e7824 */ /* 0x000fe200078e00ff */
[----:B------:R-:W-:Y:S01]  /*13320*/  LOP3.LUT R2, R15, 0xffff0000, RZ, 0xc0, !PT ;  /* 0xffff00000f027812 */ /* 0x000fe200078ec0ff */
[-C--:B------:R-:W-:Y:S01]  /*13330*/  FMUL.FTZ R11, R11, R13.reuse ;  /* 0x0000000d0b0b7220 */ /* 0x080fe20000410000 */
[----:B------:R-:W-:Y:S01]  /*13340*/  SHF.L.U32 R15, R30, 0x10, RZ ;  /* 0x000000101e0f7819 */ /* 0x000fe200000006ff */
[----:B------:R-:W-:Y:S01]  /*13350*/  FFMA.FTZ R35, R25, R13, -R12 ;  /* 0x0000000d19237223 */ /* 0x000fe2000001080c */
[----:B------:R-:W-:Y:S01]  /*13360*/  LOP3.LUT R20, R20, 0xffff0000, RZ, 0xc0, !PT ;  /* 0xffff000014147812 */ /* 0x000fe200078ec0ff */
[----:B------:R-:W-:-:S02]  /*13370*/  IMAD.U32 R13, R22, 0x10000, RZ ;  /* 0x00010000160d7824 */ /* 0x000fc400078e00ff */
[----:B------:R-:W-:Y:S02]  /*13380*/  FMUL.FTZ R12, R9, R14 ;  /* 0x0000000e090c7220 */ /* 0x000fe40000410000 */
[----:B------:R-:W-:Y:S02]  /*13390*/  FFMA.FTZ R34, R25, R19, R11 ;  /* 0x0000001319227223 */ /* 0x000fe4000001000b */
[-C--:B------:R-:W-:Y:S02]  /*133a0*/  FMUL.FTZ R11, R9, R13.reuse ;  /* 0x0000000d090b7220 */ /* 0x080fe40000410000 */
[----:B------:R-:W-:Y:S01]  /*133b0*/  FFMA.FTZ R25, R24, R13, -R12 ;  /* 0x0000000d18197223 */ /* 0x000fe2000001080c */
[----:B------:R-:W-:Y:S01]  /*133c0*/  LOP3.LUT R12, R21, 0xffff0000, RZ, 0xc0, !PT ;  /* 0xffff0000150c7812 */ /* 0x000fe200078ec0ff */
[----:B------:R-:W-:Y:S01]  /*133d0*/  FMUL.FTZ R9, R3, R36 ;  /* 0x0000002403097220 */ /* 0x000fe20000410000 */
[----:B------:R-:W-:Y:S01]  /*133e0*/  LOP3.LUT R21, R29, 0xffff0000, RZ, 0xc0, !PT ;  /* 0xffff00001d157812 */ /* 0x000fe200078ec0ff */
[----:B------:R-:W-:-:S02]  /*133f0*/  FMUL.FTZ R3, R3, R15 ;  /* 0x0000000f03037220 */ /* 0x000fc40000410000 */
[----:B------:R-:W-:Y:S01]  /*13400*/  FFMA.FTZ R19, R16, R15, -R9 ;  /* 0x0000000f10137223 */ /* 0x000fe20000010809 */
[----:B------:R-:W-:Y:S01]  /*13410*/  LOP3.LUT R9, R23, 0xffff0000, RZ, 0xc0, !PT ;  /* 0xffff000017097812 */ /* 0x000fe200078ec0ff */
[----:B------:R-:W-:Y:S01]  /*13420*/  FFMA.FTZ R14, R24, R14, R11 ;  /* 0x0000000e180e7223 */ /* 0x000fe2000001000b */
[----:B------:R-:W-:Y:S01]  /*13430*/  LOP3.LUT R11, R22, 0xffff0000, RZ, 0xc0, !PT ;  /* 0xffff0000160b7812 */ /* 0x000fe200078ec0ff */
[----:B------:R-:W-:Y:S02]  /*13440*/  FFMA.FTZ R15, R16, R36, R3 ;  /* 0x00000024100f7223 */ /* 0x000fe40000010003 */
[C---:B------:R-:W-:Y:S02]  /*13450*/  FMUL.FTZ R3, R10.reuse, R12 ;  /* 0x0000000c0a037220 */ /* 0x040fe40000410000 */
[----:B------:R-:W-:Y:S02]  /*13460*/  IMAD.U32 R22, R29, 0x10000, RZ ;  /* 0x000100001d167824 */ /* 0x000fe400078e00ff */
[----:B------:R-:W-:-:S02]  /*13470*/  FMUL.FTZ R10, R10, R9 ;  /* 0x000000090a0a7220 */ /* 0x000fc40000410000 */
[----:B------:R-:W-:Y:S02]  /*13480*/  FFMA.FTZ R13, R27, R9, -R3 ;  /* 0x000000091b0d7223 */ /* 0x000fe40000010803 */
[C---:B------:R-:W-:Y:S02]  /*13490*/  FMUL.FTZ R9, R6.reuse, R20 ;  /* 0x0000001406097220 */ /* 0x040fe40000410000 */
[----:B------:R-:W-:Y:S02]  /*134a0*/  FMUL.FTZ R3, R6, R11 ;  /* 0x0000000b06037220 */ /* 0x000fe40000410000 */
[----:B------:R-:W-:Y:S02]  /*134b0*/  IMAD.U32 R16, R31, 0x10000, RZ ;  /* 0x000100001f107824 */ /* 0x000fe400078e00ff */
[----:B------:R-:W-:Y:S02]  /*134c0*/  FMUL.FTZ R6, R5, R22 ;  /* 0x0000001605067220 */ /* 0x000fe40000410000 */
[----:B------:R-:W-:-:S02]  /*134d0*/  FFMA.FTZ R12, R27, R12, R10 ;  /* 0x0000000c1b0c7223 */ /* 0x000fc4000001000a */
        /* <DEDUP_REMOVED lines=26> */
.L_x_3064:
[----:B------:R-:W-:Y:S05]  /*13680*/  BSYNC B1 ;  /* 0x0000000000017941 */ /* 0x000fea0003800000 */
.L_x_3063:
        /* <DEDUP_REMOVED lines=31> */
[----:B------:R-:W-:Y:S01]  /*13880*/  IMAD.U32 R36, R28, 0x10000, RZ ;  /* 0x000100001c247824 */ /* 0x000fe200078e00ff */
        /* <DEDUP_REMOVED lines=24> */
[----:B----4-:R-:W1:Y:S02]  /*13a10*/  LDS.128 R16, [R37] ;  /* 0x0000000025107984 */ /* 0x010e640000000c00 */
        /* <DEDUP_REMOVED lines=61> */
.L_x_3068:
[----:B------:R-:W-:Y:S05]  /*13df0*/  BSYNC B0 ;  /* 0x0000000000007941 */ /* 0x000fea0003800000 */
.L_x_3067:
[----:B------:R-:W-:-:S13]  /*13e00*/  ISETP.GE.AND P0, PT, R142, c[0x0][0x27c], PT ;  /* 0x00009f008e007a0c */ /* 0x000fda0003f06270 */
[----:B------:R-:W-:Y:S05]  /*13e10*/  @P0 BRA `(.L_x_3040) ;  /* 0x0000069000000947 */ /* 0x000fea0003800000 */
[----:B------:R-:W4:Y:S04]  /*13e20*/  LDL R3, [R1+0xe4] ;  /* 0x0000e40001037983 */ /* 0x000f280000100800 */
[----:B-12---:R-:W2:Y:S01]  /*13e30*/  LDL R37, [R1+0xf0] ;  /* 0x0000f00001257983 */ /* 0x006ea20000100800 */
[----:B------:R-:W-:Y:S01]  /*13e40*/  IMAD.MOV.U32 R2, RZ, RZ, c[0x0][0x27c] ;  /* 0x00009f00ff027624 */ /* 0x000fe200078e00ff */
[----:B------:R-:W-:Y:S02]  /*13e50*/  SHF.R.U64 R6, R88, 0x10, R89 ;  /* 0x0000001058067819 */ /* 0x000fe40000001259 */
[----:B------:R-:W-:Y:S02]  /*13e60*/  SHF.R.U32.HI R11, RZ, 0x10, R91 ;  /* 0x00000010ff0b7819 */ /* 0x000fe4000001165b */
[----:B------:R-:W-:-:S02]  /*13e70*/  PRMT R21, R115, 0x5432, R6 ;  /* 0x0000543273157816 */ /* 0x000fc40000000006 */
[----:B------:R-:W-:Y:S02]  /*13e80*/  SHF.R.U32.HI R9, RZ, 0x10, R89 ;  /* 0x00000010ff097819 */ /* 0x000fe40000011659 */
[----:B------:R-:W-:Y:S02]  /*13e90*/  SHF.R.U64 R10, R90, 0x10, R91 ;  /* 0x000000105a0a7819 */ /* 0x000fe4000000125b */
[----:B------:R-:W-:Y:S02]  /*13ea0*/  PRMT R28, R116, 0x5410, R11 ;  /* 0x00005410741c7816 */ /* 0x000fe4000000000b */
[----:B------:R-:W-:Y:S02]  /*13eb0*/  SHF.R.U32.HI R5, RZ, 0x10, R95 ;  /* 0x00000010ff057819 */ /* 0x000fe4000001165f */
[----:B------:R-:W-:Y:S01]  /*13ec0*/  PRMT R20, R115, 0x5410, R9 ;  /* 0x0000541073147816 */ /* 0x000fe20000000009 */
[----:B------:R-:W-:Y:S01]  /*13ed0*/  IMAD.U32 R36, R28, 0x10000, RZ ;  /* 0x000100001c247824 */ /* 0x000fe200078e00ff */
[----:B------:R-:W-:-:S02]  /*13ee0*/  PRMT R29, R116, 0x5432, R10 ;  /* 0x00005432741d7816 */ /* 0x000fc4000000000a */
[----:B------:R-:W-:Y:S02]  /*13ef0*/  PRMT R30, R118, 0x5410, R5 ;  /* 0x00005410761e7816 */ /* 0x000fe40000000005 */
        /* <DEDUP_REMOVED lines=27> */
[C---:B--2---:R-:W-:Y:S01]  /*140b0*/  IMAD.U32 R11, R12.reuse, 0x10000, RZ ;  /* 0x000100000c0b7824 */ /* 0x044fe200078e00ff */
        /* <DEDUP_REMOVED lines=63> */
.L_x_3040:
[----:B------:R-:W-:Y:S05]  /*144b0*/  BSYNC B2 ;  /* 0x0000000000027941 */ /* 0x000fea0003800000 */
.L_x_3006:
[----:B-1----:R-:W-:Y:S01]  /*144c0*/  IMAD R4, R120, c[0x0][0x208], RZ ;  /* 0x0000820078047a24 */ /* 0x002fe200078e02ff */
[----:B------:R-:W-:-:S04]  /*144d0*/  DEPBAR.LE SB0, 0x0 ;  /* 0x000080000000791a */ /* 0x000fc80000000000 */
[----:B------:R-:W-:Y:S01]  /*144e0*/  IMAD.WIDE.U32 R2, R222, c[0x0][0x208], RZ ;  /* 0x00008200de027a25 */ /* 0x000fe200078e00ff */
[----:B------:R-:W-:Y:S01]  /*144f0*/  BAR.SYNC.DEFER_BLOCKING 0x0 ;  /* 0x0000000000007b1d */ /* 0x000fe20000010000 */
[----:B------:R-:W-:Y:S02]  /*14500*/  ISETP.GE.AND P3, PT, R140, c[0x0][0x1d4], PT ;  /* 0x000075008c007a0c */ /* 0x000fe40003f66270 */
[----:B------:R-:W-:Y:S01]  /*14510*/  IMAD R4, R222, c[0x0][0x20c], R4 ;  /* 0x00008300de047a24 */ /* 0x000fe200078e0204 */
[----:B------:R-:W-:Y:S01]  /*14520*/  IADD3 R204, R151, 0x20, RZ ;  /* 0x0000002097cc7810 */ /* 0x000fe20007ffe0ff */
[----:B------:R-:W-:Y:S01]  /*14530*/  IMAD.WIDE.U32 R242, R244, c[0x0][0x210], RZ ;  /* 0x00008400f4f27a25 */ /* 0x000fe200078e00ff */
[----:B------:R-:W-:Y:S01]  /*14540*/  SHF.L.U64.HI R231, R140, 0x1, R141 ;  /* 0x000000018ce77819 */ /* 0x000fe2000001028d */
[----:B------:R-:W1:Y:S01]  /*14550*/  S2R R9, SR_TID.X ;  /* 0x0000000000097919 */ /* 0x000e620000002100 */
[----:B------:R-:W-:Y:S01]  /*14560*/  SHF.L.U64.HI R226, R234, 0x1, R237 ;  /* 0x00000001eae27819 */ /* 0x000fe200000102ed */
[----:B------:R-:W-:Y:S01]  /*14570*/  IMAD.IADD R3, R3, 0x1, R4 ;  /* 0x0000000103037824 */ /* 0x000fe200078e0204 */
[----:B------:R-:W-:Y:S01]  /*14580*/  SHF.L.U64.HI R227, R219, 0x1, R239 ;  /* 0x00000001dbe37819 */ /* 0x000fe200000102ef */
[----:B------:R-:W-:Y:S01]  /*14590*/  IMAD R4, R121, c[0x0][0x218], RZ ;  /* 0x0000860079047a24 */ /* 0x000fe200078e02ff */
[----:B------:R-:W-:Y:S01]  /*145a0*/  ISETP.GE.AND P4, PT, R142, c[0x0][0x1d4], PT ;  /* 0x000075008e007a0c */ /* 0x000fe20003f86270 */
[----:B------:R-:W-:Y:S01]  /*145b0*/  IMAD.WIDE.U32 R2, R221, c[0x0][0x218], R2 ;  /* 0x00008600dd027a25 */ /* 0x000fe200078e0002 */
[----:B------:R-:W-:Y:S01]  /*145c0*/  ISETP.GE.AND P2, PT, R219, c[0x0][0x1d4], PT ;  /* 0x00007500db007a0c */ /* 0x000fe20003f46270 */
[----:B------:R-:W-:Y:S01]  /*145d0*/  BSSY B0, `(.L_x_3069) ;  /* 0x0000047000007945 */ /* 0x000fe20003800000 */
[----:B------:R-:W-:Y:S01]  /*145e0*/  SHF.L.U64.HI R224, R220, 0x1, R238 ;  /* 0x00000001dce07819 */ /* 0x000fe200000102ee */
[----:B------:R-:W-:Y:S01]  /*145f0*/  IMAD R4, R221, c[0x0][0x21c], R4 ;  /* 0x00008700dd047a24 */ /* 0x000fe200078e0204 */
[----:B------:R-:W-:Y:S01]  /*14600*/  IADD3 R2, P0, R2, R242, RZ ;  /* 0x000000f202027210 */ /* 0x000fe20007f1e0ff */
[----:B------:R-:W-:-:S02]  /*14610*/  IMAD R244, R244, c[0x0][0x214], R243 ;  /* 0x00008500f4f47a24 */ /* 0x000fc400078e02f3 */
[----:B------:R-:W-:Y:S02]  /*14620*/  IMAD.SHL.U32 R230, R140, 0x2, RZ ;  /* 0x000000028ce67824 */ /* 0x000fe400078e00ff */
[----:B------:R-:W-:Y:S01]  /*14630*/  IMAD.SHL.U32 R229, R234, 0x2, RZ ;  /* 0x00000002eae57824 */ /* 0x000fe200078e00ff */
[----:B------:R-:W-:Y:S01]  /*14640*/  IADD3.X R3, R244, R3, R4, P0, !PT ;  /* 0x00000003f4037210 */ /* 0x000fe200007fe404 */
[----:B------:R-:W-:Y:S01]  /*14650*/  IMAD.IADD R4, R119, 0x1, -R143 ;  /* 0x0000000177047824 */ /* 0x000fe200078e0a8f */
[C---:B------:R-:W-:Y:S01]  /*14660*/  LEA R6, P0, R2.reuse, c[0x0][0x1f8], 0x1 ;  /* 0x00007e0002067a11 */ /* 0x040fe200078008ff */
[----:B------:R-:W-:Y:S01]  /*14670*/  LDSM.16.M88.4 R12, [R200] ;  /* 0x00000000c80c783b */ /* 0x000fe20000000200 */
[----:B------:R-:W-:Y:S02]  /*14680*/  IMAD.SHL.U32 R228, R219, 0x2, RZ ;  /* 0x00000002dbe47824 */ /* 0x000fe400078e00ff */
[----:B------:R-:W-:Y:S01]  /*14690*/  LEA.HI.X R5, R2, c[0x0][0x1fc], R3, 0x1, P0 ;  /* 0x00007f0002057a11 */ /* 0x000fe200000f0c03 */
[----:B------:R-:W-:Y:S01]  /*146a0*/  LDSM.16.M88.4 R28, [R151] ;  /* 0x00000000971c783b */ /* 0x000fe20000000200 */
[----:B------:R-:W-:Y:S01]  /*146b0*/  LOP3.LUT P0, RZ, R149, 0x2, RZ, 0xc0, !PT ;  /* 0x0000000295ff7812 */ /* 0x000fe2000780c0ff */
[----:B------:R-:W-:-:S02]  /*146c0*/  IMAD.SHL.U32 R225, R220, 0x2, RZ ;  /* 0x00000002dce17824 */ /* 0x000fc400078e00ff */
[----:B------:R-:W4:Y:S04]  /*146d0*/  SHFL.IDX PT, R2, R6, RZ, 0x181f ;  /* 0x00181fff06027589 */ /* 0x000f2800000e0000 */
[----:B------:R-:W2:Y:S04]  /*146e0*/  SHFL.IDX PT, R3, R5, RZ, 0x181f ;  /* 0x00181fff05037589 */ /* 0x000ea800000e0000 */
[----:B-----5:R3:W1:Y:S02]  /*146f0*/  LDSM.16.M88.4 R36, [R151+0x800] ;  /* 0x000800009724783b */ /* 0x0206640000000200 */
[----:B------:R-:W-:-:S02]  /*14700*/  @P0 IADD3 R204, R151, -0x20, RZ ;  /* 0xffffffe097cc0810 */ /* 0x000fc40007ffe0ff */
[----:B------:R-:W-:Y:S01]  /*14710*/  ISETP.LT.OR P0, PT, R4, 0x1, P3 ;  /* 0x000000010400780c */ /* 0x000fe20001f01670 */
[----:B------:R3:W1:Y:S01]  /*14720*/  LDSM.16.M88.4 R44, [R151+0x1000] ;  /* 0x00100000972c783b */ /* 0x0006620000000200 */
[C---:B------:R-:W-:Y:S02]  /*14730*/  IADD3 R215, R204.reuse, 0x1000, RZ ;  /* 0x00001000ccd77810 */ /* 0x040fe40007ffe0ff */
[----:B------:R-:W-:Y:S01]  /*14740*/  IADD3 R214, R204, 0x800, RZ ;  /* 0x00000800ccd67810 */ /* 0x000fe20007ffe0ff */
[----:B------:R3:W1:Y:S04]  /*14750*/  LDSM.16.M88.4 R16, [R201] ;  /* 0x00000000c910783b */ /* 0x0006680000000200 */
[----:B------:R3:W1:Y:S01]  /*14760*/  LDSM.16.M88.4 R40, [R204] ;  /* 0x00000000cc28783b */ /* 0x0006620000000200 */
[----:B----4-:R-:W-:-:S03]  /*14770*/  IADD3 R10, P1, R2, R230, RZ ;  /* 0x000000e6020a7210 */ /* 0x010fc60007f3e0ff */
[----:B------:R3:W4:Y:S02]  /*14780*/  LDSM.16.M88.4 R56, [R204+0x800] ;  /* 0x00080000cc38783b */ /* 0x0007240000000200 */
[----:B--2---:R-:W-:Y:S02]  /*14790*/  IMAD.X R11, R3, 0x1, R231, P1 ;  /* 0x00000001030b7824 */ /* 0x004fe400008e06e7 */
[----:B------:R3:W2:Y:S01]  /*147a0*/  LDSM.16.M88.4 R64, [R204+0x1000] ;  /* 0x00100000cc40783b */ /* 0x0006a20000000200 */
[----:B------:R-:W-:-:S03]  /*147b0*/  ISETP.LT.OR P1, PT, R4, 0x1, P4 ;  /* 0x000000010400780c */ /* 0x000fc60002721670 */
[----:B------:R-:W-:Y:S01]  /*147c0*/  @!PT LDS RZ, [RZ] ;  /* 0x00000000fffff984 */ /* 0x000fe20000000800 */
[----:B------:R-:W-:Y:S01]  /*147d0*/  @!PT LDS RZ, [RZ] ;  /* 0x00000000fffff984 */ /* 0x000fe20000000800 */
[----:B------:R-:W-:Y:S01]  /*147e0*/  @!PT LDS RZ, [RZ] ;  /* 0x00000000fffff984 */ /* 0x000fe20000000800 */
[----:B------:R1:W-:Y:S01]  /*147f0*/  LDGSTS.E.BYPASS.LTC128B.128 [R216+0x4080], [R10.64], !P0 ;  /* 0x040800000ad87fae */ /* 0x0003e2000c101d46 */
[----:B------:R-:W-:-:S05]  /*14800*/  IADD3 R20, P0, R2, R229, RZ ;  /* 0x000000e502147210 */ /* 0x000fca0007f1e0ff */
[----:B------:R-:W-:-:S05]  /*14810*/  IMAD.X R21, R3, 0x1, R226, P0 ;  /* 0x0000000103157824 */ /* 0x000fca00000e06e2 */
[----:B------:R3:W-:Y:S01]  /*14820*/  LDGSTS.E.BYPASS.LTC128B.128 [R216+0x5880], [R20.64], !P1 ;  /* 0x0588000014d87fae */ /* 0x0007e2000c901d46 */
[----:B------:R-:W-:Y:S02]  /*14830*/  ISETP.GE.AND P1, PT, R220, c[0x0][0x1d4], PT ;  /* 0x00007500dc007a0c */ /* 0x000fe40003f26270 */
[----:B-1----:R-:W-:-:S05]  /*14840*/  IADD3 R10, P0, R2, R228, RZ ;  /* 0x000000e4020a7210 */ /* 0x002fca0007f1e0ff */
[----:B------:R-:W-:Y:S01]  /*14850*/  IMAD.X R11, R3, 0x1, R227, P0 ;  /* 0x00000001030b7824 */ /* 0x000fe200000e06e3 */
[----:B------:R-:W-:-:S13]  /*14860*/  ISETP.LT.OR P0, PT, R4, 0x1, P2 ;  /* 0x000000010400780c */ /* 0x000fda0001701670 */
[----:B------:R3:W-:Y:S01]  /*14870*/  LDGSTS.E.BYPASS.LTC128B.128 [R216+0x7080], [R10.64], !P0 ;  /* 0x070800000ad87fae */ /* 0x0007e2000c101d46 */
[----:B------:R-:W-:-:S05]  /*14880*/  IADD3 R2, P0, R2, R225, RZ ;  /* 0x000000e102027210 */ /* 0x000fca0007f1e0ff */
[----:B------:R-:W-:Y:S01]  /*14890*/  IMAD.X R3, R3, 0x1, R224, P0 ;  /* 0x0000000103037824 */ /* 0x000fe200000e06e0 */
[----:B------:R-:W-:-:S13]  /*148a0*/  ISETP.LT.OR P0, PT, R4, 0x1, P1 ;  /* 0x000000010400780c */ /* 0x000fda0000f01670 */
[----:B------:R3:W-:Y:S01]  /*148b0*/  LDGSTS.E.BYPASS.LTC128B.128 [R216+0x8880], [R2.64], !P0 ;  /* 0x0888000002d87fae */ /* 0x0007e2000c101d46 */
[----:B------:R-:W-:-:S13]  /*148c0*/  ISETP.GT.AND P0, PT, R9, 0x7f, PT ;  /* 0x0000007f0900780c */ /* 0x000fda0003f04270 */
[----:B------:R-:W-:Y:S05]  /*148d0*/  @P0 BRA `(.L_x_3070) ;  /* 0x0000016000000947 */ /* 0x000fea0003800000 */
[----:B--2-4-:R-:W-:Y:S05]  /*148e0*/  BRA.DIV ~URZ, `(.L_x_3071) ;  /* 0x0000ed227f007947 */ /* 0x014fea000b800000 */
[----:B------:R-:W1:Y:S04]  /*148f0*/  SHFL.IDX PT, R5, R5, 0x1, 0x181f ;  /* 0x00381f0005057f89 */ /* 0x000e6800000e0000 */
[----:B---3--:R2:W3:Y:S02]  /*14900*/  SHFL.IDX PT, R2, R6, 0x1, 0x181f ;  /* 0x00381f0006027f89 */ /* 0x0084e400000e0000 */
.L_x_3181:
[----:B---3--:R-:W-:Y:S02]  /*14910*/  IADD3 R22, P0, R2, R229, RZ ;  /* 0x000000e502167210 */ /* 0x008fe40007f1e0ff */
[C---:B------:R-:W-:Y:S02]  /*14920*/  ISETP.LT.OR P2, PT, R4.reuse, 0x21, P2 ;  /* 0x000000210400780c */ /* 0x040fe40001741670 */
[----:B------:R-:W-:Y:S01]  /*14930*/  ISETP.LT.OR P1, PT, R4, 0x21, P1 ;  /* 0x000000210400780c */ /* 0x000fe20000f21670 */
[----:B-1----:R-:W-:Y:S01]  /*14940*/  IMAD.X R23, R5, 0x1, R226, P0 ;  /* 0x0000000105177824 */ /* 0x002fe200000e06e2 */
[----:B------:R-:W-:-:S05]  /*14950*/  IADD3 R20, P0, R2, R228, RZ ;  /* 0x000000e402147210 */ /* 0x000fca0007f1e0ff */
[----:B------:R-:W-:Y:S01]  /*14960*/  IMAD.X R21, R5, 0x1, R227, P0 ;  /* 0x0000000105157824 */ /* 0x000fe200000e06e3 */
[----:B------:R-:W-:-:S05]  /*14970*/  IADD3 R10, P0, R2, R230, RZ ;  /* 0x000000e6020a7210 */ /* 0x000fca0007f1e0ff */
[----:B------:R-:W-:Y:S01]  /*14980*/  IMAD.X R11, R5, 0x1, R231, P0 ;  /* 0x00000001050b7824 */ /* 0x000fe200000e06e7 */
[C---:B------:R-:W-:Y:S02]  /*14990*/  ISETP.LT.OR P0, PT, R4.reuse, 0x21, P3 ;  /* 0x000000210400780c */ /* 0x040fe40001f01670 */
[----:B------:R-:W-:-:S11]  /*149a0*/  ISETP.LT.OR P3, PT, R4, 0x21, P4 ;  /* 0x000000210400780c */ /* 0x000fd60002761670 */
[----:B------:R-:W-:Y:S01]  /*149b0*/  @!PT LDS RZ, [RZ] ;  /* 0x00000000fffff984 */ /* 0x000fe20000000800 */
[----:B------:R-:W-:Y:S01]  /*149c0*/  @!PT LDS RZ, [RZ] ;  /* 0x00000000fffff984 */ /* 0x000fe20000000800 */
[----:B------:R-:W-:Y:S01]  /*149d0*/  @!PT LDS RZ, [RZ] ;  /* 0x00000000fffff984 */ /* 0x000fe20000000800 */
[----:B------:R1:W-:Y:S01]  /*149e0*/  LDGSTS.E.BYPASS.LTC128B.128 [R217+0x5080], [R10.64], !P0 ;  /* 0x050800000ad97fae */ /* 0x0003e2000c101d46 */
[----:B------:R-:W-:-:S03]  /*149f0*/  IADD3 R2, P0, R2, R225, RZ ;  /* 0x000000e102027210 */ /* 0x000fc60007f1e0ff */
[----:B------:R1:W-:Y:S02]  /*14a00*/  LDGSTS.E.BYPASS.LTC128B.128 [R217+0x6880], [R22.64], !P3 ;  /* 0x0688000016d97fae */ /* 0x0003e4000d901d46 */
[----:B------:R-:W-:Y:S02]  /*14a10*/  IMAD.X R3, R5, 0x1, R224, P0 ;  /* 0x0000000105037824 */ /* 0x000fe400000e06e0 */
[----:B------:R1:W-:Y:S04]  /*14a20*/  LDGSTS.E.BYPASS.LTC128B.128 [R217+0x8080], [R20.64], !P2 ;  /* 0x0808000014d97fae */ /* 0x0003e8000d101d46 */
[----:B------:R1:W-:Y:S02]  /*14a30*/  LDGSTS.E.BYPASS.LTC128B.128 [R217+0x9880], [R2.64], !P1 ;  /* 0x0988000002d97fae */ /* 0x0003e4000c901d46 */
.L_x_3070:
[----:B--2-4-:R-:W-:Y:S05]  /*14a40*/  BSYNC B0 ;  /* 0x0000000000007941 */ /* 0x014fea0003800000 */
.L_x_3069:
[----:B-1-3--:R-:W-:Y:S01]  /*14a50*/  IMAD.MOV.U32 R2, RZ, RZ, 0x40 ;  /* 0x00000040ff027424 */ /* 0x00afe200078e00ff */
[----:B------:R-:W-:Y:S01]  /*14a60*/  LOP3.LUT P0, RZ, R149, 0x4, RZ, 0xc0, !PT ;  /* 0x0000000495ff7812 */ /* 0x000fe2000780c0ff */
[----:B------:R-:W0:Y:S01]  /*14a70*/  LDGDEPBAR ;  /* 0x00000000000079af */ /* 0x000e220000000000 */
[----:B------:R-:W-:Y:S01]  /*14a80*/  WARPSYNC 0xffffffff ;  /* 0xffffffff00007948 */ /* 0x000fe20003800000 */
[----:B------:R-:W-:Y:S01]  /*14a90*/  HMMA.16816.F32.BF16 R32, R12, R28, RZ ;  /* 0x0000001c0c20723c */ /* 0x000fe200000418ff */
[----:B------:R-:W-:Y:S01]  /*14aa0*/  SEL R2, R2, 0xffffffc0, !P0 ;  /* 0xffffffc002027807 */ /* 0x000fe20004000000 */
[----:B------:R-:W-:Y:S01]  /*14ab0*/  BSSY B1, `(.L_x_3072) ;  /* 0x00000f9000017945 */ /* 0x000fe20003800000 */
[----:B------:R-:W-:-:S02]  /*14ac0*/  ISETP.GT.AND P0, PT, R124, R240, PT ;  /* 0x000000f07c00720c */ /* 0x000fc40003f04270 */
[C---:B------:R-:W-:Y:S01]  /*14ad0*/  IADD3 R213, R204.reuse, 0x4800, RZ ;  /* 0x00004800ccd57810 */ /* 0x040fe20007ffe0ff */
[--C-:B------:R-:W-:Y:S01]  /*14ae0*/  IMAD.IADD R150, R151, 0x1, R2.reuse ;  /* 0x0000000197967824 */ /* 0x100fe200078e0202 */
[C---:B------:R-:W-:Y:S01]  /*14af0*/  IADD3 R212, R204.reuse, 0x5800, RZ ;  /* 0x00005800ccd47810 */ /* 0x040fe20007ffe0ff */
[C---:B------:R-:W-:Y:S01]  /*14b00*/  HMMA.16816.F32.BF16 R28, R12.reuse, R30, RZ ;  /* 0x0000001e0c1c723c */ /* 0x040fe200000418ff */
[C---:B------:R-:W-:Y:S01]  /*14b10*/  IMAD.IADD R11, R204.reuse, 0x1, R2 ;  /* 0x00000001cc0b7824 */ /* 0x040fe200078e0202 */
[C---:B------:R-:W-:Y:S01]  /*14b20*/  IADD3 R211, R204.reuse, 0x5000, RZ ;  /* 0x00005000ccd37810 */ /* 0x040fe20007ffe0ff */
[----:B------:R-:W-:Y:S01]  /*14b30*/  LDSM.16.M88.4 R52, [R150] ;  /* 0x000000009634783b */ /* 0x000fe20000000200 */
[C---:B------:R-:W-:Y:S02]  /*14b40*/  IADD3 R210, R204.reuse, 0x3000, RZ ;  /* 0x00003000ccd27810 */ /* 0x040fe40007ffe0ff */
[C---:B------:R-:W-:Y:S01]  /*14b50*/  IADD3 R209, R204.reuse, 0x4000, RZ ;  /* 0x00004000ccd17810 */ /* 0x040fe20007ffe0ff */
[----:B------:R-:W-:Y:S01]  /*14b60*/  LDSM.16.M88.4 R60, [R150+0x800] ;  /* 0x00080000963c783b */ /* 0x000fe20000000200 */
[----:B------:R-:W-:Y:S01]  /*14b70*/  HMMA.16816.F32.BF16 R24, R12, R36, RZ ;  /* 0x000000240c18723c */ /* 0x000fe200000418ff */
[----:B------:R-:W-:-:S02]  /*14b80*/  IADD3 R208, R204, 0x3800, RZ ;  /* 0x00003800ccd07810 */ /* 0x000fc40007ffe0ff */
        /* <DEDUP_REMOVED lines=115> */
[C---:B----4-:R-:W-:Y:S08]  /*152c0*/  HMMA.16816.F32.BF16 R24, R16.reuse, R68, R24 ;  /* 0x000000441018723c */ /* 0x050ff00000041818 */
[----:B------:R-:W-:Y:S01]  /*152d0*/  HMMA.16816.F32.BF16 R16, R16, R70, R20 ;  /* 0x000000461010723c */ /* 0x000fe20000041814 */
[----:B------:R-:W2:Y:S04]  /*152e0*/  LDSM.16.M88.4 R20, [R201+0xc000] ;  /* 0x00c00000c914783b */ /* 0x000ea80000000200 */
[----:B------:R-:W4:Y:S03]  /*152f0*/  LDSM.16.M88.4 R68, [R204+0x5800] ;  /* 0x00580000cc44783b */ /* 0x000f260000000200 */
        /* <DEDUP_REMOVED lines=35> */
[----:B------:R-:W2:Y:S01]  /*15530*/  LDL R3, [R1] ;  /* 0x0000000001037983 */ /* 0x000ea20000100800 */
[----:B------:R-:W-:-:S05]  /*15540*/  IMAD.MOV.U32 R4, RZ, RZ, c[0x0][0x2b8] ;  /* 0x0000ae00ff047624 */ /* 0x000fca00078e00ff */
[----:B------:R-:W-:Y:S01]  /*15550*/  ISETP.NE.AND P1, PT, R4, 0x1, PT ;  /* 0x000000010400780c */ /* 0x000fe20003f25270 */
[----:B------:R-:W-:Y:S01]  /*15560*/  IMAD.MOV.U32 R221, RZ, RZ, RZ ;  /* 0x000000ffffdd7224 */ /* 0x000fe200078e00ff */
[----:B--2---:R-:W-:-:S04]  /*15570*/  IADD3 R3, R0, R123, R3 ;  /* 0x0000007b00037210 */ /* 0x004fc80007ffe003 */
[----:B------:R-:W-:-:S07]  /*15580*/  IADD3 R3, R3, -0x30, RZ ;  /* 0xffffffd003037810 */ /* 0x000fce0007ffe0ff */
[----:B------:R-:W-:-:S04]  /*15590*/  @P1 IMAD.HI.U32 R4, R3, c[0x0][0x2bc], RZ ;  /* 0x0000af0003041a27 */ /* 0x000fc800078e00ff */
[----:B------:R-:W-:Y:S01]  /*155a0*/  IMAD.MOV.U32 R2, RZ, RZ, R3 ;  /* 0x000000ffff027224 */ /* 0x000fe200078e0003 */
[----:B------:R-:W-:-:S04]  /*155b0*/  @P1 SHF.R.U32.HI R2, RZ, c[0x0][0x2c0], R4 ;  /* 0x0000b000ff021a19 */ /* 0x000fc80000011604 */
[----:B------:R-:W-:-:S04]  /*155c0*/  @!P6 IADD3 R5, P0, R2, R248, RZ ;  /* 0x000000f80205e210 */ /* 0x000fc80007f1e0ff */
[----:B------:R-:W-:Y:S02]  /*155d0*/  @!P6 LEA.HI.X.SX32 R6, R2, R250, 0x1, P0 ;  /* 0x000000fa0206e211 */ /* 0x000fe400000f0eff */
[----:B------:R-:W-:-:S04]  /*155e0*/  @!P6 LEA R4, P0, R5, c[0x0][0x2a0], 0x2 ;  /* 0x0000a8000504ea11 */ /* 0x000fc800078010ff */
[----:B------:R-:W-:-:S05]  /*155f0*/  @!P6 LEA.HI.X R5, R5, c[0x0][0x2a4], R6, 0x2, P0 ;  /* 0x0000a9000505ea11 */ /* 0x000fca00000f1406 */
[----:B------:R1:W2:Y:S01]  /*15600*/  @!P6 LDG.E R221, [R4.64] ;  /* 0x0000000604dde981 */ /* 0x0002a2000c1e1900 */
[----:B------:R-:W-:-:S04]  /*15610*/  IMAD.MOV R2, RZ, RZ, -R2 ;  /* 0x000000ffff027224 */ /* 0x000fc800078e0a02 */
[----:B------:R-:W-:-:S05]  /*15620*/  IMAD R222, R2, c[0x0][0x2b8], R3 ;  /* 0x0000ae0002de7a24 */ /* 0x000fca00078e0203 */
[----:B------:R-:W-:-:S05]  /*15630*/  SHF.R.S32.HI R2, RZ, 0x1f, R222 ;  /* 0x0000001fff027819 */ /* 0x000fca00000114de */
[----:B-1----:R-:W-:Y:S02]  /*15640*/  IMAD R4, R2, c[0x0][0x1e0], RZ ;  /* 0x0000780002047a24 */ /* 0x002fe400078e02ff */
[----:B------:R-:W-:-:S04]  /*15650*/  IMAD.WIDE.U32 R2, R222, c[0x0][0x1e0], RZ ;  /* 0x00007800de027a25 */ /* 0x000fc800078e00ff */
[----:B------:R-:W-:-:S04]  /*15660*/  IMAD R4, R222, c[0x0][0x1e4], R4 ;  /* 0x00007900de047a24 */ /* 0x000fc800078e0204 */
[----:B------:R-:W-:Y:S01]  /*15670*/  IMAD.IADD R3, R3, 0x1, R4 ;  /* 0x0000000103037824 */ /* 0x000fe200078e0204 */
[----:B------:R-:W-:-:S04]  /*15680*/  IADD3 R9, -R143, 0x30, RZ ;  /* 0x000000308f097810 */ /* 0x000fc80007ffe1ff */
[----:B------:R-:W-:Y:S02]  /*15690*/  ISETP.GE.AND P0, PT, R9, 0x1, PT ;  /* 0x000000010900780c */ /* 0x000fe40003f06270 */
[----:B--2---:R-:W-:Y:S01]  /*156a0*/  SHF.R.S32.HI R4, RZ, 0x1f, R221 ;  /* 0x0000001fff047819 */ /* 0x004fe200000114dd */
        /* <DEDUP_REMOVED lines=9> */
.L_x_3182:
[----:B------:R-:W-:Y:S05]  /*15740*/  BRA.DIV ~URZ, `(.L_x_3075) ;  /* 0x0000e0027f007947 */ /* 0x000fea000b800000 */
[----:B------:R3:W4:Y:S02]  /*15750*/  SHFL.IDX PT, R2, R6, RZ, 0x181f ;  /* 0x00181fff06027589 */ /* 0x00072400000e0000 */
.L_x_3183:
[----:B------:R-:W-:Y:S01]  /*15760*/  BSSY B0, `(.L_x_3076) ;  /* 0x0000015000007945 */ /* 0x000fe20003800000 */
[----:B------:R-:W-:Y:S05]  /*15770*/  @!P0 BRA `(.L_x_3077) ;  /* 0x0000013000008947 */ /* 0x000fea0003800000 */
[----:B------:R-:W-:Y:S02]  /*15780*/  ISETP.GE.AND P0, PT, R140, c[0x0][0x1d4], PT ;  /* 0x000075008c007a0c */ /* 0x000fe40003f06270 */
[----:B----4-:R-:W-:Y:S02]  /*15790*/  IADD3 R12, P1, R2, R230, RZ ;  /* 0x000000e6020c7210 */ /* 0x010fe40007f3e0ff */
[----:B------:R-:W-:Y:S02]  /*157a0*/  ISETP.GE.AND P3, PT, R142, c[0x0][0x1d4], PT ;  /* 0x000075008e007a0c */ /* 0x000fe40003f66270 */
[----:B------:R-:W-:Y:S01]  /*157b0*/  ISETP.GE.AND P2, PT, R219, c[0x0][0x1d4], PT ;  /* 0x00007500db007a0c */ /* 0x000fe20003f46270 */
[----:B--2---:R-:W-:Y:S01]  /*157c0*/  IMAD.X R13, R4, 0x1, R231, P1 ;  /* 0x00000001040d7824 */ /* 0x004fe200008e06e7 */
[----:B------:R-:W-:-:S05]  /*157d0*/  IADD3 R14, P1, R2, R229, RZ ;  /* 0x000000e5020e7210 */ /* 0x000fca0007f3e0ff */
[----:B------:R-:W-:Y:S01]  /*157e0*/  @!PT LDS RZ, [RZ] ;  /* 0x00000000fffff984 */ /* 0x000fe20000000800 */
[----:B------:R-:W-:Y:S01]  /*157f0*/  @!PT LDS RZ, [RZ] ;  /* 0x00000000fffff984 */ /* 0x000fe20000000800 */
[----:B------:R-:W-:Y:S01]  /*15800*/  @!PT LDS RZ, [RZ] ;  /* 0x00000000fffff984 */ /* 0x000fe20000000800 */
[----:B------:R2:W-:Y:S01]  /*15810*/  LDGSTS.E.BYPASS.LTC128B.128 [R216+0xa080], [R12.64], !P0 ;  /* 0x0a0800000cd87fae */ /* 0x0005e2000c101d46 */
[----:B------:R-:W-:Y:S01]  /*15820*/  IMAD.X R15, R4, 0x1, R226, P1 ;  /* 0x00000001040f7824 */ /* 0x000fe200008e06e2 */
[----:B------:R-:W-:-:S04]  /*15830*/  ISETP.GE.AND P1, PT, R220, c[0x0][0x1d4], PT ;  /* 0x00007500dc007a0c */ /* 0x000fc80003f26270 */
[----:B------:R4:W-:Y:S01]  /*15840*/  LDGSTS.E.BYPASS.LTC128B.128 [R216+0xb880], [R14.64], !P3 ;  /* 0x0b8800000ed87fae */ /* 0x0009e2000d901d46 */
[----:B--2---:R-:W-:-:S05]  /*15850*/  IADD3 R12, P0, R2, R228, RZ ;  /* 0x000000e4020c7210 */ /* 0x004fca0007f1e0ff */
[----:B------:R-:W-:Y:S01]  /*15860*/  IMAD.X R13, R4, 0x1, R227, P0 ;  /* 0x00000001040d7824 */ /* 0x000fe200000e06e3 */
[----:B------:R-:W-:-:S04]  /*15870*/  IADD3 R2, P0, R2, R225, RZ ;  /* 0x000000e102027210 */ /* 0x000fc80007f1e0ff */
[----:B------:R4:W-:Y:S01]  /*15880*/  LDGSTS.E.BYPASS.LTC128B.128 [R216+0xd080], [R12.64], !P2 ;  /* 0x0d0800000cd87fae */ /* 0x0009e2000d101d46 */
[----:B------:R-:W-:-:S05]  /*15890*/  IMAD.X R3, R4, 0x1, R224, P0 ;  /* 0x0000000104037824 */ /* 0x000fca00000e06e0 */
[----:B------:R4:W-:Y:S03]  /*158a0*/  LDGSTS.E.BYPASS.LTC128B.128 [R216+0xe880], [R2.64], !P1 ;  /* 0x0e88000002d87fae */ /* 0x0009e6000c901d46 */
.L_x_3077:
[----:B------:R-:W-:Y:S05]  /*158b0*/  BSYNC B0 ;  /* 0x0000000000007941 */ /* 0x000fea0003800000 */
.L_x_3076:
[----:B------:R-:W-:Y:S01]  /*158c0*/  ISETP.GE.AND P0, PT, R9, 0x21, PT ;  /* 0x000000210900780c */ /* 0x000fe20003f06270 */
[----:B------:R-:W-:Y:S06]  /*158d0*/  BRA.DIV ~URZ, `(.L_x_3078) ;  /* 0x0000dee27f007947 */ /* 0x000fec000b800000 */
[----:B--2---:R2:W1:Y:S04]  /*158e0*/  SHFL.IDX PT, R4, R5, 0x1, 0x181f ;  /* 0x00381f0005047f89 */ /* 0x00446800000e0000 */
[----:B----4-:R2:W4:Y:S02]  /*158f0*/  SHFL.IDX PT, R2, R6, 0x1, 0x181f ;  /* 0x00381f0006027f89 */ /* 0x01052400000e0000 */
.L_x_3184:
[----:B------:R-:W-:Y:S05]  /*15900*/  @!P0 BRA `(.L_x_3073) ;  /* 0x0000013000008947 */ /* 0x000fea0003800000 */
[----:B------:R-:W-:Y:S02]  /*15910*/  ISETP.GE.AND P0, PT, R140, c[0x0][0x1d4], PT ;  /* 0x000075008c007a0c */ /* 0x000fe40003f06270 */
[----:B----4-:R-:W-:Y:S02]  /*15920*/  IADD3 R12, P1, R2, R230, RZ ;  /* 0x000000e6020c7210 */ /* 0x010fe40007f3e0ff */
[----:B------:R-:W-:Y:S02]  /*15930*/  ISETP.GE.AND P3, PT, R142, c[0x0][0x1d4], PT ;  /* 0x000075008e007a0c */ /* 0x000fe40003f66270 */
[----:B------:R-:W-:Y:S01]  /*15940*/  ISETP.GE.AND P2, PT, R219, c[0x0][0x1d4], PT ;  /* 0x00007500db007a0c */ /* 0x000fe20003f46270 */
[----:B-1----:R-:W-:Y:S01]  /*15950*/  IMAD.X R13, R4, 0x1, R231, P1 ;  /* 0x00000001040d7824 */ /* 0x002fe200008e06e7 */
        /* <DEDUP_REMOVED lines=8> */
[----:B-1----:R-:W-:-:S05]  /*159e0*/  IADD3 R12, P0, R2, R228, RZ ;  /* 0x000000e4020c7210 */ /* 0x002fca0007f1e0ff */
[----:B------:R-:W-:Y:S01]  /*159f0*/  IMAD.X R13, R4, 0x1, R227, P0 ;  /* 0x00000001040d7824 */ /* 0x000fe200000e06e3 */
[----:B------:R-:W-:-:S04]  /*15a00*/  IADD3 R2, P0, R2, R225, RZ ;  /* 0x000000e102027210 */ /* 0x000fc80007f1e0ff */
[----:B------:R4:W-:Y:S01]  /*15a10*/  LDGSTS.E.BYPASS.LTC128B.128 [R217+0xe080], [R12.64], !P2 ;  /* 0x0e0800000cd97fae */ /* 0x0009e2000d101d46 */
[----:B------:R-:W-:-:S05]  /*15a20*/  IMAD.X R3, R4, 0x1, R224, P0 ;  /* 0x0000000104037824 */ /* 0x000fca00000e06e0 */
[----:B------:R4:W-:Y:S03]  /*15a30*/  LDGSTS.E.BYPASS.LTC128B.128 [R217+0xf880], [R2.64], !P1 ;  /* 0x0f88000002d97fae */ /* 0x0009e6000c901d46 */
.L_x_3073:
[----:B------:R-:W-:Y:S05]  /*15a40*/  BSYNC B1 ;  /* 0x0000000000017941 */ /* 0x000fea0003800000 */
.L_x_3072:
[----:B----4-:R-:W4:Y:S01]  /*15a50*/  LDL R3, [R1+0x4] ;  /* 0x0000040001037983 */ /* 0x010f220000100800 */
[----:B-1----:R-:W-:-:S03]  /*15a60*/  IMAD.MOV.U32 R4, RZ, RZ, c[0x0][0x2c4] ;  /* 0x0000b100ff047624 */ /* 0x002fc600078e00ff */
[----:B------:R-:W4:Y:S04]  /*15a70*/  LDL R2, [R1+0x24] ;  /* 0x0000240001027983 */ /* 0x000f280000100800 */
[----:B--23--:R-:W2:Y:S04]  /*15a80*/  LDL R6, [R1+0x20] ;  /* 0x0000200001067983 */ /* 0x00cea80000100800 */
[----:B------:R-:W3:Y:S01]  /*15a90*/  LDL R5, [R1+0x8] ;  /* 0x0000080001057983 */ /* 0x000ee20000100800 */
[----:B------:R-:W-:-:S03]  /*15aa0*/  ISETP.NE.AND P0, PT, R4, 0x1, PT ;  /* 0x000000010400780c */ /* 0x000fc60003f05270 */
[----:B------:R-:W0:Y:S01]  /*15ab0*/  LDGDEPBAR ;  /* 0x00000000000079af */ /* 0x000e220000000000 */
[----:B----4-:R-:W-:-:S09]  /*15ac0*/  IADD3 R2, R2, R3, RZ ;  /* 0x0000000302027210 */ /* 0x010fd20007ffe0ff */
[----:B------:R-:W-:-:S04]  /*15ad0*/  @P0 IMAD.HI.U32 R3, R2, c[0x0][0x2c8], RZ ;  /* 0x0000b20002030a27 */ /* 0x000fc800078e00ff */
[----:B------:R-:W-:Y:S01]  /*15ae0*/  IMAD.MOV.U32 R4, RZ, RZ, R2 ;  /* 0x000000ffff047224 */ /* 0x000fe200078e0002 */
[C---:B--2---:R-:W-:Y:S02]  /*15af0*/  IADD3 R2, -R6.reuse, 0x1, R119 ;  /* 0x0000000106027810 */ /* 0x044fe40007ffe177 */
[----:B------:R-:W-:Y:S02]  /*15b00*/  @P0 SHF.R.U32.HI R4, RZ, c[0x0][0x2cc], R3 ;  /* 0x0000b300ff040a19 */ /* 0x000fe40000011603 */
[----:B------:R-:W-:Y:S01]  /*15b10*/  IADD3 R6, -R6, R119, RZ ;  /* 0x0000007706067210 */ /* 0x000fe20007ffe1ff */
[----:B---3--:R-:W-:Y:S01]  /*15b20*/  IMAD.IADD R5, R2, 0x1, -R5 ;  /* 0x0000000102057824 */ /* 0x008fe200078e0a05 */
[----:B------:R-:W-:Y:S05]  /*15b30*/  BRA.DIV ~URZ, `(.L_x_3079) ;  /* 0x0000dd527f007947 */ /* 0x000fea000b800000 */
[----:B------:R1:W2:Y:S02]  /*15b40*/  SHFL.IDX PT, R2, R4, RZ, 0x1c1f ;  /* 0x001c1fff04027589 */ /* 0x0002a400000e0000 */
.L_x_3185:
        /* <DEDUP_REMOVED lines=45> */
[----:B-1----:R-:W-:Y:S02]  /*15e20*/  FMNMX.FTZ R4, R9, R10, !PT ;  /* 0x0000000a09047209 */ /* 0x002fe40007810000 */
        /* <DEDUP_REMOVED lines=13> */
[----:B------:R-:W-:Y:S02]  /*15f00*/  ISETP.GT.AND P1, PT, R2, 0x20, PT ;  /* 0x000000200200780c */ /* 0x000fe40003f24270 */
        /* <DEDUP_REMOVED lines=23> */
.L_x_3186:
[C---:B------:R-:W-:Y:S01]  /*16080*/  FMUL.FTZ R3, R6.reuse, c[0x0][0x2d0] ;  /* 0x0000b40006037a20 */ /* 0x040fe20000410000 */
[----:B------:R-:W-:Y:S01]  /*16090*/  FSETP.NEU.FTZ.AND P0, PT, R6, -INF , PT ;  /* 0xff8000000600780b */ /* 0x000fe20003f1d000 */
[----:B------:R-:W-:Y:S01]  /*160a0*/  WARPSYNC 0xffffffff ;  /* 0xffffffff00007948 */ /* 0x000fe20003800000 */
[----:B--23--:R-:W-:Y:S01]  /*160b0*/  FMNMX.FTZ R5, R4, R5, !PT ;  /* 0x0000000504057209 */ /* 0x00cfe20007810000 */
[----:B------:R-:W1:Y:S01]  /*160c0*/  LDSM.16.MT88.4 R24, [R196] ;  /* 0x00000000c418783b */ /* 0x000e620000004200 */
[----:B------:R-:W-:Y:S02]  /*160d0*/  FSEL R3, R3, RZ, P0 ;  /* 0x000000ff03037208 */ /* 0x000fe40000000000 */
[----:B------:R-:W-:Y:S01]  /*160e0*/  FSETP.NEU.FTZ.AND P0, PT, R5, -INF , PT ;  /* 0xff8000000500780b */ /* 0x000fe20003f1d000 */
[----:B------:R-:W2:Y:S02]  /*160f0*/  LDSM.16.MT88.4 R20, [R197] ;  /* 0x00000000c514783b */ /* 0x000ea40000004200 */
[----:B------:R-:W-:-:S02]  /*16100*/  FFMA.FTZ R2, R14, c[0x0][0x2d0], -R3 ;  /* 0x0000b4000e027a23 */ /* 0x000fc40000010803 */
[--C-:B------:R-:W-:Y:S01]  /*16110*/  FFMA.FTZ R4, R18, c[0x0][0x2d0], -R3.reuse ;  /* 0x0000b40012047a23 */ /* 0x100fe20000010803 */
[----:B------:R-:W-:Y:S01]  /*16120*/  LDSM.16.MT88.4 R36, [R197+0x800] ;  /* 0x00080000c524783b */ /* 0x000fe20000004200 */
[----:B------:R3:W-:Y:S03]  /*16130*/  MUFU.EX2 R109, R2 ;  /* 0x00000002006d7308 */ /* 0x0007e60000000800 */
[----:B------:R-:W-:Y:S04]  /*16140*/  LDSM.16.MT88.4 R40, [R196+0x800] ;  /* 0x00080000c428783b */ /* 0x000fe80000004200 */
[----:B------:R-:W4:Y:S01]  /*16150*/  LDSM.16.MT88.4 R64, [R198] ;  /* 0x00000000c640783b */ /* 0x000f220000004200 */
[----:B------:R5:W-:Y:S03]  /*16160*/  MUFU.EX2 R119, R4 ;  /* 0x0000000400777308 */ /* 0x000be60000000800 */
[----:B------:R-:W1:Y:S04]  /*16170*/  LDSM.16.MT88.4 R56, [R199] ;  /* 0x00000000c738783b */ /* 0x000e680000004200 */
[----:B------:R-:W1:Y:S01]  /*16180*/  LDSM.16.MT88.4 R68, [R196+0x1800] ;  /* 0x00180000c444783b */ /* 0x000e620000004200 */
[----:B---3--:R-:W-:-:S03]  /*16190*/  FFMA.FTZ R2, R15, c[0x0][0x2d0], -R3 ;  /* 0x0000b4000f027a23 */ /* 0x008fc60000010803 */
[----:B------:R-:W-:Y:S01]  /*161a0*/  LDSM.16.MT88.4 R72, [R199+0x800] ;  /* 0x00080000c748783b */ /* 0x000fe20000004200 */
[----:B------:R3:W2:Y:S03]  /*161b0*/  MUFU.EX2 R108, R2 ;  /* 0x00000002006c7308 */ /* 0x0006a60000000800 */
[----:B------:R-:W-:Y:S01]  /*161c0*/  LDSM.16.MT88.4 R52, [R197+0x1800] ;  /* 0x00180000c534783b */ /* 0x000fe20000004200 */
[----:B-----5:R-:W-:-:S03]  /*161d0*/  FFMA.FTZ R4, R19, c[0x0][0x2d0], -R3 ;  /* 0x0000b40013047a23 */ /* 0x020fc60000010803 */
[----:B------:R-:W-:Y:S01]  /*161e0*/  LDSM.16.MT88.4 R60, [R199+0x1800] ;  /* 0x00180000c73c783b */ /* 0x000fe20000004200 */
[----:B------:R-:W-:Y:S03]  /*161f0*/  MUFU.EX2 R133, R4 ;  /* 0x0000000400857308 */ /* 0x000fe60000000800 */
[----:B------:R-:W-:Y:S04]  /*16200*/  LDSM.16.MT88.4 R80, [R198+0x1800] ;  /* 0x00180000c650783b */ /* 0x000fe80000004200 */
[----:B------:R-:W-:Y:S01]  /*16210*/  LDSM.16.MT88.4 R76, [R197+0x2000] ;  /* 0x00200000c54c783b */ /* 0x000fe20000004200 */
[----:B---3--:R-:W-:Y:S01]  /*16220*/  FFMA.FTZ R2, R16, c[0x0][0x2d0], -R3 ;  /* 0x0000b40010027a23 */ /* 0x008fe20000010803 */
[----:B--2---:R-:W-:-:S02]  /*16230*/  F2FP.BF16.PACK_AB R16, R108, R109 ;  /* 0x0000006d6c10723e */ /* 0x004fc400000010ff */
[----:B------:R-:W-:Y:S01]  /*16240*/  LDSM.16.MT88.4 R168, [R196+0x1000] ;  /* 0x00100000c4a8783b */ /* 0x000fe20000004200 */
[----:B------:R2:W-:Y:S03]  /*16250*/  MUFU.EX2 R118, R2 ;  /* 0x0000000200767308 */ /* 0x0005e60000000800 */
[----:B------:R-:W-:Y:S01]  /*16260*/  LDSM.16.MT88.4 R160, [R197+0x1000] ;  /* 0x00100000c5a0783b */ /* 0x000fe20000004200 */
[----:B--2---:R-:W-:-:S04]  /*16270*/  FFMA.FTZ R2, R17, c[0x0][0x2d0], -R3 ;  /* 0x0000b40011027a23 */ /* 0x004fc80000010803 */
[----:B------:R2:W3:Y:S02]  /*16280*/  MUFU.EX2 R116, R2 ;  /* 0x0000000200747308 */ /* 0x0004e40000000800 */
[----:B--2---:R-:W-:Y:S01]  /*16290*/  FMUL.FTZ R2, R5, c[0x0][0x2d0] ;  /* 0x0000b40005027a20 */ /* 0x004fe20000410000 */
[----:B---3--:R-:W-:-:S04]  /*162a0*/  F2FP.BF16.PACK_AB R18, R116, R118 ;  /* 0x000000767412723e */ /* 0x008fc800000010ff */
[----:B------:R-:W-:-:S05]  /*162b0*/  FSEL R2, R2, RZ, P0 ;  /* 0x000000ff02027208 */ /* 0x000fca0000000000 */
[----:B------:R-:W-:-:S04]  /*162c0*/  FFMA.FTZ R4, R9, c[0x0][0x2d0], -R2 ;  /* 0x0000b40009047a23 */ /* 0x000fc80000010802 */
[----:B------:R2:W-:Y:S02]  /*162d0*/  MUFU.EX2 R9, R4 ;  /* 0x0000000400097308 */ /* 0x0005e40000000800 */
[----:B--2---:R-:W-:-:S06]  /*162e0*/  FFMA.FTZ R4, R10, c[0x0][0x2d0], -R2 ;  /* 0x0000b4000a047a23 */ /* 0x004fcc0000010802 */
[----:B------:R2:W3:Y:S02]  /*162f0*/  MUFU.EX2 R10, R4 ;  /* 0x00000004000a7308 */ /* 0x0004e40000000800 */
[----:B--2---:R-:W-:Y:S01]  /*16300*/  FFMA.FTZ R4, R13, c[0x0][0x2d0], -R2 ;  /* 0x0000b4000d047a23 */ /* 0x004fe20000010802 */
[----:B---3--:R-:W-:Y:S01]  /*16310*/  F2FP.BF16.PACK_AB R17, R10, R9 ;  /* 0x000000090a11723e */ /* 0x008fe200000010ff */
[----:B------:R-:W-:-:S04]  /*16320*/  FADD.FTZ R10, R9, R10 ;  /* 0x0000000a090a7221 */ /* 0x000fc80000010000 */
[----:B------:R2:W3:Y:S02]  /*16330*/  MUFU.EX2 R117, R4 ;  /* 0x0000000400757308 */ /* 0x0004e40000000800 */
[----:B--2---:R-:W-:Y:S01]  /*16340*/  FFMA.FTZ R4, R12, c[0x0][0x2d0], -R2 ;  /* 0x0000b4000c047a23 */ /* 0x004fe20000010802 */
[----:B------:R-:W-:Y:S01]  /*16350*/  F2FP.BF16.PACK_AB R12, R133, R119 ;  /* 0x00000077850c723e */ /* 0x000fe200000010ff */
[----:B---3--:R-:W-:-:S04]  /*16360*/  FADD.FTZ R10, R117, R10 ;  /* 0x0000000a750a7221 */ /* 0x008fc80000010000 */
[----:B------:R2:W3:Y:S02]  /*16370*/  MUFU.EX2 R125, R4 ;  /* 0x00000004007d7308 */ /* 0x0004e40000000800 */
[----:B--2---:R-:W-:Y:S01]  /*16380*/  FFMA.FTZ R4, R30, c[0x0][0x2d0], -R3 ;  /* 0x0000b4001e047a23 */ /* 0x004fe20000010803 */
[----:B---3--:R-:W-:-:S05]  /*16390*/  F2FP.BF16.PACK_AB R19, R125, R117 ;  /* 0x000000757d13723e */ /* 0x008fca00000010ff */
[----:B------:R2:W-:Y:S02]  /*163a0*/  MUFU.EX2 R127, R4 ;  /* 0x00000004007f7308 */ /* 0x0005e40000000800 */
[----:B-1----:R-:W-:Y:S01]  /*163b0*/  HMMA.16816.F32.BF16 R44, R16, R24, RZ ;  /* 0x00000018102c723c */ /* 0x002fe200000418ff */
[----:B--2---:R-:W-:-:S05]  /*163c0*/  FFMA.FTZ R4, R31, c[0x0][0x2d0], -R3 ;  /* 0x0000b4001f047a23 */ /* 0x004fca0000010803 */
[----:B------:R1:W2:Y:S02]  /*163d0*/  MUFU.EX2 R132, R4 ;  /* 0x0000000400847308 */ /* 0x0002a40000000800 */
[----:B-1----:R-:W-:Y:S01]  /*163e0*/  FFMA.FTZ R4, R29, c[0x0][0x2d0], -R2 ;  /* 0x0000b4001d047a23 */ /* 0x002fe20000010802 */
[----:B--2---:R-:W-:-:S05]  /*163f0*/  F2FP.BF16.PACK_AB R14, R132, R127 ;  /* 0x0000007f840e723e */ /* 0x004fca00000010ff */
[----:B------:R1:W-:Y:S02]  /*16400*/  MUFU.EX2 R124, R4 ;  /* 0x00000004007c7308 */ /* 0x0003e40000000800 */
[--C-:B-1----:R-:W-:Y:S02]  /*16410*/  FFMA.FTZ R4, R28, c[0x0][0x2d0], -R2.reuse ;  /* 0x0000b4001c047a23 */ /* 0x102fe40000010802 */
[C---:B------:R-:W-:Y:S04]  /*16420*/  HMMA.16816.F32.BF16 R28, R16.reuse, R26, RZ ;  /* 0x0000001a101c723c */ /* 0x040fe800000418ff */
[----:B------:R1:W2:Y:S04]  /*16430*/  MUFU.EX2 R126, R4 ;  /* 0x00000004007e7308 */ /* 0x0002a80000000800 */
[C---:B------:R-:W-:Y:S08]  /*16440*/  HMMA.16816.F32.BF16 R24, R16.reuse, R20, RZ ;  /* 0x000000141018723c */ /* 0x040ff000000418ff */
[----:B------:R-:W-:Y:S01]  /*16450*/  HMMA.16816.F32.BF16 R20, R16, R22, RZ ;  /* 0x000000161014723c */ /* 0x000fe200000418ff */
[----:B-1----:R-:W-:Y:S01]  /*16460*/  FFMA.FTZ R4, R32, c[0x0][0x2d0], -R2 ;  /* 0x0000b40020047a23 */ /* 0x002fe20000010802 */
[----:B--2---:R-:W-:-:S03]  /*16470*/  F2FP.BF16.PACK_AB R13, R126, R124 ;  /* 0x0000007c7e0d723e */ /* 0x004fc600000010ff */
[----:B------:R1:W-:Y:S02]  /*16480*/  MUFU.EX2 R137, R4 ;  /* 0x0000000400897308 */ /* 0x0003e40000000800 */
[----:B-1----:R-:W-:Y:S02]  /*16490*/  FFMA.FTZ R4, R33, c[0x0][0x2d0], -R2 ;  /* 0x0000b40021047a23 */ /* 0x002fe40000010802 */
[----:B----4-:R-:W-:Y:S04]  /*164a0*/  HMMA.16816.F32.BF16 R32, R16, R64, RZ ;  /* 0x000000401020723c */ /* 0x010fe800000418ff */
[----:B------:R-:W1:Y:S02]  /*164b0*/  MUFU.EX2 R136, R4 ;  /* 0x0000000400887308 */ /* 0x000e640000000800 */
[----:B-1----:R-:W-:-:S09]  /*164c0*/  F2FP.BF16.PACK_AB R15, R136, R137 ;  /* 0x00000089880f723e */ /* 0x002fd200000010ff */
[C---:B------:R-:W-:Y:S08]  /*164d0*/  HMMA.16816.F32.BF16 R48, R12.reuse, R38, R20 ;  /* 0x000000260c30723c */ /* 0x040ff00000041814 */
[C---:B------:R-:W-:Y:S01]  /*164e0*/  HMMA.16816.F32.BF16 R172, R12.reuse, R40, R44 ;  /* 0x000000280cac723c */ /* 0x040fe2000004182c */
[----:B------:R-:W-:Y:S07]  /*164f0*/  LDSM.16.MT88.4 R44, [R196+0x2000] ;  /* 0x00200000c42c783b */ /* 0x000fee0000004200 */
[----:B------:R-:W-:Y:S08]  /*16500*/  HMMA.16816.F32.BF16 R152, R12, R42, R28 ;  /* 0x0000002a0c98723c */ /* 0x000ff0000004181c */
[----:B------:R-:W-:Y:S01]  /*16510*/  MOV R102, R48 ;  /* 0x0000003000667202 */ /* 0x000fe20000000f00 */
[----:B------:R-:W-:Y:S01]  /*16520*/  IMAD.MOV.U32 R4, RZ, RZ, R51 ;  /* 0x000000ffff047224 */ /* 0x000fe200078e0033 */
[----:B------:R-:W-:Y:S01]  /*16530*/  MOV R101, R49 ;  /* 0x0000003100657202 */ /* 0x000fe20000000f00 */
[----:B------:R-:W-:Y:S01]  /*16540*/  HMMA.16816.F32.BF16 R28, R16, R66, RZ ;  /* 0x00000042101c723c */ /* 0x000fe200000418ff */
[----:B------:R-:W-:Y:S01]  /*16550*/  MOV R100, R50 ;  /* 0x0000003200647202 */ /* 0x000fe20000000f00 */
[----:B------:R-:W-:Y:S04]  /*16560*/  LDSM.16.MT88.4 R64, [R198+0x2000] ;  /* 0x00200000c640783b */ /* 0x000fe80000004200 */
[----:B------:R-:W1:Y:S02]  /*16570*/  LDSM.16.MT88.4 R48, [R198+0x800] ;  /* 0x00080000c630783b */ /* 0x000e640000004200 */
[----:B------:R-:W-:Y:S08]  /*16580*/  HMMA.16816.F32.BF16 R164, R12, R36, R24 ;  /* 0x000000240ca4723c */ /* 0x000ff00000041818 */
[C---:B------:R-:W-:Y:S08]  /*16590*/  HMMA.16816.F32.BF16 R36, R16.reuse, R58, RZ ;  /* 0x0000003a1024723c */ /* 0x040ff000000418ff */
[C---:B------:R-:W-:Y:S08]  /*165a0*/  HMMA.16816.F32.BF16 R24, R16.reuse, R68, RZ ;  /* 0x000000441018723c */ /* 0x040ff000000418ff */
[C---:B------:R-:W-:Y:S01]  /*165b0*/  HMMA.16816.F32.BF16 R20, R16.reuse, R70, RZ ;  /* 0x000000461014723c */ /* 0x040fe200000418ff */
[----:B------:R-:W2:Y:S07]  /*165c0*/  LDSM.16.MT88.4 R68, [R199+0x2000] ;  /* 0x00200000c744783b */ /* 0x000eae0000004200 */
[----:B------:R-:W-:Y:S01]  /*165d0*/  HMMA.16816.F32.BF16 R40, R16, R56, RZ ;  /* 0x000000381028723c */ /* 0x000fe200000418ff */
[----:B------:R-:W-:Y:S07]  /*165e0*/  LDSM.16.MT88.4 R56, [R197+0x3000] ;  /* 0x00300000c538783b */ /* 0x000fee0000004200 */
[C---:B-1----:R-:W-:Y:S08]  /*165f0*/  HMMA.16816.F32.BF16 R32, R12.reuse, R48, R32 ;  /* 0x000000300c20723c */ /* 0x042ff00000041820 */
[C---:B------:R-:W-:Y:S01]  /*16600*/  HMMA.16816.F32.BF16 R28, R12.reuse, R50, R28 ;  /* 0x000000320c1c723c */ /* 0x040fe2000004181c */
[----:B------:R-:W1:Y:S07]  /*16610*/  LDSM.16.MT88.4 R48, [R196+0x3000] ;  /* 0x00300000c430783b */ /* 0x000e6e0000004200 */
[C---:B------:R-:W-:Y:S08]  /*16620*/  HMMA.16816.F32.BF16 R92, R12.reuse, R74, R36 ;  /* 0x0000004a0c5c723c */ /* 0x040ff00000041824 */
[----:B------:R-:W-:Y:S01]  /*16630*/  HMMA.16816.F32.BF16 R24, R12, R44, R24 ;  /* 0x0000002c0c18723c */ /* 0x000fe20000041818 */
[----:B------:R-:W-:Y:S01]  /*16640*/  MOV R120, R32 ;  /* 0x0000002000787202 */ /* 0x000fe20000000f00 */
[----:B------:R-:W-:Y:S01]  /*16650*/  IMAD.MOV.U32 R115, RZ, RZ, R33 ;  /* 0x000000ffff737224 */ /* 0x000fe200078e0021 */
[----:B------:R-:W-:-:S02]  /*16660*/  MOV R114, R34 ;  /* 0x0000002200727202 */ /* 0x000fc40000000f00 */
[----:B------:R-:W-:-:S03]  /*16670*/  MOV R113, R35 ;  /* 0x0000002300717202 */ /* 0x000fc60000000f00 */
[C---:B------:R-:W-:Y:S01]  /*16680*/  HMMA.16816.F32.BF16 R20, R12.reuse, R46, R20 ;  /* 0x0000002e0c14723c */ /* 0x040fe20000041814 */
[----:B------:R-:W3:Y:S07]  /*16690*/  LDSM.16.MT88.4 R44, [R196+0x3800] ;  /* 0x00380000c42c783b */ /* 0x000eee0000004200 */
[----:B------:R-:W-:Y:S01]  /*166a0*/  HMMA.16816.F32.BF16 R156, R12, R72, R40 ;  /* 0x000000480c9c723c */ /* 0x000fe20000041828 */
[----:B------:R-:W-:Y:S01]  /*166b0*/  MOV R112, R92 ;  /* 0x0000005c00707202 */ /* 0x000fe20000000f00 */
[----:B------:R-:W-:Y:S01]  /*166c0*/  IMAD.MOV.U32 R110, RZ, RZ, R94 ;  /* 0x000000ffff6e7224 */ /* 0x000fe200078e005e */
[----:B------:R-:W-:Y:S01]  /*166d0*/  MOV R111, R93 ;  /* 0x0000005d006f7202 */ /* 0x000fe20000000f00 */
[----:B------:R-:W-:Y:S01]  /*166e0*/  IMAD.MOV.U32 R94, RZ, RZ, R29 ;  /* 0x000000ffff5e7224 */ /* 0x000fe200078e001d */
[----:B------:R-:W-:-:S02]  /*166f0*/  MOV R103, R95 ;  /* 0x0000005f00677202 */ /* 0x000fc40000000f00 */
[----:B------:R-:W-:Y:S01]  /*16700*/  MOV R95, R28 ;  /* 0x0000001c005f7202 */ /* 0x000fe20000000f00 */
[C---:B------:R-:W-:Y:S01]  /*16710*/  HMMA.16816.F32.BF16 R40, R16.reuse, R52, RZ ;  /* 0x000000341028723c */ /* 0x040fe200000418ff */
[----:B------:R-:W-:Y:S01]  /*16720*/  MOV R93, R30 ;  /* 0x0000001e005d7202 */ /* 0x000fe20000000f00 */
[----:B------:R-:W-:Y:S01]  /*16730*/  IMAD.MOV.U32 R98, RZ, RZ, R25 ;  /* 0x000000ffff627224 */ /* 0x000fe200078e0019 */
[----:B------:R-:W-:Y:S02]  /*16740*/  MOV R92, R31 ;  /* 0x0000001f005c7202 */ /* 0x000fe40000000f00 */
[----:B------:R-:W-:Y:S02]  /*16750*/  MOV R99, R24 ;  /* 0x0000001800637202 */ /* 0x000fe40000000f00 */
[----:B------:R-:W-:Y:S01]  /*16760*/  MOV R97, R26 ;  /* 0x0000001a00617202 */ /* 0x000fe20000000f00 */
[----:B------:R-:W-:Y:S01]  /*16770*/  HMMA.16816.F32.BF16 R36, R16, R54, RZ ;  /* 0x000000361024723c */ /* 0x000fe200000418ff */
[----:B------:R-:W-:Y:S01]  /*16780*/  MOV R96, R27 ;  /* 0x0000001b00607202 */ /* 0x000fe20000000f00 */
[----:B------:R-:W-:Y:S01]  /*16790*/  IMAD.MOV.U32 R106, RZ, RZ, R21 ;  /* 0x000000ffff6a7224 */ /* 0x000fe200078e0015 */
[----:B------:R-:W-:Y:S01]  /*167a0*/  MOV R107, R20 ;  /* 0x00000014006b7202 */ /* 0x000fe20000000f00 */
[----:B------:R-:W-:Y:S01]  /*167b0*/  LDSM.16.MT88.4 R52, [R199+0x3800] ;  /* 0x00380000c734783b */ /* 0x000fe20000004200 */
[----:B------:R-:W-:-:S02]  /*167c0*/  MOV R105, R22 ;  /* 0x0000001600697202 */ /* 0x000fc40000000f00 */
[----:B------:R-:W-:Y:S01]  /*167d0*/  MOV R104, R23 ;  /* 0x0000001700687202 */ /* 0x000fe20000000f00 */
[C---:B------:R-:W-:Y:S08]  /*167e0*/  HMMA.16816.F32.BF16 R32, R16.reuse, R60, RZ ;  /* 0x0000003c1020723c */ /* 0x040ff000000418ff */
[C---:B------:R-:W-:Y:S01]  /*167f0*/  HMMA.16816.F32.BF16 R28, R16.reuse, R62, RZ ;  /* 0x0000003e101c723c */ /* 0x040fe200000418ff */
[----:B------:R-:W4:Y:S07]  /*16800*/  LDSM.16.MT88.4 R60, [R199+0x3000] ;  /* 0x00300000c73c783b */ /* 0x000f2e0000004200 */
[C---:B------:R-:W-:Y:S08]  /*16810*/  HMMA.16816.F32.BF16 R24, R16.reuse, R80, RZ ;  /* 0x000000501018723c */ /* 0x040ff000000418ff */
[----:B------:R-:W-:Y:S08]  /*16820*/  HMMA.16816.F32.BF16 R20, R16, R82, RZ ;  /* 0x000000521014723c */ /* 0x000ff000000418ff */
[C---:B------:R-:W-:Y:S01]  /*16830*/  HMMA.16816.F32.BF16 R80, R12.reuse, R76, R40 ;  /* 0x0000004c0c50723c */ /* 0x040fe20000041828 */
[----:B------:R-:W5:Y:S07]  /*16840*/  LDSM.16.MT88.4 R40, [R197+0x3800] ;  /* 0x00380000c528783b */ /* 0x000f6e0000004200 */
[C---:B------:R-:W-:Y:S08]  /*16850*/  HMMA.16816.F32.BF16 R192, R12.reuse, R78, R36 ;  /* 0x0000004e0cc0723c */ /* 0x040ff00000041824 */
[----:B--2---:R-:W-:Y:S08]  /*16860*/  HMMA.16816.F32.BF16 R72, R12, R68, R32 ;  /* 0x000000440c48723c */ /* 0x004ff00000041820 */
[C---:B-1----:R-:W-:Y:S08]  /*16870*/  HMMA.16816.F32.BF16 R36, R16.reuse, R48, RZ ;  /* 0x000000301024723c */ /* 0x042ff000000418ff */
[----:B------:R-:W-:Y:S01]  /*16880*/  HMMA.16816.F32.BF16 R32, R16, R50, RZ ;  /* 0x000000321020723c */ /* 0x000fe200000418ff */
[----:B------:R-:W1:Y:S07]  /*16890*/  LDSM.16.MT88.4 R48, [R198+0x3000] ;  /* 0x00300000c630783b */ /* 0x000e6e0000004200 */
[C---:B------:R-:W-:Y:S08]  /*168a0*/  HMMA.16816.F32.BF16 R188, R12.reuse, R70, R28 ;  /* 0x000000460cbc723c */ /* 0x040ff0000004181c */
[----:B------:R-:W-:Y:S07]  /*168b0*/  HMMA.16816.F32.BF16 R68, R12, R64, R24 ;  /* 0x000000400c44723c */ /* 0x000fee0000041818 */
[----:B------:R-:W-:Y:S01]  /*168c0*/  MOV R64, R107 ;  /* 0x0000006b00407202 */ /* 0x000fe20000000f00 */
[----:B------:R-:W-:Y:S01]  /*168d0*/  HMMA.16816.F32.BF16 R24, R16, R58, RZ ;  /* 0x0000003a1018723c */ /* 0x000fe200000418ff */
[----:B------:R-:W-:-:S06]  /*168e0*/  IMAD.MOV.U32 R65, RZ, RZ, R106 ;  /* 0x000000ffff417224 */ /* 0x000fcc00078e006a */
[----:B------:R-:W-:Y:S01]  /*168f0*/  MOV R58, R97 ;  /* 0x00000061003a7202 */ /* 0x000fe20000000f00 */
[----:B---3--:R-:W-:Y:S01]  /*16900*/  HMMA.16816.F32.BF16 R180, R12, R46, R32 ;  /* 0x0000002e0cb4723c */ /* 0x008fe20000041820 */
[----:B------:R-:W2:Y:S01]  /*16910*/  LDSM.16.MT88.4 R32, [R198+0x3800] ;  /* 0x00380000c620783b */ /* 0x000ea20000004200 */
[----:B------:R-:W-:-:S05]  /*16920*/  MOV R59, R96 ;  /* 0x00000060003b7202 */ /* 0x000fca0000000f00 */
[----:B------:R-:W-:Y:S01]  /*16930*/  MOV R46, R93 ;  /* 0x0000005d002e7202 */ /* 0x000fe20000000f00 */
[----:B------:R-:W-:Y:S01]  /*16940*/  HMMA.16816.F32.BF16 R184, R12, R66, R20 ;  /* 0x000000420cb8723c */ /* 0x000fe20000041814 */
[----:B------:R-:W-:-:S06]  /*16950*/  MOV R47, R92 ;  /* 0x0000005c002f7202 */ /* 0x000fcc0000000f00 */
[----:B------:R-:W-:Y:S01]  /*16960*/  MOV R66, R105 ;  /* 0x0000006900427202 */ /* 0x000fe20000000f00 */
[----:B----4-:R-:W-:Y:S01]  /*16970*/  HMMA.16816.F32.BF16 R20, R16, R60, RZ ;  /* 0x0000003c1014723c */ /* 0x010fe200000418ff */
[----:B------:R-:W-:-:S06]  /*16980*/  MOV R67, R104 ;  /* 0x0000006800437202 */ /* 0x000fcc0000000f00 */
[----:B------:R-:W-:Y:S01]  /*16990*/  MOV R60, R120 ;  /* 0x00000078003c7202 */ /* 0x000fe20000000f00 */
[----:B------:R-:W-:Y:S01]  /*169a0*/  HMMA.16816.F32.BF16 R28, R16, R56, RZ ;  /* 0x00000038101c723c */ /* 0x000fe200000418ff */
[----:B------:R-:W-:-:S06]  /*169b0*/  IMAD.MOV.U32 R61, RZ, RZ, R115 ;  /* 0x000000ffff3d7224 */ /* 0x000fcc00078e0073 */
[----:B------:R-:W-:Y:S01]  /*169c0*/  MOV R56, R99 ;  /* 0x0000006300387202 */ /* 0x000fe20000000f00 */
[----:B-----5:R-:W-:Y:S01]  /*169d0*/  HMMA.16816.F32.BF16 R104, R12, R42, R24 ;  /* 0x0000002a0c68723c */ /* 0x020fe20000041818 */
[----:B------:R-:W-:-:S06]  /*169e0*/  IMAD.MOV.U32 R57, RZ, RZ, R98 ;  /* 0x000000ffff397224 */ /* 0x000fcc00078e0062 */
[----:B------:R-:W-:Y:S01]  /*169f0*/  MOV R42, R100 ;  /* 0x00000064002a7202 */ /* 0x000fe20000000f00 */
[----:B------:R-:W-:Y:S01]  /*16a00*/  HMMA.16816.F32.BF16 R76, R12, R44, R36 ;  /* 0x0000002c0c4c723c */ /* 0x000fe20000041824 */
[----:B------:R-:W3:Y:S01]  /*16a10*/  LDSM.16.MT88.4 R36, [R196+0x4800] ;  /* 0x00480000c424783b */ /* 0x000ee20000004200 */
[----:B------:R-:W-:Y:S01]  /*16a20*/  MOV R43, R4 ;  /* 0x00000004002b7202 */ /* 0x000fe20000000f00 */
[----:B------:R-:W-:-:S04]  /*16a30*/  FADD.FTZ R4, R109, R108 ;  /* 0x0000006c6d047221 */ /* 0x000fc80000010000 */
[----:B------:R-:W-:Y:S01]  /*16a40*/  MOV R44, R95 ;  /* 0x0000005f002c7202 */ /* 0x000fe20000000f00 */
[----:B-1----:R-:W-:Y:S01]  /*16a50*/  HMMA.16816.F32.BF16 R24, R16, R48, RZ ;  /* 0x000000301018723c */ /* 0x002fe200000418ff */
[----:B------:R-:W-:Y:S02]  /*16a60*/  IMAD.MOV.U32 R45, RZ, RZ, R94 ;  /* 0x000000ffff2d7224 */ /* 0x000fe400078e005e */
[----:B------:R-:W-:-:S04]  /*16a70*/  FADD.FTZ R4, R118, R4 ;  /* 0x0000000476047221 */ /* 0x000fc80000010000 */
[----:B------:R-:W-:Y:S01]  /*16a80*/  IMAD.MOV.U32 R49, RZ, RZ, R111 ;  /* 0x000000ffff317224 */ /* 0x000fe200078e006f */
[----:B------:R-:W-:Y:S01]  /*16a90*/  HMMA.16816.F32.BF16 R92, R12, R52, R20 ;  /* 0x000000340c5c723c */ /* 0x000fe20000041814 */
[----:B------:R-:W-:Y:S01]  /*16aa0*/  MOV R48, R112 ;  /* 0x0000007000307202 */ /* 0x000fe20000000f00 */
[----:B------:R-:W-:-:S04]  /*16ab0*/  FADD.FTZ R4, R116, R4 ;  /* 0x0000000474047221 */ /* 0x000fc80000010000 */
[----:B------:R-:W-:Y:S02]  /*16ac0*/  FADD.FTZ R9, R119, R4 ;  /* 0x0000000477097221 */ /* 0x000fe40000010000 */
[----:B------:R-:W-:Y:S01]  /*16ad0*/  HMMA.16816.F32.BF16 R20, R16, R50, RZ ;  /* 0x000000321014723c */ /* 0x000fe200000418ff */
[----:B------:R-:W-:Y:S02]  /*16ae0*/  FADD.FTZ R4, R125, R10 ;  /* 0x0000000a7d047221 */ /* 0x000fe40000010000 */
[----:B------:R-:W-:Y:S02]  /*16af0*/  FFMA.FTZ R10, R88, c[0x0][0x2d0], -R3 ;  /* 0x0000b400580a7a23 */ /* 0x000fe40000010803 */
[----:B------:R-:W-:Y:S02]  /*16b00*/  FADD.FTZ R4, R124, R4 ;  /* 0x000000047c047221 */ /* 0x000fe40000010000 */
[----:B------:R-:W-:Y:S01]  /*16b10*/  MOV R51, R103 ;  /* 0x0000006700337202 */ /* 0x000fe20000000f00 */
[----:B------:R-:W-:Y:S01]  /*16b20*/  HMMA.16816.F32.BF16 R96, R12, R40, R28 ;  /* 0x000000280c60723c */ /* 0x000fe2000004181c */
[----:B------:R-:W-:Y:S01]  /*16b30*/  MOV R50, R110 ;  /* 0x0000006e00327202 */ /* 0x000fe20000000f00 */
[----:B------:R-:W-:Y:S01]  /*16b40*/  FADD.FTZ R4, R126, R4 ;  /* 0x000000047e047221 */ /* 0x000fe20000010000 */
[----:B------:R-:W-:Y:S04]  /*16b50*/  MUFU.EX2 R10, R10 ;  /* 0x0000000a000a7308 */ /* 0x000fe80000000800 */
[----:B------:R-:W-:Y:S01]  /*16b60*/  MOV R40, R102 ;  /* 0x0000006600287202 */ /* 0x000fe20000000f00 */
[----:B------:R-:W-:Y:S01]  /*16b70*/  IMAD.MOV.U32 R41, RZ, RZ, R101 ;  /* 0x000000ffff297224 */ /* 0x000fe200078e0065 */
[----:B------:R-:W-:Y:S07]  /*16b80*/  HMMA.16816.F32.BF16 R28, R16, R62, RZ ;  /* 0x0000003e101c723c */ /* 0x000fee00000418ff */
[----:B------:R-:W-:Y:S01]  /*16b90*/  MOV R62, R114 ;  /* 0x00000072003e7202 */ /* 0x000fe20000000f00 */
[----:B--2---:R-:W-:Y:S01]  /*16ba0*/  HMMA.16816.F32.BF16 R100, R12, R32, R24 ;  /* 0x000000200c64723c */ /* 0x004fe20000041818 */
[----:B------:R-:W1:Y:S01]  /*16bb0*/  LDSM.16.MT88.4 R24, [R196+0x5000] ;  /* 0x00500000c418783b */ /* 0x000e620000004200 */
[----:B------:R-:W-:-:S05]  /*16bc0*/  MOV R63, R113 ;  /* 0x00000071003f7202 */ /* 0x000fca0000000f00 */
[--C-:B------:R-:W-:Y:S01]  /*16bd0*/  FFMA.FTZ R33, R90, c[0x0][0x2d0], -R3.reuse ;  /* 0x0000b4005a217a23 */ /* 0x100fe20000010803 */
[----:B------:R-:W-:Y:S01]  /*16be0*/  HMMA.16816.F32.BF16 R120, R12, R34, R20 ;  /* 0x000000220c78723c */ /* 0x000fe20000041814 */
[----:B------:R-:W-:-:S06]  /*16bf0*/  FFMA.FTZ R32, R89, c[0x0][0x2d0], -R3 ;  /* 0x0000b40059207a23 */ /* 0x000fcc0000010803 */
[----:B------:R-:W-:Y:S01]  /*16c00*/  FFMA.FTZ R34, R91, c[0x0][0x2d0], -R3 ;  /* 0x0000b4005b227a23 */ /* 0x000fe20000010803 */
[----:B---3--:R-:W-:Y:S01]  /*16c10*/  HMMA.16816.F32.BF16 R20, R16, R36, RZ ;  /* 0x000000241014723c */ /* 0x008fe200000418ff */
[----:B------:R-:W-:Y:S01]  /*16c20*/  FADD.FTZ R3, R133, R9 ;  /* 0x0000000985037221 */ /* 0x000fe20000010000 */
[----:B------:R-:W-:Y:S01]  /*16c30*/  LDSM.16.MT88.4 R88, [R197+0x4000] ;  /* 0x00400000c558783b */ /* 0x000fe20000004200 */
[--C-:B------:R-:W-:Y:S02]  /*16c40*/  FFMA.FTZ R35, R86, c[0x0][0x2d0], -R2.reuse ;  /* 0x0000b40056237a23 */ /* 0x100fe40000010802 */
[----:B------:R-:W-:Y:S02]  /*16c50*/  FADD.FTZ R3, R127, R3 ;  /* 0x000000037f037221 */ /* 0x000fe40000010000 */
[--C-:B------:R-:W-:Y:S01]  /*16c60*/  FFMA.FTZ R36, R87, c[0x0][0x2d0], -R2.reuse ;  /* 0x0000b40057247a23 */ /* 0x100fe20000010802 */
[----:B------:R-:W-:Y:S01]  /*16c70*/  HMMA.16816.F32.BF16 R112, R12, R54, R28 ;  /* 0x000000360c70723c */ /* 0x000fe2000004181c */
[----:B------:R-:W2:Y:S01]  /*16c80*/  LDSM.16.MT88.4 R28, [R197+0x4800] ;  /* 0x00480000c51c783b */ /* 0x000ea20000004200 */
[----:B------:R-:W-:-:S02]  /*16c90*/  FFMA.FTZ R9, R85, c[0x0][0x2d0], -R2 ;  /* 0x0000b40055097a23 */ /* 0x000fc40000010802 */
[----:B------:R-:W-:Y:S02]  /*16ca0*/  FFMA.FTZ R37, R84, c[0x0][0x2d0], -R2 ;  /* 0x0000b40054257a23 */ /* 0x000fe40000010802 */
[----:B------:R-:W-:Y:S02]  /*16cb0*/  FADD.FTZ R2, R132, R3 ;  /* 0x0000000384027221 */ /* 0x000fe40000010000 */
[----:B------:R-:W-:Y:S01]  /*16cc0*/  FADD.FTZ R3, R137, R4 ;  /* 0x0000000489037221 */ /* 0x000fe20000010000 */
[----:B------:R-:W-:Y:S03]  /*16cd0*/  MUFU.EX2 R9, R9 ;  /* 0x0000000900097308 */ /* 0x000fe60000000800 */
[----:B------:R-:W-:-:S04]  /*16ce0*/  FADD.FTZ R3, R136, R3 ;  /* 0x0000000388037221 */ /* 0x000fc80000010000 */
[----:B-1----:R-:W-:Y:S01]  /*16cf0*/  HMMA.16816.F32.BF16 R108, R12, R24, R20 ;  /* 0x000000180c6c723c */ /* 0x002fe20000041814 */
[----:B------:R-:W1:Y:S07]  /*16d00*/  MUFU.EX2 R4, R37 ;  /* 0x0000002500047308 */ /* 0x000e6e0000000800 */
[----:B------:R-:W-:Y:S01]  /*16d10*/  HMMA.16816.F32.BF16 R20, R16, R38, RZ ;  /* 0x000000261014723c */ /* 0x000fe200000418ff */
[----:B-1----:R-:W-:Y:S11]  /*16d20*/  F2FP.BF16.PACK_AB R139, R4, R9 ;  /* 0x00000009048b723e */ /* 0x002ff600000010ff */
[----:B------:R-:W-:Y:S11]  /*16d30*/  @!UPT UIADD3 URZ, URZ, URZ, URZ ;  /* 0x0000003f3f3ff290 */ /* 0x000ff6000fffe03f */
[----:B------:R-:W-:Y:S01]  /*16d40*/  @!UPT UIADD3 URZ, URZ, URZ, URZ ;  /* 0x0000003f3f3ff290 */ /* 0x000fe2000fffe03f */
[----:B------:R-:W-:Y:S01]  /*16d50*/  HMMA.16816.F32.BF16 R128, R12, R26, R20 ;  /* 0x0000001a0c80723c */ /* 0x000fe20000041814 */
[----:B------:R-:W1:Y:S07]  /*16d60*/  LDSM.16.MT88.4 R24, [R197+0x5000] ;  /* 0x00500000c518783b */ /* 0x000e6e0000004200 */
[----:B--2---:R-:W-:Y:S11]  /*16d70*/  HMMA.16816.F32.BF16 R20, R16, R28, RZ ;  /* 0x0000001c1014723c */ /* 0x004ff600000418ff */
[----:B------:R-:W-:Y:S11]  /*16d80*/  @!UPT UIADD3 URZ, URZ, URZ, URZ ;  /* 0x0000003f3f3ff290 */ /* 0x000ff6000fffe03f */
[----:B------:R-:W-:Y:S02]  /*16d90*/  @!UPT UIADD3 URZ, URZ, URZ, URZ ;  /* 0x0000003f3f3ff290 */ /* 0x000fe4000fffe03f */
        /* <DEDUP_REMOVED lines=8> */
[----:B------:R-:W1:Y:S02]  /*16e20*/  MUFU.EX2 R28, R34 ;  /* 0x00000022001c7308 */ /* 0x000e640000000800 */
[----:B-1----:R-:W-:Y:S11]  /*16e30*/  FADD.FTZ R2, R28, R2 ;  /* 0x000000021c027221 */ /* 0x002ff60000010000 */
[----:B------:R-:W-:Y:S10]  /*16e40*/  @!UPT UIADD3 URZ, URZ, URZ, URZ ;  /* 0x0000003f3f3ff290 */ /* 0x000ff4000fffe03f */
[----:B--2---:R-:W-:Y:S01]  /*16e50*/  HMMA.16816.F32.BF16 R124, R12, R24, R20 ;  /* 0x000000180c7c723c */ /* 0x004fe20000041814 */
[----:B------:R-:W1:Y:S07]  /*16e60*/  MUFU.EX2 R24, R33 ;  /* 0x0000002100187308 */ /* 0x000e6e0000000800 */
[----:B------:R-:W-:Y:S01]  /*16e70*/  HMMA.16816.F32.BF16 R20, R16, R30, RZ ;  /* 0x0000001e1014723c */ /* 0x000fe200000418ff */
[----:B------:R-:W2:Y:S01]  /*16e80*/  MUFU.EX2 R25, R32 ;  /* 0x0000002000197308 */ /* 0x000ea20000000800 */
[C---:B-1----:R-:W-:Y:S01]  /*16e90*/  FADD.FTZ R2, R24.reuse, R2 ;  /* 0x0000000218027221 */ /* 0x042fe20000010000 */
[----:B------:R-:W-:-:S06]  /*16ea0*/  F2FP.BF16.PACK_AB R136, R24, R28 ;  /* 0x0000001c1888723e */ /* 0x000fcc00000010ff */
[----:B------:R-:W1:Y:S01]  /*16eb0*/  MUFU.EX2 R28, R36 ;  /* 0x00000024001c7308 */ /* 0x000e620000000800 */
[----:B--2---:R-:W-:Y:S01]  /*16ec0*/  FADD.FTZ R2, R25, R2 ;  /* 0x0000000219027221 */ /* 0x004fe20000010000 */
[----:B------:R-:W-:-:S03]  /*16ed0*/  F2FP.BF16.PACK_AB R138, R10, R25 ;  /* 0x000000190a8a723e */ /* 0x000fc600000010ff */
[----:B------:R-:W-:-:S03]  /*16ee0*/  FADD.FTZ R235, R10, R2 ;  /* 0x000000020aeb7221 */ /* 0x000fc60000010000 */
[----:B------:R-:W2:Y:S07]  /*16ef0*/  MUFU.EX2 R10, R35 ;  /* 0x00000023000a7308 */ /* 0x000eae0000000800 */
[----:B------:R-:W-:Y:S01]  /*16f00*/  HMMA.16816.F32.BF16 R132, R12, R26, R20 ;  /* 0x0000001a0c84723c */ /* 0x000fe20000041814 */
[----:B------:R-:W3:Y:S01]  /*16f10*/  LDSM.16.MT88.4 R20, [R198+0x4800] ;  /* 0x00480000c614783b */ /* 0x000ee20000004200 */
[----:B-1----:R-:W-:-:S04]  /*16f20*/  FADD.FTZ R2, R28, R3 ;  /* 0x000000031c027221 */ /* 0x002fc80000010000 */
[C---:B--2---:R-:W-:Y:S01]  /*16f30*/  FADD.FTZ R2, R10.reuse, R2 ;  /* 0x000000020a027221 */ /* 0x044fe20000010000 */
[----:B------:R-:W-:-:S03]  /*16f40*/  F2FP.BF16.PACK_AB R137, R10, R28 ;  /* 0x0000001c0a89723e */ /* 0x000fc600000010ff */
[----:B------:R-:W-:Y:S02]  /*16f50*/  FADD.FTZ R2, R9, R2 ;  /* 0x0000000209027221 */ /* 0x000fe40000010000 */
[----:B------:R-:W2:Y:S02]  /*16f60*/  LDL R9, [R1+0x8] ;  /* 0x0000080001097983 */ /* 0x000ea40000100800 */
[----:B------:R-:W-:Y:S01]  /*16f70*/  FADD.FTZ R233, R4, R2 ;  /* 0x0000000204e97221 */ /* 0x000fe20000010000 */
[C---:B------:R-:W-:Y:S01]  /*16f80*/  HMMA.16816.F32.BF16 R172, R136.reuse, R168, R172 ;  /* 0x000000a888ac723c */ /* 0x040fe200000418ac */
[----:B------:R-:W4:Y:S04]  /*16f90*/  LDL R2, [R1+0x4] ;  /* 0x0000040001027983 */ /* 0x000f280000100800 */
[----:B------:R-:W2:Y:S03]  /*16fa0*/  LDL R4, [R1+0xc] ;  /* 0x00000c0001047983 */ /* 0x000ea60000100800 */
[C---:B------:R-:W-:Y:S01]  /*16fb0*/  HMMA.16816.F32.BF16 R168, R136.reuse, R170, R152 ;  /* 0x000000aa88a8723c */ /* 0x040fe20000041898 */
[----:B------:R-:W1:Y:S07]  /*16fc0*/  LDSM.16.MT88.4 R152, [R199+0x1000] ;  /* 0x00100000c798783b */ /* 0x000e6e0000004200 */
[C---:B------:R-:W-:Y:S08]  /*16fd0*/  HMMA.16816.F32.BF16 R164, R136.reuse, R160, R164 ;  /* 0x000000a088a4723c */ /* 0x040ff000000418a4 */
[C---:B------:R-:W-:Y:S01]  /*16fe0*/  HMMA.16816.F32.BF16 R160, R136.reuse, R162, R40 ;  /* 0x000000a288a0723c */ /* 0x040fe20000041828 */
[----:B------:R-:W5:Y:S07]  /*16ff0*/  LDSM.16.MT88.4 R40, [R198+0x1000] ;  /* 0x00100000c628783b */ /* 0x000f6e0000004200 */
[----:B------:R-:W-:Y:S01]  /*17000*/  HMMA.16816.F32.BF16 R84, R136, R88, R96 ;  /* 0x000000588854723c */ /* 0x000fe20000041860 */
[----:B------:R-:W5:Y:S07]  /*17010*/  LDSM.16.MT88.4 R96, [R199+0x4000] ;  /* 0x00400000c760783b */ /* 0x000f6e0000004200 */
[----:B---3--:R-:W-:Y:S08]  /*17020*/  HMMA.16816.F32.BF16 R24, R16, R20, RZ ;  /* 0x000000141018723c */ /* 0x008ff000000418ff */
[C---:B-1----:R-:W-:Y:S08]  /*17030*/  HMMA.16816.F32.BF16 R156, R136.reuse, R152, R156 ;  /* 0x00000098889c723c */ /* 0x042ff0000004189c */
[C---:B------:R-:W-:Y:S01]  /*17040*/  HMMA.16816.F32.BF16 R152, R136.reuse, R154, R48 ;  /* 0x0000009a8898723c */ /* 0x040fe20000041830 */
[----:B------:R-:W1:Y:S07]  /*17050*/  LDSM.16.MT88.4 R48, [R196+0x2800] ;  /* 0x00280000c430783b */ /* 0x000e6e0000004200 */
[C---:B-----5:R-:W-:Y:S08]  /*17060*/  HMMA.16816.F32.BF16 R36, R136.reuse, R40, R60 ;  /* 0x000000288824723c */ /* 0x060ff0000004183c */
[C---:B------:R-:W-:Y:S08]  /*17070*/  HMMA.16816.F32.BF16 R92, R136.reuse, R96, R92 ;  /* 0x00000060885c723c */ /* 0x040ff0000004185c */
[C---:B------:R-:W-:Y:S08]  /*17080*/  HMMA.16816.F32.BF16 R40, R136.reuse, R42, R44 ;  /* 0x0000002a8828723c */ /* 0x040ff0000004182c */
[C---:B------:R-:W-:Y:S01]  /*17090*/  HMMA.16816.F32.BF16 R96, R136.reuse, R98, R112 ;  /* 0x000000628860723c */ /* 0x040fe20000041870 */
[----:B------:R-:W3:Y:S07]  /*170a0*/  LDSM.16.MT88.4 R112, [R196+0x5800] ;  /* 0x00580000c470783b */ /* 0x000eee0000004200 */
[C---:B------:R-:W-:Y:S01]  /*170b0*/  HMMA.16816.F32.BF16 R88, R136.reuse, R90, R104 ;  /* 0x0000005a8858723c */ /* 0x040fe20000041868 */
[----:B------:R-:W5:Y:S07]  /*170c0*/  LDSM.16.MT88.4 R104, [R198+0x4000] ;  /* 0x00400000c668783b */ /* 0x000f6e0000004200 */
[C---:B-1----:R-:W-:Y:S01]  /*170d0*/  HMMA.16816.F32.BF16 R44, R136.reuse, R48, R56 ;  /* 0x00000030882c723c */ /* 0x042fe20000041838 */
[----:B------:R-:W1:Y:S07]  /*170e0*/  LDSM.16.MT88.4 R56, [R197+0x2800] ;  /* 0x00280000c538783b */ /* 0x000e6e0000004200 */
[----:B------:R-:W-:Y:S01]  /*170f0*/  HMMA.16816.F32.BF16 R48, R136, R50, R64 ;  /* 0x000000328830723c */ /* 0x000fe20000041840 */
[----:B------:R-:W1:Y:S07]  /*17100*/  LDSM.16.MT88.4 R64, [R199+0x2800] ;  /* 0x00280000c740783b */ /* 0x000e6e0000004200 */
[----:B------:R-:W-:Y:S01]  /*17110*/  HMMA.16816.F32.BF16 R20, R16, R22, RZ ;  /* 0x000000161014723c */ /* 0x000fe200000418ff */
[----:B------:R-:W1:Y:S01]  /*17120*/  LDSM.16.MT88.4 R16, [R198+0x5000] ;  /* 0x00500000c610783b */ /* 0x000e620000004200 */
[----:B------:R-:W-:-:S04]  /*17130*/  MOV R3, c[0x0][0x2c4] ;  /* 0x0000b10000037a02 */ /* 0x000fc80000000f00 */
[----:B------:R-:W-:Y:S02]  /*17140*/  ISETP.NE.AND P1, PT, R3, 0x1, PT ;  /* 0x000000010300780c */ /* 0x000fe40003f25270 */
[C---:B---3--:R-:W-:Y:S08]  /*17150*/  HMMA.16816.F32.BF16 R108, R136.reuse, R112, R108 ;  /* 0x00000070886c723c */ /* 0x048ff0000004186c */
[C---:B-----5:R-:W-:Y:S08]  /*17160*/  HMMA.16816.F32.BF16 R100, R136.reuse, R104, R100 ;  /* 0x000000688864723c */ /* 0x060ff00000041864 */
[C---:B------:R-:W-:Y:S01]  /*17170*/  HMMA.16816.F32.BF16 R112, R136.reuse, R114, R128 ;  /* 0x000000728870723c */ /* 0x040fe20000041880 */
[----:B------:R-:W3:Y:S07]  /*17180*/  LDSM.16.MT88.4 R128, [R199+0x5800] ;  /* 0x00580000c780783b */ /* 0x000eee0000004200 */
[C---:B-1----:R-:W-:Y:S01]  /*17190*/  HMMA.16816.F32.BF16 R52, R136.reuse, R56, R80 ;  /* 0x000000388834723c */ /* 0x042fe20000041850 */
[----:B------:R-:W1:Y:S07]  /*171a0*/  LDSM.16.MT88.4 R80, [R196+0x4000] ;  /* 0x00400000c450783b */ /* 0x000e6e0000004200 */
[C---:B------:R-:W-:Y:S01]  /*171b0*/  HMMA.16816.F32.BF16 R60, R136.reuse, R64, R72 ;  /* 0x00000040883c723c */ /* 0x040fe20000041848 */
[----:B------:R-:W5:Y:S07]  /*171c0*/  LDSM.16.MT88.4 R72, [R198+0x2800] ;  /* 0x00280000c648783b */ /* 0x000f6e0000004200 */
[----:B------:R-:W-:Y:S01]  /*171d0*/  HMMA.16816.F32.BF16 R104, R136, R106, R120 ;  /* 0x0000006a8868723c */ /* 0x000fe20000041878 */
[----:B------:R-:W5:Y:S07]  /*171e0*/  LDSM.16.MT88.4 R120, [R197+0x5800] ;  /* 0x00580000c578783b */ /* 0x000f6e0000004200 */
[C---:B------:R-:W-:Y:S08]  /*171f0*/  HMMA.16816.F32.BF16 R24, R12.reuse, R16, R24 ;  /* 0x000000100c18723c */ /* 0x040ff00000041818 */
[----:B------:R-:W-:Y:S01]  /*17200*/  HMMA.16816.F32.BF16 R20, R12, R18, R20 ;  /* 0x000000120c14723c */ /* 0x000fe20000041814 */
[----:B------:R-:W2:Y:S01]  /*17210*/  LDSM.16.MT88.4 R12, [R198+0x5800] ;  /* 0x00580000c60c783b */ /* 0x000ea20000004200 */
[----:B------:R-:W-:-:S06]  /*17220*/  IADD3 R218, R218, -0x2, RZ ;  /* 0xfffffffedada7810 */ /* 0x000fcc0007ffe0ff */
[C---:B---3--:R-:W-:Y:S08]  /*17230*/  HMMA.16816.F32.BF16 R124, R136.reuse, R128, R124 ;  /* 0x00000080887c723c */ /* 0x048ff0000004187c */
[C---:B-1----:R-:W-:Y:S08]  /*17240*/  HMMA.16816.F32.BF16 R76, R136.reuse, R80, R76 ;  /* 0x00000050884c723c */ /* 0x042ff0000004184c */
[C---:B-----5:R-:W-:Y:S08]  /*17250*/  HMMA.16816.F32.BF16 R68, R136.reuse, R72, R68 ;  /* 0x000000488844723c */ /* 0x060ff00000041844 */
[C---:B------:R-:W-:Y:S08]  /*17260*/  HMMA.16816.F32.BF16 R116, R136.reuse, R120, R116 ;  /* 0x000000788874723c */ /* 0x040ff00000041874 */
[C---:B------:R-:W-:Y:S08]  /*17270*/  HMMA.16816.F32.BF16 R128, R136.reuse, R130, R132 ;  /* 0x000000828880723c */ /* 0x040ff00000041884 */
[C---:B------:R-:W-:Y:S08]  /*17280*/  HMMA.16816.F32.BF16 R56, R136.reuse, R58, R192 ;  /* 0x0000003a8838723c */ /* 0x040ff000000418c0 */
[C---:B------:R-:W-:Y:S08]  /*17290*/  HMMA.16816.F32.BF16 R64, R136.reuse, R66, R188 ;  /* 0x000000428840723c */ /* 0x040ff000000418bc */
[C---:B------:R-:W-:Y:S08]  /*172a0*/  HMMA.16816.F32.BF16 R72, R136.reuse, R74, R184 ;  /* 0x0000004a8848723c */ /* 0x040ff000000418b8 */
[----:B------:R-:W-:Y:S01]  /*172b0*/  HMMA.16816.F32.BF16 R80, R136, R82, R180 ;  /* 0x000000528850723c */ /* 0x000fe200000418b4 */
[----:B----4-:R-:W-:-:S05]  /*172c0*/  @P1 IMAD.HI.U32 R3, R2, c[0x0][0x2c8], RZ ;  /* 0x0000b20002031a27 */ /* 0x010fca00078e00ff */
[----:B------:R-:W-:-:S04]  /*172d0*/  @P1 SHF.R.U32.HI R2, RZ, c[0x0][0x2cc], R3 ;  /* 0x0000b300ff021a19 */ /* 0x000fc80000011603 */
[----:B--2---:R-:W-:-:S05]  /*172e0*/  IADD3 R2, R2, R4, -R9 ;  /* 0x0000000402027210 */ /* 0x004fca0007ffe809 */
[----:B------:R-:W-:-:S05]  /*172f0*/  IMAD.HI R2, R2, 0x2aaaaaab, RZ ;  /* 0x2aaaaaab02027827 */ /* 0x000fca00078e02ff */
[----:B------:R-:W-:-:S04]  /*17300*/  SHF.R.U32.HI R3, RZ, 0x1f, R2 ;  /* 0x0000001fff037819 */ /* 0x000fc80000011602 */
[----:B------:R-:W-:-:S04]  /*17310*/  LEA.HI.SX32 R2, R2, R3, 0x1d ;  /* 0x0000000302027211 */ /* 0x000fc800078feaff */
[----:B------:R-:W-:-:S04]  /*17320*/  IMNMX R241, R240, R2, !PT ;  /* 0x00000002f0f17217 */ /* 0x000fc80007800200 */
[----:B------:R-:W-:Y:S01]  /*17330*/  ISETP.GE.AND P0, PT, R218, R241, PT ;  /* 0x000000f1da00720c */ /* 0x000fe20003f06270 */
[C---:B------:R-:W-:Y:S08]  /*17340*/  HMMA.16816.F32.BF16 R120, R136.reuse, R122, R176 ;  /* 0x0000007a8878723c */ /* 0x040ff000000418b0 */
[C---:B------:R-:W-:Y:S08]  /*17350*/  HMMA.16816.F32.BF16 R132, R136.reuse, R12, R24 ;  /* 0x0000000c8884723c */ /* 0x040ff00000041818 */
[----:B------:R-:W-:Y:S01]  /*17360*/  HMMA.16816.F32.BF16 R136, R136, R14, R20 ;  /* 0x0000000e8888723c */ /* 0x000fe20000041814 */
[----:B------:R-:W-:Y:S03]  /*17370*/  @!UPT UIADD3 URZ, URZ, URZ, URZ ;  /* 0x0000003f3f3ff290 */ /* 0x000fe6000fffe03f */
[----:B------:R-:W-:Y:S11]  /*17380*/  @!P0 BRA `(.L_x_3081) ;  /* 0x0000317000008947 */ /* 0x000ff60003800000 */
[----:B------:R-:W-:Y:S02]  /*17390*/  MOV R10, R5 ;  /* 0x00000005000a7202 */ /* 0x000fe40000000f00 */
[----:B------:R-:W-:-:S07]  /*173a0*/  MOV R9, R6 ;  /* 0x0000000600097202 */ /* 0x000fce0000000f00 */
.L_x_3094:
        /* <DEDUP_REMOVED lines=14> */
[----:B------:R-:W-:Y:S05]  /*17490*/  SHF.R.S32.HI R2, RZ, 0x1f, R222 ;  /* 0x0000001fff027819 */ /* 0x000fea00000114de */
[----:B------:R-:W-:Y:S02]  /*174a0*/  IMAD R4, R2, c[0x0][0x208], RZ ;  /* 0x0000820002047a24 */ /* 0x000fe400078e02ff */
[C---:B------:R-:W-:Y:S04]  /*174b0*/  IMAD.WIDE.U32 R2, R222.reuse, c[0x0][0x208], RZ ;  /* 0x00008200de027a25 */ /* 0x040fe800078e00ff */
        /* <DEDUP_REMOVED lines=12> */
.L_x_3187:
[----:B------:R-:W-:-:S05]  /*17580*/  BRA.DIV ~URZ, `(.L_x_3085) ;  /* 0x0000c8827f007947 */ /* 0x000fca000b800000 */
[----:B------:R4:W3:Y:S02]  /*17590*/  SHFL.IDX PT, R2, R6, RZ, 0x181f ;  /* 0x00181fff06027589 */ /* 0x0008e400000e0000 */
.L_x_3188:
[----:B------:R-:W5:Y:S01]  /*175a0*/  S2R R14, SR_TID.X ;  /* 0x00000000000e7919 */ /* 0x000f620000002100 */
[----:B------:R-:W-:Y:S02]  /*175b0*/  ISETP.GE.AND P3, PT, R140, c[0x0][0x1d4], PT ;  /* 0x000075008c007a0c */ /* 0x000fe40003f66270 */
[----:B---3--:R-:W-:Y:S02]  /*175c0*/  IADD3 R12, P0, R2, R230, RZ ;  /* 0x000000e6020c7210 */ /* 0x008fe40007f1e0ff */
[----:B------:R-:W-:Y:S02]  /*175d0*/  ISETP.GE.AND P2, PT, R142, c[0x0][0x1d4], PT ;  /* 0x000075008e007a0c */ /* 0x000fe40003f46270 */
[----:B------:R-:W-:Y:S01]  /*175e0*/  ISETP.GE.AND P4, PT, R219, c[0x0][0x1d4], PT ;  /* 0x00007500db007a0c */ /* 0x000fe20003f86270 */
[----:B------:R-:W-:Y:S01]  /*175f0*/  IMAD.X R13, R4, 0x1, R231, P0 ;  /* 0x00000001040d7824 */ /* 0x000fe200000e06e7 */
[----:B------:R-:W-:Y:S05]  /*17600*/  ISETP.GE.AND P1, PT, R220, c[0x0][0x1d4], PT ;  /* 0x00007500dc007a0c */ /* 0x000fea0003f26270 */
[----:B------:R-:W-:Y:S01]  /*17610*/  @!PT LDS RZ, [RZ] ;  /* 0x00000000fffff984 */ /* 0x000fe20000000800 */
[----:B------:R-:W-:Y:S01]  /*17620*/  @!PT LDS RZ, [RZ] ;  /* 0x00000000fffff984 */ /* 0x000fe20000000800 */
[----:B------:R-:W-:Y:S01]  /*17630*/  @!PT LDS RZ, [RZ] ;  /* 0x00000000fffff984 */ /* 0x000fe20000000800 */
[----:B------:R3:W-:Y:S02]  /*17640*/  LDGSTS.E.BYPASS.LTC128B.128 [R216+0x4080], [R12.64], !P3 ;  /* 0x040800000cd87fae */ /* 0x0007e4000d901d46 */
[----:B---3--:R-:W-:Y:S05]  /*17650*/  IADD3 R12, P0, R2, R229, RZ ;  /* 0x000000e5020c7210 */ /* 0x008fea0007f1e0ff */
[----:B------:R-:W-:Y:S05]  /*17660*/  IMAD.X R13, R4, 0x1, R226, P0 ;  /* 0x00000001040d7824 */ /* 0x000fea00000e06e2 */
[----:B------:R3:W-:Y:S02]  /*17670*/  LDGSTS.E.BYPASS.LTC128B.128 [R216+0x5880], [R12.64], !P2 ;  /* 0x058800000cd87fae */ /* 0x0007e4000d101d46 */
[----:B---3--:R-:W-:Y:S05]  /*17680*/  IADD3 R12, P0, R2, R228, RZ ;  /* 0x000000e4020c7210 */ /* 0x008fea0007f1e0ff */
[----:B------:R-:W-:Y:S01]  /*17690*/  IMAD.X R13, R4, 0x1, R227, P0 ;  /* 0x00000001040d7824 */ /* 0x000fe200000e06e3 */
[----:B------:R-:W-:Y:S04]  /*176a0*/  IADD3 R2, P0, R2, R225, RZ ;  /* 0x000000e102027210 */ /* 0x000fe80007f1e0ff */
[----:B------:R3:W-:Y:S01]  /*176b0*/  LDGSTS.E.BYPASS.LTC128B.128 [R216+0x7080], [R12.64], !P4 ;  /* 0x070800000cd87fae */ /* 0x0007e2000e101d46 */
[----:B------:R-:W-:Y:S01]  /*176c0*/  IMAD.X R3, R4, 0x1, R224, P0 ;  /* 0x0000000104037824 */ /* 0x000fe200000e06e0 */
[----:B-----5:R-:W-:Y:S04]  /*176d0*/  ISETP.GT.AND P0, PT, R14, 0x7f, PT ;  /* 0x0000007f0e00780c */ /* 0x020fe80003f04270 */
[----:B------:R3:W-:Y:S09]  /*176e0*/  LDGSTS.E.BYPASS.LTC128B.128 [R216+0x8880], [R2.64], !P1 ;  /* 0x0888000002d87fae */ /* 0x0007f2000c901d46 */
[----:B------:R-:W-:-:S05]  /*176f0*/  @P0 BRA `(.L_x_3083) ;  /* 0x0000012000000947 */ /* 0x000fca0003800000 */
[----:B------:R-:W-:-:S05]  /*17700*/  BRA.DIV ~URZ, `(.L_x_3086) ;  /* 0x0000c7727f007947 */ /* 0x000fca000b800000 */
[----:B------:R3:W4:Y:S04]  /*17710*/  SHFL.IDX PT, R4, R5, 0x1, 0x181f ;  /* 0x00381f0005047f89 */ /* 0x00072800000e0000 */
[----:B---3--:R3:W2:Y:S02]  /*17720*/  SHFL.IDX PT, R2, R6, 0x1, 0x181f ;  /* 0x00381f0006027f89 */ /* 0x0086a400000e0000 */
.L_x_3189:
[----:B--2---:R-:W-:Y:S05]  /*17730*/  IADD3 R12, P0, R2, R230, RZ ;  /* 0x000000e6020c7210 */ /* 0x004fea0007f1e0ff */
[----:B----4-:R-:W-:Y:S05]  /*17740*/  IMAD.X R13, R4, 0x1, R231, P0 ;  /* 0x00000001040d7824 */ /* 0x010fea00000e06e7 */
[----:B------:R-:W-:Y:S01]  /*17750*/  @!PT LDS RZ, [RZ] ;  /* 0x00000000fffff984 */ /* 0x000fe20000000800 */
[----:B------:R-:W-:Y:S01]  /*17760*/  @!PT LDS RZ, [RZ] ;  /* 0x00000000fffff984 */ /* 0x000fe20000000800 */
[----:B------:R-:W-:Y:S01]  /*17770*/  @!PT LDS RZ, [RZ] ;  /* 0x00000000fffff984 */ /* 0x000fe20000000800 */
[----:B------:R2:W-:Y:S02]  /*17780*/  LDGSTS.E.BYPASS.LTC128B.128 [R217+0x5080], [R12.64], !P3 ;  /* 0x050800000cd97fae */ /* 0x0005e4000d901d46 */
[----:B--2---:R-:W-:Y:S05]  /*17790*/  IADD3 R12, P0, R2, R229, RZ ;  /* 0x000000e5020c7210 */ /* 0x004fea0007f1e0ff */
[----:B------:R-:W-:Y:S05]  /*177a0*/  IMAD.X R13, R4, 0x1, R226, P0 ;  /* 0x00000001040d7824 */ /* 0x000fea00000e06e2 */
[----:B------:R2:W-:Y:S02]  /*177b0*/  LDGSTS.E.BYPASS.LTC128B.128 [R217+0x6880], [R12.64], !P2 ;  /* 0x068800000cd97fae */ /* 0x0005e4000d101d46 */
[----:B--2---:R-:W-:Y:S05]  /*177c0*/  IADD3 R12, P0, R2, R228, RZ ;  /* 0x000000e4020c7210 */ /* 0x004fea0007f1e0ff */
[----:B------:R-:W-:Y:S01]  /*177d0*/  IMAD.X R13, R4, 0x1, R227, P0 ;  /* 0x00000001040d7824 */ /* 0x000fe200000e06e3 */
[----:B------:R-:W-:Y:S04]  /*177e0*/  IADD3 R2, P0, R2, R225, RZ ;  /* 0x000000e102027210 */ /* 0x000fe80007f1e0ff */
[----:B------:R2:W-:Y:S01]  /*177f0*/  LDGSTS.E.BYPASS.LTC128B.128 [R217+0x8080], [R12.64], !P4 ;  /* 0x080800000cd97fae */ /* 0x0005e2000e101d46 */
[----:B------:R-:W-:Y:S05]  /*17800*/  IMAD.X R3, R4, 0x1, R224, P0 ;  /* 0x0000000104037824 */ /* 0x000fea00000e06e0 */
[----:B------:R2:W-:Y:S03]  /*17810*/  LDGSTS.E.BYPASS.LTC128B.128 [R217+0x9880], [R2.64], !P1 ;  /* 0x0988000002d97fae */ /* 0x0005e6000c901d46 */
.L_x_3083:
[----:B------:R-:W-:Y:S05]  /*17820*/  BSYNC B0 ;  /* 0x0000000000007941 */ /* 0x000fea0003800000 */
.L_x_3082:
        /* <DEDUP_REMOVED lines=160> */
[----:B------:R-:W-:Y:S01]  /*18230*/  IMAD.MOV.U32 R3, RZ, RZ, c[0x0][0x2b8] ;  /* 0x0000ae00ff037624 */ /* 0x000fe200078e00ff */
[----:B------:R-:W2:Y:S01]  /*18240*/  LDL R2, [R1] ;  /* 0x0000000001027983 */ /* 0x000ea20000100800 */
[----:B------:R-:W-:Y:S03]  /*18250*/  IMAD.MOV.U32 R221, RZ, RZ, RZ ;  /* 0x000000ffffdd7224 */ /* 0x000fe600078e00ff */
[----:B------:R-:W-:Y:S01]  /*18260*/  ISETP.NE.AND P1, PT, R3, 0x1, PT ;  /* 0x000000010300780c */ /* 0x000fe20003f25270 */
[----:B--2---:R-:W-:Y:S05]  /*18270*/  IMAD R3, R218, 0x30, R2 ;  /* 0x00000030da037824 */ /* 0x004fea00078e0202 */
[----:B------:R-:W-:Y:S07]  /*18280*/  IADD3 R3, R3, -0x30, R0 ;  /* 0xffffffd003037810 */ /* 0x000fee0007ffe000 */
[----:B------:R-:W-:Y:S04]  /*18290*/  @P1 IMAD.HI.U32 R4, R3, c[0x0][0x2bc], RZ ;  /* 0x0000af0003041a27 */ /* 0x000fe800078e00ff */
[--C-:B------:R-:W-:Y:S01]  /*182a0*/  IMAD.MOV.U32 R2, RZ, RZ, R3.reuse ;  /* 0x000000ffff027224 */ /* 0x100fe200078e0003 */
[----:B------:R-:W-:Y:S04]  /*182b0*/  @P1 SHF.R.U32.HI R2, RZ, c[0x0][0x2c0], R4 ;  /* 0x0000b000ff021a19 */ /* 0x000fe80000011604 */
[C---:B------:R-:W-:Y:S01]  /*182c0*/  @!P6 IADD3 R4, P0, R2.reuse, R248, RZ ;  /* 0x000000f80204e210 */ /* 0x040fe20007f1e0ff */
        /* <DEDUP_REMOVED lines=23> */
.L_x_3190:
[----:B------:R-:W-:-:S05]  /*18440*/  BRA.DIV ~URZ, `(.L_x_3090) ;  /* 0x0000bb727f007947 */ /* 0x000fca000b800000 */
[----:B------:R3:W4:Y:S02]  /*18450*/  SHFL.IDX PT, R2, R178, RZ, 0x181f ;  /* 0x00181fffb2027589 */ /* 0x00072400000e0000 */
.L_x_3191:
[----:B------:R-:W-:Y:S02]  /*18460*/  @P0 ISETP.GE.AND P1, PT, R140, c[0x0][0x1d4], PT ;  /* 0x000075008c000a0c */ /* 0x000fe40003f26270 */
[----:B----4-:R-:W-:Y:S05]  /*18470*/  @P0 IADD3 R176, P2, R2, R230, RZ ;  /* 0x000000e602b00210 */ /* 0x010fea0007f5e0ff */
[----:B--2---:R-:W-:Y:S06]  /*18480*/  @P0 IMAD.X R177, R4, 0x1, R231, P2 ;  /* 0x0000000104b10824 */ /* 0x004fec00010e06e7 */
[----:B------:R-:W-:Y:S01]  /*18490*/  @!PT LDS RZ, [RZ] ;  /* 0x00000000fffff984 */ /* 0x000fe20000000800 */
[----:B------:R-:W-:Y:S01]  /*184a0*/  @!PT LDS RZ, [RZ] ;  /* 0x00000000fffff984 */ /* 0x000fe20000000800 */
[----:B------:R-:W-:Y:S01]  /*184b0*/  @!PT LDS RZ, [RZ] ;  /* 0x00000000fffff984 */ /* 0x000fe20000000800 */
[----:B------:R2:W-:Y:S01]  /*184c0*/  @P0 LDGSTS.E.BYPASS.LTC128B.128 [R216+0xa080], [R176.64], !P1 ;  /* 0x0a080000b0d80fae */ /* 0x0005e2000c901d46 */
[----:B------:R-:W-:Y:S02]  /*184d0*/  @P0 ISETP.GE.AND P1, PT, R142, c[0x0][0x1d4], PT ;  /* 0x000075008e000a0c */ /* 0x000fe40003f26270 */
[----:B--2---:R-:W-:Y:S05]  /*184e0*/  @P0 IADD3 R176, P2, R2, R229, RZ ;  /* 0x000000e502b00210 */ /* 0x004fea0007f5e0ff */
[----:B------:R-:W-:Y:S06]  /*184f0*/  @P0 IMAD.X R177, R4, 0x1, R226, P2 ;  /* 0x0000000104b10824 */ /* 0x000fec00010e06e2 */
[----:B------:R2:W-:Y:S01]  /*18500*/  @P0 LDGSTS.E.BYPASS.LTC128B.128 [R216+0xb880], [R176.64], !P1 ;  /* 0x0b880000b0d80fae */ /* 0x0005e2000c901d46 */
[----:B------:R-:W-:Y:S02]  /*18510*/  @P0 ISETP.GE.AND P1, PT, R219, c[0x0][0x1d4], PT ;  /* 0x00007500db000a0c */ /* 0x000fe40003f26270 */
[----:B--2---:R-:W-:Y:S05]  /*18520*/  @P0 IADD3 R176, P2, R2, R228, RZ ;  /* 0x000000e402b00210 */ /* 0x004fea0007f5e0ff */
[----:B------:R-:W-:Y:S01]  /*18530*/  @P0 IMAD.X R177, R4, 0x1, R227, P2 ;  /* 0x0000000104b10824 */ /* 0x000fe200010e06e3 */
[----:B------:R-:W-:Y:S05]  /*18540*/  @P0 IADD3 R2, P2, R2, R225, RZ ;  /* 0x000000e102020210 */ /* 0x000fea0007f5e0ff */
[----:B------:R2:W-:Y:S01]  /*18550*/  @P0 LDGSTS.E.BYPASS.LTC128B.128 [R216+0xd080], [R176.64], !P1 ;  /* 0x0d080000b0d80fae */ /* 0x0005e2000c901d46 */
[----:B------:R-:W-:Y:S01]  /*18560*/  @P0 ISETP.GE.AND P1, PT, R220, c[0x0][0x1d4], PT ;  /* 0x00007500dc000a0c */ /* 0x000fe20003f26270 */
[----:B------:R-:W-:Y:S11]  /*18570*/  @P0 IMAD.X R3, R4, 0x1, R224, P2 ;  /* 0x0000000104030824 */ /* 0x000ff600010e06e0 */
[----:B------:R-:W-:Y:S01]  /*18580*/  @!UPT UIADD3 URZ, URZ, URZ, URZ ;  /* 0x0000003f3f3ff290 */ /* 0x000fe2000fffe03f */
[----:B------:R2:W-:Y:S01]  /*18590*/  @P0 LDGSTS.E.BYPASS.LTC128B.128 [R216+0xe880], [R2.64], !P1 ;  /* 0x0e88000002d80fae */ /* 0x0005e2000c901d46 */
[----:B------:R-:W-:Y:S01]  /*185a0*/  ISETP.GE.AND P0, PT, R5, 0x21, PT ;  /* 0x000000210500780c */ /* 0x000fe20003f06270 */
[----:B------:R-:W-:-:S06]  /*185b0*/  BRA.DIV ~URZ, `(.L_x_3091) ;  /* 0x0000ba727f007947 */ /* 0x000fcc000b800000 */
[----:B------:R4:W1:Y:S04]  /*185c0*/  SHFL.IDX PT, R4, R6, 0x1, 0x181f ;  /* 0x00381f0006047f89 */ /* 0x00086800000e0000 */
[----:B--2---:R4:W2:Y:S02]  /*185d0*/  SHFL.IDX PT, R2, R178, 0x1, 0x181f ;  /* 0x00381f00b2027f89 */ /* 0x0048a400000e0000 */
.L_x_3192:
[----:B------:R-:W-:Y:S02]  /*185e0*/  @P0 ISETP.GE.AND P1, PT, R140, c[0x0][0x1d4], PT ;  /* 0x000075008c000a0c */ /* 0x000fe40003f26270 */
[----:B--2---:R-:W-:Y:S05]  /*185f0*/  @P0 IADD3 R176, P2, R2, R230, RZ ;  /* 0x000000e602b00210 */ /* 0x004fea0007f5e0ff */
[----:B-1----:R-:W-:Y:S06]  /*18600*/  @P0 IMAD.X R177, R4, 0x1, R231, P2 ;  /* 0x0000000104b10824 */ /* 0x002fec00010e06e7 */
[----:B------:R-:W-:Y:S01]  /*18610*/  @!PT LDS RZ, [RZ] ;  /* 0x00000000fffff984 */ /* 0x000fe20000000800 */
[----:B------:R-:W-:Y:S01]  /*18620*/  @!PT LDS RZ, [RZ] ;  /* 0x00000000fffff984 */ /* 0x000fe20000000800 */
[----:B------:R-:W-:Y:S01]  /*18630*/  @!PT LDS RZ, [RZ] ;  /* 0x00000000fffff984 */ /* 0x000fe20000000800 */
[----:B------:R1:W-:Y:S01]  /*18640*/  @P0 LDGSTS.E.BYPASS.LTC128B.128 [R217+0xb080], [R176.64], !P1 ;  /* 0x0b080000b0d90fae */ /* 0x0003e2000c901d46 */
[----:B------:R-:W-:Y:S02]  /*18650*/  @P0 ISETP.GE.AND P1, PT, R142, c[0x0][0x1d4], PT ;  /* 0x000075008e000a0c */ /* 0x000fe40003f26270 */
[----:B-1----:R-:W-:Y:S05]  /*18660*/  @P0 IADD3 R176, P2, R2, R229, RZ ;  /* 0x000000e502b00210 */ /* 0x002fea0007f5e0ff */
[----:B------:R-:W-:Y:S06]  /*18670*/  @P0 IMAD.X R177, R4, 0x1, R226, P2 ;  /* 0x0000000104b10824 */ /* 0x000fec00010e06e2 */
[----:B------:R1:W-:Y:S01]  /*18680*/  @P0 LDGSTS.E.BYPASS.LTC128B.128 [R217+0xc880], [R176.64], !P1 ;  /* 0x0c880000b0d90fae */ /* 0x0003e2000c901d46 */
[----:B------:R-:W-:Y:S02]  /*18690*/  @P0 ISETP.GE.AND P1, PT, R219, c[0x0][0x1d4], PT ;  /* 0x00007500db000a0c */ /* 0x000fe40003f26270 */
[----:B-1----:R-:W-:Y:S05]  /*186a0*/  @P0 IADD3 R176, P2, R2, R228, RZ ;  /* 0x000000e402b00210 */ /* 0x002fea0007f5e0ff */
[----:B------:R-:W-:Y:S01]  /*186b0*/  @P0 IMAD.X R177, R4, 0x1, R227, P2 ;  /* 0x0000000104b10824 */ /* 0x000fe200010e06e3 */
[----:B------:R-:W-:Y:S05]  /*186c0*/  @P0 IADD3 R2, P2, R2, R225, RZ ;  /* 0x000000e102020210 */ /* 0x000fea0007f5e0ff */
[----:B------:R1:W-:Y:S01]  /*186d0*/  @P0 LDGSTS.E.BYPASS.LTC128B.128 [R217+0xe080], [R176.64], !P1 ;  /* 0x0e080000b0d90fae */ /* 0x0003e2000c901d46 */
[----:B------:R-:W-:Y:S01]  /*186e0*/  @P0 ISETP.GE.AND P1, PT, R220, c[0x0][0x1d4], PT ;  /* 0x00007500dc000a0c */ /* 0x000fe20003f26270 */
[----:B------:R-:W-:Y:S11]  /*186f0*/  @P0 IMAD.X R3, R4, 0x1, R224, P2 ;  /* 0x0000000104030824 */ /* 0x000ff600010e06e0 */
[----:B------:R-:W-:Y:S01]  /*18700*/  @!UPT UIADD3 URZ, URZ, URZ, URZ ;  /* 0x0000003f3f3ff290 */ /* 0x000fe2000fffe03f */
[----:B------:R1:W-:Y:S02]  /*18710*/  @P0 LDGSTS.E.BYPASS.LTC128B.128 [R217+0xf880], [R2.64], !P1 ;  /* 0x0f88000002d90fae */ /* 0x0003e4000c901d46 */
.L_x_3088:
[----:B------:R-:W-:Y:S05]  /*18720*/  BSYNC B0 ;  /* 0x0000000000007941 */ /* 0x000fea0003800000 */
.L_x_3087:
[----:B------:R-:W2:Y:S01]  /*18730*/  LDL R4, [R1+0x4] ;  /* 0x0000040001047983 */ /* 0x000ea20000100800 */
[----:B-1----:R-:W-:Y:S03]  /*18740*/  IMAD.MOV.U32 R176, RZ, RZ, c[0x0][0x2c4] ;  /* 0x0000b100ffb07624 */ /* 0x002fe600078e00ff */
[----:B------:R-:W2:Y:S02]  /*18750*/  LDL R2, [R1+0x24] ;  /* 0x0000240001027983 */ /* 0x000ea40000100800 */
[----:B------:R-:W-:Y:S02]  /*18760*/  ISETP.NE.AND P0, PT, R176, 0x1, PT ;  /* 0x00000001b000780c */ /* 0x000fe40003f05270 */
[----:B----4-:R-:W4:Y:S04]  /*18770*/  LDL R6, [R1+0x20] ;  /* 0x0000200001067983 */ /* 0x010f280000100800 */
[----:B------:R-:W5:Y:S04]  /*18780*/  LDL R5, [R1+0xc] ;  /* 0x00000c0001057983 */ /* 0x000f680000100800 */
[----:B------:R-:W5:Y:S04]  /*18790*/  LDL R3, [R1+0x8] ;  /* 0x0000080001037983 */ /* 0x000f680000100800 */
[----:B------:R-:W0:Y:S01]  /*187a0*/  LDGDEPBAR ;  /* 0x00000000000079af */ /* 0x000e220000000000 */
[----:B--2---:R-:W-:Y:S04]  /*187b0*/  IMAD.IADD R4, R2, 0x1, R4 ;  /* 0x0000000102047824 */ /* 0x004fe800078e0204 */
[----:B------:R-:W-:Y:S05]  /*187c0*/  @P0 IMAD.HI.U32 R2, R4, c[0x0][0x2c8], RZ ;  /* 0x0000b20004020a27 */ /* 0x000fea00078e00ff */
[----:B------:R-:W-:Y:S01]  /*187d0*/  @P0 SHF.R.U32.HI R4, RZ, c[0x0][0x2cc], R2 ;  /* 0x0000b300ff040a19 */ /* 0x000fe20000011602 */
[----:B------:R-:W-:Y:S05]  /*187e0*/  IMAD R2, R218, -0x30, RZ ;  /* 0xffffffd0da027824 */ /* 0x000fea00078e02ff */
[----:B----4-:R-:W-:Y:S04]  /*187f0*/  IADD3 R2, -R6, 0x1, R2 ;  /* 0x0000000106027810 */ /* 0x010fe80007ffe102 */
[----:B-----5:R-:W-:Y:S01]  /*18800*/  IADD3 R5, -R3, R2, R5 ;  /* 0x0000000203057210 */ /* 0x020fe20007ffe105 */
[----:B------:R-:W-:-:S05]  /*18810*/  BRA.DIV ~URZ, `(.L_x_3092) ;  /* 0x0000b8e27f007947 */ /* 0x000fca000b800000 */
[----:B------:R1:W2:Y:S02]  /*18820*/  SHFL.IDX PT, R2, R4, RZ, 0x1c1f ;  /* 0x001c1fff04027589 */ /* 0x0002a400000e0000 */
.L_x_3193:
        /* <DEDUP_REMOVED lines=20> */
[----:B---3--:R-:W-:Y:S02]  /*18970*/  FSEL R178, R25, -INF , P4 ;  /* 0xff80000019b27808 */ /* 0x008fe40002000000 */
        /* <DEDUP_REMOVED lines=62> */
.L_x_3194:
[C---:B------:R-:W-:Y:S01]  /*18d60*/  FSETP.NEU.FTZ.AND P0, PT, R6.reuse, -INF , PT ;  /* 0xff8000000600780b */ /* 0x040fe20003f1d000 */
[----:B------:R-:W-:Y:S01]  /*18d70*/  FMUL.FTZ R3, R6, c[0x0][0x2d0] ;  /* 0x0000b40006037a20 */ /* 0x000fe20000410000 */
[----:B-12---:R-:W-:Y:S01]  /*18d80*/  FMNMX.FTZ R4, R2, R4, !PT ;  /* 0x0000000402047209 */ /* 0x006fe20007810000 */
[----:B------:R-:W-:Y:S01]  /*18d90*/  WARPSYNC 0xffffffff ;  /* 0xffffffff00007948 */ /* 0x000fe20003800000 */
[----:B------:R-:W-:Y:S02]  /*18da0*/  FSEL R2, R6, RZ, P0 ;  /* 0x000000ff06027208 */ /* 0x000fe40000000000 */
[----:B------:R-:W-:Y:S02]  /*18db0*/  FSEL R3, R3, RZ, P0 ;  /* 0x000000ff03037208 */ /* 0x000fe40000000000 */
[----:B------:R-:W-:Y:S01]  /*18dc0*/  FSETP.NEU.FTZ.AND P0, PT, R4, -INF , PT ;  /* 0xff8000000400780b */ /* 0x000fe20003f1d000 */
[----:B------:R-:W-:Y:S02]  /*18dd0*/  FADD.FTZ R2, -R2, R9 ;  /* 0x0000000902027221 */ /* 0x000fe40000010100 */
[--C-:B------:R-:W-:Y:S02]  /*18de0*/  FFMA.FTZ R5, R181, c[0x0][0x2d0], -R3.reuse ;  /* 0x0000b400b5057a23 */ /* 0x100fe40000010803 */
        /* <DEDUP_REMOVED lines=14> */
[----:B------:R-:W1:Y:S02]  /*18ed0*/  MUFU.EX2 R5, R9 ;  /* 0x0000000900057308 */ /* 0x000e640000000800 */
[C---:B-1----:R-:W-:Y:S01]  /*18ee0*/  F2FP.BF16.PACK_AB R176, R5.reuse, R27 ;  /* 0x0000001b05b0723e */ /* 0x042fe200000010ff */
[C---:B------:R-:W-:Y:S02]  /*18ef0*/  FFMA.FTZ R3, R2.reuse, R235, R27 ;  /* 0x000000eb02037223 */ /* 0x040fe4000001001b */
[----:B------:R-:W-:Y:S05]  /*18f00*/  FMUL.FTZ R32, R2, R152 ;  /* 0x0000009802207220 */ /* 0x000fea0000410000 */
[----:B------:R-:W-:Y:S01]  /*18f10*/  MUFU.EX2 R27, R23 ;  /* 0x00000017001b7308 */ /* 0x000fe20000000800 */
[----:B------:R-:W-:Y:S01]  /*18f20*/  FADD.FTZ R22, R5, R3 ;  /* 0x0000000305167221 */ /* 0x000fe20000010000 */
[C---:B------:R-:W-:Y:S01]  /*18f30*/  FSEL R3, R4.reuse, RZ, P0 ;  /* 0x000000ff04037208 */ /* 0x040fe20000000000 */
[----:B------:R-:W-:Y:S02]  /*18f40*/  FMUL.FTZ R5, R4, c[0x0][0x2d0] ;  /* 0x0000b40004057a20 */ /* 0x000fe40000410000 */
[C---:B------:R-:W-:Y:S02]  /*18f50*/  FMUL.FTZ R33, R2.reuse, R153 ;  /* 0x0000009902217220 */ /* 0x040fe40000410000 */
[----:B------:R-:W-:Y:S01]  /*18f60*/  FADD.FTZ R3, -R3, R10 ;  /* 0x0000000a03037221 */ /* 0x000fe20000010100 */
[----:B------:R-:W-:Y:S01]  /*18f70*/  FSEL R5, R5, RZ, P0 ;  /* 0x000000ff05057208 */ /* 0x000fe20000000000 */
[----:B------:R-:W-:Y:S01]  /*18f80*/  FMUL.FTZ R28, R2, R156 ;  /* 0x0000009c021c7220 */ /* 0x000fe20000410000 */
[----:B------:R-:W1:Y:S01]  /*18f90*/  MUFU.EX2 R23, R26 ;  /* 0x0000001a00177308 */ /* 0x000e620000000800 */
[----:B------:R-:W-:Y:S01]  /*18fa0*/  FMUL.FTZ R3, R3, c[0x0][0x2d0] ;  /* 0x0000b40003037a20 */ /* 0x000fe20000410000 */
[C---:B------:R-:W-:Y:S01]  /*18fb0*/  ISETP.GT.AND P0, PT, R218.reuse, R241, PT ;  /* 0x000000f1da00720c */ /* 0x040fe20003f04270 */
[--C-:B------:R-:W-:Y:S01]  /*18fc0*/  FFMA.FTZ R10, R25, c[0x0][0x2d0], -R5.reuse ;  /* 0x0000b400190a7a23 */ /* 0x100fe20000010805 */
[----:B------:R-:W-:Y:S01]  /*18fd0*/  IADD3 R218, R218, -0x1, RZ ;  /* 0xffffffffdada7810 */ /* 0x000fe20007ffe0ff */
        /* <DEDUP_REMOVED lines=8> */
[----:B------:R-:W-:Y:S01]  /*19060*/  FMUL.FTZ R21, R2, R165 ;  /* 0x000000a502157220 */ /* 0x000fe20000410000 */
[----:B------:R3:W-:Y:S01]  /*19070*/  MUFU.EX2 R180, R9 ;  /* 0x0000000900b47308 */ /* 0x0007e20000000800 */
[--C-:B------:R-:W-:Y:S02]  /*19080*/  FFMA.FTZ R191, R15, c[0x0][0x2d0], -R5.reuse ;  /* 0x0000b4000fbf7a23 */ /* 0x100fe40000010805 */
[--C-:B------:R-:W-:Y:S01]  /*19090*/  FFMA.FTZ R190, R14, c[0x0][0x2d0], -R5.reuse ;  /* 0x0000b4000ebe7a23 */ /* 0x100fe20000010805 */
[----:B-1----:R-:W-:Y:S01]  /*190a0*/  F2FP.BF16.PACK_AB R178, R23, R27 ;  /* 0x0000001b17b2723e */ /* 0x002fe200000010ff */
[--C-:B------:R-:W-:Y:S02]  /*190b0*/  FFMA.FTZ R192, R13, c[0x0][0x2d0], -R5.reuse ;  /* 0x0000b4000dc07a23 */ /* 0x100fe40000010805 */
[----:B------:R-:W-:Y:S02]  /*190c0*/  FFMA.FTZ R5, R12, c[0x0][0x2d0], -R5 ;  /* 0x0000b4000c057a23 */ /* 0x000fe40000010805 */
[C---:B------:R-:W-:Y:S01]  /*190d0*/  FMUL.FTZ R12, R2.reuse, R172 ;  /* 0x000000ac020c7220 */ /* 0x040fe20000410000 */
[----:B------:R-:W-:Y:S01]  /*190e0*/  MUFU.EX2 R165, R177 ;  /* 0x000000b100a57308 */ /* 0x000fe20000000800 */
[C---:B------:R-:W-:Y:S02]  /*190f0*/  FMUL.FTZ R13, R2.reuse, R173 ;  /* 0x000000ad020d7220 */ /* 0x040fe40000410000 */
[C---:B------:R-:W-:Y:S02]  /*19100*/  FMUL.FTZ R16, R2.reuse, R168 ;  /* 0x000000a802107220 */ /* 0x040fe40000410000 */
[C---:B--2---:R-:W-:Y:S02]  /*19110*/  FMUL.FTZ R34, R3.reuse, R154 ;  /* 0x0000009a03227220 */ /* 0x044fe40000410000 */
[C---:B------:R-:W-:Y:S02]  /*19120*/  FMUL.FTZ R35, R3.reuse, R155 ;  /* 0x0000009b03237220 */ /* 0x040fe40000410000 */
[----:B------:R-:W1:Y:S01]  /*19130*/  LDSM.16.MT88.4 R152, [R196] ;  /* 0x00000000c498783b */ /* 0x000e620000004200 */
[----:B------:R-:W2:Y:S01]  /*19140*/  MUFU.EX2 R172, R10 ;  /* 0x0000000a00ac7308 */ /* 0x000ea20000000800 */
[C---:B------:R-:W-:Y:S02]  /*19150*/  FMUL.FTZ R14, R3.reuse, R174 ;  /* 0x000000ae030e7220 */ /* 0x040fe40000410000 */
[C---:B------:R-:W-:Y:S02]  /*19160*/  FMUL.FTZ R15, R3.reuse, R175 ;  /* 0x000000af030f7220 */ /* 0x040fe40000410000 */
[C---:B------:R-:W-:Y:S02]  /*19170*/  FMUL.FTZ R17, R2.reuse, R169 ;  /* 0x000000a902117220 */ /* 0x040fe40000410000 */
[C---:B------:R-:W-:Y:S02]  /*19180*/  FMUL.FTZ R18, R3.reuse, R170 ;  /* 0x000000aa03127220 */ /* 0x040fe40000410000 */
[----:B------:R-:W-:Y:S01]  /*19190*/  FMUL.FTZ R19, R3, R171 ;  /* 0x000000ab03137220 */ /* 0x000fe20000410000 */
[----:B------:R-:W4:Y:S01]  /*191a0*/  MUFU.EX2 R232, R179 ;  /* 0x000000b300e87308 */ /* 0x000f220000000800 */
[----:B---3--:R-:W-:Y:S01]  /*191b0*/  FADD.FTZ R9, R27, R22 ;  /* 0x000000161b097221 */ /* 0x008fe20000010000 */
[----:B------:R-:W-:Y:S01]  /*191c0*/  LDSM.16.MT88.4 R168, [R196+0x1000] ;  /* 0x00100000c4a8783b */ /* 0x000fe20000004200 */
[C---:B------:R-:W-:Y:S02]  /*191d0*/  FMUL.FTZ R20, R2.reuse, R164 ;  /* 0x000000a402147220 */ /* 0x040fe40000410000 */
[----:B------:R-:W-:Y:S02]  /*191e0*/  FMUL.FTZ R22, R3, R166 ;  /* 0x000000a603167220 */ /* 0x000fe40000410000 */
[----:B------:R-:W-:Y:S02]  /*191f0*/  FADD.FTZ R182, R23, R9 ;  /* 0x0000000917b67221 */ /* 0x000fe40000010000 */
[C---:B------:R-:W-:Y:S01]  /*19200*/  FMUL.FTZ R23, R3.reuse, R167 ;  /* 0x000000a703177220 */ /* 0x040fe20000410000 */
[----:B------:R-:W3:Y:S01]  /*19210*/  MUFU.EX2 R9, R189 ;  /* 0x000000bd00097308 */ /* 0x000ee20000000800 */
        /* <DEDUP_REMOVED lines=8> */
[C---:B------:R-:W-:Y:S01]  /*192a0*/  FMUL.FTZ R31, R3.reuse, R159 ;  /* 0x0000009f031f7220 */ /* 0x040fe20000410000 */
[----:B----4-:R-:W-:Y:S01]  /*192b0*/  F2FP.BF16.PACK_AB R179, R232, R165 ;  /* 0x000000a5e8b3723e */ /* 0x010fe200000010ff */
[----:B------:R-:W-:Y:S01]  /*192c0*/  LDSM.16.MT88.4 R156, [R196+0x800] ;  /* 0x00080000c49c783b */ /* 0x000fe20000004200 */
[C---:B------:R-:W-:Y:S02]  /*192d0*/  FMUL.FTZ R36, R2.reuse, R36 ;  /* 0x0000002402247220 */ /* 0x040fe40000410000 */
[C---:B------:R-:W-:Y:S02]  /*192e0*/  FMUL.FTZ R37, R2.reuse, R37 ;  /* 0x0000002502257220 */ /* 0x040fe40000410000 */
[C---:B------:R-:W-:Y:S01]  /*192f0*/  FMUL.FTZ R38, R3.reuse, R38 ;  /* 0x0000002603267220 */ /* 0x040fe20000410000 */
[C---:B-1----:R-:W-:Y:S01]  /*19300*/  HMMA.16816.F32.BF16 R12, R176.reuse, R152, R12 ;  /* 0x00000098b00c723c */ /* 0x042fe2000004180c */
[----:B------:R-:W-:Y:S04]  /*19310*/  MUFU.EX2 R10, R186 ;  /* 0x000000ba000a7308 */ /* 0x000fe80000000800 */
[C---:B------:R-:W-:Y:S02]  /*19320*/  FMUL.FTZ R39, R3.reuse, R39 ;  /* 0x0000002703277220 */ /* 0x040fe40000410000 */
[C---:B------:R-:W-:Y:S01]  /*19330*/  FMUL.FTZ R40, R2.reuse, R40 ;  /* 0x0000002802287220 */ /* 0x040fe20000410000 */
[C---:B------:R-:W-:Y:S01]  /*19340*/  HMMA.16816.F32.BF16 R16, R176.reuse, R154, R16 ;  /* 0x0000009ab010723c */ /* 0x040fe20000041810 */
[----:B------:R-:W1:Y:S02]  /*19350*/  LDSM.16.MT88.4 R152, [R197] ;  /* 0x00000000c598783b */ /* 0x000e640000004200 */
[----:B------:R-:W-:Y:S01]  /*19360*/  MUFU.EX2 R187, R183 ;  /* 0x000000b700bb7308 */ /* 0x000fe20000000800 */
        /* <DEDUP_REMOVED lines=21> */
[C---:B-1----:R-:W-:Y:S02]  /*194c0*/  HMMA.16816.F32.BF16 R20, R176.reuse, R152, R20 ;  /* 0x00000098b014723c */ /* 0x042fe40000041814 */
[----:B------:R-:W-:Y:S01]  /*194d0*/  MUFU.EX2 R181, R191 ;  /* 0x000000bf00b57308 */ /* 0x000fe20000000800 */
[C---:B------:R-:W-:Y:S02]  /*194e0*/  FMUL.FTZ R59, R3.reuse, R59 ;  /* 0x0000003b033b7220 */ /* 0x040fe40000410000 */
[C---:B------:R-:W-:Y:S02]  /*194f0*/  FMUL.FTZ R60, R2.reuse, R60 ;  /* 0x0000003c023c7220 */ /* 0x040fe40000410000 */
[C---:B------:R-:W-:Y:S01]  /*19500*/  FMUL.FTZ R61, R2.reuse, R61 ;  /* 0x0000003d023d7220 */ /* 0x040fe20000410000 */
[C---:B------:R-:W-:Y:S01]  /*19510*/  HMMA.16816.F32.BF16 R24, R176.reuse, R154, R24 ;  /* 0x0000009ab018723c */ /* 0x040fe20000041818 */
[----:B------:R-:W1:Y:S03]  /*19520*/  LDSM.16.MT88.4 R152, [R199] ;  /* 0x00000000c798783b */ /* 0x000e660000004200 */
[C---:B------:R-:W-:Y:S01]  /*19530*/  FMUL.FTZ R62, R3.reuse, R62 ;  /* 0x0000003e033e7220 */ /* 0x040fe20000410000 */
[----:B------:R-:W-:Y:S01]  /*19540*/  MUFU.EX2 R5, R5 ;  /* 0x0000000500057308 */ /* 0x000fe20000000800 */
        /* <DEDUP_REMOVED lines=78> */
[C---:B------:R-:W-:Y:S02]  /*19a30*/  FFMA.FTZ R164, R3.reuse, R233, R180 ;  /* 0x000000e903a47223 */ /* 0x040fe400000100b4 */
[C---:B------:R-:W-:Y:S01]  /*19a40*/  FMUL.FTZ R134, R3.reuse, R134 ;  /* 0x0000008603867220 */ /* 0x040fe20000410000 */
[----:B------:R-:W-:Y:S01]  /*19a50*/  MUFU.EX2 R180, R192 ;  /* 0x000000c000b47308 */ /* 0x000fe20000000800 */
[C---:B------:R-:W-:Y:S02]  /*19a60*/  FMUL.FTZ R135, R3.reuse, R135 ;  /* 0x0000008703877220 */ /* 0x040fe40000410000 */
[C---:B------:R-:W-:Y:S02]  /*19a70*/  FMUL.FTZ R138, R3.reuse, R138 ;  /* 0x0000008a038a7220 */ /* 0x040fe40000410000 */
[----:B------:R-:W-:Y:S02]  /*19a80*/  FMUL.FTZ R139, R3, R139 ;  /* 0x0000008b038b7220 */ /* 0x000fe40000410000 */
[C---:B------:R-:W-:Y:S02]  /*19a90*/  FMUL.FTZ R132, R2.reuse, R132 ;  /* 0x0000008402847220 */ /* 0x040fe40000410000 */
[C---:B------:R-:W-:Y:S01]  /*19aa0*/  FMUL.FTZ R133, R2.reuse, R133 ;  /* 0x0000008502857220 */ /* 0x040fe20000410000 */
[----:B------:R-:W2:Y:S01]  /*19ab0*/  MUFU.EX2 R3, R188 ;  /* 0x000000bc00037308 */ /* 0x000ea20000000800 */
[C---:B------:R-:W-:Y:S02]  /*19ac0*/  FMUL.FTZ R136, R2.reuse, R136 ;  /* 0x0000008802887220 */ /* 0x040fe40000410000 */
[----:B------:R-:W-:Y:S02]  /*19ad0*/  FMUL.FTZ R137, R2, R137 ;  /* 0x0000008902897220 */ /* 0x000fe40000410000 */
[----:B---3--:R-:W-:Y:S01]  /*19ae0*/  FADD.FTZ R2, R9, R182 ;  /* 0x000000b609027221 */ /* 0x008fe20000010000 */
[C---:B-1----:R-:W-:Y:S04]  /*19af0*/  HMMA.16816.F32.BF16 R52, R176.reuse, R152, R52 ;  /* 0x00000098b034723c */ /* 0x042fe80000041834 */
[----:B------:R-:W1:Y:S04]  /*19b00*/  MUFU.EX2 R182, R190 ;  /* 0x000000be00b67308 */ /* 0x000e680000000800 */
[C---:B------:R-:W-:Y:S01]  /*19b10*/  HMMA.16816.F32.BF16 R56, R176.reuse, R154, R56 ;  /* 0x0000009ab038723c */ /* 0x040fe20000041838 */
[----:B------:R-:W3:Y:S03]  /*19b20*/  LDSM.16.MT88.4 R152, [R199+0x1800] ;  /* 0x00180000c798783b */ /* 0x000ee60000004200 */
[C---:B--2---:R-:W-:Y:S04]  /*19b30*/  FADD.FTZ R2, R3.reuse, R2 ;  /* 0x0000000203027221 */ /* 0x044fe80000010000 */
[----:B------:R-:W-:Y:S04]  /*19b40*/  FADD.FTZ R2, R160, R2 ;  /* 0x00000002a0027221 */ /* 0x000fe80000010000 */
[----:B------:R-:W-:Y:S01]  /*19b50*/  FADD.FTZ R2, R10, R2 ;  /* 0x000000020a027221 */ /* 0x000fe20000010000 */
        /* <DEDUP_REMOVED lines=36> */
[----:B-1----:R-:W-:Y:S02]  /*19da0*/  F2FP.BF16.PACK_AB R177, R182, R181 ;  /* 0x000000b5b6b1723e */ /* 0x002fe400000010ff */
[----:B------:R-:W-:Y:S03]  /*19db0*/  F2FP.BF16.PACK_AB R179, R5, R180 ;  /* 0x000000b405b3723e */ /* 0x000fe600000010ff */
[C---:B------:R-:W-:Y:S02]  /*19dc0*/  HMMA.16816.F32.BF16 R12, R152.reuse, R156, R12 ;  /* 0x0000009c980c723c */ /* 0x040fe4000004180c */
[----:B------:R-:W-:Y:S03]  /*19dd0*/  MUFU.EX2 R10, R193 ;  /* 0x000000c1000a7308 */ /* 0x000fe60000000800 */
        /* <DEDUP_REMOVED lines=48> */
[C---:B------:R-:W-:Y:S04]  /*1a0e0*/  HMMA.16816.F32.BF16 R128, R152.reuse, R158, R128 ;  /* 0x0000009e9880723c */ /* 0x040fe80000041880 */
[----:B-1----:R-:W-:Y:S01]  /*1a0f0*/  F2FP.BF16.PACK_AB R178, R10, R156 ;  /* 0x0000009c0ab2723e */ /* 0x002fe200000010ff */
[----:B------:R-:W-:Y:S03]  /*1a100*/  FADD.FTZ R2, R156, R2 ;  /* 0x000000029c027221 */ /* 0x000fe60000010000 */
[C---:B--2---:R-:W-:Y:S04]  /*1a110*/  HMMA.16816.F32.BF16 R132, R152.reuse, R160, R132 ;  /* 0x000000a09884723c */ /* 0x044fe80000041884 */
[----:B------:R-:W-:Y:S01]  /*1a120*/  FADD.FTZ R235, R10, R2 ;  /* 0x000000020aeb7221 */ /* 0x000fe20000010000 */
[-C--:B------:R-:W-:Y:S01]  /*1a130*/  MOV R10, R4.reuse ;  /* 0x00000004000a7202 */ /* 0x080fe20000000f00 */
[----:B------:R-:W-:Y:S02]  /*1a140*/  FADD.FTZ R2, R165, R3 ;  /* 0x00000003a5027221 */ /* 0x000fe40000010000 */
        /* <DEDUP_REMOVED lines=18> */
[----:B------:R-:W-:Y:S04]  /*1a270*/  MOV R5, R4 ;  /* 0x0000000400057202 */ /* 0x000fe80000000f00 */
        /* <DEDUP_REMOVED lines=40> */
.L_x_3081:
[----:B------:R-:W-:-:S13]  /*1a500*/  ISETP.GE.AND P0, PT, R218, R240, PT ;  /* 0x000000f0da00720c */ /* 0x000fda0003f06270 */
[----:B------:R-:W-:Y:S05]  /*1a510*/  @!P0 BRA `(.L_x_3095) ;  /* 0x00002c1000008947 */ /* 0x000fea0003800000 */
.L_x_3107:
[----:B------:R-:W-:Y:S04]  /*1a520*/  DEPBAR.LE SB0, 0x0 ;  /* 0x000080000000791a */ /* 0x000fe80000000000 */
[----:B------:R-:W-:Y:S01]  /*1a530*/  WARPSYNC 0xffffffff ;  /* 0xffffffff00007948 */ /* 0x000fe20003800000 */
[----:B------:R-:W-:Y:S01]  /*1a540*/  BAR.SYNC.DEFER_BLOCKING 0x0 ;  /* 0x0000000000007b1d */ /* 0x000fe20000010000 */
[----:B------:R-:W-:Y:S02]  /*1a550*/  SHF.R.S32.HI R2, RZ, 0x1f, R222 ;  /* 0x0000001fff027819 */ /* 0x000fe400000114de */
[----:B------:R-:W-:Y:S03]  /*1a560*/  SHF.R.S32.HI R9, RZ, 0x1f, R221 ;  /* 0x0000001fff097819 */ /* 0x000fe600000114dd */
[----:B------:R-:W-:Y:S02]  /*1a570*/  IMAD R4, R2, c[0x0][0x208], RZ ;  /* 0x0000820002047a24 */ /* 0x000fe400078e02ff */
[C---:B------:R-:W-:Y:S04]  /*1a580*/  IMAD.WIDE.U32 R2, R222.reuse, c[0x0][0x208], RZ ;  /* 0x00008200de027a25 */ /* 0x040fe800078e00ff */
[----:B------:R-:W-:Y:S05]  /*1a590*/  IMAD R4, R222, c[0x0][0x20c], R4 ;  /* 0x00008300de047a24 */ /* 0x000fea00078e0204 */
[----:B------:R-:W-:Y:S01]  /*1a5a0*/  IADD3 R3, R3, R4, RZ ;  /* 0x0000000403037210 */ /* 0x000fe20007ffe0ff */
[----:B------:R-:W-:Y:S01]  /*1a5b0*/  IMAD R4, R9, c[0x0][0x218], RZ ;  /* 0x0000860009047a24 */ /* 0x000fe200078e02ff */
[----:B------:R-:W-:Y:S03]  /*1a5c0*/  MOV R9, R6 ;  /* 0x0000000600097202 */ /* 0x000fe60000000f00 */
[C---:B------:R-:W-:Y:S01]  /*1a5d0*/  IMAD.WIDE.U32 R2, R221.reuse, c[0x0][0x218], R2 ;  /* 0x00008600dd027a25 */ /* 0x040fe200078e0002 */
[----:B------:R1:W2:Y:S03]  /*1a5e0*/  LDSM.16.M88.4 R32, [R200] ;  /* 0x00000000c820783b */ /* 0x0002a60000000200 */
[----:B------:R-:W-:Y:S01]  /*1a5f0*/  IMAD R4, R221, c[0x0][0x21c], R4 ;  /* 0x00008700dd047a24 */ /* 0x000fe200078e0204 */
[----:B------:R-:W-:Y:S01]  /*1a600*/  IADD3 R2, P0, R242, R2, RZ ;  /* 0x00000002f2027210 */ /* 0x000fe20007f1e0ff */
[----:B------:R1:W3:Y:S03]  /*1a610*/  LDSM.16.M88.4 R16, [R151] ;  /* 0x000000009710783b */ /* 0x0002e60000000200 */
[----:B------:R-:W-:Y:S01]  /*1a620*/  IADD3.X R3, R244, R3, R4, P0, !PT ;  /* 0x00000003f4037210 */ /* 0x000fe200007fe404 */
[----:B------:R1:W4:Y:S01]  /*1a630*/  LDSM.16.M88.4 R24, [R151+0x800] ;  /* 0x000800009718783b */ /* 0x0003220000000200 */
[C---:B------:R-:W-:Y:S03]  /*1a640*/  LEA R10, P0, R2.reuse, c[0x0][0x1f8], 0x1 ;  /* 0x00007e00020a7a11 */ /* 0x040fe600078008ff */
[----:B------:R1:W1:Y:S01]  /*1a650*/  LDSM.16.M88.4 R176, [R151+0x1000] ;  /* 0x0010000097b0783b */ /* 0x0002620000000200 */
[----:B------:R-:W-:Y:S03]  /*1a660*/  LEA.HI.X R4, R2, c[0x0][0x1fc], R3, 0x1, P0 ;  /* 0x00007f0002047a11 */ /* 0x000fe600000f0c03 */
[----:B------:R1:W1:Y:S04]  /*1a670*/  LDSM.16.M88.4 R180, [R201] ;  /* 0x00000000c9b4783b */ /* 0x0002680000000200 */
[----:B------:R1:W1:Y:S04]  /*1a680*/  LDSM.16.M88.4 R184, [R204] ;  /* 0x00000000ccb8783b */ /* 0x0002680000000200 */
[----:B------:R1:W1:Y:S04]  /*1a690*/  LDSM.16.M88.4 R188, [R214] ;  /* 0x00000000d6bc783b */ /* 0x0002680000000200 */
[----:B------:R1:W1:Y:S01]  /*1a6a0*/  LDSM.16.M88.4 R192, [R215] ;  /* 0x00000000d7c0783b */ /* 0x0002620000000200 */
[----:B------:R-:W-:-:S05]  /*1a6b0*/  BRA.DIV ~URZ, `(.L_x_3096) ;  /* 0x00009f327f007947 */ /* 0x000fca000b800000 */
[----:B------:R4:W3:Y:S02]  /*1a6c0*/  SHFL.IDX PT, R2, R4, RZ, 0x181f ;  /* 0x00181fff04027589 */ /* 0x0008e400000e0000 */
.L_x_3195:
[----:B------:R-:W5:Y:S01]  /*1a6d0*/  SHFL.IDX PT, R3, R10, RZ, 0x181f ;  /* 0x00181fff0a037589 */ /* 0x000f6200000e0000 */
[----:B------:R-:W-:Y:S01]  /*1a6e0*/  ISETP.GE.AND P4, PT, R140, c[0x0][0x1d4], PT ;  /* 0x000075008c007a0c */ /* 0x000fe20003f86270 */
[----:B------:R-:W-:Y:S01]  /*1a6f0*/  BSSY B0, `(.L_x_3097) ;  /* 0x0000027000007945 */ /* 0x000fe20003800000 */
[----:B------:R-:W-:Y:S01]  /*1a700*/  ISETP.GE.AND P3, PT, R142, c[0x0][0x1d4], PT ;  /* 0x000075008e007a0c */ /* 0x000fe20003f66270 */
[----:B------:R-:W4:Y:S01]  /*1a710*/  S2R R20, SR_TID.X ;  /* 0x0000000000147919 */ /* 0x000f220000002100 */
[----:B------:R-:W-:Y:S02]  /*1a720*/  ISETP.GE.AND P5, PT, R219, c[0x0][0x1d4], PT ;  /* 0x00007500db007a0c */ /* 0x000fe40003fa6270 */
[----:B------:R-:W-:Y:S02]  /*1a730*/  ISETP.GE.AND P2, PT, R220, c[0x0][0x1d4], PT ;  /* 0x00007500dc007a0c */ /* 0x000fe40003f46270 */
[C---:B-----5:R-:W-:Y:S05]  /*1a740*/  IADD3 R14, P0, R3.reuse, R230, RZ ;  /* 0x000000e6030e7210 */ /* 0x060fea0007f1e0ff */
[C---:B---3--:R-:W-:Y:S01]  /*1a750*/  IMAD.X R15, R2.reuse, 0x1, R231, P0 ;  /* 0x00000001020f7824 */ /* 0x048fe200000e06e7 */
[C---:B------:R-:W-:Y:S04]  /*1a760*/  IADD3 R12, P0, R3.reuse, R229, RZ ;  /* 0x000000e5030c7210 */ /* 0x040fe80007f1e0ff */
[----:B------:R-:W-:Y:S01]  /*1a770*/  @!PT LDS RZ, [RZ] ;  /* 0x00000000fffff984 */ /* 0x000fe20000000800 */
[----:B------:R-:W-:Y:S01]  /*1a780*/  @!PT LDS RZ, [RZ] ;  /* 0x00000000fffff984 */ /* 0x000fe20000000800 */
[----:B------:R3:W-:Y:S01]  /*1a790*/  LDGSTS.E.BYPASS.LTC128B.128 [R217+0x4080], [R14.64], !P4 ;  /* 0x040800000ed97fae */ /* 0x0007e2000e101d46 */
[C---:B------:R-:W-:Y:S05]  /*1a7a0*/  IMAD.X R13, R2.reuse, 0x1, R226, P0 ;  /* 0x00000001020d7824 */ /* 0x040fea00000e06e2 */
[----:B------:R5:W-:Y:S02]  /*1a7b0*/  LDGSTS.E.BYPASS.LTC128B.128 [R217+0x5880], [R12.64], !P3 ;  /* 0x058800000cd97fae */ /* 0x000be4000d901d46 */
[C---:B-----5:R-:W-:Y:S05]  /*1a7c0*/  IADD3 R12, P0, R3.reuse, R228, RZ ;  /* 0x000000e4030c7210 */ /* 0x060fea0007f1e0ff */
[C---:B------:R-:W-:Y:S05]  /*1a7d0*/  IMAD.X R13, R2.reuse, 0x1, R227, P0 ;  /* 0x00000001020d7824 */ /* 0x040fea00000e06e3 */
[----:B------:R5:W-:Y:S02]  /*1a7e0*/  LDGSTS.E.BYPASS.LTC128B.128 [R217+0x7080], [R12.64], !P5 ;  /* 0x070800000cd97fae */ /* 0x000be4000e901d46 */
[----:B-----5:R-:W-:Y:S05]  /*1a7f0*/  IADD3 R12, P0, R3, R225, RZ ;  /* 0x000000e1030c7210 */ /* 0x020fea0007f1e0ff */
[----:B------:R-:W-:Y:S01]  /*1a800*/  IMAD.X R13, R2, 0x1, R224, P0 ;  /* 0x00000001020d7824 */ /* 0x000fe200000e06e0 */
[----:B----4-:R-:W-:Y:S04]  /*1a810*/  ISETP.GT.AND P0, PT, R20, 0x7f, PT ;  /* 0x0000007f1400780c */ /* 0x010fe80003f04270 */
[----:B------:R3:W-:Y:S09]  /*1a820*/  LDGSTS.E.BYPASS.LTC128B.128 [R217+0x8880], [R12.64], !P2 ;  /* 0x088800000cd97fae */ /* 0x0007f2000d101d46 */
[----:B------:R-:W-:-:S05]  /*1a830*/  @P0 BRA `(.L_x_3098) ;  /* 0x0000012000000947 */ /* 0x000fca0003800000 */
[----:B------:R-:W-:-:S05]  /*1a840*/  BRA.DIV ~URZ, `(.L_x_3099) ;  /* 0x00009e127f007947 */ /* 0x000fca000b800000 */
[----:B------:R-:W4:Y:S04]  /*1a850*/  SHFL.IDX PT, R4, R4, 0x1, 0x181f ;  /* 0x00381f0004047f89 */ /* 0x000f2800000e0000 */
[----:B------:R3:W2:Y:S02]  /*1a860*/  SHFL.IDX PT, R2, R10, 0x1, 0x181f ;  /* 0x00381f000a027f89 */ /* 0x0006a400000e0000 */
.L_x_3196:
[----:B--23--:R-:W-:Y:S05]  /*1a870*/  IADD3 R12, P0, R2, R230, RZ ;  /* 0x000000e6020c7210 */ /* 0x00cfea0007f1e0ff */
        /* <DEDUP_REMOVED lines=14> */
.L_x_3098:
[----:B------:R-:W-:Y:S05]  /*1a960*/  BSYNC B0 ;  /* 0x0000000000007941 */ /* 0x000fea0003800000 */
.L_x_3097:
[----:B------:R-:W0:Y:S01]  /*1a970*/  LDGDEPBAR ;  /* 0x00000000000079af */ /* 0x000e220000000000 */
[----:B------:R-:W-:Y:S01]  /*1a980*/  WARPSYNC 0xffffffff ;  /* 0xffffffff00007948 */ /* 0x000fe20003800000 */
[C---:B--23--:R-:W-:Y:S01]  /*1a990*/  HMMA.16816.F32.BF16 R12, R32.reuse, R16, RZ ;  /* 0x00000010200c723c */ /* 0x04cfe200000418ff */
        /* <DEDUP_REMOVED lines=190> */
.L_x_3197:
[----:B------:R-:W-:-:S05]  /*1b580*/  BRA.DIV ~URZ, `(.L_x_3103) ;  /* 0x000092127f007947 */ /* 0x000fca000b800000 */
[----:B------:R3:W4:Y:S02]  /*1b590*/  SHFL.IDX PT, R2, R179, RZ, 0x181f ;  /* 0x00181fffb3027589 */ /* 0x00072400000e0000 */
.L_x_3198:
[----:B----4-:R-:W-:Y:S05]  /*1b5a0*/  @P0 IADD3 R176, P1, R2, R230, RZ ;  /* 0x000000e602b00210 */ /* 0x010fea0007f3e0ff */
[----:B--2---:R-:W-:Y:S05]  /*1b5b0*/  @P0 IMAD.X R177, R4, 0x1, R231, P1 ;  /* 0x0000000104b10824 */ /* 0x004fea00008e06e7 */
[----:B------:R-:W-:Y:S01]  /*1b5c0*/  @!PT LDS RZ, [RZ] ;  /* 0x00000000fffff984 */ /* 0x000fe20000000800 */
[----:B------:R-:W-:Y:S01]  /*1b5d0*/  @!PT LDS RZ, [RZ] ;  /* 0x00000000fffff984 */ /* 0x000fe20000000800 */
[----:B------:R-:W-:Y:S01]  /*1b5e0*/  @!PT LDS RZ, [RZ] ;  /* 0x00000000fffff984 */ /* 0x000fe20000000800 */
[----:B------:R2:W-:Y:S02]  /*1b5f0*/  @P0 LDGSTS.E.BYPASS.LTC128B.128 [R216+0xa080], [R176.64], !P4 ;  /* 0x0a080000b0d80fae */ /* 0x0005e4000e101d46 */
[----:B--2---:R-:W-:Y:S05]  /*1b600*/  @P0 IADD3 R176, P1, R2, R229, RZ ;  /* 0x000000e502b00210 */ /* 0x004fea0007f3e0ff */
[----:B------:R-:W-:Y:S05]  /*1b610*/  @P0 IMAD.X R177, R4, 0x1, R226, P1 ;  /* 0x0000000104b10824 */ /* 0x000fea00008e06e2 */
[----:B------:R2:W-:Y:S02]  /*1b620*/  @P0 LDGSTS.E.BYPASS.LTC128B.128 [R216+0xb880], [R176.64], !P3 ;  /* 0x0b880000b0d80fae */ /* 0x0005e4000d901d46 */
[----:B--2---:R-:W-:Y:S05]  /*1b630*/  @P0 IADD3 R176, P1, R2, R228, RZ ;  /* 0x000000e402b00210 */ /* 0x004fea0007f3e0ff */
[----:B------:R-:W-:Y:S01]  /*1b640*/  @P0 IMAD.X R177, R4, 0x1, R227, P1 ;  /* 0x0000000104b10824 */ /* 0x000fe200008e06e3 */
[----:B------:R-:W-:Y:S04]  /*1b650*/  @P0 IADD3 R2, P1, R2, R225, RZ ;  /* 0x000000e102020210 */ /* 0x000fe80007f3e0ff */
[----:B------:R2:W-:Y:S01]  /*1b660*/  @P0 LDGSTS.E.BYPASS.LTC128B.128 [R216+0xd080], [R176.64], !P5 ;  /* 0x0d080000b0d80fae */ /* 0x0005e2000e901d46 */
[----:B------:R-:W-:Y:S05]  /*1b670*/  @P0 IMAD.X R3, R4, 0x1, R224, P1 ;  /* 0x0000000104030824 */ /* 0x000fea00008e06e0 */
[----:B------:R2:W-:Y:S01]  /*1b680*/  @P0 LDGSTS.E.BYPASS.LTC128B.128 [R216+0xe880], [R2.64], !P2 ;  /* 0x0e88000002d80fae */ /* 0x0005e2000d101d46 */
[----:B------:R-:W-:Y:S01]  /*1b690*/  ISETP.GE.AND P0, PT, R10, 0x21, PT ;  /* 0x000000210a00780c */ /* 0x000fe20003f06270 */
[----:B------:R-:W-:-:S06]  /*1b6a0*/  BRA.DIV ~URZ, `(.L_x_3104) ;  /* 0x000091627f007947 */ /* 0x000fcc000b800000 */
[----:B------:R4:W1:Y:S04]  /*1b6b0*/  SHFL.IDX PT, R4, R178, 0x1, 0x181f ;  /* 0x00381f00b2047f89 */ /* 0x00086800000e0000 */
[----:B--2---:R4:W2:Y:S02]  /*1b6c0*/  SHFL.IDX PT, R2, R179, 0x1, 0x181f ;  /* 0x00381f00b3027f89 */ /* 0x0048a400000e0000 */
.L_x_3199:
[----:B--2---:R-:W-:Y:S05]  /*1b6d0*/  @P0 IADD3 R176, P1, R2, R230, RZ ;  /* 0x000000e602b00210 */ /* 0x004fea0007f3e0ff */
[----:B-1----:R-:W-:Y:S05]  /*1b6e0*/  @P0 IMAD.X R177, R4, 0x1, R231, P1 ;  /* 0x0000000104b10824 */ /* 0x002fea00008e06e7 */
[----:B------:R-:W-:Y:S01]  /*1b6f0*/  @!PT LDS RZ, [RZ] ;  /* 0x00000000fffff984 */ /* 0x000fe20000000800 */
[----:B------:R-:W-:Y:S01]  /*1b700*/  @!PT LDS RZ, [RZ] ;  /* 0x00000000fffff984 */ /* 0x000fe20000000800 */
[----:B------:R-:W-:Y:S01]  /*1b710*/  @!PT LDS RZ, [RZ] ;  /* 0x00000000fffff984 */ /* 0x000fe20000000800 */
[----:B------:R1:W-:Y:S02]  /*1b720*/  @P0 LDGSTS.E.BYPASS.LTC128B.128 [R217+0xb080], [R176.64], !P4 ;  /* 0x0b080000b0d90fae */ /* 0x0003e4000e101d46 */
[----:B-1----:R-:W-:Y:S05]  /*1b730*/  @P0 IADD3 R176, P1, R2, R229, RZ ;  /* 0x000000e502b00210 */ /* 0x002fea0007f3e0ff */
[----:B------:R-:W-:Y:S05]  /*1b740*/  @P0 IMAD.X R177, R4, 0x1, R226, P1 ;  /* 0x0000000104b10824 */ /* 0x000fea00008e06e2 */
[----:B------:R1:W-:Y:S02]  /*1b750*/  @P0 LDGSTS.E.BYPASS.LTC128B.128 [R217+0xc880], [R176.64], !P3 ;  /* 0x0c880000b0d90fae */ /* 0x0003e4000d901d46 */
[----:B-1----:R-:W-:Y:S05]  /*1b760*/  @P0 IADD3 R176, P1, R2, R228, RZ ;  /* 0x000000e402b00210 */ /* 0x002fea0007f3e0ff */
[----:B------:R-:W-:Y:S01]  /*1b770*/  @P0 IMAD.X R177, R4, 0x1, R227, P1 ;  /* 0x0000000104b10824 */ /* 0x000fe200008e06e3 */
[----:B------:R-:W-:Y:S04]  /*1b780*/  @P0 IADD3 R2, P1, R2, R225, RZ ;  /* 0x000000e102020210 */ /* 0x000fe80007f3e0ff */
[----:B------:R1:W-:Y:S01]  /*1b790*/  @P0 LDGSTS.E.BYPASS.LTC128B.128 [R217+0xe080], [R176.64], !P5 ;  /* 0x0e080000b0d90fae */ /* 0x0003e2000e901d46 */
[----:B------:R-:W-:Y:S05]  /*1b7a0*/  @P0 IMAD.X R3, R4, 0x1, R224, P1 ;  /* 0x0000000104030824 */ /* 0x000fea00008e06e0 */
[----:B------:R1:W-:Y:S03]  /*1b7b0*/  @P0 LDGSTS.E.BYPASS.LTC128B.128 [R217+0xf880], [R2.64], !P2 ;  /* 0x0f88000002d90fae */ /* 0x0003e6000d101d46 */
.L_x_3101:
[----:B------:R-:W-:Y:S05]  /*1b7c0*/  BSYNC B0 ;  /* 0x0000000000007941 */ /* 0x000fea0003800000 */
.L_x_3100:
        /* <DEDUP_REMOVED lines=27> */
.L_x_3200:
[----:B-12---:R-:W-:Y:S01]  /*1b980*/  FMNMX.FTZ R4, R4, R2, !PT ;  /* 0x0000000204047209 */ /* 0x006fe20007810000 */
[----:B------:R-:W-:-:S05]  /*1b990*/  BRA.DIV ~URZ, `(.L_x_3106) ;  /* 0x00008f927f007947 */ /* 0x000fca000b800000 */
[----:B------:R-:W1:Y:S02]  /*1b9a0*/  SHFL.BFLY PT, R2, R4, 0x1, 0x1f ;  /* 0x0c201f0004027f89 */ /* 0x000e6400000e0000 */
[----:B-1----:R-:W-:Y:S02]  /*1b9b0*/  FMNMX.FTZ R6, R4, R2, !PT ;  /* 0x0000000204067209 */ /* 0x002fe40007810000 */
[----:B------:R-:W1:Y:S02]  /*1b9c0*/  SHFL.BFLY PT, R2, R10, 0x2, 0x1f ;  /* 0x0c401f000a027f89 */ /* 0x000e6400000e0000 */
[----:B-1----:R-:W-:Y:S05]  /*1b9d0*/  FMNMX.FTZ R4, R10, R2, !PT ;  /* 0x000000020a047209 */ /* 0x002fea0007810000 */
[----:B------:R1:W2:Y:S02]  /*1b9e0*/  SHFL.BFLY PT, R2, R4, 0x1, 0x1f ;  /* 0x0c201f0004027f89 */ /* 0x0002a400000e0000 */
.L_x_3201:
        /* <DEDUP_REMOVED lines=19> */
[----:B------:R-:W-:Y:S02]  /*1bb20*/  FFMA.FTZ R186, R21, c[0x0][0x2d0], -R9 ;  /* 0x0000b40015ba7a23 */ /* 0x000fe40000010809 */
[----:B------:R-:W-:Y:S10]  /*1bb30*/  MUFU.EX2 R9, R13 ;  /* 0x0000000d00097308 */ /* 0x000ff40000000800 */
[----:B------:R-:W-:Y:S10]  /*1bb40*/  MUFU.EX2 R13, R12 ;  /* 0x0000000c000d7308 */ /* 0x000ff40000000800 */
[----:B------:R-:W1:Y:S02]  /*1bb50*/  MUFU.EX2 R12, R10 ;  /* 0x0000000a000c7308 */ /* 0x000e640000000800 */
[----:B-1--4-:R-:W-:Y:S01]  /*1bb60*/  F2FP.BF16.PACK_AB R178, R12, R13 ;  /* 0x0000000d0cb2723e */ /* 0x012fe200000010ff */
        /* <DEDUP_REMOVED lines=10> */
[--C-:B---3--:R-:W-:Y:S02]  /*1bc10*/  FFMA.FTZ R179, R19, c[0x0][0x2d0], -R9.reuse ;  /* 0x0000b40013b37a23 */ /* 0x108fe40000010809 */
        /* <DEDUP_REMOVED lines=12> */
[----:B------:R-:W-:Y:S02]  /*1bce0*/  FADD.FTZ R10, R13, R10 ;  /* 0x0000000a0d0a7221 */ /* 0x000fe40000010000 */
[C---:B-1----:R-:W-:Y:S02]  /*1bcf0*/  FMUL.FTZ R34, R2.reuse, R154 ;  /* 0x0000009a02227220 */ /* 0x042fe40000410000 */
[----:B------:R-:W-:Y:S02]  /*1bd00*/  FMUL.FTZ R35, R2, R155 ;  /* 0x0000009b02237220 */ /* 0x000fe40000410000 */
[----:B------:R-:W1:Y:S01]  /*1bd10*/  LDSM.16.MT88.4 R152, [R196] ;  /* 0x00000000c498783b */ /* 0x000e620000004200 */
[C---:B------:R-:W-:Y:S01]  /*1bd20*/  FMUL.FTZ R21, R3.reuse, R165 ;  /* 0x000000a503157220 */ /* 0x040fe20000410000 */
        /* <DEDUP_REMOVED lines=28> */
[----:B------:R-:W-:Y:S01]  /*1bef0*/  FMUL.FTZ R37, R3, R37 ;  /* 0x0000002503257220 */ /* 0x000fe20000410000 */
[----:B---3--:R-:W-:Y:S01]  /*1bf00*/  F2FP.BF16.PACK_AB R177, R172, R5 ;  /* 0x00000005acb1723e */ /* 0x008fe200000010ff */
[C---:B------:R-:W-:Y:S01]  /*1bf10*/  FMUL.FTZ R38, R2.reuse, R38 ;  /* 0x0000002602267220 */ /* 0x040fe20000410000 */
        /* <DEDUP_REMOVED lines=131> */
[C---:B---3--:R-:W-:Y:S04]  /*1c750*/  FADD.FTZ R2, R3.reuse, R2 ;  /* 0x0000000203027221 */ /* 0x048fe80000010000 */
        /* <DEDUP_REMOVED lines=94> */
[----:B------:R-:W-:Y:S02]  /*1cd40*/  FADD.FTZ R235, R10, R2 ;  /* 0x000000020aeb7221 */ /* 0x000fe40000010000 */
        /* <DEDUP_REMOVED lines=18> */
[----:B------:R-:W-:Y:S01]  /*1ce70*/  IADD3 R2, R218, -0x1, RZ ;  /* 0xffffffffda027810 */ /* 0x000fe20007ffe0ff */
[----:B------:R-:W-:Y:S03]  /*1ce80*/  FADD.FTZ R233, R9, R3 ;  /* 0x0000000309e97221 */ /* 0x000fe60000010000 */
[----:B------:R-:W-:Y:S01]  /*1ce90*/  MOV R218, R2 ;  /* 0x0000000200da7202 */ /* 0x000fe20000000f00 */
        /* <DEDUP_REMOVED lines=41> */
.L_x_3095:
[----:B------:R-:W-:Y:S05]  /*1d130*/  BRA.DIV ~URZ, `(.L_x_3108) ;  /* 0x000078d27f007947 */ /* 0x000fea000b800000 */
[----:B------:R1:W2:Y:S02]  /*1d140*/  SHFL.BFLY PT, R2, R235, 0x2, 0x1f ;  /* 0x0c401f00eb027f89 */ /* 0x0002a400000e0000 */
.L_x_3202:
[----:B--2---:R-:W-:Y:S01]  /*1d150*/  FADD.FTZ R4, R2, R235 ;  /* 0x000000eb02047221 */ /* 0x004fe20000010000 */
[----:B------:R-:W-:Y:S05]  /*1d160*/  BRA.DIV ~URZ, `(.L_x_3109) ;  /* 0x000079027f007947 */ /* 0x000fea000b800000 */
[----:B------:R-:W2:Y:S02]  /*1d170*/  SHFL.BFLY PT, R2, R4, 0x1, 0x1f ;  /* 0x0c201f0004027f89 */ /* 0x000ea400000e0000 */
[----:B--2---:R-:W-:-:S02]  /*1d180*/  FADD.FTZ R9, R4, R2 ;  /* 0x0000000204097221 */ /* 0x004fc40000010000 */
[----:B------:R-:W2:Y:S02]  /*1d190*/  SHFL.BFLY PT, R2, R233, 0x2, 0x1f ;  /* 0x0c401f00e9027f89 */ /* 0x000ea400000e0000 */
[----:B--2---:R-:W-:-:S05]  /*1d1a0*/  FADD.FTZ R4, R2, R233 ;  /* 0x000000e902047221 */ /* 0x004fca0000010000 */
[----:B------:R2:W3:Y:S02]  /*1d1b0*/  SHFL.BFLY PT, R2, R4, 0x1, 0x1f ;  /* 0x0c201f0004027f89 */ /* 0x0004e400000e0000 */
.L_x_3203:
[----:B------:R-:W-:Y:S01]  /*1d1c0*/  FSETP.NE.FTZ.AND P0, PT, R9, RZ, PT ;  /* 0x000000ff0900720b */ /* 0x000fe20003f15000 */
[----:B--23--:R-:W-:Y:S01]  /*1d1d0*/  FADD.FTZ R4, R2, R4 ;  /* 0x0000000402047221 */ /* 0x00cfe20000010000 */
[----:B------:R-:W-:Y:S02]  /*1d1e0*/  MOV R3, RZ ;  /* 0x000000ff00037202 */ /* 0x000fe40000000f00 */
[----:B------:R-:W-:Y:S02]  /*1d1f0*/  MOV R20, 0xff800000 ;  /* 0xff80000000147802 */ /* 0x000fe40000000f00 */
[----:B------:R-:W-:-:S07]  /*1d200*/  MOV R21, 0xff800000 ;  /* 0xff80000000157802 */ /* 0x000fce0000000f00 */
[----:B------:R-:W2:Y:S01]  /*1d210*/  @P0 MUFU.LG2 R2, R9 ;  /* 0x0000000900020308 */ /* 0x000ea20000000c00 */
[----:B------:R-:W-:-:S07]  /*1d220*/  @P0 MOV R10, 0x3f317218 ;  /* 0x3f317218000a0802 */ /* 0x000fce0000000f00 */
[----:B------:R2:W3:Y:S02]  /*1d230*/  @P0 MUFU.RCP R3, R9 ;  /* 0x0000000900030308 */ /* 0x0004e40000001000 */
[----:B--2---:R-:W-:Y:S02]  /*1d240*/  @P0 FMUL.FTZ R9, R2, 0.69314718246459960938 ;  /* 0x3f31721802090820 */ /* 0x004fe40000410000 */
[----:B------:R-:W-:Y:S02]  /*1d250*/  @P0 FMUL.FTZ R2, R10, c[0x0][0x2d0] ;  /* 0x0000b4000a020a20 */ /* 0x000fe40000410000 */
[C---:B---3--:R-:W-:Y:S02]  /*1d260*/  FMUL.FTZ R34, R3.reuse, R152 ;  /* 0x0000009803227220 */ /* 0x048fe40000410000 */
        /* <DEDUP_REMOVED lines=21> */
[C---:B--2---:R-:W-:Y:S02]  /*1d3c0*/  FMUL.FTZ R136, R2.reuse, R154 ;  /* 0x0000009a02887220 */ /* 0x044fe40000410000 */
        /* <DEDUP_REMOVED lines=115> */
.L_x_2992:
[----:B------:R2:W5:Y:S04]  /*1db00*/  LDL R5, [R1+0x10] ;  /* 0x0000100001057983 */ /* 0x0005680000100800 */
[----:B------:R-:W3:Y:S01]  /*1db10*/  S2R R3, SR_TID.X ;  /* 0x0000000000037919 */ /* 0x000ee20000002100 */
[----:B------:R-:W-:Y:S01]  /*1db20*/  BSSY B0, `(.L_x_3110) ;  /* 0x0000011000007945 */ /* 0x000fe20003800000 */
[----:B---3--:R-:W-:-:S13]  /*1db30*/  LOP3.LUT P0, RZ, R3, 0xff, RZ, 0xc0, !PT ;  /* 0x000000ff03ff7812 */ /* 0x008fda000780c0ff */
[----:B------:R-:W-:Y:S05]  /*1db40*/  @P0 BRA `(.L_x_3111) ;  /* 0x000000e000000947 */ /* 0x000fea0003800000 */
[----:B--2---:R-:W2:Y:S01]  /*1db50*/  S2R R3, SR_LANEID ;  /* 0x0000000000037919 */ /* 0x004ea20000000000 */
[----:B------:R-:W-:Y:S01]  /*1db60*/  VOTEU.ANY UR4, UPT, PT ;  /* 0x0000000000047886 */ /* 0x000fe200038e0100 */
[----:B------:R-:W-:Y:S01]  /*1db70*/  IMAD.MOV.U32 R10, RZ, RZ, c[0x0][0x560] ;  /* 0x00015800ff0a7624 */ /* 0x000fe200078e00ff */
[----:B----4-:R-:W2:Y:S01]  /*1db80*/  FLO.U32 R4, UR4 ;  /* 0x0000000400047d00 */ /* 0x010ea200080e0000 */
        /* <DEDUP_REMOVED lines=8> */
[----:B---3-5:R-:W-:-:S05]  /*1dc10*/  IADD3 R5, R4, c[0x0][0xc], R3 ;  /* 0x0000030004057a10 */ /* 0x028fca0007ffe003 */
[----:B------:R2:W-:Y:S02]  /*1dc20*/  STL [R1+0x10], R5 ;  /* 0x0000100501007387 */ /* 0x0005e40000100800 */
.L_x_3111:
[----:B--2---:R-:W-:Y:S05]  /*1dc30*/  BSYNC B0 ;  /* 0x0000000000007941 */ /* 0x004fea0003800000 */
.L_x_3110:
[----:B------:R-:W-:Y:S01]  /*1dc40*/  PRMT R2, R2, 0x9910, RZ ;  /* 0x0000991002027816 */ /* 0x000fe200000000ff */
[----:B------:R-:W-:Y:S01]  /*1dc50*/  BSSY B1, `(.L_x_3112) ;  /* 0x0000414000017945 */ /* 0x000fe20003800000 */
[----:B-----5:R-:W-:Y:S02]  /*1dc60*/  IMAD.MOV.U32 R114, RZ, RZ, R5 ;  /* 0x000000ffff727224 */ /* 0x020fe400078e0005 */
[----:B------:R-:W-:-:S13]  /*1dc70*/  ISETP.NE.AND P0, PT, R2, RZ, PT ;  /* 0x000000ff0200720c */ /* 0x000fda0003f05270 */
[----:B------:R-:W-:Y:S05]  /*1dc80*/  @!P0 BRA `(.L_x_3113) ;  /* 0x000033b000008947 */ /* 0x000fea0003800000 */
[----:B----4-:R-:W2:Y:S04]  /*1dc90*/  LDL R4, [R1+0x38] ;  /* 0x0000380001047983 */ /* 0x010ea80000100800 */
        /* <DEDUP_REMOVED lines=109> */
[----:B-1----:R-:W2:Y:S04]  /*1e370*/  LDL.LU R4, [R1+0x28] ;  /* 0x0000280001047983 */ /* 0x002ea80000300800 */
[----:B------:R-:W2:Y:S01]  /*1e380*/  LDL.LU R10, [R1+0x2c] ;  /* 0x00002c00010a7983 */ /* 0x000ea20000300800 */
[----:B------:R-:W-:-:S02]  /*1e390*/  F2FP.BF16.PACK_AB R3, R109, R108 ;  /* 0x0000006c6d03723e */ /* 0x000fc400000010ff */
[----:B------:R-:W-:-:S03]  /*1e3a0*/  F2FP.BF16.PACK_AB R2, R95, R94 ;  /* 0x0000005e5f02723e */ /* 0x000fc600000010ff */
[----:B------:R1:W-:Y:S04]  /*1e3b0*/  STS [R14+0xc000], R3 ;  /* 0x00c000030e007388 */ /* 0x0003e80000000800 */
[----:B------:R4:W-:Y:S01]  /*1e3c0*/  STS [R14+0xc400], R2 ;  /* 0x00c400020e007388 */ /* 0x0009e20000000800 */
[----:B-1----:R-:W-:Y:S02]  /*1e3d0*/  F2FP.BF16.PACK_AB R3, R113, R112 ;  /* 0x000000707103723e */ /* 0x002fe400000010ff */
[----:B----4-:R-:W-:-:S03]  /*1e3e0*/  F2FP.BF16.PACK_AB R2, R99, R98 ;  /* 0x000000626302723e */ /* 0x010fc600000010ff */
        /* <DEDUP_REMOVED lines=10> */
[----:B------:R-:W-:Y:S02]  /*1e490*/  ISETP.NE.U32.AND P0, PT, RZ, c[0x0][0x508], PT ;  /* 0x00014200ff007a0c */ /* 0x000fe40003f05070 */
[----:B------:R-:W-:Y:S01]  /*1e4a0*/  ISETP.NE.U32.AND P2, PT, RZ, c[0x0][0x500], PT ;  /* 0x00014000ff007a0c */ /* 0x000fe20003f45070 */
[----:B------:R-:W3:Y:S01]  /*1e4b0*/  LDL.LU R6, [R1+0x14] ;  /* 0x0000140001067983 */ /* 0x000ee20000300800 */
[----:B------:R-:W-:Y:S02]  /*1e4c0*/  ISETP.NE.AND.EX P1, PT, RZ, c[0x0][0x50c], PT, P0 ;  /* 0x00014300ff007a0c */ /* 0x000fe40003f25300 */
[----:B-1----:R-:W-:-:S02]  /*1e4d0*/  F2FP.BF16.PACK_AB R3, R157, R156 ;  /* 0x0000009c9d03723e */ /* 0x002fc400000010ff */
        /* <DEDUP_REMOVED lines=9> */
[----:B------:R-:W-:Y:S01]  /*1e570*/  STS [R5+0xc000], R3 ;  /* 0x00c0000305007388 */ /* 0x000fe20000000800 */
[----:B------:R-:W-:-:S03]  /*1e580*/  IMAD.MOV.U32 R9, RZ, RZ, c[0x0][0x388] ;  /* 0x0000e200ff097624 */ /* 0x000fc600078e00ff */
        /* <DEDUP_REMOVED lines=8> */
[----:B-1----:R-:W-:-:S06]  /*1e610*/  IMAD.MOV.U32 R3, RZ, RZ, RZ ;  /* 0x000000ffff037224 */ /* 0x002fcc00078e00ff */
[----:B------:R1:W5:Y:S01]  /*1e620*/  @P2 LDG.E R3, [R4.64] ;  /* 0x0000000604032981 */ /* 0x000362000c1e1900 */
[----:B---3--:R-:W-:-:S04]  /*1e630*/  ISETP.NE.AND P0, PT, R6, RZ, PT ;  /* 0x000000ff0600720c */ /* 0x008fc80003f05270 */
[----:B------:R-:W-:Y:S01]  /*1e640*/  SEL R2, R6, c[0x0][0x3d4], P0 ;  /* 0x0000f50006027a07 */ /* 0x000fe20000000000 */
[----:B------:R-:W-:Y:S05]  /*1e650*/  @P1 BRA `(.L_x_3114) ;  /* 0x0000004000001947 */ /* 0x000fea0003800000 */
[----:B-1----:R-:W-:Y:S05]  /*1e660*/  @!P2 BRA `(.L_x_3114) ;  /* 0x000000300000a947 */ /* 0x002fea0003800000 */
[----:B-----5:R1:W2:Y:S04]  /*1e670*/  LDG.E R9, [R4.64] ;  /* 0x0000000604097981 */ /* 0x0202a8000c1e1900 */
[----:B-1----:R-:W2:Y:S02]  /*1e680*/  LDG.E R4, [R4.64+0x4] ;  /* 0x0000040604047981 */ /* 0x002ea4000c1e1900 */
[----:B--2---:R-:W-:Y:S02]  /*1e690*/  IADD3 R9, -R9, R4, RZ ;  /* 0x0000000409097210 */ /* 0x004fe40007ffe1ff */
.L_x_3114:
        /* <DEDUP_REMOVED lines=33> */
[----:B------:R-:W-:-:S04]  /*1e8b0*/  IMAD.IADD R4, R118, 0x1, R115 ;  /* 0x0000000176047824 */ /* 0x000fc800078e0273 */
        /* <DEDUP_REMOVED lines=43> */
[----:B------:R-:W-:Y:S01]  /*1eb70*/  SHF.R.S32.HI R4, RZ, 0x1f, R2 ;  /* 0x0000001fff047819 */ /* 0x000fe20000011402 */
[C---:B-1----:R-:W-:Y:S01]  /*1eb80*/  IMAD.WIDE.U32 R10, R3.reuse, c[0x0][0x3a0], RZ ;  /* 0x0000e800030a7a25 */ /* 0x042fe200078e00ff */
[----:B------:R-:W-:Y:S01]  /*1eb90*/  IADD3 R6, R0, R115, RZ ;  /* 0x0000007300067210 */ /* 0x000fe20007ffe0ff */
[----:B------:R1:W2:Y:S02]  /*1eba0*/  LDS.128 R32, [R216+0x80] ;  /* 0x00008000d8207984 */ /* 0x0002a40000000c00 */
[----:B------:R-:W-:-:S02]  /*1ebb0*/  IMAD R3, R3, c[0x0][0x3a4], R14 ;  /* 0x0000e90003037a24 */ /* 0x000fc400078e020e */
[----:B------:R-:W-:Y:S01]  /*1ebc0*/  IMAD R4, R4, c[0x0][0x3f0], RZ ;  /* 0x0000fc0004047a24 */ /* 0x000fe200078e02ff */
[----:B------:R1:W3:Y:S01]  /*1ebd0*/  LDS.128 R48, [R216+0x1080] ;  /* 0x00108000d8307984 */ /* 0x0002e20000000c00 */
[----:B------:R-:W-:Y:S01]  /*1ebe0*/  @P3 IMAD.HI.U32 R12, R6, c[0x0][0x4ec], RZ ;  /* 0x00013b00060c3a27 */ /* 0x000fe200078e00ff */
[----:B------:R-:W-:Y:S02]  /*1ebf0*/  IADD3 R11, R11, R3, RZ ;  /* 0x000000030b0b7210 */ /* 0x000fe40007ffe0ff */
        /* <DEDUP_REMOVED lines=8> */
[----:B------:R-:W-:Y:S02]  /*1ec80*/  MOV R4, R10 ;  /* 0x0000000a00047202 */ /* 0x000fe40000000f00 */
[----:B------:R1:W1:Y:S01]  /*1ec90*/  LDS.128 R44, [R216+0x5080] ;  /* 0x00508000d82c7984 */ /* 0x0002620000000c00 */
[----:B------:R-:W-:Y:S02]  /*1eca0*/  SHF.R.S32.HI R10, RZ, 0x1f, R3 ;  /* 0x0000001fff0a7819 */ /* 0x000fe40000011403 */
        /* <DEDUP_REMOVED lines=11> */
[----:B------:R-:W-:-:S02]  /*1ed60*/  SHF.R.S32.HI R4, RZ, 0x1f, R6 ;  /* 0x0000001fff047819 */ /* 0x000fc40000011406 */
[----:B------:R-:W-:Y:S01]  /*1ed70*/  IADD3 R5, R143, R115, RZ ;  /* 0x000000738f057210 */ /* 0x000fe20007ffe0ff */
        /* <DEDUP_REMOVED lines=12> */
[----:B------:R1:W1:Y:S01]  /*1ee40*/  LDS.128 R68, [R216+0xf080] ;  /* 0x00f08000d8447984 */ /* 0x0002620000000c00 */
[----:B------:R-:W-:Y:S05]  /*1ee50*/  BRA.DIV ~URZ, `(.L_x_3116) ;  /* 0x00005cf27f007947 */ /* 0x000fea000b800000 */
[----:B--234-:R2:W3:Y:S02]  /*1ee60*/  SHFL.IDX PT, R4, R6, RZ, 0x181f ;  /* 0x00181fff06047589 */ /* 0x01c4e400000e0000 */
.L_x_3204:
[----:B------:R-:W-:Y:S05]  /*1ee70*/  BRA.DIV ~URZ, `(.L_x_3117) ;  /* 0x00005d427f007947 */ /* 0x000fea000b800000 */
[----:B------:R4:W2:Y:S02]  /*1ee80*/  SHFL.IDX PT, R2, R16, RZ, 0x181f ;  /* 0x00181fff10027589 */ /* 0x0008a400000e0000 */
.L_x_3205:
        /* <DEDUP_REMOVED lines=19> */
.L_x_3119:
[----:B------:R-:W-:Y:S05]  /*1efc0*/  BSYNC B0 ;  /* 0x0000000000007941 */ /* 0x000fea0003800000 */
.L_x_3118:
[----:B------:R-:W-:Y:S05]  /*1efd0*/  BRA.DIV ~URZ, `(.L_x_3120) ;  /* 0x00005c527f007947 */ /* 0x000fea000b800000 */
[----:B---3--:R3:W4:Y:S04]  /*1efe0*/  SHFL.IDX PT, R4, R6, 0x1, 0x181f ;  /* 0x00381f0006047f89 */ /* 0x00872800000e0000 */
[----:B--2---:R3:W2:Y:S02]  /*1eff0*/  SHFL.IDX PT, R2, R16, 0x1, 0x181f ;  /* 0x00381f0010027f89 */ /* 0x0046a400000e0000 */
.L_x_3206:
        /* <DEDUP_REMOVED lines=20> */
.L_x_3122:
[----:B------:R-:W-:Y:S05]  /*1f140*/  BSYNC B0 ;  /* 0x0000000000007941 */ /* 0x000fea0003800000 */
.L_x_3121:
[----:B------:R-:W-:Y:S05]  /*1f150*/  BRA.DIV ~URZ, `(.L_x_3123) ;  /* 0x00005ba27f007947 */ /* 0x000fea000b800000 */
[----:B----4-:R4:W3:Y:S02]  /*1f160*/  SHFL.IDX PT, R4, R6, 0x2, 0x181f ;  /* 0x00581f0006047f89 */ /* 0x0108e400000e0000 */
.L_x_3207:
[----:B------:R-:W-:Y:S05]  /*1f170*/  BRA.DIV ~URZ, `(.L_x_3124) ;  /* 0x00005bf27f007947 */ /* 0x000fea000b800000 */
[----:B--2---:R2:W4:Y:S02]  /*1f180*/  SHFL.IDX PT, R2, R16, 0x2, 0x181f ;  /* 0x00581f0010027f89 */ /* 0x00452400000e0000 */
.L_x_3208:
        /* <DEDUP_REMOVED lines=20> */
.L_x_3126:
[----:B------:R-:W-:Y:S05]  /*1f2d0*/  BSYNC B0 ;  /* 0x0000000000007941 */ /* 0x000fea0003800000 */
.L_x_3125:
[----:B------:R-:W-:Y:S05]  /*1f2e0*/  BRA.DIV ~URZ, `(.L_x_3127) ;  /* 0x00005af27f007947 */ /* 0x000fea000b800000 */
[----:B---3--:R3:W2:Y:S04]  /*1f2f0*/  SHFL.IDX PT, R4, R6, 0x3, 0x181f ;  /* 0x00781f0006047f89 */ /* 0x0086a800000e0000 */
[----:B----4-:R3:W4:Y:S02]  /*1f300*/  SHFL.IDX PT, R2, R16, 0x3, 0x181f ;  /* 0x00781f0010027f89 */ /* 0x01072400000e0000 */
.L_x_3209:
        /* <DEDUP_REMOVED lines=21> */
.L_x_3115:
[----:B------:R-:W2:Y:S01]  /*1f460*/  LDL.LU R6, [R1+0x58] ;  /* 0x0000580001067983 */ /* 0x000ea20000300800 */
[----:B------:R-:W-:Y:S02]  /*1f470*/  IMAD R14, R14, c[0x0][0x408], RZ ;  /* 0x000102000e0e7a24 */ /* 0x000fe400078e02ff */
[----:B-1----:R-:W-:-:S04]  /*1f480*/  IMAD.WIDE.U32 R10, R3, c[0x0][0x408], RZ ;  /* 0x00010200030a7a25 */ /* 0x002fc800078e00ff */
[----:B------:R-:W-:Y:S01]  /*1f490*/  IMAD R14, R3, c[0x0][0x40c], R14 ;  /* 0x00010300030e7a24 */ /* 0x000fe200078e020e */
[----:B------:R-:W-:-:S04]  /*1f4a0*/  SHF.R.S32.HI R3, RZ, 0x1f, R2 ;  /* 0x0000001fff037819 */ /* 0x000fc80000011402 */
[----:B------:R-:W-:Y:S01]  /*1f4b0*/  IADD3 R11, R11, R14, RZ ;  /* 0x0000000e0b0b7210 */ /* 0x000fe20007ffe0ff */
[----:B------:R-:W-:-:S04]  /*1f4c0*/  IMAD R3, R3, c[0x0][0x440], RZ ;  /* 0x0001100003037a24 */ /* 0x000fc800078e02ff */
[----:B------:R-:W-:-:S04]  /*1f4d0*/  IMAD.WIDE.U32 R10, R5, c[0x0][0x438], R10 ;  /* 0x00010e00050a7a25 */ /* 0x000fc800078e000a */
[----:B------:R-:W-:-:S04]  /*1f4e0*/  IMAD R11, R5, c[0x0][0x43c], R11 ;  /* 0x00010f00050b7a24 */ /* 0x000fc800078e020b */
        /* <DEDUP_REMOVED lines=13> */
[----:B------:R-:W-:-:S04]  /*1f5c0*/  SHF.R.S32.HI R3, RZ, 0x1f, R2 ;  /* 0x0000001fff037819 */ /* 0x000fc80000011402 */
[----:B------:R-:W-:Y:S01]  /*1f5d0*/  SHF.R.S32.HI R5, RZ, 0x1f, R4 ;  /* 0x0000001fff057819 */ /* 0x000fe20000011404 */
[----:B------:R-:W-:-:S04]  /*1f5e0*/  IMAD R3, R3, c[0x0][0x430], RZ ;  /* 0x00010c0003037a24 */ /* 0x000fc800078e02ff */
[----:B------:R-:W-:Y:S02]  /*1f5f0*/  IMAD R2, R2, c[0x0][0x434], R3 ;  /* 0x00010d0002027a24 */ /* 0x000fe400078e0203 */
[----:B------:R-:W-:-:S03]  /*1f600*/  IMAD R5, R5, c[0x0][0x428], RZ ;  /* 0x00010a0005057a24 */ /* 0x000fc600078e02ff */
[----:B------:R-:W-:Y:S02]  /*1f610*/  IADD3 R3, R11, R2, RZ ;  /* 0x000000020b037210 */ /* 0x000fe40007ffe0ff */
[----:B------:R-:W-:-:S05]  /*1f620*/  MOV R2, R10 ;  /* 0x0000000a00027202 */ /* 0x000fca0000000f00 */
[----:B------:R-:W-:-:S04]  /*1f630*/  IMAD.WIDE.U32 R2, R4, c[0x0][0x428], R2 ;  /* 0x00010a0004027a25 */ /* 0x000fc800078e0002 */
[----:B------:R-:W-:Y:S01]  /*1f640*/  IMAD R4, R4, c[0x0][0x42c], R5 ;  /* 0x00010b0004047a24 */ /* 0x000fe200078e0205 */
[----:B------:R-:W-:-:S04]  /*1f650*/  LEA R6, P1, R2, c[0x0][0x400], 0x2 ;  /* 0x0001000002067a11 */ /* 0x000fc800078210ff */
[----:B------:R-:W-:-:S04]  /*1f660*/  IADD3 R4, R3, R4, RZ ;  /* 0x0000000403047210 */ /* 0x000fc80007ffe0ff */
[----:B------:R-:W-:Y:S01]  /*1f670*/  LEA.HI.X R5, R2, c[0x0][0x404], R4, 0x2, P1 ;  /* 0x0001010002057a11 */ /* 0x000fe200008f1404 */
[----:B------:R-:W-:Y:S05]  /*1f680*/  BRA.DIV ~URZ, `(.L_x_3129) ;  /* 0x000058227f007947 */ /* 0x000fea000b800000 */
[----:B------:R1:W2:Y:S02]  /*1f690*/  SHFL.IDX PT, R4, R5, RZ, 0x1c1f ;  /* 0x001c1fff05047589 */ /* 0x0002a400000e0000 */
.L_x_3210:
[----:B------:R-:W-:Y:S05]  /*1f6a0*/  BRA.DIV ~URZ, `(.L_x_3130) ;  /* 0x000058727f007947 */ /* 0x000fea000b800000 */
[----:B------:R3:W4:Y:S02]  /*1f6b0*/  SHFL.IDX PT, R2, R6, RZ, 0x1c1f ;  /* 0x001c1fff06027589 */ /* 0x00072400000e0000 */
.L_x_3211:
        /* <DEDUP_REMOVED lines=31> */
[----:B------:R-:W2:Y:S03]  /*1f8b0*/  LDL R27, [R1+0xa8] ;  /* 0x0000a800011b7983 */ /* 0x000ea60000100800 */
[----:B------:R-:W-:Y:S01]  /*1f8c0*/  @!P0 LEA.HI.X R11, R13, R4, R118, 0x2, P1 ;  /* 0x000000040d0b8211 */ /* 0x000fe200008f1476 */
[----:B------:R-:W2:Y:S01]  /*1f8d0*/  LDL R26, [R1+0x13c] ;  /* 0x00013c00011a7983 */ /* 0x000ea20000100800 */
[----:B------:R-:W-:-:S03]  /*1f8e0*/  ISETP.GE.AND P1, PT, R14, c[0x0][0x3c8], PT ;  /* 0x0000f2000e007a0c */ /* 0x000fc60003f26270 */
[----:B------:R1:W-:Y:S04]  /*1f8f0*/  @!P0 ST.E.64 [R10.64], R28 ;  /* 0x0000001c0a008985 */ /* 0x0003e8000c101b06 */
[----:B------:R-:W2:Y:S01]  /*1f900*/  LDL R13, [R1+0xbc] ;  /* 0x0000bc00010d7983 */ /* 0x000ea20000100800 */
[----:B-1----:R-:W-:-:S03]  /*1f910*/  @!P2 LEA R10, P0, R17, R2, 0x2 ;  /* 0x00000002110aa211 */ /* 0x002fc600078010ff */
[----:B------:R-:W4:Y:S01]  /*1f920*/  LDL R29, [R1+0xb0] ;  /* 0x0000b000011d7983 */ /* 0x000f220000100800 */
[----:B------:R-:W-:-:S03]  /*1f930*/  @!P2 LEA.HI.X R11, R17, R4, R21, 0x2, P0 ;  /* 0x00000004110ba211 */ /* 0x000fc600000f1415 */
[----:B------:R-:W4:Y:S04]  /*1f940*/  LDL R28, [R1+0x144] ;  /* 0x00014400011c7983 */ /* 0x000f280000100800 */
[----:B------:R1:W-:Y:S01]  /*1f950*/  @!P2 ST.E.64 [R10.64], R30 ;  /* 0x0000001e0a00a985 */ /* 0x0003e2000c101b06 */
[----:B------:R-:W-:-:S03]  /*1f960*/  ISETP.GE.AND P2, PT, R9, c[0x0][0x3c8], PT ;  /* 0x0000f20009007a0c */ /* 0x000fc60003f46270 */
[----:B------:R-:W4:Y:S04]  /*1f970*/  LDL R21, [R1+0x15c] ;  /* 0x00015c0001157983 */ /* 0x000f280000100800 */
[----:B------:R-:W4:Y:S01]  /*1f980*/  LDL R17, [R1+0xb4] ;  /* 0x0000b40001117983 */ /* 0x000f220000100800 */
[----:B-1----:R-:W-:-:S03]  /*1f990*/  @!P1 LEA R10, P0, R14, R2, 0x2 ;  /* 0x000000020e0a9211 */ /* 0x002fc600078010ff */
[----:B------:R-:W4:Y:S01]  /*1f9a0*/  LDL R30, [R1+0x14c] ;  /* 0x00014c00011e7983 */ /* 0x000f220000100800 */
[----:B------:R-:W-:-:S03]  /*1f9b0*/  @!P1 LEA.HI.X R11, R14, R4, R115, 0x2, P0 ;  /* 0x000000040e0b9211 */ /* 0x000fc600000f1473 */
[----:B------:R-:W4:Y:S04]  /*1f9c0*/  LDL R31, [R1+0x80] ;  /* 0x00008000011f7983 */ /* 0x000f280000100800 */
[----:B------:R1:W-:Y:S01]  /*1f9d0*/  @!P1 ST.E.64 [R10.64], R32 ;  /* 0x000000200a009985 */ /* 0x0003e2000c101b06 */
[----:B------:R-:W-:-:S03]  /*1f9e0*/  ISETP.GE.AND P1, PT, R19, c[0x0][0x3c8], PT ;  /* 0x0000f20013007a0c */ /* 0x000fc60003f26270 */
[----:B------:R-:W4:Y:S01]  /*1f9f0*/  LDL R14, [R1+0x158] ;  /* 0x00015800010e7983 */ /* 0x000f220000100800 */
        /* <DEDUP_REMOVED lines=9> */
[----:B------:R-:W4:Y:S04]  /*1fa90*/  LDL R35, [R1+0x88] ;  /* 0x0000880001237983 */ /* 0x000f280000100800 */
[----:B------:R-:W4:Y:S01]  /*1faa0*/  LDL R34, [R1+0x120] ;  /* 0x0001200001227983 */ /* 0x000f220000100800 */
[----:B-----5:R-:W-:-:S03]  /*1fab0*/  @!P1 LEA.HI.X R11, R19, R4, R20, 0x2, P0 ;  /* 0x00000004130b9211 */ /* 0x020fc600000f1414 */
[----:B------:R-:W5:Y:S04]  /*1fac0*/  LDL R20, [R1+0x150] ;  /* 0x0001500001147983 */ /* 0x000f680000100800 */
[----:B------:R1:W-:Y:S04]  /*1fad0*/  @!P1 ST.E.64 [R10.64], R36 ;  /* 0x000000240a009985 */ /* 0x0003e8000c101b06 */
[----:B------:R-:W5:Y:S01]  /*1fae0*/  LDL R19, [R1+0xa4] ;  /* 0x0000a40001137983 */ /* 0x000f620000100800 */
[----:B-1----:R-:W-:-:S03]  /*1faf0*/  @!P2 LEA R10, P0, R15, R2, 0x2 ;  /* 0x000000020f0aa211 */ /* 0x002fc600078010ff */
[----:B------:R-:W5:Y:S01]  /*1fb00*/  LDL R36, [R1+0x124] ;  /* 0x0001240001247983 */ /* 0x000f620000100800 */
[----:B---3--:R-:W-:-:S03]  /*1fb10*/  @!P2 LEA.HI.X R11, R15, R4, R24, 0x2, P0 ;  /* 0x000000040f0ba211 */ /* 0x008fc600000f1418 */
[----:B------:R-:W3:Y:S04]  /*1fb20*/  LDL R15, [R1+0x148] ;  /* 0x00014800010f7983 */ /* 0x000ee80000100800 */
[----:B------:R-:W3:Y:S01]  /*1fb30*/  LDL R24, [R1+0x140] ;  /* 0x0001400001187983 */ /* 0x000ee20000100800 */
[----:B--2---:R-:W-:Y:S02]  /*1fb40*/  ISETP.GE.AND P1, PT, R18, c[0x0][0x3c8], PT ;  /* 0x0000f20012007a0c */ /* 0x004fe40003f26270 */
[----:B------:R-:W-:Y:S01]  /*1fb50*/  ISETP.GE.AND P0, PT, R13, c[0x0][0x3c8], PT ;  /* 0x0000f2000d007a0c */ /* 0x000fe20003f06270 */
[----:B------:R1:W-:Y:S01]  /*1fb60*/  @!P2 ST.E.64 [R10.64], R40 ;  /* 0x000000280a00a985 */ /* 0x0003e2000c101b06 */
[----:B------:R-:W-:-:S09]  /*1fb70*/  ISETP.GE.AND P3, PT, R3, c[0x0][0x3c8], PT ;  /* 0x0000f20003007a0c */ /* 0x000fd20003f66270 */
[----:B-1----:R-:W-:-:S04]  /*1fb80*/  @!P1 LEA R10, P2, R18, R2, 0x2 ;  /* 0x00000002120a9211 */ /* 0x002fc800078410ff */
[----:B----4-:R-:W-:Y:S02]  /*1fb90*/  @!P1 LEA.HI.X R11, R18, R4, R21, 0x2, P2 ;  /* 0x00000004120b9211 */ /* 0x010fe400010f1415 */
[----:B------:R-:W2:Y:S04]  /*1fba0*/  LDL R18, [R1+0x9c] ;  /* 0x00009c0001127983 */ /* 0x000ea80000100800 */
[----:B------:R1:W-:Y:S01]  /*1fbb0*/  @!P1 ST.E.64 [R10.64], R44 ;  /* 0x0000002c0a009985 */ /* 0x0003e2000c101b06 */
[----:B------:R-:W-:Y:S02]  /*1fbc0*/  ISETP.GE.AND P4, PT, R17, c[0x0][0x3c8], PT ;  /* 0x0000f20011007a0c */ /* 0x000fe40003f86270 */
[----:B------:R-:W-:Y:S01]  /*1fbd0*/  ISETP.GE.AND P2, PT, R29, c[0x0][0x3c8], PT ;  /* 0x0000f2001d007a0c */ /* 0x000fe20003f46270 */
[----:B------:R-:W4:Y:S01]  /*1fbe0*/  LDL R21, [R1+0x138] ;  /* 0x0001380001157983 */ /* 0x000f220000100800 */
[----:B-1----:R-:W-:-:S04]  /*1fbf0*/  @!P0 LEA R10, P1, R13, R2, 0x2 ;  /* 0x000000020d0a8211 */ /* 0x002fc800078210ff */
[----:B------:R-:W-:Y:S02]  /*1fc00*/  @!P0 LEA.HI.X R11, R13, R4, R14, 0x2, P1 ;  /* 0x000000040d0b8211 */ /* 0x000fe400008f140e */
[----:B------:R-:W4:Y:S04]  /*1fc10*/  LDL R14, [R1+0x98] ;  /* 0x00009800010e7983 */ /* 0x000f280000100800 */
[----:B------:R1:W-:Y:S02]  /*1fc20*/  @!P0 ST.E.64 [R10.64], R48 ;  /* 0x000000300a008985 */ /* 0x0003e4000c101b06 */
[----:B-1----:R-:W-:-:S04]  /*1fc30*/  @!P3 LEA R10, P0, R3, R2, 0x2 ;  /* 0x00000002030ab211 */ /* 0x002fc800078010ff */
[----:B------:R-:W-:Y:S02]  /*1fc40*/  @!P3 LEA.HI.X R11, R3, R4, R12, 0x2, P0 ;  /* 0x00000004030bb211 */ /* 0x000fe400000f140c */
[----:B------:R-:W-:Y:S01]  /*1fc50*/  ISETP.GE.AND P1, PT, R9, c[0x0][0x3c8], PT ;  /* 0x0000f20009007a0c */ /* 0x000fe20003f26270 */
[----:B------:R-:W4:Y:S01]  /*1fc60*/  LDL R3, [R1+0x94] ;  /* 0x0000940001037983 */ /* 0x000f220000100800 */
[----:B------:R-:W-:-:S03]  /*1fc70*/  @!P4 LEA R12, P0, R17, R2, 0x2 ;  /* 0x00000002110cc211 */ /* 0x000fc600078010ff */
[----:B------:R1:W-:Y:S02]  /*1fc80*/  @!P3 ST.E.64 [R10.64], R52 ;  /* 0x000000340a00b985 */ /* 0x0003e4000c101b06 */
[----:B-1----:R-:W-:-:S04]  /*1fc90*/  @!P2 LEA R10, P5, R29, R2, 0x2 ;  /* 0x000000021d0aa211 */ /* 0x002fc800078a10ff */
[-C--:B------:R-:W-:Y:S02]  /*1fca0*/  @!P2 LEA.HI.X R11, R29, R4.reuse, R30, 0x2, P5 ;  /* 0x000000041d0ba211 */ /* 0x080fe400028f141e */
[----:B-----5:R-:W-:Y:S01]  /*1fcb0*/  @!P4 LEA.HI.X R13, R17, R4, R20, 0x2, P0 ;  /* 0x00000004110dc211 */ /* 0x020fe200000f1414 */
[----:B------:R-:W5:Y:S04]  /*1fcc0*/  LDL R29, [R1+0x7c] ;  /* 0x00007c00011d7983 */ /* 0x000f680000100800 */
[----:B------:R1:W-:Y:S01]  /*1fcd0*/  @!P4 ST.E.64 [R12.64], R56 ;  /* 0x000000380c00c985 */ /* 0x0003e2000c101b06 */
[----:B------:R-:W-:-:S03]  /*1fce0*/  ISETP.GE.AND P4, PT, R19, c[0x0][0x3c8], PT ;  /* 0x0000f20013007a0c */ /* 0x000fc60003f86270 */
[----:B------:R-:W5:Y:S04]  /*1fcf0*/  LDL R20, [R1+0x90] ;  /* 0x0000900001147983 */ /* 0x000f680000100800 */
[----:B------:R-:W5:Y:S04]  /*1fd00*/  LDL R17, [R1+0x8c] ;  /* 0x00008c0001117983 */ /* 0x000f680000100800 */
[----:B------:R-:W-:Y:S01]  /*1fd10*/  @!P2 ST.E.64 [R10.64], R60 ;  /* 0x0000003c0a00a985 */ /* 0x000fe2000c101b06 */
[----:B------:R-:W-:-:S03]  /*1fd20*/  ISETP.GE.AND P3, PT, R27, c[0x0][0x3c8], PT ;  /* 0x0000f2001b007a0c */ /* 0x000fc60003f66270 */
[----:B------:R-:W5:Y:S01]  /*1fd30*/  LDL R30, [R1+0x118] ;  /* 0x00011800011e7983 */ /* 0x000f620000100800 */
[----:B-1----:R-:W-:-:S04]  /*1fd40*/  @!P1 LEA R12, P0, R9, R2, 0x2 ;  /* 0x00000002090c9211 */ /* 0x002fc800078010ff */
[----:B---3--:R-:W-:Y:S02]  /*1fd50*/  @!P1 LEA.HI.X R13, R9, R4, R15, 0x2, P0 ;  /* 0x00000004090d9211 */ /* 0x008fe400000f140f */
[----:B------:R-:W3:Y:S04]  /*1fd60*/  LDL R9, [R1+0x130] ;  /* 0x0001300001097983 */ /* 0x000ee80000100800 */
[----:B------:R-:W3:Y:S04]  /*1fd70*/  LDL R15, [R1+0x134] ;  /* 0x00013400010f7983 */ /* 0x000ee80000100800 */
[----:B------:R1:W-:Y:S02]  /*1fd80*/  @!P1 ST.E.64 [R12.64], R64 ;  /* 0x000000400c009985 */ /* 0x0003e4000c101b06 */
[----:B-1----:R-:W-:-:S04]  /*1fd90*/  @!P4 LEA R12, P0, R19, R2, 0x2 ;  /* 0x00000002130cc211 */ /* 0x002fc800078010ff */
[----:B------:R-:W-:Y:S02]  /*1fda0*/  @!P4 LEA.HI.X R13, R19, R4, R24, 0x2, P0 ;  /* 0x00000004130dc211 */ /* 0x000fe400000f1418 */
[----:B------:R-:W3:Y:S04]  /*1fdb0*/  LDL R24, [R1+0x12c] ;  /* 0x00012c0001187983 */ /* 0x000ee80000100800 */
[----:B------:R-:W3:Y:S01]  /*1fdc0*/  LDL R19, [R1+0x128] ;  /* 0x0001280001137983 */ /* 0x000ee20000100800 */
[----:B------:R-:W-:Y:S02]  /*1fdd0*/  ISETP.GE.AND P2, PT, R25, c[0x0][0x3c8], PT ;  /* 0x0000f20019007a0c */ /* 0x000fe40003f46270 */
[----:B------:R-:W-:Y:S02]  /*1fde0*/  @!P3 LEA R10, P5, R27, R2, 0x2 ;  /* 0x000000021b0ab211 */ /* 0x000fe400078a10ff */
[----:B--2---:R-:W-:-:S02]  /*1fdf0*/  ISETP.GE.AND P1, PT, R18, c[0x0][0x3c8], PT ;  /* 0x0000f20012007a0c */ /* 0x004fc40003f26270 */
[----:B------:R-:W-:Y:S02]  /*1fe00*/  @!P3 LEA.HI.X R11, R27, R4, R28, 0x2, P5 ;  /* 0x000000041b0bb211 */ /* 0x000fe400028f141c */
[----:B------:R-:W2:Y:S04]  /*1fe10*/  LDL R27, [R1+0x78] ;  /* 0x00007800011b7983 */ /* 0x000ea80000100800 */
[----:B------:R1:W-:Y:S04]  /*1fe20*/  @!P3 ST.E.64 [R10.64], R68 ;  /* 0x000000440a00b985 */ /* 0x0003e8000c101b06 */
[----:B------:R4:W-:Y:S04]  /*1fe30*/  @!P4 ST.E.64 [R12.64], R72 ;  /* 0x000000480c00c985 */ /* 0x0009e8000c101b06 */
[----:B------:R-:W2:Y:S01]  /*1fe40*/  LDL R28, [R1+0x114] ;  /* 0x00011400011c7983 */ /* 0x000ea20000100800 */
[----:B----4-:R-:W-:-:S02]  /*1fe50*/  ISETP.GE.AND P3, PT, R14, c[0x0][0x3c8], PT ;  /* 0x0000f2000e007a0c */ /* 0x010fc40003f66270 */
[CC--:B-1----:R-:W-:Y:S02]  /*1fe60*/  @!P2 LEA R10, P5, R25.reuse, R2.reuse, 0x2 ;  /* 0x00000002190aa211 */ /* 0x0c2fe400078a10ff */
[C---:B------:R-:W-:Y:S02]  /*1fe70*/  @!P1 LEA R12, P0, R18.reuse, R2, 0x2 ;  /* 0x00000002120c9211 */ /* 0x040fe400078010ff */
[-C--:B------:R-:W-:Y:S02]  /*1fe80*/  @!P2 LEA.HI.X R11, R25, R4.reuse, R26, 0x2, P5 ;  /* 0x00000004190ba211 */ /* 0x080fe400028f141a */
[----:B------:R-:W-:Y:S01]  /*1fe90*/  @!P1 LEA.HI.X R13, R18, R4, R21, 0x2, P0 ;  /* 0x00000004120d9211 */ /* 0x000fe200000f1415 */
[----:B------:R-:W4:Y:S04]  /*1fea0*/  LDL R25, [R1+0x74] ;  /* 0x0000740001197983 */ /* 0x000f280000100800 */
[----:B------:R-:W-:Y:S04]  /*1feb0*/  @!P2 ST.E.64 [R10.64], R76 ;  /* 0x0000004c0a00a985 */ /* 0x000fe8000c101b06 */
[----:B------:R1:W-:Y:S04]  /*1fec0*/  @!P1 ST.E.64 [R12.64], R80 ;  /* 0x000000500c009985 */ /* 0x0003e8000c101b06 */
[----:B------:R-:W4:Y:S04]  /*1fed0*/  LDL R21, [R1+0x70] ;  /* 0x0000700001157983 */ /* 0x000f280000100800 */
[----:B------:R-:W4:Y:S04]  /*1fee0*/  LDL R18, [R1+0x68] ;  /* 0x0000680001127983 */ /* 0x000f280000100800 */
[----:B------:R-:W4:Y:S01]  /*1fef0*/  LDL R26, [R1+0x110] ;  /* 0x00011000011a7983 */ /* 0x000f220000100800 */
[----:B------:R-:W-:-:S13]  /*1ff00*/  ISETP.GE.AND P4, PT, R3, c[0x0][0x3c8], PT ;  /* 0x0000f20003007a0c */ /* 0x000fda0003f86270 */
[-C--:B-1----:R-:W-:Y:S02]  /*1ff10*/  @!P4 LEA R12, P0, R3, R2.reuse, 0x2 ;  /* 0x00000002030cc211 */ /* 0x082fe400078010ff */
[----:B------:R-:W-:Y:S02]  /*1ff20*/  @!P3 LEA R10, P5, R14, R2, 0x2 ;  /* 0x000000020e0ab211 */ /* 0x000fe400078a10ff */
[----:B-----5:R-:W-:Y:S02]  /*1ff30*/  ISETP.GE.AND P2, PT, R20, c[0x0][0x3c8], PT ;  /* 0x0000f20014007a0c */ /* 0x020fe40003f46270 */
[----:B------:R-:W-:Y:S02]  /*1ff40*/  ISETP.GE.AND P1, PT, R17, c[0x0][0x3c8], PT ;  /* 0x0000f20011007a0c */ /* 0x000fe40003f26270 */
[-C--:B---3--:R-:W-:Y:S02]  /*1ff50*/  @!P4 LEA.HI.X R13, R3, R4.reuse, R9, 0x2, P0 ;  /* 0x00000004030dc211 */ /* 0x088fe400000f1409 */
[----:B------:R-:W3:Y:S01]  /*1ff60*/  LDL R3, [R1+0x6c] ;  /* 0x00006c0001037983 */ /* 0x000ee20000100800 */
[----:B------:R-:W-:-:S03]  /*1ff70*/  @!P3 LEA.HI.X R11, R14, R4, R15, 0x2, P5 ;  /* 0x000000040e0bb211 */ /* 0x000fc600028f140f */
[----:B------:R-:W5:Y:S04]  /*1ff80*/  LDL R9, [R1+0x64] ;  /* 0x0000640001097983 */ /* 0x000f680000100800 */
[----:B------:R1:W-:Y:S01]  /*1ff90*/  @!P3 ST.E.64 [R10.64], R84 ;  /* 0x000000540a00b985 */ /* 0x0003e2000c101b06 */
[-C--:B------:R-:W-:Y:S02]  /*1ffa0*/  @!P1 LEA R14, P0, R17, R2.reuse, 0x2 ;  /* 0x00000002110e9211 */ /* 0x080fe400078010ff */
[----:B-1----:R-:W-:-:S04]  /*1ffb0*/  @!P2 LEA R10, P5, R20, R2, 0x2 ;  /* 0x00000002140aa211 */ /* 0x002fc800078a10ff */
[-C--:B------:R-:W-:Y:S02]  /*1ffc0*/  @!P2 LEA.HI.X R11, R20, R4.reuse, R24, 0x2, P5 ;  /* 0x00000004140ba211 */ /* 0x080fe400028f1418 */
        /* <DEDUP_REMOVED lines=9> */
[----:B------:R-:W-:-:S03]  /*20060*/  ISETP.GE.AND P2, PT, R31, c[0x0][0x3c8], PT ;  /* 0x0000f2001f007a0c */ /* 0x000fc60003f46270 */
[----:B------:R4:W-:Y:S01]  /*20070*/  @!P1 ST.E.64 [R14.64], R96 ;  /* 0x000000600e009985 */ /* 0x0009e2000c101b06 */
[----:B------:R-:W-:Y:S02]  /*20080*/  ISETP.GE.AND P1, PT, R29, c[0x0][0x3c8], PT ;  /* 0x0000f2001d007a0c */ /* 0x000fe40003f26270 */
[----:B--2---:R-:W-:Y:S02]  /*20090*/  ISETP.GE.AND P6, PT, R27, c[0x0][0x3c8], PT ;  /* 0x0000f2001b007a0c */ /* 0x004fe40003fc6270 */
[-C--:B-1----:R-:W-:Y:S02]  /*200a0*/  @!P3 LEA R12, P5, R35, R2.reuse, 0x2 ;  /* 0x00000002230cb211 */ /* 0x082fe400078a10ff */
[----:B------:R-:W-:Y:S02]  /*200b0*/  @!P4 LEA R10, P0, R33, R2, 0x2 ;  /* 0x00000002210ac211 */ /* 0x000fe400078010ff */
[-C--:B------:R-:W-:Y:S02]  /*200c0*/  @!P3 LEA.HI.X R13, R35, R4.reuse, R36, 0x2, P5 ;  /* 0x00000004230db211 */ /* 0x080fe400028f1424 */
[----:B------:R-:W-:-:S02]  /*200d0*/  @!P4 LEA.HI.X R11, R33, R4, R34, 0x2, P0 ;  /* 0x00000004210bc211 */ /* 0x000fc400000f1422 */
[----:B----4-:R-:W-:Y:S01]  /*200e0*/  @!P2 LEA R14, P0, R31, R2, 0x2 ;  /* 0x000000021f0ea211 */ /* 0x010fe200078010ff */
[----:B------:R-:W-:Y:S01]  /*200f0*/  @!P3 ST.E.64 [R12.64], R100 ;  /* 0x000000640c00b985 */ /* 0x000fe2000c101b06 */
[----:B------:R-:W-:Y:S02]  /*20100*/  ISETP.GE.AND P5, PT, R25, c[0x0][0x3c8], PT ;  /* 0x0000f20019007a0c */ /* 0x000fe40003fa6270 */
[----:B------:R-:W-:Y:S01]  /*20110*/  @!P2 LEA.HI.X R15, R31, R4, R32, 0x2, P0 ;  /* 0x000000041f0fa211 */ /* 0x000fe200000f1420 */
[----:B------:R1:W-:Y:S04]  /*20120*/  @!P4 ST.E.64 [R10.64], R104 ;  /* 0x000000680a00c985 */ /* 0x0003e8000c101b06 */
[----:B------:R2:W-:Y:S01]  /*20130*/  @!P2 ST.E.64 [R14.64], R152 ;  /* 0x000000980e00a985 */ /* 0x0005e2000c101b06 */
[----:B------:R-:W-:-:S02]  /*20140*/  ISETP.GE.AND P4, PT, R21, c[0x0][0x3c8], PT ;  /* 0x0000f20015007a0c */ /* 0x000fc40003f86270 */
[-C--:B-1----:R-:W-:Y:S02]  /*20150*/  @!P1 LEA R10, P3, R29, R2.reuse, 0x2 ;  /* 0x000000021d0a9211 */ /* 0x082fe400078610ff */
[----:B------:R-:W-:Y:S02]  /*20160*/  @!P6 LEA R12, P0, R27, R2, 0x2 ;  /* 0x000000021b0ce211 */ /* 0x000fe400078010ff */
[-C--:B------:R-:W-:Y:S02]  /*20170*/  @!P1 LEA.HI.X R11, R29, R4.reuse, R30, 0x2, P3 ;  /* 0x000000041d0b9211 */ /* 0x080fe400018f141e */
[----:B------:R-:W-:-:S03]  /*20180*/  @!P6 LEA.HI.X R13, R27, R4, R28, 0x2, P0 ;  /* 0x000000041b0de211 */ /* 0x000fc600000f141c */
[----:B------:R1:W-:Y:S01]  /*20190*/  @!P1 ST.E.64 [R10.64], R108 ;  /* 0x0000006c0a009985 */ /* 0x0003e2000c101b06 */
[----:B------:R-:W-:-:S03]  /*201a0*/  ISETP.GE.AND P1, PT, R18, c[0x0][0x3c8], PT ;  /* 0x0000f20012007a0c */ /* 0x000fc60003f26270 */
[----:B------:R-:W-:Y:S01]  /*201b0*/  @!P6 ST.E.64 [R12.64], R112 ;  /* 0x000000700c00e985 */ /* 0x000fe2000c101b06 */
[-C--:B--2---:R-:W-:Y:S02]  /*201c0*/  @!P4 LEA R14, P6, R21, R2.reuse, 0x2 ;  /* 0x00000002150ec211 */ /* 0x084fe400078c10ff */
[----:B-1----:R-:W-:-:S04]  /*201d0*/  @!P5 LEA R10, P3, R25, R2, 0x2 ;  /* 0x00000002190ad211 */ /* 0x002fc800078610ff */
[----:B------:R-:W-:-:S05]  /*201e0*/  @!P5 LEA.HI.X R11, R25, R4, R26, 0x2, P3 ;  /* 0x00000004190bd211 */ /* 0x000fca00018f141a */
[----:B------:R1:W-:Y:S02]  /*201f0*/  @!P5 ST.E.64 [R10.64], R116 ;  /* 0x000000740a00d985 */ /* 0x0003e4000c101b06 */
[----:B-1----:R-:W-:Y:S02]  /*20200*/  @!P1 LEA R10, P5, R18, R2, 0x2 ;  /* 0x00000002120a9211 */ /* 0x002fe400078a10ff */
[----:B---3--:R-:W-:Y:S02]  /*20210*/  ISETP.GE.AND P2, PT, R3, c[0x0][0x3c8], PT ;  /* 0x0000f20003007a0c */ /* 0x008fe40003f46270 */
[----:B-----5:R-:W-:-:S11]  /*20220*/  ISETP.GE.AND P0, PT, R9, c[0x0][0x3c8], PT ;  /* 0x0000f20009007a0c */ /* 0x020fd60003f06270 */
[----:B------:R-:W-:-:S04]  /*20230*/  @!P2 LEA R12, P3, R3, R2, 0x2 ;  /* 0x00000002030ca211 */ /* 0x000fc800078610ff */
[----:B------:R-:W-:Y:S02]  /*20240*/  @!P2 LEA.HI.X R13, R3, R4, R20, 0x2, P3 ;  /* 0x00000004030da211 */ /* 0x000fe400018f1414 */
[----:B------:R-:W-:Y:S02]  /*20250*/  @!P0 LEA R2, P3, R9, R2, 0x2 ;  /* 0x0000000209028211 */ /* 0x000fe400078610ff */
[-C--:B------:R-:W-:Y:S02]  /*20260*/  @!P4 LEA.HI.X R15, R21, R4.reuse, R24, 0x2, P6 ;  /* 0x00000004150fc211 */ /* 0x080fe400030f1418 */
[----:B------:R-:W-:-:S03]  /*20270*/  @!P1 LEA.HI.X R11, R18, R4, R19, 0x2, P5 ;  /* 0x00000004120b9211 */ /* 0x000fc600028f1413 */
[----:B------:R1:W-:Y:S01]  /*20280*/  @!P4 ST.E.64 [R14.64], R160 ;  /* 0x000000a00e00c985 */ /* 0x0003e2000c101b06 */
[----:B------:R-:W-:-:S03]  /*20290*/  @!P0 LEA.HI.X R3, R9, R4, R17, 0x2, P3 ;  /* 0x0000000409038211 */ /* 0x000fc600018f1411 */
[----:B------:R1:W-:Y:S04]  /*202a0*/  @!P2 ST.E.64 [R12.64], R156 ;  /* 0x0000009c0c00a985 */ /* 0x0003e8000c101b06 */
[----:B------:R1:W-:Y:S04]  /*202b0*/  @!P1 ST.E.64 [R10.64], R120 ;  /* 0x000000780a009985 */ /* 0x0003e8000c101b06 */
[----:B------:R1:W-:Y:S02]  /*202c0*/  @!P0 ST.E.64 [R2.64], R22 ;  /* 0x0000001602008985 */ /* 0x0003e4000c101b06 */
.L_x_3132:
[----:B------:R-:W-:Y:S05]  /*202d0*/  BSYNC B0 ;  /* 0x0000000000007941 */ /* 0x000fea0003800000 */
.L_x_3131:
[----:B------:R-:W-:Y:S05]  /*202e0*/  BRA.DIV ~URZ, `(.L_x_3133) ;  /* 0x00004ca27f007947 */ /* 0x000fea000b800000 */
[----:B--2---:R2:W1:Y:S04]  /*202f0*/  SHFL.IDX PT, R4, R5, 0x1, 0x1c1f ;  /* 0x003c1f0005047f89 */ /* 0x00446800000e0000 */
[----:B-1--4-:R2:W1:Y:S02]  /*20300*/  SHFL.IDX PT, R2, R6, 0x1, 0x1c1f ;  /* 0x003c1f0006027f89 */ /* 0x01246400000e0000 */
.L_x_3212:
[----:B------:R-:W-:-:S13]  /*20310*/  ISETP.NE.AND P0, PT, R16, RZ, PT ;  /* 0x000000ff1000720c */ /* 0x000fda0003f05270 */
[----:B------:R-:W-:Y:S05]  /*20320*/  @P0 BRA `(.L_x_3128) ;  /* 0x00001a6000000947 */ /* 0x000fea0003800000 */
[----:B------:R-:W4:Y:S04]  /*20330*/  LDL R10, [R1+0x20] ;  /* 0x00002000010a7983 */ /* 0x000f280000100800 */
[----:B--23--:R-:W2:Y:S04]  /*20340*/  LDL R6, [R1+0xd4] ;  /* 0x0000d40001067983 */ /* 0x00cea80000100800 */
        /* <DEDUP_REMOVED lines=16> */
[----:B------:R-:W5:Y:S01]  /*20450*/  LDL R29, [R1+0x120] ;  /* 0x00012000011d7983 */ /* 0x000f620000100800 */
[----:B----4-:R-:W-:-:S02]  /*20460*/  ISETP.GE.AND P3, PT, R10, c[0x0][0x3c8], PT ;  /* 0x0000f2000a007a0c */ /* 0x010fc40003f66270 */
[----:B--2---:R-:W-:Y:S02]  /*20470*/  ISETP.GE.AND P2, PT, R6, c[0x0][0x3c8], PT ;  /* 0x0000f20006007a0c */ /* 0x004fe40003f46270 */
[----:B---3--:R-:W-:-:S09]  /*20480*/  ISETP.GE.AND P0, PT, R9, c[0x0][0x3c8], PT ;  /* 0x0000f20009007a0c */ /* 0x008fd20003f06270 */
[----:B------:R-:W-:Y:S01]  /*20490*/  @!P3 IMAD.MOV.U32 R3, RZ, RZ, R4 ;  /* 0x000000ffff03b224 */ /* 0x000fe200078e0004 */
[----:B-----5:R-:W-:-:S03]  /*204a0*/  ISETP.GE.AND P1, PT, R26, c[0x0][0x3c8], PT ;  /* 0x0000f2001a007a0c */ /* 0x020fc60003f26270 */
[----:B-1----:R-:W-:Y:S02]  /*204b0*/  @!P3 IMAD.WIDE R10, R10, 0x4, R2 ;  /* 0x000000040a0ab825 */ /* 0x002fe400078e0202 */
        /* <DEDUP_REMOVED lines=14> */
[----:B------:R-:W-:-:S02]  /*205a0*/  ISETP.GE.AND P3, PT, R24, c[0x0][0x3c8], PT ;  /* 0x0000f20018007a0c */ /* 0x000fc40003f66270 */
[----:B------:R-:W-:Y:S01]  /*205b0*/  ISETP.GE.AND P6, PT, R17, c[0x0][0x3c8], PT ;  /* 0x0000f20011007a0c */ /* 0x000fe20003fc6270 */
[----:B------:R1:W-:Y:S04]  /*205c0*/  @!P1 ST.E.64 [R12.64], R132 ;  /* 0x000000840c009985 */ /* 0x0003e8000c101b06 */
[----:B------:R1:W-:Y:S04]  /*205d0*/  @!P0 ST.E.64 [R10.64], R128 ;  /* 0x000000800a008985 */ /* 0x0003e8000c101b06 */
[----:B------:R-:W5:Y:S01]  /*205e0*/  LDL R9, [R1+0xb0] ;  /* 0x0000b00001097983 */ /* 0x000f620000100800 */
        /* <DEDUP_REMOVED lines=27> */
[C---:B------:R-:W-:Y:S02]  /*207a0*/  @!P3 LEA R10, P6, R23.reuse, R2, 0x2 ;  /* 0x00000002170ab211 */ /* 0x040fe400078c10ff */
[----:B---3--:R-:W-:Y:S02]  /*207b0*/  ISETP.GE.AND P1, PT, R22, c[0x0][0x3c8], PT ;  /* 0x0000f20016007a0c */ /* 0x008fe40003f26270 */
[----:B------:R-:W-:-:S02]  /*207c0*/  @!P3 LEA.HI.X R11, R23, R4, R16, 0x2, P6 ;  /* 0x00000004170bb211 */ /* 0x000fc400030f1410 */
[----:B------:R-:W3:Y:S01]  /*207d0*/  LDL R23, [R1+0x140] ;  /* 0x0001400001177983 */ /* 0x000ee20000100800 */
[----:B----4-:R-:W-:-:S03]  /*207e0*/  ISETP.GE.AND P2, PT, R6, c[0x0][0x3c8], PT ;  /* 0x0000f20006007a0c */ /* 0x010fc60003f46270 */
[----:B------:R1:W-:Y:S04]  /*207f0*/  @!P5 ST.E.64 [R14.64], R162 ;  /* 0x000000a20e00d985 */ /* 0x0003e8000c101b06 */
[----:B------:R-:W4:Y:S01]  /*20800*/  LDL R16, [R1+0x98] ;  /* 0x0000980001107983 */ /* 0x000f220000100800 */
[----:B-----5:R-:W-:-:S03]  /*20810*/  @!P4 LEA.HI.X R13, R20, R4, R25, 0x2, P0 ;  /* 0x00000004140dc211 */ /* 0x020fc600000f1419 */
[----:B------:R-:W5:Y:S04]  /*20820*/  LDL R25, [R1+0x144] ;  /* 0x0001440001197983 */ /* 0x000f680000100800 */
[----:B------:R1:W-:Y:S04]  /*20830*/  @!P4 ST.E.64 [R12.64], R154 ;  /* 0x0000009a0c00c985 */ /* 0x0003e8000c101b06 */
[----:B------:R1:W-:Y:S02]  /*20840*/  @!P3 ST.E.64 [R10.64], R42 ;  /* 0x0000002a0a00b985 */ /* 0x0003e4000c101b06 */
[----:B-1----:R-:W-:-:S02]  /*20850*/  @!P2 LEA R14, P3, R6, R2, 0x2 ;  /* 0x00000002060ea211 */ /* 0x002fc400078610ff */
[----:B------:R-:W4:Y:S01]  /*20860*/  LDL R20, [R1+0x9c] ;  /* 0x00009c0001147983 */ /* 0x000f220000100800 */
[----:B------:R-:W-:Y:S02]  /*20870*/  @!P1 LEA R12, P6, R22, R2, 0x2 ;  /* 0x00000002160c9211 */ /* 0x000fe400078c10ff */
[----:B------:R-:W-:Y:S02]  /*20880*/  @!P2 LEA.HI.X R15, R6, R4, R17, 0x2, P3 ;  /* 0x00000004060fa211 */ /* 0x000fe400018f1411 */
[----:B------:R-:W-:Y:S01]  /*20890*/  ISETP.GE.AND P0, PT, R9, c[0x0][0x3c8], PT ;  /* 0x0000f20009007a0c */ /* 0x000fe20003f06270 */
[----:B------:R-:W4:Y:S08]  /*208a0*/  LDL R17, [R1+0x90] ;  /* 0x0000900001117983 */ /* 0x000f300000100800 */
[----:B------:R-:W-:-:S02]  /*208b0*/  P2R R3, PR, RZ, 0x40 ;  /* 0x00000040ff037803 */ /* 0x000fc40000000000 */
[----:B------:R-:W-:Y:S01]  /*208c0*/  ISETP.GE.AND P4, PT, R5, c[0x0][0x3c8], PT ;  /* 0x0000f20005007a0c */ /* 0x000fe20003f86270 */
[----:B------:R-:W4:Y:S01]  /*208d0*/  LDL R6, [R1+0x94] ;  /* 0x0000940001067983 */ /* 0x000f220000100800 */
[----:B------:R-:W-:-:S04]  /*208e0*/  ISETP.NE.AND P3, PT, R3, RZ, PT ;  /* 0x000000ff0300720c */ /* 0x000fc80003f65270 */
[----:B------:R-:W-:Y:S02]  /*208f0*/  @!P1 LEA.HI.X R13, R22, R4, R24, 0x2, P3 ;  /* 0x00000004160d9211 */ /* 0x000fe400018f1418 */
[----:B------:R-:W4:Y:S01]  /*20900*/  LDL R24, [R1+0x13c] ;  /* 0x00013c0001187983 */ /* 0x000f220000100800 */
[----:B------:R-:W-:Y:S02]  /*20910*/  ISETP.GE.AND P3, PT, R21, c[0x0][0x3c8], PT ;  /* 0x0000f20015007a0c */ /* 0x000fe40003f66270 */
[C---:B------:R-:W-:Y:S01]  /*20920*/  @!P0 LEA R10, P6, R9.reuse, R2, 0x2 ;  /* 0x00000002090a8211 */ /* 0x040fe200078c10ff */
[----:B------:R-:W-:Y:S03]  /*20930*/  @!P2 ST.E.64 [R14.64], R166 ;  /* 0x000000a60e00a985 */ /* 0x000fe6000c101b06 */
[----:B------:R-:W-:Y:S01]  /*20940*/  @!P0 LEA.HI.X R11, R9, R4, R18, 0x2, P6 ;  /* 0x00000004090b8211 */ /* 0x000fe200030f1412 */
[----:B------:R-:W-:Y:S04]  /*20950*/  @!P1 ST.E.64 [R12.64], R54 ;  /* 0x000000360c009985 */ /* 0x000fe8000c101b06 */
[----:B------:R1:W-:Y:S04]  /*20960*/  @!P0 ST.E.64 [R10.64], R46 ;  /* 0x0000002e0a008985 */ /* 0x0003e8000c101b06 */
[----:B------:R-:W4:Y:S04]  /*20970*/  LDL R22, [R1+0x138] ;  /* 0x0001380001167983 */ /* 0x000f280000100800 */
[----:B------:R-:W4:Y:S01]  /*20980*/  LDL R18, [R1+0x134] ;  /* 0x0001340001127983 */ /* 0x000f220000100800 */
[----:B------:R-:W-:-:S03]  /*20990*/  ISETP.GE.AND P5, PT, R26, c[0x0][0x3c8], PT ;  /* 0x0000f2001a007a0c */ /* 0x000fc60003fa6270 */
[----:B------:R-:W4:Y:S01]  /*209a0*/  LDL R9, [R1+0x8c] ;  /* 0x00008c0001097983 */ /* 0x000f220000100800 */
[-C--:B-1----:R-:W-:Y:S02]  /*209b0*/  @!P3 LEA R10, P1, R21, R2.reuse, 0x2 ;  /* 0x00000002150ab211 */ /* 0x082fe400078210ff */
[----:B------:R-:W-:-:S11]  /*209c0*/  @!P4 LEA R12, P6, R5, R2, 0x2 ;  /* 0x00000002050cc211 */ /* 0x000fd600078c10ff */
[----:B------:R-:W-:Y:S02]  /*209d0*/  P2R R3, PR, RZ, 0x2 ;  /* 0x00000002ff037803 */ /* 0x000fe40000000000 */
[----:B------:R-:W-:-:S04]  /*209e0*/  @!P5 LEA R14, P0, R26, R2, 0x2 ;  /* 0x000000021a0ed211 */ /* 0x000fc800078010ff */
[----:B------:R-:W-:Y:S02]  /*209f0*/  @!P5 LEA.HI.X R15, R26, R4, R27, 0x2, P0 ;  /* 0x000000041a0fd211 */ /* 0x000fe400000f141b */
[----:B------:R-:W4:Y:S04]  /*20a00*/  LDL R26, [R1+0x80] ;  /* 0x00008000011a7983 */ /* 0x000f280000100800 */
[----:B------:R1:W-:Y:S04]  /*20a10*/  @!P5 ST.E.64 [R14.64], R168 ;  /* 0x000000a80e00d985 */ /* 0x0003e8000c101b06 */
[----:B------:R-:W4:Y:S01]  /*20a20*/  LDL R27, [R1+0x11c] ;  /* 0x00011c00011b7983 */ /* 0x000f220000100800 */
[----:B--2---:R-:W-:-:S02]  /*20a30*/  ISETP.GE.AND P2, PT, R19, c[0x0][0x3c8], PT ;  /* 0x0000f20013007a0c */ /* 0x004fc40003f46270 */
[-C--:B-----5:R-:W-:Y:S02]  /*20a40*/  @!P4 LEA.HI.X R13, R5, R4.reuse, R25, 0x2, P6 ;  /* 0x00000004050dc211 */ /* 0x0a0fe400030f1419 */
[----:B------:R-:W-:Y:S01]  /*20a50*/  ISETP.NE.AND P6, PT, R3, RZ, PT ;  /* 0x000000ff0300720c */ /* 0x000fe20003fc5270 */
[----:B------:R-:W2:Y:S03]  /*20a60*/  LDL R5, [R1+0x88] ;  /* 0x0000880001057983 */ /* 0x000ea60000100800 */
[----:B---3--:R-:W-:Y:S01]  /*20a70*/  @!P3 LEA.HI.X R11, R21, R4, R23, 0x2, P6 ;  /* 0x00000004150bb211 */ /* 0x008fe200030f1417 */
[----:B------:R-:W3:Y:S04]  /*20a80*/  LDL R25, [R1+0x118] ;  /* 0x0001180001197983 */ /* 0x000ee80000100800 */
[----:B------:R-:W5:Y:S04]  /*20a90*/  LDL R23, [R1+0x130] ;  /* 0x0001300001177983 */ /* 0x000f680000100800 */
[----:B------:R-:W2:Y:S04]  /*20aa0*/  LDL R21, [R1+0x12c] ;  /* 0x00012c0001157983 */ /* 0x000ea80000100800 */
[----:B------:R4:W-:Y:S04]  /*20ab0*/  @!P4 ST.E.64 [R12.64], R62 ;  /* 0x0000003e0c00c985 */ /* 0x0009e8000c101b06 */
[----:B------:R4:W-:Y:S01]  /*20ac0*/  @!P3 ST.E.64 [R10.64], R50 ;  /* 0x000000320a00b985 */ /* 0x0009e2000c101b06 */
[----:B-1----:R-:W-:-:S04]  /*20ad0*/  @!P2 LEA R14, P3, R19, R2, 0x2 ;  /* 0x00000002130ea211 */ /* 0x002fc800078610ff */
[----:B----4-:R-:W-:Y:S02]  /*20ae0*/  @!P2 LEA.HI.X R15, R19, R4, R24, 0x2, P3 ;  /* 0x00000004130fa211 */ /* 0x010fe400018f1418 */
[----:B------:R-:W4:Y:S01]  /*20af0*/  LDL R19, [R1+0x128] ;  /* 0x0001280001137983 */ /* 0x000f220000100800 */
        /* <DEDUP_REMOVED lines=23> */
[-C--:B-----5:R-:W-:Y:S02]  /*20c70*/  @!P5 LEA.HI.X R15, R6, R4.reuse, R23, 0x2, P0 ;  /* 0x00000004060fd211 */ /* 0x0a0fe400000f1417 */
[----:B------:R-:W-:Y:S01]  /*20c80*/  ISETP.NE.AND P0, PT, R3, RZ, PT ;  /* 0x000000ff0300720c */ /* 0x000fe20003f05270 */
[----:B------:R-:W5:Y:S03]  /*20c90*/  LDL R6, [R1+0x68] ;  /* 0x0000680001067983 */ /* 0x000f660000100800 */
[----:B--2---:R-:W-:Y:S01]  /*20ca0*/  @!P4 LEA.HI.X R13, R17, R4, R21, 0x2, P0 ;  /* 0x00000004110dc211 */ /* 0x004fe200000f1415 */
[----:B------:R-:W2:Y:S04]  /*20cb0*/  LDL R23, [R1+0x110] ;  /* 0x0001100001177983 */ /* 0x000ea80000100800 */
[----:B------:R-:W2:Y:S01]  /*20cc0*/  LDL R17, [R1+0x114] ;  /* 0x0001140001117983 */ /* 0x000ea20000100800 */
[----:B------:R-:W-:-:S03]  /*20cd0*/  ISETP.GE.AND P2, PT, R5, c[0x0][0x3c8], PT ;  /* 0x0000f20005007a0c */ /* 0x000fc60003f46270 */
[----:B------:R-:W5:Y:S04]  /*20ce0*/  LDL R21, [R1+0x10c] ;  /* 0x00010c0001157983 */ /* 0x000f680000100800 */
[----:B------:R1:W-:Y:S04]  /*20cf0*/  @!P5 ST.E.64 [R14.64], R172 ;  /* 0x000000ac0e00d985 */ /* 0x0003e8000c101b06 */
[----:B------:R1:W-:Y:S01]  /*20d00*/  @!P4 ST.E.64 [R12.64], R82 ;  /* 0x000000520c00c985 */ /* 0x0003e2000c101b06 */
[----:B----4-:R-:W-:-:S03]  /*20d10*/  @!P3 LEA.HI.X R11, R9, R4, R19, 0x2, P6 ;  /* 0x00000004090bb211 */ /* 0x010fc600030f1413 */
[----:B------:R-:W4:Y:S04]  /*20d20*/  LDL R19, [R1+0x108] ;  /* 0x0001080001137983 */ /* 0x000f280000100800 */
[----:B------:R-:W4:Y:S04]  /*20d30*/  LDL R9, [R1+0x104] ;  /* 0x0001040001097983 */ /* 0x000f280000100800 */
[----:B------:R3:W-:Y:S01]  /*20d40*/  @!P3 ST.E.64 [R10.64], R66 ;  /* 0x000000420a00b985 */ /* 0x0007e2000c101b06 */
[----:B-1----:R-:W-:-:S04]  /*20d50*/  @!P2 LEA R14, P3, R5, R2, 0x2 ;  /* 0x00000002050ea211 */ /* 0x002fc800078610ff */
[----:B------:R-:W-:Y:S02]  /*20d60*/  @!P2 LEA.HI.X R15, R5, R4, R30, 0x2, P3 ;  /* 0x00000004050fa211 */ /* 0x000fe400018f141e */
[----:B------:R-:W4:Y:S01]  /*20d70*/  LDL R5, [R1+0x64] ;  /* 0x0000640001057983 */ /* 0x000f220000100800 */
        /* <DEDUP_REMOVED lines=22> */
[----:B-----5:R-:W-:Y:S01]  /*20ee0*/  ISETP.GE.AND P0, PT, R6, c[0x0][0x3c8], PT ;  /* 0x0000f20006007a0c */ /* 0x020fe20003f06270 */
        /* <DEDUP_REMOVED lines=8> */
[----:B--2---:R-:W-:Y:S02]  /*20f70*/  @!P0 LEA R10, P4, R6, R2, 0x2 ;  /* 0x00000002060a8211 */ /* 0x004fe400078810ff */
[-C--:B----4-:R-:W-:Y:S01]  /*20f80*/  @!P1 LEA.HI.X R13, R18, R4.reuse, R19, 0x2, P5 ;  /* 0x00000004120d9211 */ /* 0x090fe200028f1413 */
[----:B------:R1:W-:Y:S01]  /*20f90*/  @!P2 ST.E.64 [R14.64], R106 ;  /* 0x0000006a0e00a985 */ /* 0x0003e2000c101b06 */
        /* <DEDUP_REMOVED lines=10> */
.L_x_3113:
[----:B------:R-:W2:Y:S04]  /*21040*/  LDL.LU R2, [R1+0x28] ;  /* 0x0000280001027983 */ /* 0x000ea80000300800 */
[----:B------:R-:W3:Y:S01]  /*21050*/  LDL.LU R6, [R1+0x2c] ;  /* 0x00002c0001067983 */ /* 0x000ee20000300800 */
[----:B------:R-:W-:Y:S02]  /*21060*/  ISETP.NE.U32.AND P0, PT, RZ, c[0x0][0x508], PT ;  /* 0x00014200ff007a0c */ /* 0x000fe40003f05070 */
[----:B------:R-:W-:Y:S01]  /*21070*/  ISETP.NE.U32.AND P3, PT, RZ, c[0x0][0x500], PT ;  /* 0x00014000ff007a0c */ /* 0x000fe20003f65070 */
[----:B----4-:R-:W4:Y:S01]  /*21080*/  LDL.LU R3, [R1+0x14] ;  /* 0x0000140001037983 */ /* 0x010f220000300800 */
[----:B------:R-:W-:Y:S01]  /*21090*/  ISETP.NE.AND.EX P2, PT, RZ, c[0x0][0x50c], PT, P0 ;  /* 0x00014300ff007a0c */ /* 0x000fe20003f45300 */
[----:B------:R-:W-:Y:S01]  /*210a0*/  IMAD.MOV.U32 R21, RZ, RZ, c[0x0][0x388] ;  /* 0x0000e200ff157624 */ /* 0x000fe200078e00ff */
[----:B------:R-:W-:-:S02]  /*210b0*/  ISETP.NE.AND.EX P3, PT, RZ, c[0x0][0x504], PT, P3 ;  /* 0x00014100ff007a0c */ /* 0x000fc40003f65330 */
[----:B--2---:R-:W-:-:S09]  /*210c0*/  IADD3 R4, P1, R2, c[0x0][0x500], RZ ;  /* 0x0001400002047a10 */ /* 0x004fd20007f3e0ff */
[----:B------:R-:W-:Y:S01]  /*210d0*/  @P2 IADD3 R10, P0, R2, c[0x0][0x508], RZ ;  /* 0x00014200020a2a10 */ /* 0x000fe20007f1e0ff */
[----:B------:R-:W-:Y:S01]  /*210e0*/  IMAD.MOV.U32 R2, RZ, RZ, RZ ;  /* 0x000000ffff027224 */ /* 0x000fe200078e00ff */
[C---:B---3--:R-:W-:Y:S02]  /*210f0*/  IADD3.X R5, R6.reuse, c[0x0][0x504], RZ, P1, !PT ;  /* 0x0001410006057a10 */ /* 0x048fe40000ffe4ff */
[----:B------:R-:W-:-:S03]  /*21100*/  @P2 IADD3.X R11, R6, c[0x0][0x50c], RZ, P0, !PT ;  /* 0x00014300060b2a10 */ /* 0x000fc600007fe4ff */
[----:B------:R2:W5:Y:S04]  /*21110*/  @P3 LDG.E R2, [R4.64] ;  /* 0x0000000604023981 */ /* 0x000568000c1e1900 */
[----:B------:R2:W5:Y:S01]  /*21120*/  @P2 LDG.E R21, [R10.64] ;  /* 0x000000060a152981 */ /* 0x000562000c1e1900 */
[----:B----4-:R-:W-:-:S04]  /*21130*/  ISETP.NE.AND P0, PT, R3, RZ, PT ;  /* 0x000000ff0300720c */ /* 0x010fc80003f05270 */
[----:B------:R-:W-:Y:S01]  /*21140*/  SEL R22, R3, c[0x0][0x3d4], P0 ;  /* 0x0000f50003167a07 */ /* 0x000fe20000000000 */
[----:B------:R-:W-:Y:S05]  /*21150*/  @P2 BRA `(.L_x_3134) ;  /* 0x0000004000002947 */ /* 0x000fea0003800000 */
[----:B------:R-:W-:Y:S05]  /*21160*/  @!P3 BRA `(.L_x_3134) ;  /* 0x000000300000b947 */ /* 0x000fea0003800000 */
[----:B------:R3:W4:Y:S04]  /*21170*/  LDG.E R3, [R4.64] ;  /* 0x0000000604037981 */ /* 0x000728000c1e1900 */
[----:B--23--:R-:W4:Y:S02]  /*21180*/  LDG.E R4, [R4.64+0x4] ;  /* 0x0000040604047981 */ /* 0x00cf24000c1e1900 */
[----:B----45:R-:W-:Y:S02]  /*21190*/  IADD3 R21, -R3, R4, RZ ;  /* 0x0000000403157210 */ /* 0x030fe40007ffe1ff */
.L_x_3134:
[----:B------:R-:W3:Y:S04]  /*211a0*/  LDL.LU R6, [R1+0x18] ;  /* 0x0000180001067983 */ /* 0x000ee80000300800 */
[----:B--2---:R-:W2:Y:S04]  /*211b0*/  LDL.LU R4, [R1+0x30] ;  /* 0x0000300001047983 */ /* 0x004ea80000300800 */
[----:B------:R-:W4:Y:S01]  /*211c0*/  LDL.LU R3, [R1+0x34] ;  /* 0x0000340001037983 */ /* 0x000f220000300800 */
[----:B------:R-:W-:Y:S01]  /*211d0*/  BSSY B0, `(.L_x_3135) ;  /* 0x0000039000007945 */ /* 0x000fe20003800000 */
[----:B-----5:R-:W-:-:S02]  /*211e0*/  SHF.R.S32.HI R20, RZ, 0x1f, R2 ;  /* 0x0000001fff147819 */ /* 0x020fc40000011402 */
[----:B------:R-:W1:Y:S02]  /*211f0*/  S2R R5, SR_TID.X ;  /* 0x0000000000057919 */ /* 0x000e640000002100 */
[----:B-1----:R-:W-:Y:S02]  /*21200*/  ISETP.GT.AND P0, PT, R5, 0x7f, PT ;  /* 0x0000007f0500780c */ /* 0x002fe40003f04270 */
[----:B---3--:R-:W-:Y:S02]  /*21210*/  LOP3.LUT R6, R6, 0xffff, RZ, 0xc0, !PT ;  /* 0x0000ffff06067812 */ /* 0x008fe400078ec0ff */
[----:B--2---:R-:W-:Y:S02]  /*21220*/  SEL R14, R4, RZ, !P3 ;  /* 0x000000ff040e7207 */ /* 0x004fe40005800000 */
        /* <DEDUP_REMOVED lines=28> */
[--C-:B------:R-:W-:Y:S01]  /*213f0*/  IMAD.MOV R4, RZ, RZ, -R3.reuse ;  /* 0x000000ffff047224 */ /* 0x100fe200078e0a03 */
        /* <DEDUP_REMOVED lines=12> */
[----:B------:R-:W-:Y:S01]  /*214c0*/  IMAD R3, R16, R9, R3 ;  /* 0x0000000910037224 */ /* 0x000fe200078e0203 */
[----:B------:R-:W-:-:S03]  /*214d0*/  MOV R9, c[0x0][0x4ac] ;  /* 0x00012b0000097a02 */ /* 0x000fc60000000f00 */
[----:B------:R-:W-:Y:S01]  /*214e0*/  IMAD.WIDE.U32 R4, R16, R4, R10 ;  /* 0x0000000410047225 */ /* 0x000fe200078e000a */
[----:B------:R-:W-:Y:S02]  /*214f0*/  SEL R10, R12, c[0x0][0x450], P2 ;  /* 0x000114000c0a7a07 */ /* 0x000fe40001000000 */
[----:B------:R-:W-:Y:S01]  /*21500*/  SEL R9, R9, c[0x0][0x454], P2 ;  /* 0x0001150009097a07 */ /* 0x000fe20001000000 */
[----:B------:R-:W-:Y:S01]  /*21510*/  IMAD.IADD R3, R5, 0x1, R3 ;  /* 0x0000000105037824 */ /* 0x000fe200078e0203 */
[----:B------:R-:W-:-:S04]  /*21520*/  LEA R10, P0, R4, R10, 0x2 ;  /* 0x0000000a040a7211 */ /* 0x000fc800078010ff */
[----:B------:R-:W-:Y:S02]  /*21530*/  LEA.HI.X R11, R4, R9, R3, 0x2, P0 ;  /* 0x00000009040b7211 */ /* 0x000fe400000f1403 */
[----:B------:R-:W-:-:S05]  /*21540*/  MOV R3, 0xff800000 ;  /* 0xff80000000037802 */ /* 0x000fca0000000f00 */
[----:B------:R1:W-:Y:S02]  /*21550*/  STG.E [R10.64], R3 ;  /* 0x000000030a007986 */ /* 0x0003e4000c101906 */
.L_x_3136:
[----:B------:R-:W-:Y:S05]  /*21560*/  BSYNC B0 ;  /* 0x0000000000007941 */ /* 0x000fea0003800000 */
.L_x_3135:
[----:B------:R-:W-:-:S13]  /*21570*/  ISETP.GT.AND P0, PT, R22, 0x1, PT ;  /* 0x000000011600780c */ /* 0x000fda0003f04270 */
[----:B------:R-:W-:Y:S05]  /*21580*/  @P0 BRA `(.L_x_3128) ;  /* 0x0000080000000947 */ /* 0x000fea0003800000 */
[----:B-1----:R-:W2:Y:S01]  /*21590*/  LDL.LU R11, [R1+0x4] ;  /* 0x00000400010b7983 */ /* 0x002ea20000300800 */
[----:B------:R-:W-:Y:S01]  /*215a0*/  MOV R4, c[0x0][0x4e8] ;  /* 0x00013a0000047a02 */ /* 0x000fe20000000f00 */
[----:B------:R-:W-:Y:S02]  /*215b0*/  IMAD R3, R20, c[0x0][0x3a0], RZ ;  /* 0x0000e80014037a24 */ /* 0x000fe400078e02ff */
        /* <DEDUP_REMOVED lines=23> */
[----:B------:R-:W-:-:S03]  /*21730*/  IADD3 R9, R143, R11, RZ ;  /* 0x0000000b8f097210 */ /* 0x000fc60007ffe0ff */
[----:B------:R-:W-:-:S04]  /*21740*/  IMAD.WIDE.U32 R2, R6, c[0x0][0x3d8], R2 ;  /* 0x0000f60006027a25 */ /* 0x000fc800078e0002 */
[----:B------:R-:W-:Y:S01]  /*21750*/  IMAD R6, R6, c[0x0][0x3dc], R4 ;  /* 0x0000f70006067a24 */ /* 0x000fe200078e0204 */
[----:B------:R-:W-:-:S04]  /*21760*/  LEA R16, P0, R2, c[0x0][0x380], 0x1 ;  /* 0x0000e00002107a11 */ /* 0x000fc800078008ff */
[----:B------:R-:W-:-:S04]  /*21770*/  IADD3 R5, R3, R6, RZ ;  /* 0x0000000603057210 */ /* 0x000fc80007ffe0ff */
[----:B------:R-:W-:Y:S01]  /*21780*/  LEA.HI.X R5, R2, c[0x0][0x384], R5, 0x1, P0 ;  /* 0x0000e10002057a11 */ /* 0x000fe200000f0c05 */
[----:B------:R-:W-:Y:S05]  /*21790*/  BRA.DIV ~URZ, `(.L_x_3137) ;  /* 0x000038c27f007947 */ /* 0x000fea000b800000 */
[----:B------:R1:W2:Y:S02]  /*217a0*/  SHFL.IDX PT, R4, R5, RZ, 0x181f ;  /* 0x00181fff05047589 */ /* 0x0002a400000e0000 */
.L_x_3213:
[----:B------:R-:W-:Y:S05]  /*217b0*/  BRA.DIV ~URZ, `(.L_x_3138) ;  /* 0x000039127f007947 */ /* 0x000fea000b800000 */
[----:B------:R3:W4:Y:S02]  /*217c0*/  SHFL.IDX PT, R2, R16, RZ, 0x181f ;  /* 0x00181fff10027589 */ /* 0x00072400000e0000 */
.L_x_3214:
        /* <DEDUP_REMOVED lines=20> */
.L_x_3140:
[----:B------:R-:W-:Y:S05]  /*21910*/  BSYNC B0 ;  /* 0x0000000000007941 */ /* 0x000fea0003800000 */
.L_x_3139:
[----:B------:R-:W-:Y:S05]  /*21920*/  BRA.DIV ~URZ, `(.L_x_3141) ;  /* 0x000038127f007947 */ /* 0x000fea000b800000 */
[----:B--2---:R2:W1:Y:S04]  /*21930*/  SHFL.IDX PT, R4, R5, 0x1, 0x181f ;  /* 0x00381f0005047f89 */ /* 0x00446800000e0000 */
[----:B----4-:R2:W4:Y:S02]  /*21940*/  SHFL.IDX PT, R2, R16, 0x1, 0x181f ;  /* 0x00381f0010027f89 */ /* 0x01052400000e0000 */
.L_x_3215:
        /* <DEDUP_REMOVED lines=20> */
.L_x_3143:
[----:B------:R-:W-:Y:S05]  /*21a90*/  BSYNC B0 ;  /* 0x0000000000007941 */ /* 0x000fea0003800000 */
.L_x_3142:
[----:B------:R-:W-:Y:S05]  /*21aa0*/  BRA.DIV ~URZ, `(.L_x_3144) ;  /* 0x000037627f007947 */ /* 0x000fea000b800000 */
[----:B-1----:R1:W2:Y:S02]  /*21ab0*/  SHFL.IDX PT, R4, R5, 0x2, 0x181f ;  /* 0x00581f0005047f89 */ /* 0x0022a400000e0000 */
.L_x_3216:
[----:B------:R-:W-:Y:S05]  /*21ac0*/  BRA.DIV ~URZ, `(.L_x_3145) ;  /* 0x000037b27f007947 */ /* 0x000fea000b800000 */
[----:B----4-:R4:W1:Y:S02]  /*21ad0*/  SHFL.IDX PT, R2, R16, 0x2, 0x181f ;  /* 0x00581f0010027f89 */ /* 0x01086400000e0000 */
.L_x_3217:
        /* <DEDUP_REMOVED lines=20> */
.L_x_3147:
[----:B------:R-:W-:Y:S05]  /*21c20*/  BSYNC B0 ;  /* 0x0000000000007941 */ /* 0x000fea0003800000 */
.L_x_3146:
[----:B------:R-:W-:Y:S05]  /*21c30*/  BRA.DIV ~URZ, `(.L_x_3148) ;  /* 0x000036b27f007947 */ /* 0x000fea000b800000 */
[----:B--2---:R2:W3:Y:S04]  /*21c40*/  SHFL.IDX PT, R4, R5, 0x3, 0x181f ;  /* 0x00781f0005047f89 */ /* 0x0044e800000e0000 */
[----:B-1----:R2:W1:Y:S02]  /*21c50*/  SHFL.IDX PT, R2, R16, 0x3, 0x181f ;  /* 0x00781f0010027f89 */ /* 0x00246400000e0000 */
.L_x_3218:
        /* <DEDUP_REMOVED lines=19> */
.L_x_3128:
[----:B------:R-:W-:Y:S05]  /*21d90*/  BSYNC B1 ;  /* 0x0000000000017941 */ /* 0x000fea0003800000 */
.L_x_3112:
[----:B-12-4-:R-:W2:Y:S02]  /*21da0*/  LDL R2, [R1+0x188] ;  /* 0x0001880001027983 */ /* 0x016ea40000100800 */
[----:B--2---:R-:W-:-:S13]  /*21db0*/  ISETP.NE.AND P0, PT, R2, RZ, PT ;  /* 0x000000ff0200720c */ /* 0x004fda0003f05270 */
[----:B------:R-:W-:Y:S01]  /*21dc0*/  @P0 WARPSYNC 0xffffffff ;  /* 0xffffffff00000948 */ /* 0x000fe20003800000 */
[----:B------:R-:W-:Y:S06]  /*21dd0*/  @P0 BAR.SYNC.DEFER_BLOCKING 0x5, 0x100 ;  /* 0x0144000000000b1d */ /* 0x000fec0000010000 */
[----:B------:R-:W1:Y:S04]  /*21de0*/  @P0 LDS.128 R12, [0x20080] ;  /* 0x02008000ff0c0984 */ /* 0x000e680000000c00 */
[----:B-1----:R1:W-:Y:S04]  /*21df0*/  @P0 STL.64 [R1+0x10], R12 ;  /* 0x0000100c01000387 */ /* 0x0023e80000100a00 */
[----:B------:R1:W-:Y:S04]  /*21e00*/  @P0 STL.64 [R1+0x18], R14 ;  /* 0x0000180e01000387 */ /* 0x0003e80000100a00 */
[----:B------:R-:W-:Y:S06]  /*21e10*/  @P0 BAR.ARV 0x4, 0x100 ;  /* 0x0104000000000b1d */ /* 0x000fec0000002000 */
[----:B------:R-:W-:Y:S05]  /*21e20*/  @P0 BRA `(.L_x_3149) ;  /* 0x0000105000000947 */ /* 0x000fea0003800000 */
[----:B------:R-:W2:Y:S01]  /*21e30*/  S2R R2, SR_TID.X ;  /* 0x0000000000027919 */ /* 0x000ea20000002100 */
[----:B------:R-:W-:Y:S01]  /*21e40*/  IMAD.MOV.U32 R10, RZ, RZ, RZ ;  /* 0x000000ffff0a7224 */ /* 0x000fe200078e00ff */
[----:B--23--:R-:W-:-:S04]  /*21e50*/  LOP3.LUT R16, R2, 0x1f, RZ, 0xc0, !PT ;  /* 0x0000001f02107812 */ /* 0x00cfc800078ec0ff */
[----:B------:R-:W-:Y:S01]  /*21e60*/  ISETP.NE.AND P6, PT, R16, 0x1f, PT ;  /* 0x0000001f1000780c */ /* 0x000fe20003fc5270 */
[----:B------:R-:W-:Y:S10]  /*21e70*/  BRA.DIV ~URZ, `(.L_x_3150) ;  /* 0x000035427f007947 */ /* 0x000ff4000b800000 */
[----:B------:R2:W3:Y:S02]  /*21e80*/  SHFL.IDX PT, R11, R114, RZ, 0x1f ;  /* 0x00001fff720b7589 */ /* 0x0004e400000e0000 */
.L_x_3219:
[----:B------:R-:W-:Y:S05]  /*21e90*/  BRA.DIV ~URZ, `(.L_x_3151) ;  /* 0x000035927f007947 */ /* 0x000fea000b800000 */
[----:B------:R4:W1:Y:S02]  /*21ea0*/  SHFL.IDX PT, R6, R114, 0x1, 0x1f ;  /* 0x00201f0072067f89 */ /* 0x00086400000e0000 */
.L_x_3220:
        /* <DEDUP_REMOVED lines=15> */
[----:B-1----:R-:W-:Y:S01]  /*21fa0*/  MOV R15, RZ ;  /* 0x000000ff000f7202 */ /* 0x002fe20000000f00 */
[----:B-----5:R-:W-:Y:S01]  /*21fb0*/  IMAD R4, R10, R9, RZ ;  /* 0x000000090a047224 */ /* 0x020fe200078e02ff */
[----:B------:R-:W-:Y:S07]  /*21fc0*/  BRA.DIV ~URZ, `(.L_x_3152) ;  /* 0x000034d27f007947 */ /* 0x000fee000b800000 */
[----:B------:R1:W2:Y:S02]  /*21fd0*/  SHFL.UP PT, R5, R4, 0x1, RZ ;  /* 0x0420000004057989 */ /* 0x0002a400000e00ff */
.L_x_3221:
        /* <DEDUP_REMOVED lines=16> */
.L_x_3222:
[----:B--2---:R-:W-:Y:S01]  /*220e0*/  IMAD R2, R2, c[0x0][0x538], RZ ;  /* 0x00014e0002027a24 */ /* 0x004fe200078e02ff */
[----:B------:R-:W-:Y:S04]  /*220f0*/  BSSY B1, `(.L_x_3154) ;  /* 0x00000cf000017945 */ /* 0x000fe80003800000 */
[----:B------:R-:W-:-:S04]  /*22100*/  IADD3 R6, R2, R6, RZ ;  /* 0x0000000602067210 */ /* 0x000fc80007ffe0ff */
[----:B---3--:R-:W-:-:S13]  /*22110*/  ISETP.GT.AND P0, PT, R6, R11, PT ;  /* 0x0000000b0600720c */ /* 0x008fda0003f04270 */
[----:B------:R-:W-:Y:S05]  /*22120*/  @P0 BRA `(.L_x_3155) ;  /* 0x0000026000000947 */ /* 0x000fea0003800000 */
.L_x_3159:
        /* <DEDUP_REMOVED lines=18> */
.L_x_3223:
        /* <DEDUP_REMOVED lines=16> */
.L_x_3224:
[----:B--2---:R-:W-:-:S05]  /*22350*/  IMAD R2, R2, c[0x0][0x538], RZ ;  /* 0x00014e0002027a24 */ /* 0x004fca00078e02ff */
[----:B------:R-:W-:-:S04]  /*22360*/  IADD3 R6, R2, R6, RZ ;  /* 0x0000000602067210 */ /* 0x000fc80007ffe0ff */
[----:B------:R-:W-:-:S13]  /*22370*/  ISETP.GT.AND P0, PT, R6, R11, PT ;  /* 0x0000000b0600720c */ /* 0x000fda0003f04270 */
[----:B-1--4-:R-:W-:Y:S05]  /*22380*/  @!P0 BRA `(.L_x_3159) ;  /* 0xfffffda000008947 */ /* 0x012fea000383ffff */
.L_x_3155:
[----:B------:R-:W-:-:S05]  /*22390*/  IADD3 R14, -R2, R6, RZ ;  /* 0x00000006020e7210 */ /* 0x000fca0007ffe1ff */
[----:B------:R-:W-:-:S05]  /*223a0*/  IMAD R2, R4, c[0x0][0x538], R14 ;  /* 0x00014e0004027a24 */ /* 0x000fca00078e020e */
[----:B------:R-:W-:Y:S01]  /*223b0*/  ISETP.GT.AND P0, PT, R2, R11, PT ;  /* 0x0000000b0200720c */ /* 0x000fe20003f04270 */
[----:B------:R-:W-:-:S12]  /*223c0*/  BRA.DIV ~URZ, `(.L_x_3160) ;  /* 0x000035627f007947 */ /* 0x000fd8000b800000 */
[----:B------:R-:W-:-:S03]  /*223d0*/  VOTE.ANY R13, PT, !P0 ;  /* 0x00000000000d7806 */ /* 0x000fc600040e0100 */
.L_x_3225:
[----:B------:R-:W2:Y:S01]  /*223e0*/  LDL.LU R2, [R1+0x1c] ;  /* 0x00001c0001027983 */ /* 0x000ea20000300800 */
[----:B------:R-:W2:Y:S02]  /*223f0*/  POPC R12, R13 ;  /* 0x0000000d000c7309 */ /* 0x000ea40000000000 */
[----:B--2---:R-:W-:-:S05]  /*22400*/  IADD3 R2, R12, R2, RZ ;  /* 0x000000020c027210 */ /* 0x004fca0007ffe0ff */
[----:B------:R2:W-:Y:S01]  /*22410*/  STL [R1+0x1c], R2 ;  /* 0x00001c0201007387 */ /* 0x0005e20000100800 */
[----:B------:R-:W-:Y:S05]  /*22420*/  BRA.DIV ~URZ, `(.L_x_3161) ;  /* 0x000035427f007947 */ /* 0x000fea000b800000 */
[----:B------:R3:W1:Y:S04]  /*22430*/  SHFL.IDX PT, R6, R9, R12, 0x1f ;  /* 0x00001f0c09067589 */ /* 0x00066800000e0000 */
[----:B------:R3:W2:Y:S02]  /*22440*/  SHFL.IDX PT, R5, R10, R12, 0x1f ;  /* 0x00001f0c0a057589 */ /* 0x0006a400000e0000 */
.L_x_3226:
[----:B------:R-:W-:Y:S01]  /*22450*/  ISETP.NE.AND P0, PT, R13, RZ, PT ;  /* 0x000000ff0d00720c */ /* 0x000fe20003f05270 */
[----:B------:R-:W-:-:S12]  /*22460*/  BSSY B0, `(.L_x_3162) ;  /* 0x0000005000007945 */ /* 0x000fd80003800000 */
[----:B------:R-:W-:Y:S05]  /*22470*/  @!P0 BRA `(.L_x_3163) ;  /* 0x0000003000008947 */ /* 0x000fea0003800000 */
[----:B---3--:R-:W-:Y:S01]  /*22480*/  IADD3 R12, R12, -0x1, RZ ;  /* 0xffffffff0c0c7810 */ /* 0x008fe20007ffe0ff */
[----:B------:R-:W-:Y:S05]  /*22490*/  BRA.DIV ~URZ, `(.L_x_3164) ;  /* 0x000035a27f007947 */ /* 0x000fea000b800000 */
[----:B------:R3:W4:Y:S02]  /*224a0*/  SHFL.IDX PT, R15, R4, R12, 0x1f ;  /* 0x00001f0c040f7589 */ /* 0x00072400000e0000 */
.L_x_3163:
[----:B------:R-:W-:Y:S05]  /*224b0*/  BSYNC B0 ;  /* 0x0000000000007941 */ /* 0x000fea0003800000 */
.L_x_3162:
[----:B--2-4-:R-:W-:Y:S01]  /*224c0*/  IMAD R2, R15, c[0x0][0x538], R14 ;  /* 0x00014e000f027a24 */ /* 0x014fe200078e020e */
[----:B------:R-:W-:Y:S01]  /*224d0*/  ISETP.NE.AND P0, PT, R5, 0x1, PT ;  /* 0x000000010500780c */ /* 0x000fe20003f05270 */
[----:B------:R-:W-:Y:S03]  /*224e0*/  BSSY B0, `(.L_x_3165) ;  /* 0x0000086000007945 */ /* 0x000fe60003800000 */
[----:B------:R2:W-:Y:S01]  /*224f0*/  STL [R1+0x10], R2 ;  /* 0x0000100201007387 */ /* 0x0005e20000100800 */
[----:B---3--:R-:W-:-:S08]  /*22500*/  IADD3 R12, -R2, R11, RZ ;  /* 0x0000000b020c7210 */ /* 0x008fd00007ffe1ff */
[----:B------:R-:W-:Y:S05]  /*22510*/  @!P0 BRA `(.L_x_3166) ;  /* 0x000003e000008947 */ /* 0x000fea0003800000 */
[-C--:B-1----:R-:W-:Y:S01]  /*22520*/  IABS R3, R6.reuse ;  /* 0x0000000600037213 */ /* 0x082fe20000000000 */
[----:B------:R-:W-:Y:S01]  /*22530*/  IMAD.MOV.U32 R10, RZ, RZ, RZ ;  /* 0x000000ffff0a7224 */ /* 0x000fe200078e00ff */
[----:B------:R-:W-:Y:S02]  /*22540*/  IABS R13, R6 ;  /* 0x00000006000d7213 */ /* 0x000fe40000000000 */
[----:B--2---:R-:W1:Y:S08]  /*22550*/  I2F.RP R2, R3 ;  /* 0x0000000300027306 */ /* 0x004e700000209400 */
[----:B-1----:R-:W1:Y:S02]  /*22560*/  MUFU.RCP R2, R2 ;  /* 0x0000000200027308 */ /* 0x002e640000001000 */
[----:B-1----:R-:W-:-:S06]  /*22570*/  IADD3 R2, R2, 0xffffffe, RZ ;  /* 0x0ffffffe02027810 */ /* 0x002fcc0007ffe0ff */
[----:B------:R1:W2:Y:S02]  /*22580*/  F2I.FTZ.U32.TRUNC.NTZ R11, R2 ;  /* 0x00000002000b7305 */ /* 0x0002a4000021f000 */
[----:B-1----:R-:W-:Y:S01]  /*22590*/  IABS R2, R5 ;  /* 0x0000000500027213 */ /* 0x002fe20000000000 */
[----:B--2---:R-:W-:-:S04]  /*225a0*/  IMAD.MOV R4, RZ, RZ, -R11 ;  /* 0x000000ffff047224 */ /* 0x004fc800078e0a0b */
[----:B------:R-:W-:Y:S01]  /*225b0*/  IMAD.MOV.U32 R9, RZ, RZ, R2 ;  /* 0x000000ffff097224 */ /* 0x000fe200078e0002 */
[----:B------:R-:W-:Y:S01]  /*225c0*/  IABS R2, R12 ;  /* 0x0000000c00027213 */ /* 0x000fe20000000000 */
[----:B------:R-:W-:Y:S02]  /*225d0*/  IMAD R4, R4, R3, RZ ;  /* 0x0000000304047224 */ /* 0x000fe400078e02ff */
[----:B------:R-:W1:Y:S02]  /*225e0*/  I2F.RP R14, R9 ;  /* 0x00000009000e7306 */ /* 0x000e640000209400 */
[----:B------:R-:W-:-:S04]  /*225f0*/  IMAD.HI.U32 R11, R11, R4, R10 ;  /* 0x000000040b0b7227 */ /* 0x000fc800078e000a */
[----:B------:R-:W-:Y:S02]  /*22600*/  IMAD.MOV.U32 R4, RZ, RZ, R2 ;  /* 0x000000ffff047224 */ /* 0x000fe400078e0002 */
[----:B------:R-:W-:-:S05]  /*22610*/  IMAD.MOV R2, RZ, RZ, -R13 ;  /* 0x000000ffff027224 */ /* 0x000fca00078e0a0d */
[----:B------:R-:W-:Y:S01]  /*22620*/  MOV R10, R2 ;  /* 0x00000002000a7202 */ /* 0x000fe20000000f00 */
[----:B------:R-:W-:-:S04]  /*22630*/  IMAD.HI.U32 R2, R11, R4, RZ ;  /* 0x000000040b027227 */ /* 0x000fc800078e00ff */
[----:B------:R-:W-:Y:S02]  /*22640*/  IMAD R4, R2, R10, R4 ;  /* 0x0000000a02047224 */ /* 0x000fe400078e0204 */
[----:B-1----:R-:W1:Y:S03]  /*22650*/  MUFU.RCP R10, R14 ;  /* 0x0000000e000a7308 */ /* 0x002e660000001000 */
[----:B------:R-:W-:Y:S02]  /*22660*/  ISETP.GT.U32.AND P0, PT, R3, R4, PT ;  /* 0x000000040300720c */ /* 0x000fe40003f04070 */
[----:B-1----:R-:W-:-:S11]  /*22670*/  IADD3 R10, R10, 0xffffffe, RZ ;  /* 0x0ffffffe0a0a7810 */ /* 0x002fd60007ffe0ff */
[----:B------:R-:W-:Y:S01]  /*22680*/  @!P0 IMAD.IADD R4, R4, 0x1, -R3 ;  /* 0x0000000104048824 */ /* 0x000fe200078e0a03 */
[----:B------:R-:W-:Y:S01]  /*22690*/  @!P0 IADD3 R2, R2, 0x1, RZ ;  /* 0x0000000102028810 */ /* 0x000fe20007ffe0ff */
[----:B------:R-:W1:Y:S01]  /*226a0*/  F2I.FTZ.U32.TRUNC.NTZ R11, R10 ;  /* 0x0000000a000b7305 */ /* 0x000e62000021f000 */
[----:B------:R-:W-:Y:S02]  /*226b0*/  ISETP.NE.AND P0, PT, R6, RZ, PT ;  /* 0x000000ff0600720c */ /* 0x000fe40003f05270 */
[----:B------:R-:W-:Y:S02]  /*226c0*/  ISETP.GE.U32.AND P2, PT, R4, R3, PT ;  /* 0x000000030400720c */ /* 0x000fe40003f46070 */
[----:B------:R-:W-:-:S04]  /*226d0*/  LOP3.LUT R3, R12, R6, RZ, 0x3c, !PT ;  /* 0x000000060c037212 */ /* 0x000fc800078e3cff */
[----:B------:R-:W-:Y:S01]  /*226e0*/  ISETP.GE.AND P1, PT, R3, RZ, PT ;  /* 0x000000ff0300720c */ /* 0x000fe20003f26270 */
[----:B-1----:R-:W-:-:S06]  /*226f0*/  IMAD.MOV R3, RZ, RZ, -R11 ;  /* 0x000000ffff037224 */ /* 0x002fcc00078e0a0b */
[----:B------:R-:W-:Y:S01]  /*22700*/  @P2 IADD3 R2, R2, 0x1, RZ ;  /* 0x0000000102022810 */ /* 0x000fe20007ffe0ff */
[----:B------:R-:W-:Y:S01]  /*22710*/  IMAD.MOV.U32 R10, RZ, RZ, RZ ;  /* 0x000000ffff0a7224 */ /* 0x000fe200078e00ff */
[----:B------:R-:W-:-:S04]  /*22720*/  MOV R4, R3 ;  /* 0x0000000300047202 */ /* 0x000fc80000000f00 */
[----:B------:R-:W-:Y:S01]  /*22730*/  @!P1 IMAD.MOV R2, RZ, RZ, -R2 ;  /* 0x000000ffff029224 */ /* 0x000fe200078e0a02 */
[----:B------:R-:W-:Y:S02]  /*22740*/  @!P0 LOP3.LUT R2, RZ, R6, RZ, 0x33, !PT ;  /* 0x00000006ff028212 */ /* 0x000fe400078e33ff */
[----:B------:R-:W-:Y:S01]  /*22750*/  IABS R3, R5 ;  /* 0x0000000500037213 */ /* 0x000fe20000000000 */
[----:B------:R-:W-:Y:S01]  /*22760*/  IMAD R4, R4, R9, RZ ;  /* 0x0000000904047224 */ /* 0x000fe200078e02ff */
[----:B------:R-:W-:-:S03]  /*22770*/  IABS R14, R2 ;  /* 0x00000002000e7213 */ /* 0x000fc60000000000 */
[----:B------:R-:W-:Y:S02]  /*22780*/  IMAD.MOV R13, RZ, RZ, -R3 ;  /* 0x000000ffff0d7224 */ /* 0x000fe400078e0a03 */
[----:B------:R-:W-:-:S03]  /*22790*/  IMAD.HI.U32 R3, R11, R4, R10 ;  /* 0x000000040b037227 */ /* 0x000fc600078e000a */
[----:B------:R-:W-:Y:S01]  /*227a0*/  MOV R10, R13 ;  /* 0x0000000d000a7202 */ /* 0x000fe20000000f00 */
        /* <DEDUP_REMOVED lines=8> */
[C---:B------:R-:W-:Y:S02]  /*22830*/  LOP3.LUT R4, R2.reuse, R5, RZ, 0x3c, !PT ;  /* 0x0000000502047212 */ /* 0x040fe400078e3cff */
[----:B------:R-:W-:Y:S02]  /*22840*/  IADD3 R9, -R2, RZ, RZ ;  /* 0x000000ff02097210 */ /* 0x000fe40007ffe1ff */
        /* <DEDUP_REMOVED lines=11> */
.L_x_3166:
[----:B-1----:R-:W3:Y:S01]  /*22900*/  LDL R4, [R1+0x1c] ;  /* 0x00001c0001047983 */ /* 0x002ee20000100800 */
[----:B--2---:R-:W-:-:S04]  /*22910*/  IMAD.MOV.U32 R2, RZ, RZ, 0x4 ;  /* 0x00000004ff027424 */ /* 0x004fc800078e00ff */
[----:B---3--:R-:W-:-:S05]  /*22920*/  IMAD.WIDE R2, R4, R2, c[0x0][0x590] ;  /* 0x0001640004027625 */ /* 0x008fca00078e0202 */
[----:B------:R-:W2:Y:S02]  /*22930*/  LDG.E R4, [R2.64] ;  /* 0x0000000602047981 */ /* 0x000ea4000c1e1900 */
[----:B--2---:R-:W-:-:S05]  /*22940*/  IMAD R10, R4, R6, RZ ;  /* 0x00000006040a7224 */ /* 0x004fca00078e02ff */
        /* <DEDUP_REMOVED lines=31> */
[----:B------:R-:W-:Y:S02]  /*22b40*/  IMAD R9, R10, R3, R12 ;  /* 0x000000030a097224 */ /* 0x000fe400078e020c */
[----:B------:R-:W-:Y:S01]  /*22b50*/  IMAD.MOV.U32 R10, RZ, RZ, RZ ;  /* 0x000000ffff0a7224 */ /* 0x000fe200078e00ff */
[----:B------:R-:W-:Y:S02]  /*22b60*/  IMNMX R2, R4, R2, PT ;  /* 0x0000000204027217 */ /* 0x000fe40003800200 */
[----:B------:R-:W-:Y:S02]  /*22b70*/  IABS R3, R9 ;  /* 0x0000000900037213 */ /* 0x000fe40000000000 */
[-C--:B------:R-:W-:Y:S02]  /*22b80*/  IABS R4, R2.reuse ;  /* 0x0000000200047213 */ /* 0x080fe40000000000 */
[----:B------:R-:W-:-:S02]  /*22b90*/  IABS R14, R2 ;  /* 0x00000002000e7213 */ /* 0x000fc40000000000 */
[----:B------:R-:W1:Y:S08]  /*22ba0*/  I2F.RP R5, R4 ;  /* 0x0000000400057306 */ /* 0x000e700000209400 */
[----:B-1----:R-:W1:Y:S02]  /*22bb0*/  MUFU.RCP R5, R5 ;  /* 0x0000000500057308 */ /* 0x002e640000001000 */
[----:B-1----:R-:W-:-:S06]  /*22bc0*/  IADD3 R5, R5, 0xffffffe, RZ ;  /* 0x0ffffffe05057810 */ /* 0x002fcc0007ffe0ff */
[----:B------:R-:W1:Y:S02]  /*22bd0*/  F2I.FTZ.U32.TRUNC.NTZ R11, R5 ;  /* 0x00000005000b7305 */ /* 0x000e64000021f000 */
[----:B-1----:R-:W-:-:S04]  /*22be0*/  IMAD.MOV R5, RZ, RZ, -R11 ;  /* 0x000000ffff057224 */ /* 0x002fc800078e0a0b */
[----:B------:R-:W-:Y:S01]  /*22bf0*/  IMAD R12, R5, R4, RZ ;  /* 0x00000004050c7224 */ /* 0x000fe200078e02ff */
[----:B------:R-:W-:Y:S01]  /*22c00*/  MOV R5, R3 ;  /* 0x0000000300057202 */ /* 0x000fe20000000f00 */
[----:B------:R-:W-:Y:S02]  /*22c10*/  IMAD.MOV R3, RZ, RZ, -R14 ;  /* 0x000000ffff037224 */ /* 0x000fe400078e0a0e */
[----:B------:R-:W-:-:S04]  /*22c20*/  IMAD.HI.U32 R11, R11, R12, R10 ;  /* 0x0000000c0b0b7227 */ /* 0x000fc800078e000a */
        /* <DEDUP_REMOVED lines=17> */
.L_x_3167:
[----:B------:R-:W-:Y:S05]  /*22d40*/  BSYNC B0 ;  /* 0x0000000000007941 */ /* 0x000fea0003800000 */
.L_x_3165:
[----:B------:R-:W-:-:S04]  /*22d50*/  LOP3.LUT R3, RZ, R3, RZ, 0x33, !PT ;  /* 0x00000003ff037212 */ /* 0x000fc800078e33ff */
[----:B-1----:R-:W-:-:S05]  /*22d60*/  IADD3 R2, R3, R6, RZ ;  /* 0x0000000603027210 */ /* 0x002fca0007ffe0ff */
[----:B------:R1:W-:Y:S01]  /*22d70*/  STL [R1+0x14], R2 ;  /* 0x0000140201007387 */ /* 0x0003e20000100800 */
[----:B------:R-:W-:Y:S05]  /*22d80*/  BRA `(.L_x_3168) ;  /* 0x0000005000007947 */ /* 0x000fea0003800000 */
.L_x_3156:
[----:B------:R-:W-:Y:S01]  /*22d90*/  MOV R2, c[0x0][0x53c] ;  /* 0x00014f0000027a02 */ /* 0x000fe20000000f00 */
[----:B------:R2:W-:Y:S04]  /*22da0*/  STL [R1+0x10], R11 ;  /* 0x0000100b01007387 */ /* 0x0005e80000100800 */
[----:B------:R2:W-:Y:S04]  /*22db0*/  STL [R1+0x14], RZ ;  /* 0x000014ff01007387 */ /* 0x0005e80000100800 */
[----:B------:R2:W-:Y:S04]  /*22dc0*/  STL [R1+0x18], RZ ;  /* 0x000018ff01007387 */ /* 0x0005e80000100800 */
[----:B------:R2:W-:Y:S02]  /*22dd0*/  STL [R1+0x1c], R2 ;  /* 0x00001c0201007387 */ /* 0x0005e40000100800 */
.L_x_3168:
[----:B------:R-:W-:Y:S05]  /*22de0*/  BSYNC B1 ;  /* 0x0000000000017941 */ /* 0x000fea0003800000 */
.L_x_3154:
[----:B------:R-:W3:Y:S04]  /*22df0*/  LDL R12, [R1+0x10] ;  /* 0x00001000010c7983 */ /* 0x000ee80000100800 */
        /* <DEDUP_REMOVED lines=8> */
.L_x_3149:
[----:B-12---:R-:W2:Y:S02]  /*22e80*/  LDL R2, [R1+0x1c] ;  /* 0x00001c0001027983 */ /* 0x006ea40000100800 */
[----:B--2---:R-:W-:-:S13]  /*22e90*/  ISETP.GE.AND P0, PT, R2, c[0x0][0x53c], PT ;  /* 0x00014f0002007a0c */ /* 0x004fda0003f06270 */
[----:B---34-:R-:W-:Y:S01]  /*22ea0*/  @P0 CALL.REL.NOINC `(.L_x_3169) ;  /* 0x0000001000000944 */ /* 0x018fe20003c00000 */
[----:B------:R-:W-:Y:S05]  /*22eb0*/  BRA `(.L_x_3170) ;  /* 0xfffdf6e000007947 */ /* 0x000fea000383ffff */
.L_x_3169:
[----:B------:R-:W-:Y:S05]  /*22ec0*/  EXIT ;  /* 0x000000000000794d */ /* 0x000fea0003800000 */
.L_x_2931:
[----:B------:R-:W-:Y:S01]  /*22ed0*/  IMAD.MOV.U32 R2, RZ, RZ, R4 ;  /* 0x000000ffff027224 */ /* 0x000fe200078e0004 */
[----:B------:R-:W-:Y:S02]  /*22ee0*/  MOV R5, 0x1 ;  /* 0x0000000100057802 */ /* 0x000fe40000000f00 */
[----:B------:R-:W-:Y:S02]  /*22ef0*/  MOV R3, 0x22f10 ;  /* 0x00022f1000037802 */ /* 0x000fe40000000f00 */
[----:B------:R-:W-:Y:S05]  /*22f00*/  CALL.REL.NOINC `($__internal_51_$__cuda_sm70_shflsync_up_p) ;  /* 0x00002c8000007944 */ /* 0x000fea0003c00000 */
[----:B------:R-:W-:Y:S01]  /*22f10*/  MOV R0, R5 ;  /* 0x0000000500007202 */ /* 0x000fe20000000f00 */
[----:B------:R-:W-:Y:S05]  /*22f20*/  BRA `(.L_x_3171) ;  /* 0xfffdd53000007947 */ /* 0x000fea000383ffff */
.L_x_2932:
[----:B------:R-:W-:Y:S01]  /*22f30*/  IMAD.MOV.U32 R2, RZ, RZ, R4 ;  /* 0x000000ffff027224 */ /* 0x000fe200078e0004 */
[----:B------:R-:W-:Y:S02]  /*22f40*/  MOV R5, 0x2 ;  /* 0x0000000200057802 */ /* 0x000fe40000000f00 */
[----:B------:R-:W-:Y:S02]  /*22f50*/  MOV R3, 0x22f70 ;  /* 0x00022f7000037802 */ /* 0x000fe40000000f00 */
[----:B------:R-:W-:Y:S05]  /*22f60*/  CALL.REL.NOINC `($__internal_51_$__cuda_sm70_shflsync_up_p) ;  /* 0x00002c2000007944 */ /* 0x000fea0003c00000 */
[----:B------:R-:W-:Y:S02]  /*22f70*/  SEL R5, R5, RZ, P4 ;  /* 0x000000ff05057207 */ /* 0x000fe40002000000 */
[----:B------:R-:W-:-:S03]  /*22f80*/  MOV R3, 0x22fd0 ;  /* 0x00022fd000037802 */ /* 0x000fc60000000f00 */
[----:B------:R-:W-:Y:S01]  /*22f90*/  IMAD.IADD R0, R4, 0x1, R5 ;  /* 0x0000000104007824 */ /* 0x000fe200078e0205 */
[----:B------:R-:W-:-:S03]  /*22fa0*/  MOV R5, 0x4 ;  /* 0x0000000400057802 */ /* 0x000fc60000000f00 */
[----:B------:R-:W-:Y:S02]  /*22fb0*/  IMAD.MOV.U32 R2, RZ, RZ, R0 ;  /* 0x000000ffff027224 */ /* 0x000fe400078e0000 */
        /* <DEDUP_REMOVED lines=13> */
[----:B------:R-:W-:Y:S01]  /*23090*/  SEL R4, R5, RZ, P1 ;  /* 0x000000ff05047207 */ /* 0x000fe20000800000 */
[----:B------:R-:W-:Y:S01]  /*230a0*/  IMAD.MOV.U32 R2, RZ, RZ, 0x1f ;  /* 0x0000001fff027424 */ /* 0x000fe200078e00ff */
[----:B------:R-:W-:Y:S02]  /*230b0*/  MOV R232, 0x1f ;  /* 0x0000001f00e87802 */ /* 0x000fe40000000f00 */
[----:B------:R-:W-:Y:S01]  /*230c0*/  MOV R3, 0x23100 ;  /* 0x0002310000037802 */ /* 0x000fe20000000f00 */
[----:B------:R-:W-:-:S04]  /*230d0*/  IMAD.IADD R4, R0, 0x1, R4 ;  /* 0x0000000100047824 */ /* 0x000fc800078e0204 */
[----:B------:R-:W-:Y:S02]  /*230e0*/  IMAD.MOV.U32 R223, RZ, RZ, R4 ;  /* 0x000000ffffdf7224 */ /* 0x000fe400078e0004 */
[----:B------:R-:W-:Y:S05]  /*230f0*/  CALL.REL.NOINC `($__internal_50_$__cuda_sm70_shflsync_idx_p) ;  /* 0x00002a1000007944 */ /* 0x000fea0003c00000 */
[----:B-----5:R-:W-:Y:S01]  /*23100*/  MOV R0, R232 ;  /* 0x000000e800007202 */ /* 0x020fe20000000f00 */
[----:B-1----:R-:W-:Y:S05]  /*23110*/  BRA `(.L_x_3172) ;  /* 0xfffdd44000007947 */ /* 0x002fea000383ffff */
.L_x_2934:
[----:B------:R-:W-:Y:S02]  /*23120*/  SEL R2, RZ, 0x1, P0 ;  /* 0x00000001ff027807 */ /* 0x000fe40000000000 */
[----:B------:R-:W-:Y:S02]  /*23130*/  MOV R3, 0x23150 ;  /* 0x0002315000037802 */ /* 0x000fe40000000f00 */
[----:B------:R-:W-:Y:S05]  /*23140*/  CALL.REL.NOINC `($__internal_52_$__cuda_sm70_votesync_ballot) ;  /* 0x00002ab000007944 */ /* 0x000fea0003c00000 */
[----:B------:R-:W-:Y:S05]  /*23150*/  BRA `(.L_x_3173) ;  /* 0xfffdd49000007947 */ /* 0x000fea000383ffff */
.L_x_2935:
[----:B------:R-:W-:Y:S01]  /*23160*/  IMAD.MOV.U32 R223, RZ, RZ, R9 ;  /* 0x000000ffffdf7224 */ /* 0x000fe200078e0009 */
[----:B-1----:R-:W-:Y:S01]  /*23170*/  MOV R2, R0 ;  /* 0x0000000000027202 */ /* 0x002fe20000000f00 */
[----:B------:R-:W-:Y:S01]  /*23180*/  IMAD.MOV.U32 R232, RZ, RZ, 0x1f ;  /* 0x0000001fffe87424 */ /* 0x000fe200078e00ff */
[----:B------:R-:W-:Y:S02]  /*23190*/  MOV R3, 0x231b0 ;  /* 0x000231b000037802 */ /* 0x000fe40000000f00 */
[----:B------:R-:W-:Y:S05]  /*231a0*/  CALL.REL.NOINC `($__internal_50_$__cuda_sm70_shflsync_idx_p) ;  /* 0x0000296000007944 */ /* 0x000fea0003c00000 */
[----:B------:R-:W-:Y:S01]  /*231b0*/  IMAD.MOV.U32 R12, RZ, RZ, R232 ;  /* 0x000000ffff0c7224 */ /* 0x000fe200078e00e8 */
[----:B------:R-:W-:Y:S01]  /*231c0*/  MOV R223, R8 ;  /* 0x0000000800df7202 */ /* 0x000fe20000000f00 */
[----:B------:R-:W-:Y:S01]  /*231d0*/  IMAD.MOV.U32 R5, RZ, RZ, RZ ;  /* 0x000000ffff057224 */ /* 0x000fe200078e00ff */
[----:B-----5:R-:W-:Y:S01]  /*231e0*/  MOV R2, R0 ;  /* 0x0000000000027202 */ /* 0x020fe20000000f00 */
[----:B------:R-:W-:Y:S01]  /*231f0*/  IMAD.MOV.U32 R232, RZ, RZ, 0x1f ;  /* 0x0000001fffe87424 */ /* 0x000fe200078e00ff */
[----:B------:R-:W-:-:S02]  /*23200*/  MOV R3, 0x23220 ;  /* 0x0002322000037802 */ /* 0x000fc40000000f00 */
[----:B-1----:R-:W-:Y:S05]  /*23210*/  CALL.REL.NOINC `($__internal_50_$__cuda_sm70_shflsync_idx_p) ;  /* 0x000028f000007944 */ /* 0x002fea0003c00000 */
[----:B------:R-:W-:Y:S01]  /*23220*/  MOV R9, R232 ;  /* 0x000000e800097202 */ /* 0x000fe20000000f00 */
[----:B-1---5:R-:W-:Y:S05]  /*23230*/  BRA `(.L_x_3174) ;  /* 0xfffdd42000007947 */ /* 0x022fea000383ffff */
.L_x_2938:
[----:B------:R-:W-:Y:S01]  /*23240*/  IMAD.MOV.U32 R223, RZ, RZ, R4 ;  /* 0x000000ffffdf7224 */ /* 0x000fe200078e0004 */
[----:B-1----:R-:W-:Y:S01]  /*23250*/  MOV R2, R0 ;  /* 0x0000000000027202 */ /* 0x002fe20000000f00 */
[----:B------:R-:W-:Y:S01]  /*23260*/  IMAD.MOV.U32 R232, RZ, RZ, 0x1f ;  /* 0x0000001fffe87424 */ /* 0x000fe200078e00ff */
[----:B------:R-:W-:-:S02]  /*23270*/  MOV R3, 0x23290 ;  /* 0x0002329000037802 */ /* 0x000fc40000000f00 */
[----:B---34-:R-:W-:Y:S05]  /*23280*/  CALL.REL.NOINC `($__internal_50_$__cuda_sm70_shflsync_idx_p) ;  /* 0x0000288000007944 */ /* 0x018fea0003c00000 */
[----:B------:R-:W-:Y:S01]  /*23290*/  MOV R5, R232 ;  /* 0x000000e800057202 */ /* 0x000fe20000000f00 */
[----:B-1---5:R-:W-:Y:S05]  /*232a0*/  BRA `(.L_x_2937) ;  /* 0xfffdd41000007947 */ /* 0x022fea000383ffff */
.L_x_2993:
[----:B------:R-:W-:Y:S01]  /*232b0*/  IMAD.MOV.U32 R223, RZ, RZ, R5 ;  /* 0x000000ffffdf7224 */ /* 0x000fe200078e0005 */
[----:B------:R-:W-:Y:S01]  /*232c0*/  MOV R2, RZ ;  /* 0x000000ff00027202 */ /* 0x000fe20000000f00 */
[----:B------:R-:W-:Y:S01]  /*232d0*/  IMAD.MOV.U32 R232, RZ, RZ, 0x181f ;  /* 0x0000181fffe87424 */ /* 0x000fe200078e00ff */
[----:B------:R-:W-:-:S02]  /*232e0*/  MOV R3, 0x23300 ;  /* 0x0002330000037802 */ /* 0x000fc40000000f00 */
[----:B-----5:R-:W-:Y:S05]  /*232f0*/  CALL.REL.NOINC `($__internal_50_$__cuda_sm70_shflsync_idx_p) ;  /* 0x0000281000007944 */ /* 0x020fea0003c00000 */
[----:B------:R-:W-:Y:S01]  /*23300*/  MOV R4, R232 ;  /* 0x000000e800047202 */ /* 0x000fe20000000f00 */
[----:B-1---5:R-:W-:Y:S05]  /*23310*/  BRA `(.L_x_3175) ;  /* 0xfffe709000007947 */ /* 0x022fea000383ffff */
.L_x_2994:
[----:B------:R-:W-:Y:S01]  /*23320*/  IMAD.MOV.U32 R223, RZ, RZ, R6 ;  /* 0x000000ffffdf7224 */ /* 0x000fe200078e0006 */
[----:B------:R-:W-:Y:S01]  /*23330*/  MOV R2, RZ ;  /* 0x000000ff00027202 */ /* 0x000fe20000000f00 */
[----:B------:R-:W-:Y:S01]  /*23340*/  IMAD.MOV.U32 R232, RZ, RZ, 0x181f ;  /* 0x0000181fffe87424 */ /* 0x000fe200078e00ff */
[----:B------:R-:W-:-:S02]  /*23350*/  MOV R3, 0x23370 ;  /* 0x0002337000037802 */ /* 0x000fc40000000f00 */
[----:B-12--5:R-:W-:Y:S05]  /*23360*/  CALL.REL.NOINC `($__internal_50_$__cuda_sm70_shflsync_idx_p) ;  /* 0x000027a000007944 */ /* 0x026fea0003c00000 */
[----:B------:R-:W-:Y:S01]  /*23370*/  MOV R2, R232 ;  /* 0x000000e800027202 */ /* 0x000fe20000000f00 */
[----:B-1---5:R-:W-:Y:S05]  /*23380*/  BRA `(.L_x_3176) ;  /* 0xfffe704000007947 */ /* 0x022fea000383ffff */
.L_x_2997:
[----:B------:R-:W-:Y:S01]  /*23390*/  IMAD.MOV.U32 R223, RZ, RZ, R5 ;  /* 0x000000ffffdf7224 */ /* 0x000fe200078e0005 */
[----:B--2-4-:R-:W-:Y:S01]  /*233a0*/  MOV R2, 0x1 ;  /* 0x0000000100027802 */ /* 0x014fe20000000f00 */
[----:B------:R-:W-:Y:S01]  /*233b0*/  IMAD.MOV.U32 R232, RZ, RZ, 0x181f ;  /* 0x0000181fffe87424 */ /* 0x000fe200078e00ff */
[----:B------:R-:W-:-:S02]  /*233c0*/  MOV R3, 0x233e0 ;  /* 0x000233e000037802 */ /* 0x000fc40000000f00 */
[----:B-1---5:R-:W-:Y:S05]  /*233d0*/  CALL.REL.NOINC `($__internal_50_$__cuda_sm70_shflsync_idx_p) ;  /* 0x0000273000007944 */ /* 0x022fea0003c00000 */
[----:B------:R-:W-:Y:S01]  /*233e0*/  IMAD.MOV.U32 R4, RZ, RZ, R232 ;  /* 0x000000ffff047224 */ /* 0x000fe200078e00e8 */
[----:B------:R-:W-:Y:S01]  /*233f0*/  MOV R2, 0x1 ;  /* 0x0000000100027802 */ /* 0x000fe20000000f00 */
[----:B------:R-:W-:Y:S01]  /*23400*/  IMAD.MOV.U32 R223, RZ, RZ, R6 ;  /* 0x000000ffffdf7224 */ /* 0x000fe200078e0006 */
[----:B------:R-:W-:-:S02]  /*23410*/  MOV R232, 0x181f ;  /* 0x0000181f00e87802 */ /* 0x000fc40000000f00 */
[----:B------:R-:W-:Y:S02]  /*23420*/  MOV R3, 0x23440 ;  /* 0x0002344000037802 */ /* 0x000fe40000000f00 */
[----:B-1---5:R-:W-:Y:S05]  /*23430*/  CALL.REL.NOINC `($__internal_50_$__cuda_sm70_shflsync_idx_p) ;  /* 0x000026d000007944 */ /* 0x022fea0003c00000 */
[----:B------:R-:W-:Y:S01]  /*23440*/  MOV R2, R232 ;  /* 0x000000e800027202 */ /* 0x000fe20000000f00 */
[----:B-1---5:R-:W-:Y:S05]  /*23450*/  BRA `(.L_x_3177) ;  /* 0xfffe711000007947 */ /* 0x022fea000383ffff */
.L_x_3000:
[----:B------:R-:W-:Y:S01]  /*23460*/  IMAD.MOV.U32 R223, RZ, RZ, R5 ;  /* 0x000000ffffdf7224 */ /* 0x000fe200078e0005 */
[----:B---34-:R-:W-:Y:S01]  /*23470*/  MOV R2, 0x2 ;  /* 0x0000000200027802 */ /* 0x018fe20000000f00 */
[----:B------:R-:W-:Y:S01]  /*23480*/  IMAD.MOV.U32 R232, RZ, RZ, 0x181f ;  /* 0x0000181fffe87424 */ /* 0x000fe200078e00ff */
[----:B------:R-:W-:Y:S02]  /*23490*/  MOV R3, 0x234b0 ;  /* 0x000234b000037802 */ /* 0x000fe40000000f00 */
[----:B-12--5:R-:W-:Y:S05]  /*234a0*/  CALL.REL.NOINC `($__internal_50_$__cuda_sm70_shflsync_idx_p) ;  /* 0x0000266000007944 */ /* 0x026fea0003c00000 */
[----:B------:R-:W-:Y:S01]  /*234b0*/  MOV R4, R232 ;  /* 0x000000e800047202 */ /* 0x000fe20000000f00 */
[----:B-1---5:R-:W-:Y:S05]  /*234c0*/  BRA `(.L_x_3178) ;  /* 0xfffe722000007947 */ /* 0x022fea000383ffff */
.L_x_3001:
[----:B------:R-:W-:Y:S01]  /*234d0*/  IMAD.MOV.U32 R223, RZ, RZ, R6 ;  /* 0x000000ffffdf7224 */ /* 0x000fe200078e0006 */
[----:B----4-:R-:W-:Y:S01]  /*234e0*/  MOV R2, 0x2 ;  /* 0x0000000200027802 */ /* 0x010fe20000000f00 */
[----:B------:R-:W-:Y:S01]  /*234f0*/  IMAD.MOV.U32 R232, RZ, RZ, 0x181f ;  /* 0x0000181fffe87424 */ /* 0x000fe200078e00ff */
[----:B------:R-:W-:Y:S02]  /*23500*/  MOV R3, 0x23520 ;  /* 0x0002352000037802 */ /* 0x000fe40000000f00 */
[----:B-123-5:R-:W-:Y:S05]  /*23510*/  CALL.REL.NOINC `($__internal_50_$__cuda_sm70_shflsync_idx_p) ;  /* 0x000025f000007944 */ /* 0x02efea0003c00000 */
[----:B------:R-:W-:Y:S01]  /*23520*/  MOV R2, R232 ;  /* 0x000000e800027202 */ /* 0x000fe20000000f00 */
[----:B-1---5:R-:W-:Y:S05]  /*23530*/  BRA `(.L_x_3179) ;  /* 0xfffe71d000007947 */ /* 0x022fea000383ffff */
.L_x_3004:
[----:B------:R-:W-:Y:S01]  /*23540*/  IMAD.MOV.U32 R223, RZ, RZ, R5 ;  /* 0x000000ffffdf7224 */ /* 0x000fe200078e0005 */
[----:B-12---:R-:W-:Y:S01]  /*23550*/  MOV R2, 0x3 ;  /* 0x0000000300027802 */ /* 0x006fe20000000f00 */
[----:B------:R-:W-:Y:S01]  /*23560*/  IMAD.MOV.U32 R232, RZ, RZ, 0x181f ;  /* 0x0000181fffe87424 */ /* 0x000fe200078e00ff */
[----:B------:R-:W-:-:S02]  /*23570*/  MOV R3, 0x23590 ;  /* 0x0002359000037802 */ /* 0x000fc40000000f00 */
[----:B---345:R-:W-:Y:S05]  /*23580*/  CALL.REL.NOINC `($__internal_50_$__cuda_sm70_shflsync_idx_p) ;  /* 0x0000258000007944 */ /* 0x038fea0003c00000 */
        /* <DEDUP_REMOVED lines=8> */
.L_x_3071:
[----:B------:R-:W-:Y:S01]  /*23610*/  IMAD.MOV.U32 R223, RZ, RZ, R5 ;  /* 0x000000ffffdf7224 */ /* 0x000fe200078e0005 */
[----:B---3--:R-:W-:Y:S01]  /*23620*/  MOV R2, 0x1 ;  /* 0x0000000100027802 */ /* 0x008fe20000000f00 */
[----:B------:R-:W-:Y:S01]  /*23630*/  IMAD.MOV.U32 R232, RZ, RZ, 0x181f ;  /* 0x0000181fffe87424 */ /* 0x000fe200078e00ff */
[----:B------:R-:W-:Y:S02]  /*23640*/  MOV R3, 0x23660 ;  /* 0x0002366000037802 */ /* 0x000fe40000000f00 */
[----:B------:R-:W-:Y:S05]  /*23650*/  CALL.REL.NOINC `($__internal_50_$__cuda_sm70_shflsync_idx_p) ;  /* 0x000024b000007944 */ /* 0x000fea0003c00000 */
[----:B------:R-:W-:Y:S01]  /*23660*/  IMAD.MOV.U32 R5, RZ, RZ, R232 ;  /* 0x000000ffff057224 */ /* 0x000fe200078e00e8 */
[----:B------:R-:W-:Y:S01]  /*23670*/  MOV R2, 0x1 ;  /* 0x0000000100027802 */ /* 0x000fe20000000f00 */
[----:B------:R-:W-:Y:S01]  /*23680*/  IMAD.MOV.U32 R223, RZ, RZ, R6 ;  /* 0x000000ffffdf7224 */ /* 0x000fe200078e0006 */
[----:B------:R-:W-:Y:S02]  /*23690*/  MOV R232, 0x181f ;  /* 0x0000181f00e87802 */ /* 0x000fe40000000f00 */
[----:B------:R-:W-:Y:S02]  /*236a0*/  MOV R3, 0x236c0 ;  /* 0x000236c000037802 */ /* 0x000fe40000000f00 */
[----:B-1---5:R-:W-:Y:S05]  /*236b0*/  CALL.REL.NOINC `($__internal_50_$__cuda_sm70_shflsync_idx_p) ;  /* 0x0000245000007944 */ /* 0x022fea0003c00000 */
[----:B------:R-:W-:Y:S01]  /*236c0*/  MOV R2, R232 ;  /* 0x000000e800027202 */ /* 0x000fe20000000f00 */
[----:B-1---5:R-:W-:Y:S05]  /*236d0*/  BRA `(.L_x_3181) ;  /* 0xffff123000007947 */ /* 0x022fea000383ffff */
.L_x_3074:
[----:B------:R-:W-:Y:S01]  /*236e0*/  IMAD.MOV.U32 R223, RZ, RZ, R5 ;  /* 0x000000ffffdf7224 */ /* 0x000fe200078e0005 */
[----:B------:R-:W-:Y:S01]  /*236f0*/  MOV R2, RZ ;  /* 0x000000ff00027202 */ /* 0x000fe20000000f00 */
[----:B------:R-:W-:Y:S01]  /*23700*/  IMAD.MOV.U32 R232, RZ, RZ, 0x181f ;  /* 0x0000181fffe87424 */ /* 0x000fe200078e00ff */
[----:B------:R-:W-:-:S02]  /*23710*/  MOV R3, 0x23730 ;  /* 0x0002373000037802 */ /* 0x000fc40000000f00 */
[----:B------:R-:W-:Y:S05]  /*23720*/  CALL.REL.NOINC `($__internal_50_$__cuda_sm70_shflsync_idx_p) ;  /* 0x000023e000007944 */ /* 0x000fea0003c00000 */
[----:B------:R-:W-:Y:S01]  /*23730*/  MOV R4, R232 ;  /* 0x000000e800047202 */ /* 0x000fe20000000f00 */
[----:B-1---5:R-:W-:Y:S05]  /*23740*/  BRA `(.L_x_3182) ;  /* 0xffff1ff000007947 */ /* 0x022fea000383ffff */
.L_x_3075:
[----:B------:R-:W-:Y:S01]  /*23750*/  IMAD.MOV.U32 R223, RZ, RZ, R6 ;  /* 0x000000ffffdf7224 */ /* 0x000fe200078e0006 */
[----:B------:R-:W-:Y:S01]  /*23760*/  MOV R2, RZ ;  /* 0x000000ff00027202 */ /* 0x000fe20000000f00 */
[----:B------:R-:W-:Y:S01]  /*23770*/  IMAD.MOV.U32 R232, RZ, RZ, 0x181f ;  /* 0x0000181fffe87424 */ /* 0x000fe200078e00ff */
[----:B------:R-:W-:-:S02]  /*23780*/  MOV R3, 0x237a0 ;  /* 0x000237a000037802 */ /* 0x000fc40000000f00 */
[----:B-12---:R-:W-:Y:S05]  /*23790*/  CALL.REL.NOINC `($__internal_50_$__cuda_sm70_shflsync_idx_p) ;  /* 0x0000237000007944 */ /* 0x006fea0003c00000 */
[----:B------:R-:W-:Y:S01]  /*237a0*/  MOV R2, R232 ;  /* 0x000000e800027202 */ /* 0x000fe20000000f00 */
[----:B-1---5:R-:W-:Y:S05]  /*237b0*/  BRA `(.L_x_3183) ;  /* 0xffff1fa000007947 */ /* 0x022fea000383ffff */
.L_x_3078:
[----:B------:R-:W-:Y:S01]  /*237c0*/  IMAD.MOV.U32 R223, RZ, RZ, R5 ;  /* 0x000000ffffdf7224 */ /* 0x000fe200078e0005 */
[----:B----4-:R-:W-:Y:S01]  /*237d0*/  MOV R2, 0x1 ;  /* 0x0000000100027802 */ /* 0x010fe20000000f00 */
[----:B------:R-:W-:Y:S01]  /*237e0*/  IMAD.MOV.U32 R232, RZ, RZ, 0x181f ;  /* 0x0000181fffe87424 */ /* 0x000fe200078e00ff */
[----:B------:R-:W-:-:S03]  /*237f0*/  MOV R3, 0x23810 ;  /* 0x0002381000037802 */ /* 0x000fc60000000f00 */
[----:B-123--:R-:W-:Y:S05]  /*23800*/  CALL.REL.NOINC `($__internal_50_$__cuda_sm70_shflsync_idx_p) ;  /* 0x0000230000007944 */ /* 0x00efea0003c00000 */
        /* <DEDUP_REMOVED lines=8> */
.L_x_3079:
[----:B------:R-:W-:Y:S01]  /*23890*/  IMAD.MOV.U32 R223, RZ, RZ, R4 ;  /* 0x000000ffffdf7224 */ /* 0x000fe200078e0004 */
[----:B------:R-:W-:Y:S01]  /*238a0*/  MOV R2, RZ ;  /* 0x000000ff00027202 */ /* 0x000fe20000000f00 */
[----:B------:R-:W-:Y:S01]  /*238b0*/  IMAD.MOV.U32 R232, RZ, RZ, 0x1c1f ;  /* 0x00001c1fffe87424 */ /* 0x000fe200078e00ff */
[----:B------:R-:W-:Y:S02]  /*238c0*/  MOV R3, 0x238e0 ;  /* 0x000238e000037802 */ /* 0x000fe40000000f00 */
[----:B------:R-:W-:Y:S05]  /*238d0*/  CALL.REL.NOINC `($__internal_50_$__cuda_sm70_shflsync_idx_p) ;  /* 0x0000223000007944 */ /* 0x000fea0003c00000 */
[----:B------:R-:W-:Y:S01]  /*238e0*/  MOV R2, R232 ;  /* 0x000000e800027202 */ /* 0x000fe20000000f00 */
[----:B-1---5:R-:W-:Y:S05]  /*238f0*/  BRA `(.L_x_3185) ;  /* 0xffff225000007947 */ /* 0x022fea000383ffff */
.L_x_3080:
[----:B------:R-:W-:Y:S01]  /*23900*/  IMAD.MOV.U32 R223, RZ, RZ, R4 ;  /* 0x000000ffffdf7224 */ /* 0x000fe200078e0004 */
[----:B------:R-:W-:Y:S01]  /*23910*/  MOV R2, 0x1 ;  /* 0x0000000100027802 */ /* 0x000fe20000000f00 */
[----:B------:R-:W-:Y:S01]  /*23920*/  IMAD.MOV.U32 R232, RZ, RZ, 0x1c1f ;  /* 0x00001c1fffe87424 */ /* 0x000fe200078e00ff */
[----:B------:R-:W-:Y:S02]  /*23930*/  MOV R3, 0x23950 ;  /* 0x0002395000037802 */ /* 0x000fe40000000f00 */
[----:B-1----:R-:W-:Y:S05]  /*23940*/  CALL.REL.NOINC `($__internal_50_$__cuda_sm70_shflsync_idx_p) ;  /* 0x000021c000007944 */ /* 0x002fea0003c00000 */
[----:B------:R-:W-:Y:S01]  /*23950*/  IMAD.IADD R5, R5, 0x1, R232 ;  /* 0x0000000105057824 */ /* 0x000fe200078e02e8 */
[----:B------:R-:W-:-:S04]  /*23960*/  FMNMX.FTZ R2, R14, R15, !PT ;  /* 0x0000000f0e027209 */ /* 0x000fc80007810000 */
        /* <DEDUP_REMOVED lines=12> */
[----:B------:R-:W-:Y:S02]  /*23a30*/  ISETP.GT.AND P3, PT, R6, 0x10, PT ;  /* 0x000000100600780c */ /* 0x000fe40003f64270 */
[----:B------:R-:W-:Y:S02]  /*23a40*/  FMNMX.FTZ R3, R13, R3, !PT ;  /* 0x000000030d037209 */ /* 0x000fe40007810000 */
[----:B------:R-:W-:Y:S02]  /*23a50*/  FMNMX.FTZ R2, R18, R2, !PT ;  /* 0x0000000212027209 */ /* 0x000fe40007810000 */
[----:B------:R-:W-:Y:S02]  /*23a60*/  ISETP.GT.AND P2, PT, R6, 0x11, PT ;  /* 0x000000110600780c */ /* 0x000fe40003f44270 */
[----:B------:R-:W-:Y:S02]  /*23a70*/  FSEL R29, R34, -INF , P3 ;  /* 0xff800000221d7808 */ /* 0x000fe40001800000 */
[----:B------:R-:W-:-:S02]  /*23a80*/  FMNMX.FTZ R3, R12, R3, !PT ;  /* 0x000000030c037209 */ /* 0x000fc40007810000 */
[----:B------:R-:W-:Y:S02]  /*23a90*/  FMNMX.FTZ R2, R19, R2, !PT ;  /* 0x0000000213027209 */ /* 0x000fe40007810000 */
[----:B------:R-:W-:Y:S02]  /*23aa0*/  ISETP.GT.AND P1, PT, R6, 0x18, PT ;  /* 0x000000180600780c */ /* 0x000fe40003f24270 */
[----:B------:R-:W-:Y:S02]  /*23ab0*/  FSEL R28, R35, -INF , P2 ;  /* 0xff800000231c7808 */ /* 0x000fe40001000000 */
        /* <DEDUP_REMOVED lines=8> */
[----:B------:R-:W-:Y:S01]  /*23b40*/  FMNMX.FTZ R4, R32, R3, !PT ;  /* 0x0000000320047209 */ /* 0x000fe20007810000 */
[----:B------:R-:W-:Y:S01]  /*23b50*/  IMAD.MOV.U32 R3, RZ, RZ, 0x2 ;  /* 0x00000002ff037424 */ /* 0x000fe200078e00ff */
[----:B------:R-:W-:-:S02]  /*23b60*/  FMNMX.FTZ R2, R91, R2, !PT ;  /* 0x000000025b027209 */ /* 0x000fc40007810000 */
[----:B------:R-:W-:Y:S02]  /*23b70*/  ISETP.GT.AND P2, PT, R6, 0x21, PT ;  /* 0x000000210600780c */ /* 0x000fe40003f44270 */
[----:B------:R-:W-:Y:S02]  /*23b80*/  FSEL R87, R26, -INF , P3 ;  /* 0xff8000001a577808 */ /* 0x000fe40001800000 */
[----:B------:R-:W-:Y:S02]  /*23b90*/  FMNMX.FTZ R5, R33, R4, !PT ;  /* 0x0000000421057209 */ /* 0x000fe40007810000 */
[----:B------:R-:W-:Y:S02]  /*23ba0*/  FMNMX.FTZ R2, R90, R2, !PT ;  /* 0x000000025a027209 */ /* 0x000fe40007810000 */
[----:B------:R-:W-:Y:S02]  /*23bb0*/  ISETP.GT.AND P1, PT, R6, 0x28, PT ;  /* 0x000000280600780c */ /* 0x000fe40003f24270 */
[----:B------:R-:W-:-:S02]  /*23bc0*/  FSEL R86, R27, -INF , P2 ;  /* 0xff8000001b567808 */ /* 0x000fc40001000000 */
        /* <DEDUP_REMOVED lines=8> */
[----:B------:R-:W-:Y:S01]  /*23c50*/  IMAD.MOV.U32 R4, RZ, RZ, R6 ;  /* 0x000000ffff047224 */ /* 0x000fe200078e0006 */
[----:B------:R-:W-:Y:S02]  /*23c60*/  MOV R2, 0x23c90 ;  /* 0x00023c9000027802 */ /* 0x000fe40000000f00 */
[----:B------:R-:W-:Y:S02]  /*23c70*/  FMNMX.FTZ R5, R84, R5, !PT ;  /* 0x0000000554057209 */ /* 0x000fe40007810000 */
[----:B-1---5:R-:W-:Y:S05]  /*23c80*/  CALL.REL.NOINC `($__internal_49_$__cuda_sm70_shflsync_bfly_p) ;  /* 0x00001e2000007944 */ /* 0x022fea0003c00000 */
[----:B------:R-:W-:Y:S01]  /*23c90*/  FMNMX.FTZ R6, R6, R186, !PT ;  /* 0x000000ba06067209 */ /* 0x000fe20007810000 */
[----:B------:R-:W-:Y:S01]  /*23ca0*/  IMAD.MOV.U32 R3, RZ, RZ, 0x1 ;  /* 0x00000001ff037424 */ /* 0x000fe200078e00ff */
[----:B------:R-:W-:-:S03]  /*23cb0*/  MOV R2, 0x23ce0 ;  /* 0x00023ce000027802 */ /* 0x000fc60000000f00 */
[----:B------:R-:W-:Y:S02]  /*23cc0*/  IMAD.MOV.U32 R4, RZ, RZ, R6 ;  /* 0x000000ffff047224 */ /* 0x000fe400078e0006 */
[----:B------:R-:W-:Y:S05]  /*23cd0*/  CALL.REL.NOINC `($__internal_49_$__cuda_sm70_shflsync_bfly_p) ;  /* 0x00001dd000007944 */ /* 0x000fea0003c00000 */
[----:B------:R-:W-:Y:S01]  /*23ce0*/  FMNMX.FTZ R6, R6, R186, !PT ;  /* 0x000000ba06067209 */ /* 0x000fe20007810000 */
[----:B------:R-:W-:Y:S01]  /*23cf0*/  IMAD.MOV.U32 R4, RZ, RZ, R5 ;  /* 0x000000ffff047224 */ /* 0x000fe200078e0005 */
[----:B------:R-:W-:Y:S01]  /*23d00*/  MOV R2, 0x23d30 ;  /* 0x00023d3000027802 */ /* 0x000fe20000000f00 */
[----:B------:R-:W-:Y:S02]  /*23d10*/  IMAD.MOV.U32 R3, RZ, RZ, 0x2 ;  /* 0x00000002ff037424 */ /* 0x000fe400078e00ff */
[----:B------:R-:W-:Y:S05]  /*23d20*/  CALL.REL.NOINC `($__internal_49_$__cuda_sm70_shflsync_bfly_p) ;  /* 0x00001d8000007944 */ /* 0x000fea0003c00000 */
[----:B------:R-:W-:Y:S01]  /*23d30*/  FMNMX.FTZ R5, R5, R186, !PT ;  /* 0x000000ba05057209 */ /* 0x000fe20007810000 */
[----:B------:R-:W-:Y:S01]  /*23d40*/  IMAD.MOV.U32 R3, RZ, RZ, 0x1 ;  /* 0x00000001ff037424 */ /* 0x000fe200078e00ff */
[----:B------:R-:W-:-:S03]  /*23d50*/  MOV R2, 0x23d80 ;  /* 0x00023d8000027802 */ /* 0x000fc60000000f00 */
[----:B------:R-:W-:Y:S02]  /*23d60*/  IMAD.MOV.U32 R4, RZ, RZ, R5 ;  /* 0x000000ffff047224 */ /* 0x000fe400078e0005 */
[----:B------:R-:W-:Y:S05]  /*23d70*/  CALL.REL.NOINC `($__internal_49_$__cuda_sm70_shflsync_bfly_p) ;  /* 0x00001d3000007944 */ /* 0x000fea0003c00000 */
[----:B------:R-:W-:Y:S01]  /*23d80*/  MOV R4, R186 ;  /* 0x000000ba00047202 */ /* 0x000fe20000000f00 */
[----:B------:R-:W-:Y:S05]  /*23d90*/  BRA `(.L_x_3186) ;  /* 0xffff22e000007947 */ /* 0x000fea000383ffff */
.L_x_3084:
[----:B------:R-:W-:Y:S01]  /*23da0*/  MOV R2, RZ ;  /* 0x000000ff00027202 */ /* 0x000fe20000000f00 */
[----:B------:R-:W-:Y:S01]  /*23db0*/  IMAD.MOV.U32 R223, RZ, RZ, R5 ;  /* 0x000000ffffdf7224 */ /* 0x000fe200078e0005 */
[----:B------:R-:W-:Y:S01]  /*23dc0*/  MOV R3, 0x23df0 ;  /* 0x00023df000037802 */ /* 0x000fe20000000f00 */
[----:B------:R-:W-:Y:S02]  /*23dd0*/  IMAD.MOV.U32 R232, RZ, RZ, 0x181f ;  /* 0x0000181fffe87424 */ /* 0x000fe400078e00ff */
[----:B-1234-:R-:W-:Y:S05]  /*23de0*/  CALL.REL.NOINC `($__internal_50_$__cuda_sm70_shflsync_idx_p) ;  /* 0x00001d2000007944 */ /* 0x01efea0003c00000 */
[----:B------:R-:W-:Y:S01]  /*23df0*/  MOV R4, R232 ;  /* 0x000000e800047202 */ /* 0x000fe20000000f00 */
[----:B-1---5:R-:W-:-:S05]  /*23e00*/  BRA `(.L_x_3187) ;  /* 0xffff377000007947 */ /* 0x022fca000383ffff */
.L_x_3085:
[----:B------:R-:W-:Y:S01]  /*23e10*/  MOV R2, RZ ;  /* 0x000000ff00027202 */ /* 0x000fe20000000f00 */
[----:B------:R-:W-:Y:S01]  /*23e20*/  IMAD.MOV.U32 R223, RZ, RZ, R6 ;  /* 0x000000ffffdf7224 */ /* 0x000fe200078e0006 */
[----:B------:R-:W-:Y:S01]  /*23e30*/  MOV R3, 0x23e60 ;  /* 0x00023e6000037802 */ /* 0x000fe20000000f00 */
[----:B------:R-:W-:Y:S02]  /*23e40*/  IMAD.MOV.U32 R232, RZ, RZ, 0x181f ;  /* 0x0000181fffe87424 */ /* 0x000fe400078e00ff */
[----:B-1234-:R-:W-:Y:S05]  /*23e50*/  CALL.REL.NOINC `($__internal_50_$__cuda_sm70_shflsync_idx_p) ;  /* 0x00001cb000007944 */ /* 0x01efea0003c00000 */
[----:B------:R-:W-:Y:S01]  /*23e60*/  MOV R2, R232 ;  /* 0x000000e800027202 */ /* 0x000fe20000000f00 */
[----:B-1---5:R-:W-:-:S05]  /*23e70*/  BRA `(.L_x_3188) ;  /* 0xffff372000007947 */ /* 0x022fca000383ffff */
.L_x_3086:
[----:B---3--:R-:W-:Y:S01]  /*23e80*/  MOV R2, 0x1 ;  /* 0x0000000100027802 */ /* 0x008fe20000000f00 */
[----:B------:R-:W-:Y:S01]  /*23e90*/  IMAD.MOV.U32 R223, RZ, RZ, R5 ;  /* 0x000000ffffdf7224 */ /* 0x000fe200078e0005 */
[----:B------:R-:W-:Y:S01]  /*23ea0*/  MOV R3, 0x23ed0 ;  /* 0x00023ed000037802 */ /* 0x000fe20000000f00 */
[----:B------:R-:W-:Y:S02]  /*23eb0*/  IMAD.MOV.U32 R232, RZ, RZ, 0x181f ;  /* 0x0000181fffe87424 */ /* 0x000fe400078e00ff */
[----:B-12-4-:R-:W-:Y:S05]  /*23ec0*/  CALL.REL.NOINC `($__internal_50_$__cuda_sm70_shflsync_idx_p) ;  /* 0x00001c4000007944 */ /* 0x016fea0003c00000 */
[----:B------:R-:W-:Y:S01]  /*23ed0*/  MOV R2, 0x1 ;  /* 0x0000000100027802 */ /* 0x000fe20000000f00 */
[----:B------:R-:W-:Y:S01]  /*23ee0*/  IMAD.MOV.U32 R4, RZ, RZ, R232 ;  /* 0x000000ffff047224 */ /* 0x000fe200078e00e8 */
[----:B------:R-:W-:Y:S01]  /*23ef0*/  MOV R232, 0x181f ;  /* 0x0000181f00e87802 */ /* 0x000fe20000000f00 */
[----:B------:R-:W-:Y:S01]  /*23f00*/  IMAD.MOV.U32 R223, RZ, RZ, R6 ;  /* 0x000000ffffdf7224 */ /* 0x000fe200078e0006 */
[----:B------:R-:W-:Y:S02]  /*23f10*/  MOV R3, 0x23f30 ;  /* 0x00023f3000037802 */ /* 0x000fe40000000f00 */
[----:B-1---5:R-:W-:Y:S05]  /*23f20*/  CALL.REL.NOINC `($__internal_50_$__cuda_sm70_shflsync_idx_p) ;  /* 0x00001be000007944 */ /* 0x022fea0003c00000 */
[----:B------:R-:W-:Y:S01]  /*23f30*/  MOV R2, R232 ;  /* 0x000000e800027202 */ /* 0x000fe20000000f00 */
[----:B-1---5:R-:W-:-:S05]  /*23f40*/  BRA `(.L_x_3189) ;  /* 0xffff37e000007947 */ /* 0x022fca000383ffff */
.L_x_3089:
[----:B------:R-:W-:Y:S01]  /*23f50*/  MOV R2, RZ ;  /* 0x000000ff00027202 */ /* 0x000fe20000000f00 */
[----:B------:R-:W-:Y:S01]  /*23f60*/  IMAD.MOV.U32 R223, RZ, RZ, R6 ;  /* 0x000000ffffdf7224 */ /* 0x000fe200078e0006 */
[----:B------:R-:W-:Y:S01]  /*23f70*/  MOV R3, 0x23fa0 ;  /* 0x00023fa000037802 */ /* 0x000fe20000000f00 */
[----:B------:R-:W-:Y:S02]  /*23f80*/  IMAD.MOV.U32 R232, RZ, RZ, 0x181f ;  /* 0x0000181fffe87424 */ /* 0x000fe400078e00ff */
[----:B------:R-:W-:Y:S05]  /*23f90*/  CALL.REL.NOINC `($__internal_50_$__cuda_sm70_shflsync_idx_p) ;  /* 0x00001b7000007944 */ /* 0x000fea0003c00000 */
[----:B------:R-:W-:Y:S01]  /*23fa0*/  MOV R4, R232 ;  /* 0x000000e800047202 */ /* 0x000fe20000000f00 */
[----:B-1---5:R-:W-:-:S05]  /*23fb0*/  BRA `(.L_x_3190) ;  /* 0xffff448000007947 */ /* 0x022fca000383ffff */
.L_x_3090:
[----:B------:R-:W-:Y:S01]  /*23fc0*/  MOV R2, RZ ;  /* 0x000000ff00027202 */ /* 0x000fe20000000f00 */
[----:B------:R-:W-:Y:S01]  /*23fd0*/  IMAD.MOV.U32 R223, RZ, RZ, R178 ;  /* 0x000000ffffdf7224 */ /* 0x000fe200078e00b2 */
[----:B------:R-:W-:Y:S01]  /*23fe0*/  MOV R3, 0x24010 ;  /* 0x0002401000037802 */ /* 0x000fe20000000f00 */
[----:B------:R-:W-:Y:S02]  /*23ff0*/  IMAD.MOV.U32 R232, RZ, RZ, 0x181f ;  /* 0x0000181fffe87424 */ /* 0x000fe400078e00ff */
[----:B-12---:R-:W-:Y:S05]  /*24000*/  CALL.REL.NOINC `($__internal_50_$__cuda_sm70_shflsync_idx_p) ;  /* 0x00001b0000007944 */ /* 0x006fea0003c00000 */
[----:B------:R-:W-:Y:S01]  /*24010*/  MOV R2, R232 ;  /* 0x000000e800027202 */ /* 0x000fe20000000f00 */
[----:B-1---5:R-:W-:-:S05]  /*24020*/  BRA `(.L_x_3191) ;  /* 0xffff443000007947 */ /* 0x022fca000383ffff */
.L_x_3091:
[----:B--2---:R-:W-:Y:S01]  /*24030*/  MOV R2, 0x1 ;  /* 0x0000000100027802 */ /* 0x004fe20000000f00 */
[----:B------:R-:W-:Y:S01]  /*24040*/  IMAD.MOV.U32 R223, RZ, RZ, R6 ;  /* 0x000000ffffdf7224 */ /* 0x000fe200078e0006 */
[----:B------:R-:W-:Y:S01]  /*24050*/  MOV R3, 0x24080 ;  /* 0x0002408000037802 */ /* 0x000fe20000000f00 */
[----:B------:R-:W-:Y:S03]  /*24060*/  IMAD.MOV.U32 R232, RZ, RZ, 0x181f ;  /* 0x0000181fffe87424 */ /* 0x000fe600078e00ff */
[----:B-1-3--:R-:W-:Y:S05]  /*24070*/  CALL.REL.NOINC `($__internal_50_$__cuda_sm70_shflsync_idx_p) ;  /* 0x00001a9000007944 */ /* 0x00afea0003c00000 */
        /* <DEDUP_REMOVED lines=8> */
.L_x_3092:
[----:B------:R-:W-:Y:S01]  /*24100*/  MOV R2, RZ ;  /* 0x000000ff00027202 */ /* 0x000fe20000000f00 */
[----:B------:R-:W-:Y:S01]  /*24110*/  IMAD.MOV.U32 R223, RZ, RZ, R4 ;  /* 0x000000ffffdf7224 */ /* 0x000fe200078e0004 */
[----:B------:R-:W-:Y:S01]  /*24120*/  MOV R3, 0x24150 ;  /* 0x0002415000037802 */ /* 0x000fe20000000f00 */
[----:B------:R-:W-:Y:S02]  /*24130*/  IMAD.MOV.U32 R232, RZ, RZ, 0x1c1f ;  /* 0x00001c1fffe87424 */ /* 0x000fe400078e00ff */
[----:B---3--:R-:W-:Y:S05]  /*24140*/  CALL.REL.NOINC `($__internal_50_$__cuda_sm70_shflsync_idx_p) ;  /* 0x000019c000007944 */ /* 0x008fea0003c00000 */
[----:B------:R-:W-:Y:S01]  /*24150*/  MOV R2, R232 ;  /* 0x000000e800027202 */ /* 0x000fe20000000f00 */
[----:B-1---5:R-:W-:-:S05]  /*24160*/  BRA `(.L_x_3193) ;  /* 0xffff46c000007947 */ /* 0x022fca000383ffff */
.L_x_3093:
[----:B------:R-:W-:Y:S01]  /*24170*/  MOV R2, 0x1 ;  /* 0x0000000100027802 */ /* 0x000fe20000000f00 */
[----:B------:R-:W-:Y:S01]  /*24180*/  IMAD.MOV.U32 R223, RZ, RZ, R4 ;  /* 0x000000ffffdf7224 */ /* 0x000fe200078e0004 */
[----:B------:R-:W-:Y:S01]  /*24190*/  MOV R3, 0x241c0 ;  /* 0x000241c000037802 */ /* 0x000fe20000000f00 */
[----:B------:R-:W-:Y:S02]  /*241a0*/  IMAD.MOV.U32 R232, RZ, RZ, 0x1c1f ;  /* 0x00001c1fffe87424 */ /* 0x000fe400078e00ff */
[----:B-1----:R-:W-:Y:S05]  /*241b0*/  CALL.REL.NOINC `($__internal_50_$__cuda_sm70_shflsync_idx_p) ;  /* 0x0000195000007944 */ /* 0x002fea0003c00000 */
        /* <DEDUP_REMOVED lines=13> */
[C---:B------:R-:W-:Y:S02]  /*24290*/  ISETP.GT.AND P3, PT, R5.reuse, 0x10, PT ;  /* 0x000000100500780c */ /* 0x040fe40003f64270 */
        /* <DEDUP_REMOVED lines=18> */
[C---:B------:R-:W-:Y:S02]  /*243c0*/  ISETP.GT.AND P2, PT, R5.reuse, 0x21, PT ;  /* 0x000000210500780c */ /* 0x040fe40003f44270 */
[C---:B------:R-:W-:Y:S02]  /*243d0*/  ISETP.GT.AND P1, PT, R5.reuse, 0x28, PT ;  /* 0x000000280500780c */ /* 0x040fe40003f24270 */
[----:B------:R-:W-:Y:S02]  /*243e0*/  ISETP.GT.AND P0, PT, R5, 0x29, PT ;  /* 0x000000290500780c */ /* 0x000fe40003f04270 */
[----:B------:R-:W-:Y:S02]  /*243f0*/  FMNMX.FTZ R2, R178, R2, !PT ;  /* 0x00000002b2027209 */ /* 0x000fe40007810000 */
[----:B------:R-:W-:Y:S02]  /*24400*/  FSEL R15, R30, -INF , P3 ;  /* 0xff8000001e0f7808 */ /* 0x000fe40001800000 */
[----:B------:R-:W-:Y:S01]  /*24410*/  FMNMX.FTZ R5, R16, R3, !PT ;  /* 0x0000000310057209 */ /* 0x000fe20007810000 */
[----:B------:R-:W-:Y:S01]  /*24420*/  IMAD.MOV.U32 R3, RZ, RZ, 0x2 ;  /* 0x00000002ff037424 */ /* 0x000fe200078e00ff */
[----:B------:R-:W-:Y:S02]  /*24430*/  FMNMX.FTZ R4, R177, R2, !PT ;  /* 0x00000002b1047209 */ /* 0x000fe40007810000 */
        /* <DEDUP_REMOVED lines=11> */
[----:B-1---5:R-:W-:Y:S05]  /*244f0*/  CALL.REL.NOINC `($__internal_49_$__cuda_sm70_shflsync_bfly_p) ;  /* 0x000015b000007944 */ /* 0x022fea0003c00000 */
[----:B------:R-:W-:Y:S01]  /*24500*/  FMNMX.FTZ R4, R4, R186, !PT ;  /* 0x000000ba04047209 */ /* 0x000fe20007810000 */
[----:B------:R-:W-:Y:S01]  /*24510*/  IMAD.MOV.U32 R3, RZ, RZ, 0x1 ;  /* 0x00000001ff037424 */ /* 0x000fe200078e00ff */
[----:B------:R-:W-:Y:S02]  /*24520*/  MOV R2, 0x24540 ;  /* 0x0002454000027802 */ /* 0x000fe40000000f00 */
[----:B------:R-:W-:Y:S05]  /*24530*/  CALL.REL.NOINC `($__internal_49_$__cuda_sm70_shflsync_bfly_p) ;  /* 0x0000157000007944 */ /* 0x000fea0003c00000 */
[----:B------:R-:W-:Y:S01]  /*24540*/  IMAD.MOV.U32 R3, RZ, RZ, 0x2 ;  /* 0x00000002ff037424 */ /* 0x000fe200078e00ff */
[----:B------:R-:W-:Y:S01]  /*24550*/  FMNMX.FTZ R6, R4, R186, !PT ;  /* 0x000000ba04067209 */ /* 0x000fe20007810000 */
[----:B------:R-:W-:Y:S01]  /*24560*/  IMAD.MOV.U32 R4, RZ, RZ, R5 ;  /* 0x000000ffff047224 */ /* 0x000fe200078e0005 */
[----:B------:R-:W-:Y:S02]  /*24570*/  MOV R2, 0x24590 ;  /* 0x0002459000027802 */ /* 0x000fe40000000f00 */
[----:B------:R-:W-:Y:S05]  /*24580*/  CALL.REL.NOINC `($__internal_49_$__cuda_sm70_shflsync_bfly_p) ;  /* 0x0000152000007944 */ /* 0x000fea0003c00000 */
[----:B------:R-:W-:Y:S01]  /*24590*/  FMNMX.FTZ R4, R5, R186, !PT ;  /* 0x000000ba05047209 */ /* 0x000fe20007810000 */
[----:B------:R-:W-:Y:S01]  /*245a0*/  IMAD.MOV.U32 R3, RZ, RZ, 0x1 ;  /* 0x00000001ff037424 */ /* 0x000fe200078e00ff */
[----:B------:R-:W-:Y:S02]  /*245b0*/  MOV R2, 0x245d0 ;  /* 0x000245d000027802 */ /* 0x000fe40000000f00 */
[----:B------:R-:W-:Y:S05]  /*245c0*/  CALL.REL.NOINC `($__internal_49_$__cuda_sm70_shflsync_bfly_p) ;  /* 0x000014e000007944 */ /* 0x000fea0003c00000 */
[----:B------:R-:W-:Y:S01]  /*245d0*/  MOV R2, R186 ;  /* 0x000000ba00027202 */ /* 0x000fe20000000f00 */
[----:B------:R-:W-:-:S05]  /*245e0*/  BRA `(.L_x_3194) ;  /* 0xffff477000007947 */ /* 0x000fca000383ffff */
.L_x_3096:
[----:B------:R-:W-:Y:S01]  /*245f0*/  MOV R2, RZ ;  /* 0x000000ff00027202 */ /* 0x000fe20000000f00 */
[----:B------:R-:W-:Y:S01]  /*24600*/  IMAD.MOV.U32 R223, RZ, RZ, R4 ;  /* 0x000000ffffdf7224 */ /* 0x000fe200078e0004 */
[----:B------:R-:W-:Y:S01]  /*24610*/  MOV R3, 0x24640 ;  /* 0x0002464000037802 */ /* 0x000fe20000000f00 */
[----:B------:R-:W-:Y:S02]  /*24620*/  IMAD.MOV.U32 R232, RZ, RZ, 0x181f ;  /* 0x0000181fffe87424 */ /* 0x000fe400078e00ff */
[----:B-1234-:R-:W-:Y:S05]  /*24630*/  CALL.REL.NOINC `($__internal_50_$__cuda_sm70_shflsync_idx_p) ;  /* 0x000014d000007944 */ /* 0x01efea0003c00000 */
[----:B------:R-:W-:Y:S01]  /*24640*/  MOV R2, R232 ;  /* 0x000000e800027202 */ /* 0x000fe20000000f00 */
[----:B-1---5:R-:W-:-:S05]  /*24650*/  BRA `(.L_x_3195) ;  /* 0xffff607000007947 */ /* 0x022fca000383ffff */
.L_x_3099:
[----:B------:R-:W-:Y:S01]  /*24660*/  MOV R2, 0x1 ;  /* 0x0000000100027802 */ /* 0x000fe20000000f00 */
[----:B------:R-:W-:Y:S01]  /*24670*/  IMAD.MOV.U32 R223, RZ, RZ, R4 ;  /* 0x000000ffffdf7224 */ /* 0x000fe200078e0004 */
[----:B------:R-:W-:Y:S01]  /*24680*/  MOV R3, 0x246b0 ;  /* 0x000246b000037802 */ /* 0x000fe20000000f00 */
[----:B------:R-:W-:Y:S02]  /*24690*/  IMAD.MOV.U32 R232, RZ, RZ, 0x181f ;  /* 0x0000181fffe87424 */ /* 0x000fe400078e00ff */
[----:B-123--:R-:W-:Y:S05]  /*246a0*/  CALL.REL.NOINC `($__internal_50_$__cuda_sm70_shflsync_idx_p) ;  /* 0x0000146000007944 */ /* 0x00efea0003c00000 */
        /* <DEDUP_REMOVED lines=8> */
.L_x_3102:
[----:B------:R-:W-:Y:S01]  /*24730*/  MOV R2, RZ ;  /* 0x000000ff00027202 */ /* 0x000fe20000000f00 */
[----:B------:R-:W-:Y:S01]  /*24740*/  IMAD.MOV.U32 R223, RZ, RZ, R178 ;  /* 0x000000ffffdf7224 */ /* 0x000fe200078e00b2 */
[----:B------:R-:W-:Y:S01]  /*24750*/  MOV R3, 0x24780 ;  /* 0x0002478000037802 */ /* 0x000fe20000000f00 */
[----:B------:R-:W-:Y:S02]  /*24760*/  IMAD.MOV.U32 R232, RZ, RZ, 0x181f ;  /* 0x0000181fffe87424 */ /* 0x000fe400078e00ff */
[----:B------:R-:W-:Y:S05]  /*24770*/  CALL.REL.NOINC `($__internal_50_$__cuda_sm70_shflsync_idx_p) ;  /* 0x0000139000007944 */ /* 0x000fea0003c00000 */
[----:B------:R-:W-:Y:S01]  /*24780*/  MOV R4, R232 ;  /* 0x000000e800047202 */ /* 0x000fe20000000f00 */
[----:B-1---5:R-:W-:-:S05]  /*24790*/  BRA `(.L_x_3197) ;  /* 0xffff6de000007947 */ /* 0x022fca000383ffff */
.L_x_3103:
[----:B------:R-:W-:Y:S01]  /*247a0*/  MOV R2, RZ ;  /* 0x000000ff00027202 */ /* 0x000fe20000000f00 */
[----:B------:R-:W-:Y:S01]  /*247b0*/  IMAD.MOV.U32 R223, RZ, RZ, R179 ;  /* 0x000000ffffdf7224 */ /* 0x000fe200078e00b3 */
[----:B------:R-:W-:Y:S01]  /*247c0*/  MOV R3, 0x247f0 ;  /* 0x000247f000037802 */ /* 0x000fe20000000f00 */
[----:B------:R-:W-:Y:S02]  /*247d0*/  IMAD.MOV.U32 R232, RZ, RZ, 0x181f ;  /* 0x0000181fffe87424 */ /* 0x000fe400078e00ff */
[----:B-12---:R-:W-:Y:S05]  /*247e0*/  CALL.REL.NOINC `($__internal_50_$__cuda_sm70_shflsync_idx_p) ;  /* 0x0000132000007944 */ /* 0x006fea0003c00000 */
[----:B------:R-:W-:Y:S01]  /*247f0*/  MOV R2, R232 ;  /* 0x000000e800027202 */ /* 0x000fe20000000f00 */
[----:B-1---5:R-:W-:-:S05]  /*24800*/  BRA `(.L_x_3198) ;  /* 0xffff6d9000007947 */ /* 0x022fca000383ffff */
.L_x_3104:
        /* <DEDUP_REMOVED lines=13> */
.L_x_3105:
[----:B------:R-:W-:Y:S02]  /*248e0*/  MOV R3, 0x2 ;  /* 0x0000000200037802 */ /* 0x000fe40000000f00 */
[----:B------:R-:W-:Y:S02]  /*248f0*/  MOV R2, 0x24910 ;  /* 0x0002491000027802 */ /* 0x000fe40000000f00 */
[----:B---34-:R-:W-:Y:S05]  /*24900*/  CALL.REL.NOINC `($__internal_49_$__cuda_sm70_shflsync_bfly_p) ;  /* 0x000011a000007944 */ /* 0x018fea0003c00000 */
[----:B------:R-:W-:Y:S01]  /*24910*/  MOV R2, R186 ;  /* 0x000000ba00027202 */ /* 0x000fe20000000f00 */
[----:B------:R-:W-:-:S05]  /*24920*/  BRA `(.L_x_3200) ;  /* 0xffff705000007947 */ /* 0x000fca000383ffff */
.L_x_3106:
[----:B------:R-:W-:Y:S02]  /*24930*/  MOV R3, 0x1 ;  /* 0x0000000100037802 */ /* 0x000fe40000000f00 */
[----:B------:R-:W-:Y:S02]  /*24940*/  MOV R2, 0x24960 ;  /* 0x0002496000027802 */ /* 0x000fe40000000f00 */
[----:B---34-:R-:W-:Y:S05]  /*24950*/  CALL.REL.NOINC `($__internal_49_$__cuda_sm70_shflsync_bfly_p) ;  /* 0x0000115000007944 */ /* 0x018fea0003c00000 */
        /* <DEDUP_REMOVED lines=11> */
.L_x_3108:
[----:B------:R-:W-:Y:S01]  /*24a10*/  IMAD.MOV.U32 R4, RZ, RZ, R235 ;  /* 0x000000ffff047224 */ /* 0x000fe200078e00eb */
[----:B------:R-:W-:-:S02]  /*24a20*/  MOV R3, 0x2 ;  /* 0x0000000200037802 */ /* 0x000fc40000000f00 */
[----:B------:R-:W-:Y:S02]  /*24a30*/  MOV R2, 0x24a50 ;  /* 0x00024a5000027802 */ /* 0x000fe40000000f00 */
[----:B------:R-:W-:Y:S05]  /*24a40*/  CALL.REL.NOINC `($__internal_49_$__cuda_sm70_shflsync_bfly_p) ;  /* 0x0000106000007944 */ /* 0x000fea0003c00000 */
[----:B------:R-:W-:Y:S01]  /*24a50*/  MOV R2, R186 ;  /* 0x000000ba00027202 */ /* 0x000fe20000000f00 */
[----:B------:R-:W-:Y:S05]  /*24a60*/  BRA `(.L_x_3202) ;  /* 0xffff86e000007947 */ /* 0x000fea000383ffff */
.L_x_3109:
[----:B------:R-:W-:Y:S02]  /*24a70*/  MOV R3, 0x1 ;  /* 0x0000000100037802 */ /* 0x000fe40000000f00 */
[----:B------:R-:W-:Y:S02]  /*24a80*/  MOV R2, 0x24aa0 ;  /* 0x00024aa000027802 */ /* 0x000fe40000000f00 */
[----:B-1----:R-:W-:Y:S05]  /*24a90*/  CALL.REL.NOINC `($__internal_49_$__cuda_sm70_shflsync_bfly_p) ;  /* 0x0000101000007944 */ /* 0x002fea0003c00000 */
[----:B------:R-:W-:Y:S01]  /*24aa0*/  FADD.FTZ R9, R4, R186 ;  /* 0x000000ba04097221 */ /* 0x000fe20000010000 */
[----:B------:R-:W-:Y:S02]  /*24ab0*/  MOV R4, R233 ;  /* 0x000000e900047202 */ /* 0x000fe40000000f00 */
[----:B------:R-:W-:Y:S02]  /*24ac0*/  MOV R3, 0x2 ;  /* 0x0000000200037802 */ /* 0x000fe40000000f00 */
[----:B------:R-:W-:Y:S02]  /*24ad0*/  MOV R2, 0x24af0 ;  /* 0x00024af000027802 */ /* 0x000fe40000000f00 */
[----:B------:R-:W-:Y:S05]  /*24ae0*/  CALL.REL.NOINC `($__internal_49_$__cuda_sm70_shflsync_bfly_p) ;  /* 0x00000fc000007944 */ /* 0x000fea0003c00000 */
[----:B------:R-:W-:Y:S01]  /*24af0*/  FADD.FTZ R4, R233, R186 ;  /* 0x000000bae9047221 */ /* 0x000fe20000010000 */
[----:B------:R-:W-:Y:S02]  /*24b00*/  MOV R3, 0x1 ;  /* 0x0000000100037802 */ /* 0x000fe40000000f00 */
[----:B------:R-:W-:-:S02]  /*24b10*/  MOV R2, 0x24b30 ;  /* 0x00024b3000027802 */ /* 0x000fc40000000f00 */
[----:B------:R-:W-:Y:S05]  /*24b20*/  CALL.REL.NOINC `($__internal_49_$__cuda_sm70_shflsync_bfly_p) ;  /* 0x00000f8000007944 */ /* 0x000fea0003c00000 */
[----:B------:R-:W-:Y:S01]  /*24b30*/  MOV R2, R186 ;  /* 0x000000ba00027202 */ /* 0x000fe20000000f00 */
[----:B------:R-:W-:Y:S05]  /*24b40*/  BRA `(.L_x_3203) ;  /* 0xffff867000007947 */ /* 0x000fea000383ffff */
.L_x_3116:
[----:B--234-:R-:W-:Y:S01]  /*24b50*/  IMAD.MOV.U32 R223, RZ, RZ, R6 ;  /* 0x000000ffffdf7224 */ /* 0x01cfe200078e0006 */
[----:B------:R-:W-:Y:S01]  /*24b60*/  MOV R2, RZ ;  /* 0x000000ff00027202 */ /* 0x000fe20000000f00 */
[----:B------:R-:W-:Y:S01]  /*24b70*/  IMAD.MOV.U32 R232, RZ, RZ, 0x181f ;  /* 0x0000181fffe87424 */ /* 0x000fe200078e00ff */
[----:B------:R-:W-:-:S02]  /*24b80*/  MOV R3, 0x24ba0 ;  /* 0x00024ba000037802 */ /* 0x000fc40000000f00 */
[----:B-1----:R-:W-:Y:S05]  /*24b90*/  CALL.REL.NOINC `($__internal_50_$__cuda_sm70_shflsync_idx_p) ;  /* 0x00000f7000007944 */ /* 0x002fea0003c00000 */
[----:B------:R-:W-:Y:S01]  /*24ba0*/  MOV R4, R232 ;  /* 0x000000e800047202 */ /* 0x000fe20000000f00 */
[----:B-1---5:R-:W-:Y:S05]  /*24bb0*/  BRA `(.L_x_3204) ;  /* 0xffffa2b000007947 */ /* 0x022fea000383ffff */
.L_x_3117:
[----:B------:R-:W-:Y:S01]  /*24bc0*/  IMAD.MOV.U32 R223, RZ, RZ, R16 ;  /* 0x000000ffffdf7224 */ /* 0x000fe200078e0010 */
[----:B------:R-:W-:Y:S01]  /*24bd0*/  MOV R2, RZ ;  /* 0x000000ff00027202 */ /* 0x000fe20000000f00 */
[----:B------:R-:W-:Y:S01]  /*24be0*/  IMAD.MOV.U32 R232, RZ, RZ, 0x181f ;  /* 0x0000181fffe87424 */ /* 0x000fe200078e00ff */
[----:B------:R-:W-:-:S02]  /*24bf0*/  MOV R3, 0x24c10 ;  /* 0x00024c1000037802 */ /* 0x000fc40000000f00 */
[----:B-123--:R-:W-:Y:S05]  /*24c00*/  CALL.REL.NOINC `($__internal_50_$__cuda_sm70_shflsync_idx_p) ;  /* 0x00000f0000007944 */ /* 0x00efea0003c00000 */
[----:B------:R-:W-:Y:S01]  /*24c10*/  MOV R2, R232 ;  /* 0x000000e800027202 */ /* 0x000fe20000000f00 */
[----:B-1---5:R-:W-:Y:S05]  /*24c20*/  BRA `(.L_x_3205) ;  /* 0xffffa26000007947 */ /* 0x022fea000383ffff */
.L_x_3120:
[----:B------:R-:W-:Y:S01]  /*24c30*/  IMAD.MOV.U32 R223, RZ, RZ, R6 ;  /* 0x000000ffffdf7224 */ /* 0x000fe200078e0006 */
[----:B--2---:R-:W-:Y:S01]  /*24c40*/  MOV R2, 0x1 ;  /* 0x0000000100027802 */ /* 0x004fe20000000f00 */
[----:B------:R-:W-:Y:S01]  /*24c50*/  IMAD.MOV.U32 R232, RZ, RZ, 0x181f ;  /* 0x0000181fffe87424 */ /* 0x000fe200078e00ff */
[----:B------:R-:W-:-:S02]  /*24c60*/  MOV R3, 0x24c80 ;  /* 0x00024c8000037802 */ /* 0x000fc40000000f00 */
[----:B-1-34-:R-:W-:Y:S05]  /*24c70*/  CALL.REL.NOINC `($__internal_50_$__cuda_sm70_shflsync_idx_p) ;  /* 0x00000e9000007944 */ /* 0x01afea0003c00000 */
        /* <DEDUP_REMOVED lines=8> */
.L_x_3123:
[----:B------:R-:W-:Y:S01]  /*24d00*/  IMAD.MOV.U32 R223, RZ, RZ, R6 ;  /* 0x000000ffffdf7224 */ /* 0x000fe200078e0006 */
[----:B--2---:R-:W-:Y:S01]  /*24d10*/  MOV R2, 0x2 ;  /* 0x0000000200027802 */ /* 0x004fe20000000f00 */
[----:B------:R-:W-:Y:S01]  /*24d20*/  IMAD.MOV.U32 R232, RZ, RZ, 0x181f ;  /* 0x0000181fffe87424 */ /* 0x000fe200078e00ff */
[----:B------:R-:W-:Y:S02]  /*24d30*/  MOV R3, 0x24d50 ;  /* 0x00024d5000037802 */ /* 0x000fe40000000f00 */
[----:B-1-34-:R-:W-:Y:S05]  /*24d40*/  CALL.REL.NOINC `($__internal_50_$__cuda_sm70_shflsync_idx_p) ;  /* 0x00000dc000007944 */ /* 0x01afea0003c00000 */
[----:B------:R-:W-:Y:S01]  /*24d50*/  MOV R4, R232 ;  /* 0x000000e800047202 */ /* 0x000fe20000000f00 */
[----:B-1---5:R-:W-:Y:S05]  /*24d60*/  BRA `(.L_x_3207) ;  /* 0xffffa40000007947 */ /* 0x022fea000383ffff */
.L_x_3124:
[----:B------:R-:W-:Y:S01]  /*24d70*/  IMAD.MOV.U32 R223, RZ, RZ, R16 ;  /* 0x000000ffffdf7224 */ /* 0x000fe200078e0010 */
[----:B--2---:R-:W-:Y:S01]  /*24d80*/  MOV R2, 0x2 ;  /* 0x0000000200027802 */ /* 0x004fe20000000f00 */
[----:B------:R-:W-:Y:S01]  /*24d90*/  IMAD.MOV.U32 R232, RZ, RZ, 0x181f ;  /* 0x0000181fffe87424 */ /* 0x000fe200078e00ff */
[----:B------:R-:W-:Y:S02]  /*24da0*/  MOV R3, 0x24dc0 ;  /* 0x00024dc000037802 */ /* 0x000fe40000000f00 */
[----:B-1-34-:R-:W-:Y:S05]  /*24db0*/  CALL.REL.NOINC `($__internal_50_$__cuda_sm70_shflsync_idx_p) ;  /* 0x00000d5000007944 */ /* 0x01afea0003c00000 */
[----:B------:R-:W-:Y:S01]  /*24dc0*/  MOV R2, R232 ;  /* 0x000000e800027202 */ /* 0x000fe20000000f00 */
[----:B-1---5:R-:W-:Y:S05]  /*24dd0*/  BRA `(.L_x_3208) ;  /* 0xffffa3b000007947 */ /* 0x022fea000383ffff */
.L_x_3127:
[----:B------:R-:W-:Y:S01]  /*24de0*/  IMAD.MOV.U32 R223, RZ, RZ, R6 ;  /* 0x000000ffffdf7224 */ /* 0x000fe200078e0006 */
[----:B---34-:R-:W-:Y:S01]  /*24df0*/  MOV R2, 0x3 ;  /* 0x0000000300027802 */ /* 0x018fe20000000f00 */
[----:B------:R-:W-:Y:S01]  /*24e00*/  IMAD.MOV.U32 R232, RZ, RZ, 0x181f ;  /* 0x0000181fffe87424 */ /* 0x000fe200078e00ff */
[----:B------:R-:W-:-:S02]  /*24e10*/  MOV R3, 0x24e30 ;  /* 0x00024e3000037802 */ /* 0x000fc40000000f00 */
[----:B-12---:R-:W-:Y:S05]  /*24e20*/  CALL.REL.NOINC `($__internal_50_$__cuda_sm70_shflsync_idx_p) ;  /* 0x00000ce000007944 */ /* 0x006fea0003c00000 */
        /* <DEDUP_REMOVED lines=8> */
.L_x_3129:
[----:B------:R-:W-:Y:S01]  /*24eb0*/  IMAD.MOV.U32 R223, RZ, RZ, R5 ;  /* 0x000000ffffdf7224 */ /* 0x000fe200078e0005 */
[----:B------:R-:W-:Y:S01]  /*24ec0*/  MOV R2, RZ ;  /* 0x000000ff00027202 */ /* 0x000fe20000000f00 */
[----:B------:R-:W-:Y:S01]  /*24ed0*/  IMAD.MOV.U32 R232, RZ, RZ, 0x1c1f ;  /* 0x00001c1fffe87424 */ /* 0x000fe200078e00ff */
[----:B------:R-:W-:Y:S02]  /*24ee0*/  MOV R3, 0x24f00 ;  /* 0x00024f0000037802 */ /* 0x000fe40000000f00 */
[----:B------:R-:W-:Y:S05]  /*24ef0*/  CALL.REL.NOINC `($__internal_50_$__cuda_sm70_shflsync_idx_p) ;  /* 0x00000c1000007944 */ /* 0x000fea0003c00000 */
[----:B------:R-:W-:Y:S01]  /*24f00*/  MOV R4, R232 ;  /* 0x000000e800047202 */ /* 0x000fe20000000f00 */
[----:B-1---5:R-:W-:Y:S05]  /*24f10*/  BRA `(.L_x_3210) ;  /* 0xffffa78000007947 */ /* 0x022fea000383ffff */
.L_x_3130:
[----:B------:R-:W-:Y:S01]  /*24f20*/  IMAD.MOV.U32 R223, RZ, RZ, R6 ;  /* 0x000000ffffdf7224 */ /* 0x000fe200078e0006 */
[----:B------:R-:W-:Y:S01]  /*24f30*/  MOV R2, RZ ;  /* 0x000000ff00027202 */ /* 0x000fe20000000f00 */
[----:B------:R-:W-:Y:S01]  /*24f40*/  IMAD.MOV.U32 R232, RZ, RZ, 0x1c1f ;  /* 0x00001c1fffe87424 */ /* 0x000fe200078e00ff */
[----:B------:R-:W-:Y:S02]  /*24f50*/  MOV R3, 0x24f70 ;  /* 0x00024f7000037802 */ /* 0x000fe40000000f00 */
[----:B-12---:R-:W-:Y:S05]  /*24f60*/  CALL.REL.NOINC `($__internal_50_$__cuda_sm70_shflsync_idx_p) ;  /* 0x00000ba000007944 */ /* 0x006fea0003c00000 */
[----:B------:R-:W-:Y:S01]  /*24f70*/  MOV R2, R232 ;  /* 0x000000e800027202 */ /* 0x000fe20000000f00 */
[----:B-1---5:R-:W-:Y:S05]  /*24f80*/  BRA `(.L_x_3211) ;  /* 0xffffa73000007947 */ /* 0x022fea000383ffff */
.L_x_3133:
[----:B------:R-:W-:Y:S01]  /*24f90*/  IMAD.MOV.U32 R223, RZ, RZ, R5 ;  /* 0x000000ffffdf7224 */ /* 0x000fe200078e0005 */
[----:B-1--4-:R-:W-:Y:S01]  /*24fa0*/  MOV R2, 0x1 ;  /* 0x0000000100027802 */ /* 0x012fe20000000f00 */
[----:B------:R-:W-:Y:S01]  /*24fb0*/  IMAD.MOV.U32 R232, RZ, RZ, 0x1c1f ;  /* 0x00001c1fffe87424 */ /* 0x000fe200078e00ff */
[----:B------:R-:W-:-:S02]  /*24fc0*/  MOV R3, 0x24fe0 ;  /* 0x00024fe000037802 */ /* 0x000fc40000000f00 */
[----:B--23--:R-:W-:Y:S05]  /*24fd0*/  CALL.REL.NOINC `($__internal_50_$__cuda_sm70_shflsync_idx_p) ;  /* 0x00000b3000007944 */ /* 0x00cfea0003c00000 */
        /* <DEDUP_REMOVED lines=8> */
.L_x_3137:
[----:B------:R-:W-:Y:S01]  /*25060*/  IMAD.MOV.U32 R223, RZ, RZ, R5 ;  /* 0x000000ffffdf7224 */ /* 0x000fe200078e0005 */
[----:B------:R-:W-:Y:S01]  /*25070*/  MOV R2, RZ ;  /* 0x000000ff00027202 */ /* 0x000fe20000000f00 */
[----:B------:R-:W-:Y:S01]  /*25080*/  IMAD.MOV.U32 R232, RZ, RZ, 0x181f ;  /* 0x0000181fffe87424 */ /* 0x000fe200078e00ff */
[----:B------:R-:W-:Y:S02]  /*25090*/  MOV R3, 0x250b0 ;  /* 0x000250b000037802 */ /* 0x000fe40000000f00 */
[----:B------:R-:W-:Y:S05]  /*250a0*/  CALL.REL.NOINC `($__internal_50_$__cuda_sm70_shflsync_idx_p) ;  /* 0x00000a6000007944 */ /* 0x000fea0003c00000 */
[----:B------:R-:W-:Y:S01]  /*250b0*/  MOV R4, R232 ;  /* 0x000000e800047202 */ /* 0x000fe20000000f00 */
[----:B-1---5:R-:W-:Y:S05]  /*250c0*/  BRA `(.L_x_3213) ;  /* 0xffffc6e000007947 */ /* 0x022fea000383ffff */
.L_x_3138:
[----:B------:R-:W-:Y:S01]  /*250d0*/  IMAD.MOV.U32 R223, RZ, RZ, R16 ;  /* 0x000000ffffdf7224 */ /* 0x000fe200078e0010 */
[----:B------:R-:W-:Y:S01]  /*250e0*/  MOV R2, RZ ;  /* 0x000000ff00027202 */ /* 0x000fe20000000f00 */
[----:B------:R-:W-:Y:S01]  /*250f0*/  IMAD.MOV.U32 R232, RZ, RZ, 0x181f ;  /* 0x0000181fffe87424 */ /* 0x000fe200078e00ff */
[----:B------:R-:W-:Y:S02]  /*25100*/  MOV R3, 0x25120 ;  /* 0x0002512000037802 */ /* 0x000fe40000000f00 */
[----:B-12---:R-:W-:Y:S05]  /*25110*/  CALL.REL.NOINC `($__internal_50_$__cuda_sm70_shflsync_idx_p) ;  /* 0x000009f000007944 */ /* 0x006fea0003c00000 */
[----:B------:R-:W-:Y:S01]  /*25120*/  MOV R2, R232 ;  /* 0x000000e800027202 */ /* 0x000fe20000000f00 */
[----:B-1---5:R-:W-:Y:S05]  /*25130*/  BRA `(.L_x_3214) ;  /* 0xffffc69000007947 */ /* 0x022fea000383ffff */
.L_x_3141:
[----:B------:R-:W-:Y:S01]  /*25140*/  IMAD.MOV.U32 R223, RZ, RZ, R5 ;  /* 0x000000ffffdf7224 */ /* 0x000fe200078e0005 */
[----:B--2-4-:R-:W-:Y:S01]  /*25150*/  MOV R2, 0x1 ;  /* 0x0000000100027802 */ /* 0x014fe20000000f00 */
[----:B------:R-:W-:Y:S01]  /*25160*/  IMAD.MOV.U32 R232, RZ, RZ, 0x181f ;  /* 0x0000181fffe87424 */ /* 0x000fe200078e00ff */
[----:B------:R-:W-:-:S02]  /*25170*/  MOV R3, 0x25190 ;  /* 0x0002519000037802 */ /* 0x000fc40000000f00 */
[----:B-1-3--:R-:W-:Y:S05]  /*25180*/  CALL.REL.NOINC `($__internal_50_$__cuda_sm70_shflsync_idx_p) ;  /* 0x0000098000007944 */ /* 0x00afea0003c00000 */
        /* <DEDUP_REMOVED lines=8> */
.L_x_3144:
[----:B------:R-:W-:Y:S01]  /*25210*/  IMAD.MOV.U32 R223, RZ, RZ, R5 ;  /* 0x000000ffffdf7224 */ /* 0x000fe200078e0005 */
[----:B-1--4-:R-:W-:Y:S01]  /*25220*/  MOV R2, 0x2 ;  /* 0x0000000200027802 */ /* 0x012fe20000000f00 */
[----:B------:R-:W-:Y:S01]  /*25230*/  IMAD.MOV.U32 R232, RZ, RZ, 0x181f ;  /* 0x0000181fffe87424 */ /* 0x000fe200078e00ff */
[----:B------:R-:W-:Y:S02]  /*25240*/  MOV R3, 0x25260 ;  /* 0x0002526000037802 */ /* 0x000fe40000000f00 */
[----:B--23--:R-:W-:Y:S05]  /*25250*/  CALL.REL.NOINC `($__internal_50_$__cuda_sm70_shflsync_idx_p) ;  /* 0x000008b000007944 */ /* 0x00cfea0003c00000 */
[----:B------:R-:W-:Y:S01]  /*25260*/  MOV R4, R232 ;  /* 0x000000e800047202 */ /* 0x000fe20000000f00 */
[----:B-1---5:R-:W-:Y:S05]  /*25270*/  BRA `(.L_x_3216) ;  /* 0xffffc84000007947 */ /* 0x022fea000383ffff */
.L_x_3145:
[----:B------:R-:W-:Y:S01]  /*25280*/  IMAD.MOV.U32 R223, RZ, RZ, R16 ;  /* 0x000000ffffdf7224 */ /* 0x000fe200078e0010 */
[----:B----4-:R-:W-:Y:S01]  /*25290*/  MOV R2, 0x2 ;  /* 0x0000000200027802 */ /* 0x010fe20000000f00 */
[----:B------:R-:W-:Y:S01]  /*252a0*/  IMAD.MOV.U32 R232, RZ, RZ, 0x181f ;  /* 0x0000181fffe87424 */ /* 0x000fe200078e00ff */
[----:B------:R-:W-:Y:S02]  /*252b0*/  MOV R3, 0x252d0 ;  /* 0x000252d000037802 */ /* 0x000fe40000000f00 */
[----:B-123--:R-:W-:Y:S05]  /*252c0*/  CALL.REL.NOINC `($__internal_50_$__cuda_sm70_shflsync_idx_p) ;  /* 0x0000084000007944 */ /* 0x00efea0003c00000 */
[----:B------:R-:W-:Y:S01]  /*252d0*/  MOV R2, R232 ;  /* 0x000000e800027202 */ /* 0x000fe20000000f00 */
[----:B-1---5:R-:W-:Y:S05]  /*252e0*/  BRA `(.L_x_3217) ;  /* 0xffffc7f000007947 */ /* 0x022fea000383ffff */
.L_x_3148:
[----:B------:R-:W-:Y:S01]  /*252f0*/  IMAD.MOV.U32 R223, RZ, RZ, R5 ;  /* 0x000000ffffdf7224 */ /* 0x000fe200078e0005 */
[----:B-1----:R-:W-:Y:S01]  /*25300*/  MOV R2, 0x3 ;  /* 0x0000000300027802 */ /* 0x002fe20000000f00 */
[----:B------:R-:W-:Y:S01]  /*25310*/  IMAD.MOV.U32 R232, RZ, RZ, 0x181f ;  /* 0x0000181fffe87424 */ /* 0x000fe200078e00ff */
[----:B------:R-:W-:-:S02]  /*25320*/  MOV R3, 0x25340 ;  /* 0x0002534000037802 */ /* 0x000fc40000000f00 */
[----:B--234-:R-:W-:Y:S05]  /*25330*/  CALL.REL.NOINC `($__internal_50_$__cuda_sm70_shflsync_idx_p) ;  /* 0x000007d000007944 */ /* 0x01cfea0003c00000 */
        /* <DEDUP_REMOVED lines=8> */
.L_x_3150:
[----:B------:R-:W-:Y:S01]  /*253c0*/  IMAD.MOV.U32 R223, RZ, RZ, R114 ;  /* 0x000000ffffdf7224 */ /* 0x000fe200078e0072 */
[----:B------:R-:W-:Y:S01]  /*253d0*/  MOV R2, RZ ;  /* 0x000000ff00027202 */ /* 0x000fe20000000f00 */
[----:B------:R-:W-:Y:S01]  /*253e0*/  IMAD.MOV.U32 R232, RZ, RZ, 0x1f ;  /* 0x0000001fffe87424 */ /* 0x000fe200078e00ff */
[----:B------:R-:W-:Y:S02]  /*253f0*/  MOV R3, 0x25410 ;  /* 0x0002541000037802 */ /* 0x000fe40000000f00 */
[----:B-1----:R-:W-:Y:S05]  /*25400*/  CALL.REL.NOINC `($__internal_50_$__cuda_sm70_shflsync_idx_p) ;  /* 0x0000070000007944 */ /* 0x002fea0003c00000 */
[----:B------:R-:W-:Y:S01]  /*25410*/  MOV R11, R232 ;  /* 0x000000e8000b7202 */ /* 0x000fe20000000f00 */
[----:B-1---5:R-:W-:Y:S05]  /*25420*/  BRA `(.L_x_3219) ;  /* 0xffffca6000007947 */ /* 0x022fea000383ffff */
.L_x_3151:
[----:B------:R-:W-:Y:S01]  /*25430*/  IMAD.MOV.U32 R223, RZ, RZ, R114 ;  /* 0x000000ffffdf7224 */ /* 0x000fe200078e0072 */
[----:B------:R-:W-:Y:S01]  /*25440*/  MOV R2, 0x1 ;  /* 0x0000000100027802 */ /* 0x000fe20000000f00 */
[----:B------:R-:W-:Y:S01]  /*25450*/  IMAD.MOV.U32 R232, RZ, RZ, 0x1f ;  /* 0x0000001fffe87424 */ /* 0x000fe200078e00ff */
[----:B------:R-:W-:Y:S02]  /*25460*/  MOV R3, 0x25480 ;  /* 0x0002548000037802 */ /* 0x000fe40000000f00 */
[----:B-123--:R-:W-:Y:S05]  /*25470*/  CALL.REL.NOINC `($__internal_50_$__cuda_sm70_shflsync_idx_p) ;  /* 0x0000069000007944 */ /* 0x00efea0003c00000 */
[----:B------:R-:W-:Y:S01]  /*25480*/  MOV R6, R232 ;  /* 0x000000e800067202 */ /* 0x000fe20000000f00 */
[----:B-1---5:R-:W-:Y:S05]  /*25490*/  BRA `(.L_x_3220) ;  /* 0xffffca1000007947 */ /* 0x022fea000383ffff */
.L_x_3152:
[----:B------:R-:W-:Y:S01]  /*254a0*/  IMAD.MOV.U32 R2, RZ, RZ, R4 ;  /* 0x000000ffff027224 */ /* 0x000fe200078e0004 */
[----:B------:R-:W-:-:S02]  /*254b0*/  MOV R5, 0x1 ;  /* 0x0000000100057802 */ /* 0x000fc40000000f00 */
[----:B------:R-:W-:Y:S02]  /*254c0*/  MOV R3, 0x254e0 ;  /* 0x000254e000037802 */ /* 0x000fe40000000f00 */
[----:B--234-:R-:W-:Y:S05]  /*254d0*/  CALL.REL.NOINC `($__internal_51_$__cuda_sm70_shflsync_up_p) ;  /* 0x000006b000007944 */ /* 0x01cfea0003c00000 */
[----:B------:R-:W-:Y:S05]  /*254e0*/  BRA `(.L_x_3221) ;  /* 0xffffcaf000007947 */ /* 0x000fea000383ffff */
.L_x_3153:
[----:B------:R-:W-:Y:S01]  /*254f0*/  IMAD.MOV.U32 R2, RZ, RZ, R4 ;  /* 0x000000ffff027224 */ /* 0x000fe200078e0004 */
[----:B------:R-:W-:Y:S02]  /*25500*/  MOV R5, 0x2 ;  /* 0x0000000200057802 */ /* 0x000fe40000000f00 */
[----:B------:R-:W-:Y:S02]  /*25510*/  MOV R3, 0x25530 ;  /* 0x0002553000037802 */ /* 0x000fe40000000f00 */
[----:B---34-:R-:W-:Y:S05]  /*25520*/  CALL.REL.NOINC `($__internal_51_$__cuda_sm70_shflsync_up_p) ;  /* 0x0000066000007944 */ /* 0x018fea0003c00000 */
        /* <DEDUP_REMOVED lines=25> */
[----:B------:R-:W-:Y:S01]  /*256c0*/  MOV R2, R232 ;  /* 0x000000e800027202 */ /* 0x000fe20000000f00 */
[----:B-1---5:R-:W-:Y:S05]  /*256d0*/  BRA `(.L_x_3222) ;  /* 0xffffca0000007947 */ /* 0x022fea000383ffff */
.L_x_3157:
[----:B------:R-:W-:Y:S01]  /*256e0*/  IMAD.MOV.U32 R2, RZ, RZ, R4 ;  /* 0x000000ffff027224 */ /* 0x000fe200078e0004 */
[----:B------:R-:W-:Y:S02]  /*256f0*/  MOV R5, 0x1 ;  /* 0x0000000100057802 */ /* 0x000fe40000000f00 */
[----:B------:R-:W-:Y:S02]  /*25700*/  MOV R3, 0x25720 ;  /* 0x0002572000037802 */ /* 0x000fe40000000f00 */
[----:B----4-:R-:W-:Y:S05]  /*25710*/  CALL.REL.NOINC `($__internal_51_$__cuda_sm70_shflsync_up_p) ;  /* 0x0000047000007944 */ /* 0x010fea0003c00000 */
[----:B------:R-:W-:Y:S01]  /*25720*/  MOV R2, R5 ;  /* 0x0000000500027202 */ /* 0x000fe20000000f00 */
[----:B------:R-:W-:Y:S05]  /*25730*/  BRA `(.L_x_3223) ;  /* 0xffffcb1000007947 */ /* 0x000fea000383ffff */
.L_x_3158:
[----:B------:R-:W-:Y:S01]  /*25740*/  IMAD.MOV.U32 R2, RZ, RZ, R4 ;  /* 0x000000ffff027224 */ /* 0x000fe200078e0004 */
[----:B------:R-:W-:Y:S02]  /*25750*/  MOV R5, 0x2 ;  /* 0x0000000200057802 */ /* 0x000fe40000000f00 */
[----:B------:R-:W-:Y:S02]  /*25760*/  MOV R3, 0x25780 ;  /* 0x0002578000037802 */ /* 0x000fe40000000f00 */
[----:B----4-:R-:W-:Y:S05]  /*25770*/  CALL.REL.NOINC `($__internal_51_$__cuda_sm70_shflsync_up_p) ;  /* 0x0000041000007944 */ /* 0x010fea0003c00000 */
        /* <DEDUP_REMOVED lines=27> */
.L_x_3160:
[----:B------:R-:W-:Y:S02]  /*25930*/  SEL R2, RZ, 0x1, P0 ;  /* 0x00000001ff027807 */ /* 0x000fe40000000000 */
[----:B------:R-:W-:Y:S02]  /*25940*/  MOV R3, 0x25960 ;  /* 0x0002596000037802 */ /* 0x000fe40000000f00 */
[----:B-1--4-:R-:W-:Y:S05]  /*25950*/  CALL.REL.NOINC `($__internal_52_$__cuda_sm70_votesync_ballot) ;  /* 0x000002a000007944 */ /* 0x012fea0003c00000 */
[----:B------:R-:W-:Y:S05]  /*25960*/  BRA `(.L_x_3225) ;  /* 0xffffca7000007947 */ /* 0x000fea000383ffff */
.L_x_3161:
[----:B------:R-:W-:Y:S01]  /*25970*/  IMAD.MOV.U32 R223, RZ, RZ, R9 ;  /* 0x000000ffffdf7224 */ /* 0x000fe200078e0009 */
[----:B--2---:R-:W-:Y:S01]  /*25980*/  MOV R2, R12 ;  /* 0x0000000c00027202 */ /* 0x004fe20000000f00 */
[----:B------:R-:W-:Y:S01]  /*25990*/  IMAD.MOV.U32 R232, RZ, RZ, 0x1f ;  /* 0x0000001fffe87424 */ /* 0x000fe200078e00ff */
[----:B------:R-:W-:Y:S02]  /*259a0*/  MOV R3, 0x259c0 ;  /* 0x000259c000037802 */ /* 0x000fe40000000f00 */
[----:B-1--4-:R-:W-:Y:S05]  /*259b0*/  CALL.REL.NOINC `($__internal_50_$__cuda_sm70_shflsync_idx_p) ;  /* 0x0000015000007944 */ /* 0x012fea0003c00000 */
[----:B------:R-:W-:Y:S01]  /*259c0*/  IMAD.MOV.U32 R6, RZ, RZ, R232 ;  /* 0x000000ffff067224 */ /* 0x000fe200078e00e8 */
[----:B------:R-:W-:Y:S01]  /*259d0*/  MOV R2, R12 ;  /* 0x0000000c00027202 */ /* 0x000fe20000000f00 */
[----:B------:R-:W-:Y:S01]  /*259e0*/  IMAD.MOV.U32 R223, RZ, RZ, R10 ;  /* 0x000000ffffdf7224 */ /* 0x000fe200078e000a */
[----:B------:R-:W-:Y:S02]  /*259f0*/  MOV R232, 0x1f ;  /* 0x0000001f00e87802 */ /* 0x000fe40000000f00 */
[----:B------:R-:W-:-:S02]  /*25a00*/  MOV R3, 0x25a20 ;  /* 0x00025a2000037802 */ /* 0x000fc40000000f00 */
[----:B-1---5:R-:W-:Y:S05]  /*25a10*/  CALL.REL.NOINC `($__internal_50_$__cuda_sm70_shflsync_idx_p) ;  /* 0x000000f000007944 */ /* 0x022fea0003c00000 */
[----:B------:R-:W-:Y:S01]  /*25a20*/  MOV R5, R232 ;  /* 0x000000e800057202 */ /* 0x000fe20000000f00 */
[----:B-1---5:R-:W-:Y:S05]  /*25a30*/  BRA `(.L_x_3226) ;  /* 0xffffca1000007947 */ /* 0x022fea000383ffff */
.L_x_3164:
[----:B------:R-:W-:Y:S01]  /*25a40*/  IMAD.MOV.U32 R223, RZ, RZ, R4 ;  /* 0x000000ffffdf7224 */ /* 0x000fe200078e0004 */
[----:B--2---:R-:W-:Y:S01]  /*25a50*/  MOV R2, R12 ;  /* 0x0000000c00027202 */ /* 0x004fe20000000f00 */
[----:B------:R-:W-:Y:S01]  /*25a60*/  IMAD.MOV.U32 R232, RZ, RZ, 0x1f ;  /* 0x0000001fffe87424 */ /* 0x000fe200078e00ff */
[----:B------:R-:W-:-:S02]  /*25a70*/  MOV R3, 0x25a90 ;  /* 0x00025a9000037802 */ /* 0x000fc40000000f00 */
[----:B-1--4-:R-:W-:Y:S05]  /*25a80*/  CALL.REL.NOINC `($__internal_50_$__cuda_sm70_shflsync_idx_p) ;  /* 0x0000008000007944 */ /* 0x012fea0003c00000 */
[----:B------:R-:W-:Y:S01]  /*25a90*/  MOV R15, R232 ;  /* 0x000000e8000f7202 */ /* 0x000fe20000000f00 */
[----:B-1---5:R-:W-:Y:S05]  /*25aa0*/  BRA `(.L_x_3163) ;  /* 0xffffca0000007947 */ /* 0x022fea000383ffff */
        .weak           $__internal_49_$__cuda_sm70_shflsync_bfly_p
        .type           $__internal_49_$__cuda_sm70_shflsync_bfly_p,@function
        .size           $__internal_49_$__cuda_sm70_shflsync_bfly_p,($__internal_50_$__cuda_sm70_shflsync_idx_p - $__internal_49_$__cuda_sm70_shflsync_bfly_p)
$__internal_49_$__cuda_sm70_shflsync_bfly_p:
[----:B------:R-:W-:Y:S02]  /*25ab0*/  MOV R186, 0x1f ;  /* 0x0000001f00ba7802 */ /* 0x000fe40000000f00 */
[----:B------:R-:W-:-:S04]  /*25ac0*/  MOV R187, 0xffffffff ;  /* 0xffffffff00bb7802 */ /* 0x000fc80000000f00 */
[----:B------:R-:W-:Y:S04]  /*25ad0*/  WARPSYNC R187 ;  /* 0x000000bb00007348 */ /* 0x000fe80003800000 */
[----:B------:R1:W2:Y:S02]  /*25ae0*/  SHFL.BFLY PT, R186, R4, R3, R186 ;  /* 0x0c00000304ba7389 */ /* 0x0002a400000e00ba */
[----:B-1----:R-:W-:-:S04]  /*25af0*/  MOV R3, 0x0 ;  /* 0x0000000000037802 */ /* 0x002fc80000000f00 */
[----:B--2---:R-:W-:Y:S05]  /*25b00*/  RET.REL.NODEC R2 `(_ZN7cutlass13device_kernelIN5flash19enable_sm80_to_sm89INS1_16FlashAttnFwdSm80INS1_25CollectiveMainloopFwdSm80ILi8ELi1ELb0EN4cute5tupleIJNS5_1CILi128EEENS7_ILi48EEENS7_ILi256EEEEEELi256ENS_10bfloat16_tEfNS_4arch4Sm80ELb1ELb0ELb0ELb1ELb1ELb1ELb1ELb1EEENS1_21CollectiveEpilogueFwdINS6_IJS8_SA_S9_EEENS6_IJNS7_ILi1EEESI_SI_EEESC_SE_Li256ELb1ELb1ELb1ELb0EEENS1_36VarlenDynamicPersistentTileSchedulerILi128ELi48ELi256ELi256ELb1ELb1ELb0ELb1ELb1ELb1EEEEEEEEEvNT_6ParamsE) ;  /* 0xfffda4f002007950 */ /* 0x004fea0003c3ffff */
        .weak           $__internal_50_$__cuda_sm70_shflsync_idx_p
        .type           $__internal_50_$__cuda_sm70_shflsync_idx_p,@function
        .size           $__internal_50_$__cuda_sm70_shflsync_idx_p,($__internal_51_$__cuda_sm70_shflsync_up_p - $__internal_50_$__cuda_sm70_shflsync_idx_p)
$__internal_50_$__cuda_sm70_shflsync_idx_p:
[----:B------:R1:W-:Y:S02]  /*25b10*/  STL [R1+0x194], R0 ;  /* 0x0001940001007387 */ /* 0x0003e40000100800 */
[----:B-1----:R-:W-:-:S04]  /*25b20*/  MOV R0, 0xffffffff ;  /* 0xffffffff00007802 */ /* 0x002fc80000000f00 */
[----:B------:R-:W-:Y:S04]  /*25b30*/  WARPSYNC R0 ;  /* 0x0000000000007348 */ /* 0x000fe80003800000 */
[----:B------:R1:W2:Y:S04]  /*25b40*/  SHFL.IDX PT, R232, R223, R2, R232 ;  /* 0x00000002dfe87389 */ /* 0x0002a800000e00e8 */
[----:B-1----:R1:W5:Y:S01]  /*25b50*/  LDL.LU R0, [R1+0x194] ;  /* 0x0001940001007983 */ /* 0x0023620000300800 */
[----:B------:R-:W-:Y:S02]  /*25b60*/  MOV R2, R3 ;  /* 0x0000000300027202 */ /* 0x000fe40000000f00 */
[----:B------:R-:W-:-:S04]  /*25b70*/  MOV R3, 0x0 ;  /* 0x0000000000037802 */ /* 0x000fc80000000f00 */
[----:B--2---:R-:W-:Y:S05]  /*25b80*/  RET.REL.NODEC R2 `(_ZN7cutlass13device_kernelIN5flash19enable_sm80_to_sm89INS1_16FlashAttnFwdSm80INS1_25CollectiveMainloopFwdSm80ILi8ELi1ELb0EN4cute5tupleIJNS5_1CILi128EEENS7_ILi48EEENS7_ILi256EEEEEELi256ENS_10bfloat16_tEfNS_4arch4Sm80ELb1ELb0ELb0ELb1ELb1ELb1ELb1ELb1EEENS1_21CollectiveEpilogueFwdINS6_IJS8_SA_S9_EEENS6_IJNS7_ILi1EEESI_SI_EEESC_SE_Li256ELb1ELb1ELb1ELb0EEENS1_36VarlenDynamicPersistentTileSchedulerILi128ELi48ELi256ELi256ELb1ELb1ELb0ELb1ELb1ELb1EEEEEEEEEvNT_6ParamsE) ;  /* 0xfffda47002007950 */ /* 0x004fea0003c3ffff */
        .weak           $__internal_51_$__cuda_sm70_shflsync_up_p
        .type           $__internal_51_$__cuda_sm70_shflsync_up_p,@function
        .size           $__internal_51_$__cuda_sm70_shflsync_up_p,($__internal_52_$__cuda_sm70_votesync_ballot - $__internal_51_$__cuda_sm70_shflsync_up_p)
$__internal_51_$__cuda_sm70_shflsync_up_p:
[----:B------:R-:W-:Y:S02]  /*25b90*/  IMAD.MOV.U32 R13, RZ, RZ, -0x1 ;  /* 0xffffffffff0d7424 */ /* 0x000fe400078e00ff */
[----:B------:R-:W-:Y:S02]  /*25ba0*/  IMAD.MOV.U32 R12, RZ, RZ, RZ ;  /* 0x000000ffff0c7224 */ /* 0x000fe400078e00ff */
[----:B------:R-:W-:Y:S04]  /*25bb0*/  WARPSYNC R13 ;  /* 0x0000000d00007348 */ /* 0x000fe80003800000 */
[----:B------:R1:W2:Y:S02]  /*25bc0*/  SHFL.UP PT, R5, R2, R5, R12 ;  /* 0x0400000502057389 */ /* 0x0002a400000e000c */
[----:B-1----:R-:W-:-:S02]  /*25bd0*/  MOV R2, R3 ;  /* 0x0000000300027202 */ /* 0x002fc40000000f00 */
[----:B------:R-:W-:-:S04]  /*25be0*/  MOV R3, 0x0 ;  /* 0x0000000000037802 */ /* 0x000fc80000000f00 */
[----:B--2---:R-:W-:Y:S05]  /*25bf0*/  RET.REL.NODEC R2 `(_ZN7cutlass13device_kernelIN5flash19enable_sm80_to_sm89INS1_16FlashAttnFwdSm80INS1_25CollectiveMainloopFwdSm80ILi8ELi1ELb0EN4cute5tupleIJNS5_1CILi128EEENS7_ILi48EEENS7_ILi256EEEEEELi256ENS_10bfloat16_tEfNS_4arch4Sm80ELb1ELb0ELb0ELb1ELb1ELb1ELb1ELb1EEENS1_21CollectiveEpilogueFwdINS6_IJS8_SA_S9_EEENS6_IJNS7_ILi1EEESI_SI_EEESC_SE_Li256ELb1ELb1ELb1ELb0EEENS1_36VarlenDynamicPersistentTileSchedulerILi128ELi48ELi256ELi256ELb1ELb1ELb0ELb1ELb1ELb1EEEEEEEEEvNT_6ParamsE) ;  /* 0xfffda40002007950 */ /* 0x004fea0003c3ffff */
        .weak           $__internal_52_$__cuda_sm70_votesync_ballot
        .type           $__internal_52_$__cuda_sm70_votesync_ballot,@function
        .size           $__internal_52_$__cuda_sm70_votesync_ballot,(.L_x_3295 - $__internal_52_$__cuda_sm70_votesync_ballot)
$__internal_52_$__cuda_sm70_votesync_ballot:
[----:B------:R-:W-:Y:S01]  /*25c00*/  ISETP.NE.U32.AND P0, PT, R2, 0x1, PT ;  /* 0x000000010200780c */ /* 0x000fe20003f05070 */
[----:B------:R-:W-:-:S04]  /*25c10*/  IMAD.MOV.U32 R5, RZ, RZ, -0x1 ;  /* 0xffffffffff057424 */ /* 0x000fc800078e00ff */
[----:B------:R-:W-:Y:S08]  /*25c20*/  WARPSYNC R5 ;  /* 0x0000000500007348 */ /* 0x000ff00003800000 */
[----:B------:R-:W-:-:S04]  /*25c30*/  VOTE.ANY R2, PT, !P0 ;  /* 0x0000000000027806 */ /* 0x000fc800040e0100 */
[----:B------:R-:W-:Y:S01]  /*25c40*/  LOP3.LUT R13, R2, R5, RZ, 0xc0, !PT ;  /* 0x00000005020d7212 */ /* 0x000fe200078ec0ff */
[----:B------:R-:W-:Y:S02]  /*25c50*/  IMAD.MOV.U32 R2, RZ, RZ, R3 ;  /* 0x000000ffff027224 */ /* 0x000fe400078e0003 */
[----:B------:R-:W-:-:S04]  /*25c60*/  IMAD.MOV.U32 R3, RZ, RZ, 0x0 ;  /* 0x00000000ff037424 */ /* 0x000fc800078e00ff */
[----:B------:R-:W-:Y:S05]  /*25c70*/  RET.REL.NODEC R2 `(_ZN7cutlass13device_kernelIN5flash19enable_sm80_to_sm89INS1_16FlashAttnFwdSm80INS1_25CollectiveMainloopFwdSm80ILi8ELi1ELb0EN4cute5tupleIJNS5_1CILi128EEENS7_ILi48EEENS7_ILi256EEEEEELi256ENS_10bfloat16_tEfNS_4arch4Sm80ELb1ELb0ELb0ELb1ELb1ELb1ELb1ELb1EEENS1_21CollectiveEpilogueFwdINS6_IJS8_SA_S9_EEENS6_IJNS7_ILi1EEESI_SI_EEESC_SE_Li256ELb1ELb1ELb1ELb0EEENS1_36VarlenDynamicPersistentTileSchedulerILi128ELi48ELi256ELi256ELb1ELb1ELb0ELb1ELb1ELb1EEEEEEEEEvNT_6ParamsE) ;  /* 0xfffda38002007950 */ /* 0x000fea0003c3ffff */
.L_x_3227:
        /* <DEDUP_REMOVED lines=16> */
.L_x_3295:


//--------------------- .nv.shared._ZN7cutlass13device_kernelIN5flash19enable_sm80_to_sm89INS1_16FlashAttnFwdSm80INS1_25CollectiveMainloopFwdSm80ILi8ELi1ELb1EN4cute5tupleIJNS5_1CILi128EEENS7_ILi64EEENS7_ILi256EEEEEELi256ENS_10bfloat16_tEfNS_4arch4Sm80ELb0ELb0ELb0ELb0ELb1ELb0ELb1ELb1EEENS1_21CollectiveEpilogueFwdINS6_IJS8_SA_S9_EEENS6_IJNS7_ILi1EEESI_SI_EEESC_SE_Li256ELb0ELb1ELb1ELb0EEENS1_19SingleTileSchedulerILb0ELb1ELb1ELi128EEEEEEEEEvNT_6ParamsE --------------------------
	.section	.nv.shared._ZN7cutlass13device_kernelIN5flash19enable_sm80_to_sm89INS1_16FlashAttnFwdSm80INS1_25CollectiveMainloopFwdSm80ILi8ELi1ELb1EN4cute5tupleIJNS5_1CILi128EEENS7_ILi64EEENS7_ILi256EEEEEELi256ENS_10bfloat16_tEfNS_4arch4Sm80ELb0ELb0ELb0ELb0ELb1ELb0ELb1ELb1EEENS1_21CollectiveEpilogueFwdINS6_IJS8_SA_S9_EEENS6_IJNS7_ILi1EEESI_SI_EEESC_SE_Li256ELb0ELb1ELb1ELb0EEENS1_19SingleTileSchedulerILb0ELb1ELb1ELi128EEEEEEEEEvNT_6ParamsE,"aw",@nobits
	.sectionflags	@""
	.align	16


//--------------------- .nv.global                --------------------------
	.section	.nv.global,"aw",@nobits
.nv.global:
	.type		_ZN78_INTERNAL_fb80f8da_42_flash_fwd_hdim256_bf16_paged_split_sm80_cu_9afb97bd_36834cute1_E,@object
	.size		_ZN78_INTERNAL_fb80f8da_42_flash_fwd_hdim256_bf16_paged_split_sm80_cu_9afb97bd_36834cute1_E,(_ZN78_INTERNAL_fb80f8da_42_flash_fwd_hdim256_bf16_paged_split_sm80_cu_9afb97bd_36834cuda3std3__45__cpo6cbeginE - _ZN78_INTERNAL_fb80f8da_42_flash_fwd_hdim256_bf16_paged_split_sm80_cu_9afb97bd_36834cute1_E)
_ZN78_INTERNAL_fb80f8da_42_flash_fwd_hdim256_bf16_paged_split_sm80_cu_9afb97bd_36834cute1_E:
	.zero		1
	.type		_ZN78_INTERNAL_fb80f8da_42_flash_fwd_hdim256_bf16_paged_split_sm80_cu_9afb97bd_36834cuda3std3__45__cpo6cbeginE,@object
	.size		_ZN78_INTERNAL_fb80f8da_42_flash_fwd_hdim256_bf16_paged_split_sm80_cu_9afb97bd_36834cuda3std3__45__cpo6cbeginE,(_ZN78_INTERNAL_fb80f8da_42_flash_fwd_hdim256_bf16_paged_split_sm80_cu_9afb97bd_36834cuda3std3__48in_placeE - _ZN78_INTERNAL_fb80f8da_42_flash_fwd_hdim256_bf16_paged_split_sm80_cu_9afb97bd_36834cuda3std3__45__cpo6cbeginE)
_ZN78_INTERNAL_fb80f8da_42_flash_fwd_hdim256_bf16_paged_split_sm80_cu_9afb97bd_36834cuda3std3__45__cpo6cbeginE:
	.zero		1
	.type		_ZN78_INTERNAL_fb80f8da_42_flash_fwd_hdim256_bf16_paged_split_sm80_cu_9afb97bd_36834cuda3std3__48in_placeE,@object
	.size		_ZN78_INTERNAL_fb80f8da_42_flash_fwd_hdim256_bf16_paged_split_sm80_cu_9afb97bd_36834cuda3std3__48in_placeE,(_ZN78_INTERNAL_fb80f8da_42_flash_fwd_hdim256_bf16_paged_split_sm80_cu_9afb97bd_36834cuda3std6ranges3__45__cpo9iter_moveE - _ZN78_INTERNAL_fb80f8da_42_flash_fwd_hdim256_bf16_paged_split_sm80_cu_9afb97bd_36834cuda3std3__48in_placeE)
_ZN78_INTERNAL_fb80f8da_42_flash_fwd_hdim256_bf16_paged_split_sm80_cu_9afb97bd_36834cuda3std3__48in_placeE:
	.zero		1
	.type		_ZN78_INTERNAL_fb80f8da_42_flash_fwd_hdim256_bf16_paged_split_sm80_cu_9afb97bd_36834cuda3std6ranges3__45__cpo9iter_moveE,@object
	.size		_ZN78_INTERNAL_fb80f8da_42_flash_fwd_hdim256_bf16_paged_split_sm80_cu_9afb97bd_36834cuda3std6ranges3__45__cpo9iter_moveE,(_ZN78_INTERNAL_fb80f8da_42_flash_fwd_hdim256_bf16_paged_split_sm80_cu_9afb97bd_36834cuda3std3__45__cpo5beginE - _ZN78_INTERNAL_fb80f8da_42_flash_fwd_hdim256_bf16_paged_split_sm80_cu_9afb97bd_36834cuda3std6ranges3__45__cpo9iter_moveE)
_ZN78_INTERNAL_fb80f8da_42_flash_fwd_hdim256_bf16_paged_split_sm80_cu_9afb97bd_36834cuda3std6ranges3__45__cpo9iter_moveE:
	.zero		1
	.type		_ZN78_INTERNAL_fb80f8da_42_flash_fwd_hdim256_bf16_paged_split_sm80_cu_9afb97bd_36834cuda3std3__45__cpo5beginE,@object
	.size		_ZN78_INTERNAL_fb80f8da_42_flash_fwd_hdim256_bf16_paged_split_sm80_cu_9afb97bd_36834cuda3std3__45__cpo5beginE,(_ZN78_INTERNAL_fb80f8da_42_flash_fwd_hdim256_bf16_paged_split_sm80_cu_9afb97bd_36834cuda3std3__480_GLOBAL__N__fb80f8da_42_flash_fwd_hdim256_bf16_paged_split_sm80_cu_9afb97bd_36836ignoreE - _ZN78_INTERNAL_fb80f8da_42_flash_fwd_hdim256_bf16_paged_split_sm80_cu_9afb97bd_36834cuda3std3__45__cpo5beginE)
_ZN78_INTERNAL_fb80f8da_42_flash_fwd_hdim256_bf16_paged_split_sm80_cu_9afb97bd_36834cuda3std3__45__cpo5beginE:
	.zero		1
	.type		_ZN78_INTERNAL_fb80f8da_42_flash_fwd_hdim256_bf16_paged_split_sm80_cu_9afb97bd_36834cuda3std3__480_GLOBAL__N__fb80f8da_42_flash_fwd_hdim256_bf16_paged_split_sm80_cu_9afb97bd_36836ignoreE,@object
	.size		_ZN78_INTERNAL_fb80f8da_42_flash_fwd_hdim256_bf16_paged_split_sm80_cu_9afb97bd_36834cuda3std3__480_GLOBAL__N__fb80f8da_42_flash_fwd_hdim256_bf16_paged_split_sm80_cu_9afb97bd_36836ignoreE,(_ZN78_INTERNAL_fb80f8da_42_flash_fwd_hdim256_bf16_paged_split_sm80_cu_9afb97bd_36834cute7productE - _ZN78_INTERNAL_fb80f8da_42_flash_fwd_hdim256_bf16_paged_split_sm80_cu_9afb97bd_36834cuda3std3__480_GLOBAL__N__fb80f8da_42_flash_fwd_hdim256_bf16_paged_split_sm80_cu_9afb97bd_36836ignoreE)
_ZN78_INTERNAL_fb80f8da_42_flash_fwd_hdim256_bf16_paged_split_sm80_cu_9afb97bd_36834cuda3std3__480_GLOBAL__N__fb80f8da_42_flash_fwd_hdim256_bf16_paged_split_sm80_cu_9afb97bd_36836ignoreE:
	.zero		1
	.type		_ZN78_INTERNAL_fb80f8da_42_flash_fwd_hdim256_bf16_paged_split_sm80_cu_9afb97bd_36834cute7productE,@object
	.size		_ZN78_INTERNAL_fb80f8da_42_flash_fwd_hdim256_bf16_paged_split_sm80_cu_9afb97bd_36834cute7productE,(_ZN78_INTERNAL_fb80f8da_42_flash_fwd_hdim256_bf16_paged_split_sm80_cu_9afb97bd_36834cuda3std3__45__cpo3endE - _ZN78_INTERNAL_fb80f8da_42_flash_fwd_hdim256_bf16_paged_split_sm80_cu_9afb97bd_36834cute7productE)
_ZN78_INTERNAL_fb80f8da_42_flash_fwd_hdim256_bf16_paged_split_sm80_cu_9afb97bd_36834cute7productE:
	.zero		1
	.type		_ZN78_INTERNAL_fb80f8da_42_flash_fwd_hdim256_bf16_paged_split_sm80_cu_9afb97bd_36834cuda3std3__45__cpo3endE,@object
	.size		_ZN78_INTERNAL_fb80f8da_42_flash_fwd_hdim256_bf16_paged_split_sm80_cu_9afb97bd_36834cuda3std3__45__cpo3endE,(_ZN78_INTERNAL_fb80f8da_42_flash_fwd_hdim256_bf16_paged_split_sm80_cu_9afb97bd_36834cuda3std3__419piecewise_constructE - _ZN78_INTERNAL_fb80f8da_42_flash_fwd_hdim256_bf16_paged_split_sm80_cu_9afb97bd_36834cuda3std3__45__cpo3endE)
_ZN78_INTERNAL_fb80f8da_42_flash_fwd_hdim256_bf16_paged_split_sm80_cu_9afb97bd_36834cuda3std3__45__cpo3endE:
	.zero		1
	.type		_ZN78_INTERNAL_fb80f8da_42_flash_fwd_hdim256_bf16_paged_split_sm80_cu_9afb97bd_36834cuda3std3__419piecewise_constructE,@object
	.size		_ZN78_INTERNAL_fb80f8da_42_flash_fwd_hdim256_bf16_paged_split_sm80_cu_9afb97bd_36834cuda3std3__419piecewise_constructE,(_ZN78_INTERNAL_fb80f8da_42_flash_fwd_hdim256_bf16_paged_split_sm80_cu_9afb97bd_36834cuda3std3__45__cpo4cendE - _ZN78_INTERNAL_fb80f8da_42_flash_fwd_hdim256_bf16_paged_split_sm80_cu_9afb97bd_36834cuda3std3__419piecewise_constructE)
_ZN78_INTERNAL_fb80f8da_42_flash_fwd_hdim256_bf16_paged_split_sm80_cu_9afb97bd_36834cuda3std3__419piecewise_constructE:
	.zero		1
	.type		_ZN78_INTERNAL_fb80f8da_42_flash_fwd_hdim256_bf16_paged_split_sm80_cu_9afb97bd_36834cuda3std3__45__cpo4cendE,@object
	.size		_ZN78_INTERNAL_fb80f8da_42_flash_fwd_hdim256_bf16_paged_split_sm80_cu_9afb97bd_36834cuda3std3__45__cpo4cendE,(_ZN78_INTERNAL_fb80f8da_42_flash_fwd_hdim256_bf16_paged_split_sm80_cu_9afb97bd_36834cuda3std6ranges3__45__cpo4swapE - _ZN78_INTERNAL_fb80f8da_42_flash_fwd_hdim256_bf16_paged_split_sm80_cu_9afb97bd_36834cuda3std3__45__cpo4cendE)
_ZN78_INTERNAL_fb80f8da_42_flash_fwd_hdim256_bf16_paged_split_sm80_cu_9afb97bd_36834cuda3std3__45__cpo4cendE:
	.zero		1
	.type		_ZN78_INTERNAL_fb80f8da_42_flash_fwd_hdim256_bf16_paged_split_sm80_cu_9afb97bd_36834cuda3std6ranges3__45__cpo4swapE,@object
	.size		_ZN78_INTERNAL_fb80f8da_42_flash_fwd_hdim256_bf16_paged_split_sm80_cu_9afb97bd_36834cuda3std6ranges3__45__cpo4swapE,(.L_7 - _ZN78_INTERNAL_fb80f8da_42_flash_fwd_hdim256_bf16_paged_split_sm80_cu_9afb97bd_36834cuda3std6ranges3__45__cpo4swapE)
_ZN78_INTERNAL_fb80f8da_42_flash_fwd_hdim256_bf16_paged_split_sm80_cu_9afb97bd_36834cuda3std6ranges3__45__cpo4swapE:
	.zero		1
.L_7:


//--------------------- .nv.shared._ZN7cutlass13device_kernelIN5flash19enable_sm80_to_sm89INS1_16FlashAttnFwdSm80INS1_25CollectiveMainloopFwdSm80ILi8ELi1ELb1EN4cute5tupleIJNS5_1CILi128EEENS7_ILi48EEENS7_ILi256EEEEEELi256ENS_10bfloat16_tEfNS_4arch4Sm80ELb0ELb0ELb0ELb1ELb1ELb0ELb1ELb1EEENS1_21CollectiveEpilogueFwdINS6_IJS8_SA_S9_EEENS6_IJNS7_ILi1EEESI_SI_EEESC_SE_Li256ELb1ELb1ELb1ELb0EEENS1_36VarlenDynamicPersistentTileSchedulerILi128ELi48ELi256ELi256ELb1ELb1ELb0ELb0ELb1ELb1EEEEEEEEEvNT_6ParamsE --------------------------
	.section	.nv.shared._ZN7cutlass13device_kernelIN5flash19enable_sm80_to_sm89INS1_16FlashAttnFwdSm80INS1_25CollectiveMainloopFwdSm80ILi8ELi1ELb1EN4cute5tupleIJNS5_1CILi128EEENS7_ILi48EEENS7_ILi256EEEEEELi256ENS_10bfloat16_tEfNS_4arch4Sm80ELb0ELb0ELb0ELb1ELb1ELb0ELb1ELb1EEENS1_21CollectiveEpilogueFwdINS6_IJS8_SA_S9_EEENS6_IJNS7_ILi1EEESI_SI_EEESC_SE_Li256ELb1ELb1ELb1ELb0EEENS1_36VarlenDynamicPersistentTileSchedulerILi128ELi48ELi256ELi256ELb1ELb1ELb0ELb0ELb1ELb1EEEEEEEEEvNT_6ParamsE,"aw",@nobits
	.sectionflags	@""
	.align	16


//--------------------- .nv.shared._ZN7cutlass13device_kernelIN5flash19enable_sm80_to_sm89INS1_16FlashAttnFwdSm80INS1_25CollectiveMainloopFwdSm80ILi8ELi1ELb0EN4cute5tupleIJNS5_1CILi128EEENS7_ILi32EEENS7_ILi256EEEEEELi256ENS_10bfloat16_tEfNS_4arch4Sm80ELb0ELb0ELb0ELb1ELb1ELb1ELb1ELb1EEENS1_21CollectiveEpilogueFwdINS6_IJS8_SA_S9_EEENS6_IJNS7_ILi1EEESI_SI_EEESC_SE_Li256ELb1ELb1ELb1ELb0EEENS1_36VarlenDynamicPersistentTileSchedulerILi128ELi32ELi256ELi256ELb1ELb1ELb0ELb0ELb1ELb1EEEEEEEEEvNT_6ParamsE --------------------------
	.section	.nv.shared._ZN7cutlass13device_kernelIN5flash19enable_sm80_to_sm89INS1_16FlashAttnFwdSm80INS1_25CollectiveMainloopFwdSm80ILi8ELi1ELb0EN4cute5tupleIJNS5_1CILi128EEENS7_ILi32EEENS7_ILi256EEEEEELi256ENS_10bfloat16_tEfNS_4arch4Sm80ELb0ELb0ELb0ELb1ELb1ELb1ELb1ELb1EEENS1_21CollectiveEpilogueFwdINS6_IJS8_SA_S9_EEENS6_IJNS7_ILi1EEESI_SI_EEESC_SE_Li256ELb1ELb1ELb1ELb0EEENS1_36VarlenDynamicPersistentTileSchedulerILi128ELi32ELi256ELi256ELb1ELb1ELb0ELb0ELb1ELb1EEEEEEEEEvNT_6ParamsE,"aw",@nobits
	.sectionflags	@""
	.align	16


//--------------------- .nv.shared._ZN7cutlass13device_kernelIN5flash19enable_sm80_to_sm89INS1_16FlashAttnFwdSm80INS1_25CollectiveMainloopFwdSm80ILi8ELi1ELb1EN4cute5tupleIJNS5_1CILi128EEENS7_ILi48EEENS7_ILi256EEEEEELi256ENS_10bfloat16_tEfNS_4arch4Sm80ELb0ELb1ELb0ELb0ELb1ELb0ELb1ELb1EEENS1_21CollectiveEpilogueFwdINS6_IJS8_SA_S9_EEENS6_IJNS7_ILi1EEESI_SI_EEESC_SE_Li256ELb0ELb1ELb1ELb0EEENS1_19SingleTileSchedulerILb0ELb1ELb1ELi128EEEEEEEEEvNT_6ParamsE --------------------------
	.section	.nv.shared._ZN7cutlass13device_kernelIN5flash19enable_sm80_to_sm89INS1_16FlashAttnFwdSm80INS1_25CollectiveMainloopFwdSm80ILi8ELi1ELb1EN4cute5tupleIJNS5_1CILi128EEENS7_ILi48EEENS7_ILi256EEEEEELi256ENS_10bfloat16_tEfNS_4arch4Sm80ELb0ELb1ELb0ELb0ELb1ELb0ELb1ELb1EEENS1_21CollectiveEpilogueFwdINS6_IJS8_SA_S9_EEENS6_IJNS7_ILi1EEESI_SI_EEESC_SE_Li256ELb0ELb1ELb1ELb0EEENS1_19SingleTileSchedulerILb0ELb1ELb1ELi128EEEEEEEEEvNT_6ParamsE,"aw",@nobits
	.sectionflags	@""
	.align	16


//--------------------- .nv.shared._ZN7cutlass13device_kernelIN5flash19enable_sm80_to_sm89INS1_16FlashAttnFwdSm80INS1_25CollectiveMainloopFwdSm80ILi8ELi1ELb1EN4cute5tupleIJNS5_1CILi128EEENS7_ILi48EEENS7_ILi256EEEEEELi256ENS_10bfloat16_tEfNS_4arch4Sm80ELb0ELb1ELb0ELb1ELb1ELb0ELb1ELb1EEENS1_21CollectiveEpilogueFwdINS6_IJS8_SA_S9_EEENS6_IJNS7_ILi1EEESI_SI_EEESC_SE_Li256ELb1ELb1ELb1ELb0EEENS1_36VarlenDynamicPersistentTileSchedulerILi128ELi48ELi256ELi256ELb1ELb1ELb0ELb1ELb0ELb1EEEEEEEEEvNT_6ParamsE --------------------------
	.section	.nv.shared._ZN7cutlass13device_kernelIN5flash19enable_sm80_to_sm89INS1_16FlashAttnFwdSm80INS1_25CollectiveMainloopFwdSm80ILi8ELi1ELb1EN4cute5tupleIJNS5_1CILi128EEENS7_ILi48EEENS7_ILi256EEEEEELi256ENS_10bfloat16_tEfNS_4arch4Sm80ELb0ELb1ELb0ELb1ELb1ELb0ELb1ELb1EEENS1_21CollectiveEpilogueFwdINS6_IJS8_SA_S9_EEENS6_IJNS7_ILi1EEESI_SI_EEESC_SE_Li256ELb1ELb1ELb1ELb0EEENS1_36VarlenDynamicPersistentTileSchedulerILi128ELi48ELi256ELi256ELb1ELb1ELb0ELb1ELb0ELb1EEEEEEEEEvNT_6ParamsE,"aw",@nobits
	.sectionflags	@""
	.align	16


//--------------------- .nv.shared._ZN7cutlass13device_kernelIN5flash19enable_sm80_to_sm89INS1_16FlashAttnFwdSm80INS1_25CollectiveMainloopFwdSm80ILi8ELi1ELb0EN4cute5tupleIJNS5_1CILi128EEENS7_ILi32EEENS7_ILi256EEEEEELi256ENS_10bfloat16_tEfNS_4arch4Sm80ELb0ELb1ELb0ELb1ELb1ELb1ELb1ELb1EEENS1_21CollectiveEpilogueFwdINS6_IJS8_SA_S9_EEENS6_IJNS7_ILi1EEESI_SI_EEESC_SE_Li256ELb1ELb1ELb1ELb0EEENS1_36VarlenDynamicPersistentTileSchedulerILi128ELi32ELi256ELi256ELb1ELb1ELb0ELb1ELb0ELb1EEEEEEEEEvNT_6ParamsE --------------------------
	.section	.nv.shared._ZN7cutlass13device_kernelIN5flash19enable_sm80_to_sm89INS1_16FlashAttnFwdSm80INS1_25CollectiveMainloopFwdSm80ILi8ELi1ELb0EN4cute5tupleIJNS5_1CILi128EEENS7_ILi32EEENS7_ILi256EEEEEELi256ENS_10bfloat16_tEfNS_4arch4Sm80ELb0ELb1ELb0ELb1ELb1ELb1ELb1ELb1EEENS1_21CollectiveEpilogueFwdINS6_IJS8_SA_S9_EEENS6_IJNS7_ILi1EEESI_SI_EEESC_SE_Li256ELb1ELb1ELb1ELb0EEENS1_36VarlenDynamicPersistentTileSchedulerILi128ELi32ELi256ELi256ELb1ELb1ELb0ELb1ELb0ELb1EEEEEEEEEvNT_6ParamsE,"aw",@nobits
	.sectionflags	@""
	.align	16


//--------------------- .nv.shared._ZN7cutlass13device_kernelIN5flash19enable_sm80_to_sm89INS1_16FlashAttnFwdSm80INS1_25CollectiveMainloopFwdSm80ILi8ELi1ELb1EN4cute5tupleIJNS5_1CILi128EEENS7_ILi64EEENS7_ILi256EEEEEELi256ENS_10bfloat16_tEfNS_4arch4Sm80ELb1ELb0ELb0ELb0ELb1ELb0ELb1ELb1EEENS1_21CollectiveEpilogueFwdINS6_IJS8_SA_S9_EEENS6_IJNS7_ILi1EEESI_SI_EEESC_SE_Li256ELb0ELb1ELb1ELb0EEENS1_30DynamicPersistentTileSchedulerILi256ELi256ELb1ELb1ELb0EEEEEEEEEvNT_6ParamsE --------------------------
	.section	.nv.shared._ZN7cutlass13device_kernelIN5flash19enable_sm80_to_sm89INS1_16FlashAttnFwdSm80INS1_25CollectiveMainloopFwdSm80ILi8ELi1ELb1EN4cute5tupleIJNS5_1CILi128EEENS7_ILi64EEENS7_ILi256EEEEEELi256ENS_10bfloat16_tEfNS_4arch4Sm80ELb1ELb0ELb0ELb0ELb1ELb0ELb1ELb1EEENS1_21CollectiveEpilogueFwdINS6_IJS8_SA_S9_EEENS6_IJNS7_ILi1EEESI_SI_EEESC_SE_Li256ELb0ELb1ELb1ELb0EEENS1_30DynamicPersistentTileSchedulerILi256ELi256ELb1ELb1ELb0EEEEEEEEEvNT_6ParamsE,"aw",@nobits
	.sectionflags	@""
	.align	16


//--------------------- .nv.shared._ZN7cutlass13device_kernelIN5flash19enable_sm80_to_sm89INS1_16FlashAttnFwdSm80INS1_25CollectiveMainloopFwdSm80ILi8ELi1ELb1EN4cute5tupleIJNS5_1CILi128EEENS7_ILi48EEENS7_ILi256EEEEEELi256ENS_10bfloat16_tEfNS_4arch4Sm80ELb1ELb0ELb0ELb1ELb1ELb0ELb1ELb1EEENS1_21CollectiveEpilogueFwdINS6_IJS8_SA_S9_EEENS6_IJNS7_ILi1EEESI_SI_EEESC_SE_Li256ELb1ELb1ELb1ELb0EEENS1_36VarlenDynamicPersistentTileSchedulerILi128ELi48ELi256ELi256ELb1ELb1ELb0ELb1ELb1ELb1EEEEEEEEEvNT_6ParamsE --------------------------
	.section	.nv.shared._ZN7cutlass13device_kernelIN5flash19enable_sm80_to_sm89INS1_16FlashAttnFwdSm80INS1_25CollectiveMainloopFwdSm80ILi8ELi1ELb1EN4cute5tupleIJNS5_1CILi128EEENS7_ILi48EEENS7_ILi256EEEEEELi256ENS_10bfloat16_tEfNS_4arch4Sm80ELb1ELb0ELb0ELb1ELb1ELb0ELb1ELb1EEENS1_21CollectiveEpilogueFwdINS6_IJS8_SA_S9_EEENS6_IJNS7_ILi1EEESI_SI_EEESC_SE_Li256ELb1ELb1ELb1ELb0EEENS1_36VarlenDynamicPersistentTileSchedulerILi128ELi48ELi256ELi256ELb1ELb1ELb0ELb1ELb1ELb1EEEEEEEEEvNT_6ParamsE,"aw",@nobits
	.sectionflags	@""
	.align	16


//--------------------- .nv.shared._ZN7cutlass13device_kernelIN5flash19enable_sm80_to_sm89INS1_16FlashAttnFwdSm80INS1_25CollectiveMainloopFwdSm80ILi8ELi1ELb0EN4cute5tupleIJNS5_1CILi128EEENS7_ILi32EEENS7_ILi256EEEEEELi256ENS_10bfloat16_tEfNS_4arch4Sm80ELb1ELb0ELb0ELb1ELb1ELb1ELb1ELb1EEENS1_21CollectiveEpilogueFwdINS6_IJS8_SA_S9_EEENS6_IJNS7_ILi1EEESI_SI_EEESC_SE_Li256ELb1ELb1ELb1ELb0EEENS1_36VarlenDynamicPersistentTileSchedulerILi128ELi32ELi256ELi256ELb1ELb1ELb0ELb1ELb1ELb1EEEEEEEEEvNT_6ParamsE --------------------------
	.section	.nv.shared._ZN7cutlass13device_kernelIN5flash19enable_sm80_to_sm89INS1_16FlashAttnFwdSm80INS1_25CollectiveMainloopFwdSm80ILi8ELi1ELb0EN4cute5tupleIJNS5_1CILi128EEENS7_ILi32EEENS7_ILi256EEEEEELi256ENS_10bfloat16_tEfNS_4arch4Sm80ELb1ELb0ELb0ELb1ELb1ELb1ELb1ELb1EEENS1_21CollectiveEpilogueFwdINS6_IJS8_SA_S9_EEENS6_IJNS7_ILi1EEESI_SI_EEESC_SE_Li256ELb1ELb1ELb1ELb0EEENS1_36VarlenDynamicPersistentTileSchedulerILi128ELi32ELi256ELi256ELb1ELb1ELb0ELb1ELb1ELb1EEEEEEEEEvNT_6ParamsE,"aw",@nobits
	.sectionflags	@""
	.align	16


//--------------------- .nv.shared._ZN7cutlass13device_kernelIN5flash19enable_sm80_to_sm89INS1_16FlashAttnFwdSm80INS1_25CollectiveMainloopFwdSm80ILi8ELi1ELb0EN4cute5tupleIJNS5_1CILi128EEENS7_ILi96EEENS7_ILi256EEEEEELi256ENS_10bfloat16_tEfNS_4arch4Sm80ELb0ELb0ELb0ELb0ELb1ELb0ELb1ELb1EEENS1_21CollectiveEpilogueFwdINS6_IJS8_SA_S9_EEENS6_IJNS7_ILi1EEESI_SI_EEESC_SE_Li256ELb0ELb1ELb1ELb0EEENS1_19SingleTileSchedulerILb0ELb1ELb1ELi128EEEEEEEEEvNT_6ParamsE --------------------------
	.section	.nv.shared._ZN7cutlass13device_kernelIN5flash19enable_sm80_to_sm89INS1_16FlashAttnFwdSm80INS1_25CollectiveMainloopFwdSm80ILi8ELi1ELb0EN4cute5tupleIJNS5_1CILi128EEENS7_ILi96EEENS7_ILi256EEEEEELi256ENS_10bfloat16_tEfNS_4arch4Sm80ELb0ELb0ELb0ELb0ELb1ELb0ELb1ELb1EEENS1_21CollectiveEpilogueFwdINS6_IJS8_SA_S9_EEENS6_IJNS7_ILi1EEESI_SI_EEESC_SE_Li256ELb0ELb1ELb1ELb0EEENS1_19SingleTileSchedulerILb0ELb1ELb1ELi128EEEEEEEEEvNT_6ParamsE,"aw",@nobits
	.sectionflags	@""
	.align	16


//--------------------- .nv.shared._ZN7cutlass13device_kernelIN5flash19enable_sm80_to_sm89INS1_16FlashAttnFwdSm80INS1_25CollectiveMainloopFwdSm80ILi8ELi1ELb0EN4cute5tupleIJNS5_1CILi128EEENS7_ILi64EEENS7_ILi256EEEEEELi256ENS_10bfloat16_tEfNS_4arch4Sm80ELb0ELb0ELb0ELb1ELb1ELb0ELb1ELb1EEENS1_21CollectiveEpilogueFwdINS6_IJS8_SA_S9_EEENS6_IJNS7_ILi1EEESI_SI_EEESC_SE_Li256ELb1ELb1ELb1ELb0EEENS1_36VarlenDynamicPersistentTileSchedulerILi128ELi64ELi256ELi256ELb1ELb1ELb0ELb0ELb1ELb1EEEEEEEEEvNT_6ParamsE --------------------------
	.section	.nv.shared._ZN7cutlass13device_kernelIN5flash19enable_sm80_to_sm89INS1_16FlashAttnFwdSm80INS1_25CollectiveMainloopFwdSm80ILi8ELi1ELb0EN4cute5tupleIJNS5_1CILi128EEENS7_ILi64EEENS7_ILi256EEEEEELi256ENS_10bfloat16_tEfNS_4arch4Sm80ELb0ELb0ELb0ELb1ELb1ELb0ELb1ELb1EEENS1_21CollectiveEpilogueFwdINS6_IJS8_SA_S9_EEENS6_IJNS7_ILi1EEESI_SI_EEESC_SE_Li256ELb1ELb1ELb1ELb0EEENS1_36VarlenDynamicPersistentTileSchedulerILi128ELi64ELi256ELi256ELb1ELb1ELb0ELb0ELb1ELb1EEEEEEEEEvNT_6ParamsE,"aw",@nobits
	.sectionflags	@""
	.align	16


//--------------------- .nv.shared._ZN7cutlass13device_kernelIN5flash19enable_sm80_to_sm89INS1_16FlashAttnFwdSm80INS1_25CollectiveMainloopFwdSm80ILi8ELi1ELb0EN4cute5tupleIJNS5_1CILi128EEENS7_ILi48EEENS7_ILi256EEEEEELi256ENS_10bfloat16_tEfNS_4arch4Sm80ELb0ELb0ELb0ELb1ELb1ELb1ELb1ELb1EEENS1_21CollectiveEpilogueFwdINS6_IJS8_SA_S9_EEENS6_IJNS7_ILi1EEESI_SI_EEESC_SE_Li256ELb1ELb1ELb1ELb0EEENS1_36VarlenDynamicPersistentTileSchedulerILi128ELi48ELi256ELi256ELb1ELb1ELb0ELb0ELb1ELb1EEEEEEEEEvNT_6ParamsE --------------------------
	.section	.nv.shared._ZN7cutlass13device_kernelIN5flash19enable_sm80_to_sm89INS1_16FlashAttnFwdSm80INS1_25CollectiveMainloopFwdSm80ILi8ELi1ELb0EN4cute5tupleIJNS5_1CILi128EEENS7_ILi48EEENS7_ILi256EEEEEELi256ENS_10bfloat16_tEfNS_4arch4Sm80ELb0ELb0ELb0ELb1ELb1ELb1ELb1ELb1EEENS1_21CollectiveEpilogueFwdINS6_IJS8_SA_S9_EEENS6_IJNS7_ILi1EEESI_SI_EEESC_SE_Li256ELb1ELb1ELb1ELb0EEENS1_36VarlenDynamicPersistentTileSchedulerILi128ELi48ELi256ELi256ELb1ELb1ELb0ELb0ELb1ELb1EEEEEEEEEvNT_6ParamsE,"aw",@nobits
	.sectionflags	@""
	.align	16


//--------------------- .nv.shared._ZN7cutlass13device_kernelIN5flash19enable_sm80_to_sm89INS1_16FlashAttnFwdSm80INS1_25CollectiveMainloopFwdSm80ILi8ELi1ELb0EN4cute5tupleIJNS5_1CILi128EEENS7_ILi64EEENS7_ILi256EEEEEELi256ENS_10bfloat16_tEfNS_4arch4Sm80ELb0ELb1ELb0ELb0ELb1ELb0ELb1ELb1EEENS1_21CollectiveEpilogueFwdINS6_IJS8_SA_S9_EEENS6_IJNS7_ILi1EEESI_SI_EEESC_SE_Li256ELb0ELb1ELb1ELb0EEENS1_19SingleTileSchedulerILb0ELb1ELb1ELi128EEEEEEEEEvNT_6ParamsE --------------------------
	.section	.nv.shared._ZN7cutlass13device_kernelIN5flash19enable_sm80_to_sm89INS1_16FlashAttnFwdSm80INS1_25CollectiveMainloopFwdSm80ILi8ELi1ELb0EN4cute5tupleIJNS5_1CILi128EEENS7_ILi64EEENS7_ILi256EEEEEELi256ENS_10bfloat16_tEfNS_4arch4Sm80ELb0ELb1ELb0ELb0ELb1ELb0ELb1ELb1EEENS1_21CollectiveEpilogueFwdINS6_IJS8_SA_S9_EEENS6_IJNS7_ILi1EEESI_SI_EEESC_SE_Li256ELb0ELb1ELb1ELb0EEENS1_19SingleTileSchedulerILb0ELb1ELb1ELi128EEEEEEEEEvNT_6ParamsE,"aw",@nobits
	.sectionflags	@""
	.align	16


//--------------------- .nv.shared._ZN7cutlass13device_kernelIN5flash19enable_sm80_to_sm89INS1_16FlashAttnFwdSm80INS1_25CollectiveMainloopFwdSm80ILi8ELi1ELb0EN4cute5tupleIJNS5_1CILi128EEENS7_ILi64EEENS7_ILi256EEEEEELi256ENS_10bfloat16_tEfNS_4arch4Sm80ELb0ELb1ELb0ELb1ELb1ELb0ELb1ELb1EEENS1_21CollectiveEpilogueFwdINS6_IJS8_SA_S9_EEENS6_IJNS7_ILi1EEESI_SI_EEESC_SE_Li256ELb1ELb1ELb1ELb0EEENS1_36VarlenDynamicPersistentTileSchedulerILi128ELi64ELi256ELi256ELb1ELb1ELb0ELb1ELb0ELb1EEEEEEEEEvNT_6ParamsE --------------------------
	.section	.nv.shared._ZN7cutlass13device_kernelIN5flash19enable_sm80_to_sm89INS1_16FlashAttnFwdSm80INS1_25CollectiveMainloopFwdSm80ILi8ELi1ELb0EN4cute5tupleIJNS5_1CILi128EEENS7_ILi64EEENS7_ILi256EEEEEELi256ENS_10bfloat16_tEfNS_4arch4Sm80ELb0ELb1ELb0ELb1ELb1ELb0ELb1ELb1EEENS1_21CollectiveEpilogueFwdINS6_IJS8_SA_S9_EEENS6_IJNS7_ILi1EEESI_SI_EEESC_SE_Li256ELb1ELb1ELb1ELb0EEENS1_36VarlenDynamicPersistentTileSchedulerILi128ELi64ELi256ELi256ELb1ELb1ELb0ELb1ELb0ELb1EEEEEEEEEvNT_6ParamsE,"aw",@nobits
	.sectionflags	@""
	.align	16


//--------------------- .nv.shared._ZN7cutlass13device_kernelIN5flash19enable_sm80_to_sm89INS1_16FlashAttnFwdSm80INS1_25CollectiveMainloopFwdSm80ILi8ELi1ELb0EN4cute5tupleIJNS5_1CILi128EEENS7_ILi48EEENS7_ILi256EEEEEELi256ENS_10bfloat16_tEfNS_4arch4Sm80ELb0ELb1ELb0ELb1ELb1ELb1ELb1ELb1EEENS1_21CollectiveEpilogueFwdINS6_IJS8_SA_S9_EEENS6_IJNS7_ILi1EEESI_SI_EEESC_SE_Li256ELb1ELb1ELb1ELb0EEENS1_36VarlenDynamicPersistentTileSchedulerILi128ELi48ELi256ELi256ELb1ELb1ELb0ELb1ELb0ELb1EEEEEEEEEvNT_6ParamsE --------------------------
	.section	.nv.shared._ZN7cutlass13device_kernelIN5flash19enable_sm80_to_sm89INS1_16FlashAttnFwdSm80INS1_25CollectiveMainloopFwdSm80ILi8ELi1ELb0EN4cute5tupleIJNS5_1CILi128EEENS7_ILi48EEENS7_ILi256EEEEEELi256ENS_10bfloat16_tEfNS_4arch4Sm80ELb0ELb1ELb0ELb1ELb1ELb1ELb1ELb1EEENS1_21CollectiveEpilogueFwdINS6_IJS8_SA_S9_EEENS6_IJNS7_ILi1EEESI_SI_EEESC_SE_Li256ELb1ELb1ELb1ELb0EEENS1_36VarlenDynamicPersistentTileSchedulerILi128ELi48ELi256ELi256ELb1ELb1ELb0ELb1ELb0ELb1EEEEEEEEEvNT_6ParamsE,"aw",@nobits
	.sectionflags	@""
	.align	16


//--------------------- .nv.shared._ZN7cutlass13device_kernelIN5flash19enable_sm80_to_sm89INS1_16FlashAttnFwdSm80INS1_25CollectiveMainloopFwdSm80ILi8ELi1ELb0EN4cute5tupleIJNS5_1CILi128EEENS7_ILi96EEENS7_ILi256EEEEEELi256ENS_10bfloat16_tEfNS_4arch4Sm80ELb1ELb0ELb0ELb0ELb1ELb0ELb1ELb1EEENS1_21CollectiveEpilogueFwdINS6_IJS8_SA_S9_EEENS6_IJNS7_ILi1EEESI_SI_EEESC_SE_Li256ELb0ELb1ELb1ELb0EEENS1_30DynamicPersistentTileSchedulerILi256ELi256ELb1ELb1ELb0EEEEEEEEEvNT_6ParamsE --------------------------
	.section	.nv.shared._ZN7cutlass13device_kernelIN5flash19enable_sm80_to_sm89INS1_16FlashAttnFwdSm80INS1_25CollectiveMainloopFwdSm80ILi8ELi1ELb0EN4cute5tupleIJNS5_1CILi128EEENS7_ILi96EEENS7_ILi256EEEEEELi256ENS_10bfloat16_tEfNS_4arch4Sm80ELb1ELb0ELb0ELb0ELb1ELb0ELb1ELb1EEENS1_21CollectiveEpilogueFwdINS6_IJS8_SA_S9_EEENS6_IJNS7_ILi1EEESI_SI_EEESC_SE_Li256ELb0ELb1ELb1ELb0EEENS1_30DynamicPersistentTileSchedulerILi256ELi256ELb1ELb1ELb0EEEEEEEEEvNT_6ParamsE,"aw",@nobits
	.sectionflags	@""
	.align	16


//--------------------- .nv.shared._ZN7cutlass13device_kernelIN5flash19enable_sm80_to_sm89INS1_16FlashAttnFwdSm80INS1_25CollectiveMainloopFwdSm80ILi8ELi1ELb0EN4cute5tupleIJNS5_1CILi128EEENS7_ILi64EEENS7_ILi256EEEEEELi256ENS_10bfloat16_tEfNS_4arch4Sm80ELb1ELb0ELb0ELb1ELb1ELb0ELb1ELb1EEENS1_21CollectiveEpilogueFwdINS6_IJS8_SA_S9_EEENS6_IJNS7_ILi1EEESI_SI_EEESC_SE_Li256ELb1ELb1ELb1ELb0EEENS1_36VarlenDynamicPersistentTileSchedulerILi128ELi64ELi256ELi256ELb1ELb1ELb0ELb1ELb1ELb1EEEEEEEEEvNT_6ParamsE --------------------------
	.section	.nv.shared._ZN7cutlass13device_kernelIN5flash19enable_sm80_to_sm89INS1_16FlashAttnFwdSm80INS1_25CollectiveMainloopFwdSm80ILi8ELi1ELb0EN4cute5tupleIJNS5_1CILi128EEENS7_ILi64EEENS7_ILi256EEEEEELi256ENS_10bfloat16_tEfNS_4arch4Sm80ELb1ELb0ELb0ELb1ELb1ELb0ELb1ELb1EEENS1_21CollectiveEpilogueFwdINS6_IJS8_SA_S9_EEENS6_IJNS7_ILi1EEESI_SI_EEESC_SE_Li256ELb1ELb1ELb1ELb0EEENS1_36VarlenDynamicPersistentTileSchedulerILi128ELi64ELi256ELi256ELb1ELb1ELb0ELb1ELb1ELb1EEEEEEEEEvNT_6ParamsE,"aw",@nobits
	.sectionflags	@""
	.align	16


//--------------------- .nv.shared._ZN7cutlass13device_kernelIN5flash19enable_sm80_to_sm89INS1_16FlashAttnFwdSm80INS1_25CollectiveMainloopFwdSm80ILi8ELi1ELb0EN4cute5tupleIJNS5_1CILi128EEENS7_ILi48EEENS7_ILi256EEEEEELi256ENS_10bfloat16_tEfNS_4arch4Sm80ELb1ELb0ELb0ELb1ELb1ELb1ELb1ELb1EEENS1_21CollectiveEpilogueFwdINS6_IJS8_SA_S9_EEENS6_IJNS7_ILi1EEESI_SI_EEESC_SE_Li256ELb1ELb1ELb1ELb0EEENS1_36VarlenDynamicPersistentTileSchedulerILi128ELi48ELi256ELi256ELb1ELb1ELb0ELb1ELb1ELb1EEEEEEEEEvNT_6ParamsE --------------------------
	.section	.nv.shared._ZN7cutlass13device_kernelIN5flash19enable_sm80_to_sm89INS1_16FlashAttnFwdSm80INS1_25CollectiveMainloopFwdSm80ILi8ELi1ELb0EN4cute5tupleIJNS5_1CILi128EEENS7_ILi48EEENS7_ILi256EEEEEELi256ENS_10bfloat16_tEfNS_4arch4Sm80ELb1ELb0ELb0ELb1ELb1ELb1ELb1ELb1EEENS1_21CollectiveEpilogueFwdINS6_IJS8_SA_S9_EEENS6_IJNS7_ILi1EEESI_SI_EEESC_SE_Li256ELb1ELb1ELb1ELb0EEENS1_36VarlenDynamicPersistentTileSchedulerILi128ELi48ELi256ELi256ELb1ELb1ELb0ELb1ELb1ELb1EEEEEEEEEvNT_6ParamsE,"aw",@nobits
	.sectionflags	@""
	.align	16
